// Copyright (c) 2024, Jay Shah, Ganesh Bikshandi, Ying Zhang, Vijay Thakkar, Pradeep Ramani, Tri Dao.
// Splitting the different template instantiations to different files to speed up compilation.
// This file is auto-generated. See "generate_kernels.py"

#include "flash_fwd_launch_template.h"

#ifndef FLASHATTENTION_DISABLE_SM8x
#ifndef FLASHATTENTION_DISABLE_HDIM192
template void run_mha_fwd_<80, cutlass::bfloat16_t, 192, 192, true, true, false, true>(Flash_fwd_params &params, cudaStream_t stream);
template void run_mha_fwd_<86, cutlass::bfloat16_t, 192, 192, true, true, false, true>(Flash_fwd_params &params, cudaStream_t stream);
#endif
#endif


// ===== COMPILED SASS (sm_80) =====

	.target	sm_80

	.elftype	@"ET_EXEC"


//--------------------- .note.nv.tkinfo           --------------------------
	.section	.note.nv.tkinfo,"",@"SHT_NOTE"
	.sectionflags	@"SHF_NOTE_NV_TKINFO"
	.tkinfo
        /*0018*/ 	.word	0x00000002
        /*0030*/ 	.string	""
        /*0030*/ 	.string	"ptxas"
        /*0030*/ 	.string	"Cuda compilation tools, release 13.0, V13.0.88"
        /*0030*/ 	.string	"Build cuda_13.0.r13.0/compiler.36424714_0"
        /*0030*/ 	.string	"-arch sm_80 -m 64 "



//--------------------- .note.nv.cuinfo           --------------------------
	.section	.note.nv.cuinfo,"",@"SHT_NOTE"
	.sectionflags	@"SHF_NOTE_NV_CUINFO"
        /*0018*/ 	.short	0x0002
        /*001a*/ 	.short	0x0050
        /*001c*/ 	.short	0x0082
	.zero		2


//--------------------- .nv.info                  --------------------------
	.section	.nv.info,"",@"SHT_CUDA_INFO"
	.align	4


	//----- nvinfo : EIATTR_REGCOUNT
	.align		4
        /*0000*/ 	.byte	0x04, 0x2f
        /*0002*/ 	.short	(.L_12 - .L_11)
	.align		4
.L_11:
        /*0004*/ 	.word	index@(_ZN7cutlass13device_kernelIN5flash19enable_sm80_to_sm89INS1_16FlashAttnFwdSm80INS1_25CollectiveMainloopFwdSm80ILi8ELi2ELb0EN4cute5tupleIJNS5_1CILi128EEENS7_ILi64EEENS7_ILi192EEEEEELi192ENS_10bfloat16_tEfNS_4arch4Sm80ELb1ELb0ELb0ELb1ELb1ELb1ELb1ELb1EEENS1_21CollectiveEpilogueFwdINS6_IJS8_SA_S9_EEENS6_IJNS7_ILi1EEESI_SI_EEESC_SE_Li256ELb1ELb1ELb1ELb0EEENS1_36VarlenDynamicPersistentTileSchedulerILi128ELi64ELi256ELi256ELb1ELb1ELb0ELb1ELb1ELb1EEEEEEEEEvNT_6ParamsE)
        /*0008*/ 	.word	0x000000ff


	//----- nvinfo : EIATTR_FRAME_SIZE
	.align		4
.L_12:
        /*000c*/ 	.byte	0x04, 0x11
        /*000e*/ 	.short	(.L_14 - .L_13)
	.align		4
.L_13:
        /*0010*/ 	.word	index@($__internal_51_$__cuda_sm70_votesync_ballot)
        /*0014*/ 	.word	0x00000000


	//----- nvinfo : EIATTR_FRAME_SIZE
	.align		4
.L_14:
        /*0018*/ 	.byte	0x04, 0x11
        /*001a*/ 	.short	(.L_16 - .L_15)
	.align		4
.L_15:
        /*001c*/ 	.word	index@($__internal_50_$__cuda_sm70_shflsync_up_p)
        /*0020*/ 	.word	0x00000000


	//----- nvinfo : EIATTR_FRAME_SIZE
	.align		4
.L_16:
        /*0024*/ 	.byte	0x04, 0x11
        /*0026*/ 	.short	(.L_18 - .L_17)
	.align		4
.L_17:
        /*0028*/ 	.word	index@($__internal_49_$__cuda_sm70_shflsync_idx_p)
        /*002c*/ 	.word	0x00000000


	//----- nvinfo : EIATTR_FRAME_SIZE
	.align		4
.L_18:
        /*0030*/ 	.byte	0x04, 0x11
        /*0032*/ 	.short	(.L_20 - .L_19)
	.align		4
.L_19:
        /*0034*/ 	.word	index@($__internal_48_$__cuda_sm70_shflsync_bfly_p)
        /*0038*/ 	.word	0x00000000


	//----- nvinfo : EIATTR_FRAME_SIZE
	.align		4
.L_20:
        /*003c*/ 	.byte	0x04, 0x11
        /*003e*/ 	.short	(.L_22 - .L_21)
	.align		4
.L_21:
        /*0040*/ 	.word	index@(_ZN7cutlass13device_kernelIN5flash19enable_sm80_to_sm89INS1_16FlashAttnFwdSm80INS1_25CollectiveMainloopFwdSm80ILi8ELi2ELb0EN4cute5tupleIJNS5_1CILi128EEENS7_ILi64EEENS7_ILi192EEEEEELi192ENS_10bfloat16_tEfNS_4arch4Sm80ELb1ELb0ELb0ELb1ELb1ELb1ELb1ELb1EEENS1_21CollectiveEpilogueFwdINS6_IJS8_SA_S9_EEENS6_IJNS7_ILi1EEESI_SI_EEESC_SE_Li256ELb1ELb1ELb1ELb0EEENS1_36VarlenDynamicPersistentTileSchedulerILi128ELi64ELi256ELi256ELb1ELb1ELb0ELb1ELb1ELb1EEEEEEEEEvNT_6ParamsE)
        /*0044*/ 	.word	0x00000070


	//----- nvinfo : EIATTR_REGCOUNT
	.align		4
.L_22:
        /*0048*/ 	.byte	0x04, 0x2f
        /*004a*/ 	.short	(.L_24 - .L_23)
	.align		4
.L_23:
        /*004c*/ 	.word	index@(_ZN7cutlass13device_kernelIN5flash19enable_sm80_to_sm89INS1_16FlashAttnFwdSm80INS1_25CollectiveMainloopFwdSm80ILi8ELi2ELb0EN4cute5tupleIJNS5_1CILi128EEENS7_ILi64EEENS7_ILi192EEEEEELi192ENS_10bfloat16_tEfNS_4arch4Sm80ELb1ELb0ELb0ELb1ELb1ELb0ELb1ELb1EEENS1_21CollectiveEpilogueFwdINS6_IJS8_SA_S9_EEENS6_IJNS7_ILi1EEESI_SI_EEESC_SE_Li256ELb1ELb1ELb1ELb0EEENS1_36VarlenDynamicPersistentTileSchedulerILi128ELi64ELi256ELi256ELb1ELb1ELb0ELb1ELb1ELb1EEEEEEEEEvNT_6ParamsE)
        /*0050*/ 	.word	0x000000ff


	//----- nvinfo : EIATTR_FRAME_SIZE
	.align		4
.L_24:
        /*0054*/ 	.byte	0x04, 0x11
        /*0056*/ 	.short	(.L_26 - .L_25)
	.align		4
.L_25:
        /*0058*/ 	.word	index@($__internal_47_$__cuda_sm70_votesync_ballot)
        /*005c*/ 	.word	0x00000000


	//----- nvinfo : EIATTR_FRAME_SIZE
	.align		4
.L_26:
        /*0060*/ 	.byte	0x04, 0x11
        /*0062*/ 	.short	(.L_28 - .L_27)
	.align		4
.L_27:
        /*0064*/ 	.word	index@($__internal_46_$__cuda_sm70_shflsync_up_p)
        /*0068*/ 	.word	0x00000000


	//----- nvinfo : EIATTR_FRAME_SIZE
	.align		4
.L_28:
        /*006c*/ 	.byte	0x04, 0x11
        /*006e*/ 	.short	(.L_30 - .L_29)
	.align		4
.L_29:
        /*0070*/ 	.word	index@($__internal_45_$__cuda_sm70_shflsync_idx_p)
        /*0074*/ 	.word	0x00000000


	//----- nvinfo : EIATTR_FRAME_SIZE
	.align		4
.L_30:
        /*0078*/ 	.byte	0x04, 0x11
        /*007a*/ 	.short	(.L_32 - .L_31)
	.align		4
.L_31:
        /*007c*/ 	.word	index@($__internal_44_$__cuda_sm70_shflsync_bfly_p)
        /*0080*/ 	.word	0x00000000


	//----- nvinfo : EIATTR_FRAME_SIZE
	.align		4
.L_32:
        /*0084*/ 	.byte	0x04, 0x11
        /*0086*/ 	.short	(.L_34 - .L_33)
	.align		4
.L_33:
        /*0088*/ 	.word	index@(_ZN7cutlass13device_kernelIN5flash19enable_sm80_to_sm89INS1_16FlashAttnFwdSm80INS1_25CollectiveMainloopFwdSm80ILi8ELi2ELb0EN4cute5tupleIJNS5_1CILi128EEENS7_ILi64EEENS7_ILi192EEEEEELi192ENS_10bfloat16_tEfNS_4arch4Sm80ELb1ELb0ELb0ELb1ELb1ELb0ELb1ELb1EEENS1_21CollectiveEpilogueFwdINS6_IJS8_SA_S9_EEENS6_IJNS7_ILi1EEESI_SI_EEESC_SE_Li256ELb1ELb1ELb1ELb0EEENS1_36VarlenDynamicPersistentTileSchedulerILi128ELi64ELi256ELi256ELb1ELb1ELb0ELb1ELb1ELb1EEEEEEEEEvNT_6ParamsE)
        /*008c*/ 	.word	0x00000020


	//----- nvinfo : EIATTR_REGCOUNT
	.align		4
.L_34:
        /*0090*/ 	.byte	0x04, 0x2f
        /*0092*/ 	.short	(.L_36 - .L_35)
	.align		4
.L_35:
        /*0094*/ 	.word	index@(_ZN7cutlass13device_kernelIN5flash19enable_sm80_to_sm89INS1_16FlashAttnFwdSm80INS1_25CollectiveMainloopFwdSm80ILi8ELi2ELb0EN4cute5tupleIJNS5_1CILi128EEENS7_ILi64EEENS7_ILi192EEEEEELi192ENS_10bfloat16_tEfNS_4arch4Sm80ELb1ELb0ELb0ELb0ELb1ELb0ELb1ELb1EEENS1_21CollectiveEpilogueFwdINS6_IJS8_SA_S9_EEENS6_IJNS7_ILi1EEESI_SI_EEESC_SE_Li256ELb0ELb1ELb1ELb0EEENS1_30DynamicPersistentTileSchedulerILi256ELi256ELb1ELb1ELb0EEEEEEEEEvNT_6ParamsE)
        /*0098*/ 	.word	0x000000ff


	//----- nvinfo : EIATTR_FRAME_SIZE
	.align		4
.L_36:
        /*009c*/ 	.byte	0x04, 0x11
        /*009e*/ 	.short	(.L_38 - .L_37)
	.align		4
.L_37:
        /*00a0*/ 	.word	index@($__internal_43_$__cuda_sm70_shflsync_idx_p)
        /*00a4*/ 	.word	0x00000000


	//----- nvinfo : EIATTR_FRAME_SIZE
	.align		4
.L_38:
        /*00a8*/ 	.byte	0x04, 0x11
        /*00aa*/ 	.short	(.L_40 - .L_39)
	.align		4
.L_39:
        /*00ac*/ 	.word	index@($__internal_42_$__cuda_sm70_shflsync_bfly_p)
        /*00b0*/ 	.word	0x00000000


	//----- nvinfo : EIATTR_FRAME_SIZE
	.align		4
.L_40:
        /*00b4*/ 	.byte	0x04, 0x11
        /*00b6*/ 	.short	(.L_42 - .L_41)
	.align		4
.L_41:
        /*00b8*/ 	.word	index@(_ZN7cutlass13device_kernelIN5flash19enable_sm80_to_sm89INS1_16FlashAttnFwdSm80INS1_25CollectiveMainloopFwdSm80ILi8ELi2ELb0EN4cute5tupleIJNS5_1CILi128EEENS7_ILi64EEENS7_ILi192EEEEEELi192ENS_10bfloat16_tEfNS_4arch4Sm80ELb1ELb0ELb0ELb0ELb1ELb0ELb1ELb1EEENS1_21CollectiveEpilogueFwdINS6_IJS8_SA_S9_EEENS6_IJNS7_ILi1EEESI_SI_EEESC_SE_Li256ELb0ELb1ELb1ELb0EEENS1_30DynamicPersistentTileSchedulerILi256ELi256ELb1ELb1ELb0EEEEEEEEEvNT_6ParamsE)
        /*00bc*/ 	.word	0x00000010


	//----- nvinfo : EIATTR_REGCOUNT
	.align		4
.L_42:
        /*00c0*/ 	.byte	0x04, 0x2f
        /*00c2*/ 	.short	(.L_44 - .L_43)
	.align		4
.L_43:
        /*00c4*/ 	.word	index@(_ZN7cutlass13device_kernelIN5flash19enable_sm80_to_sm89INS1_16FlashAttnFwdSm80INS1_25CollectiveMainloopFwdSm80ILi8ELi2ELb0EN4cute5tupleIJNS5_1CILi128EEENS7_ILi64EEENS7_ILi192EEEEEELi192ENS_10bfloat16_tEfNS_4arch4Sm80ELb0ELb1ELb0ELb1ELb1ELb1ELb1ELb1EEENS1_21CollectiveEpilogueFwdINS6_IJS8_SA_S9_EEENS6_IJNS7_ILi1EEESI_SI_EEESC_SE_Li256ELb1ELb1ELb1ELb0EEENS1_36VarlenDynamicPersistentTileSchedulerILi128ELi64ELi256ELi256ELb1ELb1ELb0ELb1ELb0ELb1EEEEEEEEEvNT_6ParamsE)
        /*00c8*/ 	.word	0x000000ff


	//----- nvinfo : EIATTR_FRAME_SIZE
	.align		4
.L_44:
        /*00cc*/ 	.byte	0x04, 0x11
        /*00ce*/ 	.short	(.L_46 - .L_45)
	.align		4
.L_45:
        /*00d0*/ 	.word	index@($__internal_41_$__cuda_sm70_votesync_ballot)
        /*00d4*/ 	.word	0x00000000


	//----- nvinfo : EIATTR_FRAME_SIZE
	.align		4
.L_46:
        /*00d8*/ 	.byte	0x04, 0x11
        /*00da*/ 	.short	(.L_48 - .L_47)
	.align		4
.L_47:
        /*00dc*/ 	.word	index@($__internal_40_$__cuda_sm70_shflsync_up_p)
        /*00e0*/ 	.word	0x00000000


	//----- nvinfo : EIATTR_FRAME_SIZE
	.align		4
.L_48:
        /*00e4*/ 	.byte	0x04, 0x11
        /*00e6*/ 	.short	(.L_50 - .L_49)
	.align		4
.L_49:
        /*00e8*/ 	.word	index@($__internal_39_$__cuda_sm70_shflsync_idx_p)
        /*00ec*/ 	.word	0x00000000


	//----- nvinfo : EIATTR_FRAME_SIZE
	.align		4
.L_50:
        /*00f0*/ 	.byte	0x04, 0x11
        /*00f2*/ 	.short	(.L_52 - .L_51)
	.align		4
.L_51:
        /*00f4*/ 	.word	index@($__internal_38_$__cuda_sm70_shflsync_bfly_p)
        /*00f8*/ 	.word	0x00000000


	//----- nvinfo : EIATTR_FRAME_SIZE
	.align		4
.L_52:
        /*00fc*/ 	.byte	0x04, 0x11
        /*00fe*/ 	.short	(.L_54 - .L_53)
	.align		4
.L_53:
        /*0100*/ 	.word	index@($_ZN7cutlass13device_kernelIN5flash19enable_sm80_to_sm89INS1_16FlashAttnFwdSm80INS1_25CollectiveMainloopFwdSm80ILi8ELi2ELb0EN4cute5tupleIJNS5_1CILi128EEENS7_ILi64EEENS7_ILi192EEEEEELi192ENS_10bfloat16_tEfNS_4arch4Sm80ELb0ELb1ELb0ELb1ELb1ELb1ELb1ELb1EEENS1_21CollectiveEpilogueFwdINS6_IJS8_SA_S9_EEENS6_IJNS7_ILi1EEESI_SI_EEESC_SE_Li256ELb1ELb1ELb1ELb0EEENS1_36VarlenDynamicPersistentTileSchedulerILi128ELi64ELi256ELi256ELb1ELb1ELb0ELb1ELb0ELb1EEEEEEEEEvNT_6ParamsE$_ZZN5flash25CollectiveMainloopFwdSm80ILi8ELi2ELb0EN4cute5tupleIJNS1_1CILi128EEENS3_ILi64EEENS3_ILi192EEEEEELi192EN7cutlass10bfloat16_tEfNS8_4arch4Sm80ELb0ELb1ELb0ELb1ELb1ELb1ELb1ELb1EE3mmaINS_16FlashAttnFwdSm80ISC_NS_21CollectiveEpilogueFwdINS2_IJS4_S6_S5_EEENS2_IJNS3_ILi1EEESH_SH_EEES9_SB_Li256ELb1ELb1ELb1ELb0EEENS_36VarlenDynamicPersistentTileSchedulerILi128ELi64ELi256ELi256ELb1ELb1ELb0ELb1ELb0ELb1EEEE13SharedStorageENS1_6TensorINS1_11ArrayEngineIfLm96EEENS1_6LayoutINS2_IJNS2_IJNS3_ILi2EEESS_EEESH_NS3_ILi24EEEEEENS2_IJNS2_IJSH_SS_EEENS3_ILi0EEENS3_ILi4EEEEEEEEEENS_7SoftmaxILi2ELi0EEEEEbRKNSC_6ParamsERT0_RT1_iRKNS_16SeqlenInfoQKNewKILb1ELb1EEENS2_IJiiiiEEERT_ENKUlvE_clEv)
        /*0104*/ 	.word	0x00000000


	//----- nvinfo : EIATTR_FRAME_SIZE
	.align		4
.L_54:
        /*0108*/ 	.byte	0x04, 0x11
        /*010a*/ 	.short	(.L_56 - .L_55)
	.align		4
.L_55:
        /*010c*/ 	.word	index@(_ZN7cutlass13device_kernelIN5flash19enable_sm80_to_sm89INS1_16FlashAttnFwdSm80INS1_25CollectiveMainloopFwdSm80ILi8ELi2ELb0EN4cute5tupleIJNS5_1CILi128EEENS7_ILi64EEENS7_ILi192EEEEEELi192ENS_10bfloat16_tEfNS_4arch4Sm80ELb0ELb1ELb0ELb1ELb1ELb1ELb1ELb1EEENS1_21CollectiveEpilogueFwdINS6_IJS8_SA_S9_EEENS6_IJNS7_ILi1EEESI_SI_EEESC_SE_Li256ELb1ELb1ELb1ELb0EEENS1_36VarlenDynamicPersistentTileSchedulerILi128ELi64ELi256ELi256ELb1ELb1ELb0ELb1ELb0ELb1EEEEEEEEEvNT_6ParamsE)
        /*0110*/ 	.word	0x00000130


	//----- nvinfo : EIATTR_REGCOUNT
	.align		4
.L_56:
        /*0114*/ 	.byte	0x04, 0x2f
        /*0116*/ 	.short	(.L_58 - .L_57)
	.align		4
.L_57:
        /*0118*/ 	.word	index@(_ZN7cutlass13device_kernelIN5flash19enable_sm80_to_sm89INS1_16FlashAttnFwdSm80INS1_25CollectiveMainloopFwdSm80ILi8ELi2ELb0EN4cute5tupleIJNS5_1CILi128EEENS7_ILi64EEENS7_ILi192EEEEEELi192ENS_10bfloat16_tEfNS_4arch4Sm80ELb0ELb1ELb0ELb1ELb1ELb0ELb1ELb1EEENS1_21CollectiveEpilogueFwdINS6_IJS8_SA_S9_EEENS6_IJNS7_ILi1EEESI_SI_EEESC_SE_Li256ELb1ELb1ELb1ELb0EEENS1_36VarlenDynamicPersistentTileSchedulerILi128ELi64ELi256ELi256ELb1ELb1ELb0ELb1ELb0ELb1EEEEEEEEEvNT_6ParamsE)
        /*011c*/ 	.word	0x000000ff


	//----- nvinfo : EIATTR_FRAME_SIZE
	.align		4
.L_58:
        /*0120*/ 	.byte	0x04, 0x11
        /*0122*/ 	.short	(.L_60 - .L_59)
	.align		4
.L_59:
        /*0124*/ 	.word	index@($__internal_37_$__cuda_sm70_votesync_ballot)
        /*0128*/ 	.word	0x00000000


	//----- nvinfo : EIATTR_FRAME_SIZE
	.align		4
.L_60:
        /*012c*/ 	.byte	0x04, 0x11
        /*012e*/ 	.short	(.L_62 - .L_61)
	.align		4
.L_61:
        /*0130*/ 	.word	index@($__internal_36_$__cuda_sm70_shflsync_up_p)
        /*0134*/ 	.word	0x00000000


	//----- nvinfo : EIATTR_FRAME_SIZE
	.align		4
.L_62:
        /*0138*/ 	.byte	0x04, 0x11
        /*013a*/ 	.short	(.L_64 - .L_63)
	.align		4
.L_63:
        /*013c*/ 	.word	index@($__internal_35_$__cuda_sm70_shflsync_idx_p)
        /*0140*/ 	.word	0x00000000


	//----- nvinfo : EIATTR_FRAME_SIZE
	.align		4
.L_64:
        /*0144*/ 	.byte	0x04, 0x11
        /*0146*/ 	.short	(.L_66 - .L_65)
	.align		4
.L_65:
        /*0148*/ 	.word	index@($__internal_34_$__cuda_sm70_shflsync_bfly_p)
        /*014c*/ 	.word	0x00000000


	//----- nvinfo : EIATTR_FRAME_SIZE
	.align		4
.L_66:
        /*0150*/ 	.byte	0x04, 0x11
        /*0152*/ 	.short	(.L_68 - .L_67)
	.align		4
.L_67:
        /*0154*/ 	.word	index@(_ZN7cutlass13device_kernelIN5flash19enable_sm80_to_sm89INS1_16FlashAttnFwdSm80INS1_25CollectiveMainloopFwdSm80ILi8ELi2ELb0EN4cute5tupleIJNS5_1CILi128EEENS7_ILi64EEENS7_ILi192EEEEEELi192ENS_10bfloat16_tEfNS_4arch4Sm80ELb0ELb1ELb0ELb1ELb1ELb0ELb1ELb1EEENS1_21CollectiveEpilogueFwdINS6_IJS8_SA_S9_EEENS6_IJNS7_ILi1EEESI_SI_EEESC_SE_Li256ELb1ELb1ELb1ELb0EEENS1_36VarlenDynamicPersistentTileSchedulerILi128ELi64ELi256ELi256ELb1ELb1ELb0ELb1ELb0ELb1EEEEEEEEEvNT_6ParamsE)
        /*0158*/ 	.word	0x00000010


	//----- nvinfo : EIATTR_REGCOUNT
	.align		4
.L_68:
        /*015c*/ 	.byte	0x04, 0x2f
        /*015e*/ 	.short	(.L_70 - .L_69)
	.align		4
.L_69:
        /*0160*/ 	.word	index@(_ZN7cutlass13device_kernelIN5flash19enable_sm80_to_sm89INS1_16FlashAttnFwdSm80INS1_25CollectiveMainloopFwdSm80ILi8ELi2ELb0EN4cute5tupleIJNS5_1CILi128EEENS7_ILi64EEENS7_ILi192EEEEEELi192ENS_10bfloat16_tEfNS_4arch4Sm80ELb0ELb1ELb0ELb0ELb1ELb0ELb1ELb1EEENS1_21CollectiveEpilogueFwdINS6_IJS8_SA_S9_EEENS6_IJNS7_ILi1EEESI_SI_EEESC_SE_Li256ELb0ELb1ELb1ELb0EEENS1_19SingleTileSchedulerILb0ELb1ELb1ELi128EEEEEEEEEvNT_6ParamsE)
        /*0164*/ 	.word	0x000000e4


	//----- nvinfo : EIATTR_FRAME_SIZE
	.align		4
.L_70:
        /*0168*/ 	.byte	0x04, 0x11
        /*016a*/ 	.short	(.L_72 - .L_71)
	.align		4
.L_71:
        /*016c*/ 	.word	index@(_ZN7cutlass13device_kernelIN5flash19enable_sm80_to_sm89INS1_16FlashAttnFwdSm80INS1_25CollectiveMainloopFwdSm80ILi8ELi2ELb0EN4cute5tupleIJNS5_1CILi128EEENS7_ILi64EEENS7_ILi192EEEEEELi192ENS_10bfloat16_tEfNS_4arch4Sm80ELb0ELb1ELb0ELb0ELb1ELb0ELb1ELb1EEENS1_21CollectiveEpilogueFwdINS6_IJS8_SA_S9_EEENS6_IJNS7_ILi1EEESI_SI_EEESC_SE_Li256ELb0ELb1ELb1ELb0EEENS1_19SingleTileSchedulerILb0ELb1ELb1ELi128EEEEEEEEEvNT_6ParamsE)
        /*0170*/ 	.word	0x00000000


	//----- nvinfo : EIATTR_REGCOUNT
	.align		4
.L_72:
        /*0174*/ 	.byte	0x04, 0x2f
        /*0176*/ 	.short	(.L_74 - .L_73)
	.align		4
.L_73:
        /*0178*/ 	.word	index@(_ZN7cutlass13device_kernelIN5flash19enable_sm80_to_sm89INS1_16FlashAttnFwdSm80INS1_25CollectiveMainloopFwdSm80ILi8ELi2ELb0EN4cute5tupleIJNS5_1CILi128EEENS7_ILi64EEENS7_ILi192EEEEEELi192ENS_10bfloat16_tEfNS_4arch4Sm80ELb0ELb0ELb0ELb1ELb1ELb1ELb1ELb1EEENS1_21CollectiveEpilogueFwdINS6_IJS8_SA_S9_EEENS6_IJNS7_ILi1EEESI_SI_EEESC_SE_Li256ELb1ELb1ELb1ELb0EEENS1_36VarlenDynamicPersistentTileSchedulerILi128ELi64ELi256ELi256ELb1ELb1ELb0ELb0ELb1ELb1EEEEEEEEEvNT_6ParamsE)
        /*017c*/ 	.word	0x000000ff


	//----- nvinfo : EIATTR_FRAME_SIZE
	.align		4
.L_74:
        /*0180*/ 	.byte	0x04, 0x11
        /*0182*/ 	.short	(.L_76 - .L_75)
	.align		4
.L_75:
        /*0184*/ 	.word	index@($__internal_33_$__cuda_sm70_votesync_ballot)
        /*0188*/ 	.word	0x00000000


	//----- nvinfo : EIATTR_FRAME_SIZE
	.align		4
.L_76:
        /*018c*/ 	.byte	0x04, 0x11
        /*018e*/ 	.short	(.L_78 - .L_77)
	.align		4
.L_77:
        /*0190*/ 	.word	index@($__internal_32_$__cuda_sm70_shflsync_up_p)
        /*0194*/ 	.word	0x00000000


	//----- nvinfo : EIATTR_FRAME_SIZE
	.align		4
.L_78:
        /*0198*/ 	.byte	0x04, 0x11
        /*019a*/ 	.short	(.L_80 - .L_79)
	.align		4
.L_79:
        /*019c*/ 	.word	index@($__internal_31_$__cuda_sm70_shflsync_idx_p)
        /*01a0*/ 	.word	0x00000000


	//----- nvinfo : EIATTR_FRAME_SIZE
	.align		4
.L_80:
        /*01a4*/ 	.byte	0x04, 0x11
        /*01a6*/ 	.short	(.L_82 - .L_81)
	.align		4
.L_81:
        /*01a8*/ 	.word	index@($__internal_30_$__cuda_sm70_shflsync_bfly_p)
        /*01ac*/ 	.word	0x00000000


	//----- nvinfo : EIATTR_FRAME_SIZE
	.align		4
.L_82:
        /*01b0*/ 	.byte	0x04, 0x11
        /*01b2*/ 	.short	(.L_84 - .L_83)
	.align		4
.L_83:
        /*01b4*/ 	.word	index@(_ZN7cutlass13device_kernelIN5flash19enable_sm80_to_sm89INS1_16FlashAttnFwdSm80INS1_25CollectiveMainloopFwdSm80ILi8ELi2ELb0EN4cute5tupleIJNS5_1CILi128EEENS7_ILi64EEENS7_ILi192EEEEEELi192ENS_10bfloat16_tEfNS_4arch4Sm80ELb0ELb0ELb0ELb1ELb1ELb1ELb1ELb1EEENS1_21CollectiveEpilogueFwdINS6_IJS8_SA_S9_EEENS6_IJNS7_ILi1EEESI_SI_EEESC_SE_Li256ELb1ELb1ELb1ELb0EEENS1_36VarlenDynamicPersistentTileSchedulerILi128ELi64ELi256ELi256ELb1ELb1ELb0ELb0ELb1ELb1EEEEEEEEEvNT_6ParamsE)
        /*01b8*/ 	.word	0x00000050


	//----- nvinfo : EIATTR_REGCOUNT
	.align		4
.L_84:
        /*01bc*/ 	.byte	0x04, 0x2f
        /*01be*/ 	.short	(.L_86 - .L_85)
	.align		4
.L_85:
        /*01c0*/ 	.word	index@(_ZN7cutlass13device_kernelIN5flash19enable_sm80_to_sm89INS1_16FlashAttnFwdSm80INS1_25CollectiveMainloopFwdSm80ILi8ELi2ELb0EN4cute5tupleIJNS5_1CILi128EEENS7_ILi64EEENS7_ILi192EEEEEELi192ENS_10bfloat16_tEfNS_4arch4Sm80ELb0ELb0ELb0ELb1ELb1ELb0ELb1ELb1EEENS1_21CollectiveEpilogueFwdINS6_IJS8_SA_S9_EEENS6_IJNS7_ILi1EEESI_SI_EEESC_SE_Li256ELb1ELb1ELb1ELb0EEENS1_36VarlenDynamicPersistentTileSchedulerILi128ELi64ELi256ELi256ELb1ELb1ELb0ELb0ELb1ELb1EEEEEEEEEvNT_6ParamsE)
        /*01c4*/ 	.word	0x000000ff


	//----- nvinfo : EIATTR_FRAME_SIZE
	.align		4
.L_86:
        /*01c8*/ 	.byte	0x04, 0x11
        /*01ca*/ 	.short	(.L_88 - .L_87)
	.align		4
.L_87:
        /*01cc*/ 	.word	index@($__internal_29_$__cuda_sm70_votesync_ballot)
        /*01d0*/ 	.word	0x00000000


	//----- nvinfo : EIATTR_FRAME_SIZE
	.align		4
.L_88:
        /*01d4*/ 	.byte	0x04, 0x11
        /*01d6*/ 	.short	(.L_90 - .L_89)
	.align		4
.L_89:
        /*01d8*/ 	.word	index@($__internal_28_$__cuda_sm70_shflsync_up_p)
        /*01dc*/ 	.word	0x00000000


	//----- nvinfo : EIATTR_FRAME_SIZE
	.align		4
.L_90:
        /*01e0*/ 	.byte	0x04, 0x11
        /*01e2*/ 	.short	(.L_92 - .L_91)
	.align		4
.L_91:
        /*01e4*/ 	.word	index@($__internal_27_$__cuda_sm70_shflsync_idx_p)
        /*01e8*/ 	.word	0x00000000


	//----- nvinfo : EIATTR_FRAME_SIZE
	.align		4
.L_92:
        /*01ec*/ 	.byte	0x04, 0x11
        /*01ee*/ 	.short	(.L_94 - .L_93)
	.align		4
.L_93:
        /*01f0*/ 	.word	index@($__internal_26_$__cuda_sm70_shflsync_bfly_p)
        /*01f4*/ 	.word	0x00000000


	//----- nvinfo : EIATTR_FRAME_SIZE
	.align		4
.L_94:
        /*01f8*/ 	.byte	0x04, 0x11
        /*01fa*/ 	.short	(.L_96 - .L_95)
	.align		4
.L_95:
        /*01fc*/ 	.word	index@(_ZN7cutlass13device_kernelIN5flash19enable_sm80_to_sm89INS1_16FlashAttnFwdSm80INS1_25CollectiveMainloopFwdSm80ILi8ELi2ELb0EN4cute5tupleIJNS5_1CILi128EEENS7_ILi64EEENS7_ILi192EEEEEELi192ENS_10bfloat16_tEfNS_4arch4Sm80ELb0ELb0ELb0ELb1ELb1ELb0ELb1ELb1EEENS1_21CollectiveEpilogueFwdINS6_IJS8_SA_S9_EEENS6_IJNS7_ILi1EEESI_SI_EEESC_SE_Li256ELb1ELb1ELb1ELb0EEENS1_36VarlenDynamicPersistentTileSchedulerILi128ELi64ELi256ELi256ELb1ELb1ELb0ELb0ELb1ELb1EEEEEEEEEvNT_6ParamsE)
        /*0200*/ 	.word	0x00000010


	//----- nvinfo : EIATTR_REGCOUNT
	.align		4
.L_96:
        /*0204*/ 	.byte	0x04, 0x2f
        /*0206*/ 	.short	(.L_98 - .L_97)
	.align		4
.L_97:
        /*0208*/ 	.word	index@(_ZN7cutlass13device_kernelIN5flash19enable_sm80_to_sm89INS1_16FlashAttnFwdSm80INS1_25CollectiveMainloopFwdSm80ILi8ELi2ELb0EN4cute5tupleIJNS5_1CILi128EEENS7_ILi64EEENS7_ILi192EEEEEELi192ENS_10bfloat16_tEfNS_4arch4Sm80ELb0ELb0ELb0ELb0ELb1ELb0ELb1ELb1EEENS1_21CollectiveEpilogueFwdINS6_IJS8_SA_S9_EEENS6_IJNS7_ILi1EEESI_SI_EEESC_SE_Li256ELb0ELb1ELb1ELb0EEENS1_19SingleTileSchedulerILb0ELb1ELb1ELi128EEEEEEEEEvNT_6ParamsE)
        /*020c*/ 	.word	0x000000f5


	//----- nvinfo : EIATTR_FRAME_SIZE
	.align		4
.L_98:
        /*0210*/ 	.byte	0x04, 0x11
        /*0212*/ 	.short	(.L_100 - .L_99)
	.align		4
.L_99:
        /*0214*/ 	.word	index@(_ZN7cutlass13device_kernelIN5flash19enable_sm80_to_sm89INS1_16FlashAttnFwdSm80INS1_25CollectiveMainloopFwdSm80ILi8ELi2ELb0EN4cute5tupleIJNS5_1CILi128EEENS7_ILi64EEENS7_ILi192EEEEEELi192ENS_10bfloat16_tEfNS_4arch4Sm80ELb0ELb0ELb0ELb0ELb1ELb0ELb1ELb1EEENS1_21CollectiveEpilogueFwdINS6_IJS8_SA_S9_EEENS6_IJNS7_ILi1EEESI_SI_EEESC_SE_Li256ELb0ELb1ELb1ELb0EEENS1_19SingleTileSchedulerILb0ELb1ELb1ELi128EEEEEEEEEvNT_6ParamsE)
        /*0218*/ 	.word	0x00000000


	//----- nvinfo : EIATTR_REGCOUNT
	.align		4
.L_100:
        /*021c*/ 	.byte	0x04, 0x2f
        /*021e*/ 	.short	(.L_102 - .L_101)
	.align		4
.L_101:
        /*0220*/ 	.word	index@(_ZN7cutlass13device_kernelIN5flash19enable_sm80_to_sm89INS1_16FlashAttnFwdSm80INS1_25CollectiveMainloopFwdSm80ILi8ELi1ELb0EN4cute5tupleIJNS5_1CILi128EEENS7_ILi64EEENS7_ILi192EEEEEELi192ENS_10bfloat16_tEfNS_4arch4Sm80ELb1ELb0ELb0ELb1ELb1ELb1ELb1ELb1EEENS1_21CollectiveEpilogueFwdINS6_IJS8_SA_S9_EEENS6_IJNS7_ILi1EEESI_SI_EEESC_SE_Li256ELb1ELb1ELb1ELb0EEENS1_36VarlenDynamicPersistentTileSchedulerILi128ELi64ELi256ELi256ELb1ELb1ELb0ELb1ELb1ELb1EEEEEEEEEvNT_6ParamsE)
        /*0224*/ 	.word	0x000000ff


	//----- nvinfo : EIATTR_FRAME_SIZE
	.align		4
.L_102:
        /*0228*/ 	.byte	0x04, 0x11
        /*022a*/ 	.short	(.L_104 - .L_103)
	.align		4
.L_103:
        /*022c*/ 	.word	index@($__internal_25_$__cuda_sm70_votesync_ballot)
        /*0230*/ 	.word	0x00000000


	//----- nvinfo : EIATTR_FRAME_SIZE
	.align		4
.L_104:
        /*0234*/ 	.byte	0x04, 0x11
        /*0236*/ 	.short	(.L_106 - .L_105)
	.align		4
.L_105:
        /*0238*/ 	.word	index@($__internal_24_$__cuda_sm70_shflsync_up_p)
        /*023c*/ 	.word	0x00000000


	//----- nvinfo : EIATTR_FRAME_SIZE
	.align		4
.L_106:
        /*0240*/ 	.byte	0x04, 0x11
        /*0242*/ 	.short	(.L_108 - .L_107)
	.align		4
.L_107:
        /*0244*/ 	.word	index@($__internal_23_$__cuda_sm70_shflsync_idx_p)
        /*0248*/ 	.word	0x00000000


	//----- nvinfo : EIATTR_FRAME_SIZE
	.align		4
.L_108:
        /*024c*/ 	.byte	0x04, 0x11
        /*024e*/ 	.short	(.L_110 - .L_109)
	.align		4
.L_109:
        /*0250*/ 	.word	index@($__internal_22_$__cuda_sm70_shflsync_bfly_p)
        /*0254*/ 	.word	0x00000000


	//----- nvinfo : EIATTR_FRAME_SIZE
	.align		4
.L_110:
        /*0258*/ 	.byte	0x04, 0x11
        /*025a*/ 	.short	(.L_112 - .L_111)
	.align		4
.L_111:
        /*025c*/ 	.word	index@(_ZN7cutlass13device_kernelIN5flash19enable_sm80_to_sm89INS1_16FlashAttnFwdSm80INS1_25CollectiveMainloopFwdSm80ILi8ELi1ELb0EN4cute5tupleIJNS5_1CILi128EEENS7_ILi64EEENS7_ILi192EEEEEELi192ENS_10bfloat16_tEfNS_4arch4Sm80ELb1ELb0ELb0ELb1ELb1ELb1ELb1ELb1EEENS1_21CollectiveEpilogueFwdINS6_IJS8_SA_S9_EEENS6_IJNS7_ILi1EEESI_SI_EEESC_SE_Li256ELb1ELb1ELb1ELb0EEENS1_36VarlenDynamicPersistentTileSchedulerILi128ELi64ELi256ELi256ELb1ELb1ELb0ELb1ELb1ELb1EEEEEEEEEvNT_6ParamsE)
        /*0260*/ 	.word	0x00000060


	//----- nvinfo : EIATTR_REGCOUNT
	.align		4
.L_112:
        /*0264*/ 	.byte	0x04, 0x2f
        /*0266*/ 	.short	(.L_114 - .L_113)
	.align		4
.L_113:
        /*0268*/ 	.word	index@(_ZN7cutlass13device_kernelIN5flash19enable_sm80_to_sm89INS1_16FlashAttnFwdSm80INS1_25CollectiveMainloopFwdSm80ILi8ELi1ELb0EN4cute5tupleIJNS5_1CILi128EEENS7_ILi64EEENS7_ILi192EEEEEELi192ENS_10bfloat16_tEfNS_4arch4Sm80ELb1ELb0ELb0ELb1ELb1ELb0ELb1ELb1EEENS1_21CollectiveEpilogueFwdINS6_IJS8_SA_S9_EEENS6_IJNS7_ILi1EEESI_SI_EEESC_SE_Li256ELb1ELb1ELb1ELb0EEENS1_36VarlenDynamicPersistentTileSchedulerILi128ELi64ELi256ELi256ELb1ELb1ELb0ELb1ELb1ELb1EEEEEEEEEvNT_6ParamsE)
        /*026c*/ 	.word	0x000000ff


	//----- nvinfo : EIATTR_FRAME_SIZE
	.align		4
.L_114:
        /*0270*/ 	.byte	0x04, 0x11
        /*0272*/ 	.short	(.L_116 - .L_115)
	.align		4
.L_115:
        /*0274*/ 	.word	index@($__internal_21_$__cuda_sm70_votesync_ballot)
        /*0278*/ 	.word	0x00000000


	//----- nvinfo : EIATTR_FRAME_SIZE
	.align		4
.L_116:
        /*027c*/ 	.byte	0x04, 0x11
        /*027e*/ 	.short	(.L_118 - .L_117)
	.align		4
.L_117:
        /*0280*/ 	.word	index@($__internal_20_$__cuda_sm70_shflsync_up_p)
        /*0284*/ 	.word	0x00000000


	//----- nvinfo : EIATTR_FRAME_SIZE
	.align		4
.L_118:
        /*0288*/ 	.byte	0x04, 0x11
        /*028a*/ 	.short	(.L_120 - .L_119)
	.align		4
.L_119:
        /*028c*/ 	.word	index@($__internal_19_$__cuda_sm70_shflsync_idx_p)
        /*0290*/ 	.word	0x00000000


	//----- nvinfo : EIATTR_FRAME_SIZE
	.align		4
.L_120:
        /*0294*/ 	.byte	0x04, 0x11
        /*0296*/ 	.short	(.L_122 - .L_121)
	.align		4
.L_121:
        /*0298*/ 	.word	index@($__internal_18_$__cuda_sm70_shflsync_bfly_p)
        /*029c*/ 	.word	0x00000000


	//----- nvinfo : EIATTR_FRAME_SIZE
	.align		4
.L_122:
        /*02a0*/ 	.byte	0x04, 0x11
        /*02a2*/ 	.short	(.L_124 - .L_123)
	.align		4
.L_123:
        /*02a4*/ 	.word	index@(_ZN7cutlass13device_kernelIN5flash19enable_sm80_to_sm89INS1_16FlashAttnFwdSm80INS1_25CollectiveMainloopFwdSm80ILi8ELi1ELb0EN4cute5tupleIJNS5_1CILi128EEENS7_ILi64EEENS7_ILi192EEEEEELi192ENS_10bfloat16_tEfNS_4arch4Sm80ELb1ELb0ELb0ELb1ELb1ELb0ELb1ELb1EEENS1_21CollectiveEpilogueFwdINS6_IJS8_SA_S9_EEENS6_IJNS7_ILi1EEESI_SI_EEESC_SE_Li256ELb1ELb1ELb1ELb0EEENS1_36VarlenDynamicPersistentTileSchedulerILi128ELi64ELi256ELi256ELb1ELb1ELb0ELb1ELb1ELb1EEEEEEEEEvNT_6ParamsE)
        /*02a8*/ 	.word	0x00000018


	//----- nvinfo : EIATTR_REGCOUNT
	.align		4
.L_124:
        /*02ac*/ 	.byte	0x04, 0x2f
        /*02ae*/ 	.short	(.L_126 - .L_125)
	.align		4
.L_125:
        /*02b0*/ 	.word	index@(_ZN7cutlass13device_kernelIN5flash19enable_sm80_to_sm89INS1_16FlashAttnFwdSm80INS1_25CollectiveMainloopFwdSm80ILi8ELi1ELb0EN4cute5tupleIJNS5_1CILi128EEENS7_ILi64EEENS7_ILi192EEEEEELi192ENS_10bfloat16_tEfNS_4arch4Sm80ELb1ELb0ELb0ELb0ELb1ELb0ELb1ELb1EEENS1_21CollectiveEpilogueFwdINS6_IJS8_SA_S9_EEENS6_IJNS7_ILi1EEESI_SI_EEESC_SE_Li256ELb0ELb1ELb1ELb0EEENS1_30DynamicPersistentTileSchedulerILi256ELi256ELb1ELb1ELb0EEEEEEEEEvNT_6ParamsE)
        /*02b4*/ 	.word	0x000000ff


	//----- nvinfo : EIATTR_FRAME_SIZE
	.align		4
.L_126:
        /*02b8*/ 	.byte	0x04, 0x11
        /*02ba*/ 	.short	(.L_128 - .L_127)
	.align		4
.L_127:
        /*02bc*/ 	.word	index@($__internal_17_$__cuda_sm70_shflsync_idx_p)
        /*02c0*/ 	.word	0x00000000


	//----- nvinfo : EIATTR_FRAME_SIZE
	.align		4
.L_128:
        /*02c4*/ 	.byte	0x04, 0x11
        /*02c6*/ 	.short	(.L_130 - .L_129)
	.align		4
.L_129:
        /*02c8*/ 	.word	index@($__internal_16_$__cuda_sm70_shflsync_bfly_p)
        /*02cc*/ 	.word	0x00000000


	//----- nvinfo : EIATTR_FRAME_SIZE
	.align		4
.L_130:
        /*02d0*/ 	.byte	0x04, 0x11
        /*02d2*/ 	.short	(.L_132 - .L_131)
	.align		4
.L_131:
        /*02d4*/ 	.word	index@(_ZN7cutlass13device_kernelIN5flash19enable_sm80_to_sm89INS1_16FlashAttnFwdSm80INS1_25CollectiveMainloopFwdSm80ILi8ELi1ELb0EN4cute5tupleIJNS5_1CILi128EEENS7_ILi64EEENS7_ILi192EEEEEELi192ENS_10bfloat16_tEfNS_4arch4Sm80ELb1ELb0ELb0ELb0ELb1ELb0ELb1ELb1EEENS1_21CollectiveEpilogueFwdINS6_IJS8_SA_S9_EEENS6_IJNS7_ILi1EEESI_SI_EEESC_SE_Li256ELb0ELb1ELb1ELb0EEENS1_30DynamicPersistentTileSchedulerILi256ELi256ELb1ELb1ELb0EEEEEEEEEvNT_6ParamsE)
        /*02d8*/ 	.word	0x00000010


	//----- nvinfo : EIATTR_REGCOUNT
	.align		4
.L_132:
        /*02dc*/ 	.byte	0x04, 0x2f
        /*02de*/ 	.short	(.L_134 - .L_133)
	.align		4
.L_133:
        /*02e0*/ 	.word	index@(_ZN7cutlass13device_kernelIN5flash19enable_sm80_to_sm89INS1_16FlashAttnFwdSm80INS1_25CollectiveMainloopFwdSm80ILi8ELi1ELb0EN4cute5tupleIJNS5_1CILi128EEENS7_ILi64EEENS7_ILi192EEEEEELi192ENS_10bfloat16_tEfNS_4arch4Sm80ELb0ELb1ELb0ELb1ELb1ELb1ELb1ELb1EEENS1_21CollectiveEpilogueFwdINS6_IJS8_SA_S9_EEENS6_IJNS7_ILi1EEESI_SI_EEESC_SE_Li256ELb1ELb1ELb1ELb0EEENS1_36VarlenDynamicPersistentTileSchedulerILi128ELi64ELi256ELi256ELb1ELb1ELb0ELb1ELb0ELb1EEEEEEEEEvNT_6ParamsE)
        /*02e4*/ 	.word	0x000000ff


	//----- nvinfo : EIATTR_FRAME_SIZE
	.align		4
.L_134:
        /*02e8*/ 	.byte	0x04, 0x11
        /*02ea*/ 	.short	(.L_136 - .L_135)
	.align		4
.L_135:
        /*02ec*/ 	.word	index@($__internal_15_$__cuda_sm70_votesync_ballot)
        /*02f0*/ 	.word	0x00000000


	//----- nvinfo : EIATTR_FRAME_SIZE
	.align		4
.L_136:
        /*02f4*/ 	.byte	0x04, 0x11
        /*02f6*/ 	.short	(.L_138 - .L_137)
	.align		4
.L_137:
        /*02f8*/ 	.word	index@($__internal_14_$__cuda_sm70_shflsync_up_p)
        /*02fc*/ 	.word	0x00000000


	//----- nvinfo : EIATTR_FRAME_SIZE
	.align		4
.L_138:
        /*0300*/ 	.byte	0x04, 0x11
        /*0302*/ 	.short	(.L_140 - .L_139)
	.align		4
.L_139:
        /*0304*/ 	.word	index@($__internal_13_$__cuda_sm70_shflsync_idx_p)
        /*0308*/ 	.word	0x00000000


	//----- nvinfo : EIATTR_FRAME_SIZE
	.align		4
.L_140:
        /*030c*/ 	.byte	0x04, 0x11
        /*030e*/ 	.short	(.L_142 - .L_141)
	.align		4
.L_141:
        /*0310*/ 	.word	index@($__internal_12_$__cuda_sm70_shflsync_bfly_p)
        /*0314*/ 	.word	0x00000000


	//----- nvinfo : EIATTR_FRAME_SIZE
	.align		4
.L_142:
        /*0318*/ 	.byte	0x04, 0x11
        /*031a*/ 	.short	(.L_144 - .L_143)
	.align		4
.L_143:
        /*031c*/ 	.word	index@($_ZN7cutlass13device_kernelIN5flash19enable_sm80_to_sm89INS1_16FlashAttnFwdSm80INS1_25CollectiveMainloopFwdSm80ILi8ELi1ELb0EN4cute5tupleIJNS5_1CILi128EEENS7_ILi64EEENS7_ILi192EEEEEELi192ENS_10bfloat16_tEfNS_4arch4Sm80ELb0ELb1ELb0ELb1ELb1ELb1ELb1ELb1EEENS1_21CollectiveEpilogueFwdINS6_IJS8_SA_S9_EEENS6_IJNS7_ILi1EEESI_SI_EEESC_SE_Li256ELb1ELb1ELb1ELb0EEENS1_36VarlenDynamicPersistentTileSchedulerILi128ELi64ELi256ELi256ELb1ELb1ELb0ELb1ELb0ELb1EEEEEEEEEvNT_6ParamsE$_ZZN5flash25CollectiveMainloopFwdSm80ILi8ELi1ELb0EN4cute5tupleIJNS1_1CILi128EEENS3_ILi64EEENS3_ILi192EEEEEELi192EN7cutlass10bfloat16_tEfNS8_4arch4Sm80ELb0ELb1ELb0ELb1ELb1ELb1ELb1ELb1EE3mmaINS_16FlashAttnFwdSm80ISC_NS_21CollectiveEpilogueFwdINS2_IJS4_S6_S5_EEENS2_IJNS3_ILi1EEESH_SH_EEES9_SB_Li256ELb1ELb1ELb1ELb0EEENS_36VarlenDynamicPersistentTileSchedulerILi128ELi64ELi256ELi256ELb1ELb1ELb0ELb1ELb0ELb1EEEE13SharedStorageENS1_6TensorINS1_11ArrayEngineIfLm96EEENS1_6LayoutINS2_IJNS2_IJNS3_ILi2EEESS_EEESH_NS3_ILi24EEEEEENS2_IJNS2_IJSH_SS_EEENS3_ILi0EEENS3_ILi4EEEEEEEEEENS_7SoftmaxILi2ELi0EEEEEbRKNSC_6ParamsERT0_RT1_iRKNS_16SeqlenInfoQKNewKILb1ELb1EEENS2_IJiiiiEEERT_ENKUlvE_clEv)
        /*0320*/ 	.word	0x00000000


	//----- nvinfo : EIATTR_FRAME_SIZE
	.align		4
.L_144:
        /*0324*/ 	.byte	0x04, 0x11
        /*0326*/ 	.short	(.L_146 - .L_145)
	.align		4
.L_145:
        /*0328*/ 	.word	index@(_ZN7cutlass13device_kernelIN5flash19enable_sm80_to_sm89INS1_16FlashAttnFwdSm80INS1_25CollectiveMainloopFwdSm80ILi8ELi1ELb0EN4cute5tupleIJNS5_1CILi128EEENS7_ILi64EEENS7_ILi192EEEEEELi192ENS_10bfloat16_tEfNS_4arch4Sm80ELb0ELb1ELb0ELb1ELb1ELb1ELb1ELb1EEENS1_21CollectiveEpilogueFwdINS6_IJS8_SA_S9_EEENS6_IJNS7_ILi1EEESI_SI_EEESC_SE_Li256ELb1ELb1ELb1ELb0EEENS1_36VarlenDynamicPersistentTileSchedulerILi128ELi64ELi256ELi256ELb1ELb1ELb0ELb1ELb0ELb1EEEEEEEEEvNT_6ParamsE)
        /*032c*/ 	.word	0x00000170


	//----- nvinfo : EIATTR_REGCOUNT
	.align		4
.L_146:
        /*0330*/ 	.byte	0x04, 0x2f
        /*0332*/ 	.short	(.L_148 - .L_147)
	.align		4
.L_147:
        /*0334*/ 	.word	index@(_ZN7cutlass13device_kernelIN5flash19enable_sm80_to_sm89INS1_16FlashAttnFwdSm80INS1_25CollectiveMainloopFwdSm80ILi8ELi1ELb0EN4cute5tupleIJNS5_1CILi128EEENS7_ILi64EEENS7_ILi192EEEEEELi192ENS_10bfloat16_tEfNS_4arch4Sm80ELb0ELb1ELb0ELb1ELb1ELb0ELb1ELb1EEENS1_21CollectiveEpilogueFwdINS6_IJS8_SA_S9_EEENS6_IJNS7_ILi1EEESI_SI_EEESC_SE_Li256ELb1ELb1ELb1ELb0EEENS1_36VarlenDynamicPersistentTileSchedulerILi128ELi64ELi256ELi256ELb1ELb1ELb0ELb1ELb0ELb1EEEEEEEEEvNT_6ParamsE)
        /*0338*/ 	.word	0x000000ff


	//----- nvinfo : EIATTR_FRAME_SIZE
	.align		4
.L_148:
        /*033c*/ 	.byte	0x04, 0x11
        /*033e*/ 	.short	(.L_150 - .L_149)
	.align		4
.L_149:
        /*0340*/ 	.word	index@($__internal_11_$__cuda_sm70_votesync_ballot)
        /*0344*/ 	.word	0x00000000


	//----- nvinfo : EIATTR_FRAME_SIZE
	.align		4
.L_150:
        /*0348*/ 	.byte	0x04, 0x11
        /*034a*/ 	.short	(.L_152 - .L_151)
	.align		4
.L_151:
        /*034c*/ 	.word	index@($__internal_10_$__cuda_sm70_shflsync_up_p)
        /*0350*/ 	.word	0x00000000


	//----- nvinfo : EIATTR_FRAME_SIZE
	.align		4
.L_152:
        /*0354*/ 	.byte	0x04, 0x11
        /*0356*/ 	.short	(.L_154 - .L_153)
	.align		4
.L_153:
        /*0358*/ 	.word	index@($__internal_9_$__cuda_sm70_shflsync_idx_p)
        /*035c*/ 	.word	0x00000000


	//----- nvinfo : EIATTR_FRAME_SIZE
	.align		4
.L_154:
        /*0360*/ 	.byte	0x04, 0x11
        /*0362*/ 	.short	(.L_156 - .L_155)
	.align		4
.L_155:
        /*0364*/ 	.word	index@($__internal_8_$__cuda_sm70_shflsync_bfly_p)
        /*0368*/ 	.word	0x00000000


	//----- nvinfo : EIATTR_FRAME_SIZE
	.align		4
.L_156:
        /*036c*/ 	.byte	0x04, 0x11
        /*036e*/ 	.short	(.L_158 - .L_157)
	.align		4
.L_157:
        /*0370*/ 	.word	index@(_ZN7cutlass13device_kernelIN5flash19enable_sm80_to_sm89INS1_16FlashAttnFwdSm80INS1_25CollectiveMainloopFwdSm80ILi8ELi1ELb0EN4cute5tupleIJNS5_1CILi128EEENS7_ILi64EEENS7_ILi192EEEEEELi192ENS_10bfloat16_tEfNS_4arch4Sm80ELb0ELb1ELb0ELb1ELb1ELb0ELb1ELb1EEENS1_21CollectiveEpilogueFwdINS6_IJS8_SA_S9_EEENS6_IJNS7_ILi1EEESI_SI_EEESC_SE_Li256ELb1ELb1ELb1ELb0EEENS1_36VarlenDynamicPersistentTileSchedulerILi128ELi64ELi256ELi256ELb1ELb1ELb0ELb1ELb0ELb1EEEEEEEEEvNT_6ParamsE)
        /*0374*/ 	.word	0x00000018


	//----- nvinfo : EIATTR_REGCOUNT
	.align		4
.L_158:
        /*0378*/ 	.byte	0x04, 0x2f
        /*037a*/ 	.short	(.L_160 - .L_159)
	.align		4
.L_159:
        /*037c*/ 	.word	index@(_ZN7cutlass13device_kernelIN5flash19enable_sm80_to_sm89INS1_16FlashAttnFwdSm80INS1_25CollectiveMainloopFwdSm80ILi8ELi1ELb0EN4cute5tupleIJNS5_1CILi128EEENS7_ILi64EEENS7_ILi192EEEEEELi192ENS_10bfloat16_tEfNS_4arch4Sm80ELb0ELb1ELb0ELb0ELb1ELb0ELb1ELb1EEENS1_21CollectiveEpilogueFwdINS6_IJS8_SA_S9_EEENS6_IJNS7_ILi1EEESI_SI_EEESC_SE_Li256ELb0ELb1ELb1ELb0EEENS1_19SingleTileSchedulerILb0ELb1ELb1ELi128EEEEEEEEEvNT_6ParamsE)
        /*0380*/ 	.word	0x000000eb


	//----- nvinfo : EIATTR_FRAME_SIZE
	.align		4
.L_160:
        /*0384*/ 	.byte	0x04, 0x11
        /*0386*/ 	.short	(.L_162 - .L_161)
	.align		4
.L_161:
        /*0388*/ 	.word	index@(_ZN7cutlass13device_kernelIN5flash19enable_sm80_to_sm89INS1_16FlashAttnFwdSm80INS1_25CollectiveMainloopFwdSm80ILi8ELi1ELb0EN4cute5tupleIJNS5_1CILi128EEENS7_ILi64EEENS7_ILi192EEEEEELi192ENS_10bfloat16_tEfNS_4arch4Sm80ELb0ELb1ELb0ELb0ELb1ELb0ELb1ELb1EEENS1_21CollectiveEpilogueFwdINS6_IJS8_SA_S9_EEENS6_IJNS7_ILi1EEESI_SI_EEESC_SE_Li256ELb0ELb1ELb1ELb0EEENS1_19SingleTileSchedulerILb0ELb1ELb1ELi128EEEEEEEEEvNT_6ParamsE)
        /*038c*/ 	.word	0x00000000


	//----- nvinfo : EIATTR_REGCOUNT
	.align		4
.L_162:
        /*0390*/ 	.byte	0x04, 0x2f
        /*0392*/ 	.short	(.L_164 - .L_163)
	.align		4
.L_163:
        /*0394*/ 	.word	index@(_ZN7cutlass13device_kernelIN5flash19enable_sm80_to_sm89INS1_16FlashAttnFwdSm80INS1_25CollectiveMainloopFwdSm80ILi8ELi1ELb0EN4cute5tupleIJNS5_1CILi128EEENS7_ILi64EEENS7_ILi192EEEEEELi192ENS_10bfloat16_tEfNS_4arch4Sm80ELb0ELb0ELb0ELb1ELb1ELb1ELb1ELb1EEENS1_21CollectiveEpilogueFwdINS6_IJS8_SA_S9_EEENS6_IJNS7_ILi1EEESI_SI_EEESC_SE_Li256ELb1ELb1ELb1ELb0EEENS1_36VarlenDynamicPersistentTileSchedulerILi128ELi64ELi256ELi256ELb1ELb1ELb0ELb0ELb1ELb1EEEEEEEEEvNT_6ParamsE)
        /*0398*/ 	.word	0x000000ff


	//----- nvinfo : EIATTR_FRAME_SIZE
	.align		4
.L_164:
        /*039c*/ 	.byte	0x04, 0x11
        /*039e*/ 	.short	(.L_166 - .L_165)
	.align		4
.L_165:
        /*03a0*/ 	.word	index@($__internal_7_$__cuda_sm70_votesync_ballot)
        /*03a4*/ 	.word	0x00000000


	//----- nvinfo : EIATTR_FRAME_SIZE
	.align		4
.L_166:
        /*03a8*/ 	.byte	0x04, 0x11
        /*03aa*/ 	.short	(.L_168 - .L_167)
	.align		4
.L_167:
        /*03ac*/ 	.word	index@($__internal_6_$__cuda_sm70_shflsync_up_p)
        /*03b0*/ 	.word	0x00000000


	//----- nvinfo : EIATTR_FRAME_SIZE
	.align		4
.L_168:
        /*03b4*/ 	.byte	0x04, 0x11
        /*03b6*/ 	.short	(.L_170 - .L_169)
	.align		4
.L_169:
        /*03b8*/ 	.word	index@($__internal_5_$__cuda_sm70_shflsync_idx_p)
        /*03bc*/ 	.word	0x00000000


	//----- nvinfo : EIATTR_FRAME_SIZE
	.align		4
.L_170:
        /*03c0*/ 	.byte	0x04, 0x11
        /*03c2*/ 	.short	(.L_172 - .L_171)
	.align		4
.L_171:
        /*03c4*/ 	.word	index@($__internal_4_$__cuda_sm70_shflsync_bfly_p)
        /*03c8*/ 	.word	0x00000000


	//----- nvinfo : EIATTR_FRAME_SIZE
	.align		4
.L_172:
        /*03cc*/ 	.byte	0x04, 0x11
        /*03ce*/ 	.short	(.L_174 - .L_173)
	.align		4
.L_173:
        /*03d0*/ 	.word	index@(_ZN7cutlass13device_kernelIN5flash19enable_sm80_to_sm89INS1_16FlashAttnFwdSm80INS1_25CollectiveMainloopFwdSm80ILi8ELi1ELb0EN4cute5tupleIJNS5_1CILi128EEENS7_ILi64EEENS7_ILi192EEEEEELi192ENS_10bfloat16_tEfNS_4arch4Sm80ELb0ELb0ELb0ELb1ELb1ELb1ELb1ELb1EEENS1_21CollectiveEpilogueFwdINS6_IJS8_SA_S9_EEENS6_IJNS7_ILi1EEESI_SI_EEESC_SE_Li256ELb1ELb1ELb1ELb0EEENS1_36VarlenDynamicPersistentTileSchedulerILi128ELi64ELi256ELi256ELb1ELb1ELb0ELb0ELb1ELb1EEEEEEEEEvNT_6ParamsE)
        /*03d4*/ 	.word	0x00000060


	//----- nvinfo : EIATTR_REGCOUNT
	.align		4
.L_174:
        /*03d8*/ 	.byte	0x04, 0x2f
        /*03da*/ 	.short	(.L_176 - .L_175)
	.align		4
.L_175:
        /*03dc*/ 	.word	index@(_ZN7cutlass13device_kernelIN5flash19enable_sm80_to_sm89INS1_16FlashAttnFwdSm80INS1_25CollectiveMainloopFwdSm80ILi8ELi1ELb0EN4cute5tupleIJNS5_1CILi128EEENS7_ILi64EEENS7_ILi192EEEEEELi192ENS_10bfloat16_tEfNS_4arch4Sm80ELb0ELb0ELb0ELb1ELb1ELb0ELb1ELb1EEENS1_21CollectiveEpilogueFwdINS6_IJS8_SA_S9_EEENS6_IJNS7_ILi1EEESI_SI_EEESC_SE_Li256ELb1ELb1ELb1ELb0EEENS1_36VarlenDynamicPersistentTileSchedulerILi128ELi64ELi256ELi256ELb1ELb1ELb0ELb0ELb1ELb1EEEEEEEEEvNT_6ParamsE)
        /*03e0*/ 	.word	0x000000ff


	//----- nvinfo : EIATTR_FRAME_SIZE
	.align		4
.L_176:
        /*03e4*/ 	.byte	0x04, 0x11
        /*03e6*/ 	.short	(.L_178 - .L_177)
	.align		4
.L_177:
        /*03e8*/ 	.word	index@($__internal_3_$__cuda_sm70_votesync_ballot)
        /*03ec*/ 	.word	0x00000000


	//----- nvinfo : EIATTR_FRAME_SIZE
	.align		4
.L_178:
        /*03f0*/ 	.byte	0x04, 0x11
        /*03f2*/ 	.short	(.L_180 - .L_179)
	.align		4
.L_179:
        /*03f4*/ 	.word	index@($__internal_2_$__cuda_sm70_shflsync_up_p)
        /*03f8*/ 	.word	0x00000000


	//----- nvinfo : EIATTR_FRAME_SIZE
	.align		4
.L_180:
        /*03fc*/ 	.byte	0x04, 0x11
        /*03fe*/ 	.short	(.L_182 - .L_181)
	.align		4
.L_181:
        /*0400*/ 	.word	index@($__internal_1_$__cuda_sm70_shflsync_idx_p)
        /*0404*/ 	.word	0x00000000


	//----- nvinfo : EIATTR_FRAME_SIZE
	.align		4
.L_182:
        /*0408*/ 	.byte	0x04, 0x11
        /*040a*/ 	.short	(.L_184 - .L_183)
	.align		4
.L_183:
        /*040c*/ 	.word	index@($__internal_0_$__cuda_sm70_shflsync_bfly_p)
        /*0410*/ 	.word	0x00000000


	//----- nvinfo : EIATTR_FRAME_SIZE
	.align		4
.L_184:
        /*0414*/ 	.byte	0x04, 0x11
        /*0416*/ 	.short	(.L_186 - .L_185)
	.align		4
.L_185:
        /*0418*/ 	.word	index@(_ZN7cutlass13device_kernelIN5flash19enable_sm80_to_sm89INS1_16FlashAttnFwdSm80INS1_25CollectiveMainloopFwdSm80ILi8ELi1ELb0EN4cute5tupleIJNS5_1CILi128EEENS7_ILi64EEENS7_ILi192EEEEEELi192ENS_10bfloat16_tEfNS_4arch4Sm80ELb0ELb0ELb0ELb1ELb1ELb0ELb1ELb1EEENS1_21CollectiveEpilogueFwdINS6_IJS8_SA_S9_EEENS6_IJNS7_ILi1EEESI_SI_EEESC_SE_Li256ELb1ELb1ELb1ELb0EEENS1_36VarlenDynamicPersistentTileSchedulerILi128ELi64ELi256ELi256ELb1ELb1ELb0ELb0ELb1ELb1EEEEEEEEEvNT_6ParamsE)
        /*041c*/ 	.word	0x00000018


	//----- nvinfo : EIATTR_REGCOUNT
	.align		4
.L_186:
        /*0420*/ 	.byte	0x04, 0x2f
        /*0422*/ 	.short	(.L_188 - .L_187)
	.align		4
.L_187:
        /*0424*/ 	.word	index@(_ZN7cutlass13device_kernelIN5flash19enable_sm80_to_sm89INS1_16FlashAttnFwdSm80INS1_25CollectiveMainloopFwdSm80ILi8ELi1ELb0EN4cute5tupleIJNS5_1CILi128EEENS7_ILi64EEENS7_ILi192EEEEEELi192ENS_10bfloat16_tEfNS_4arch4Sm80ELb0ELb0ELb0ELb0ELb1ELb0ELb1ELb1EEENS1_21CollectiveEpilogueFwdINS6_IJS8_SA_S9_EEENS6_IJNS7_ILi1EEESI_SI_EEESC_SE_Li256ELb0ELb1ELb1ELb0EEENS1_19SingleTileSchedulerILb0ELb1ELb1ELi128EEEEEEEEEvNT_6ParamsE)
        /*0428*/ 	.word	0x000000e2


	//----- nvinfo : EIATTR_FRAME_SIZE
	.align		4
.L_188:
        /*042c*/ 	.byte	0x04, 0x11
        /*042e*/ 	.short	(.L_190 - .L_189)
	.align		4
.L_189:
        /*0430*/ 	.word	index@(_ZN7cutlass13device_kernelIN5flash19enable_sm80_to_sm89INS1_16FlashAttnFwdSm80INS1_25CollectiveMainloopFwdSm80ILi8ELi1ELb0EN4cute5tupleIJNS5_1CILi128EEENS7_ILi64EEENS7_ILi192EEEEEELi192ENS_10bfloat16_tEfNS_4arch4Sm80ELb0ELb0ELb0ELb0ELb1ELb0ELb1ELb1EEENS1_21CollectiveEpilogueFwdINS6_IJS8_SA_S9_EEENS6_IJNS7_ILi1EEESI_SI_EEESC_SE_Li256ELb0ELb1ELb1ELb0EEENS1_19SingleTileSchedulerILb0ELb1ELb1ELi128EEEEEEEEEvNT_6ParamsE)
        /*0434*/ 	.word	0x00000000


	//----- nvinfo : EIATTR_MIN_STACK_SIZE
	.align		4
.L_190:
        /*0438*/ 	.byte	0x04, 0x12
        /*043a*/ 	.short	(.L_192 - .L_191)
	.align		4
.L_191:
        /*043c*/ 	.word	index@(_ZN7cutlass13device_kernelIN5flash19enable_sm80_to_sm89INS1_16FlashAttnFwdSm80INS1_25CollectiveMainloopFwdSm80ILi8ELi1ELb0EN4cute5tupleIJNS5_1CILi128EEENS7_ILi64EEENS7_ILi192EEEEEELi192ENS_10bfloat16_tEfNS_4arch4Sm80ELb0ELb0ELb0ELb0ELb1ELb0ELb1ELb1EEENS1_21CollectiveEpilogueFwdINS6_IJS8_SA_S9_EEENS6_IJNS7_ILi1EEESI_SI_EEESC_SE_Li256ELb0ELb1ELb1ELb0EEENS1_19SingleTileSchedulerILb0ELb1ELb1ELi128EEEEEEEEEvNT_6ParamsE)
        /*0440*/ 	.word	0x00000000


	//----- nvinfo : EIATTR_MIN_STACK_SIZE
	.align		4
.L_192:
        /*0444*/ 	.byte	0x04, 0x12
        /*0446*/ 	.short	(.L_194 - .L_193)
	.align		4
.L_193:
        /*0448*/ 	.word	index@(_ZN7cutlass13device_kernelIN5flash19enable_sm80_to_sm89INS1_16FlashAttnFwdSm80INS1_25CollectiveMainloopFwdSm80ILi8ELi1ELb0EN4cute5tupleIJNS5_1CILi128EEENS7_ILi64EEENS7_ILi192EEEEEELi192ENS_10bfloat16_tEfNS_4arch4Sm80ELb0ELb0ELb0ELb1ELb1ELb0ELb1ELb1EEENS1_21CollectiveEpilogueFwdINS6_IJS8_SA_S9_EEENS6_IJNS7_ILi1EEESI_SI_EEESC_SE_Li256ELb1ELb1ELb1ELb0EEENS1_36VarlenDynamicPersistentTileSchedulerILi128ELi64ELi256ELi256ELb1ELb1ELb0ELb0ELb1ELb1EEEEEEEEEvNT_6ParamsE)
        /*044c*/ 	.word	0x00000018


	//----- nvinfo : EIATTR_MIN_STACK_SIZE
	.align		4
.L_194:
        /*0450*/ 	.byte	0x04, 0x12
        /*0452*/ 	.short	(.L_196 - .L_195)
	.align		4
.L_195:
        /*0454*/ 	.word	index@(_ZN7cutlass13device_kernelIN5flash19enable_sm80_to_sm89INS1_16FlashAttnFwdSm80INS1_25CollectiveMainloopFwdSm80ILi8ELi1ELb0EN4cute5tupleIJNS5_1CILi128EEENS7_ILi64EEENS7_ILi192EEEEEELi192ENS_10bfloat16_tEfNS_4arch4Sm80ELb0ELb0ELb0ELb1ELb1ELb1ELb1ELb1EEENS1_21CollectiveEpilogueFwdINS6_IJS8_SA_S9_EEENS6_IJNS7_ILi1EEESI_SI_EEESC_SE_Li256ELb1ELb1ELb1ELb0EEENS1_36VarlenDynamicPersistentTileSchedulerILi128ELi64ELi256ELi256ELb1ELb1ELb0ELb0ELb1ELb1EEEEEEEEEvNT_6ParamsE)
        /*0458*/ 	.word	0x00000060


	//----- nvinfo : EIATTR_MIN_STACK_SIZE
	.align		4
.L_196:
        /*045c*/ 	.byte	0x04, 0x12
        /*045e*/ 	.short	(.L_198 - .L_197)
	.align		4
.L_197:
        /*0460*/ 	.word	index@(_ZN7cutlass13device_kernelIN5flash19enable_sm80_to_sm89INS1_16FlashAttnFwdSm80INS1_25CollectiveMainloopFwdSm80ILi8ELi1ELb0EN4cute5tupleIJNS5_1CILi128EEENS7_ILi64EEENS7_ILi192EEEEEELi192ENS_10bfloat16_tEfNS_4arch4Sm80ELb0ELb1ELb0ELb0ELb1ELb0ELb1ELb1EEENS1_21CollectiveEpilogueFwdINS6_IJS8_SA_S9_EEENS6_IJNS7_ILi1EEESI_SI_EEESC_SE_Li256ELb0ELb1ELb1ELb0EEENS1_19SingleTileSchedulerILb0ELb1ELb1ELi128EEEEEEEEEvNT_6ParamsE)
        /*0464*/ 	.word	0x00000000


	//----- nvinfo : EIATTR_MIN_STACK_SIZE
	.align		4
.L_198:
        /*0468*/ 	.byte	0x04, 0x12
        /*046a*/ 	.short	(.L_200 - .L_199)
	.align		4
.L_199:
        /*046c*/ 	.word	index@(_ZN7cutlass13device_kernelIN5flash19enable_sm80_to_sm89INS1_16FlashAttnFwdSm80INS1_25CollectiveMainloopFwdSm80ILi8ELi1ELb0EN4cute5tupleIJNS5_1CILi128EEENS7_ILi64EEENS7_ILi192EEEEEELi192ENS_10bfloat16_tEfNS_4arch4Sm80ELb0ELb1ELb0ELb1ELb1ELb0ELb1ELb1EEENS1_21CollectiveEpilogueFwdINS6_IJS8_SA_S9_EEENS6_IJNS7_ILi1EEESI_SI_EEESC_SE_Li256ELb1ELb1ELb1ELb0EEENS1_36VarlenDynamicPersistentTileSchedulerILi128ELi64ELi256ELi256ELb1ELb1ELb0ELb1ELb0ELb1EEEEEEEEEvNT_6ParamsE)
        /*0470*/ 	.word	0x00000018


	//----- nvinfo : EIATTR_MIN_STACK_SIZE
	.align		4
.L_200:
        /*0474*/ 	.byte	0x04, 0x12
        /*0476*/ 	.short	(.L_202 - .L_201)
	.align		4
.L_201:
        /*0478*/ 	.word	index@(_ZN7cutlass13device_kernelIN5flash19enable_sm80_to_sm89INS1_16FlashAttnFwdSm80INS1_25CollectiveMainloopFwdSm80ILi8ELi1ELb0EN4cute5tupleIJNS5_1CILi128EEENS7_ILi64EEENS7_ILi192EEEEEELi192ENS_10bfloat16_tEfNS_4arch4Sm80ELb0ELb1ELb0ELb1ELb1ELb1ELb1ELb1EEENS1_21CollectiveEpilogueFwdINS6_IJS8_SA_S9_EEENS6_IJNS7_ILi1EEESI_SI_EEESC_SE_Li256ELb1ELb1ELb1ELb0EEENS1_36VarlenDynamicPersistentTileSchedulerILi128ELi64ELi256ELi256ELb1ELb1ELb0ELb1ELb0ELb1EEEEEEEEEvNT_6ParamsE)
        /*047c*/ 	.word	0x00000170


	//----- nvinfo : EIATTR_MIN_STACK_SIZE
	.align		4
.L_202:
        /*0480*/ 	.byte	0x04, 0x12
        /*0482*/ 	.short	(.L_204 - .L_203)
	.align		4
.L_203:
        /*0484*/ 	.word	index@(_ZN7cutlass13device_kernelIN5flash19enable_sm80_to_sm89INS1_16FlashAttnFwdSm80INS1_25CollectiveMainloopFwdSm80ILi8ELi1ELb0EN4cute5tupleIJNS5_1CILi128EEENS7_ILi64EEENS7_ILi192EEEEEELi192ENS_10bfloat16_tEfNS_4arch4Sm80ELb1ELb0ELb0ELb0ELb1ELb0ELb1ELb1EEENS1_21CollectiveEpilogueFwdINS6_IJS8_SA_S9_EEENS6_IJNS7_ILi1EEESI_SI_EEESC_SE_Li256ELb0ELb1ELb1ELb0EEENS1_30DynamicPersistentTileSchedulerILi256ELi256ELb1ELb1ELb0EEEEEEEEEvNT_6ParamsE)
        /*0488*/ 	.word	0x00000010


	//----- nvinfo : EIATTR_MIN_STACK_SIZE
	.align		4
.L_204:
        /*048c*/ 	.byte	0x04, 0x12
        /*048e*/ 	.short	(.L_206 - .L_205)
	.align		4
.L_205:
        /*0490*/ 	.word	index@(_ZN7cutlass13device_kernelIN5flash19enable_sm80_to_sm89INS1_16FlashAttnFwdSm80INS1_25CollectiveMainloopFwdSm80ILi8ELi1ELb0EN4cute5tupleIJNS5_1CILi128EEENS7_ILi64EEENS7_ILi192EEEEEELi192ENS_10bfloat16_tEfNS_4arch4Sm80ELb1ELb0ELb0ELb1ELb1ELb0ELb1ELb1EEENS1_21CollectiveEpilogueFwdINS6_IJS8_SA_S9_EEENS6_IJNS7_ILi1EEESI_SI_EEESC_SE_Li256ELb1ELb1ELb1ELb0EEENS1_36VarlenDynamicPersistentTileSchedulerILi128ELi64ELi256ELi256ELb1ELb1ELb0ELb1ELb1ELb1EEEEEEEEEvNT_6ParamsE)
        /*0494*/ 	.word	0x00000018


	//----- nvinfo : EIATTR_MIN_STACK_SIZE
	.align		4
.L_206:
        /*0498*/ 	.byte	0x04, 0x12
        /*049a*/ 	.short	(.L_208 - .L_207)
	.align		4
.L_207:
        /*049c*/ 	.word	index@(_ZN7cutlass13device_kernelIN5flash19enable_sm80_to_sm89INS1_16FlashAttnFwdSm80INS1_25CollectiveMainloopFwdSm80ILi8ELi1ELb0EN4cute5tupleIJNS5_1CILi128EEENS7_ILi64EEENS7_ILi192EEEEEELi192ENS_10bfloat16_tEfNS_4arch4Sm80ELb1ELb0ELb0ELb1ELb1ELb1ELb1ELb1EEENS1_21CollectiveEpilogueFwdINS6_IJS8_SA_S9_EEENS6_IJNS7_ILi1EEESI_SI_EEESC_SE_Li256ELb1ELb1ELb1ELb0EEENS1_36VarlenDynamicPersistentTileSchedulerILi128ELi64ELi256ELi256ELb1ELb1ELb0ELb1ELb1ELb1EEEEEEEEEvNT_6ParamsE)
        /*04a0*/ 	.word	0x00000060


	//----- nvinfo : EIATTR_MIN_STACK_SIZE
	.align		4
.L_208:
        /*04a4*/ 	.byte	0x04, 0x12
        /*04a6*/ 	.short	(.L_210 - .L_209)
	.align		4
.L_209:
        /*04a8*/ 	.word	index@(_ZN7cutlass13device_kernelIN5flash19enable_sm80_to_sm89INS1_16FlashAttnFwdSm80INS1_25CollectiveMainloopFwdSm80ILi8ELi2ELb0EN4cute5tupleIJNS5_1CILi128EEENS7_ILi64EEENS7_ILi192EEEEEELi192ENS_10bfloat16_tEfNS_4arch4Sm80ELb0ELb0ELb0ELb0ELb1ELb0ELb1ELb1EEENS1_21CollectiveEpilogueFwdINS6_IJS8_SA_S9_EEENS6_IJNS7_ILi1EEESI_SI_EEESC_SE_Li256ELb0ELb1ELb1ELb0EEENS1_19SingleTileSchedulerILb0ELb1ELb1ELi128EEEEEEEEEvNT_6ParamsE)
        /*04ac*/ 	.word	0x00000000


	//----- nvinfo : EIATTR_MIN_STACK_SIZE
	.align		4
.L_210:
        /*04b0*/ 	.byte	0x04, 0x12
        /*04b2*/ 	.short	(.L_212 - .L_211)
	.align		4
.L_211:
        /*04b4*/ 	.word	index@(_ZN7cutlass13device_kernelIN5flash19enable_sm80_to_sm89INS1_16FlashAttnFwdSm80INS1_25CollectiveMainloopFwdSm80ILi8ELi2ELb0EN4cute5tupleIJNS5_1CILi128EEENS7_ILi64EEENS7_ILi192EEEEEELi192ENS_10bfloat16_tEfNS_4arch4Sm80ELb0ELb0ELb0ELb1ELb1ELb0ELb1ELb1EEENS1_21CollectiveEpilogueFwdINS6_IJS8_SA_S9_EEENS6_IJNS7_ILi1EEESI_SI_EEESC_SE_Li256ELb1ELb1ELb1ELb0EEENS1_36VarlenDynamicPersistentTileSchedulerILi128ELi64ELi256ELi256ELb1ELb1ELb0ELb0ELb1ELb1EEEEEEEEEvNT_6ParamsE)
        /*04b8*/ 	.word	0x00000010


	//----- nvinfo : EIATTR_MIN_STACK_SIZE
	.align		4
.L_212:
        /*04bc*/ 	.byte	0x04, 0x12
        /*04be*/ 	.short	(.L_214 - .L_213)
	.align		4
.L_213:
        /*04c0*/ 	.word	index@(_ZN7cutlass13device_kernelIN5flash19enable_sm80_to_sm89INS1_16FlashAttnFwdSm80INS1_25CollectiveMainloopFwdSm80ILi8ELi2ELb0EN4cute5tupleIJNS5_1CILi128EEENS7_ILi64EEENS7_ILi192EEEEEELi192ENS_10bfloat16_tEfNS_4arch4Sm80ELb0ELb0ELb0ELb1ELb1ELb1ELb1ELb1EEENS1_21CollectiveEpilogueFwdINS6_IJS8_SA_S9_EEENS6_IJNS7_ILi1EEESI_SI_EEESC_SE_Li256ELb1ELb1ELb1ELb0EEENS1_36VarlenDynamicPersistentTileSchedulerILi128ELi64ELi256ELi256ELb1ELb1ELb0ELb0ELb1ELb1EEEEEEEEEvNT_6ParamsE)
        /*04c4*/ 	.word	0x00000050


	//----- nvinfo : EIATTR_MIN_STACK_SIZE
	.align		4
.L_214:
        /*04c8*/ 	.byte	0x04, 0x12
        /*04ca*/ 	.short	(.L_216 - .L_215)
	.align		4
.L_215:
        /*04cc*/ 	.word	index@(_ZN7cutlass13device_kernelIN5flash19enable_sm80_to_sm89INS1_16FlashAttnFwdSm80INS1_25CollectiveMainloopFwdSm80ILi8ELi2ELb0EN4cute5tupleIJNS5_1CILi128EEENS7_ILi64EEENS7_ILi192EEEEEELi192ENS_10bfloat16_tEfNS_4arch4Sm80ELb0ELb1ELb0ELb0ELb1ELb0ELb1ELb1EEENS1_21CollectiveEpilogueFwdINS6_IJS8_SA_S9_EEENS6_IJNS7_ILi1EEESI_SI_EEESC_SE_Li256ELb0ELb1ELb1ELb0EEENS1_19SingleTileSchedulerILb0ELb1ELb1ELi128EEEEEEEEEvNT_6ParamsE)
        /*04d0*/ 	.word	0x00000000


	//----- nvinfo : EIATTR_MIN_STACK_SIZE
	.align		4
.L_216:
        /*04d4*/ 	.byte	0x04, 0x12
        /*04d6*/ 	.short	(.L_218 - .L_217)
	.align		4
.L_217:
        /*04d8*/ 	.word	index@(_ZN7cutlass13device_kernelIN5flash19enable_sm80_to_sm89INS1_16FlashAttnFwdSm80INS1_25CollectiveMainloopFwdSm80ILi8ELi2ELb0EN4cute5tupleIJNS5_1CILi128EEENS7_ILi64EEENS7_ILi192EEEEEELi192ENS_10bfloat16_tEfNS_4arch4Sm80ELb0ELb1ELb0ELb1ELb1ELb0ELb1ELb1EEENS1_21CollectiveEpilogueFwdINS6_IJS8_SA_S9_EEENS6_IJNS7_ILi1EEESI_SI_EEESC_SE_Li256ELb1ELb1ELb1ELb0EEENS1_36VarlenDynamicPersistentTileSchedulerILi128ELi64ELi256ELi256ELb1ELb1ELb0ELb1ELb0ELb1EEEEEEEEEvNT_6ParamsE)
        /*04dc*/ 	.word	0x00000010


	//----- nvinfo : EIATTR_MIN_STACK_SIZE
	.align		4
.L_218:
        /*04e0*/ 	.byte	0x04, 0x12
        /*04e2*/ 	.short	(.L_220 - .L_219)
	.align		4
.L_219:
        /*04e4*/ 	.word	index@(_ZN7cutlass13device_kernelIN5flash19enable_sm80_to_sm89INS1_16FlashAttnFwdSm80INS1_25CollectiveMainloopFwdSm80ILi8ELi2ELb0EN4cute5tupleIJNS5_1CILi128EEENS7_ILi64EEENS7_ILi192EEEEEELi192ENS_10bfloat16_tEfNS_4arch4Sm80ELb0ELb1ELb0ELb1ELb1ELb1ELb1ELb1EEENS1_21CollectiveEpilogueFwdINS6_IJS8_SA_S9_EEENS6_IJNS7_ILi1EEESI_SI_EEESC_SE_Li256ELb1ELb1ELb1ELb0EEENS1_36VarlenDynamicPersistentTileSchedulerILi128ELi64ELi256ELi256ELb1ELb1ELb0ELb1ELb0ELb1EEEEEEEEEvNT_6ParamsE)
        /*04e8*/ 	.word	0x00000130


	//----- nvinfo : EIATTR_MIN_STACK_SIZE
	.align		4
.L_220:
        /*04ec*/ 	.byte	0x04, 0x12
        /*04ee*/ 	.short	(.L_222 - .L_221)
	.align		4
.L_221:
        /*04f0*/ 	.word	index@(_ZN7cutlass13device_kernelIN5flash19enable_sm80_to_sm89INS1_16FlashAttnFwdSm80INS1_25CollectiveMainloopFwdSm80ILi8ELi2ELb0EN4cute5tupleIJNS5_1CILi128EEENS7_ILi64EEENS7_ILi192EEEEEELi192ENS_10bfloat16_tEfNS_4arch4Sm80ELb1ELb0ELb0ELb0ELb1ELb0ELb1ELb1EEENS1_21CollectiveEpilogueFwdINS6_IJS8_SA_S9_EEENS6_IJNS7_ILi1EEESI_SI_EEESC_SE_Li256ELb0ELb1ELb1ELb0EEENS1_30DynamicPersistentTileSchedulerILi256ELi256ELb1ELb1ELb0EEEEEEEEEvNT_6ParamsE)
        /*04f4*/ 	.word	0x00000010


	//----- nvinfo : EIATTR_MIN_STACK_SIZE
	.align		4
.L_222:
        /*04f8*/ 	.byte	0x04, 0x12
        /*04fa*/ 	.short	(.L_224 - .L_223)
	.align		4
.L_223:
        /*04fc*/ 	.word	index@(_ZN7cutlass13device_kernelIN5flash19enable_sm80_to_sm89INS1_16FlashAttnFwdSm80INS1_25CollectiveMainloopFwdSm80ILi8ELi2ELb0EN4cute5tupleIJNS5_1CILi128EEENS7_ILi64EEENS7_ILi192EEEEEELi192ENS_10bfloat16_tEfNS_4arch4Sm80ELb1ELb0ELb0ELb1ELb1ELb0ELb1ELb1EEENS1_21CollectiveEpilogueFwdINS6_IJS8_SA_S9_EEENS6_IJNS7_ILi1EEESI_SI_EEESC_SE_Li256ELb1ELb1ELb1ELb0EEENS1_36VarlenDynamicPersistentTileSchedulerILi128ELi64ELi256ELi256ELb1ELb1ELb0ELb1ELb1ELb1EEEEEEEEEvNT_6ParamsE)
        /*0500*/ 	.word	0x00000020


	//----- nvinfo : EIATTR_MIN_STACK_SIZE
	.align		4
.L_224:
        /*0504*/ 	.byte	0x04, 0x12
        /*0506*/ 	.short	(.L_226 - .L_225)
	.align		4
.L_225:
        /*0508*/ 	.word	index@(_ZN7cutlass13device_kernelIN5flash19enable_sm80_to_sm89INS1_16FlashAttnFwdSm80INS1_25CollectiveMainloopFwdSm80ILi8ELi2ELb0EN4cute5tupleIJNS5_1CILi128EEENS7_ILi64EEENS7_ILi192EEEEEELi192ENS_10bfloat16_tEfNS_4arch4Sm80ELb1ELb0ELb0ELb1ELb1ELb1ELb1ELb1EEENS1_21CollectiveEpilogueFwdINS6_IJS8_SA_S9_EEENS6_IJNS7_ILi1EEESI_SI_EEESC_SE_Li256ELb1ELb1ELb1ELb0EEENS1_36VarlenDynamicPersistentTileSchedulerILi128ELi64ELi256ELi256ELb1ELb1ELb0ELb1ELb1ELb1EEEEEEEEEvNT_6ParamsE)
        /*050c*/ 	.word	0x00000070
.L_226:


//--------------------- .nv.info._ZN7cutlass13device_kernelIN5flash19enable_sm80_to_sm89INS1_16FlashAttnFwdSm80INS1_25CollectiveMainloopFwdSm80ILi8ELi1ELb0EN4cute5tupleIJNS5_1CILi128EEENS7_ILi64EEENS7_ILi192EEEEEELi192ENS_10bfloat16_tEfNS_4arch4Sm80ELb0ELb0ELb0ELb0ELb1ELb0ELb1ELb1EEENS1_21CollectiveEpilogueFwdINS6_IJS8_SA_S9_EEENS6_IJNS7_ILi1EEESI_SI_EEESC_SE_Li256ELb0ELb1ELb1ELb0EEENS1_19SingleTileSchedulerILb0ELb1ELb1ELi128EEEEEEEEEvNT_6ParamsE --------------------------
	.section	.nv.info._ZN7cutlass13device_kernelIN5flash19enable_sm80_to_sm89INS1_16FlashAttnFwdSm80INS1_25CollectiveMainloopFwdSm80ILi8ELi1ELb0EN4cute5tupleIJNS5_1CILi128EEENS7_ILi64EEENS7_ILi192EEEEEELi192ENS_10bfloat16_tEfNS_4arch4Sm80ELb0ELb0ELb0ELb0ELb1ELb0ELb1ELb1EEENS1_21CollectiveEpilogueFwdINS6_IJS8_SA_S9_EEENS6_IJNS7_ILi1EEESI_SI_EEESC_SE_Li256ELb0ELb1ELb1ELb0EEENS1_19SingleTileSchedulerILb0ELb1ELb1ELi128EEEEEEEEEvNT_6ParamsE,"",@"SHT_CUDA_INFO"
	.sectionflags	@""
	.align	4


	//----- nvinfo : EIATTR_CUDA_API_VERSION
	.align		4
        /*0000*/ 	.byte	0x04, 0x37
        /*0002*/ 	.short	(.L_228 - .L_227)
.L_227:
        /*0004*/ 	.word	0x00000082


	//----- nvinfo : EIATTR_SW2861232_WAR
	.align		4
.L_228:
        /*0008*/ 	.byte	0x01, 0x35
	.zero		2


	//----- nvinfo : EIATTR_PARAM_CBANK
	.align		4
        /*000c*/ 	.byte	0x04, 0x0a
        /*000e*/ 	.short	(.L_230 - .L_229)
	.align		4
.L_229:
        /*0010*/ 	.word	index@(.nv.constant0._ZN7cutlass13device_kernelIN5flash19enable_sm80_to_sm89INS1_16FlashAttnFwdSm80INS1_25CollectiveMainloopFwdSm80ILi8ELi1ELb0EN4cute5tupleIJNS5_1CILi128EEENS7_ILi64EEENS7_ILi192EEEEEELi192ENS_10bfloat16_tEfNS_4arch4Sm80ELb0ELb0ELb0ELb0ELb1ELb0ELb1ELb1EEENS1_21CollectiveEpilogueFwdINS6_IJS8_SA_S9_EEENS6_IJNS7_ILi1EEESI_SI_EEESC_SE_Li256ELb0ELb1ELb1ELb0EEENS1_19SingleTileSchedulerILb0ELb1ELb1ELi128EEEEEEEEEvNT_6ParamsE)
        /*0014*/ 	.short	0x0160
        /*0016*/ 	.short	0x0418


	//----- nvinfo : EIATTR_CBANK_PARAM_SIZE
	.align		4
.L_230:
        /*0018*/ 	.byte	0x03, 0x19
        /*001a*/ 	.short	0x0418


	//----- nvinfo : EIATTR_KPARAM_INFO
	.align		4
        /*001c*/ 	.byte	0x04, 0x17
        /*001e*/ 	.short	(.L_232 - .L_231)
.L_231:
        /*0020*/ 	.word	0x00000000
        /*0024*/ 	.short	0x0000
        /*0026*/ 	.short	0x0000
        /*0028*/ 	.byte	0x00, 0xf0, 0x61, 0x10


	//----- nvinfo : EIATTR_MAXREG_COUNT
	.align		4
.L_232:
        /*002c*/ 	.byte	0x03, 0x1b
        /*002e*/ 	.short	0x00ff


	//----- nvinfo : EIATTR_NUM_BARRIERS
	.align		4
        /*0030*/ 	.byte	0x02, 0x4c
        /*0032*/ 	.byte	0x02
	.zero		1


	//----- nvinfo : EIATTR_MERCURY_ISA_VERSION
	.align		4
        /*0034*/ 	.byte	0x03, 0x5f
        /*0036*/ 	.short	0x0000


	//----- nvinfo : EIATTR_COOP_GROUP_MASK_REGIDS
	.align		4
        /*0038*/ 	.byte	0x04, 0x29
        /*003a*/ 	.short	(.L_234 - .L_233)


	//   ....[0]....
.L_233:
        /*003c*/ 	.word	0xffffffff


	//   ....[1]....
        /*0040*/ 	.word	0xffffffff


	//   ....[2]....
        /*0044*/ 	.word	0xffffffff


	//   ....[3]....
        /*0048*/ 	.word	0xffffffff


	//   ....[4]....
        /*004c*/ 	.word	0xffffffff


	//   ....[5]....
        /*0050*/ 	.word	0xffffffff


	//   ....[6]....
        /*0054*/ 	.word	0xffffffff


	//   ....[7]....
        /*0058*/ 	.word	0xffffffff


	//   ....[8]....
        /*005c*/ 	.word	0xffffffff


	//   ....[9]....
        /*0060*/ 	.word	0xffffffff


	//   ....[10]....
        /*0064*/ 	.word	0xffffffff


	//   ....[11]....
        /*0068*/ 	.word	0xffffffff


	//   ....[12]....
        /*006c*/ 	.word	0xffffffff


	//   ....[13]....
        /*0070*/ 	.word	0xffffffff


	//   ....[14]....
        /*0074*/ 	.word	0xffffffff


	//   ....[15]....
        /*0078*/ 	.word	0xffffffff


	//   ....[16]....
        /*007c*/ 	.word	0xffffffff


	//   ....[17]....
        /*0080*/ 	.word	0xffffffff


	//   ....[18]....
        /*0084*/ 	.word	0xffffffff


	//   ....[19]....
        /*0088*/ 	.word	0xffffffff


	//   ....[20]....
        /*008c*/ 	.word	0xffffffff


	//   ....[21]....
        /*0090*/ 	.word	0xffffffff


	//   ....[22]....
        /*0094*/ 	.word	0xffffffff


	//   ....[23]....
        /*0098*/ 	.word	0xffffffff


	//   ....[24]....
        /*009c*/ 	.word	0xffffffff


	//   ....[25]....
        /*00a0*/ 	.word	0xffffffff


	//   ....[26]....
        /*00a4*/ 	.word	0xffffffff


	//   ....[27]....
        /*00a8*/ 	.word	0xffffffff


	//   ....[28]....
        /*00ac*/ 	.word	0xffffffff


	//   ....[29]....
        /*00b0*/ 	.word	0xffffffff


	//   ....[30]....
        /*00b4*/ 	.word	0xffffffff


	//   ....[31]....
        /*00b8*/ 	.word	0xffffffff


	//   ....[32]....
        /*00bc*/ 	.word	0xffffffff


	//   ....[33]....
        /*00c0*/ 	.word	0xffffffff


	//   ....[34]....
        /*00c4*/ 	.word	0xffffffff


	//   ....[35]....
        /*00c8*/ 	.word	0xffffffff


	//   ....[36]....
        /*00cc*/ 	.word	0xffffffff


	//   ....[37]....
        /*00d0*/ 	.word	0xffffffff


	//   ....[38]....
        /*00d4*/ 	.word	0xffffffff


	//   ....[39]....
        /*00d8*/ 	.word	0xffffffff


	//   ....[40]....
        /*00dc*/ 	.word	0xffffffff


	//   ....[41]....
        /*00e0*/ 	.word	0xffffffff


	//   ....[42]....
        /*00e4*/ 	.word	0xffffffff


	//   ....[43]....
        /*00e8*/ 	.word	0xffffffff


	//   ....[44]....
        /*00ec*/ 	.word	0xffffffff


	//   ....[45]....
        /*00f0*/ 	.word	0xffffffff


	//   ....[46]....
        /*00f4*/ 	.word	0xffffffff


	//   ....[47]....
        /*00f8*/ 	.word	0xffffffff


	//   ....[48]....
        /*00fc*/ 	.word	0xffffffff


	//----- nvinfo : EIATTR_COOP_GROUP_INSTR_OFFSETS
	.align		4
.L_234:
        /*0100*/ 	.byte	0x04, 0x28
        /*0102*/ 	.short	(.L_236 - .L_235)


	//   ....[0]....
.L_235:
        /*0104*/ 	.word	0x00000050


	//   ....[1]....
        /*0108*/ 	.word	0x00000d70


	//   ....[2]....
        /*010c*/ 	.word	0x00000db0


	//   ....[3]....
        /*0110*/ 	.word	0x00000fc0


	//   ....[4]....
        /*0114*/ 	.word	0x00000ff0


	//   ....[5]....
        /*0118*/ 	.word	0x00001110


	//   ....[6]....
        /*011c*/ 	.word	0x00001140


	//   ....[7]....
        /*0120*/ 	.word	0x00001260


	//   ....[8]....
        /*0124*/ 	.word	0x000012a0


	//   ....[9]....
        /*0128*/ 	.word	0x000018b0


	//   ....[10]....
        /*012c*/ 	.word	0x000018d0


	//   ....[11]....
        /*0130*/ 	.word	0x00001900


	//   ....[12]....
        /*0134*/ 	.word	0x00001930


	//   ....[13]....
        /*0138*/ 	.word	0x00001980


	//   ....[14]....
        /*013c*/ 	.word	0x000019b0


	//   ....[15]....
        /*0140*/ 	.word	0x000019f0


	//   ....[16]....
        /*0144*/ 	.word	0x00001b90


	//   ....[17]....
        /*0148*/ 	.word	0x00002b50


	//   ....[18]....
        /*014c*/ 	.word	0x00002b80


	//   ....[19]....
        /*0150*/ 	.word	0x00002ba0


	//   ....[20]....
        /*0154*/ 	.word	0x00002bb0


	//   ....[21]....
        /*0158*/ 	.word	0x00003380


	//   ....[22]....
        /*015c*/ 	.word	0x000033f0


	//   ....[23]....
        /*0160*/ 	.word	0x00003410


	//   ....[24]....
        /*0164*/ 	.word	0x00003430


	//   ....[25]....
        /*0168*/ 	.word	0x00004620


	//   ....[26]....
        /*016c*/ 	.word	0x00004630


	//   ....[27]....
        /*0170*/ 	.word	0x00004640


	//   ....[28]....
        /*0174*/ 	.word	0x00004650


	//   ....[29]....
        /*0178*/ 	.word	0x00004910


	//   ....[30]....
        /*017c*/ 	.word	0x00004920


	//   ....[31]....
        /*0180*/ 	.word	0x00004930


	//   ....[32]....
        /*0184*/ 	.word	0x00004950


	//   ....[33]....
        /*0188*/ 	.word	0x000056c0


	//   ....[34]....
        /*018c*/ 	.word	0x000056e0


	//   ....[35]....
        /*0190*/ 	.word	0x00005710


	//   ....[36]....
        /*0194*/ 	.word	0x00005720


	//   ....[37]....
        /*0198*/ 	.word	0x00006da0


	//   ....[38]....
        /*019c*/ 	.word	0x00006dc0


	//   ....[39]....
        /*01a0*/ 	.word	0x00006df0


	//   ....[40]....
        /*01a4*/ 	.word	0x00006e10


	//   ....[41]....
        /*01a8*/ 	.word	0x00007b40


	//   ....[42]....
        /*01ac*/ 	.word	0x00007b70


	//   ....[43]....
        /*01b0*/ 	.word	0x00007ba0


	//   ....[44]....
        /*01b4*/ 	.word	0x00007bd0


	//   ....[45]....
        /*01b8*/ 	.word	0x00007c40


	//   ....[46]....
        /*01bc*/ 	.word	0x00007ca0


	//   ....[47]....
        /*01c0*/ 	.word	0x000085a0


	//   ....[48]....
        /*01c4*/ 	.word	0x000085b0


	//----- nvinfo : EIATTR_EXIT_INSTR_OFFSETS
	.align		4
.L_236:
        /*01c8*/ 	.byte	0x04, 0x1c
        /*01ca*/ 	.short	(.L_238 - .L_237)


	//   ....[0]....
.L_237:
        /*01cc*/ 	.word	0x000001b0


	//   ....[1]....
        /*01d0*/ 	.word	0x000085c0


	//   ....[2]....
        /*01d4*/ 	.word	0x00008e60


	//   ....[3]....
        /*01d8*/ 	.word	0x00008eb0


	//   ....[4]....
        /*01dc*/ 	.word	0x00008ee0


	//   ....[5]....
        /*01e0*/ 	.word	0x00008f40


	//   ....[6]....
        /*01e4*/ 	.word	0x000091d0


	//----- nvinfo : EIATTR_CTAIDZ_USED
	.align		4
.L_238:
        /*01e8*/ 	.byte	0x01, 0x04
	.zero		2


	//----- nvinfo : EIATTR_MAX_THREADS
	.align		4
        /*01ec*/ 	.byte	0x04, 0x05
        /*01ee*/ 	.short	(.L_240 - .L_239)
.L_239:
        /*01f0*/ 	.word	0x00000100
        /*01f4*/ 	.word	0x00000001
        /*01f8*/ 	.word	0x00000001


	//----- nvinfo : EIATTR_CRS_STACK_SIZE
	.align		4
.L_240:
        /*01fc*/ 	.byte	0x04, 0x1e
        /*01fe*/ 	.short	(.L_242 - .L_241)
.L_241:
        /*0200*/ 	.word	0x00000000
.L_242:


//--------------------- .nv.info._ZN7cutlass13device_kernelIN5flash19enable_sm80_to_sm89INS1_16FlashAttnFwdSm80INS1_25CollectiveMainloopFwdSm80ILi8ELi1ELb0EN4cute5tupleIJNS5_1CILi128EEENS7_ILi64EEENS7_ILi192EEEEEELi192ENS_10bfloat16_tEfNS_4arch4Sm80ELb0ELb0ELb0ELb1ELb1ELb0ELb1ELb1EEENS1_21CollectiveEpilogueFwdINS6_IJS8_SA_S9_EEENS6_IJNS7_ILi1EEESI_SI_EEESC_SE_Li256ELb1ELb1ELb1ELb0EEENS1_36VarlenDynamicPersistentTileSchedulerILi128ELi64ELi256ELi256ELb1ELb1ELb0ELb0ELb1ELb1EEEEEEEEEvNT_6ParamsE --------------------------
	.section	.nv.info._ZN7cutlass13device_kernelIN5flash19enable_sm80_to_sm89INS1_16FlashAttnFwdSm80INS1_25CollectiveMainloopFwdSm80ILi8ELi1ELb0EN4cute5tupleIJNS5_1CILi128EEENS7_ILi64EEENS7_ILi192EEEEEELi192ENS_10bfloat16_tEfNS_4arch4Sm80ELb0ELb0ELb0ELb1ELb1ELb0ELb1ELb1EEENS1_21CollectiveEpilogueFwdINS6_IJS8_SA_S9_EEENS6_IJNS7_ILi1EEESI_SI_EEESC_SE_Li256ELb1ELb1ELb1ELb0EEENS1_36VarlenDynamicPersistentTileSchedulerILi128ELi64ELi256ELi256ELb1ELb1ELb0ELb0ELb1ELb1EEEEEEEEEvNT_6ParamsE,"",@"SHT_CUDA_INFO"
	.sectionflags	@""
	.align	4


	//----- nvinfo : EIATTR_CUDA_API_VERSION
	.align		4
        /*0000*/ 	.byte	0x04, 0x37
        /*0002*/ 	.short	(.L_244 - .L_243)
.L_243:
        /*0004*/ 	.word	0x00000082


	//----- nvinfo : EIATTR_SW2861232_WAR
	.align		4
.L_244:
        /*0008*/ 	.byte	0x01, 0x35
	.zero		2


	//----- nvinfo : EIATTR_PARAM_CBANK
	.align		4
        /*000c*/ 	.byte	0x04, 0x0a
        /*000e*/ 	.short	(.L_246 - .L_245)
	.align		4
.L_245:
        /*0010*/ 	.word	index@(.nv.constant0._ZN7cutlass13device_kernelIN5flash19enable_sm80_to_sm89INS1_16FlashAttnFwdSm80INS1_25CollectiveMainloopFwdSm80ILi8ELi1ELb0EN4cute5tupleIJNS5_1CILi128EEENS7_ILi64EEENS7_ILi192EEEEEELi192ENS_10bfloat16_tEfNS_4arch4Sm80ELb0ELb0ELb0ELb1ELb1ELb0ELb1ELb1EEENS1_21CollectiveEpilogueFwdINS6_IJS8_SA_S9_EEENS6_IJNS7_ILi1EEESI_SI_EEESC_SE_Li256ELb1ELb1ELb1ELb0EEENS1_36VarlenDynamicPersistentTileSchedulerILi128ELi64ELi256ELi256ELb1ELb1ELb0ELb0ELb1ELb1EEEEEEEEEvNT_6ParamsE)
        /*0014*/ 	.short	0x0160
        /*0016*/ 	.short	0x0438


	//----- nvinfo : EIATTR_CBANK_PARAM_SIZE
	.align		4
.L_246:
        /*0018*/ 	.byte	0x03, 0x19
        /*001a*/ 	.short	0x0438


	//----- nvinfo : EIATTR_KPARAM_INFO
	.align		4
        /*001c*/ 	.byte	0x04, 0x17
        /*001e*/ 	.short	(.L_248 - .L_247)
.L_247:
        /*0020*/ 	.word	0x00000000
        /*0024*/ 	.short	0x0000
        /*0026*/ 	.short	0x0000
        /*0028*/ 	.byte	0x00, 0xf0, 0xe1, 0x10


	//----- nvinfo : EIATTR_MAXREG_COUNT
	.align		4
.L_248:
        /*002c*/ 	.byte	0x03, 0x1b
        /*002e*/ 	.short	0x00ff


	//----- nvinfo : EIATTR_NUM_BARRIERS
	.align		4
        /*0030*/ 	.byte	0x02, 0x4c
        /*0032*/ 	.byte	0x06
	.zero		1


	//----- nvinfo : EIATTR_ANNOTATIONS
	.align		4
        /*0034*/ 	.byte	0x04, 0x55
        /*0036*/ 	.short	(.L_250 - .L_249)


	//   ....[0]....
.L_249:
        /*0038*/ 	.word	0x00000001
        /*003c*/ 	.byte	0x70, 0x00, 0x00, 0x00, 0x01, 0x00, 0x00, 0x00, 0xe0, 0x0f, 0x00, 0x00, 0x01, 0x00, 0x00, 0x00
        /*004c*/ 	.byte	0x60, 0x10, 0x00, 0x00, 0x01, 0x00, 0x00, 0x00, 0xa0, 0x12, 0x00, 0x00, 0x01, 0x00, 0x00, 0x00
        /*005c*/ 	.byte	0xd0, 0x8b, 0x00, 0x00, 0x01, 0x00, 0x00, 0x00, 0x40, 0x93, 0x00, 0x00, 0x01, 0x00, 0x00, 0x00
        /*006c*/ 	.byte	0x80, 0x93, 0x00, 0x00, 0x01, 0x00, 0x00, 0x00, 0x70, 0xbe, 0x00, 0x00, 0x01, 0x00, 0x00, 0x00
        /*007c*/ 	.byte	0x30, 0xe9, 0x00, 0x00, 0x01, 0x00, 0x00, 0x00, 0x70, 0xe9, 0x00, 0x00


	//----- nvinfo : EIATTR_MERCURY_ISA_VERSION
	.align		4
.L_250:
        /*0088*/ 	.byte	0x03, 0x5f
        /*008a*/ 	.short	0x0000


	//----- nvinfo : EIATTR_INT_WARP_WIDE_INSTR_OFFSETS
	.align		4
        /*008c*/ 	.byte	0x04, 0x31
        /*008e*/ 	.short	(.L_252 - .L_251)


	//   ....[0]....
.L_251:
        /*0090*/ 	.word	0x00008ab0


	//   ....[1]....
        /*0094*/ 	.word	0x00008b30


	//----- nvinfo : EIATTR_COOP_GROUP_MASK_REGIDS
	.align		4
.L_252:
        /*0098*/ 	.byte	0x04, 0x29
        /*009a*/ 	.short	(.L_254 - .L_253)


	//   ....[0]....
.L_253:
        /*009c*/ 	.word	0xffffffff


	//   ....[1]....
        /*00a0*/ 	.word	0xffffffff


	//   ....[2]....
        /*00a4*/ 	.word	0xffffffff


	//   ....[3]....
        /*00a8*/ 	.word	0xffffffff


	//   ....[4]....
        /*00ac*/ 	.word	0xffffffff


	//   ....[5]....
        /*00b0*/ 	.word	0xffffffff


	//   ....[6]....
        /*00b4*/ 	.word	0xffffffff


	//   ....[7]....
        /*00b8*/ 	.word	0xffffffff


	//   ....[8]....
        /*00bc*/ 	.word	0xffffffff


	//   ....[9]....
        /*00c0*/ 	.word	0xffffffff


	//   ....[10]....
        /*00c4*/ 	.word	0xffffffff


	//   ....[11]....
        /*00c8*/ 	.word	0xffffffff


	//   ....[12]....
        /*00cc*/ 	.word	0xffffffff


	//   ....[13]....
        /*00d0*/ 	.word	0xffffffff


	//   ....[14]....
        /*00d4*/ 	.word	0xffffffff


	//   ....[15]....
        /*00d8*/ 	.word	0xffffffff


	//   ....[16]....
        /*00dc*/ 	.word	0xffffffff


	//   ....[17]....
        /*00e0*/ 	.word	0xffffffff


	//   ....[18]....
        /*00e4*/ 	.word	0xffffffff


	//   ....[19]....
        /*00e8*/ 	.word	0xffffffff


	//   ....[20]....
        /*00ec*/ 	.word	0xffffffff


	//   ....[21]....
        /*00f0*/ 	.word	0xffffffff


	//   ....[22]....
        /*00f4*/ 	.word	0xffffffff


	//   ....[23]....
        /*00f8*/ 	.word	0xffffffff


	//   ....[24]....
        /*00fc*/ 	.word	0xffffffff


	//   ....[25]....
        /*0100*/ 	.word	0xffffffff


	//   ....[26]....
        /*0104*/ 	.word	0xffffffff


	//   ....[27]....
        /*0108*/ 	.word	0xffffffff


	//   ....[28]....
        /*010c*/ 	.word	0xffffffff


	//   ....[29]....
        /*0110*/ 	.word	0xffffffff


	//   ....[30]....
        /*0114*/ 	.word	0xffffffff


	//   ....[31]....
        /*0118*/ 	.word	0xffffffff


	//   ....[32]....
        /*011c*/ 	.word	0xffffffff


	//   ....[33]....
        /*0120*/ 	.word	0xffffffff


	//   ....[34]....
        /*0124*/ 	.word	0xffffffff


	//   ....[35]....
        /*0128*/ 	.word	0xffffffff


	//   ....[36]....
        /*012c*/ 	.word	0xffffffff


	//   ....[37]....
        /*0130*/ 	.word	0xffffffff


	//   ....[38]....
        /*0134*/ 	.word	0xffffffff


	//   ....[39]....
        /*0138*/ 	.word	0xffffffff


	//   ....[40]....
        /*013c*/ 	.word	0xffffffff


	//   ....[41]....
        /*0140*/ 	.word	0xffffffff


	//   ....[42]....
        /*0144*/ 	.word	0xffffffff


	//   ....[43]....
        /*0148*/ 	.word	0xffffffff


	//   ....[44]....
        /*014c*/ 	.word	0xffffffff


	//   ....[45]....
        /*0150*/ 	.word	0xffffffff


	//   ....[46]....
        /*0154*/ 	.word	0xffffffff


	//   ....[47]....
        /*0158*/ 	.word	0xffffffff


	//   ....[48]....
        /*015c*/ 	.word	0xffffffff


	//   ....[49]....
        /*0160*/ 	.word	0xffffffff


	//   ....[50]....
        /*0164*/ 	.word	0xffffffff


	//   ....[51]....
        /*0168*/ 	.word	0xffffffff


	//   ....[52]....
        /*016c*/ 	.word	0xffffffff


	//   ....[53]....
        /*0170*/ 	.word	0xffffffff


	//   ....[54]....
        /*0174*/ 	.word	0xffffffff


	//   ....[55]....
        /*0178*/ 	.word	0xffffffff


	//   ....[56]....
        /*017c*/ 	.word	0xffffffff


	//   ....[57]....
        /*0180*/ 	.word	0xffffffff


	//   ....[58]....
        /*0184*/ 	.word	0xffffffff


	//   ....[59]....
        /*0188*/ 	.word	0xffffffff


	//   ....[60]....
        /*018c*/ 	.word	0xffffffff


	//   ....[61]....
        /*0190*/ 	.word	0xffffffff


	//   ....[62]....
        /*0194*/ 	.word	0xffffffff


	//   ....[63]....
        /*0198*/ 	.word	0xffffffff


	//   ....[64]....
        /*019c*/ 	.word	0xffffffff


	//   ....[65]....
        /*01a0*/ 	.word	0xffffffff


	//   ....[66]....
        /*01a4*/ 	.word	0xffffffff


	//   ....[67]....
        /*01a8*/ 	.word	0xffffffff


	//   ....[68]....
        /*01ac*/ 	.word	0xffffffff


	//   ....[69]....
        /*01b0*/ 	.word	0xffffffff


	//   ....[70]....
        /*01b4*/ 	.word	0xffffffff


	//   ....[71]....
        /*01b8*/ 	.word	0xffffffff


	//   ....[72]....
        /*01bc*/ 	.word	0xffffffff


	//   ....[73]....
        /*01c0*/ 	.word	0xffffffff


	//   ....[74]....
        /*01c4*/ 	.word	0xffffffff


	//   ....[75]....
        /*01c8*/ 	.word	0xffffffff


	//   ....[76]....
        /*01cc*/ 	.word	0xffffffff


	//   ....[77]....
        /*01d0*/ 	.word	0xffffffff


	//   ....[78]....
        /*01d4*/ 	.word	0xffffffff


	//   ....[79]....
        /*01d8*/ 	.word	0xffffffff


	//   ....[80]....
        /*01dc*/ 	.word	0xffffffff


	//   ....[81]....
        /*01e0*/ 	.word	0xffffffff


	//   ....[82]....
        /*01e4*/ 	.word	0xffffffff


	//   ....[83]....
        /*01e8*/ 	.word	0xffffffff


	//   ....[84]....
        /*01ec*/ 	.word	0xffffffff


	//   ....[85]....
        /*01f0*/ 	.word	0xffffffff


	//   ....[86]....
        /*01f4*/ 	.word	0xffffffff


	//   ....[87]....
        /*01f8*/ 	.word	0xffffffff


	//   ....[88]....
        /*01fc*/ 	.word	0xffffffff


	//   ....[89]....
        /*0200*/ 	.word	0xffffffff


	//   ....[90]....
        /*0204*/ 	.word	0xffffffff


	//   ....[91]....
        /*0208*/ 	.word	0xffffffff


	//   ....[92]....
        /*020c*/ 	.word	0xffffffff


	//   ....[93]....
        /*0210*/ 	.word	0xffffffff


	//   ....[94]....
        /*0214*/ 	.word	0xffffffff


	//   ....[95]....
        /*0218*/ 	.word	0xffffffff


	//   ....[96]....
        /*021c*/ 	.word	0xffffffff


	//   ....[97]....
        /*0220*/ 	.word	0xffffffff


	//   ....[98]....
        /*0224*/ 	.word	0xffffffff


	//   ....[99]....
        /*0228*/ 	.word	0xffffffff


	//   ....[100]....
        /*022c*/ 	.word	0xffffffff


	//   ....[101]....
        /*0230*/ 	.word	0xffffffff


	//   ....[102]....
        /*0234*/ 	.word	0xffffffff


	//   ....[103]....
        /*0238*/ 	.word	0xffffffff


	//   ....[104]....
        /*023c*/ 	.word	0xffffffff


	//   ....[105]....
        /*0240*/ 	.word	0xffffffff


	//   ....[106]....
        /*0244*/ 	.word	0xffffffff


	//   ....[107]....
        /*0248*/ 	.word	0xffffffff


	//   ....[108]....
        /*024c*/ 	.word	0xffffffff


	//   ....[109]....
        /*0250*/ 	.word	0xffffffff


	//   ....[110]....
        /*0254*/ 	.word	0xffffffff


	//   ....[111]....
        /*0258*/ 	.word	0xffffffff


	//   ....[112]....
        /*025c*/ 	.word	0xffffffff


	//   ....[113]....
        /*0260*/ 	.word	0xffffffff


	//   ....[114]....
        /*0264*/ 	.word	0xffffffff


	//   ....[115]....
        /*0268*/ 	.word	0xffffffff


	//   ....[116]....
        /*026c*/ 	.word	0xffffffff


	//   ....[117]....
        /*0270*/ 	.word	0xffffffff


	//   ....[118]....
        /*0274*/ 	.word	0xffffffff


	//   ....[119]....
        /*0278*/ 	.word	0xffffffff


	//   ....[120]....
        /*027c*/ 	.word	0xffffffff


	//   ....[121]....
        /*0280*/ 	.word	0xffffffff


	//   ....[122]....
        /*0284*/ 	.word	0xffffffff


	//   ....[123]....
        /*0288*/ 	.word	0xffffffff


	//   ....[124]....
        /*028c*/ 	.word	0xffffffff


	//   ....[125]....
        /*0290*/ 	.word	0xffffffff


	//   ....[126]....
        /*0294*/ 	.word	0xffffffff


	//   ....[127]....
        /*0298*/ 	.word	0xffffffff


	//   ....[128]....
        /*029c*/ 	.word	0xffffffff


	//   ....[129]....
        /*02a0*/ 	.word	0xffffffff


	//   ....[130]....
        /*02a4*/ 	.word	0xffffffff


	//   ....[131]....
        /*02a8*/ 	.word	0xffffffff


	//   ....[132]....
        /*02ac*/ 	.word	0xffffffff


	//   ....[133]....
        /*02b0*/ 	.word	0xffffffff


	//   ....[134]....
        /*02b4*/ 	.word	0xffffffff


	//   ....[135]....
        /*02b8*/ 	.word	0xffffffff


	//   ....[136]....
        /*02bc*/ 	.word	0xffffffff


	//   ....[137]....
        /*02c0*/ 	.word	0xffffffff


	//   ....[138]....
        /*02c4*/ 	.word	0xffffffff


	//   ....[139]....
        /*02c8*/ 	.word	0xffffffff


	//   ....[140]....
        /*02cc*/ 	.word	0xffffffff


	//   ....[141]....
        /*02d0*/ 	.word	0xffffffff


	//   ....[142]....
        /*02d4*/ 	.word	0xffffffff


	//   ....[143]....
        /*02d8*/ 	.word	0xffffffff


	//   ....[144]....
        /*02dc*/ 	.word	0xffffffff


	//   ....[145]....
        /*02e0*/ 	.word	0xffffffff


	//   ....[146]....
        /*02e4*/ 	.word	0xffffffff


	//   ....[147]....
        /*02e8*/ 	.word	0xffffffff


	//   ....[148]....
        /*02ec*/ 	.word	0xffffffff


	//   ....[149]....
        /*02f0*/ 	.word	0xffffffff


	//   ....[150]....
        /*02f4*/ 	.word	0xffffffff


	//   ....[151]....
        /*02f8*/ 	.word	0xffffffff


	//   ....[152]....
        /*02fc*/ 	.word	0xffffffff


	//   ....[153]....
        /*0300*/ 	.word	0xffffffff


	//   ....[154]....
        /*0304*/ 	.word	0xffffffff


	//   ....[155]....
        /*0308*/ 	.word	0xffffffff


	//   ....[156]....
        /*030c*/ 	.word	0xffffffff


	//   ....[157]....
        /*0310*/ 	.word	0xffffffff


	//   ....[158]....
        /*0314*/ 	.word	0xffffffff


	//   ....[159]....
        /*0318*/ 	.word	0xffffffff


	//   ....[160]....
        /*031c*/ 	.word	0xffffffff


	//   ....[161]....
        /*0320*/ 	.word	0xffffffff


	//   ....[162]....
        /*0324*/ 	.word	0xffffffff


	//   ....[163]....
        /*0328*/ 	.word	0xffffffff


	//   ....[164]....
        /*032c*/ 	.word	0xffffffff


	//   ....[165]....
        /*0330*/ 	.word	0xffffffff


	//   ....[166]....
        /*0334*/ 	.word	0xffffffff


	//   ....[167]....
        /*0338*/ 	.word	0xffffffff


	//   ....[168]....
        /*033c*/ 	.word	0xffffffff


	//   ....[169]....
        /*0340*/ 	.word	0xffffffff


	//   ....[170]....
        /*0344*/ 	.word	0xffffffff


	//   ....[171]....
        /*0348*/ 	.word	0xffffffff


	//   ....[172]....
        /*034c*/ 	.word	0xffffffff


	//   ....[173]....
        /*0350*/ 	.word	0xffffffff


	//   ....[174]....
        /*0354*/ 	.word	0xffffffff


	//   ....[175]....
        /*0358*/ 	.word	0xffffffff


	//----- nvinfo : EIATTR_COOP_GROUP_INSTR_OFFSETS
	.align		4
.L_254:
        /*035c*/ 	.byte	0x04, 0x28
        /*035e*/ 	.short	(.L_256 - .L_255)


	//   ....[0]....
.L_255:
        /*0360*/ 	.word	0x00000050


	//   ....[1]....
        /*0364*/ 	.word	0x000001e0


	//   ....[2]....
        /*0368*/ 	.word	0x00000210


	//   ....[3]....
        /*036c*/ 	.word	0x00000240


	//   ....[4]....
        /*0370*/ 	.word	0x00000270


	//   ....[5]....
        /*0374*/ 	.word	0x000002a0


	//   ....[6]....
        /*0378*/ 	.word	0x000002d0


	//   ....[7]....
        /*037c*/ 	.word	0x00000440


	//   ....[8]....
        /*0380*/ 	.word	0x00000480


	//   ....[9]....
        /*0384*/ 	.word	0x000004b0


	//   ....[10]....
        /*0388*/ 	.word	0x000004e0


	//   ....[11]....
        /*038c*/ 	.word	0x00000510


	//   ....[12]....
        /*0390*/ 	.word	0x00000540


	//   ....[13]....
        /*0394*/ 	.word	0x000005d0


	//   ....[14]....
        /*0398*/ 	.word	0x00000600


	//   ....[15]....
        /*039c*/ 	.word	0x00000620


	//   ....[16]....
        /*03a0*/ 	.word	0x00000680


	//   ....[17]....
        /*03a4*/ 	.word	0x00002170


	//   ....[18]....
        /*03a8*/ 	.word	0x00002190


	//   ....[19]....
        /*03ac*/ 	.word	0x00002300


	//   ....[20]....
        /*03b0*/ 	.word	0x00002310


	//   ....[21]....
        /*03b4*/ 	.word	0x00002470


	//   ....[22]....
        /*03b8*/ 	.word	0x00002490


	//   ....[23]....
        /*03bc*/ 	.word	0x000025f0


	//   ....[24]....
        /*03c0*/ 	.word	0x00002600


	//   ....[25]....
        /*03c4*/ 	.word	0x00002af0


	//   ....[26]....
        /*03c8*/ 	.word	0x00002b10


	//   ....[27]....
        /*03cc*/ 	.word	0x00002b30


	//   ....[28]....
        /*03d0*/ 	.word	0x00002b40


	//   ....[29]....
        /*03d4*/ 	.word	0x00002c30


	//   ....[30]....
        /*03d8*/ 	.word	0x00002c40


	//   ....[31]....
        /*03dc*/ 	.word	0x00002c50


	//   ....[32]....
        /*03e0*/ 	.word	0x00002c60


	//   ....[33]....
        /*03e4*/ 	.word	0x00003bd0


	//   ....[34]....
        /*03e8*/ 	.word	0x00003bf0


	//   ....[35]....
        /*03ec*/ 	.word	0x00003c40


	//   ....[36]....
        /*03f0*/ 	.word	0x00003cc0


	//   ....[37]....
        /*03f4*/ 	.word	0x00004360


	//   ....[38]....
        /*03f8*/ 	.word	0x00004370


	//   ....[39]....
        /*03fc*/ 	.word	0x000043a0


	//   ....[40]....
        /*0400*/ 	.word	0x000043b0


	//   ....[41]....
        /*0404*/ 	.word	0x00005880


	//   ....[42]....
        /*0408*/ 	.word	0x00005890


	//   ....[43]....
        /*040c*/ 	.word	0x000058c0


	//   ....[44]....
        /*0410*/ 	.word	0x000058d0


	//   ....[45]....
        /*0414*/ 	.word	0x000066a0


	//   ....[46]....
        /*0418*/ 	.word	0x000066c0


	//   ....[47]....
        /*041c*/ 	.word	0x00006790


	//   ....[48]....
        /*0420*/ 	.word	0x000067b0


	//   ....[49]....
        /*0424*/ 	.word	0x00006b00


	//   ....[50]....
        /*0428*/ 	.word	0x00006b10


	//   ....[51]....
        /*042c*/ 	.word	0x00006b40


	//   ....[52]....
        /*0430*/ 	.word	0x00006b50


	//   ....[53]....
        /*0434*/ 	.word	0x00008290


	//   ....[54]....
        /*0438*/ 	.word	0x000082c0


	//   ....[55]....
        /*043c*/ 	.word	0x000082d0


	//   ....[56]....
        /*0440*/ 	.word	0x00008300


	//   ....[57]....
        /*0444*/ 	.word	0x000096b0


	//   ....[58]....
        /*0448*/ 	.word	0x000096c0


	//   ....[59]....
        /*044c*/ 	.word	0x000096d0


	//   ....[60]....
        /*0450*/ 	.word	0x000096e0


	//   ....[61]....
        /*0454*/ 	.word	0x00009a50


	//   ....[62]....
        /*0458*/ 	.word	0x00009a70


	//   ....[63]....
        /*045c*/ 	.word	0x00009bd0


	//   ....[64]....
        /*0460*/ 	.word	0x00009be0


	//   ....[65]....
        /*0464*/ 	.word	0x00009d40


	//   ....[66]....
        /*0468*/ 	.word	0x00009d60


	//   ....[67]....
        /*046c*/ 	.word	0x00009ec0


	//   ....[68]....
        /*0470*/ 	.word	0x00009ed0


	//   ....[69]....
        /*0474*/ 	.word	0x0000a210


	//   ....[70]....
        /*0478*/ 	.word	0x0000a230


	//   ....[71]....
        /*047c*/ 	.word	0x0000aa00


	//   ....[72]....
        /*0480*/ 	.word	0x0000aa10


	//   ....[73]....
        /*0484*/ 	.word	0x0000b8a0


	//   ....[74]....
        /*0488*/ 	.word	0x0000b8c0


	//   ....[75]....
        /*048c*/ 	.word	0x0000ba30


	//   ....[76]....
        /*0490*/ 	.word	0x0000ba40


	//   ....[77]....
        /*0494*/ 	.word	0x0000bba0


	//   ....[78]....
        /*0498*/ 	.word	0x0000bbc0


	//   ....[79]....
        /*049c*/ 	.word	0x0000bd20


	//   ....[80]....
        /*04a0*/ 	.word	0x0000bd30


	//   ....[81]....
        /*04a4*/ 	.word	0x0000bf30


	//   ....[82]....
        /*04a8*/ 	.word	0x0000bf50


	//   ....[83]....
        /*04ac*/ 	.word	0x0000c070


	//   ....[84]....
        /*04b0*/ 	.word	0x0000c0b0


	//   ....[85]....
        /*04b4*/ 	.word	0x0000c0e0


	//   ....[86]....
        /*04b8*/ 	.word	0x0000c110


	//   ....[87]....
        /*04bc*/ 	.word	0x0000c140


	//   ....[88]....
        /*04c0*/ 	.word	0x0000c170


	//   ....[89]....
        /*04c4*/ 	.word	0x0000c2c0


	//   ....[90]....
        /*04c8*/ 	.word	0x0000c300


	//   ....[91]....
        /*04cc*/ 	.word	0x0000c330


	//   ....[92]....
        /*04d0*/ 	.word	0x0000c360


	//   ....[93]....
        /*04d4*/ 	.word	0x0000c390


	//   ....[94]....
        /*04d8*/ 	.word	0x0000c3c0


	//   ....[95]....
        /*04dc*/ 	.word	0x0000c450


	//   ....[96]....
        /*04e0*/ 	.word	0x0000c480


	//   ....[97]....
        /*04e4*/ 	.word	0x0000c490


	//   ....[98]....
        /*04e8*/ 	.word	0x0000c4f0


	//   ....[99]....
        /*04ec*/ 	.word	0x0000ca20


	//   ....[100]....
        /*04f0*/ 	.word	0x0000ca80


	//   ....[101]....
        /*04f4*/ 	.word	0x0000cad0


	//   ....[102]....
        /*04f8*/ 	.word	0x0000cb20


	//   ....[103]....
        /*04fc*/ 	.word	0x0000cb70


	//   ....[104]....
        /*0500*/ 	.word	0x0000cbe0


	//   ....[105]....
        /*0504*/ 	.word	0x0000cc30


	//   ....[106]....
        /*0508*/ 	.word	0x0000cc90


	//   ....[107]....
        /*050c*/ 	.word	0x0000cd00


	//   ....[108]....
        /*0510*/ 	.word	0x0000cd60


	//   ....[109]....
        /*0514*/ 	.word	0x0000cdd0


	//   ....[110]....
        /*0518*/ 	.word	0x0000ce40


	//   ....[111]....
        /*051c*/ 	.word	0x0000ceb0


	//   ....[112]....
        /*0520*/ 	.word	0x0000cf10


	//   ....[113]....
        /*0524*/ 	.word	0x0000cf80


	//   ....[114]....
        /*0528*/ 	.word	0x0000cff0


	//   ....[115]....
        /*052c*/ 	.word	0x0000d060


	//   ....[116]....
        /*0530*/ 	.word	0x0000d0c0


	//   ....[117]....
        /*0534*/ 	.word	0x0000d130


	//   ....[118]....
        /*0538*/ 	.word	0x0000d1a0


	//   ....[119]....
        /*053c*/ 	.word	0x0000d2e0


	//   ....[120]....
        /*0540*/ 	.word	0x0000d340


	//   ....[121]....
        /*0544*/ 	.word	0x0000d3a0


	//   ....[122]....
        /*0548*/ 	.word	0x0000d3f0


	//   ....[123]....
        /*054c*/ 	.word	0x0000d440


	//   ....[124]....
        /*0550*/ 	.word	0x0000d490


	//   ....[125]....
        /*0554*/ 	.word	0x0000d500


	//   ....[126]....
        /*0558*/ 	.word	0x0000d570


	//   ....[127]....
        /*055c*/ 	.word	0x0000d5e0


	//   ....[128]....
        /*0560*/ 	.word	0x0000d720


	//   ....[129]....
        /*0564*/ 	.word	0x0000d780


	//   ....[130]....
        /*0568*/ 	.word	0x0000d7d0


	//   ....[131]....
        /*056c*/ 	.word	0x0000d810


	//   ....[132]....
        /*0570*/ 	.word	0x0000d860


	//   ....[133]....
        /*0574*/ 	.word	0x0000d8a0


	//   ....[134]....
        /*0578*/ 	.word	0x0000d8f0


	//   ....[135]....
        /*057c*/ 	.word	0x0000d940


	//   ....[136]....
        /*0580*/ 	.word	0x0000d990


	//   ....[137]....
        /*0584*/ 	.word	0x0000d9e0


	//   ....[138]....
        /*0588*/ 	.word	0x0000da50


	//   ....[139]....
        /*058c*/ 	.word	0x0000dac0


	//   ....[140]....
        /*0590*/ 	.word	0x0000db30


	//   ....[141]....
        /*0594*/ 	.word	0x0000db90


	//   ....[142]....
        /*0598*/ 	.word	0x0000dc00


	//   ....[143]....
        /*059c*/ 	.word	0x0000dc70


	//   ....[144]....
        /*05a0*/ 	.word	0x0000dce0


	//   ....[145]....
        /*05a4*/ 	.word	0x0000dd40


	//   ....[146]....
        /*05a8*/ 	.word	0x0000ddb0


	//   ....[147]....
        /*05ac*/ 	.word	0x0000de20


	//   ....[148]....
        /*05b0*/ 	.word	0x0000de90


	//   ....[149]....
        /*05b4*/ 	.word	0x0000def0


	//   ....[150]....
        /*05b8*/ 	.word	0x0000df60


	//   ....[151]....
        /*05bc*/ 	.word	0x0000dfd0


	//   ....[152]....
        /*05c0*/ 	.word	0x0000e040


	//   ....[153]....
        /*05c4*/ 	.word	0x0000e0a0


	//   ....[154]....
        /*05c8*/ 	.word	0x0000e110


	//   ....[155]....
        /*05cc*/ 	.word	0x0000e180


	//   ....[156]....
        /*05d0*/ 	.word	0x0000e1f0


	//   ....[157]....
        /*05d4*/ 	.word	0x0000e250


	//   ....[158]....
        /*05d8*/ 	.word	0x0000e2c0


	//   ....[159]....
        /*05dc*/ 	.word	0x0000e330


	//   ....[160]....
        /*05e0*/ 	.word	0x0000e380


	//   ....[161]....
        /*05e4*/ 	.word	0x0000e3c0


	//   ....[162]....
        /*05e8*/ 	.word	0x0000e410


	//   ....[163]....
        /*05ec*/ 	.word	0x0000e460


	//   ....[164]....
        /*05f0*/ 	.word	0x0000e4b0


	//   ....[165]....
        /*05f4*/ 	.word	0x0000e520


	//   ....[166]....
        /*05f8*/ 	.word	0x0000e570


	//   ....[167]....
        /*05fc*/ 	.word	0x0000e5c0


	//   ....[168]....
        /*0600*/ 	.word	0x0000e610


	//   ....[169]....
        /*0604*/ 	.word	0x0000e660


	//   ....[170]....
        /*0608*/ 	.word	0x0000e6b0


	//   ....[171]....
        /*060c*/ 	.word	0x0000e720


	//   ....[172]....
        /*0610*/ 	.word	0x0000e770


	//   ....[173]....
        /*0614*/ 	.word	0x0000e7d0


	//   ....[174]....
        /*0618*/ 	.word	0x0000e830


	//   ....[175]....
        /*061c*/ 	.word	0x0000e8a0


	//----- nvinfo : EIATTR_EXIT_INSTR_OFFSETS
	.align		4
.L_256:
        /*0620*/ 	.byte	0x04, 0x1c
        /*0622*/ 	.short	(.L_258 - .L_257)


	//   ....[0]....
.L_257:
        /*0624*/ 	.word	0x00000b40


	//   ....[1]....
        /*0628*/ 	.word	0x0000c9e0


	//----- nvinfo : EIATTR_MAX_THREADS
	.align		4
.L_258:
        /*062c*/ 	.byte	0x04, 0x05
        /*062e*/ 	.short	(.L_260 - .L_259)
.L_259:
        /*0630*/ 	.word	0x00000100
        /*0634*/ 	.word	0x00000001
        /*0638*/ 	.word	0x00000001


	//----- nvinfo : EIATTR_CRS_STACK_SIZE
	.align		4
.L_260:
        /*063c*/ 	.byte	0x04, 0x1e
        /*063e*/ 	.short	(.L_262 - .L_261)
.L_261:
        /*0640*/ 	.word	0x00000000
.L_262:


//--------------------- .nv.info._ZN7cutlass13device_kernelIN5flash19enable_sm80_to_sm89INS1_16FlashAttnFwdSm80INS1_25CollectiveMainloopFwdSm80ILi8ELi1ELb0EN4cute5tupleIJNS5_1CILi128EEENS7_ILi64EEENS7_ILi192EEEEEELi192ENS_10bfloat16_tEfNS_4arch4Sm80ELb0ELb0ELb0ELb1ELb1ELb1ELb1ELb1EEENS1_21CollectiveEpilogueFwdINS6_IJS8_SA_S9_EEENS6_IJNS7_ILi1EEESI_SI_EEESC_SE_Li256ELb1ELb1ELb1ELb0EEENS1_36VarlenDynamicPersistentTileSchedulerILi128ELi64ELi256ELi256ELb1ELb1ELb0ELb0ELb1ELb1EEEEEEEEEvNT_6ParamsE --------------------------
	.section	.nv.info._ZN7cutlass13device_kernelIN5flash19enable_sm80_to_sm89INS1_16FlashAttnFwdSm80INS1_25CollectiveMainloopFwdSm80ILi8ELi1ELb0EN4cute5tupleIJNS5_1CILi128EEENS7_ILi64EEENS7_ILi192EEEEEELi192ENS_10bfloat16_tEfNS_4arch4Sm80ELb0ELb0ELb0ELb1ELb1ELb1ELb1ELb1EEENS1_21CollectiveEpilogueFwdINS6_IJS8_SA_S9_EEENS6_IJNS7_ILi1EEESI_SI_EEESC_SE_Li256ELb1ELb1ELb1ELb0EEENS1_36VarlenDynamicPersistentTileSchedulerILi128ELi64ELi256ELi256ELb1ELb1ELb0ELb0ELb1ELb1EEEEEEEEEvNT_6ParamsE,"",@"SHT_CUDA_INFO"
	.sectionflags	@""
	.align	4


	//----- nvinfo : EIATTR_CUDA_API_VERSION
	.align		4
        /*0000*/ 	.byte	0x04, 0x37
        /*0002*/ 	.short	(.L_264 - .L_263)
.L_263:
        /*0004*/ 	.word	0x00000082


	//----- nvinfo : EIATTR_SW2861232_WAR
	.align		4
.L_264:
        /*0008*/ 	.byte	0x01, 0x35
	.zero		2


	//----- nvinfo : EIATTR_PARAM_CBANK
	.align		4
        /*000c*/ 	.byte	0x04, 0x0a
        /*000e*/ 	.short	(.L_266 - .L_265)
	.align		4
.L_265:
        /*0010*/ 	.word	index@(.nv.constant0._ZN7cutlass13device_kernelIN5flash19enable_sm80_to_sm89INS1_16FlashAttnFwdSm80INS1_25CollectiveMainloopFwdSm80ILi8ELi1ELb0EN4cute5tupleIJNS5_1CILi128EEENS7_ILi64EEENS7_ILi192EEEEEELi192ENS_10bfloat16_tEfNS_4arch4Sm80ELb0ELb0ELb0ELb1ELb1ELb1ELb1ELb1EEENS1_21CollectiveEpilogueFwdINS6_IJS8_SA_S9_EEENS6_IJNS7_ILi1EEESI_SI_EEESC_SE_Li256ELb1ELb1ELb1ELb0EEENS1_36VarlenDynamicPersistentTileSchedulerILi128ELi64ELi256ELi256ELb1ELb1ELb0ELb0ELb1ELb1EEEEEEEEEvNT_6ParamsE)
        /*0014*/ 	.short	0x0160
        /*0016*/ 	.short	0x0438


	//----- nvinfo : EIATTR_CBANK_PARAM_SIZE
	.align		4
.L_266:
        /*0018*/ 	.byte	0x03, 0x19
        /*001a*/ 	.short	0x0438


	//----- nvinfo : EIATTR_KPARAM_INFO
	.align		4
        /*001c*/ 	.byte	0x04, 0x17
        /*001e*/ 	.short	(.L_268 - .L_267)
.L_267:
        /*0020*/ 	.word	0x00000000
        /*0024*/ 	.short	0x0000
        /*0026*/ 	.short	0x0000
        /*0028*/ 	.byte	0x00, 0xf0, 0xe1, 0x10


	//----- nvinfo : EIATTR_MAXREG_COUNT
	.align		4
.L_268:
        /*002c*/ 	.byte	0x03, 0x1b
        /*002e*/ 	.short	0x00ff


	//----- nvinfo : EIATTR_NUM_BARRIERS
	.align		4
        /*0030*/ 	.byte	0x02, 0x4c
        /*0032*/ 	.byte	0x06
	.zero		1


	//----- nvinfo : EIATTR_ANNOTATIONS
	.align		4
        /*0034*/ 	.byte	0x04, 0x55
        /*0036*/ 	.short	(.L_270 - .L_269)


	//   ....[0]....
.L_269:
        /*0038*/ 	.word	0x00000001
        /*003c*/ 	.byte	0x40, 0x10, 0x00, 0x00, 0x01, 0x00, 0x00, 0x00, 0x00, 0x12, 0x00, 0x00, 0x01, 0x00, 0x00, 0x00
        /* <DEDUP_REMOVED lines=21> */
        /*019c*/ 	.byte	0xe0, 0x43, 0x01, 0x00, 0x01, 0x00, 0x00, 0x00, 0x70, 0x45, 0x01, 0x00


	//----- nvinfo : EIATTR_MERCURY_ISA_VERSION
	.align		4
.L_270:
        /*01a8*/ 	.byte	0x03, 0x5f
        /*01aa*/ 	.short	0x0000


	//----- nvinfo : EIATTR_INT_WARP_WIDE_INSTR_OFFSETS
	.align		4
        /*01ac*/ 	.byte	0x04, 0x31
        /*01ae*/ 	.short	(.L_272 - .L_271)


	//   ....[0]....
.L_271:
        /*01b0*/ 	.word	0x00013b20


	//   ....[1]....
        /*01b4*/ 	.word	0x00013ba0


	//----- nvinfo : EIATTR_COOP_GROUP_MASK_REGIDS
	.align		4
.L_272:
        /*01b8*/ 	.byte	0x04, 0x29
        /*01ba*/ 	.short	(.L_274 - .L_273)


	//   ....[0]....
.L_273:
        /*01bc*/ 	.word	0xffffffff


	//   ....[1]....
        /*01c0*/ 	.word	0xffffffff


	//   ....[2]....
        /*01c4*/ 	.word	0xffffffff


	//   ....[3]....
        /*01c8*/ 	.word	0xffffffff


	//   ....[4]....
        /*01cc*/ 	.word	0xffffffff


	//   ....[5]....
        /*01d0*/ 	.word	0xffffffff


	//   ....[6]....
        /*01d4*/ 	.word	0xffffffff


	//   ....[7]....
        /*01d8*/ 	.word	0xffffffff


	//   ....[8]....
        /*01dc*/ 	.word	0xffffffff


	//   ....[9]....
        /*01e0*/ 	.word	0xffffffff


	//   ....[10]....
        /*01e4*/ 	.word	0xffffffff


	//   ....[11]....
        /*01e8*/ 	.word	0xffffffff


	//   ....[12]....
        /*01ec*/ 	.word	0xffffffff


	//   ....[13]....
        /*01f0*/ 	.word	0xffffffff


	//   ....[14]....
        /*01f4*/ 	.word	0xffffffff


	//   ....[15]....
        /*01f8*/ 	.word	0xffffffff


	//   ....[16]....
        /*01fc*/ 	.word	0xffffffff


	//   ....[17]....
        /*0200*/ 	.word	0xffffffff


	//   ....[18]....
        /*0204*/ 	.word	0xffffffff


	//   ....[19]....
        /*0208*/ 	.word	0xffffffff


	//   ....[20]....
        /*020c*/ 	.word	0xffffffff


	//   ....[21]....
        /*0210*/ 	.word	0xffffffff


	//   ....[22]....
        /*0214*/ 	.word	0xffffffff


	//   ....[23]....
        /*0218*/ 	.word	0xffffffff


	//   ....[24]....
        /*021c*/ 	.word	0xffffffff


	//   ....[25]....
        /*0220*/ 	.word	0xffffffff


	//   ....[26]....
        /*0224*/ 	.word	0xffffffff


	//   ....[27]....
        /*0228*/ 	.word	0xffffffff


	//   ....[28]....
        /*022c*/ 	.word	0xffffffff


	//   ....[29]....
        /*0230*/ 	.word	0xffffffff


	//   ....[30]....
        /*0234*/ 	.word	0xffffffff


	//   ....[31]....
        /*0238*/ 	.word	0xffffffff


	//   ....[32]....
        /*023c*/ 	.word	0xffffffff


	//   ....[33]....
        /*0240*/ 	.word	0xffffffff


	//   ....[34]....
        /*0244*/ 	.word	0xffffffff


	//   ....[35]....
        /*0248*/ 	.word	0xffffffff


	//   ....[36]....
        /*024c*/ 	.word	0xffffffff


	//   ....[37]....
        /*0250*/ 	.word	0xffffffff


	//   ....[38]....
        /*0254*/ 	.word	0xffffffff


	//   ....[39]....
        /*0258*/ 	.word	0xffffffff


	//   ....[40]....
        /*025c*/ 	.word	0xffffffff


	//   ....[41]....
        /*0260*/ 	.word	0xffffffff


	//   ....[42]....
        /*0264*/ 	.word	0xffffffff


	//   ....[43]....
        /*0268*/ 	.word	0xffffffff


	//   ....[44]....
        /*026c*/ 	.word	0xffffffff


	//   ....[45]....
        /*0270*/ 	.word	0xffffffff


	//   ....[46]....
        /*0274*/ 	.word	0xffffffff


	//   ....[47]....
        /*0278*/ 	.word	0xffffffff


	//   ....[48]....
        /*027c*/ 	.word	0xffffffff


	//   ....[49]....
        /*0280*/ 	.word	0xffffffff


	//   ....[50]....
        /*0284*/ 	.word	0xffffffff


	//   ....[51]....
        /*0288*/ 	.word	0xffffffff


	//   ....[52]....
        /*028c*/ 	.word	0xffffffff


	//   ....[53]....
        /*0290*/ 	.word	0xffffffff


	//   ....[54]....
        /*0294*/ 	.word	0xffffffff


	//   ....[55]....
        /*0298*/ 	.word	0xffffffff


	//   ....[56]....
        /*029c*/ 	.word	0xffffffff


	//   ....[57]....
        /*02a0*/ 	.word	0xffffffff


	//   ....[58]....
        /*02a4*/ 	.word	0xffffffff


	//   ....[59]....
        /*02a8*/ 	.word	0xffffffff


	//   ....[60]....
        /*02ac*/ 	.word	0xffffffff


	//   ....[61]....
        /*02b0*/ 	.word	0xffffffff


	//   ....[62]....
        /*02b4*/ 	.word	0xffffffff


	//   ....[63]....
        /*02b8*/ 	.word	0xffffffff


	//   ....[64]....
        /*02bc*/ 	.word	0xffffffff


	//   ....[65]....
        /*02c0*/ 	.word	0xffffffff


	//   ....[66]....
        /*02c4*/ 	.word	0xffffffff


	//   ....[67]....
        /*02c8*/ 	.word	0xffffffff


	//   ....[68]....
        /*02cc*/ 	.word	0xffffffff


	//   ....[69]....
        /*02d0*/ 	.word	0xffffffff


	//   ....[70]....
        /*02d4*/ 	.word	0xffffffff


	//   ....[71]....
        /*02d8*/ 	.word	0xffffffff


	//   ....[72]....
        /*02dc*/ 	.word	0xffffffff


	//   ....[73]....
        /*02e0*/ 	.word	0xffffffff


	//   ....[74]....
        /*02e4*/ 	.word	0xffffffff


	//   ....[75]....
        /*02e8*/ 	.word	0xffffffff


	//   ....[76]....
        /*02ec*/ 	.word	0xffffffff


	//   ....[77]....
        /*02f0*/ 	.word	0xffffffff


	//   ....[78]....
        /*02f4*/ 	.word	0xffffffff


	//   ....[79]....
        /*02f8*/ 	.word	0xffffffff


	//   ....[80]....
        /*02fc*/ 	.word	0xffffffff


	//   ....[81]....
        /*0300*/ 	.word	0xffffffff


	//   ....[82]....
        /*0304*/ 	.word	0xffffffff


	//   ....[83]....
        /*0308*/ 	.word	0xffffffff


	//   ....[84]....
        /*030c*/ 	.word	0xffffffff


	//   ....[85]....
        /*0310*/ 	.word	0xffffffff


	//   ....[86]....
        /*0314*/ 	.word	0xffffffff


	//   ....[87]....
        /*0318*/ 	.word	0xffffffff


	//   ....[88]....
        /*031c*/ 	.word	0xffffffff


	//   ....[89]....
        /*0320*/ 	.word	0xffffffff


	//   ....[90]....
        /*0324*/ 	.word	0xffffffff


	//   ....[91]....
        /*0328*/ 	.word	0xffffffff


	//   ....[92]....
        /*032c*/ 	.word	0xffffffff


	//   ....[93]....
        /*0330*/ 	.word	0xffffffff


	//   ....[94]....
        /*0334*/ 	.word	0xffffffff


	//   ....[95]....
        /*0338*/ 	.word	0xffffffff


	//   ....[96]....
        /*033c*/ 	.word	0xffffffff


	//   ....[97]....
        /*0340*/ 	.word	0xffffffff


	//   ....[98]....
        /*0344*/ 	.word	0xffffffff


	//   ....[99]....
        /*0348*/ 	.word	0xffffffff


	//   ....[100]....
        /*034c*/ 	.word	0xffffffff


	//   ....[101]....
        /*0350*/ 	.word	0xffffffff


	//   ....[102]....
        /*0354*/ 	.word	0xffffffff


	//   ....[103]....
        /*0358*/ 	.word	0xffffffff


	//   ....[104]....
        /*035c*/ 	.word	0xffffffff


	//   ....[105]....
        /*0360*/ 	.word	0xffffffff


	//   ....[106]....
        /*0364*/ 	.word	0xffffffff


	//   ....[107]....
        /*0368*/ 	.word	0xffffffff


	//   ....[108]....
        /*036c*/ 	.word	0xffffffff


	//   ....[109]....
        /*0370*/ 	.word	0xffffffff


	//   ....[110]....
        /*0374*/ 	.word	0xffffffff


	//   ....[111]....
        /*0378*/ 	.word	0xffffffff


	//   ....[112]....
        /*037c*/ 	.word	0xffffffff


	//   ....[113]....
        /*0380*/ 	.word	0xffffffff


	//   ....[114]....
        /*0384*/ 	.word	0xffffffff


	//   ....[115]....
        /*0388*/ 	.word	0xffffffff


	//   ....[116]....
        /*038c*/ 	.word	0xffffffff


	//   ....[117]....
        /*0390*/ 	.word	0xffffffff


	//   ....[118]....
        /*0394*/ 	.word	0xffffffff


	//   ....[119]....
        /*0398*/ 	.word	0xffffffff


	//   ....[120]....
        /*039c*/ 	.word	0xffffffff


	//   ....[121]....
        /*03a0*/ 	.word	0xffffffff


	//   ....[122]....
        /*03a4*/ 	.word	0xffffffff


	//   ....[123]....
        /*03a8*/ 	.word	0xffffffff


	//   ....[124]....
        /*03ac*/ 	.word	0xffffffff


	//   ....[125]....
        /*03b0*/ 	.word	0xffffffff


	//   ....[126]....
        /*03b4*/ 	.word	0xffffffff


	//   ....[127]....
        /*03b8*/ 	.word	0xffffffff


	//   ....[128]....
        /*03bc*/ 	.word	0xffffffff


	//   ....[129]....
        /*03c0*/ 	.word	0xffffffff


	//   ....[130]....
        /*03c4*/ 	.word	0xffffffff


	//   ....[131]....
        /*03c8*/ 	.word	0xffffffff


	//   ....[132]....
        /*03cc*/ 	.word	0xffffffff


	//   ....[133]....
        /*03d0*/ 	.word	0xffffffff


	//   ....[134]....
        /*03d4*/ 	.word	0xffffffff


	//   ....[135]....
        /*03d8*/ 	.word	0xffffffff


	//   ....[136]....
        /*03dc*/ 	.word	0xffffffff


	//   ....[137]....
        /*03e0*/ 	.word	0xffffffff


	//   ....[138]....
        /*03e4*/ 	.word	0xffffffff


	//   ....[139]....
        /*03e8*/ 	.word	0xffffffff


	//   ....[140]....
        /*03ec*/ 	.word	0xffffffff


	//   ....[141]....
        /*03f0*/ 	.word	0xffffffff


	//   ....[142]....
        /*03f4*/ 	.word	0xffffffff


	//   ....[143]....
        /*03f8*/ 	.word	0xffffffff


	//   ....[144]....
        /*03fc*/ 	.word	0xffffffff


	//   ....[145]....
        /*0400*/ 	.word	0xffffffff


	//   ....[146]....
        /*0404*/ 	.word	0xffffffff


	//   ....[147]....
        /*0408*/ 	.word	0xffffffff


	//   ....[148]....
        /*040c*/ 	.word	0xffffffff


	//   ....[149]....
        /*0410*/ 	.word	0xffffffff


	//   ....[150]....
        /*0414*/ 	.word	0xffffffff


	//   ....[151]....
        /*0418*/ 	.word	0xffffffff


	//   ....[152]....
        /*041c*/ 	.word	0xffffffff


	//   ....[153]....
        /*0420*/ 	.word	0xffffffff


	//   ....[154]....
        /*0424*/ 	.word	0xffffffff


	//   ....[155]....
        /*0428*/ 	.word	0xffffffff


	//   ....[156]....
        /*042c*/ 	.word	0xffffffff


	//   ....[157]....
        /*0430*/ 	.word	0xffffffff


	//   ....[158]....
        /*0434*/ 	.word	0xffffffff


	//   ....[159]....
        /*0438*/ 	.word	0xffffffff


	//   ....[160]....
        /*043c*/ 	.word	0xffffffff


	//   ....[161]....
        /*0440*/ 	.word	0xffffffff


	//   ....[162]....
        /*0444*/ 	.word	0xffffffff


	//   ....[163]....
        /*0448*/ 	.word	0xffffffff


	//   ....[164]....
        /*044c*/ 	.word	0xffffffff


	//   ....[165]....
        /*0450*/ 	.word	0xffffffff


	//   ....[166]....
        /*0454*/ 	.word	0xffffffff


	//   ....[167]....
        /*0458*/ 	.word	0xffffffff


	//   ....[168]....
        /*045c*/ 	.word	0xffffffff


	//   ....[169]....
        /*0460*/ 	.word	0xffffffff


	//   ....[170]....
        /*0464*/ 	.word	0xffffffff


	//   ....[171]....
        /*0468*/ 	.word	0xffffffff


	//   ....[172]....
        /*046c*/ 	.word	0xffffffff


	//   ....[173]....
        /*0470*/ 	.word	0xffffffff


	//   ....[174]....
        /*0474*/ 	.word	0xffffffff


	//   ....[175]....
        /*0478*/ 	.word	0xffffffff


	//   ....[176]....
        /*047c*/ 	.word	0xffffffff


	//   ....[177]....
        /*0480*/ 	.word	0xffffffff


	//   ....[178]....
        /*0484*/ 	.word	0xffffffff


	//   ....[179]....
        /*0488*/ 	.word	0xffffffff


	//   ....[180]....
        /*048c*/ 	.word	0xffffffff


	//   ....[181]....
        /*0490*/ 	.word	0xffffffff


	//   ....[182]....
        /*0494*/ 	.word	0xffffffff


	//   ....[183]....
        /*0498*/ 	.word	0xffffffff


	//   ....[184]....
        /*049c*/ 	.word	0xffffffff


	//   ....[185]....
        /*04a0*/ 	.word	0xffffffff


	//   ....[186]....
        /*04a4*/ 	.word	0xffffffff


	//   ....[187]....
        /*04a8*/ 	.word	0xffffffff


	//   ....[188]....
        /*04ac*/ 	.word	0xffffffff


	//   ....[189]....
        /*04b0*/ 	.word	0xffffffff


	//   ....[190]....
        /*04b4*/ 	.word	0xffffffff


	//   ....[191]....
        /*04b8*/ 	.word	0xffffffff


	//----- nvinfo : EIATTR_COOP_GROUP_INSTR_OFFSETS
	.align		4
.L_274:
        /*04bc*/ 	.byte	0x04, 0x28
        /*04be*/ 	.short	(.L_276 - .L_275)


	//   ....[0]....
.L_275:
        /*04c0*/ 	.word	0x00000050


	//   ....[1]....
        /*04c4*/ 	.word	0x000001e0


	//   ....[2]....
        /*04c8*/ 	.word	0x00000210


	//   ....[3]....
        /*04cc*/ 	.word	0x00000240


	//   ....[4]....
        /*04d0*/ 	.word	0x00000270


	//   ....[5]....
        /*04d4*/ 	.word	0x000002a0


	//   ....[6]....
        /*04d8*/ 	.word	0x000002d0


	//   ....[7]....
        /*04dc*/ 	.word	0x00000440


	//   ....[8]....
        /*04e0*/ 	.word	0x00000480


	//   ....[9]....
        /*04e4*/ 	.word	0x000004b0


	//   ....[10]....
        /*04e8*/ 	.word	0x000004e0


	//   ....[11]....
        /*04ec*/ 	.word	0x00000510


	//   ....[12]....
        /*04f0*/ 	.word	0x00000540


	//   ....[13]....
        /*04f4*/ 	.word	0x000005d0


	//   ....[14]....
        /*04f8*/ 	.word	0x00000600


	//   ....[15]....
        /*04fc*/ 	.word	0x00000620


	//   ....[16]....
        /*0500*/ 	.word	0x00000680


	//   ....[17]....
        /*0504*/ 	.word	0x00003710


	//   ....[18]....
        /*0508*/ 	.word	0x00003720


	//   ....[19]....
        /*050c*/ 	.word	0x000052c0


	//   ....[20]....
        /*0510*/ 	.word	0x000052d0


	//   ....[21]....
        /*0514*/ 	.word	0x00006c60


	//   ....[22]....
        /*0518*/ 	.word	0x00006c80


	//   ....[23]....
        /*051c*/ 	.word	0x00007180


	//   ....[24]....
        /*0520*/ 	.word	0x000071e0


	//   ....[25]....
        /*0524*/ 	.word	0x00007e60


	//   ....[26]....
        /*0528*/ 	.word	0x00007e80


	//   ....[27]....
        /*052c*/ 	.word	0x00007fb0


	//   ....[28]....
        /*0530*/ 	.word	0x00007fc0


	//   ....[29]....
        /*0534*/ 	.word	0x000080f0


	//   ....[30]....
        /*0538*/ 	.word	0x00008110


	//   ....[31]....
        /*053c*/ 	.word	0x00008240


	//   ....[32]....
        /*0540*/ 	.word	0x00008250


	//   ....[33]....
        /*0544*/ 	.word	0x00008640


	//   ....[34]....
        /*0548*/ 	.word	0x00008650


	//   ....[35]....
        /*054c*/ 	.word	0x00008660


	//   ....[36]....
        /*0550*/ 	.word	0x00008670


	//   ....[37]....
        /*0554*/ 	.word	0x00008920


	//   ....[38]....
        /*0558*/ 	.word	0x00008960


	//   ....[39]....
        /*055c*/ 	.word	0x000089a0


	//   ....[40]....
        /*0560*/ 	.word	0x000089e0


	//   ....[41]....
        /*0564*/ 	.word	0x0000b2c0


	//   ....[42]....
        /*0568*/ 	.word	0x0000b300


	//   ....[43]....
        /*056c*/ 	.word	0x0000b340


	//   ....[44]....
        /*0570*/ 	.word	0x0000b380


	//   ....[45]....
        /*0574*/ 	.word	0x0000dff0


	//   ....[46]....
        /*0578*/ 	.word	0x0000e000


	//   ....[47]....
        /*057c*/ 	.word	0x0000e010


	//   ....[48]....
        /*0580*/ 	.word	0x0000e020


	//   ....[49]....
        /*0584*/ 	.word	0x0000edd0


	//   ....[50]....
        /*0588*/ 	.word	0x0000edf0


	//   ....[51]....
        /*058c*/ 	.word	0x0000ee40


	//   ....[52]....
        /*0590*/ 	.word	0x0000eea0


	//   ....[53]....
        /*0594*/ 	.word	0x0000f560


	//   ....[54]....
        /*0598*/ 	.word	0x0000f570


	//   ....[55]....
        /*059c*/ 	.word	0x0000f5a0


	//   ....[56]....
        /*05a0*/ 	.word	0x0000f5b0


	//   ....[57]....
        /*05a4*/ 	.word	0x00010930


	//   ....[58]....
        /*05a8*/ 	.word	0x00010940


	//   ....[59]....
        /*05ac*/ 	.word	0x00010970


	//   ....[60]....
        /*05b0*/ 	.word	0x00010980


	//   ....[61]....
        /*05b4*/ 	.word	0x00011720


	//   ....[62]....
        /*05b8*/ 	.word	0x00011740


	//   ....[63]....
        /*05bc*/ 	.word	0x00011810


	//   ....[64]....
        /*05c0*/ 	.word	0x00011830


	//   ....[65]....
        /*05c4*/ 	.word	0x00011b70


	//   ....[66]....
        /*05c8*/ 	.word	0x00011b90


	//   ....[67]....
        /*05cc*/ 	.word	0x00011bb0


	//   ....[68]....
        /*05d0*/ 	.word	0x00011bd0


	//   ....[69]....
        /*05d4*/ 	.word	0x00013310


	//   ....[70]....
        /*05d8*/ 	.word	0x00013340


	//   ....[71]....
        /*05dc*/ 	.word	0x00013360


	//   ....[72]....
        /*05e0*/ 	.word	0x00013380


	//   ....[73]....
        /*05e4*/ 	.word	0x00014740


	//   ....[74]....
        /*05e8*/ 	.word	0x00014760


	//   ....[75]....
        /*05ec*/ 	.word	0x00014780


	//   ....[76]....
        /*05f0*/ 	.word	0x000147a0


	//   ....[77]....
        /*05f4*/ 	.word	0x00014b10


	//   ....[78]....
        /*05f8*/ 	.word	0x00014b30


	//   ....[79]....
        /*05fc*/ 	.word	0x00014c50


	//   ....[80]....
        /*0600*/ 	.word	0x00014c60


	//   ....[81]....
        /*0604*/ 	.word	0x00014d90


	//   ....[82]....
        /*0608*/ 	.word	0x00014db0


	//   ....[83]....
        /*060c*/ 	.word	0x00014ee0


	//   ....[84]....
        /*0610*/ 	.word	0x00014ef0


	//   ....[85]....
        /*0614*/ 	.word	0x00015220


	//   ....[86]....
        /*0618*/ 	.word	0x00015240


	//   ....[87]....
        /*061c*/ 	.word	0x00015cf0


	//   ....[88]....
        /*0620*/ 	.word	0x00015d00


	//   ....[89]....
        /*0624*/ 	.word	0x00016f60


	//   ....[90]....
        /*0628*/ 	.word	0x00016f80


	//   ....[91]....
        /*062c*/ 	.word	0x000170b0


	//   ....[92]....
        /*0630*/ 	.word	0x000170c0


	//   ....[93]....
        /*0634*/ 	.word	0x000171f0


	//   ....[94]....
        /*0638*/ 	.word	0x00017210


	//   ....[95]....
        /*063c*/ 	.word	0x00017340


	//   ....[96]....
        /*0640*/ 	.word	0x00017350


	//   ....[97]....
        /*0644*/ 	.word	0x00017510


	//   ....[98]....
        /*0648*/ 	.word	0x00017530


	//   ....[99]....
        /*064c*/ 	.word	0x00017650


	//   ....[100]....
        /*0650*/ 	.word	0x00017690


	//   ....[101]....
        /*0654*/ 	.word	0x000176c0


	//   ....[102]....
        /*0658*/ 	.word	0x000176f0


	//   ....[103]....
        /*065c*/ 	.word	0x00017720


	//   ....[104]....
        /*0660*/ 	.word	0x00017750


	//   ....[105]....
        /*0664*/ 	.word	0x000178b0


	//   ....[106]....
        /*0668*/ 	.word	0x000178f0


	//   ....[107]....
        /*066c*/ 	.word	0x00017920


	//   ....[108]....
        /*0670*/ 	.word	0x00017950


	//   ....[109]....
        /*0674*/ 	.word	0x00017980


	//   ....[110]....
        /*0678*/ 	.word	0x000179b0


	//   ....[111]....
        /*067c*/ 	.word	0x00017a40


	//   ....[112]....
        /*0680*/ 	.word	0x00017a70


	//   ....[113]....
        /*0684*/ 	.word	0x00017a80


	//   ....[114]....
        /*0688*/ 	.word	0x00017ae0


	//   ....[115]....
        /*068c*/ 	.word	0x00018010


	//   ....[116]....
        /*0690*/ 	.word	0x00018070


	//   ....[117]....
        /*0694*/ 	.word	0x000180c0


	//   ....[118]....
        /*0698*/ 	.word	0x00018110


	//   ....[119]....
        /*069c*/ 	.word	0x00018160


	//   ....[120]....
        /*06a0*/ 	.word	0x000181d0


	//   ....[121]....
        /*06a4*/ 	.word	0x00018210


	//   ....[122]....
        /*06a8*/ 	.word	0x00018280


	//   ....[123]....
        /*06ac*/ 	.word	0x000182f0


	//   ....[124]....
        /*06b0*/ 	.word	0x00018350


	//   ....[125]....
        /*06b4*/ 	.word	0x000183c0


	//   ....[126]....
        /*06b8*/ 	.word	0x00018430


	//   ....[127]....
        /*06bc*/ 	.word	0x00018490


	//   ....[128]....
        /*06c0*/ 	.word	0x000184f0


	//   ....[129]....
        /*06c4*/ 	.word	0x00018550


	//   ....[130]....
        /*06c8*/ 	.word	0x000185c0


	//   ....[131]....
        /*06cc*/ 	.word	0x00018620


	//   ....[132]....
        /*06d0*/ 	.word	0x00018680


	//   ....[133]....
        /*06d4*/ 	.word	0x000186e0


	//   ....[134]....
        /*06d8*/ 	.word	0x00018750


	//   ....[135]....
        /*06dc*/ 	.word	0x00018890


	//   ....[136]....
        /*06e0*/ 	.word	0x000188f0


	//   ....[137]....
        /*06e4*/ 	.word	0x00018940


	//   ....[138]....
        /*06e8*/ 	.word	0x00018990


	//   ....[139]....
        /*06ec*/ 	.word	0x000189e0


	//   ....[140]....
        /*06f0*/ 	.word	0x00018a30


	//   ....[141]....
        /*06f4*/ 	.word	0x00018aa0


	//   ....[142]....
        /*06f8*/ 	.word	0x00018b00


	//   ....[143]....
        /*06fc*/ 	.word	0x00018b70


	//   ....[144]....
        /*0700*/ 	.word	0x00018cb0


	//   ....[145]....
        /*0704*/ 	.word	0x00018d10


	//   ....[146]....
        /*0708*/ 	.word	0x00018d50


	//   ....[147]....
        /*070c*/ 	.word	0x00018d90


	//   ....[148]....
        /*0710*/ 	.word	0x00018de0


	//   ....[149]....
        /*0714*/ 	.word	0x00018e20


	//   ....[150]....
        /*0718*/ 	.word	0x00018e70


	//   ....[151]....
        /*071c*/ 	.word	0x00018ec0


	//   ....[152]....
        /*0720*/ 	.word	0x00018f10


	//   ....[153]....
        /*0724*/ 	.word	0x00018f60


	//   ....[154]....
        /*0728*/ 	.word	0x00018fd0


	//   ....[155]....
        /*072c*/ 	.word	0x00019040


	//   ....[156]....
        /*0730*/ 	.word	0x000190a0


	//   ....[157]....
        /*0734*/ 	.word	0x00019100


	//   ....[158]....
        /*0738*/ 	.word	0x00019160


	//   ....[159]....
        /*073c*/ 	.word	0x000191d0


	//   ....[160]....
        /*0740*/ 	.word	0x00019230


	//   ....[161]....
        /*0744*/ 	.word	0x00019290


	//   ....[162]....
        /*0748*/ 	.word	0x000192f0


	//   ....[163]....
        /*074c*/ 	.word	0x00019360


	//   ....[164]....
        /*0750*/ 	.word	0x000193c0


	//   ....[165]....
        /*0754*/ 	.word	0x00019420


	//   ....[166]....
        /*0758*/ 	.word	0x00019480


	//   ....[167]....
        /*075c*/ 	.word	0x000194f0


	//   ....[168]....
        /*0760*/ 	.word	0x00019550


	//   ....[169]....
        /*0764*/ 	.word	0x000195b0


	//   ....[170]....
        /*0768*/ 	.word	0x00019610


	//   ....[171]....
        /*076c*/ 	.word	0x00019680


	//   ....[172]....
        /*0770*/ 	.word	0x000196e0


	//   ....[173]....
        /*0774*/ 	.word	0x00019740


	//   ....[174]....
        /*0778*/ 	.word	0x000197a0


	//   ....[175]....
        /*077c*/ 	.word	0x00019810


	//   ....[176]....
        /*0780*/ 	.word	0x00019860


	//   ....[177]....
        /*0784*/ 	.word	0x000198a0


	//   ....[178]....
        /*0788*/ 	.word	0x000198f0


	//   ....[179]....
        /*078c*/ 	.word	0x00019940


	//   ....[180]....
        /*0790*/ 	.word	0x00019990


	//   ....[181]....
        /*0794*/ 	.word	0x00019a00


	//   ....[182]....
        /*0798*/ 	.word	0x00019a40


	//   ....[183]....
        /*079c*/ 	.word	0x00019a90


	//   ....[184]....
        /*07a0*/ 	.word	0x00019ae0


	//   ....[185]....
        /*07a4*/ 	.word	0x00019b30


	//   ....[186]....
        /*07a8*/ 	.word	0x00019b80


	//   ....[187]....
        /*07ac*/ 	.word	0x00019bf0


	//   ....[188]....
        /*07b0*/ 	.word	0x00019c30


	//   ....[189]....
        /*07b4*/ 	.word	0x00019ca0


	//   ....[190]....
        /*07b8*/ 	.word	0x00019d00


	//   ....[191]....
        /*07bc*/ 	.word	0x00019d60


	//----- nvinfo : EIATTR_EXIT_INSTR_OFFSETS
	.align		4
.L_276:
        /*07c0*/ 	.byte	0x04, 0x1c
        /*07c2*/ 	.short	(.L_278 - .L_277)


	//   ....[0]....
.L_277:
        /*07c4*/ 	.word	0x00000b40


	//   ....[1]....
        /*07c8*/ 	.word	0x00017fd0


	//----- nvinfo : EIATTR_MAX_THREADS
	.align		4
.L_278:
        /*07cc*/ 	.byte	0x04, 0x05
        /*07ce*/ 	.short	(.L_280 - .L_279)
.L_279:
        /*07d0*/ 	.word	0x00000100
        /*07d4*/ 	.word	0x00000001
        /*07d8*/ 	.word	0x00000001


	//----- nvinfo : EIATTR_CRS_STACK_SIZE
	.align		4
.L_280:
        /*07dc*/ 	.byte	0x04, 0x1e
        /*07de*/ 	.short	(.L_282 - .L_281)
.L_281:
        /*07e0*/ 	.word	0x00000000
.L_282:


//--------------------- .nv.info._ZN7cutlass13device_kernelIN5flash19enable_sm80_to_sm89INS1_16FlashAttnFwdSm80INS1_25CollectiveMainloopFwdSm80ILi8ELi1ELb0EN4cute5tupleIJNS5_1CILi128EEENS7_ILi64EEENS7_ILi192EEEEEELi192ENS_10bfloat16_tEfNS_4arch4Sm80ELb0ELb1ELb0ELb0ELb1ELb0ELb1ELb1EEENS1_21CollectiveEpilogueFwdINS6_IJS8_SA_S9_EEENS6_IJNS7_ILi1EEESI_SI_EEESC_SE_Li256ELb0ELb1ELb1ELb0EEENS1_19SingleTileSchedulerILb0ELb1ELb1ELi128EEEEEEEEEvNT_6ParamsE --------------------------
	.section	.nv.info._ZN7cutlass13device_kernelIN5flash19enable_sm80_to_sm89INS1_16FlashAttnFwdSm80INS1_25CollectiveMainloopFwdSm80ILi8ELi1ELb0EN4cute5tupleIJNS5_1CILi128EEENS7_ILi64EEENS7_ILi192EEEEEELi192ENS_10bfloat16_tEfNS_4arch4Sm80ELb0ELb1ELb0ELb0ELb1ELb0ELb1ELb1EEENS1_21CollectiveEpilogueFwdINS6_IJS8_SA_S9_EEENS6_IJNS7_ILi1EEESI_SI_EEESC_SE_Li256ELb0ELb1ELb1ELb0EEENS1_19SingleTileSchedulerILb0ELb1ELb1ELi128EEEEEEEEEvNT_6ParamsE,"",@"SHT_CUDA_INFO"
	.sectionflags	@""
	.align	4


	//----- nvinfo : EIATTR_CUDA_API_VERSION
	.align		4
        /*0000*/ 	.byte	0x04, 0x37
        /*0002*/ 	.short	(.L_284 - .L_283)
.L_283:
        /*0004*/ 	.word	0x00000082


	//----- nvinfo : EIATTR_SW2861232_WAR
	.align		4
.L_284:
        /*0008*/ 	.byte	0x01, 0x35
	.zero		2


	//----- nvinfo : EIATTR_PARAM_CBANK
	.align		4
        /*000c*/ 	.byte	0x04, 0x0a
        /*000e*/ 	.short	(.L_286 - .L_285)
	.align		4
.L_285:
        /*0010*/ 	.word	index@(.nv.constant0._ZN7cutlass13device_kernelIN5flash19enable_sm80_to_sm89INS1_16FlashAttnFwdSm80INS1_25CollectiveMainloopFwdSm80ILi8ELi1ELb0EN4cute5tupleIJNS5_1CILi128EEENS7_ILi64EEENS7_ILi192EEEEEELi192ENS_10bfloat16_tEfNS_4arch4Sm80ELb0ELb1ELb0ELb0ELb1ELb0ELb1ELb1EEENS1_21CollectiveEpilogueFwdINS6_IJS8_SA_S9_EEENS6_IJNS7_ILi1EEESI_SI_EEESC_SE_Li256ELb0ELb1ELb1ELb0EEENS1_19SingleTileSchedulerILb0ELb1ELb1ELi128EEEEEEEEEvNT_6ParamsE)
        /*0014*/ 	.short	0x0160
        /*0016*/ 	.short	0x0418


	//----- nvinfo : EIATTR_CBANK_PARAM_SIZE
	.align		4
.L_286:
        /*0018*/ 	.byte	0x03, 0x19
        /*001a*/ 	.short	0x0418


	//----- nvinfo : EIATTR_KPARAM_INFO
	.align		4
        /*001c*/ 	.byte	0x04, 0x17
        /*001e*/ 	.short	(.L_288 - .L_287)
.L_287:
        /*0020*/ 	.word	0x00000000
        /*0024*/ 	.short	0x0000
        /*0026*/ 	.short	0x0000
        /*0028*/ 	.byte	0x00, 0xf0, 0x61, 0x10


	//----- nvinfo : EIATTR_MAXREG_COUNT
	.align		4
.L_288:
        /*002c*/ 	.byte	0x03, 0x1b
        /*002e*/ 	.short	0x00ff


	//----- nvinfo : EIATTR_NUM_BARRIERS
	.align		4
        /*0030*/ 	.byte	0x02, 0x4c
        /*0032*/ 	.byte	0x02
	.zero		1


	//----- nvinfo : EIATTR_MERCURY_ISA_VERSION
	.align		4
        /*0034*/ 	.byte	0x03, 0x5f
        /*0036*/ 	.short	0x0000


	//----- nvinfo : EIATTR_COOP_GROUP_MASK_REGIDS
	.align		4
        /*0038*/ 	.byte	0x04, 0x29
        /*003a*/ 	.short	(.L_290 - .L_289)


	//   ....[0]....
.L_289:
        /*003c*/ 	.word	0xffffffff


	//   ....[1]....
        /*0040*/ 	.word	0xffffffff


	//   ....[2]....
        /*0044*/ 	.word	0xffffffff


	//   ....[3]....
        /*0048*/ 	.word	0xffffffff


	//   ....[4]....
        /*004c*/ 	.word	0xffffffff


	//   ....[5]....
        /*0050*/ 	.word	0xffffffff


	//   ....[6]....
        /*0054*/ 	.word	0xffffffff


	//   ....[7]....
        /*0058*/ 	.word	0xffffffff


	//   ....[8]....
        /*005c*/ 	.word	0xffffffff


	//   ....[9]....
        /*0060*/ 	.word	0xffffffff


	//   ....[10]....
        /*0064*/ 	.word	0xffffffff


	//   ....[11]....
        /*0068*/ 	.word	0xffffffff


	//   ....[12]....
        /*006c*/ 	.word	0xffffffff


	//   ....[13]....
        /*0070*/ 	.word	0xffffffff


	//   ....[14]....
        /*0074*/ 	.word	0xffffffff


	//   ....[15]....
        /*0078*/ 	.word	0xffffffff


	//   ....[16]....
        /*007c*/ 	.word	0xffffffff


	//   ....[17]....
        /*0080*/ 	.word	0xffffffff


	//   ....[18]....
        /*0084*/ 	.word	0xffffffff


	//   ....[19]....
        /*0088*/ 	.word	0xffffffff


	//   ....[20]....
        /*008c*/ 	.word	0xffffffff


	//   ....[21]....
        /*0090*/ 	.word	0xffffffff


	//   ....[22]....
        /*0094*/ 	.word	0xffffffff


	//   ....[23]....
        /*0098*/ 	.word	0xffffffff


	//   ....[24]....
        /*009c*/ 	.word	0xffffffff


	//   ....[25]....
        /*00a0*/ 	.word	0xffffffff


	//   ....[26]....
        /*00a4*/ 	.word	0xffffffff


	//   ....[27]....
        /*00a8*/ 	.word	0xffffffff


	//   ....[28]....
        /*00ac*/ 	.word	0xffffffff


	//   ....[29]....
        /*00b0*/ 	.word	0xffffffff


	//   ....[30]....
        /*00b4*/ 	.word	0xffffffff


	//   ....[31]....
        /*00b8*/ 	.word	0xffffffff


	//   ....[32]....
        /*00bc*/ 	.word	0xffffffff


	//   ....[33]....
        /*00c0*/ 	.word	0xffffffff


	//   ....[34]....
        /*00c4*/ 	.word	0xffffffff


	//   ....[35]....
        /*00c8*/ 	.word	0xffffffff


	//   ....[36]....
        /*00cc*/ 	.word	0xffffffff


	//   ....[37]....
        /*00d0*/ 	.word	0xffffffff


	//   ....[38]....
        /*00d4*/ 	.word	0xffffffff


	//   ....[39]....
        /*00d8*/ 	.word	0xffffffff


	//   ....[40]....
        /*00dc*/ 	.word	0xffffffff


	//   ....[41]....
        /*00e0*/ 	.word	0xffffffff


	//   ....[42]....
        /*00e4*/ 	.word	0xffffffff


	//   ....[43]....
        /*00e8*/ 	.word	0xffffffff


	//   ....[44]....
        /*00ec*/ 	.word	0xffffffff


	//   ....[45]....
        /*00f0*/ 	.word	0xffffffff


	//   ....[46]....
        /*00f4*/ 	.word	0xffffffff


	//   ....[47]....
        /*00f8*/ 	.word	0xffffffff


	//   ....[48]....
        /*00fc*/ 	.word	0xffffffff


	//   ....[49]....
        /*0100*/ 	.word	0xffffffff


	//   ....[50]....
        /*0104*/ 	.word	0xffffffff


	//   ....[51]....
        /*0108*/ 	.word	0xffffffff


	//   ....[52]....
        /*010c*/ 	.word	0xffffffff


	//   ....[53]....
        /*0110*/ 	.word	0xffffffff


	//   ....[54]....
        /*0114*/ 	.word	0xffffffff


	//   ....[55]....
        /*0118*/ 	.word	0xffffffff


	//   ....[56]....
        /*011c*/ 	.word	0xffffffff


	//   ....[57]....
        /*0120*/ 	.word	0xffffffff


	//   ....[58]....
        /*0124*/ 	.word	0xffffffff


	//   ....[59]....
        /*0128*/ 	.word	0xffffffff


	//   ....[60]....
        /*012c*/ 	.word	0xffffffff


	//   ....[61]....
        /*0130*/ 	.word	0xffffffff


	//   ....[62]....
        /*0134*/ 	.word	0xffffffff


	//   ....[63]....
        /*0138*/ 	.word	0xffffffff


	//   ....[64]....
        /*013c*/ 	.word	0xffffffff


	//   ....[65]....
        /*0140*/ 	.word	0xffffffff


	//   ....[66]....
        /*0144*/ 	.word	0xffffffff


	//   ....[67]....
        /*0148*/ 	.word	0xffffffff


	//   ....[68]....
        /*014c*/ 	.word	0xffffffff


	//   ....[69]....
        /*0150*/ 	.word	0xffffffff


	//   ....[70]....
        /*0154*/ 	.word	0xffffffff


	//   ....[71]....
        /*0158*/ 	.word	0xffffffff


	//   ....[72]....
        /*015c*/ 	.word	0xffffffff


	//   ....[73]....
        /*0160*/ 	.word	0xffffffff


	//   ....[74]....
        /*0164*/ 	.word	0xffffffff


	//   ....[75]....
        /*0168*/ 	.word	0xffffffff


	//   ....[76]....
        /*016c*/ 	.word	0xffffffff


	//   ....[77]....
        /*0170*/ 	.word	0xffffffff


	//   ....[78]....
        /*0174*/ 	.word	0xffffffff


	//----- nvinfo : EIATTR_COOP_GROUP_INSTR_OFFSETS
	.align		4
.L_290:
        /*0178*/ 	.byte	0x04, 0x28
        /*017a*/ 	.short	(.L_292 - .L_291)


	//   ....[0]....
.L_291:
        /*017c*/ 	.word	0x00000050


	//   ....[1]....
        /*0180*/ 	.word	0x000012e0


	//   ....[2]....
        /*0184*/ 	.word	0x00001320


	//   ....[3]....
        /*0188*/ 	.word	0x00001520


	//   ....[4]....
        /*018c*/ 	.word	0x00001550


	//   ....[5]....
        /*0190*/ 	.word	0x00001670


	//   ....[6]....
        /*0194*/ 	.word	0x000016a0


	//   ....[7]....
        /*0198*/ 	.word	0x000017d0


	//   ....[8]....
        /*019c*/ 	.word	0x00001820


	//   ....[9]....
        /*01a0*/ 	.word	0x00001e80


	//   ....[10]....
        /*01a4*/ 	.word	0x00001ea0


	//   ....[11]....
        /*01a8*/ 	.word	0x00001ed0


	//   ....[12]....
        /*01ac*/ 	.word	0x00001ef0


	//   ....[13]....
        /*01b0*/ 	.word	0x00001f30


	//   ....[14]....
        /*01b4*/ 	.word	0x00001f60


	//   ....[15]....
        /*01b8*/ 	.word	0x00001f90


	//   ....[16]....
        /*01bc*/ 	.word	0x00001fc0


	//   ....[17]....
        /*01c0*/ 	.word	0x00003080


	//   ....[18]....
        /*01c4*/ 	.word	0x000030c0


	//   ....[19]....
        /*01c8*/ 	.word	0x000030e0


	//   ....[20]....
        /*01cc*/ 	.word	0x000030f0


	//   ....[21]....
        /*01d0*/ 	.word	0x00003480


	//   ....[22]....
        /*01d4*/ 	.word	0x00003890


	//   ....[23]....
        /*01d8*/ 	.word	0x000041c0


	//   ....[24]....
        /*01dc*/ 	.word	0x000041f0


	//   ....[25]....
        /*01e0*/ 	.word	0x00004210


	//   ....[26]....
        /*01e4*/ 	.word	0x00004230


	//   ....[27]....
        /*01e8*/ 	.word	0x00005660


	//   ....[28]....
        /*01ec*/ 	.word	0x00005680


	//   ....[29]....
        /*01f0*/ 	.word	0x00005690


	//   ....[30]....
        /*01f4*/ 	.word	0x000056a0


	//   ....[31]....
        /*01f8*/ 	.word	0x00006370


	//   ....[32]....
        /*01fc*/ 	.word	0x00006390


	//   ....[33]....
        /*0200*/ 	.word	0x000063a0


	//   ....[34]....
        /*0204*/ 	.word	0x000063b0


	//   ....[35]....
        /*0208*/ 	.word	0x000065b0


	//   ....[36]....
        /*020c*/ 	.word	0x00006890


	//   ....[37]....
        /*0210*/ 	.word	0x000072a0


	//   ....[38]....
        /*0214*/ 	.word	0x00007450


	//   ....[39]....
        /*0218*/ 	.word	0x00007460


	//   ....[40]....
        /*021c*/ 	.word	0x000074d0


	//   ....[41]....
        /*0220*/ 	.word	0x00009140


	//   ....[42]....
        /*0224*/ 	.word	0x00009160


	//   ....[43]....
        /*0228*/ 	.word	0x00009170


	//   ....[44]....
        /*022c*/ 	.word	0x00009180


	//   ....[45]....
        /*0230*/ 	.word	0x00009e40


	//   ....[46]....
        /*0234*/ 	.word	0x00009e70


	//   ....[47]....
        /*0238*/ 	.word	0x00009e80


	//   ....[48]....
        /*023c*/ 	.word	0x00009e90


	//   ....[49]....
        /*0240*/ 	.word	0x0000a260


	//   ....[50]....
        /*0244*/ 	.word	0x0000a280


	//   ....[51]....
        /*0248*/ 	.word	0x0000a2b0


	//   ....[52]....
        /*024c*/ 	.word	0x0000a2c0


	//   ....[53]....
        /*0250*/ 	.word	0x0000bbc0


	//   ....[54]....
        /*0254*/ 	.word	0x0000bbe0


	//   ....[55]....
        /*0258*/ 	.word	0x0000bbf0


	//   ....[56]....
        /*025c*/ 	.word	0x0000bc10


	//   ....[57]....
        /*0260*/ 	.word	0x0000c840


	//   ....[58]....
        /*0264*/ 	.word	0x0000c850


	//   ....[59]....
        /*0268*/ 	.word	0x0000c860


	//   ....[60]....
        /*026c*/ 	.word	0x0000c870


	//   ....[61]....
        /*0270*/ 	.word	0x0000ca50


	//   ....[62]....
        /*0274*/ 	.word	0x0000cd20


	//   ....[63]....
        /*0278*/ 	.word	0x0000d860


	//   ....[64]....
        /*027c*/ 	.word	0x0000d8b0


	//   ....[65]....
        /*0280*/ 	.word	0x0000d8d0


	//   ....[66]....
        /*0284*/ 	.word	0x0000d8f0


	//   ....[67]....
        /*0288*/ 	.word	0x0000f040


	//   ....[68]....
        /*028c*/ 	.word	0x0000f070


	//   ....[69]....
        /*0290*/ 	.word	0x0000f0c0


	//   ....[70]....
        /*0294*/ 	.word	0x0000f0d0


	//   ....[71]....
        /*0298*/ 	.word	0x0000fdd0


	//   ....[72]....
        /*029c*/ 	.word	0x0000fe10


	//   ....[73]....
        /*02a0*/ 	.word	0x0000fe30


	//   ....[74]....
        /*02a4*/ 	.word	0x0000fe60


	//   ....[75]....
        /*02a8*/ 	.word	0x0000fed0


	//   ....[76]....
        /*02ac*/ 	.word	0x0000ff40


	//   ....[77]....
        /*02b0*/ 	.word	0x00010850


	//   ....[78]....
        /*02b4*/ 	.word	0x00010860


	//----- nvinfo : EIATTR_EXIT_INSTR_OFFSETS
	.align		4
.L_292:
        /*02b8*/ 	.byte	0x04, 0x1c
        /*02ba*/ 	.short	(.L_294 - .L_293)


	//   ....[0]....
.L_293:
        /*02bc*/ 	.word	0x000001b0


	//   ....[1]....
        /*02c0*/ 	.word	0x00010870


	//   ....[2]....
        /*02c4*/ 	.word	0x00011110


	//   ....[3]....
        /*02c8*/ 	.word	0x00011160


	//   ....[4]....
        /*02cc*/ 	.word	0x00011190


	//   ....[5]....
        /*02d0*/ 	.word	0x000111f0


	//   ....[6]....
        /*02d4*/ 	.word	0x00011480


	//----- nvinfo : EIATTR_CTAIDZ_USED
	.align		4
.L_294:
        /*02d8*/ 	.byte	0x01, 0x04
	.zero		2


	//----- nvinfo : EIATTR_MAX_THREADS
	.align		4
        /*02dc*/ 	.byte	0x04, 0x05
        /*02de*/ 	.short	(.L_296 - .L_295)
.L_295:
        /*02e0*/ 	.word	0x00000100
        /*02e4*/ 	.word	0x00000001
        /*02e8*/ 	.word	0x00000001


	//----- nvinfo : EIATTR_CRS_STACK_SIZE
	.align		4
.L_296:
        /*02ec*/ 	.byte	0x04, 0x1e
        /*02ee*/ 	.short	(.L_298 - .L_297)
.L_297:
        /*02f0*/ 	.word	0x00000000
.L_298:


//--------------------- .nv.info._ZN7cutlass13device_kernelIN5flash19enable_sm80_to_sm89INS1_16FlashAttnFwdSm80INS1_25CollectiveMainloopFwdSm80ILi8ELi1ELb0EN4cute5tupleIJNS5_1CILi128EEENS7_ILi64EEENS7_ILi192EEEEEELi192ENS_10bfloat16_tEfNS_4arch4Sm80ELb0ELb1ELb0ELb1ELb1ELb0ELb1ELb1EEENS1_21CollectiveEpilogueFwdINS6_IJS8_SA_S9_EEENS6_IJNS7_ILi1EEESI_SI_EEESC_SE_Li256ELb1ELb1ELb1ELb0EEENS1_36VarlenDynamicPersistentTileSchedulerILi128ELi64ELi256ELi256ELb1ELb1ELb0ELb1ELb0ELb1EEEEEEEEEvNT_6ParamsE --------------------------
	.section	.nv.info._ZN7cutlass13device_kernelIN5flash19enable_sm80_to_sm89INS1_16FlashAttnFwdSm80INS1_25CollectiveMainloopFwdSm80ILi8ELi1ELb0EN4cute5tupleIJNS5_1CILi128EEENS7_ILi64EEENS7_ILi192EEEEEELi192ENS_10bfloat16_tEfNS_4arch4Sm80ELb0ELb1ELb0ELb1ELb1ELb0ELb1ELb1EEENS1_21CollectiveEpilogueFwdINS6_IJS8_SA_S9_EEENS6_IJNS7_ILi1EEESI_SI_EEESC_SE_Li256ELb1ELb1ELb1ELb0EEENS1_36VarlenDynamicPersistentTileSchedulerILi128ELi64ELi256ELi256ELb1ELb1ELb0ELb1ELb0ELb1EEEEEEEEEvNT_6ParamsE,"",@"SHT_CUDA_INFO"
	.sectionflags	@""
	.align	4


	//----- nvinfo : EIATTR_CUDA_API_VERSION
	.align		4
        /*0000*/ 	.byte	0x04, 0x37
        /*0002*/ 	.short	(.L_300 - .L_299)
.L_299:
        /*0004*/ 	.word	0x00000082


	//----- nvinfo : EIATTR_SW2861232_WAR
	.align		4
.L_300:
        /*0008*/ 	.byte	0x01, 0x35
	.zero		2


	//----- nvinfo : EIATTR_PARAM_CBANK
	.align		4
        /*000c*/ 	.byte	0x04, 0x0a
        /*000e*/ 	.short	(.L_302 - .L_301)
	.align		4
.L_301:
        /*0010*/ 	.word	index@(.nv.constant0._ZN7cutlass13device_kernelIN5flash19enable_sm80_to_sm89INS1_16FlashAttnFwdSm80INS1_25CollectiveMainloopFwdSm80ILi8ELi1ELb0EN4cute5tupleIJNS5_1CILi128EEENS7_ILi64EEENS7_ILi192EEEEEELi192ENS_10bfloat16_tEfNS_4arch4Sm80ELb0ELb1ELb0ELb1ELb1ELb0ELb1ELb1EEENS1_21CollectiveEpilogueFwdINS6_IJS8_SA_S9_EEENS6_IJNS7_ILi1EEESI_SI_EEESC_SE_Li256ELb1ELb1ELb1ELb0EEENS1_36VarlenDynamicPersistentTileSchedulerILi128ELi64ELi256ELi256ELb1ELb1ELb0ELb1ELb0ELb1EEEEEEEEEvNT_6ParamsE)
        /*0014*/ 	.short	0x0160
        /*0016*/ 	.short	0x0438


	//----- nvinfo : EIATTR_CBANK_PARAM_SIZE
	.align		4
.L_302:
        /*0018*/ 	.byte	0x03, 0x19
        /*001a*/ 	.short	0x0438


	//----- nvinfo : EIATTR_KPARAM_INFO
	.align		4
        /*001c*/ 	.byte	0x04, 0x17
        /*001e*/ 	.short	(.L_304 - .L_303)
.L_303:
        /*0020*/ 	.word	0x00000000
        /*0024*/ 	.short	0x0000
        /*0026*/ 	.short	0x0000
        /*0028*/ 	.byte	0x00, 0xf0, 0xe1, 0x10


	//----- nvinfo : EIATTR_MAXREG_COUNT
	.align		4
.L_304:
        /*002c*/ 	.byte	0x03, 0x1b
        /*002e*/ 	.short	0x00ff


	//----- nvinfo : EIATTR_NUM_BARRIERS
	.align		4
        /*0030*/ 	.byte	0x02, 0x4c
        /*0032*/ 	.byte	0x06
	.zero		1


	//----- nvinfo : EIATTR_ANNOTATIONS
	.align		4
        /*0034*/ 	.byte	0x04, 0x55
        /*0036*/ 	.short	(.L_306 - .L_305)


	//   ....[0]....
.L_305:
        /*0038*/ 	.word	0x00000001
        /*003c*/ 	.byte	0x90, 0x14, 0x00, 0x00, 0x01, 0x00, 0x00, 0x00, 0x90, 0x18, 0x00, 0x00, 0x01, 0x00, 0x00, 0x00
        /*004c*/ 	.byte	0xc0, 0x18, 0x00, 0x00, 0x01, 0x00, 0x00, 0x00, 0x00, 0x19, 0x00, 0x00, 0x01, 0x00, 0x00, 0x00
        /*005c*/ 	.byte	0x30, 0x19, 0x00, 0x00, 0x01, 0x00, 0x00, 0x00, 0xa0, 0x10, 0x01, 0x00, 0x01, 0x00, 0x00, 0x00
        /*006c*/ 	.byte	0xb0, 0x10, 0x01, 0x00, 0x01, 0x00, 0x00, 0x00, 0xc0, 0x10, 0x01, 0x00, 0x01, 0x00, 0x00, 0x00
        /*007c*/ 	.byte	0xd0, 0x10, 0x01, 0x00, 0x01, 0x00, 0x00, 0x00, 0x30, 0x18, 0x01, 0x00


	//----- nvinfo : EIATTR_MERCURY_ISA_VERSION
	.align		4
.L_306:
        /*0088*/ 	.byte	0x03, 0x5f
        /*008a*/ 	.short	0x0000


	//----- nvinfo : EIATTR_INT_WARP_WIDE_INSTR_OFFSETS
	.align		4
        /*008c*/ 	.byte	0x04, 0x31
        /*008e*/ 	.short	(.L_308 - .L_307)


	//   ....[0]....
.L_307:
        /*0090*/ 	.word	0x00010f80


	//   ....[1]....
        /*0094*/ 	.word	0x00011000


	//----- nvinfo : EIATTR_COOP_GROUP_MASK_REGIDS
	.align		4
.L_308:
        /*0098*/ 	.byte	0x04, 0x29
        /*009a*/ 	.short	(.L_310 - .L_309)


	//   ....[0]....
.L_309:
        /*009c*/ 	.word	0xffffffff


	//   ....[1]....
        /*00a0*/ 	.word	0xffffffff


	//   ....[2]....
        /*00a4*/ 	.word	0xffffffff


	//   ....[3]....
        /*00a8*/ 	.word	0xffffffff


	//   ....[4]....
        /*00ac*/ 	.word	0xffffffff


	//   ....[5]....
        /*00b0*/ 	.word	0xffffffff


	//   ....[6]....
        /*00b4*/ 	.word	0xffffffff


	//   ....[7]....
        /*00b8*/ 	.word	0xffffffff


	//   ....[8]....
        /*00bc*/ 	.word	0xffffffff


	//   ....[9]....
        /*00c0*/ 	.word	0xffffffff


	//   ....[10]....
        /*00c4*/ 	.word	0xffffffff


	//   ....[11]....
        /*00c8*/ 	.word	0xffffffff


	//   ....[12]....
        /*00cc*/ 	.word	0xffffffff


	//   ....[13]....
        /*00d0*/ 	.word	0xffffffff


	//   ....[14]....
        /*00d4*/ 	.word	0xffffffff


	//   ....[15]....
        /*00d8*/ 	.word	0xffffffff


	//   ....[16]....
        /*00dc*/ 	.word	0xffffffff


	//   ....[17]....
        /*00e0*/ 	.word	0xffffffff


	//   ....[18]....
        /*00e4*/ 	.word	0xffffffff


	//   ....[19]....
        /*00e8*/ 	.word	0xffffffff


	//   ....[20]....
        /*00ec*/ 	.word	0xffffffff


	//   ....[21]....
        /*00f0*/ 	.word	0xffffffff


	//   ....[22]....
        /*00f4*/ 	.word	0xffffffff


	//   ....[23]....
        /*00f8*/ 	.word	0xffffffff


	//   ....[24]....
        /*00fc*/ 	.word	0xffffffff


	//   ....[25]....
        /*0100*/ 	.word	0xffffffff


	//   ....[26]....
        /*0104*/ 	.word	0xffffffff


	//   ....[27]....
        /*0108*/ 	.word	0xffffffff


	//   ....[28]....
        /*010c*/ 	.word	0xffffffff


	//   ....[29]....
        /*0110*/ 	.word	0xffffffff


	//   ....[30]....
        /*0114*/ 	.word	0xffffffff


	//   ....[31]....
        /*0118*/ 	.word	0xffffffff


	//   ....[32]....
        /*011c*/ 	.word	0xffffffff


	//   ....[33]....
        /*0120*/ 	.word	0xffffffff


	//   ....[34]....
        /*0124*/ 	.word	0xffffffff


	//   ....[35]....
        /*0128*/ 	.word	0xffffffff


	//   ....[36]....
        /*012c*/ 	.word	0xffffffff


	//   ....[37]....
        /*0130*/ 	.word	0xffffffff


	//   ....[38]....
        /*0134*/ 	.word	0xffffffff


	//   ....[39]....
        /*0138*/ 	.word	0xffffffff


	//   ....[40]....
        /*013c*/ 	.word	0xffffffff


	//   ....[41]....
        /*0140*/ 	.word	0xffffffff


	//   ....[42]....
        /*0144*/ 	.word	0xffffffff


	//   ....[43]....
        /*0148*/ 	.word	0xffffffff


	//   ....[44]....
        /*014c*/ 	.word	0xffffffff


	//   ....[45]....
        /*0150*/ 	.word	0xffffffff


	//   ....[46]....
        /*0154*/ 	.word	0xffffffff


	//   ....[47]....
        /*0158*/ 	.word	0xffffffff


	//   ....[48]....
        /*015c*/ 	.word	0xffffffff


	//   ....[49]....
        /*0160*/ 	.word	0xffffffff


	//   ....[50]....
        /*0164*/ 	.word	0xffffffff


	//   ....[51]....
        /*0168*/ 	.word	0xffffffff


	//   ....[52]....
        /*016c*/ 	.word	0xffffffff


	//   ....[53]....
        /*0170*/ 	.word	0xffffffff


	//   ....[54]....
        /*0174*/ 	.word	0xffffffff


	//   ....[55]....
        /*0178*/ 	.word	0xffffffff


	//   ....[56]....
        /*017c*/ 	.word	0xffffffff


	//   ....[57]....
        /*0180*/ 	.word	0xffffffff


	//   ....[58]....
        /*0184*/ 	.word	0xffffffff


	//   ....[59]....
        /*0188*/ 	.word	0xffffffff


	//   ....[60]....
        /*018c*/ 	.word	0xffffffff


	//   ....[61]....
        /*0190*/ 	.word	0xffffffff


	//   ....[62]....
        /*0194*/ 	.word	0xffffffff


	//   ....[63]....
        /*0198*/ 	.word	0xffffffff


	//   ....[64]....
        /*019c*/ 	.word	0xffffffff


	//   ....[65]....
        /*01a0*/ 	.word	0xffffffff


	//   ....[66]....
        /*01a4*/ 	.word	0xffffffff


	//   ....[67]....
        /*01a8*/ 	.word	0xffffffff


	//   ....[68]....
        /*01ac*/ 	.word	0xffffffff


	//   ....[69]....
        /*01b0*/ 	.word	0xffffffff


	//   ....[70]....
        /*01b4*/ 	.word	0xffffffff


	//   ....[71]....
        /*01b8*/ 	.word	0xffffffff


	//   ....[72]....
        /*01bc*/ 	.word	0xffffffff


	//   ....[73]....
        /*01c0*/ 	.word	0xffffffff


	//   ....[74]....
        /*01c4*/ 	.word	0xffffffff


	//   ....[75]....
        /*01c8*/ 	.word	0xffffffff


	//   ....[76]....
        /*01cc*/ 	.word	0xffffffff


	//   ....[77]....
        /*01d0*/ 	.word	0xffffffff


	//   ....[78]....
        /*01d4*/ 	.word	0xffffffff


	//   ....[79]....
        /*01d8*/ 	.word	0xffffffff


	//   ....[80]....
        /*01dc*/ 	.word	0xffffffff


	//   ....[81]....
        /*01e0*/ 	.word	0xffffffff


	//   ....[82]....
        /*01e4*/ 	.word	0xffffffff


	//   ....[83]....
        /*01e8*/ 	.word	0xffffffff


	//   ....[84]....
        /*01ec*/ 	.word	0xffffffff


	//   ....[85]....
        /*01f0*/ 	.word	0xffffffff


	//   ....[86]....
        /*01f4*/ 	.word	0xffffffff


	//   ....[87]....
        /*01f8*/ 	.word	0xffffffff


	//   ....[88]....
        /*01fc*/ 	.word	0xffffffff


	//   ....[89]....
        /*0200*/ 	.word	0xffffffff


	//   ....[90]....
        /*0204*/ 	.word	0xffffffff


	//   ....[91]....
        /*0208*/ 	.word	0xffffffff


	//   ....[92]....
        /*020c*/ 	.word	0xffffffff


	//   ....[93]....
        /*0210*/ 	.word	0xffffffff


	//   ....[94]....
        /*0214*/ 	.word	0xffffffff


	//   ....[95]....
        /*0218*/ 	.word	0xffffffff


	//   ....[96]....
        /*021c*/ 	.word	0xffffffff


	//   ....[97]....
        /*0220*/ 	.word	0xffffffff


	//   ....[98]....
        /*0224*/ 	.word	0xffffffff


	//   ....[99]....
        /*0228*/ 	.word	0xffffffff


	//   ....[100]....
        /*022c*/ 	.word	0xffffffff


	//   ....[101]....
        /*0230*/ 	.word	0xffffffff


	//   ....[102]....
        /*0234*/ 	.word	0xffffffff


	//   ....[103]....
        /*0238*/ 	.word	0xffffffff


	//   ....[104]....
        /*023c*/ 	.word	0xffffffff


	//   ....[105]....
        /*0240*/ 	.word	0xffffffff


	//   ....[106]....
        /*0244*/ 	.word	0xffffffff


	//   ....[107]....
        /*0248*/ 	.word	0xffffffff


	//   ....[108]....
        /*024c*/ 	.word	0xffffffff


	//   ....[109]....
        /*0250*/ 	.word	0xffffffff


	//   ....[110]....
        /*0254*/ 	.word	0xffffffff


	//   ....[111]....
        /*0258*/ 	.word	0xffffffff


	//   ....[112]....
        /*025c*/ 	.word	0xffffffff


	//   ....[113]....
        /*0260*/ 	.word	0xffffffff


	//   ....[114]....
        /*0264*/ 	.word	0xffffffff


	//   ....[115]....
        /*0268*/ 	.word	0xffffffff


	//   ....[116]....
        /*026c*/ 	.word	0xffffffff


	//   ....[117]....
        /*0270*/ 	.word	0xffffffff


	//   ....[118]....
        /*0274*/ 	.word	0xffffffff


	//   ....[119]....
        /*0278*/ 	.word	0xffffffff


	//   ....[120]....
        /*027c*/ 	.word	0xffffffff


	//   ....[121]....
        /*0280*/ 	.word	0xffffffff


	//   ....[122]....
        /*0284*/ 	.word	0xffffffff


	//   ....[123]....
        /*0288*/ 	.word	0xffffffff


	//   ....[124]....
        /*028c*/ 	.word	0xffffffff


	//   ....[125]....
        /*0290*/ 	.word	0xffffffff


	//   ....[126]....
        /*0294*/ 	.word	0xffffffff


	//   ....[127]....
        /*0298*/ 	.word	0xffffffff


	//   ....[128]....
        /*029c*/ 	.word	0xffffffff


	//   ....[129]....
        /*02a0*/ 	.word	0xffffffff


	//   ....[130]....
        /*02a4*/ 	.word	0xffffffff


	//   ....[131]....
        /*02a8*/ 	.word	0xffffffff


	//   ....[132]....
        /*02ac*/ 	.word	0xffffffff


	//   ....[133]....
        /*02b0*/ 	.word	0xffffffff


	//   ....[134]....
        /*02b4*/ 	.word	0xffffffff


	//   ....[135]....
        /*02b8*/ 	.word	0xffffffff


	//   ....[136]....
        /*02bc*/ 	.word	0xffffffff


	//   ....[137]....
        /*02c0*/ 	.word	0xffffffff


	//   ....[138]....
        /*02c4*/ 	.word	0xffffffff


	//   ....[139]....
        /*02c8*/ 	.word	0xffffffff


	//   ....[140]....
        /*02cc*/ 	.word	0xffffffff


	//   ....[141]....
        /*02d0*/ 	.word	0xffffffff


	//   ....[142]....
        /*02d4*/ 	.word	0xffffffff


	//   ....[143]....
        /*02d8*/ 	.word	0xffffffff


	//   ....[144]....
        /*02dc*/ 	.word	0xffffffff


	//   ....[145]....
        /*02e0*/ 	.word	0xffffffff


	//   ....[146]....
        /*02e4*/ 	.word	0xffffffff


	//   ....[147]....
        /*02e8*/ 	.word	0xffffffff


	//   ....[148]....
        /*02ec*/ 	.word	0xffffffff


	//   ....[149]....
        /*02f0*/ 	.word	0xffffffff


	//   ....[150]....
        /*02f4*/ 	.word	0xffffffff


	//   ....[151]....
        /*02f8*/ 	.word	0xffffffff


	//   ....[152]....
        /*02fc*/ 	.word	0xffffffff


	//   ....[153]....
        /*0300*/ 	.word	0xffffffff


	//   ....[154]....
        /*0304*/ 	.word	0xffffffff


	//   ....[155]....
        /*0308*/ 	.word	0xffffffff


	//   ....[156]....
        /*030c*/ 	.word	0xffffffff


	//   ....[157]....
        /*0310*/ 	.word	0xffffffff


	//   ....[158]....
        /*0314*/ 	.word	0xffffffff


	//   ....[159]....
        /*0318*/ 	.word	0xffffffff


	//   ....[160]....
        /*031c*/ 	.word	0xffffffff


	//   ....[161]....
        /*0320*/ 	.word	0xffffffff


	//   ....[162]....
        /*0324*/ 	.word	0xffffffff


	//   ....[163]....
        /*0328*/ 	.word	0xffffffff


	//   ....[164]....
        /*032c*/ 	.word	0xffffffff


	//   ....[165]....
        /*0330*/ 	.word	0xffffffff


	//   ....[166]....
        /*0334*/ 	.word	0xffffffff


	//   ....[167]....
        /*0338*/ 	.word	0xffffffff


	//   ....[168]....
        /*033c*/ 	.word	0xffffffff


	//   ....[169]....
        /*0340*/ 	.word	0xffffffff


	//   ....[170]....
        /*0344*/ 	.word	0xffffffff


	//   ....[171]....
        /*0348*/ 	.word	0xffffffff


	//   ....[172]....
        /*034c*/ 	.word	0xffffffff


	//   ....[173]....
        /*0350*/ 	.word	0xffffffff


	//   ....[174]....
        /*0354*/ 	.word	0xffffffff


	//   ....[175]....
        /*0358*/ 	.word	0xffffffff


	//   ....[176]....
        /*035c*/ 	.word	0xffffffff


	//   ....[177]....
        /*0360*/ 	.word	0xffffffff


	//   ....[178]....
        /*0364*/ 	.word	0xffffffff


	//   ....[179]....
        /*0368*/ 	.word	0xffffffff


	//   ....[180]....
        /*036c*/ 	.word	0xffffffff


	//   ....[181]....
        /*0370*/ 	.word	0xffffffff


	//   ....[182]....
        /*0374*/ 	.word	0xffffffff


	//   ....[183]....
        /*0378*/ 	.word	0xffffffff


	//   ....[184]....
        /*037c*/ 	.word	0xffffffff


	//   ....[185]....
        /*0380*/ 	.word	0xffffffff


	//   ....[186]....
        /*0384*/ 	.word	0xffffffff


	//   ....[187]....
        /*0388*/ 	.word	0xffffffff


	//   ....[188]....
        /*038c*/ 	.word	0xffffffff


	//   ....[189]....
        /*0390*/ 	.word	0xffffffff


	//   ....[190]....
        /*0394*/ 	.word	0xffffffff


	//   ....[191]....
        /*0398*/ 	.word	0xffffffff


	//   ....[192]....
        /*039c*/ 	.word	0xffffffff


	//   ....[193]....
        /*03a0*/ 	.word	0xffffffff


	//   ....[194]....
        /*03a4*/ 	.word	0xffffffff


	//   ....[195]....
        /*03a8*/ 	.word	0xffffffff


	//   ....[196]....
        /*03ac*/ 	.word	0xffffffff


	//   ....[197]....
        /*03b0*/ 	.word	0xffffffff


	//   ....[198]....
        /*03b4*/ 	.word	0xffffffff


	//   ....[199]....
        /*03b8*/ 	.word	0xffffffff


	//   ....[200]....
        /*03bc*/ 	.word	0xffffffff


	//   ....[201]....
        /*03c0*/ 	.word	0xffffffff


	//   ....[202]....
        /*03c4*/ 	.word	0xffffffff


	//   ....[203]....
        /*03c8*/ 	.word	0xffffffff


	//   ....[204]....
        /*03cc*/ 	.word	0xffffffff


	//   ....[205]....
        /*03d0*/ 	.word	0xffffffff


	//   ....[206]....
        /*03d4*/ 	.word	0xffffffff


	//   ....[207]....
        /*03d8*/ 	.word	0xffffffff


	//   ....[208]....
        /*03dc*/ 	.word	0xffffffff


	//   ....[209]....
        /*03e0*/ 	.word	0xffffffff


	//   ....[210]....
        /*03e4*/ 	.word	0xffffffff


	//   ....[211]....
        /*03e8*/ 	.word	0xffffffff


	//   ....[212]....
        /*03ec*/ 	.word	0xffffffff


	//   ....[213]....
        /*03f0*/ 	.word	0xffffffff


	//   ....[214]....
        /*03f4*/ 	.word	0xffffffff


	//   ....[215]....
        /*03f8*/ 	.word	0xffffffff


	//   ....[216]....
        /*03fc*/ 	.word	0xffffffff


	//   ....[217]....
        /*0400*/ 	.word	0xffffffff


	//   ....[218]....
        /*0404*/ 	.word	0xffffffff


	//   ....[219]....
        /*0408*/ 	.word	0xffffffff


	//   ....[220]....
        /*040c*/ 	.word	0xffffffff


	//   ....[221]....
        /*0410*/ 	.word	0xffffffff


	//   ....[222]....
        /*0414*/ 	.word	0xffffffff


	//   ....[223]....
        /*0418*/ 	.word	0xffffffff


	//   ....[224]....
        /*041c*/ 	.word	0xffffffff


	//   ....[225]....
        /*0420*/ 	.word	0xffffffff


	//   ....[226]....
        /*0424*/ 	.word	0xffffffff


	//   ....[227]....
        /*0428*/ 	.word	0xffffffff


	//   ....[228]....
        /*042c*/ 	.word	0xffffffff


	//   ....[229]....
        /*0430*/ 	.word	0xffffffff


	//   ....[230]....
        /*0434*/ 	.word	0xffffffff


	//   ....[231]....
        /*0438*/ 	.word	0xffffffff


	//   ....[232]....
        /*043c*/ 	.word	0xffffffff


	//   ....[233]....
        /*0440*/ 	.word	0xffffffff


	//   ....[234]....
        /*0444*/ 	.word	0xffffffff


	//   ....[235]....
        /*0448*/ 	.word	0xffffffff


	//----- nvinfo : EIATTR_COOP_GROUP_INSTR_OFFSETS
	.align		4
.L_310:
        /*044c*/ 	.byte	0x04, 0x28
        /*044e*/ 	.short	(.L_312 - .L_311)


	//   ....[0]....
.L_311:
        /*0450*/ 	.word	0x00000050


	//   ....[1]....
        /*0454*/ 	.word	0x000001e0


	//   ....[2]....
        /*0458*/ 	.word	0x00000210


	//   ....[3]....
        /*045c*/ 	.word	0x00000240


	//   ....[4]....
        /*0460*/ 	.word	0x00000270


	//   ....[5]....
        /*0464*/ 	.word	0x000002a0


	//   ....[6]....
        /*0468*/ 	.word	0x000002d0


	//   ....[7]....
        /*046c*/ 	.word	0x00000430


	//   ....[8]....
        /*0470*/ 	.word	0x00000470


	//   ....[9]....
        /*0474*/ 	.word	0x000004a0


	//   ....[10]....
        /*0478*/ 	.word	0x000004d0


	//   ....[11]....
        /*047c*/ 	.word	0x00000500


	//   ....[12]....
        /*0480*/ 	.word	0x00000530


	//   ....[13]....
        /*0484*/ 	.word	0x000005c0


	//   ....[14]....
        /*0488*/ 	.word	0x00000600


	//   ....[15]....
        /*048c*/ 	.word	0x00000620


	//   ....[16]....
        /*0490*/ 	.word	0x00000680


	//   ....[17]....
        /*0494*/ 	.word	0x000029a0


	//   ....[18]....
        /*0498*/ 	.word	0x000029c0


	//   ....[19]....
        /*049c*/ 	.word	0x00002b30


	//   ....[20]....
        /*04a0*/ 	.word	0x00002b40


	//   ....[21]....
        /*04a4*/ 	.word	0x00002ca0


	//   ....[22]....
        /*04a8*/ 	.word	0x00002cc0


	//   ....[23]....
        /*04ac*/ 	.word	0x00002e20


	//   ....[24]....
        /*04b0*/ 	.word	0x00002e30


	//   ....[25]....
        /*04b4*/ 	.word	0x000032b0


	//   ....[26]....
        /*04b8*/ 	.word	0x000032e0


	//   ....[27]....
        /*04bc*/ 	.word	0x000032f0


	//   ....[28]....
        /*04c0*/ 	.word	0x00003300


	//   ....[29]....
        /*04c4*/ 	.word	0x000034a0


	//   ....[30]....
        /*04c8*/ 	.word	0x000034b0


	//   ....[31]....
        /*04cc*/ 	.word	0x00003500


	//   ....[32]....
        /*04d0*/ 	.word	0x00003510


	//   ....[33]....
        /*04d4*/ 	.word	0x000043e0


	//   ....[34]....
        /*04d8*/ 	.word	0x00004400


	//   ....[35]....
        /*04dc*/ 	.word	0x00004490


	//   ....[36]....
        /*04e0*/ 	.word	0x000044f0


	//   ....[37]....
        /*04e4*/ 	.word	0x00004780


	//   ....[38]....
        /*04e8*/ 	.word	0x00004c60


	//   ....[39]....
        /*04ec*/ 	.word	0x00005310


	//   ....[40]....
        /*04f0*/ 	.word	0x00005340


	//   ....[41]....
        /*04f4*/ 	.word	0x00005350


	//   ....[42]....
        /*04f8*/ 	.word	0x00005380


	//   ....[43]....
        /*04fc*/ 	.word	0x000068d0


	//   ....[44]....
        /*0500*/ 	.word	0x000068f0


	//   ....[45]....
        /*0504*/ 	.word	0x000069b0


	//   ....[46]....
        /*0508*/ 	.word	0x000069e0


	//   ....[47]....
        /*050c*/ 	.word	0x00007780


	//   ....[48]....
        /*0510*/ 	.word	0x000077a0


	//   ....[49]....
        /*0514*/ 	.word	0x00007860


	//   ....[50]....
        /*0518*/ 	.word	0x00007890


	//   ....[51]....
        /*051c*/ 	.word	0x00007b30


	//   ....[52]....
        /*0520*/ 	.word	0x00008040


	//   ....[53]....
        /*0524*/ 	.word	0x00008740


	//   ....[54]....
        /*0528*/ 	.word	0x00008770


	//   ....[55]....
        /*052c*/ 	.word	0x00008780


	//   ....[56]....
        /*0530*/ 	.word	0x000087b0


	//   ....[57]....
        /*0534*/ 	.word	0x0000a3e0


	//   ....[58]....
        /*0538*/ 	.word	0x0000a400


	//   ....[59]....
        /*053c*/ 	.word	0x0000a4c0


	//   ....[60]....
        /*0540*/ 	.word	0x0000a4f0


	//   ....[61]....
        /*0544*/ 	.word	0x0000b290


	//   ....[62]....
        /*0548*/ 	.word	0x0000b2b0


	//   ....[63]....
        /*054c*/ 	.word	0x0000b370


	//   ....[64]....
        /*0550*/ 	.word	0x0000b3a0


	//   ....[65]....
        /*0554*/ 	.word	0x0000b780


	//   ....[66]....
        /*0558*/ 	.word	0x0000b7b0


	//   ....[67]....
        /*055c*/ 	.word	0x0000b7c0


	//   ....[68]....
        /*0560*/ 	.word	0x0000b7f0


	//   ....[69]....
        /*0564*/ 	.word	0x0000d200


	//   ....[70]....
        /*0568*/ 	.word	0x0000d210


	//   ....[71]....
        /*056c*/ 	.word	0x0000d250


	//   ....[72]....
        /*0570*/ 	.word	0x0000d280


	//   ....[73]....
        /*0574*/ 	.word	0x0000e040


	//   ....[74]....
        /*0578*/ 	.word	0x0000e060


	//   ....[75]....
        /*057c*/ 	.word	0x0000e140


	//   ....[76]....
        /*0580*/ 	.word	0x0000e160


	//   ....[77]....
        /*0584*/ 	.word	0x0000e340


	//   ....[78]....
        /*0588*/ 	.word	0x0000e850


	//   ....[79]....
        /*058c*/ 	.word	0x0000ef50


	//   ....[80]....
        /*0590*/ 	.word	0x0000ef80


	//   ....[81]....
        /*0594*/ 	.word	0x0000ef90


	//   ....[82]....
        /*0598*/ 	.word	0x0000efc0


	//   ....[83]....
        /*059c*/ 	.word	0x00010760


	//   ....[84]....
        /*05a0*/ 	.word	0x00010790


	//   ....[85]....
        /*05a4*/ 	.word	0x000107a0


	//   ....[86]....
        /*05a8*/ 	.word	0x000107d0


	//   ....[87]....
        /*05ac*/ 	.word	0x00011ba0


	//   ....[88]....
        /*05b0*/ 	.word	0x00011bc0


	//   ....[89]....
        /*05b4*/ 	.word	0x00011be0


	//   ....[90]....
        /*05b8*/ 	.word	0x00011bf0


	//   ....[91]....
        /*05bc*/ 	.word	0x00011f40


	//   ....[92]....
        /*05c0*/ 	.word	0x00011f60


	//   ....[93]....
        /*05c4*/ 	.word	0x000120c0


	//   ....[94]....
        /*05c8*/ 	.word	0x000120d0


	//   ....[95]....
        /*05cc*/ 	.word	0x00012230


	//   ....[96]....
        /*05d0*/ 	.word	0x00012250


	//   ....[97]....
        /*05d4*/ 	.word	0x000123b0


	//   ....[98]....
        /*05d8*/ 	.word	0x000123c0


	//   ....[99]....
        /*05dc*/ 	.word	0x00012700


	//   ....[100]....
        /*05e0*/ 	.word	0x00012720


	//   ....[101]....
        /*05e4*/ 	.word	0x00012f10


	//   ....[102]....
        /*05e8*/ 	.word	0x00012f20


	//   ....[103]....
        /*05ec*/ 	.word	0x00013e90


	//   ....[104]....
        /*05f0*/ 	.word	0x00013eb0


	//   ....[105]....
        /*05f4*/ 	.word	0x00014020


	//   ....[106]....
        /*05f8*/ 	.word	0x00014030


	//   ....[107]....
        /*05fc*/ 	.word	0x00014190


	//   ....[108]....
        /*0600*/ 	.word	0x000141b0


	//   ....[109]....
        /*0604*/ 	.word	0x00014310


	//   ....[110]....
        /*0608*/ 	.word	0x00014320


	//   ....[111]....
        /*060c*/ 	.word	0x00014510


	//   ....[112]....
        /*0610*/ 	.word	0x00014530


	//   ....[113]....
        /*0614*/ 	.word	0x00014650


	//   ....[114]....
        /*0618*/ 	.word	0x00014690


	//   ....[115]....
        /*061c*/ 	.word	0x000146c0


	//   ....[116]....
        /*0620*/ 	.word	0x000146f0


	//   ....[117]....
        /*0624*/ 	.word	0x00014720


	//   ....[118]....
        /*0628*/ 	.word	0x00014750


	//   ....[119]....
        /*062c*/ 	.word	0x000148a0


	//   ....[120]....
        /*0630*/ 	.word	0x000148e0


	//   ....[121]....
        /*0634*/ 	.word	0x00014910


	//   ....[122]....
        /*0638*/ 	.word	0x00014940


	//   ....[123]....
        /*063c*/ 	.word	0x00014970


	//   ....[124]....
        /*0640*/ 	.word	0x000149a0


	//   ....[125]....
        /*0644*/ 	.word	0x00014a30


	//   ....[126]....
        /*0648*/ 	.word	0x00014a70


	//   ....[127]....
        /*064c*/ 	.word	0x00014a80


	//   ....[128]....
        /*0650*/ 	.word	0x00014ae0


	//   ....[129]....
        /*0654*/ 	.word	0x00015490


	//   ....[130]....
        /*0658*/ 	.word	0x000154f0


	//   ....[131]....
        /*065c*/ 	.word	0x00015540


	//   ....[132]....
        /*0660*/ 	.word	0x00015590


	//   ....[133]....
        /*0664*/ 	.word	0x000155e0


	//   ....[134]....
        /*0668*/ 	.word	0x00015650


	//   ....[135]....
        /*066c*/ 	.word	0x000156a0


	//   ....[136]....
        /*0670*/ 	.word	0x00015710


	//   ....[137]....
        /*0674*/ 	.word	0x00015780


	//   ....[138]....
        /*0678*/ 	.word	0x000157f0


	//   ....[139]....
        /*067c*/ 	.word	0x00015860


	//   ....[140]....
        /*0680*/ 	.word	0x000158d0


	//   ....[141]....
        /*0684*/ 	.word	0x00015940


	//   ....[142]....
        /*0688*/ 	.word	0x000159a0


	//   ....[143]....
        /*068c*/ 	.word	0x00015a10


	//   ....[144]....
        /*0690*/ 	.word	0x00015a80


	//   ....[145]....
        /*0694*/ 	.word	0x00015af0


	//   ....[146]....
        /*0698*/ 	.word	0x00015b50


	//   ....[147]....
        /*069c*/ 	.word	0x00015bc0


	//   ....[148]....
        /*06a0*/ 	.word	0x00015c30


	//   ....[149]....
        /*06a4*/ 	.word	0x00015da0


	//   ....[150]....
        /*06a8*/ 	.word	0x00015e00


	//   ....[151]....
        /*06ac*/ 	.word	0x00015e70


	//   ....[152]....
        /*06b0*/ 	.word	0x00015ee0


	//   ....[153]....
        /*06b4*/ 	.word	0x00015f40


	//   ....[154]....
        /*06b8*/ 	.word	0x00015f90


	//   ....[155]....
        /*06bc*/ 	.word	0x00015fe0


	//   ....[156]....
        /*06c0*/ 	.word	0x00016030


	//   ....[157]....
        /*06c4*/ 	.word	0x000160a0


	//   ....[158]....
        /*06c8*/ 	.word	0x00016110


	//   ....[159]....
        /*06cc*/ 	.word	0x00016280


	//   ....[160]....
        /*06d0*/ 	.word	0x000162e0


	//   ....[161]....
        /*06d4*/ 	.word	0x00016350


	//   ....[162]....
        /*06d8*/ 	.word	0x000163c0


	//   ....[163]....
        /*06dc*/ 	.word	0x00016530


	//   ....[164]....
        /*06e0*/ 	.word	0x00016590


	//   ....[165]....
        /*06e4*/ 	.word	0x00016600


	//   ....[166]....
        /*06e8*/ 	.word	0x00016670


	//   ....[167]....
        /*06ec*/ 	.word	0x000166c0


	//   ....[168]....
        /*06f0*/ 	.word	0x00016710


	//   ....[169]....
        /*06f4*/ 	.word	0x00016760


	//   ....[170]....
        /*06f8*/ 	.word	0x000167a0


	//   ....[171]....
        /*06fc*/ 	.word	0x00016800


	//   ....[172]....
        /*0700*/ 	.word	0x00016870


	//   ....[173]....
        /*0704*/ 	.word	0x000169e0


	//   ....[174]....
        /*0708*/ 	.word	0x00016a40


	//   ....[175]....
        /*070c*/ 	.word	0x00016ab0


	//   ....[176]....
        /*0710*/ 	.word	0x00016b20


	//   ....[177]....
        /*0714*/ 	.word	0x00016c90


	//   ....[178]....
        /*0718*/ 	.word	0x00016cf0


	//   ....[179]....
        /*071c*/ 	.word	0x00016d40


	//   ....[180]....
        /*0720*/ 	.word	0x00016d90


	//   ....[181]....
        /*0724*/ 	.word	0x00016de0


	//   ....[182]....
        /*0728*/ 	.word	0x00016e20


	//   ....[183]....
        /*072c*/ 	.word	0x00016e80


	//   ....[184]....
        /*0730*/ 	.word	0x00016ef0


	//   ....[185]....
        /*0734*/ 	.word	0x00016f60


	//   ....[186]....
        /*0738*/ 	.word	0x000170b0


	//   ....[187]....
        /*073c*/ 	.word	0x00017110


	//   ....[188]....
        /*0740*/ 	.word	0x00017180


	//   ....[189]....
        /*0744*/ 	.word	0x000171f0


	//   ....[190]....
        /*0748*/ 	.word	0x00017240


	//   ....[191]....
        /*074c*/ 	.word	0x00017280


	//   ....[192]....
        /*0750*/ 	.word	0x000172d0


	//   ....[193]....
        /*0754*/ 	.word	0x00017320


	//   ....[194]....
        /*0758*/ 	.word	0x00017370


	//   ....[195]....
        /*075c*/ 	.word	0x000173c0


	//   ....[196]....
        /*0760*/ 	.word	0x00017410


	//   ....[197]....
        /*0764*/ 	.word	0x00017460


	//   ....[198]....
        /*0768*/ 	.word	0x000174d0


	//   ....[199]....
        /*076c*/ 	.word	0x00017540


	//   ....[200]....
        /*0770*/ 	.word	0x000175b0


	//   ....[201]....
        /*0774*/ 	.word	0x00017610


	//   ....[202]....
        /*0778*/ 	.word	0x00017680


	//   ....[203]....
        /*077c*/ 	.word	0x000176f0


	//   ....[204]....
        /*0780*/ 	.word	0x00017760


	//   ....[205]....
        /*0784*/ 	.word	0x000177c0


	//   ....[206]....
        /*0788*/ 	.word	0x00017830


	//   ....[207]....
        /*078c*/ 	.word	0x000178a0


	//   ....[208]....
        /*0790*/ 	.word	0x00017910


	//   ....[209]....
        /*0794*/ 	.word	0x00017970


	//   ....[210]....
        /*0798*/ 	.word	0x000179e0


	//   ....[211]....
        /*079c*/ 	.word	0x00017a50


	//   ....[212]....
        /*07a0*/ 	.word	0x00017ac0


	//   ....[213]....
        /*07a4*/ 	.word	0x00017b20


	//   ....[214]....
        /*07a8*/ 	.word	0x00017b90


	//   ....[215]....
        /*07ac*/ 	.word	0x00017c00


	//   ....[216]....
        /*07b0*/ 	.word	0x00017c70


	//   ....[217]....
        /*07b4*/ 	.word	0x00017cd0


	//   ....[218]....
        /*07b8*/ 	.word	0x00017d40


	//   ....[219]....
        /*07bc*/ 	.word	0x00017db0


	//   ....[220]....
        /*07c0*/ 	.word	0x00017e00


	//   ....[221]....
        /*07c4*/ 	.word	0x00017e40


	//   ....[222]....
        /*07c8*/ 	.word	0x00017e90


	//   ....[223]....
        /*07cc*/ 	.word	0x00017ee0


	//   ....[224]....
        /*07d0*/ 	.word	0x00017f30


	//   ....[225]....
        /*07d4*/ 	.word	0x00017fa0


	//   ....[226]....
        /*07d8*/ 	.word	0x00017ff0


	//   ....[227]....
        /*07dc*/ 	.word	0x00018040


	//   ....[228]....
        /*07e0*/ 	.word	0x00018090


	//   ....[229]....
        /*07e4*/ 	.word	0x000180e0


	//   ....[230]....
        /*07e8*/ 	.word	0x00018130


	//   ....[231]....
        /*07ec*/ 	.word	0x000181a0


	//   ....[232]....
        /*07f0*/ 	.word	0x000181f0


	//   ....[233]....
        /*07f4*/ 	.word	0x00018260


	//   ....[234]....
        /*07f8*/ 	.word	0x000182c0


	//   ....[235]....
        /*07fc*/ 	.word	0x00018330


	//----- nvinfo : EIATTR_EXIT_INSTR_OFFSETS
	.align		4
.L_312:
        /*0800*/ 	.byte	0x04, 0x1c
        /*0802*/ 	.short	(.L_314 - .L_313)


	//   ....[0]....
.L_313:
        /*0804*/ 	.word	0x00000fe0


	//   ....[1]....
        /*0808*/ 	.word	0x00015450


	//----- nvinfo : EIATTR_MAX_THREADS
	.align		4
.L_314:
        /*080c*/ 	.byte	0x04, 0x05
        /*080e*/ 	.short	(.L_316 - .L_315)
.L_315:
        /*0810*/ 	.word	0x00000100
        /*0814*/ 	.word	0x00000001
        /*0818*/ 	.word	0x00000001


	//----- nvinfo : EIATTR_CRS_STACK_SIZE
	.align		4
.L_316:
        /*081c*/ 	.byte	0x04, 0x1e
        /*081e*/ 	.short	(.L_318 - .L_317)
.L_317:
        /*0820*/ 	.word	0x00000000
.L_318:


//--------------------- .nv.info._ZN7cutlass13device_kernelIN5flash19enable_sm80_to_sm89INS1_16FlashAttnFwdSm80INS1_25CollectiveMainloopFwdSm80ILi8ELi1ELb0EN4cute5tupleIJNS5_1CILi128EEENS7_ILi64EEENS7_ILi192EEEEEELi192ENS_10bfloat16_tEfNS_4arch4Sm80ELb0ELb1ELb0ELb1ELb1ELb1ELb1ELb1EEENS1_21CollectiveEpilogueFwdINS6_IJS8_SA_S9_EEENS6_IJNS7_ILi1EEESI_SI_EEESC_SE_Li256ELb1ELb1ELb1ELb0EEENS1_36VarlenDynamicPersistentTileSchedulerILi128ELi64ELi256ELi256ELb1ELb1ELb0ELb1ELb0ELb1EEEEEEEEEvNT_6ParamsE --------------------------
	.section	.nv.info._ZN7cutlass13device_kernelIN5flash19enable_sm80_to_sm89INS1_16FlashAttnFwdSm80INS1_25CollectiveMainloopFwdSm80ILi8ELi1ELb0EN4cute5tupleIJNS5_1CILi128EEENS7_ILi64EEENS7_ILi192EEEEEELi192ENS_10bfloat16_tEfNS_4arch4Sm80ELb0ELb1ELb0ELb1ELb1ELb1ELb1ELb1EEENS1_21CollectiveEpilogueFwdINS6_IJS8_SA_S9_EEENS6_IJNS7_ILi1EEESI_SI_EEESC_SE_Li256ELb1ELb1ELb1ELb0EEENS1_36VarlenDynamicPersistentTileSchedulerILi128ELi64ELi256ELi256ELb1ELb1ELb0ELb1ELb0ELb1EEEEEEEEEvNT_6ParamsE,"",@"SHT_CUDA_INFO"
	.sectionflags	@""
	.align	4


	//----- nvinfo : EIATTR_CUDA_API_VERSION
	.align		4
        /*0000*/ 	.byte	0x04, 0x37
        /*0002*/ 	.short	(.L_320 - .L_319)
.L_319:
        /*0004*/ 	.word	0x00000082


	//----- nvinfo : EIATTR_SW2861232_WAR
	.align		4
.L_320:
        /*0008*/ 	.byte	0x01, 0x35
	.zero		2


	//----- nvinfo : EIATTR_PARAM_CBANK
	.align		4
        /*000c*/ 	.byte	0x04, 0x0a
        /*000e*/ 	.short	(.L_322 - .L_321)
	.align		4
.L_321:
        /*0010*/ 	.word	index@(.nv.constant0._ZN7cutlass13device_kernelIN5flash19enable_sm80_to_sm89INS1_16FlashAttnFwdSm80INS1_25CollectiveMainloopFwdSm80ILi8ELi1ELb0EN4cute5tupleIJNS5_1CILi128EEENS7_ILi64EEENS7_ILi192EEEEEELi192ENS_10bfloat16_tEfNS_4arch4Sm80ELb0ELb1ELb0ELb1ELb1ELb1ELb1ELb1EEENS1_21CollectiveEpilogueFwdINS6_IJS8_SA_S9_EEENS6_IJNS7_ILi1EEESI_SI_EEESC_SE_Li256ELb1ELb1ELb1ELb0EEENS1_36VarlenDynamicPersistentTileSchedulerILi128ELi64ELi256ELi256ELb1ELb1ELb0ELb1ELb0ELb1EEEEEEEEEvNT_6ParamsE)
        /*0014*/ 	.short	0x0160
        /*0016*/ 	.short	0x0438


	//----- nvinfo : EIATTR_CBANK_PARAM_SIZE
	.align		4
.L_322:
        /*0018*/ 	.byte	0x03, 0x19
        /*001a*/ 	.short	0x0438


	//----- nvinfo : EIATTR_KPARAM_INFO
	.align		4
        /*001c*/ 	.byte	0x04, 0x17
        /*001e*/ 	.short	(.L_324 - .L_323)
.L_323:
        /*0020*/ 	.word	0x00000000
        /*0024*/ 	.short	0x0000
        /*0026*/ 	.short	0x0000
        /*0028*/ 	.byte	0x00, 0xf0, 0xe1, 0x10


	//----- nvinfo : EIATTR_MAXREG_COUNT
	.align		4
.L_324:
        /*002c*/ 	.byte	0x03, 0x1b
        /*002e*/ 	.short	0x00ff


	//----- nvinfo : EIATTR_NUM_BARRIERS
	.align		4
        /*0030*/ 	.byte	0x02, 0x4c
        /*0032*/ 	.byte	0x06
	.zero		1


	//----- nvinfo : EIATTR_ANNOTATIONS
	.align		4
        /*0034*/ 	.byte	0x04, 0x55
        /*0036*/ 	.short	(.L_326 - .L_325)


	//   ....[0]....
.L_325:
        /* <DEDUP_REMOVED lines=116> */
        /*076c*/ 	.byte	0x10, 0xd3, 0x01, 0x00


	//----- nvinfo : EIATTR_MERCURY_ISA_VERSION
	.align		4
.L_326:
        /*0770*/ 	.byte	0x03, 0x5f
        /*0772*/ 	.short	0x0000


	//----- nvinfo : EIATTR_INT_WARP_WIDE_INSTR_OFFSETS
	.align		4
        /*0774*/ 	.byte	0x04, 0x31
        /*0776*/ 	.short	(.L_328 - .L_327)


	//   ....[0]....
.L_327:
        /*0778*/ 	.word	0x000171c0


	//   ....[1]....
        /*077c*/ 	.word	0x00017240


	//----- nvinfo : EIATTR_COOP_GROUP_MASK_REGIDS
	.align		4
.L_328:
        /*0780*/ 	.byte	0x04, 0x29
        /*0782*/ 	.short	(.L_330 - .L_329)


	//   ....[0]....
.L_329:
        /*0784*/ 	.word	0xffffffff


	//   ....[1]....
        /*0788*/ 	.word	0xffffffff


	//   ....[2]....
        /*078c*/ 	.word	0xffffffff


	//   ....[3]....
        /*0790*/ 	.word	0xffffffff


	//   ....[4]....
        /*0794*/ 	.word	0xffffffff


	//   ....[5]....
        /*0798*/ 	.word	0xffffffff


	//   ....[6]....
        /*079c*/ 	.word	0xffffffff


	//   ....[7]....
        /*07a0*/ 	.word	0xffffffff


	//   ....[8]....
        /*07a4*/ 	.word	0xffffffff


	//   ....[9]....
        /*07a8*/ 	.word	0xffffffff


	//   ....[10]....
        /*07ac*/ 	.word	0xffffffff


	//   ....[11]....
        /*07b0*/ 	.word	0xffffffff


	//   ....[12]....
        /*07b4*/ 	.word	0xffffffff


	//   ....[13]....
        /*07b8*/ 	.word	0xffffffff


	//   ....[14]....
        /*07bc*/ 	.word	0xffffffff


	//   ....[15]....
        /*07c0*/ 	.word	0xffffffff


	//   ....[16]....
        /*07c4*/ 	.word	0xffffffff


	//   ....[17]....
        /*07c8*/ 	.word	0xffffffff


	//   ....[18]....
        /*07cc*/ 	.word	0xffffffff


	//   ....[19]....
        /*07d0*/ 	.word	0xffffffff


	//   ....[20]....
        /*07d4*/ 	.word	0xffffffff


	//   ....[21]....
        /*07d8*/ 	.word	0xffffffff


	//   ....[22]....
        /*07dc*/ 	.word	0xffffffff


	//   ....[23]....
        /*07e0*/ 	.word	0xffffffff


	//   ....[24]....
        /*07e4*/ 	.word	0xffffffff


	//   ....[25]....
        /*07e8*/ 	.word	0xffffffff


	//   ....[26]....
        /*07ec*/ 	.word	0xffffffff


	//   ....[27]....
        /*07f0*/ 	.word	0xffffffff


	//   ....[28]....
        /*07f4*/ 	.word	0xffffffff


	//   ....[29]....
        /*07f8*/ 	.word	0xffffffff


	//   ....[30]....
        /*07fc*/ 	.word	0xffffffff


	//   ....[31]....
        /*0800*/ 	.word	0xffffffff


	//   ....[32]....
        /*0804*/ 	.word	0xffffffff


	//   ....[33]....
        /*0808*/ 	.word	0xffffffff


	//   ....[34]....
        /*080c*/ 	.word	0xffffffff


	//   ....[35]....
        /*0810*/ 	.word	0xffffffff


	//   ....[36]....
        /*0814*/ 	.word	0xffffffff


	//   ....[37]....
        /*0818*/ 	.word	0xffffffff


	//   ....[38]....
        /*081c*/ 	.word	0xffffffff


	//   ....[39]....
        /*0820*/ 	.word	0xffffffff


	//   ....[40]....
        /*0824*/ 	.word	0xffffffff


	//   ....[41]....
        /*0828*/ 	.word	0xffffffff


	//   ....[42]....
        /*082c*/ 	.word	0xffffffff


	//   ....[43]....
        /*0830*/ 	.word	0xffffffff


	//   ....[44]....
        /*0834*/ 	.word	0xffffffff


	//   ....[45]....
        /*0838*/ 	.word	0xffffffff


	//   ....[46]....
        /*083c*/ 	.word	0xffffffff


	//   ....[47]....
        /*0840*/ 	.word	0xffffffff


	//   ....[48]....
        /*0844*/ 	.word	0xffffffff


	//   ....[49]....
        /*0848*/ 	.word	0xffffffff


	//   ....[50]....
        /*084c*/ 	.word	0xffffffff


	//   ....[51]....
        /*0850*/ 	.word	0xffffffff


	//   ....[52]....
        /*0854*/ 	.word	0xffffffff


	//   ....[53]....
        /*0858*/ 	.word	0xffffffff


	//   ....[54]....
        /*085c*/ 	.word	0xffffffff


	//   ....[55]....
        /*0860*/ 	.word	0xffffffff


	//   ....[56]....
        /*0864*/ 	.word	0xffffffff


	//   ....[57]....
        /*0868*/ 	.word	0xffffffff


	//   ....[58]....
        /*086c*/ 	.word	0xffffffff


	//   ....[59]....
        /*0870*/ 	.word	0xffffffff


	//   ....[60]....
        /*0874*/ 	.word	0xffffffff


	//   ....[61]....
        /*0878*/ 	.word	0xffffffff


	//   ....[62]....
        /*087c*/ 	.word	0xffffffff


	//   ....[63]....
        /*0880*/ 	.word	0xffffffff


	//   ....[64]....
        /*0884*/ 	.word	0xffffffff


	//   ....[65]....
        /*0888*/ 	.word	0xffffffff


	//   ....[66]....
        /*088c*/ 	.word	0xffffffff


	//   ....[67]....
        /*0890*/ 	.word	0xffffffff


	//   ....[68]....
        /*0894*/ 	.word	0xffffffff


	//   ....[69]....
        /*0898*/ 	.word	0xffffffff


	//   ....[70]....
        /*089c*/ 	.word	0xffffffff


	//   ....[71]....
        /*08a0*/ 	.word	0xffffffff


	//   ....[72]....
        /*08a4*/ 	.word	0xffffffff


	//   ....[73]....
        /*08a8*/ 	.word	0xffffffff


	//   ....[74]....
        /*08ac*/ 	.word	0xffffffff


	//   ....[75]....
        /*08b0*/ 	.word	0xffffffff


	//   ....[76]....
        /*08b4*/ 	.word	0xffffffff


	//   ....[77]....
        /*08b8*/ 	.word	0xffffffff


	//   ....[78]....
        /*08bc*/ 	.word	0xffffffff


	//   ....[79]....
        /*08c0*/ 	.word	0xffffffff


	//   ....[80]....
        /*08c4*/ 	.word	0xffffffff


	//   ....[81]....
        /*08c8*/ 	.word	0xffffffff


	//   ....[82]....
        /*08cc*/ 	.word	0xffffffff


	//   ....[83]....
        /*08d0*/ 	.word	0xffffffff


	//   ....[84]....
        /*08d4*/ 	.word	0xffffffff


	//   ....[85]....
        /*08d8*/ 	.word	0xffffffff


	//   ....[86]....
        /*08dc*/ 	.word	0xffffffff


	//   ....[87]....
        /*08e0*/ 	.word	0xffffffff


	//   ....[88]....
        /*08e4*/ 	.word	0xffffffff


	//   ....[89]....
        /*08e8*/ 	.word	0xffffffff


	//   ....[90]....
        /*08ec*/ 	.word	0xffffffff


	//   ....[91]....
        /*08f0*/ 	.word	0xffffffff


	//   ....[92]....
        /*08f4*/ 	.word	0xffffffff


	//   ....[93]....
        /*08f8*/ 	.word	0xffffffff


	//   ....[94]....
        /*08fc*/ 	.word	0xffffffff


	//   ....[95]....
        /*0900*/ 	.word	0xffffffff


	//   ....[96]....
        /*0904*/ 	.word	0xffffffff


	//   ....[97]....
        /*0908*/ 	.word	0xffffffff


	//   ....[98]....
        /*090c*/ 	.word	0xffffffff


	//   ....[99]....
        /*0910*/ 	.word	0xffffffff


	//   ....[100]....
        /*0914*/ 	.word	0xffffffff


	//   ....[101]....
        /*0918*/ 	.word	0xffffffff


	//   ....[102]....
        /*091c*/ 	.word	0xffffffff


	//   ....[103]....
        /*0920*/ 	.word	0xffffffff


	//   ....[104]....
        /*0924*/ 	.word	0xffffffff


	//   ....[105]....
        /*0928*/ 	.word	0xffffffff


	//   ....[106]....
        /*092c*/ 	.word	0xffffffff


	//   ....[107]....
        /*0930*/ 	.word	0xffffffff


	//   ....[108]....
        /*0934*/ 	.word	0xffffffff


	//   ....[109]....
        /*0938*/ 	.word	0xffffffff


	//   ....[110]....
        /*093c*/ 	.word	0xffffffff


	//   ....[111]....
        /*0940*/ 	.word	0xffffffff


	//   ....[112]....
        /*0944*/ 	.word	0xffffffff


	//   ....[113]....
        /*0948*/ 	.word	0xffffffff


	//   ....[114]....
        /*094c*/ 	.word	0xffffffff


	//   ....[115]....
        /*0950*/ 	.word	0xffffffff


	//   ....[116]....
        /*0954*/ 	.word	0xffffffff


	//   ....[117]....
        /*0958*/ 	.word	0xffffffff


	//   ....[118]....
        /*095c*/ 	.word	0xffffffff


	//   ....[119]....
        /*0960*/ 	.word	0xffffffff


	//   ....[120]....
        /*0964*/ 	.word	0xffffffff


	//   ....[121]....
        /*0968*/ 	.word	0xffffffff


	//   ....[122]....
        /*096c*/ 	.word	0xffffffff


	//   ....[123]....
        /*0970*/ 	.word	0xffffffff


	//   ....[124]....
        /*0974*/ 	.word	0xffffffff


	//   ....[125]....
        /*0978*/ 	.word	0xffffffff


	//   ....[126]....
        /*097c*/ 	.word	0xffffffff


	//   ....[127]....
        /*0980*/ 	.word	0xffffffff


	//   ....[128]....
        /*0984*/ 	.word	0xffffffff


	//   ....[129]....
        /*0988*/ 	.word	0xffffffff


	//   ....[130]....
        /*098c*/ 	.word	0xffffffff


	//   ....[131]....
        /*0990*/ 	.word	0xffffffff


	//   ....[132]....
        /*0994*/ 	.word	0xffffffff


	//   ....[133]....
        /*0998*/ 	.word	0xffffffff


	//   ....[134]....
        /*099c*/ 	.word	0xffffffff


	//   ....[135]....
        /*09a0*/ 	.word	0xffffffff


	//   ....[136]....
        /*09a4*/ 	.word	0xffffffff


	//   ....[137]....
        /*09a8*/ 	.word	0xffffffff


	//   ....[138]....
        /*09ac*/ 	.word	0xffffffff


	//   ....[139]....
        /*09b0*/ 	.word	0xffffffff


	//   ....[140]....
        /*09b4*/ 	.word	0xffffffff


	//   ....[141]....
        /*09b8*/ 	.word	0xffffffff


	//   ....[142]....
        /*09bc*/ 	.word	0xffffffff


	//   ....[143]....
        /*09c0*/ 	.word	0xffffffff


	//   ....[144]....
        /*09c4*/ 	.word	0xffffffff


	//   ....[145]....
        /*09c8*/ 	.word	0xffffffff


	//   ....[146]....
        /*09cc*/ 	.word	0xffffffff


	//   ....[147]....
        /*09d0*/ 	.word	0xffffffff


	//   ....[148]....
        /*09d4*/ 	.word	0xffffffff


	//   ....[149]....
        /*09d8*/ 	.word	0xffffffff


	//   ....[150]....
        /*09dc*/ 	.word	0xffffffff


	//   ....[151]....
        /*09e0*/ 	.word	0xffffffff


	//   ....[152]....
        /*09e4*/ 	.word	0xffffffff


	//   ....[153]....
        /*09e8*/ 	.word	0xffffffff


	//   ....[154]....
        /*09ec*/ 	.word	0xffffffff


	//   ....[155]....
        /*09f0*/ 	.word	0xffffffff


	//   ....[156]....
        /*09f4*/ 	.word	0xffffffff


	//   ....[157]....
        /*09f8*/ 	.word	0xffffffff


	//   ....[158]....
        /*09fc*/ 	.word	0xffffffff


	//   ....[159]....
        /*0a00*/ 	.word	0xffffffff


	//   ....[160]....
        /*0a04*/ 	.word	0xffffffff


	//   ....[161]....
        /*0a08*/ 	.word	0xffffffff


	//   ....[162]....
        /*0a0c*/ 	.word	0xffffffff


	//   ....[163]....
        /*0a10*/ 	.word	0xffffffff


	//   ....[164]....
        /*0a14*/ 	.word	0xffffffff


	//   ....[165]....
        /*0a18*/ 	.word	0xffffffff


	//   ....[166]....
        /*0a1c*/ 	.word	0xffffffff


	//   ....[167]....
        /*0a20*/ 	.word	0xffffffff


	//   ....[168]....
        /*0a24*/ 	.word	0xffffffff


	//   ....[169]....
        /*0a28*/ 	.word	0xffffffff


	//   ....[170]....
        /*0a2c*/ 	.word	0xffffffff


	//   ....[171]....
        /*0a30*/ 	.word	0xffffffff


	//   ....[172]....
        /*0a34*/ 	.word	0xffffffff


	//   ....[173]....
        /*0a38*/ 	.word	0xffffffff


	//   ....[174]....
        /*0a3c*/ 	.word	0xffffffff


	//   ....[175]....
        /*0a40*/ 	.word	0xffffffff


	//   ....[176]....
        /*0a44*/ 	.word	0xffffffff


	//   ....[177]....
        /*0a48*/ 	.word	0xffffffff


	//   ....[178]....
        /*0a4c*/ 	.word	0xffffffff


	//   ....[179]....
        /*0a50*/ 	.word	0xffffffff


	//   ....[180]....
        /*0a54*/ 	.word	0xffffffff


	//   ....[181]....
        /*0a58*/ 	.word	0xffffffff


	//   ....[182]....
        /*0a5c*/ 	.word	0xffffffff


	//   ....[183]....
        /*0a60*/ 	.word	0xffffffff


	//   ....[184]....
        /*0a64*/ 	.word	0xffffffff


	//   ....[185]....
        /*0a68*/ 	.word	0xffffffff


	//   ....[186]....
        /*0a6c*/ 	.word	0xffffffff


	//   ....[187]....
        /*0a70*/ 	.word	0xffffffff


	//   ....[188]....
        /*0a74*/ 	.word	0xffffffff


	//   ....[189]....
        /*0a78*/ 	.word	0xffffffff


	//   ....[190]....
        /*0a7c*/ 	.word	0xffffffff


	//   ....[191]....
        /*0a80*/ 	.word	0xffffffff


	//   ....[192]....
        /*0a84*/ 	.word	0xffffffff


	//   ....[193]....
        /*0a88*/ 	.word	0xffffffff


	//   ....[194]....
        /*0a8c*/ 	.word	0xffffffff


	//   ....[195]....
        /*0a90*/ 	.word	0xffffffff


	//   ....[196]....
        /*0a94*/ 	.word	0xffffffff


	//   ....[197]....
        /*0a98*/ 	.word	0xffffffff


	//   ....[198]....
        /*0a9c*/ 	.word	0xffffffff


	//   ....[199]....
        /*0aa0*/ 	.word	0xffffffff


	//   ....[200]....
        /*0aa4*/ 	.word	0xffffffff


	//   ....[201]....
        /*0aa8*/ 	.word	0xffffffff


	//   ....[202]....
        /*0aac*/ 	.word	0xffffffff


	//   ....[203]....
        /*0ab0*/ 	.word	0xffffffff


	//   ....[204]....
        /*0ab4*/ 	.word	0xffffffff


	//   ....[205]....
        /*0ab8*/ 	.word	0xffffffff


	//   ....[206]....
        /*0abc*/ 	.word	0xffffffff


	//   ....[207]....
        /*0ac0*/ 	.word	0xffffffff


	//   ....[208]....
        /*0ac4*/ 	.word	0xffffffff


	//   ....[209]....
        /*0ac8*/ 	.word	0xffffffff


	//   ....[210]....
        /*0acc*/ 	.word	0xffffffff


	//   ....[211]....
        /*0ad0*/ 	.word	0xffffffff


	//   ....[212]....
        /*0ad4*/ 	.word	0xffffffff


	//   ....[213]....
        /*0ad8*/ 	.word	0xffffffff


	//   ....[214]....
        /*0adc*/ 	.word	0xffffffff


	//   ....[215]....
        /*0ae0*/ 	.word	0xffffffff


	//   ....[216]....
        /*0ae4*/ 	.word	0xffffffff


	//   ....[217]....
        /*0ae8*/ 	.word	0xffffffff


	//   ....[218]....
        /*0aec*/ 	.word	0xffffffff


	//   ....[219]....
        /*0af0*/ 	.word	0xffffffff


	//   ....[220]....
        /*0af4*/ 	.word	0xffffffff


	//   ....[221]....
        /*0af8*/ 	.word	0xffffffff


	//   ....[222]....
        /*0afc*/ 	.word	0xffffffff


	//   ....[223]....
        /*0b00*/ 	.word	0xffffffff


	//   ....[224]....
        /*0b04*/ 	.word	0xffffffff


	//   ....[225]....
        /*0b08*/ 	.word	0xffffffff


	//   ....[226]....
        /*0b0c*/ 	.word	0xffffffff


	//   ....[227]....
        /*0b10*/ 	.word	0xffffffff


	//   ....[228]....
        /*0b14*/ 	.word	0xffffffff


	//   ....[229]....
        /*0b18*/ 	.word	0xffffffff


	//   ....[230]....
        /*0b1c*/ 	.word	0xffffffff


	//   ....[231]....
        /*0b20*/ 	.word	0xffffffff


	//   ....[232]....
        /*0b24*/ 	.word	0xffffffff


	//   ....[233]....
        /*0b28*/ 	.word	0xffffffff


	//   ....[234]....
        /*0b2c*/ 	.word	0xffffffff


	//   ....[235]....
        /*0b30*/ 	.word	0xffffffff


	//   ....[236]....
        /*0b34*/ 	.word	0xffffffff


	//   ....[237]....
        /*0b38*/ 	.word	0xffffffff


	//   ....[238]....
        /*0b3c*/ 	.word	0xffffffff


	//   ....[239]....
        /*0b40*/ 	.word	0xffffffff


	//   ....[240]....
        /*0b44*/ 	.word	0xffffffff


	//   ....[241]....
        /*0b48*/ 	.word	0xffffffff


	//   ....[242]....
        /*0b4c*/ 	.word	0xffffffff


	//   ....[243]....
        /*0b50*/ 	.word	0xffffffff


	//   ....[244]....
        /*0b54*/ 	.word	0xffffffff


	//   ....[245]....
        /*0b58*/ 	.word	0xffffffff


	//   ....[246]....
        /*0b5c*/ 	.word	0xffffffff


	//   ....[247]....
        /*0b60*/ 	.word	0xffffffff


	//   ....[248]....
        /*0b64*/ 	.word	0xffffffff


	//   ....[249]....
        /*0b68*/ 	.word	0xffffffff


	//   ....[250]....
        /*0b6c*/ 	.word	0xffffffff


	//   ....[251]....
        /*0b70*/ 	.word	0xffffffff


	//   ....[252]....
        /*0b74*/ 	.word	0xffffffff


	//   ....[253]....
        /*0b78*/ 	.word	0xffffffff


	//   ....[254]....
        /*0b7c*/ 	.word	0xffffffff


	//   ....[255]....
        /*0b80*/ 	.word	0xffffffff


	//   ....[0]....
        /*0b84*/ 	.word	0xffffffff


	//   ....[1]....
        /*0b88*/ 	.word	0xffffffff


	//   ....[2]....
        /*0b8c*/ 	.word	0xffffffff


	//   ....[3]....
        /*0b90*/ 	.word	0xffffffff


	//   ....[4]....
        /*0b94*/ 	.word	0xffffffff


	//   ....[5]....
        /*0b98*/ 	.word	0xffffffff


	//   ....[6]....
        /*0b9c*/ 	.word	0xffffffff


	//   ....[7]....
        /*0ba0*/ 	.word	0xffffffff


	//   ....[8]....
        /*0ba4*/ 	.word	0xffffffff


	//   ....[9]....
        /*0ba8*/ 	.word	0xffffffff


	//   ....[10]....
        /*0bac*/ 	.word	0xffffffff


	//   ....[11]....
        /*0bb0*/ 	.word	0xffffffff


	//   ....[12]....
        /*0bb4*/ 	.word	0xffffffff


	//   ....[13]....
        /*0bb8*/ 	.word	0xffffffff


	//   ....[14]....
        /*0bbc*/ 	.word	0xffffffff


	//   ....[15]....
        /*0bc0*/ 	.word	0xffffffff


	//   ....[16]....
        /*0bc4*/ 	.word	0xffffffff


	//   ....[17]....
        /*0bc8*/ 	.word	0xffffffff


	//   ....[18]....
        /*0bcc*/ 	.word	0xffffffff


	//   ....[19]....
        /*0bd0*/ 	.word	0xffffffff


	//   ....[20]....
        /*0bd4*/ 	.word	0xffffffff


	//----- nvinfo : EIATTR_COOP_GROUP_INSTR_OFFSETS
	.align		4
.L_330:
        /*0bd8*/ 	.byte	0x04, 0x28
        /*0bda*/ 	.short	(.L_332 - .L_331)


	//   ....[0]....
.L_331:
        /*0bdc*/ 	.word	0x00000060


	//   ....[1]....
        /*0be0*/ 	.word	0x00000260


	//   ....[2]....
        /*0be4*/ 	.word	0x00000290


	//   ....[3]....
        /*0be8*/ 	.word	0x000002c0


	//   ....[4]....
        /*0bec*/ 	.word	0x000002f0


	//   ....[5]....
        /*0bf0*/ 	.word	0x00000320


	//   ....[6]....
        /*0bf4*/ 	.word	0x00000350


	//   ....[7]....
        /*0bf8*/ 	.word	0x000004c0


	//   ....[8]....
        /*0bfc*/ 	.word	0x00000500


	//   ....[9]....
        /*0c00*/ 	.word	0x00000530


	//   ....[10]....
        /*0c04*/ 	.word	0x00000560


	//   ....[11]....
        /*0c08*/ 	.word	0x00000590


	//   ....[12]....
        /*0c0c*/ 	.word	0x000005c0


	//   ....[13]....
        /*0c10*/ 	.word	0x00000650


	//   ....[14]....
        /*0c14*/ 	.word	0x00000690


	//   ....[15]....
        /*0c18*/ 	.word	0x000006b0


	//   ....[16]....
        /*0c1c*/ 	.word	0x00000710


	//   ....[17]....
        /*0c20*/ 	.word	0x00003fc0


	//   ....[18]....
        /*0c24*/ 	.word	0x00003fd0


	//   ....[19]....
        /*0c28*/ 	.word	0x00005b60


	//   ....[20]....
        /*0c2c*/ 	.word	0x00005b70


	//   ....[21]....
        /*0c30*/ 	.word	0x000074f0


	//   ....[22]....
        /*0c34*/ 	.word	0x00007510


	//   ....[23]....
        /*0c38*/ 	.word	0x00007a80


	//   ....[24]....
        /*0c3c*/ 	.word	0x00007aa0


	//   ....[25]....
        /*0c40*/ 	.word	0x00008cc0


	//   ....[26]....
        /*0c44*/ 	.word	0x00008ce0


	//   ....[27]....
        /*0c48*/ 	.word	0x00008e30


	//   ....[28]....
        /*0c4c*/ 	.word	0x00008e40


	//   ....[29]....
        /*0c50*/ 	.word	0x00008f90


	//   ....[30]....
        /*0c54*/ 	.word	0x00008fb0


	//   ....[31]....
        /*0c58*/ 	.word	0x00009100


	//   ....[32]....
        /*0c5c*/ 	.word	0x00009110


	//   ....[33]....
        /*0c60*/ 	.word	0x00009700


	//   ....[34]....
        /*0c64*/ 	.word	0x00009710


	//   ....[35]....
        /*0c68*/ 	.word	0x00009730


	//   ....[36]....
        /*0c6c*/ 	.word	0x00009750


	//   ....[37]....
        /*0c70*/ 	.word	0x00009b30


	//   ....[38]....
        /*0c74*/ 	.word	0x00009b40


	//   ....[39]....
        /*0c78*/ 	.word	0x00009b80


	//   ....[40]....
        /*0c7c*/ 	.word	0x00009bd0


	//   ....[41]....
        /*0c80*/ 	.word	0x0000a8f0


	//   ....[42]....
        /*0c84*/ 	.word	0x0000a910


	//   ....[43]....
        /*0c88*/ 	.word	0x0000a9e0


	//   ....[44]....
        /*0c8c*/ 	.word	0x0000aa30


	//   ....[45]....
        /*0c90*/ 	.word	0x0000ae40


	//   ....[46]....
        /*0c94*/ 	.word	0x0000b300


	//   ....[47]....
        /*0c98*/ 	.word	0x0000b9b0


	//   ....[48]....
        /*0c9c*/ 	.word	0x0000b9e0


	//   ....[49]....
        /*0ca0*/ 	.word	0x0000b9f0


	//   ....[50]....
        /*0ca4*/ 	.word	0x0000ba20


	//   ....[51]....
        /*0ca8*/ 	.word	0x0000cec0


	//   ....[52]....
        /*0cac*/ 	.word	0x0000cf20


	//   ....[53]....
        /*0cb0*/ 	.word	0x0000cff0


	//   ....[54]....
        /*0cb4*/ 	.word	0x0000d010


	//   ....[55]....
        /*0cb8*/ 	.word	0x0000dcf0


	//   ....[56]....
        /*0cbc*/ 	.word	0x0000dd50


	//   ....[57]....
        /*0cc0*/ 	.word	0x0000de20


	//   ....[58]....
        /*0cc4*/ 	.word	0x0000de40


	//   ....[59]....
        /*0cc8*/ 	.word	0x0000e0b0


	//   ....[60]....
        /*0ccc*/ 	.word	0x0000e5c0


	//   ....[61]....
        /*0cd0*/ 	.word	0x0000ecc0


	//   ....[62]....
        /*0cd4*/ 	.word	0x0000ecf0


	//   ....[63]....
        /*0cd8*/ 	.word	0x0000ed10


	//   ....[64]....
        /*0cdc*/ 	.word	0x0000ed30


	//   ....[65]....
        /*0ce0*/ 	.word	0x00010920


	//   ....[66]....
        /*0ce4*/ 	.word	0x00010980


	//   ....[67]....
        /*0ce8*/ 	.word	0x00010a50


	//   ....[68]....
        /*0cec*/ 	.word	0x00010a70


	//   ....[69]....
        /*0cf0*/ 	.word	0x00011750


	//   ....[70]....
        /*0cf4*/ 	.word	0x000117b0


	//   ....[71]....
        /*0cf8*/ 	.word	0x00011880


	//   ....[72]....
        /*0cfc*/ 	.word	0x000118a0


	//   ....[73]....
        /*0d00*/ 	.word	0x00011c30


	//   ....[74]....
        /*0d04*/ 	.word	0x00011c60


	//   ....[75]....
        /*0d08*/ 	.word	0x00011c80


	//   ....[76]....
        /*0d0c*/ 	.word	0x00011ca0


	//   ....[77]....
        /*0d10*/ 	.word	0x000135a0


	//   ....[78]....
        /*0d14*/ 	.word	0x000135b0


	//   ....[79]....
        /*0d18*/ 	.word	0x00013600


	//   ....[80]....
        /*0d1c*/ 	.word	0x00013640


	//   ....[81]....
        /*0d20*/ 	.word	0x000142c0


	//   ....[82]....
        /*0d24*/ 	.word	0x000142e0


	//   ....[83]....
        /*0d28*/ 	.word	0x00014380


	//   ....[84]....
        /*0d2c*/ 	.word	0x000143a0


	//   ....[85]....
        /*0d30*/ 	.word	0x00014560


	//   ....[86]....
        /*0d34*/ 	.word	0x00014a80


	//   ....[87]....
        /*0d38*/ 	.word	0x00015180


	//   ....[88]....
        /*0d3c*/ 	.word	0x000151b0


	//   ....[89]....
        /*0d40*/ 	.word	0x000151c0


	//   ....[90]....
        /*0d44*/ 	.word	0x000151f0


	//   ....[91]....
        /*0d48*/ 	.word	0x00016990


	//   ....[92]....
        /*0d4c*/ 	.word	0x000169c0


	//   ....[93]....
        /*0d50*/ 	.word	0x000169d0


	//   ....[94]....
        /*0d54*/ 	.word	0x00016a00


	//   ....[95]....
        /*0d58*/ 	.word	0x00017e50


	//   ....[96]....
        /*0d5c*/ 	.word	0x00017e60


	//   ....[97]....
        /*0d60*/ 	.word	0x00017e80


	//   ....[98]....
        /*0d64*/ 	.word	0x00017e90


	//   ....[99]....
        /*0d68*/ 	.word	0x00018250


	//   ....[100]....
        /*0d6c*/ 	.word	0x00018270


	//   ....[101]....
        /*0d70*/ 	.word	0x000183c0


	//   ....[102]....
        /*0d74*/ 	.word	0x000183d0


	//   ....[103]....
        /*0d78*/ 	.word	0x00018520


	//   ....[104]....
        /*0d7c*/ 	.word	0x00018540


	//   ....[105]....
        /*0d80*/ 	.word	0x00018690


	//   ....[106]....
        /*0d84*/ 	.word	0x000186a0


	//   ....[107]....
        /*0d88*/ 	.word	0x000189f0


	//   ....[108]....
        /*0d8c*/ 	.word	0x00018a10


	//   ....[109]....
        /*0d90*/ 	.word	0x000193e0


	//   ....[110]....
        /*0d94*/ 	.word	0x000193f0


	//   ....[111]....
        /*0d98*/ 	.word	0x0001a550


	//   ....[112]....
        /*0d9c*/ 	.word	0x0001a570


	//   ....[113]....
        /*0da0*/ 	.word	0x0001a6c0


	//   ....[114]....
        /*0da4*/ 	.word	0x0001a6d0


	//   ....[115]....
        /*0da8*/ 	.word	0x0001a820


	//   ....[116]....
        /*0dac*/ 	.word	0x0001a840


	//   ....[117]....
        /*0db0*/ 	.word	0x0001a990


	//   ....[118]....
        /*0db4*/ 	.word	0x0001a9a0


	//   ....[119]....
        /*0db8*/ 	.word	0x0001abc0


	//   ....[120]....
        /*0dbc*/ 	.word	0x0001abe0


	//   ....[121]....
        /*0dc0*/ 	.word	0x0001ad00


	//   ....[122]....
        /*0dc4*/ 	.word	0x0001ad40


	//   ....[123]....
        /*0dc8*/ 	.word	0x0001ad70


	//   ....[124]....
        /*0dcc*/ 	.word	0x0001ada0


	//   ....[125]....
        /*0dd0*/ 	.word	0x0001add0


	//   ....[126]....
        /*0dd4*/ 	.word	0x0001ae00


	//   ....[127]....
        /*0dd8*/ 	.word	0x0001af60


	//   ....[128]....
        /*0ddc*/ 	.word	0x0001afa0


	//   ....[129]....
        /*0de0*/ 	.word	0x0001afd0


	//   ....[130]....
        /*0de4*/ 	.word	0x0001b000


	//   ....[131]....
        /*0de8*/ 	.word	0x0001b030


	//   ....[132]....
        /*0dec*/ 	.word	0x0001b060


	//   ....[133]....
        /*0df0*/ 	.word	0x0001b0f0


	//   ....[134]....
        /*0df4*/ 	.word	0x0001b130


	//   ....[135]....
        /*0df8*/ 	.word	0x0001b140


	//   ....[136]....
        /*0dfc*/ 	.word	0x0001b1a0


	//   ....[137]....
        /*0e00*/ 	.word	0x0001bb90


	//   ....[138]....
        /*0e04*/ 	.word	0x0001bbf0


	//   ....[139]....
        /*0e08*/ 	.word	0x0001bc40


	//   ....[140]....
        /*0e0c*/ 	.word	0x0001bc90


	//   ....[141]....
        /*0e10*/ 	.word	0x0001bce0


	//   ....[142]....
        /*0e14*/ 	.word	0x0001bd50


	//   ....[143]....
        /*0e18*/ 	.word	0x0001bda0


	//   ....[144]....
        /*0e1c*/ 	.word	0x0001be10


	//   ....[145]....
        /*0e20*/ 	.word	0x0001be80


	//   ....[146]....
        /*0e24*/ 	.word	0x0001bef0


	//   ....[147]....
        /*0e28*/ 	.word	0x0001bf60


	//   ....[148]....
        /*0e2c*/ 	.word	0x0001bfd0


	//   ....[149]....
        /*0e30*/ 	.word	0x0001c040


	//   ....[150]....
        /*0e34*/ 	.word	0x0001c0a0


	//   ....[151]....
        /*0e38*/ 	.word	0x0001c110


	//   ....[152]....
        /*0e3c*/ 	.word	0x0001c180


	//   ....[153]....
        /*0e40*/ 	.word	0x0001c1f0


	//   ....[154]....
        /*0e44*/ 	.word	0x0001c250


	//   ....[155]....
        /*0e48*/ 	.word	0x0001c2c0


	//   ....[156]....
        /*0e4c*/ 	.word	0x0001c330


	//   ....[157]....
        /*0e50*/ 	.word	0x0001c3a0


	//   ....[158]....
        /*0e54*/ 	.word	0x0001c540


	//   ....[159]....
        /*0e58*/ 	.word	0x0001c5a0


	//   ....[160]....
        /*0e5c*/ 	.word	0x0001c610


	//   ....[161]....
        /*0e60*/ 	.word	0x0001c680


	//   ....[162]....
        /*0e64*/ 	.word	0x0001c6e0


	//   ....[163]....
        /*0e68*/ 	.word	0x0001c730


	//   ....[164]....
        /*0e6c*/ 	.word	0x0001c780


	//   ....[165]....
        /*0e70*/ 	.word	0x0001c7d0


	//   ....[166]....
        /*0e74*/ 	.word	0x0001c840


	//   ....[167]....
        /*0e78*/ 	.word	0x0001c8b0


	//   ....[168]....
        /*0e7c*/ 	.word	0x0001ca40


	//   ....[169]....
        /*0e80*/ 	.word	0x0001caa0


	//   ....[170]....
        /*0e84*/ 	.word	0x0001cb10


	//   ....[171]....
        /*0e88*/ 	.word	0x0001cb80


	//   ....[172]....
        /*0e8c*/ 	.word	0x0001cd10


	//   ....[173]....
        /*0e90*/ 	.word	0x0001cd70


	//   ....[174]....
        /*0e94*/ 	.word	0x0001cdd0


	//   ....[175]....
        /*0e98*/ 	.word	0x0001ce30


	//   ....[176]....
        /*0e9c*/ 	.word	0x0001ce80


	//   ....[177]....
        /*0ea0*/ 	.word	0x0001cec0


	//   ....[178]....
        /*0ea4*/ 	.word	0x0001cf10


	//   ....[179]....
        /*0ea8*/ 	.word	0x0001cf50


	//   ....[180]....
        /*0eac*/ 	.word	0x0001cfb0


	//   ....[181]....
        /*0eb0*/ 	.word	0x0001d020


	//   ....[182]....
        /*0eb4*/ 	.word	0x0001d1b0


	//   ....[183]....
        /*0eb8*/ 	.word	0x0001d210


	//   ....[184]....
        /*0ebc*/ 	.word	0x0001d280


	//   ....[185]....
        /*0ec0*/ 	.word	0x0001d2f0


	//   ....[186]....
        /*0ec4*/ 	.word	0x0001d480


	//   ....[187]....
        /*0ec8*/ 	.word	0x0001d4e0


	//   ....[188]....
        /*0ecc*/ 	.word	0x0001d530


	//   ....[189]....
        /*0ed0*/ 	.word	0x0001d570


	//   ....[190]....
        /*0ed4*/ 	.word	0x0001d5c0


	//   ....[191]....
        /*0ed8*/ 	.word	0x0001d600


	//   ....[192]....
        /*0edc*/ 	.word	0x0001d650


	//   ....[193]....
        /*0ee0*/ 	.word	0x0001d6c0


	//   ....[194]....
        /*0ee4*/ 	.word	0x0001d730


	//   ....[195]....
        /*0ee8*/ 	.word	0x0001d840


	//   ....[196]....
        /*0eec*/ 	.word	0x0001d8a0


	//   ....[197]....
        /*0ef0*/ 	.word	0x0001d900


	//   ....[198]....
        /*0ef4*/ 	.word	0x0001d960


	//   ....[199]....
        /*0ef8*/ 	.word	0x0001d9b0


	//   ....[200]....
        /*0efc*/ 	.word	0x0001d9f0


	//   ....[201]....
        /*0f00*/ 	.word	0x0001da40


	//   ....[202]....
        /*0f04*/ 	.word	0x0001da90


	//   ....[203]....
        /*0f08*/ 	.word	0x0001dae0


	//   ....[204]....
        /*0f0c*/ 	.word	0x0001db40


	//   ....[205]....
        /*0f10*/ 	.word	0x0001db90


	//   ....[206]....
        /*0f14*/ 	.word	0x0001dbe0


	//   ....[207]....
        /*0f18*/ 	.word	0x0001dc50


	//   ....[208]....
        /*0f1c*/ 	.word	0x0001dcc0


	//   ....[209]....
        /*0f20*/ 	.word	0x0001dd30


	//   ....[210]....
        /*0f24*/ 	.word	0x0001dd90


	//   ....[211]....
        /*0f28*/ 	.word	0x0001de00


	//   ....[212]....
        /*0f2c*/ 	.word	0x0001de70


	//   ....[213]....
        /*0f30*/ 	.word	0x0001dee0


	//   ....[214]....
        /*0f34*/ 	.word	0x0001df40


	//   ....[215]....
        /*0f38*/ 	.word	0x0001dfb0


	//   ....[216]....
        /*0f3c*/ 	.word	0x0001e020


	//   ....[217]....
        /*0f40*/ 	.word	0x0001e090


	//   ....[218]....
        /*0f44*/ 	.word	0x0001e0f0


	//   ....[219]....
        /*0f48*/ 	.word	0x0001e160


	//   ....[220]....
        /*0f4c*/ 	.word	0x0001e1d0


	//   ....[221]....
        /*0f50*/ 	.word	0x0001e240


	//   ....[222]....
        /*0f54*/ 	.word	0x0001e2a0


	//   ....[223]....
        /*0f58*/ 	.word	0x0001e310


	//   ....[224]....
        /*0f5c*/ 	.word	0x0001e380


	//   ....[225]....
        /*0f60*/ 	.word	0x0001e3f0


	//   ....[226]....
        /*0f64*/ 	.word	0x0001e450


	//   ....[227]....
        /*0f68*/ 	.word	0x0001e4c0


	//   ....[228]....
        /*0f6c*/ 	.word	0x0001e530


	//   ....[229]....
        /*0f70*/ 	.word	0x0001e580


	//   ....[230]....
        /*0f74*/ 	.word	0x0001e5c0


	//   ....[231]....
        /*0f78*/ 	.word	0x0001e610


	//   ....[232]....
        /*0f7c*/ 	.word	0x0001e660


	//   ....[233]....
        /*0f80*/ 	.word	0x0001e6b0


	//   ....[234]....
        /*0f84*/ 	.word	0x0001e720


	//   ....[235]....
        /*0f88*/ 	.word	0x0001e770


	//   ....[236]....
        /*0f8c*/ 	.word	0x0001e7c0


	//   ....[237]....
        /*0f90*/ 	.word	0x0001e810


	//   ....[238]....
        /*0f94*/ 	.word	0x0001e860


	//   ....[239]....
        /*0f98*/ 	.word	0x0001e8b0


	//   ....[240]....
        /*0f9c*/ 	.word	0x0001e920


	//   ....[241]....
        /*0fa0*/ 	.word	0x0001e970


	//   ....[242]....
        /*0fa4*/ 	.word	0x0001e9e0


	//   ....[243]....
        /*0fa8*/ 	.word	0x0001ea40


	//   ....[244]....
        /*0fac*/ 	.word	0x0001eab0


	//   ....[245]....
        /*0fb0*/ 	.word	0x0001ef20


	//   ....[246]....
        /*0fb4*/ 	.word	0x0001ef40


	//   ....[247]....
        /*0fb8*/ 	.word	0x0001ef60


	//   ....[248]....
        /*0fbc*/ 	.word	0x0001ef70


	//   ....[249]....
        /*0fc0*/ 	.word	0x0001f720


	//   ....[250]....
        /*0fc4*/ 	.word	0x0001f730


	//   ....[251]....
        /*0fc8*/ 	.word	0x0001f740


	//   ....[252]....
        /*0fcc*/ 	.word	0x0001f750


	//   ....[253]....
        /*0fd0*/ 	.word	0x00022a90


	//   ....[254]....
        /*0fd4*/ 	.word	0x00022ab0


	//   ....[255]....
        /*0fd8*/ 	.word	0x00022ad0


	//   ....[0]....
        /*0fdc*/ 	.word	0x00022ae0


	//   ....[1]....
        /*0fe0*/ 	.word	0x000230c0


	//   ....[2]....
        /*0fe4*/ 	.word	0x000230d0


	//   ....[3]....
        /*0fe8*/ 	.word	0x000230e0


	//   ....[4]....
        /*0fec*/ 	.word	0x000230f0


	//   ....[5]....
        /*0ff0*/ 	.word	0x00026560


	//   ....[6]....
        /*0ff4*/ 	.word	0x000265d0


	//   ....[7]....
        /*0ff8*/ 	.word	0x00026640


	//   ....[8]....
        /*0ffc*/ 	.word	0x000266a0


	//   ....[9]....
        /*1000*/ 	.word	0x00026710


	//   ....[10]....
        /*1004*/ 	.word	0x00026770


	//   ....[11]....
        /*1008*/ 	.word	0x000267d0


	//   ....[12]....
        /*100c*/ 	.word	0x00026830


	//   ....[13]....
        /*1010*/ 	.word	0x000268a0


	//   ....[14]....
        /*1014*/ 	.word	0x00026910


	//   ....[15]....
        /*1018*/ 	.word	0x00026980


	//   ....[16]....
        /*101c*/ 	.word	0x000269e0


	//   ....[17]....
        /*1020*/ 	.word	0x00026a50


	//   ....[18]....
        /*1024*/ 	.word	0x00026ab0


	//   ....[19]....
        /*1028*/ 	.word	0x00026b20


	//   ....[20]....
        /*102c*/ 	.word	0x00026b80


	//----- nvinfo : EIATTR_EXIT_INSTR_OFFSETS
	.align		4
.L_332:
        /*1030*/ 	.byte	0x04, 0x1c
        /*1032*/ 	.short	(.L_334 - .L_333)


	//   ....[0]....
.L_333:
        /*1034*/ 	.word	0x00001100


	//   ....[1]....
        /*1038*/ 	.word	0x0001bb50


	//----- nvinfo : EIATTR_MAX_THREADS
	.align		4
.L_334:
        /*103c*/ 	.byte	0x04, 0x05
        /*103e*/ 	.short	(.L_336 - .L_335)
.L_335:
        /*1040*/ 	.word	0x00000100
        /*1044*/ 	.word	0x00000001
        /*1048*/ 	.word	0x00000001


	//----- nvinfo : EIATTR_CRS_STACK_SIZE
	.align		4
.L_336:
        /*104c*/ 	.byte	0x04, 0x1e
        /*104e*/ 	.short	(.L_338 - .L_337)
.L_337:
        /*1050*/ 	.word	0x00000000
.L_338:


//--------------------- .nv.info._ZN7cutlass13device_kernelIN5flash19enable_sm80_to_sm89INS1_16FlashAttnFwdSm80INS1_25CollectiveMainloopFwdSm80ILi8ELi1ELb0EN4cute5tupleIJNS5_1CILi128EEENS7_ILi64EEENS7_ILi192EEEEEELi192ENS_10bfloat16_tEfNS_4arch4Sm80ELb1ELb0ELb0ELb0ELb1ELb0ELb1ELb1EEENS1_21CollectiveEpilogueFwdINS6_IJS8_SA_S9_EEENS6_IJNS7_ILi1EEESI_SI_EEESC_SE_Li256ELb0ELb1ELb1ELb0EEENS1_30DynamicPersistentTileSchedulerILi256ELi256ELb1ELb1ELb0EEEEEEEEEvNT_6ParamsE --------------------------
	.section	.nv.info._ZN7cutlass13device_kernelIN5flash19enable_sm80_to_sm89INS1_16FlashAttnFwdSm80INS1_25CollectiveMainloopFwdSm80ILi8ELi1ELb0EN4cute5tupleIJNS5_1CILi128EEENS7_ILi64EEENS7_ILi192EEEEEELi192ENS_10bfloat16_tEfNS_4arch4Sm80ELb1ELb0ELb0ELb0ELb1ELb0ELb1ELb1EEENS1_21CollectiveEpilogueFwdINS6_IJS8_SA_S9_EEENS6_IJNS7_ILi1EEESI_SI_EEESC_SE_Li256ELb0ELb1ELb1ELb0EEENS1_30DynamicPersistentTileSchedulerILi256ELi256ELb1ELb1ELb0EEEEEEEEEvNT_6ParamsE,"",@"SHT_CUDA_INFO"
	.sectionflags	@""
	.align	4


	//----- nvinfo : EIATTR_CUDA_API_VERSION
	.align		4
        /*0000*/ 	.byte	0x04, 0x37
        /*0002*/ 	.short	(.L_340 - .L_339)
.L_339:
        /*0004*/ 	.word	0x00000082


	//----- nvinfo : EIATTR_SW2861232_WAR
	.align		4
.L_340:
        /*0008*/ 	.byte	0x01, 0x35
	.zero		2


	//----- nvinfo : EIATTR_PARAM_CBANK
	.align		4
        /*000c*/ 	.byte	0x04, 0x0a
        /*000e*/ 	.short	(.L_342 - .L_341)
	.align		4
.L_341:
        /*0010*/ 	.word	index@(.nv.constant0._ZN7cutlass13device_kernelIN5flash19enable_sm80_to_sm89INS1_16FlashAttnFwdSm80INS1_25CollectiveMainloopFwdSm80ILi8ELi1ELb0EN4cute5tupleIJNS5_1CILi128EEENS7_ILi64EEENS7_ILi192EEEEEELi192ENS_10bfloat16_tEfNS_4arch4Sm80ELb1ELb0ELb0ELb0ELb1ELb0ELb1ELb1EEENS1_21CollectiveEpilogueFwdINS6_IJS8_SA_S9_EEENS6_IJNS7_ILi1EEESI_SI_EEESC_SE_Li256ELb0ELb1ELb1ELb0EEENS1_30DynamicPersistentTileSchedulerILi256ELi256ELb1ELb1ELb0EEEEEEEEEvNT_6ParamsE)
        /*0014*/ 	.short	0x0160
        /*0016*/ 	.short	0x0428


	//----- nvinfo : EIATTR_CBANK_PARAM_SIZE
	.align		4
.L_342:
        /*0018*/ 	.byte	0x03, 0x19
        /*001a*/ 	.short	0x0428


	//----- nvinfo : EIATTR_KPARAM_INFO
	.align		4
        /*001c*/ 	.byte	0x04, 0x17
        /*001e*/ 	.short	(.L_344 - .L_343)
.L_343:
        /*0020*/ 	.word	0x00000000
        /*0024*/ 	.short	0x0000
        /*0026*/ 	.short	0x0000
        /*0028*/ 	.byte	0x00, 0xf0, 0xa1, 0x10


	//----- nvinfo : EIATTR_MAXREG_COUNT
	.align		4
.L_344:
        /*002c*/ 	.byte	0x03, 0x1b
        /*002e*/ 	.short	0x00ff


	//----- nvinfo : EIATTR_NUM_BARRIERS
	.align		4
        /*0030*/ 	.byte	0x02, 0x4c
        /*0032*/ 	.byte	0x06
	.zero		1


	//----- nvinfo : EIATTR_ANNOTATIONS
	.align		4
        /*0034*/ 	.byte	0x04, 0x55
        /*0036*/ 	.short	(.L_346 - .L_345)


	//   ....[0]....
.L_345:
        /*0038*/ 	.word	0x00000001
        /*003c*/ 	.byte	0x70, 0x00, 0x00, 0x00, 0x01, 0x00, 0x00, 0x00, 0xd0, 0x04, 0x00, 0x00, 0x01, 0x00, 0x00, 0x00
        /*004c*/ 	.byte	0xa0, 0x05, 0x00, 0x00, 0x01, 0x00, 0x00, 0x00, 0xc0, 0x33, 0x00, 0x00, 0x01, 0x00, 0x00, 0x00
        /*005c*/ 	.byte	0xe0, 0xb5, 0x00, 0x00, 0x01, 0x00, 0x00, 0x00, 0x20, 0xb6, 0x00, 0x00, 0x01, 0x00, 0x00, 0x00
        /*006c*/ 	.byte	0x80, 0xcc, 0x00, 0x00


	//----- nvinfo : EIATTR_MERCURY_ISA_VERSION
	.align		4
.L_346:
        /*0070*/ 	.byte	0x03, 0x5f
        /*0072*/ 	.short	0x0000


	//----- nvinfo : EIATTR_INT_WARP_WIDE_INSTR_OFFSETS
	.align		4
        /*0074*/ 	.byte	0x04, 0x31
        /*0076*/ 	.short	(.L_348 - .L_347)


	//   ....[0]....
.L_347:
        /*0078*/ 	.word	0x0000b410


	//   ....[1]....
        /*007c*/ 	.word	0x0000b490


	//----- nvinfo : EIATTR_COOP_GROUP_MASK_REGIDS
	.align		4
.L_348:
        /*0080*/ 	.byte	0x04, 0x29
        /*0082*/ 	.short	(.L_350 - .L_349)


	//   ....[0]....
.L_349:
        /*0084*/ 	.word	0xffffffff


	//   ....[1]....
        /*0088*/ 	.word	0xffffffff


	//   ....[2]....
        /*008c*/ 	.word	0xffffffff


	//   ....[3]....
        /*0090*/ 	.word	0xffffffff


	//   ....[4]....
        /*0094*/ 	.word	0xffffffff


	//   ....[5]....
        /*0098*/ 	.word	0xffffffff


	//   ....[6]....
        /*009c*/ 	.word	0xffffffff


	//   ....[7]....
        /*00a0*/ 	.word	0xffffffff


	//   ....[8]....
        /*00a4*/ 	.word	0xffffffff


	//   ....[9]....
        /*00a8*/ 	.word	0xffffffff


	//   ....[10]....
        /*00ac*/ 	.word	0xffffffff


	//   ....[11]....
        /*00b0*/ 	.word	0xffffffff


	//   ....[12]....
        /*00b4*/ 	.word	0xffffffff


	//   ....[13]....
        /*00b8*/ 	.word	0xffffffff


	//   ....[14]....
        /*00bc*/ 	.word	0xffffffff


	//   ....[15]....
        /*00c0*/ 	.word	0xffffffff


	//   ....[16]....
        /*00c4*/ 	.word	0xffffffff


	//   ....[17]....
        /*00c8*/ 	.word	0xffffffff


	//   ....[18]....
        /*00cc*/ 	.word	0xffffffff


	//   ....[19]....
        /*00d0*/ 	.word	0xffffffff


	//   ....[20]....
        /*00d4*/ 	.word	0xffffffff


	//   ....[21]....
        /*00d8*/ 	.word	0xffffffff


	//   ....[22]....
        /*00dc*/ 	.word	0xffffffff


	//   ....[23]....
        /*00e0*/ 	.word	0xffffffff


	//   ....[24]....
        /*00e4*/ 	.word	0xffffffff


	//   ....[25]....
        /*00e8*/ 	.word	0xffffffff


	//   ....[26]....
        /*00ec*/ 	.word	0xffffffff


	//   ....[27]....
        /*00f0*/ 	.word	0xffffffff


	//   ....[28]....
        /*00f4*/ 	.word	0xffffffff


	//   ....[29]....
        /*00f8*/ 	.word	0xffffffff


	//   ....[30]....
        /*00fc*/ 	.word	0xffffffff


	//   ....[31]....
        /*0100*/ 	.word	0xffffffff


	//   ....[32]....
        /*0104*/ 	.word	0xffffffff


	//   ....[33]....
        /*0108*/ 	.word	0xffffffff


	//   ....[34]....
        /*010c*/ 	.word	0xffffffff


	//   ....[35]....
        /*0110*/ 	.word	0xffffffff


	//   ....[36]....
        /*0114*/ 	.word	0xffffffff


	//   ....[37]....
        /*0118*/ 	.word	0xffffffff


	//   ....[38]....
        /*011c*/ 	.word	0xffffffff


	//   ....[39]....
        /*0120*/ 	.word	0xffffffff


	//   ....[40]....
        /*0124*/ 	.word	0xffffffff


	//   ....[41]....
        /*0128*/ 	.word	0xffffffff


	//   ....[42]....
        /*012c*/ 	.word	0xffffffff


	//   ....[43]....
        /*0130*/ 	.word	0xffffffff


	//   ....[44]....
        /*0134*/ 	.word	0xffffffff


	//   ....[45]....
        /*0138*/ 	.word	0xffffffff


	//   ....[46]....
        /*013c*/ 	.word	0xffffffff


	//   ....[47]....
        /*0140*/ 	.word	0xffffffff


	//   ....[48]....
        /*0144*/ 	.word	0xffffffff


	//   ....[49]....
        /*0148*/ 	.word	0xffffffff


	//   ....[50]....
        /*014c*/ 	.word	0xffffffff


	//   ....[51]....
        /*0150*/ 	.word	0xffffffff


	//   ....[52]....
        /*0154*/ 	.word	0xffffffff


	//   ....[53]....
        /*0158*/ 	.word	0xffffffff


	//   ....[54]....
        /*015c*/ 	.word	0xffffffff


	//   ....[55]....
        /*0160*/ 	.word	0xffffffff


	//   ....[56]....
        /*0164*/ 	.word	0xffffffff


	//   ....[57]....
        /*0168*/ 	.word	0xffffffff


	//   ....[58]....
        /*016c*/ 	.word	0xffffffff


	//   ....[59]....
        /*0170*/ 	.word	0xffffffff


	//   ....[60]....
        /*0174*/ 	.word	0xffffffff


	//   ....[61]....
        /*0178*/ 	.word	0xffffffff


	//   ....[62]....
        /*017c*/ 	.word	0xffffffff


	//   ....[63]....
        /*0180*/ 	.word	0xffffffff


	//   ....[64]....
        /*0184*/ 	.word	0xffffffff


	//   ....[65]....
        /*0188*/ 	.word	0xffffffff


	//   ....[66]....
        /*018c*/ 	.word	0xffffffff


	//   ....[67]....
        /*0190*/ 	.word	0xffffffff


	//   ....[68]....
        /*0194*/ 	.word	0xffffffff


	//   ....[69]....
        /*0198*/ 	.word	0xffffffff


	//   ....[70]....
        /*019c*/ 	.word	0xffffffff


	//   ....[71]....
        /*01a0*/ 	.word	0xffffffff


	//   ....[72]....
        /*01a4*/ 	.word	0xffffffff


	//   ....[73]....
        /*01a8*/ 	.word	0xffffffff


	//   ....[74]....
        /*01ac*/ 	.word	0xffffffff


	//   ....[75]....
        /*01b0*/ 	.word	0xffffffff


	//   ....[76]....
        /*01b4*/ 	.word	0xffffffff


	//   ....[77]....
        /*01b8*/ 	.word	0xffffffff


	//   ....[78]....
        /*01bc*/ 	.word	0xffffffff


	//   ....[79]....
        /*01c0*/ 	.word	0xffffffff


	//   ....[80]....
        /*01c4*/ 	.word	0xffffffff


	//   ....[81]....
        /*01c8*/ 	.word	0xffffffff


	//   ....[82]....
        /*01cc*/ 	.word	0xffffffff


	//   ....[83]....
        /*01d0*/ 	.word	0xffffffff


	//   ....[84]....
        /*01d4*/ 	.word	0xffffffff


	//   ....[85]....
        /*01d8*/ 	.word	0xffffffff


	//   ....[86]....
        /*01dc*/ 	.word	0xffffffff


	//   ....[87]....
        /*01e0*/ 	.word	0xffffffff


	//   ....[88]....
        /*01e4*/ 	.word	0xffffffff


	//   ....[89]....
        /*01e8*/ 	.word	0xffffffff


	//   ....[90]....
        /*01ec*/ 	.word	0xffffffff


	//   ....[91]....
        /*01f0*/ 	.word	0xffffffff


	//   ....[92]....
        /*01f4*/ 	.word	0xffffffff


	//   ....[93]....
        /*01f8*/ 	.word	0xffffffff


	//   ....[94]....
        /*01fc*/ 	.word	0xffffffff


	//   ....[95]....
        /*0200*/ 	.word	0xffffffff


	//   ....[96]....
        /*0204*/ 	.word	0xffffffff


	//   ....[97]....
        /*0208*/ 	.word	0xffffffff


	//   ....[98]....
        /*020c*/ 	.word	0xffffffff


	//   ....[99]....
        /*0210*/ 	.word	0xffffffff


	//   ....[100]....
        /*0214*/ 	.word	0xffffffff


	//   ....[101]....
        /*0218*/ 	.word	0xffffffff


	//   ....[102]....
        /*021c*/ 	.word	0xffffffff


	//   ....[103]....
        /*0220*/ 	.word	0xffffffff


	//   ....[104]....
        /*0224*/ 	.word	0xffffffff


	//   ....[105]....
        /*0228*/ 	.word	0xffffffff


	//   ....[106]....
        /*022c*/ 	.word	0xffffffff


	//   ....[107]....
        /*0230*/ 	.word	0xffffffff


	//   ....[108]....
        /*0234*/ 	.word	0xffffffff


	//   ....[109]....
        /*0238*/ 	.word	0xffffffff


	//   ....[110]....
        /*023c*/ 	.word	0xffffffff


	//   ....[111]....
        /*0240*/ 	.word	0xffffffff


	//   ....[112]....
        /*0244*/ 	.word	0xffffffff


	//----- nvinfo : EIATTR_COOP_GROUP_INSTR_OFFSETS
	.align		4
.L_350:
        /*0248*/ 	.byte	0x04, 0x28
        /*024a*/ 	.short	(.L_352 - .L_351)


	//   ....[0]....
.L_351:
        /*024c*/ 	.word	0x00000050


	//   ....[1]....
        /*0250*/ 	.word	0x000015b0


	//   ....[2]....
        /*0254*/ 	.word	0x000015d0


	//   ....[3]....
        /*0258*/ 	.word	0x00001750


	//   ....[4]....
        /*025c*/ 	.word	0x00001760


	//   ....[5]....
        /*0260*/ 	.word	0x000018c0


	//   ....[6]....
        /*0264*/ 	.word	0x000018e0


	//   ....[7]....
        /*0268*/ 	.word	0x00001a40


	//   ....[8]....
        /*026c*/ 	.word	0x00001a50


	//   ....[9]....
        /*0270*/ 	.word	0x00001f30


	//   ....[10]....
        /*0274*/ 	.word	0x00001f40


	//   ....[11]....
        /*0278*/ 	.word	0x00001f50


	//   ....[12]....
        /*027c*/ 	.word	0x00001f60


	//   ....[13]....
        /*0280*/ 	.word	0x00002230


	//   ....[14]....
        /*0284*/ 	.word	0x00002240


	//   ....[15]....
        /*0288*/ 	.word	0x00002250


	//   ....[16]....
        /*028c*/ 	.word	0x000022d0


	//   ....[17]....
        /*0290*/ 	.word	0x00003100


	//   ....[18]....
        /*0294*/ 	.word	0x00003120


	//   ....[19]....
        /*0298*/ 	.word	0x00003220


	//   ....[20]....
        /*029c*/ 	.word	0x00003240


	//   ....[21]....
        /*02a0*/ 	.word	0x00003490


	//   ....[22]....
        /*02a4*/ 	.word	0x000036d0


	//   ....[23]....
        /*02a8*/ 	.word	0x00003ad0


	//   ....[24]....
        /*02ac*/ 	.word	0x00003af0


	//   ....[25]....
        /*02b0*/ 	.word	0x00003b10


	//   ....[26]....
        /*02b4*/ 	.word	0x00003b30


	//   ....[27]....
        /*02b8*/ 	.word	0x00004f20


	//   ....[28]....
        /*02bc*/ 	.word	0x00004f40


	//   ....[29]....
        /*02c0*/ 	.word	0x00005010


	//   ....[30]....
        /*02c4*/ 	.word	0x00005050


	//   ....[31]....
        /*02c8*/ 	.word	0x00005dd0


	//   ....[32]....
        /*02cc*/ 	.word	0x00005df0


	//   ....[33]....
        /*02d0*/ 	.word	0x00005ec0


	//   ....[34]....
        /*02d4*/ 	.word	0x00005f00


	//   ....[35]....
        /*02d8*/ 	.word	0x00006140


	//   ....[36]....
        /*02dc*/ 	.word	0x00006380


	//   ....[37]....
        /*02e0*/ 	.word	0x00006780


	//   ....[38]....
        /*02e4*/ 	.word	0x000067a0


	//   ....[39]....
        /*02e8*/ 	.word	0x000067c0


	//   ....[40]....
        /*02ec*/ 	.word	0x000067e0


	//   ....[41]....
        /*02f0*/ 	.word	0x000081e0


	//   ....[42]....
        /*02f4*/ 	.word	0x000081f0


	//   ....[43]....
        /*02f8*/ 	.word	0x00008230


	//   ....[44]....
        /*02fc*/ 	.word	0x00008250


	//   ....[45]....
        /*0300*/ 	.word	0x00009010


	//   ....[46]....
        /*0304*/ 	.word	0x00009030


	//   ....[47]....
        /*0308*/ 	.word	0x00009100


	//   ....[48]....
        /*030c*/ 	.word	0x00009120


	//   ....[49]....
        /*0310*/ 	.word	0x00009460


	//   ....[50]....
        /*0314*/ 	.word	0x00009470


	//   ....[51]....
        /*0318*/ 	.word	0x000094a0


	//   ....[52]....
        /*031c*/ 	.word	0x000094b0


	//   ....[53]....
        /*0320*/ 	.word	0x0000abf0


	//   ....[54]....
        /*0324*/ 	.word	0x0000ac20


	//   ....[55]....
        /*0328*/ 	.word	0x0000ac30


	//   ....[56]....
        /*032c*/ 	.word	0x0000ac60


	//   ....[57]....
        /*0330*/ 	.word	0x0000b5d0


	//   ....[58]....
        /*0334*/ 	.word	0x0000bbd0


	//   ....[59]....
        /*0338*/ 	.word	0x0000bc00


	//   ....[60]....
        /*033c*/ 	.word	0x0000bc20


	//   ....[61]....
        /*0340*/ 	.word	0x0000bc40


	//   ....[62]....
        /*0344*/ 	.word	0x0000bd30


	//   ....[63]....
        /*0348*/ 	.word	0x0000bd50


	//   ....[64]....
        /*034c*/ 	.word	0x0000c3b0


	//   ....[65]....
        /*0350*/ 	.word	0x0000c3c0


	//   ....[66]....
        /*0354*/ 	.word	0x0000cd00


	//   ....[67]....
        /*0358*/ 	.word	0x0000cde0


	//   ....[68]....
        /*035c*/ 	.word	0x0000ce50


	//   ....[69]....
        /*0360*/ 	.word	0x0000ceb0


	//   ....[70]....
        /*0364*/ 	.word	0x0000cf10


	//   ....[71]....
        /*0368*/ 	.word	0x0000cf70


	//   ....[72]....
        /*036c*/ 	.word	0x0000cfe0


	//   ....[73]....
        /*0370*/ 	.word	0x0000d040


	//   ....[74]....
        /*0374*/ 	.word	0x0000d0a0


	//   ....[75]....
        /*0378*/ 	.word	0x0000d100


	//   ....[76]....
        /*037c*/ 	.word	0x0000d170


	//   ....[77]....
        /*0380*/ 	.word	0x0000d2e0


	//   ....[78]....
        /*0384*/ 	.word	0x0000d340


	//   ....[79]....
        /*0388*/ 	.word	0x0000d3a0


	//   ....[80]....
        /*038c*/ 	.word	0x0000d400


	//   ....[81]....
        /*0390*/ 	.word	0x0000d840


	//   ....[82]....
        /*0394*/ 	.word	0x0000d890


	//   ....[83]....
        /*0398*/ 	.word	0x0000d8e0


	//   ....[84]....
        /*039c*/ 	.word	0x0000d930


	//   ....[85]....
        /*03a0*/ 	.word	0x0000d9a0


	//   ....[86]....
        /*03a4*/ 	.word	0x0000da10


	//   ....[87]....
        /*03a8*/ 	.word	0x0000db80


	//   ....[88]....
        /*03ac*/ 	.word	0x0000dbe0


	//   ....[89]....
        /*03b0*/ 	.word	0x0000dc40


	//   ....[90]....
        /*03b4*/ 	.word	0x0000dcb0


	//   ....[91]....
        /*03b8*/ 	.word	0x0000de20


	//   ....[92]....
        /*03bc*/ 	.word	0x0000de80


	//   ....[93]....
        /*03c0*/ 	.word	0x0000dee0


	//   ....[94]....
        /*03c4*/ 	.word	0x0000df40


	//   ....[95]....
        /*03c8*/ 	.word	0x0000e380


	//   ....[96]....
        /*03cc*/ 	.word	0x0000e3c0


	//   ....[97]....
        /*03d0*/ 	.word	0x0000e410


	//   ....[98]....
        /*03d4*/ 	.word	0x0000e450


	//   ....[99]....
        /*03d8*/ 	.word	0x0000e4b0


	//   ....[100]....
        /*03dc*/ 	.word	0x0000e510


	//   ....[101]....
        /*03e0*/ 	.word	0x0000e580


	//   ....[102]....
        /*03e4*/ 	.word	0x0000e6c0


	//   ....[103]....
        /*03e8*/ 	.word	0x0000e720


	//   ....[104]....
        /*03ec*/ 	.word	0x0000e760


	//   ....[105]....
        /*03f0*/ 	.word	0x0000e7a0


	//   ....[106]....
        /*03f4*/ 	.word	0x0000e7f0


	//   ....[107]....
        /*03f8*/ 	.word	0x0000e830


	//   ....[108]....
        /*03fc*/ 	.word	0x0000e880


	//   ....[109]....
        /*0400*/ 	.word	0x0000e8e0


	//   ....[110]....
        /*0404*/ 	.word	0x0000e930


	//   ....[111]....
        /*0408*/ 	.word	0x0000e980


	//   ....[112]....
        /*040c*/ 	.word	0x0000e9f0


	//----- nvinfo : EIATTR_EXIT_INSTR_OFFSETS
	.align		4
.L_352:
        /*0410*/ 	.byte	0x04, 0x1c
        /*0412*/ 	.short	(.L_354 - .L_353)


	//   ....[0]....
.L_353:
        /*0414*/ 	.word	0x000000a0


	//   ....[1]....
        /*0418*/ 	.word	0x0000cd90


	//----- nvinfo : EIATTR_MAX_THREADS
	.align		4
.L_354:
        /*041c*/ 	.byte	0x04, 0x05
        /*041e*/ 	.short	(.L_356 - .L_355)
.L_355:
        /*0420*/ 	.word	0x00000100
        /*0424*/ 	.word	0x00000001
        /*0428*/ 	.word	0x00000001


	//----- nvinfo : EIATTR_CRS_STACK_SIZE
	.align		4
.L_356:
        /*042c*/ 	.byte	0x04, 0x1e
        /*042e*/ 	.short	(.L_358 - .L_357)
.L_357:
        /*0430*/ 	.word	0x00000000
.L_358:


//--------------------- .nv.info._ZN7cutlass13device_kernelIN5flash19enable_sm80_to_sm89INS1_16FlashAttnFwdSm80INS1_25CollectiveMainloopFwdSm80ILi8ELi1ELb0EN4cute5tupleIJNS5_1CILi128EEENS7_ILi64EEENS7_ILi192EEEEEELi192ENS_10bfloat16_tEfNS_4arch4Sm80ELb1ELb0ELb0ELb1ELb1ELb0ELb1ELb1EEENS1_21CollectiveEpilogueFwdINS6_IJS8_SA_S9_EEENS6_IJNS7_ILi1EEESI_SI_EEESC_SE_Li256ELb1ELb1ELb1ELb0EEENS1_36VarlenDynamicPersistentTileSchedulerILi128ELi64ELi256ELi256ELb1ELb1ELb0ELb1ELb1ELb1EEEEEEEEEvNT_6ParamsE --------------------------
	.section	.nv.info._ZN7cutlass13device_kernelIN5flash19enable_sm80_to_sm89INS1_16FlashAttnFwdSm80INS1_25CollectiveMainloopFwdSm80ILi8ELi1ELb0EN4cute5tupleIJNS5_1CILi128EEENS7_ILi64EEENS7_ILi192EEEEEELi192ENS_10bfloat16_tEfNS_4arch4Sm80ELb1ELb0ELb0ELb1ELb1ELb0ELb1ELb1EEENS1_21CollectiveEpilogueFwdINS6_IJS8_SA_S9_EEENS6_IJNS7_ILi1EEESI_SI_EEESC_SE_Li256ELb1ELb1ELb1ELb0EEENS1_36VarlenDynamicPersistentTileSchedulerILi128ELi64ELi256ELi256ELb1ELb1ELb0ELb1ELb1ELb1EEEEEEEEEvNT_6ParamsE,"",@"SHT_CUDA_INFO"
	.sectionflags	@""
	.align	4


	//----- nvinfo : EIATTR_CUDA_API_VERSION
	.align		4
        /*0000*/ 	.byte	0x04, 0x37
        /*0002*/ 	.short	(.L_360 - .L_359)
.L_359:
        /*0004*/ 	.word	0x00000082


	//----- nvinfo : EIATTR_SW2861232_WAR
	.align		4
.L_360:
        /*0008*/ 	.byte	0x01, 0x35
	.zero		2


	//----- nvinfo : EIATTR_PARAM_CBANK
	.align		4
        /*000c*/ 	.byte	0x04, 0x0a
        /*000e*/ 	.short	(.L_362 - .L_361)
	.align		4
.L_361:
        /*0010*/ 	.word	index@(.nv.constant0._ZN7cutlass13device_kernelIN5flash19enable_sm80_to_sm89INS1_16FlashAttnFwdSm80INS1_25CollectiveMainloopFwdSm80ILi8ELi1ELb0EN4cute5tupleIJNS5_1CILi128EEENS7_ILi64EEENS7_ILi192EEEEEELi192ENS_10bfloat16_tEfNS_4arch4Sm80ELb1ELb0ELb0ELb1ELb1ELb0ELb1ELb1EEENS1_21CollectiveEpilogueFwdINS6_IJS8_SA_S9_EEENS6_IJNS7_ILi1EEESI_SI_EEESC_SE_Li256ELb1ELb1ELb1ELb0EEENS1_36VarlenDynamicPersistentTileSchedulerILi128ELi64ELi256ELi256ELb1ELb1ELb0ELb1ELb1ELb1EEEEEEEEEvNT_6ParamsE)
        /*0014*/ 	.short	0x0160
        /*0016*/ 	.short	0x0438


	//----- nvinfo : EIATTR_CBANK_PARAM_SIZE
	.align		4
.L_362:
        /*0018*/ 	.byte	0x03, 0x19
        /*001a*/ 	.short	0x0438


	//----- nvinfo : EIATTR_KPARAM_INFO
	.align		4
        /*001c*/ 	.byte	0x04, 0x17
        /*001e*/ 	.short	(.L_364 - .L_363)
.L_363:
        /*0020*/ 	.word	0x00000000
        /*0024*/ 	.short	0x0000
        /*0026*/ 	.short	0x0000
        /*0028*/ 	.byte	0x00, 0xf0, 0xe1, 0x10


	//----- nvinfo : EIATTR_MAXREG_COUNT
	.align		4
.L_364:
        /*002c*/ 	.byte	0x03, 0x1b
        /*002e*/ 	.short	0x00ff


	//----- nvinfo : EIATTR_NUM_BARRIERS
	.align		4
        /*0030*/ 	.byte	0x02, 0x4c
        /*0032*/ 	.byte	0x06
	.zero		1


	//----- nvinfo : EIATTR_ANNOTATIONS
	.align		4
        /*0034*/ 	.byte	0x04, 0x55
        /*0036*/ 	.short	(.L_366 - .L_365)


	//   ....[0]....
.L_365:
        /*0038*/ 	.word	0x00000001
        /*003c*/ 	.byte	0x70, 0x00, 0x00, 0x00, 0x01, 0x00, 0x00, 0x00, 0x90, 0x14, 0x00, 0x00, 0x01, 0x00, 0x00, 0x00
        /*004c*/ 	.byte	0x80, 0x18, 0x00, 0x00, 0x01, 0x00, 0x00, 0x00, 0xb0, 0x18, 0x00, 0x00, 0x01, 0x00, 0x00, 0x00
        /*005c*/ 	.byte	0xf0, 0x18, 0x00, 0x00, 0x01, 0x00, 0x00, 0x00, 0x80, 0xc5, 0x00, 0x00, 0x01, 0x00, 0x00, 0x00
        /*006c*/ 	.byte	0x90, 0xc5, 0x00, 0x00, 0x01, 0x00, 0x00, 0x00, 0xa0, 0xc5, 0x00, 0x00, 0x01, 0x00, 0x00, 0x00
        /*007c*/ 	.byte	0x10, 0xcd, 0x00, 0x00, 0x01, 0x00, 0x00, 0x00, 0x10, 0xf8, 0x00, 0x00


	//----- nvinfo : EIATTR_MERCURY_ISA_VERSION
	.align		4
.L_366:
        /*0088*/ 	.byte	0x03, 0x5f
        /*008a*/ 	.short	0x0000


	//----- nvinfo : EIATTR_INT_WARP_WIDE_INSTR_OFFSETS
	.align		4
        /*008c*/ 	.byte	0x04, 0x31
        /*008e*/ 	.short	(.L_368 - .L_367)


	//   ....[0]....
.L_367:
        /*0090*/ 	.word	0x0000c460


	//   ....[1]....
        /*0094*/ 	.word	0x0000c4e0


	//----- nvinfo : EIATTR_COOP_GROUP_MASK_REGIDS
	.align		4
.L_368:
        /*0098*/ 	.byte	0x04, 0x29
        /*009a*/ 	.short	(.L_370 - .L_369)


	//   ....[0]....
.L_369:
        /*009c*/ 	.word	0xffffffff


	//   ....[1]....
        /*00a0*/ 	.word	0xffffffff


	//   ....[2]....
        /*00a4*/ 	.word	0xffffffff


	//   ....[3]....
        /*00a8*/ 	.word	0xffffffff


	//   ....[4]....
        /*00ac*/ 	.word	0xffffffff


	//   ....[5]....
        /*00b0*/ 	.word	0xffffffff


	//   ....[6]....
        /*00b4*/ 	.word	0xffffffff


	//   ....[7]....
        /*00b8*/ 	.word	0xffffffff


	//   ....[8]....
        /*00bc*/ 	.word	0xffffffff


	//   ....[9]....
        /*00c0*/ 	.word	0xffffffff


	//   ....[10]....
        /*00c4*/ 	.word	0xffffffff


	//   ....[11]....
        /*00c8*/ 	.word	0xffffffff


	//   ....[12]....
        /*00cc*/ 	.word	0xffffffff


	//   ....[13]....
        /*00d0*/ 	.word	0xffffffff


	//   ....[14]....
        /*00d4*/ 	.word	0xffffffff


	//   ....[15]....
        /*00d8*/ 	.word	0xffffffff


	//   ....[16]....
        /*00dc*/ 	.word	0xffffffff


	//   ....[17]....
        /*00e0*/ 	.word	0xffffffff


	//   ....[18]....
        /*00e4*/ 	.word	0xffffffff


	//   ....[19]....
        /*00e8*/ 	.word	0xffffffff


	//   ....[20]....
        /*00ec*/ 	.word	0xffffffff


	//   ....[21]....
        /*00f0*/ 	.word	0xffffffff


	//   ....[22]....
        /*00f4*/ 	.word	0xffffffff


	//   ....[23]....
        /*00f8*/ 	.word	0xffffffff


	//   ....[24]....
        /*00fc*/ 	.word	0xffffffff


	//   ....[25]....
        /*0100*/ 	.word	0xffffffff


	//   ....[26]....
        /*0104*/ 	.word	0xffffffff


	//   ....[27]....
        /*0108*/ 	.word	0xffffffff


	//   ....[28]....
        /*010c*/ 	.word	0xffffffff


	//   ....[29]....
        /*0110*/ 	.word	0xffffffff


	//   ....[30]....
        /*0114*/ 	.word	0xffffffff


	//   ....[31]....
        /*0118*/ 	.word	0xffffffff


	//   ....[32]....
        /*011c*/ 	.word	0xffffffff


	//   ....[33]....
        /*0120*/ 	.word	0xffffffff


	//   ....[34]....
        /*0124*/ 	.word	0xffffffff


	//   ....[35]....
        /*0128*/ 	.word	0xffffffff


	//   ....[36]....
        /*012c*/ 	.word	0xffffffff


	//   ....[37]....
        /*0130*/ 	.word	0xffffffff


	//   ....[38]....
        /*0134*/ 	.word	0xffffffff


	//   ....[39]....
        /*0138*/ 	.word	0xffffffff


	//   ....[40]....
        /*013c*/ 	.word	0xffffffff


	//   ....[41]....
        /*0140*/ 	.word	0xffffffff


	//   ....[42]....
        /*0144*/ 	.word	0xffffffff


	//   ....[43]....
        /*0148*/ 	.word	0xffffffff


	//   ....[44]....
        /*014c*/ 	.word	0xffffffff


	//   ....[45]....
        /*0150*/ 	.word	0xffffffff


	//   ....[46]....
        /*0154*/ 	.word	0xffffffff


	//   ....[47]....
        /*0158*/ 	.word	0xffffffff


	//   ....[48]....
        /*015c*/ 	.word	0xffffffff


	//   ....[49]....
        /*0160*/ 	.word	0xffffffff


	//   ....[50]....
        /*0164*/ 	.word	0xffffffff


	//   ....[51]....
        /*0168*/ 	.word	0xffffffff


	//   ....[52]....
        /*016c*/ 	.word	0xffffffff


	//   ....[53]....
        /*0170*/ 	.word	0xffffffff


	//   ....[54]....
        /*0174*/ 	.word	0xffffffff


	//   ....[55]....
        /*0178*/ 	.word	0xffffffff


	//   ....[56]....
        /*017c*/ 	.word	0xffffffff


	//   ....[57]....
        /*0180*/ 	.word	0xffffffff


	//   ....[58]....
        /*0184*/ 	.word	0xffffffff


	//   ....[59]....
        /*0188*/ 	.word	0xffffffff


	//   ....[60]....
        /*018c*/ 	.word	0xffffffff


	//   ....[61]....
        /*0190*/ 	.word	0xffffffff


	//   ....[62]....
        /*0194*/ 	.word	0xffffffff


	//   ....[63]....
        /*0198*/ 	.word	0xffffffff


	//   ....[64]....
        /*019c*/ 	.word	0xffffffff


	//   ....[65]....
        /*01a0*/ 	.word	0xffffffff


	//   ....[66]....
        /*01a4*/ 	.word	0xffffffff


	//   ....[67]....
        /*01a8*/ 	.word	0xffffffff


	//   ....[68]....
        /*01ac*/ 	.word	0xffffffff


	//   ....[69]....
        /*01b0*/ 	.word	0xffffffff


	//   ....[70]....
        /*01b4*/ 	.word	0xffffffff


	//   ....[71]....
        /*01b8*/ 	.word	0xffffffff


	//   ....[72]....
        /*01bc*/ 	.word	0xffffffff


	//   ....[73]....
        /*01c0*/ 	.word	0xffffffff


	//   ....[74]....
        /*01c4*/ 	.word	0xffffffff


	//   ....[75]....
        /*01c8*/ 	.word	0xffffffff


	//   ....[76]....
        /*01cc*/ 	.word	0xffffffff


	//   ....[77]....
        /*01d0*/ 	.word	0xffffffff


	//   ....[78]....
        /*01d4*/ 	.word	0xffffffff


	//   ....[79]....
        /*01d8*/ 	.word	0xffffffff


	//   ....[80]....
        /*01dc*/ 	.word	0xffffffff


	//   ....[81]....
        /*01e0*/ 	.word	0xffffffff


	//   ....[82]....
        /*01e4*/ 	.word	0xffffffff


	//   ....[83]....
        /*01e8*/ 	.word	0xffffffff


	//   ....[84]....
        /*01ec*/ 	.word	0xffffffff


	//   ....[85]....
        /*01f0*/ 	.word	0xffffffff


	//   ....[86]....
        /*01f4*/ 	.word	0xffffffff


	//   ....[87]....
        /*01f8*/ 	.word	0xffffffff


	//   ....[88]....
        /*01fc*/ 	.word	0xffffffff


	//   ....[89]....
        /*0200*/ 	.word	0xffffffff


	//   ....[90]....
        /*0204*/ 	.word	0xffffffff


	//   ....[91]....
        /*0208*/ 	.word	0xffffffff


	//   ....[92]....
        /*020c*/ 	.word	0xffffffff


	//   ....[93]....
        /*0210*/ 	.word	0xffffffff


	//   ....[94]....
        /*0214*/ 	.word	0xffffffff


	//   ....[95]....
        /*0218*/ 	.word	0xffffffff


	//   ....[96]....
        /*021c*/ 	.word	0xffffffff


	//   ....[97]....
        /*0220*/ 	.word	0xffffffff


	//   ....[98]....
        /*0224*/ 	.word	0xffffffff


	//   ....[99]....
        /*0228*/ 	.word	0xffffffff


	//   ....[100]....
        /*022c*/ 	.word	0xffffffff


	//   ....[101]....
        /*0230*/ 	.word	0xffffffff


	//   ....[102]....
        /*0234*/ 	.word	0xffffffff


	//   ....[103]....
        /*0238*/ 	.word	0xffffffff


	//   ....[104]....
        /*023c*/ 	.word	0xffffffff


	//   ....[105]....
        /*0240*/ 	.word	0xffffffff


	//   ....[106]....
        /*0244*/ 	.word	0xffffffff


	//   ....[107]....
        /*0248*/ 	.word	0xffffffff


	//   ....[108]....
        /*024c*/ 	.word	0xffffffff


	//   ....[109]....
        /*0250*/ 	.word	0xffffffff


	//   ....[110]....
        /*0254*/ 	.word	0xffffffff


	//   ....[111]....
        /*0258*/ 	.word	0xffffffff


	//   ....[112]....
        /*025c*/ 	.word	0xffffffff


	//   ....[113]....
        /*0260*/ 	.word	0xffffffff


	//   ....[114]....
        /*0264*/ 	.word	0xffffffff


	//   ....[115]....
        /*0268*/ 	.word	0xffffffff


	//   ....[116]....
        /*026c*/ 	.word	0xffffffff


	//   ....[117]....
        /*0270*/ 	.word	0xffffffff


	//   ....[118]....
        /*0274*/ 	.word	0xffffffff


	//   ....[119]....
        /*0278*/ 	.word	0xffffffff


	//   ....[120]....
        /*027c*/ 	.word	0xffffffff


	//   ....[121]....
        /*0280*/ 	.word	0xffffffff


	//   ....[122]....
        /*0284*/ 	.word	0xffffffff


	//   ....[123]....
        /*0288*/ 	.word	0xffffffff


	//   ....[124]....
        /*028c*/ 	.word	0xffffffff


	//   ....[125]....
        /*0290*/ 	.word	0xffffffff


	//   ....[126]....
        /*0294*/ 	.word	0xffffffff


	//   ....[127]....
        /*0298*/ 	.word	0xffffffff


	//   ....[128]....
        /*029c*/ 	.word	0xffffffff


	//   ....[129]....
        /*02a0*/ 	.word	0xffffffff


	//   ....[130]....
        /*02a4*/ 	.word	0xffffffff


	//   ....[131]....
        /*02a8*/ 	.word	0xffffffff


	//   ....[132]....
        /*02ac*/ 	.word	0xffffffff


	//   ....[133]....
        /*02b0*/ 	.word	0xffffffff


	//   ....[134]....
        /*02b4*/ 	.word	0xffffffff


	//   ....[135]....
        /*02b8*/ 	.word	0xffffffff


	//   ....[136]....
        /*02bc*/ 	.word	0xffffffff


	//   ....[137]....
        /*02c0*/ 	.word	0xffffffff


	//   ....[138]....
        /*02c4*/ 	.word	0xffffffff


	//   ....[139]....
        /*02c8*/ 	.word	0xffffffff


	//   ....[140]....
        /*02cc*/ 	.word	0xffffffff


	//   ....[141]....
        /*02d0*/ 	.word	0xffffffff


	//   ....[142]....
        /*02d4*/ 	.word	0xffffffff


	//   ....[143]....
        /*02d8*/ 	.word	0xffffffff


	//   ....[144]....
        /*02dc*/ 	.word	0xffffffff


	//   ....[145]....
        /*02e0*/ 	.word	0xffffffff


	//   ....[146]....
        /*02e4*/ 	.word	0xffffffff


	//   ....[147]....
        /*02e8*/ 	.word	0xffffffff


	//   ....[148]....
        /*02ec*/ 	.word	0xffffffff


	//   ....[149]....
        /*02f0*/ 	.word	0xffffffff


	//   ....[150]....
        /*02f4*/ 	.word	0xffffffff


	//   ....[151]....
        /*02f8*/ 	.word	0xffffffff


	//   ....[152]....
        /*02fc*/ 	.word	0xffffffff


	//   ....[153]....
        /*0300*/ 	.word	0xffffffff


	//   ....[154]....
        /*0304*/ 	.word	0xffffffff


	//   ....[155]....
        /*0308*/ 	.word	0xffffffff


	//   ....[156]....
        /*030c*/ 	.word	0xffffffff


	//   ....[157]....
        /*0310*/ 	.word	0xffffffff


	//   ....[158]....
        /*0314*/ 	.word	0xffffffff


	//   ....[159]....
        /*0318*/ 	.word	0xffffffff


	//   ....[160]....
        /*031c*/ 	.word	0xffffffff


	//   ....[161]....
        /*0320*/ 	.word	0xffffffff


	//   ....[162]....
        /*0324*/ 	.word	0xffffffff


	//   ....[163]....
        /*0328*/ 	.word	0xffffffff


	//   ....[164]....
        /*032c*/ 	.word	0xffffffff


	//   ....[165]....
        /*0330*/ 	.word	0xffffffff


	//   ....[166]....
        /*0334*/ 	.word	0xffffffff


	//   ....[167]....
        /*0338*/ 	.word	0xffffffff


	//   ....[168]....
        /*033c*/ 	.word	0xffffffff


	//   ....[169]....
        /*0340*/ 	.word	0xffffffff


	//   ....[170]....
        /*0344*/ 	.word	0xffffffff


	//   ....[171]....
        /*0348*/ 	.word	0xffffffff


	//   ....[172]....
        /*034c*/ 	.word	0xffffffff


	//   ....[173]....
        /*0350*/ 	.word	0xffffffff


	//   ....[174]....
        /*0354*/ 	.word	0xffffffff


	//   ....[175]....
        /*0358*/ 	.word	0xffffffff


	//   ....[176]....
        /*035c*/ 	.word	0xffffffff


	//   ....[177]....
        /*0360*/ 	.word	0xffffffff


	//   ....[178]....
        /*0364*/ 	.word	0xffffffff


	//   ....[179]....
        /*0368*/ 	.word	0xffffffff


	//   ....[180]....
        /*036c*/ 	.word	0xffffffff


	//   ....[181]....
        /*0370*/ 	.word	0xffffffff


	//   ....[182]....
        /*0374*/ 	.word	0xffffffff


	//   ....[183]....
        /*0378*/ 	.word	0xffffffff


	//   ....[184]....
        /*037c*/ 	.word	0xffffffff


	//   ....[185]....
        /*0380*/ 	.word	0xffffffff


	//   ....[186]....
        /*0384*/ 	.word	0xffffffff


	//   ....[187]....
        /*0388*/ 	.word	0xffffffff


	//   ....[188]....
        /*038c*/ 	.word	0xffffffff


	//   ....[189]....
        /*0390*/ 	.word	0xffffffff


	//   ....[190]....
        /*0394*/ 	.word	0xffffffff


	//   ....[191]....
        /*0398*/ 	.word	0xffffffff


	//   ....[192]....
        /*039c*/ 	.word	0xffffffff


	//   ....[193]....
        /*03a0*/ 	.word	0xffffffff


	//   ....[194]....
        /*03a4*/ 	.word	0xffffffff


	//   ....[195]....
        /*03a8*/ 	.word	0xffffffff


	//   ....[196]....
        /*03ac*/ 	.word	0xffffffff


	//   ....[197]....
        /*03b0*/ 	.word	0xffffffff


	//   ....[198]....
        /*03b4*/ 	.word	0xffffffff


	//   ....[199]....
        /*03b8*/ 	.word	0xffffffff


	//   ....[200]....
        /*03bc*/ 	.word	0xffffffff


	//   ....[201]....
        /*03c0*/ 	.word	0xffffffff


	//   ....[202]....
        /*03c4*/ 	.word	0xffffffff


	//   ....[203]....
        /*03c8*/ 	.word	0xffffffff


	//   ....[204]....
        /*03cc*/ 	.word	0xffffffff


	//   ....[205]....
        /*03d0*/ 	.word	0xffffffff


	//   ....[206]....
        /*03d4*/ 	.word	0xffffffff


	//   ....[207]....
        /*03d8*/ 	.word	0xffffffff


	//----- nvinfo : EIATTR_COOP_GROUP_INSTR_OFFSETS
	.align		4
.L_370:
        /*03dc*/ 	.byte	0x04, 0x28
        /*03de*/ 	.short	(.L_372 - .L_371)


	//   ....[0]....
.L_371:
        /*03e0*/ 	.word	0x00000050


	//   ....[1]....
        /*03e4*/ 	.word	0x000001e0


	//   ....[2]....
        /*03e8*/ 	.word	0x00000210


	//   ....[3]....
        /*03ec*/ 	.word	0x00000240


	//   ....[4]....
        /*03f0*/ 	.word	0x00000270


	//   ....[5]....
        /*03f4*/ 	.word	0x000002a0


	//   ....[6]....
        /*03f8*/ 	.word	0x000002d0


	//   ....[7]....
        /*03fc*/ 	.word	0x00000430


	//   ....[8]....
        /*0400*/ 	.word	0x00000470


	//   ....[9]....
        /*0404*/ 	.word	0x000004a0


	//   ....[10]....
        /*0408*/ 	.word	0x000004d0


	//   ....[11]....
        /*040c*/ 	.word	0x00000500


	//   ....[12]....
        /*0410*/ 	.word	0x00000530


	//   ....[13]....
        /*0414*/ 	.word	0x000005c0


	//   ....[14]....
        /*0418*/ 	.word	0x00000600


	//   ....[15]....
        /*041c*/ 	.word	0x00000620


	//   ....[16]....
        /*0420*/ 	.word	0x00000680


	//   ....[17]....
        /*0424*/ 	.word	0x000026d0


	//   ....[18]....
        /*0428*/ 	.word	0x000026f0


	//   ....[19]....
        /*042c*/ 	.word	0x00002860


	//   ....[20]....
        /*0430*/ 	.word	0x00002870


	//   ....[21]....
        /*0434*/ 	.word	0x000029d0


	//   ....[22]....
        /*0438*/ 	.word	0x000029f0


	//   ....[23]....
        /*043c*/ 	.word	0x00002b50


	//   ....[24]....
        /*0440*/ 	.word	0x00002b60


	//   ....[25]....
        /*0444*/ 	.word	0x00003000


	//   ....[26]....
        /*0448*/ 	.word	0x00003010


	//   ....[27]....
        /*044c*/ 	.word	0x00003020


	//   ....[28]....
        /*0450*/ 	.word	0x00003030


	//   ....[29]....
        /*0454*/ 	.word	0x000032c0


	//   ....[30]....
        /*0458*/ 	.word	0x00003300


	//   ....[31]....
        /*045c*/ 	.word	0x00003310


	//   ....[32]....
        /*0460*/ 	.word	0x00003350


	//   ....[33]....
        /*0464*/ 	.word	0x00004100


	//   ....[34]....
        /*0468*/ 	.word	0x00004120


	//   ....[35]....
        /*046c*/ 	.word	0x00004220


	//   ....[36]....
        /*0470*/ 	.word	0x00004240


	//   ....[37]....
        /*0474*/ 	.word	0x00004470


	//   ....[38]....
        /*0478*/ 	.word	0x000046b0


	//   ....[39]....
        /*047c*/ 	.word	0x00004ab0


	//   ....[40]....
        /*0480*/ 	.word	0x00004ad0


	//   ....[41]....
        /*0484*/ 	.word	0x00004af0


	//   ....[42]....
        /*0488*/ 	.word	0x00004b10


	//   ....[43]....
        /*048c*/ 	.word	0x00005f20


	//   ....[44]....
        /*0490*/ 	.word	0x00005f40


	//   ....[45]....
        /*0494*/ 	.word	0x00006010


	//   ....[46]....
        /*0498*/ 	.word	0x00006050


	//   ....[47]....
        /*049c*/ 	.word	0x00006dc0


	//   ....[48]....
        /*04a0*/ 	.word	0x00006de0


	//   ....[49]....
        /*04a4*/ 	.word	0x00006eb0


	//   ....[50]....
        /*04a8*/ 	.word	0x00006ef0


	//   ....[51]....
        /*04ac*/ 	.word	0x00007110


	//   ....[52]....
        /*04b0*/ 	.word	0x00007350


	//   ....[53]....
        /*04b4*/ 	.word	0x00007630


	//   ....[54]....
        /*04b8*/ 	.word	0x00007680


	//   ....[55]....
        /*04bc*/ 	.word	0x000077a0


	//   ....[56]....
        /*04c0*/ 	.word	0x000077c0


	//   ....[57]....
        /*04c4*/ 	.word	0x00009230


	//   ....[58]....
        /*04c8*/ 	.word	0x00009240


	//   ....[59]....
        /*04cc*/ 	.word	0x00009280


	//   ....[60]....
        /*04d0*/ 	.word	0x000092a0


	//   ....[61]....
        /*04d4*/ 	.word	0x0000a050


	//   ....[62]....
        /*04d8*/ 	.word	0x0000a070


	//   ....[63]....
        /*04dc*/ 	.word	0x0000a140


	//   ....[64]....
        /*04e0*/ 	.word	0x0000a160


	//   ....[65]....
        /*04e4*/ 	.word	0x0000a4a0


	//   ....[66]....
        /*04e8*/ 	.word	0x0000a4b0


	//   ....[67]....
        /*04ec*/ 	.word	0x0000a4e0


	//   ....[68]....
        /*04f0*/ 	.word	0x0000a4f0


	//   ....[69]....
        /*04f4*/ 	.word	0x0000bc40


	//   ....[70]....
        /*04f8*/ 	.word	0x0000bc70


	//   ....[71]....
        /*04fc*/ 	.word	0x0000bc80


	//   ....[72]....
        /*0500*/ 	.word	0x0000bcb0


	//   ....[73]....
        /*0504*/ 	.word	0x0000d070


	//   ....[74]....
        /*0508*/ 	.word	0x0000d090


	//   ....[75]....
        /*050c*/ 	.word	0x0000d0b0


	//   ....[76]....
        /*0510*/ 	.word	0x0000d0c0


	//   ....[77]....
        /*0514*/ 	.word	0x0000d400


	//   ....[78]....
        /*0518*/ 	.word	0x0000d420


	//   ....[79]....
        /*051c*/ 	.word	0x0000d580


	//   ....[80]....
        /*0520*/ 	.word	0x0000d590


	//   ....[81]....
        /*0524*/ 	.word	0x0000d6f0


	//   ....[82]....
        /*0528*/ 	.word	0x0000d710


	//   ....[83]....
        /*052c*/ 	.word	0x0000d870


	//   ....[84]....
        /*0530*/ 	.word	0x0000d880


	//   ....[85]....
        /*0534*/ 	.word	0x0000dbc0


	//   ....[86]....
        /*0538*/ 	.word	0x0000dbe0


	//   ....[87]....
        /*053c*/ 	.word	0x0000e3b0


	//   ....[88]....
        /*0540*/ 	.word	0x0000e3c0


	//   ....[89]....
        /*0544*/ 	.word	0x0000f240


	//   ....[90]....
        /*0548*/ 	.word	0x0000f260


	//   ....[91]....
        /*054c*/ 	.word	0x0000f3d0


	//   ....[92]....
        /*0550*/ 	.word	0x0000f3e0


	//   ....[93]....
        /*0554*/ 	.word	0x0000f540


	//   ....[94]....
        /*0558*/ 	.word	0x0000f560


	//   ....[95]....
        /*055c*/ 	.word	0x0000f6c0


	//   ....[96]....
        /*0560*/ 	.word	0x0000f6d0


	//   ....[97]....
        /*0564*/ 	.word	0x0000f8d0


	//   ....[98]....
        /*0568*/ 	.word	0x0000f8f0


	//   ....[99]....
        /*056c*/ 	.word	0x0000fa10


	//   ....[100]....
        /*0570*/ 	.word	0x0000fa50


	//   ....[101]....
        /*0574*/ 	.word	0x0000fa80


	//   ....[102]....
        /*0578*/ 	.word	0x0000fab0


	//   ....[103]....
        /*057c*/ 	.word	0x0000fae0


	//   ....[104]....
        /*0580*/ 	.word	0x0000fb10


	//   ....[105]....
        /*0584*/ 	.word	0x0000fc60


	//   ....[106]....
        /*0588*/ 	.word	0x0000fca0


	//   ....[107]....
        /*058c*/ 	.word	0x0000fcd0


	//   ....[108]....
        /*0590*/ 	.word	0x0000fd00


	//   ....[109]....
        /*0594*/ 	.word	0x0000fd30


	//   ....[110]....
        /*0598*/ 	.word	0x0000fd60


	//   ....[111]....
        /*059c*/ 	.word	0x0000fdf0


	//   ....[112]....
        /*05a0*/ 	.word	0x0000fe30


	//   ....[113]....
        /*05a4*/ 	.word	0x0000fe40


	//   ....[114]....
        /*05a8*/ 	.word	0x0000fea0


	//   ....[115]....
        /*05ac*/ 	.word	0x00010850


	//   ....[116]....
        /*05b0*/ 	.word	0x000108b0


	//   ....[117]....
        /*05b4*/ 	.word	0x00010900


	//   ....[118]....
        /*05b8*/ 	.word	0x00010950


	//   ....[119]....
        /*05bc*/ 	.word	0x000109a0


	//   ....[120]....
        /*05c0*/ 	.word	0x00010a10


	//   ....[121]....
        /*05c4*/ 	.word	0x00010a60


	//   ....[122]....
        /*05c8*/ 	.word	0x00010ad0


	//   ....[123]....
        /*05cc*/ 	.word	0x00010b40


	//   ....[124]....
        /*05d0*/ 	.word	0x00010bb0


	//   ....[125]....
        /*05d4*/ 	.word	0x00010c20


	//   ....[126]....
        /*05d8*/ 	.word	0x00010c90


	//   ....[127]....
        /*05dc*/ 	.word	0x00010d00


	//   ....[128]....
        /*05e0*/ 	.word	0x00010d60


	//   ....[129]....
        /*05e4*/ 	.word	0x00010dd0


	//   ....[130]....
        /*05e8*/ 	.word	0x00010e40


	//   ....[131]....
        /*05ec*/ 	.word	0x00010eb0


	//   ....[132]....
        /*05f0*/ 	.word	0x00010f10


	//   ....[133]....
        /*05f4*/ 	.word	0x00010f80


	//   ....[134]....
        /*05f8*/ 	.word	0x00010ff0


	//   ....[135]....
        /*05fc*/ 	.word	0x00011160


	//   ....[136]....
        /*0600*/ 	.word	0x000111c0


	//   ....[137]....
        /*0604*/ 	.word	0x00011230


	//   ....[138]....
        /*0608*/ 	.word	0x000112a0


	//   ....[139]....
        /*060c*/ 	.word	0x000116e0


	//   ....[140]....
        /*0610*/ 	.word	0x00011730


	//   ....[141]....
        /*0614*/ 	.word	0x00011780


	//   ....[142]....
        /*0618*/ 	.word	0x000117d0


	//   ....[143]....
        /*061c*/ 	.word	0x00011840


	//   ....[144]....
        /*0620*/ 	.word	0x000118b0


	//   ....[145]....
        /*0624*/ 	.word	0x00011a20


	//   ....[146]....
        /*0628*/ 	.word	0x00011a80


	//   ....[147]....
        /*062c*/ 	.word	0x00011af0


	//   ....[148]....
        /*0630*/ 	.word	0x00011b60


	//   ....[149]....
        /*0634*/ 	.word	0x00011cd0


	//   ....[150]....
        /*0638*/ 	.word	0x00011d30


	//   ....[151]....
        /*063c*/ 	.word	0x00011da0


	//   ....[152]....
        /*0640*/ 	.word	0x00011e10


	//   ....[153]....
        /*0644*/ 	.word	0x00012250


	//   ....[154]....
        /*0648*/ 	.word	0x00012290


	//   ....[155]....
        /*064c*/ 	.word	0x000122e0


	//   ....[156]....
        /*0650*/ 	.word	0x00012330


	//   ....[157]....
        /*0654*/ 	.word	0x00012390


	//   ....[158]....
        /*0658*/ 	.word	0x00012400


	//   ....[159]....
        /*065c*/ 	.word	0x00012470


	//   ....[160]....
        /*0660*/ 	.word	0x000125b0


	//   ....[161]....
        /*0664*/ 	.word	0x00012610


	//   ....[162]....
        /*0668*/ 	.word	0x00012660


	//   ....[163]....
        /*066c*/ 	.word	0x000126a0


	//   ....[164]....
        /*0670*/ 	.word	0x000126f0


	//   ....[165]....
        /*0674*/ 	.word	0x00012730


	//   ....[166]....
        /*0678*/ 	.word	0x00012780


	//   ....[167]....
        /*067c*/ 	.word	0x000127d0


	//   ....[168]....
        /*0680*/ 	.word	0x00012820


	//   ....[169]....
        /*0684*/ 	.word	0x00012870


	//   ....[170]....
        /*0688*/ 	.word	0x000128e0


	//   ....[171]....
        /*068c*/ 	.word	0x00012950


	//   ....[172]....
        /*0690*/ 	.word	0x000129c0


	//   ....[173]....
        /*0694*/ 	.word	0x00012a20


	//   ....[174]....
        /*0698*/ 	.word	0x00012a90


	//   ....[175]....
        /*069c*/ 	.word	0x00012b00


	//   ....[176]....
        /*06a0*/ 	.word	0x00012b70


	//   ....[177]....
        /*06a4*/ 	.word	0x00012bd0


	//   ....[178]....
        /*06a8*/ 	.word	0x00012c40


	//   ....[179]....
        /*06ac*/ 	.word	0x00012cb0


	//   ....[180]....
        /*06b0*/ 	.word	0x00012d20


	//   ....[181]....
        /*06b4*/ 	.word	0x00012d80


	//   ....[182]....
        /*06b8*/ 	.word	0x00012df0


	//   ....[183]....
        /*06bc*/ 	.word	0x00012e60


	//   ....[184]....
        /*06c0*/ 	.word	0x00012ed0


	//   ....[185]....
        /*06c4*/ 	.word	0x00012f30


	//   ....[186]....
        /*06c8*/ 	.word	0x00012fa0


	//   ....[187]....
        /*06cc*/ 	.word	0x00013010


	//   ....[188]....
        /*06d0*/ 	.word	0x00013080


	//   ....[189]....
        /*06d4*/ 	.word	0x000130e0


	//   ....[190]....
        /*06d8*/ 	.word	0x00013150


	//   ....[191]....
        /*06dc*/ 	.word	0x000131c0


	//   ....[192]....
        /*06e0*/ 	.word	0x00013210


	//   ....[193]....
        /*06e4*/ 	.word	0x00013250


	//   ....[194]....
        /*06e8*/ 	.word	0x000132a0


	//   ....[195]....
        /*06ec*/ 	.word	0x000132f0


	//   ....[196]....
        /*06f0*/ 	.word	0x00013340


	//   ....[197]....
        /*06f4*/ 	.word	0x000133b0


	//   ....[198]....
        /*06f8*/ 	.word	0x00013400


	//   ....[199]....
        /*06fc*/ 	.word	0x00013450


	//   ....[200]....
        /*0700*/ 	.word	0x000134a0


	//   ....[201]....
        /*0704*/ 	.word	0x000134f0


	//   ....[202]....
        /*0708*/ 	.word	0x00013540


	//   ....[203]....
        /*070c*/ 	.word	0x000135b0


	//   ....[204]....
        /*0710*/ 	.word	0x00013600


	//   ....[205]....
        /*0714*/ 	.word	0x00013670


	//   ....[206]....
        /*0718*/ 	.word	0x000136d0


	//   ....[207]....
        /*071c*/ 	.word	0x00013740


	//----- nvinfo : EIATTR_EXIT_INSTR_OFFSETS
	.align		4
.L_372:
        /*0720*/ 	.byte	0x04, 0x1c
        /*0722*/ 	.short	(.L_374 - .L_373)


	//   ....[0]....
.L_373:
        /*0724*/ 	.word	0x00000fe0


	//   ....[1]....
        /*0728*/ 	.word	0x00010810


	//----- nvinfo : EIATTR_MAX_THREADS
	.align		4
.L_374:
        /*072c*/ 	.byte	0x04, 0x05
        /*072e*/ 	.short	(.L_376 - .L_375)
.L_375:
        /*0730*/ 	.word	0x00000100
        /*0734*/ 	.word	0x00000001
        /*0738*/ 	.word	0x00000001


	//----- nvinfo : EIATTR_CRS_STACK_SIZE
	.align		4
.L_376:
        /*073c*/ 	.byte	0x04, 0x1e
        /*073e*/ 	.short	(.L_378 - .L_377)
.L_377:
        /*0740*/ 	.word	0x00000000
.L_378:


//--------------------- .nv.info._ZN7cutlass13device_kernelIN5flash19enable_sm80_to_sm89INS1_16FlashAttnFwdSm80INS1_25CollectiveMainloopFwdSm80ILi8ELi1ELb0EN4cute5tupleIJNS5_1CILi128EEENS7_ILi64EEENS7_ILi192EEEEEELi192ENS_10bfloat16_tEfNS_4arch4Sm80ELb1ELb0ELb0ELb1ELb1ELb1ELb1ELb1EEENS1_21CollectiveEpilogueFwdINS6_IJS8_SA_S9_EEENS6_IJNS7_ILi1EEESI_SI_EEESC_SE_Li256ELb1ELb1ELb1ELb0EEENS1_36VarlenDynamicPersistentTileSchedulerILi128ELi64ELi256ELi256ELb1ELb1ELb0ELb1ELb1ELb1EEEEEEEEEvNT_6ParamsE --------------------------
	.section	.nv.info._ZN7cutlass13device_kernelIN5flash19enable_sm80_to_sm89INS1_16FlashAttnFwdSm80INS1_25CollectiveMainloopFwdSm80ILi8ELi1ELb0EN4cute5tupleIJNS5_1CILi128EEENS7_ILi64EEENS7_ILi192EEEEEELi192ENS_10bfloat16_tEfNS_4arch4Sm80ELb1ELb0ELb0ELb1ELb1ELb1ELb1ELb1EEENS1_21CollectiveEpilogueFwdINS6_IJS8_SA_S9_EEENS6_IJNS7_ILi1EEESI_SI_EEESC_SE_Li256ELb1ELb1ELb1ELb0EEENS1_36VarlenDynamicPersistentTileSchedulerILi128ELi64ELi256ELi256ELb1ELb1ELb0ELb1ELb1ELb1EEEEEEEEEvNT_6ParamsE,"",@"SHT_CUDA_INFO"
	.sectionflags	@""
	.align	4


	//----- nvinfo : EIATTR_CUDA_API_VERSION
	.align		4
        /*0000*/ 	.byte	0x04, 0x37
        /*0002*/ 	.short	(.L_380 - .L_379)
.L_379:
        /*0004*/ 	.word	0x00000082


	//----- nvinfo : EIATTR_SW2861232_WAR
	.align		4
.L_380:
        /*0008*/ 	.byte	0x01, 0x35
	.zero		2


	//----- nvinfo : EIATTR_PARAM_CBANK
	.align		4
        /*000c*/ 	.byte	0x04, 0x0a
        /*000e*/ 	.short	(.L_382 - .L_381)
	.align		4
.L_381:
        /*0010*/ 	.word	index@(.nv.constant0._ZN7cutlass13device_kernelIN5flash19enable_sm80_to_sm89INS1_16FlashAttnFwdSm80INS1_25CollectiveMainloopFwdSm80ILi8ELi1ELb0EN4cute5tupleIJNS5_1CILi128EEENS7_ILi64EEENS7_ILi192EEEEEELi192ENS_10bfloat16_tEfNS_4arch4Sm80ELb1ELb0ELb0ELb1ELb1ELb1ELb1ELb1EEENS1_21CollectiveEpilogueFwdINS6_IJS8_SA_S9_EEENS6_IJNS7_ILi1EEESI_SI_EEESC_SE_Li256ELb1ELb1ELb1ELb0EEENS1_36VarlenDynamicPersistentTileSchedulerILi128ELi64ELi256ELi256ELb1ELb1ELb0ELb1ELb1ELb1EEEEEEEEEvNT_6ParamsE)
        /*0014*/ 	.short	0x0160
        /*0016*/ 	.short	0x0438


	//----- nvinfo : EIATTR_CBANK_PARAM_SIZE
	.align		4
.L_382:
        /*0018*/ 	.byte	0x03, 0x19
        /*001a*/ 	.short	0x0438


	//----- nvinfo : EIATTR_KPARAM_INFO
	.align		4
        /*001c*/ 	.byte	0x04, 0x17
        /*001e*/ 	.short	(.L_384 - .L_383)
.L_383:
        /*0020*/ 	.word	0x00000000
        /*0024*/ 	.short	0x0000
        /*0026*/ 	.short	0x0000
        /*0028*/ 	.byte	0x00, 0xf0, 0xe1, 0x10


	//----- nvinfo : EIATTR_MAXREG_COUNT
	.align		4
.L_384:
        /*002c*/ 	.byte	0x03, 0x1b
        /*002e*/ 	.short	0x00ff


	//----- nvinfo : EIATTR_NUM_BARRIERS
	.align		4
        /*0030*/ 	.byte	0x02, 0x4c
        /*0032*/ 	.byte	0x06
	.zero		1


	//----- nvinfo : EIATTR_ANNOTATIONS
	.align		4
        /*0034*/ 	.byte	0x04, 0x55
        /*0036*/ 	.short	(.L_386 - .L_385)


	//   ....[0]....
.L_385:
        /* <DEDUP_REMOVED lines=28> */


	//----- nvinfo : EIATTR_MERCURY_ISA_VERSION
	.align		4
.L_386:
        /*01e0*/ 	.byte	0x03, 0x5f
        /*01e2*/ 	.short	0x0000


	//----- nvinfo : EIATTR_INT_WARP_WIDE_INSTR_OFFSETS
	.align		4
        /*01e4*/ 	.byte	0x04, 0x31
        /*01e6*/ 	.short	(.L_388 - .L_387)


	//   ....[0]....
.L_387:
        /*01e8*/ 	.word	0x00018e00


	//   ....[1]....
        /*01ec*/ 	.word	0x00018e80


	//----- nvinfo : EIATTR_COOP_GROUP_MASK_REGIDS
	.align		4
.L_388:
        /*01f0*/ 	.byte	0x04, 0x29
        /*01f2*/ 	.short	(.L_390 - .L_389)


	//   ....[0]....
.L_389:
        /*01f4*/ 	.word	0xffffffff


	//   ....[1]....
        /*01f8*/ 	.word	0xffffffff


	//   ....[2]....
        /*01fc*/ 	.word	0xffffffff


	//   ....[3]....
        /*0200*/ 	.word	0xffffffff


	//   ....[4]....
        /*0204*/ 	.word	0xffffffff


	//   ....[5]....
        /*0208*/ 	.word	0xffffffff


	//   ....[6]....
        /*020c*/ 	.word	0xffffffff


	//   ....[7]....
        /*0210*/ 	.word	0xffffffff


	//   ....[8]....
        /*0214*/ 	.word	0xffffffff


	//   ....[9]....
        /*0218*/ 	.word	0xffffffff


	//   ....[10]....
        /*021c*/ 	.word	0xffffffff


	//   ....[11]....
        /*0220*/ 	.word	0xffffffff


	//   ....[12]....
        /*0224*/ 	.word	0xffffffff


	//   ....[13]....
        /*0228*/ 	.word	0xffffffff


	//   ....[14]....
        /*022c*/ 	.word	0xffffffff


	//   ....[15]....
        /*0230*/ 	.word	0xffffffff


	//   ....[16]....
        /*0234*/ 	.word	0xffffffff


	//   ....[17]....
        /*0238*/ 	.word	0xffffffff


	//   ....[18]....
        /*023c*/ 	.word	0xffffffff


	//   ....[19]....
        /*0240*/ 	.word	0xffffffff


	//   ....[20]....
        /*0244*/ 	.word	0xffffffff


	//   ....[21]....
        /*0248*/ 	.word	0xffffffff


	//   ....[22]....
        /*024c*/ 	.word	0xffffffff


	//   ....[23]....
        /*0250*/ 	.word	0xffffffff


	//   ....[24]....
        /*0254*/ 	.word	0xffffffff


	//   ....[25]....
        /*0258*/ 	.word	0xffffffff


	//   ....[26]....
        /*025c*/ 	.word	0xffffffff


	//   ....[27]....
        /*0260*/ 	.word	0xffffffff


	//   ....[28]....
        /*0264*/ 	.word	0xffffffff


	//   ....[29]....
        /*0268*/ 	.word	0xffffffff


	//   ....[30]....
        /*026c*/ 	.word	0xffffffff


	//   ....[31]....
        /*0270*/ 	.word	0xffffffff


	//   ....[32]....
        /*0274*/ 	.word	0xffffffff


	//   ....[33]....
        /*0278*/ 	.word	0xffffffff


	//   ....[34]....
        /*027c*/ 	.word	0xffffffff


	//   ....[35]....
        /*0280*/ 	.word	0xffffffff


	//   ....[36]....
        /*0284*/ 	.word	0xffffffff


	//   ....[37]....
        /*0288*/ 	.word	0xffffffff


	//   ....[38]....
        /*028c*/ 	.word	0xffffffff


	//   ....[39]....
        /*0290*/ 	.word	0xffffffff


	//   ....[40]....
        /*0294*/ 	.word	0xffffffff


	//   ....[41]....
        /*0298*/ 	.word	0xffffffff


	//   ....[42]....
        /*029c*/ 	.word	0xffffffff


	//   ....[43]....
        /*02a0*/ 	.word	0xffffffff


	//   ....[44]....
        /*02a4*/ 	.word	0xffffffff


	//   ....[45]....
        /*02a8*/ 	.word	0xffffffff


	//   ....[46]....
        /*02ac*/ 	.word	0xffffffff


	//   ....[47]....
        /*02b0*/ 	.word	0xffffffff


	//   ....[48]....
        /*02b4*/ 	.word	0xffffffff


	//   ....[49]....
        /*02b8*/ 	.word	0xffffffff


	//   ....[50]....
        /*02bc*/ 	.word	0xffffffff


	//   ....[51]....
        /*02c0*/ 	.word	0xffffffff


	//   ....[52]....
        /*02c4*/ 	.word	0xffffffff


	//   ....[53]....
        /*02c8*/ 	.word	0xffffffff


	//   ....[54]....
        /*02cc*/ 	.word	0xffffffff


	//   ....[55]....
        /*02d0*/ 	.word	0xffffffff


	//   ....[56]....
        /*02d4*/ 	.word	0xffffffff


	//   ....[57]....
        /*02d8*/ 	.word	0xffffffff


	//   ....[58]....
        /*02dc*/ 	.word	0xffffffff


	//   ....[59]....
        /*02e0*/ 	.word	0xffffffff


	//   ....[60]....
        /*02e4*/ 	.word	0xffffffff


	//   ....[61]....
        /*02e8*/ 	.word	0xffffffff


	//   ....[62]....
        /*02ec*/ 	.word	0xffffffff


	//   ....[63]....
        /*02f0*/ 	.word	0xffffffff


	//   ....[64]....
        /*02f4*/ 	.word	0xffffffff


	//   ....[65]....
        /*02f8*/ 	.word	0xffffffff


	//   ....[66]....
        /*02fc*/ 	.word	0xffffffff


	//   ....[67]....
        /*0300*/ 	.word	0xffffffff


	//   ....[68]....
        /*0304*/ 	.word	0xffffffff


	//   ....[69]....
        /*0308*/ 	.word	0xffffffff


	//   ....[70]....
        /*030c*/ 	.word	0xffffffff


	//   ....[71]....
        /*0310*/ 	.word	0xffffffff


	//   ....[72]....
        /*0314*/ 	.word	0xffffffff


	//   ....[73]....
        /*0318*/ 	.word	0xffffffff


	//   ....[74]....
        /*031c*/ 	.word	0xffffffff


	//   ....[75]....
        /*0320*/ 	.word	0xffffffff


	//   ....[76]....
        /*0324*/ 	.word	0xffffffff


	//   ....[77]....
        /*0328*/ 	.word	0xffffffff


	//   ....[78]....
        /*032c*/ 	.word	0xffffffff


	//   ....[79]....
        /*0330*/ 	.word	0xffffffff


	//   ....[80]....
        /*0334*/ 	.word	0xffffffff


	//   ....[81]....
        /*0338*/ 	.word	0xffffffff


	//   ....[82]....
        /*033c*/ 	.word	0xffffffff


	//   ....[83]....
        /*0340*/ 	.word	0xffffffff


	//   ....[84]....
        /*0344*/ 	.word	0xffffffff


	//   ....[85]....
        /*0348*/ 	.word	0xffffffff


	//   ....[86]....
        /*034c*/ 	.word	0xffffffff


	//   ....[87]....
        /*0350*/ 	.word	0xffffffff


	//   ....[88]....
        /*0354*/ 	.word	0xffffffff


	//   ....[89]....
        /*0358*/ 	.word	0xffffffff


	//   ....[90]....
        /*035c*/ 	.word	0xffffffff


	//   ....[91]....
        /*0360*/ 	.word	0xffffffff


	//   ....[92]....
        /*0364*/ 	.word	0xffffffff


	//   ....[93]....
        /*0368*/ 	.word	0xffffffff


	//   ....[94]....
        /*036c*/ 	.word	0xffffffff


	//   ....[95]....
        /*0370*/ 	.word	0xffffffff


	//   ....[96]....
        /*0374*/ 	.word	0xffffffff


	//   ....[97]....
        /*0378*/ 	.word	0xffffffff


	//   ....[98]....
        /*037c*/ 	.word	0xffffffff


	//   ....[99]....
        /*0380*/ 	.word	0xffffffff


	//   ....[100]....
        /*0384*/ 	.word	0xffffffff


	//   ....[101]....
        /*0388*/ 	.word	0xffffffff


	//   ....[102]....
        /*038c*/ 	.word	0xffffffff


	//   ....[103]....
        /*0390*/ 	.word	0xffffffff


	//   ....[104]....
        /*0394*/ 	.word	0xffffffff


	//   ....[105]....
        /*0398*/ 	.word	0xffffffff


	//   ....[106]....
        /*039c*/ 	.word	0xffffffff


	//   ....[107]....
        /*03a0*/ 	.word	0xffffffff


	//   ....[108]....
        /*03a4*/ 	.word	0xffffffff


	//   ....[109]....
        /*03a8*/ 	.word	0xffffffff


	//   ....[110]....
        /*03ac*/ 	.word	0xffffffff


	//   ....[111]....
        /*03b0*/ 	.word	0xffffffff


	//   ....[112]....
        /*03b4*/ 	.word	0xffffffff


	//   ....[113]....
        /*03b8*/ 	.word	0xffffffff


	//   ....[114]....
        /*03bc*/ 	.word	0xffffffff


	//   ....[115]....
        /*03c0*/ 	.word	0xffffffff


	//   ....[116]....
        /*03c4*/ 	.word	0xffffffff


	//   ....[117]....
        /*03c8*/ 	.word	0xffffffff


	//   ....[118]....
        /*03cc*/ 	.word	0xffffffff


	//   ....[119]....
        /*03d0*/ 	.word	0xffffffff


	//   ....[120]....
        /*03d4*/ 	.word	0xffffffff


	//   ....[121]....
        /*03d8*/ 	.word	0xffffffff


	//   ....[122]....
        /*03dc*/ 	.word	0xffffffff


	//   ....[123]....
        /*03e0*/ 	.word	0xffffffff


	//   ....[124]....
        /*03e4*/ 	.word	0xffffffff


	//   ....[125]....
        /*03e8*/ 	.word	0xffffffff


	//   ....[126]....
        /*03ec*/ 	.word	0xffffffff


	//   ....[127]....
        /*03f0*/ 	.word	0xffffffff


	//   ....[128]....
        /*03f4*/ 	.word	0xffffffff


	//   ....[129]....
        /*03f8*/ 	.word	0xffffffff


	//   ....[130]....
        /*03fc*/ 	.word	0xffffffff


	//   ....[131]....
        /*0400*/ 	.word	0xffffffff


	//   ....[132]....
        /*0404*/ 	.word	0xffffffff


	//   ....[133]....
        /*0408*/ 	.word	0xffffffff


	//   ....[134]....
        /*040c*/ 	.word	0xffffffff


	//   ....[135]....
        /*0410*/ 	.word	0xffffffff


	//   ....[136]....
        /*0414*/ 	.word	0xffffffff


	//   ....[137]....
        /*0418*/ 	.word	0xffffffff


	//   ....[138]....
        /*041c*/ 	.word	0xffffffff


	//   ....[139]....
        /*0420*/ 	.word	0xffffffff


	//   ....[140]....
        /*0424*/ 	.word	0xffffffff


	//   ....[141]....
        /*0428*/ 	.word	0xffffffff


	//   ....[142]....
        /*042c*/ 	.word	0xffffffff


	//   ....[143]....
        /*0430*/ 	.word	0xffffffff


	//   ....[144]....
        /*0434*/ 	.word	0xffffffff


	//   ....[145]....
        /*0438*/ 	.word	0xffffffff


	//   ....[146]....
        /*043c*/ 	.word	0xffffffff


	//   ....[147]....
        /*0440*/ 	.word	0xffffffff


	//   ....[148]....
        /*0444*/ 	.word	0xffffffff


	//   ....[149]....
        /*0448*/ 	.word	0xffffffff


	//   ....[150]....
        /*044c*/ 	.word	0xffffffff


	//   ....[151]....
        /*0450*/ 	.word	0xffffffff


	//   ....[152]....
        /*0454*/ 	.word	0xffffffff


	//   ....[153]....
        /*0458*/ 	.word	0xffffffff


	//   ....[154]....
        /*045c*/ 	.word	0xffffffff


	//   ....[155]....
        /*0460*/ 	.word	0xffffffff


	//   ....[156]....
        /*0464*/ 	.word	0xffffffff


	//   ....[157]....
        /*0468*/ 	.word	0xffffffff


	//   ....[158]....
        /*046c*/ 	.word	0xffffffff


	//   ....[159]....
        /*0470*/ 	.word	0xffffffff


	//   ....[160]....
        /*0474*/ 	.word	0xffffffff


	//   ....[161]....
        /*0478*/ 	.word	0xffffffff


	//   ....[162]....
        /*047c*/ 	.word	0xffffffff


	//   ....[163]....
        /*0480*/ 	.word	0xffffffff


	//   ....[164]....
        /*0484*/ 	.word	0xffffffff


	//   ....[165]....
        /*0488*/ 	.word	0xffffffff


	//   ....[166]....
        /*048c*/ 	.word	0xffffffff


	//   ....[167]....
        /*0490*/ 	.word	0xffffffff


	//   ....[168]....
        /*0494*/ 	.word	0xffffffff


	//   ....[169]....
        /*0498*/ 	.word	0xffffffff


	//   ....[170]....
        /*049c*/ 	.word	0xffffffff


	//   ....[171]....
        /*04a0*/ 	.word	0xffffffff


	//   ....[172]....
        /*04a4*/ 	.word	0xffffffff


	//   ....[173]....
        /*04a8*/ 	.word	0xffffffff


	//   ....[174]....
        /*04ac*/ 	.word	0xffffffff


	//   ....[175]....
        /*04b0*/ 	.word	0xffffffff


	//   ....[176]....
        /*04b4*/ 	.word	0xffffffff


	//   ....[177]....
        /*04b8*/ 	.word	0xffffffff


	//   ....[178]....
        /*04bc*/ 	.word	0xffffffff


	//   ....[179]....
        /*04c0*/ 	.word	0xffffffff


	//   ....[180]....
        /*04c4*/ 	.word	0xffffffff


	//   ....[181]....
        /*04c8*/ 	.word	0xffffffff


	//   ....[182]....
        /*04cc*/ 	.word	0xffffffff


	//   ....[183]....
        /*04d0*/ 	.word	0xffffffff


	//   ....[184]....
        /*04d4*/ 	.word	0xffffffff


	//   ....[185]....
        /*04d8*/ 	.word	0xffffffff


	//   ....[186]....
        /*04dc*/ 	.word	0xffffffff


	//   ....[187]....
        /*04e0*/ 	.word	0xffffffff


	//   ....[188]....
        /*04e4*/ 	.word	0xffffffff


	//   ....[189]....
        /*04e8*/ 	.word	0xffffffff


	//   ....[190]....
        /*04ec*/ 	.word	0xffffffff


	//   ....[191]....
        /*04f0*/ 	.word	0xffffffff


	//   ....[192]....
        /*04f4*/ 	.word	0xffffffff


	//   ....[193]....
        /*04f8*/ 	.word	0xffffffff


	//   ....[194]....
        /*04fc*/ 	.word	0xffffffff


	//   ....[195]....
        /*0500*/ 	.word	0xffffffff


	//   ....[196]....
        /*0504*/ 	.word	0xffffffff


	//   ....[197]....
        /*0508*/ 	.word	0xffffffff


	//   ....[198]....
        /*050c*/ 	.word	0xffffffff


	//   ....[199]....
        /*0510*/ 	.word	0xffffffff


	//   ....[200]....
        /*0514*/ 	.word	0xffffffff


	//   ....[201]....
        /*0518*/ 	.word	0xffffffff


	//   ....[202]....
        /*051c*/ 	.word	0xffffffff


	//   ....[203]....
        /*0520*/ 	.word	0xffffffff


	//   ....[204]....
        /*0524*/ 	.word	0xffffffff


	//   ....[205]....
        /*0528*/ 	.word	0xffffffff


	//   ....[206]....
        /*052c*/ 	.word	0xffffffff


	//   ....[207]....
        /*0530*/ 	.word	0xffffffff


	//   ....[208]....
        /*0534*/ 	.word	0xffffffff


	//   ....[209]....
        /*0538*/ 	.word	0xffffffff


	//   ....[210]....
        /*053c*/ 	.word	0xffffffff


	//   ....[211]....
        /*0540*/ 	.word	0xffffffff


	//   ....[212]....
        /*0544*/ 	.word	0xffffffff


	//   ....[213]....
        /*0548*/ 	.word	0xffffffff


	//   ....[214]....
        /*054c*/ 	.word	0xffffffff


	//   ....[215]....
        /*0550*/ 	.word	0xffffffff


	//   ....[216]....
        /*0554*/ 	.word	0xffffffff


	//   ....[217]....
        /*0558*/ 	.word	0xffffffff


	//   ....[218]....
        /*055c*/ 	.word	0xffffffff


	//   ....[219]....
        /*0560*/ 	.word	0xffffffff


	//   ....[220]....
        /*0564*/ 	.word	0xffffffff


	//   ....[221]....
        /*0568*/ 	.word	0xffffffff


	//   ....[222]....
        /*056c*/ 	.word	0xffffffff


	//   ....[223]....
        /*0570*/ 	.word	0xffffffff


	//   ....[224]....
        /*0574*/ 	.word	0xffffffff


	//   ....[225]....
        /*0578*/ 	.word	0xffffffff


	//   ....[226]....
        /*057c*/ 	.word	0xffffffff


	//   ....[227]....
        /*0580*/ 	.word	0xffffffff


	//   ....[228]....
        /*0584*/ 	.word	0xffffffff


	//   ....[229]....
        /*0588*/ 	.word	0xffffffff


	//   ....[230]....
        /*058c*/ 	.word	0xffffffff


	//   ....[231]....
        /*0590*/ 	.word	0xffffffff


	//----- nvinfo : EIATTR_COOP_GROUP_INSTR_OFFSETS
	.align		4
.L_390:
        /*0594*/ 	.byte	0x04, 0x28
        /*0596*/ 	.short	(.L_392 - .L_391)


	//   ....[0]....
.L_391:
        /*0598*/ 	.word	0x00000050


	//   ....[1]....
        /*059c*/ 	.word	0x000001e0


	//   ....[2]....
        /*05a0*/ 	.word	0x00000210


	//   ....[3]....
        /*05a4*/ 	.word	0x00000240


	//   ....[4]....
        /*05a8*/ 	.word	0x00000270


	//   ....[5]....
        /*05ac*/ 	.word	0x000002a0


	//   ....[6]....
        /*05b0*/ 	.word	0x000002d0


	//   ....[7]....
        /*05b4*/ 	.word	0x00000430


	//   ....[8]....
        /*05b8*/ 	.word	0x00000470


	//   ....[9]....
        /*05bc*/ 	.word	0x000004a0


	//   ....[10]....
        /*05c0*/ 	.word	0x000004d0


	//   ....[11]....
        /*05c4*/ 	.word	0x00000500


	//   ....[12]....
        /*05c8*/ 	.word	0x00000530


	//   ....[13]....
        /*05cc*/ 	.word	0x000005c0


	//   ....[14]....
        /*05d0*/ 	.word	0x00000600


	//   ....[15]....
        /*05d4*/ 	.word	0x00000620


	//   ....[16]....
        /*05d8*/ 	.word	0x00000680


	//   ....[17]....
        /*05dc*/ 	.word	0x00003bc0


	//   ....[18]....
        /*05e0*/ 	.word	0x00003bd0


	//   ....[19]....
        /*05e4*/ 	.word	0x00005770


	//   ....[20]....
        /*05e8*/ 	.word	0x00005780


	//   ....[21]....
        /*05ec*/ 	.word	0x00007110


	//   ....[22]....
        /*05f0*/ 	.word	0x00007130


	//   ....[23]....
        /*05f4*/ 	.word	0x00007680


	//   ....[24]....
        /*05f8*/ 	.word	0x000076a0


	//   ....[25]....
        /*05fc*/ 	.word	0x000083f0


	//   ....[26]....
        /*0600*/ 	.word	0x00008410


	//   ....[27]....
        /*0604*/ 	.word	0x00008540


	//   ....[28]....
        /*0608*/ 	.word	0x00008550


	//   ....[29]....
        /*060c*/ 	.word	0x00008680


	//   ....[30]....
        /*0610*/ 	.word	0x000086a0


	//   ....[31]....
        /*0614*/ 	.word	0x000087d0


	//   ....[32]....
        /*0618*/ 	.word	0x000087e0


	//   ....[33]....
        /*061c*/ 	.word	0x00008c30


	//   ....[34]....
        /*0620*/ 	.word	0x00008c40


	//   ....[35]....
        /*0624*/ 	.word	0x00008c50


	//   ....[36]....
        /*0628*/ 	.word	0x00008c60


	//   ....[37]....
        /*062c*/ 	.word	0x000090c0


	//   ....[38]....
        /*0630*/ 	.word	0x000090e0


	//   ....[39]....
        /*0634*/ 	.word	0x00009100


	//   ....[40]....
        /*0638*/ 	.word	0x00009120


	//   ....[41]....
        /*063c*/ 	.word	0x00009640


	//   ....[42]....
        /*0640*/ 	.word	0x000098b0


	//   ....[43]....
        /*0644*/ 	.word	0x000098f0


	//   ....[44]....
        /*0648*/ 	.word	0x00009930


	//   ....[45]....
        /*064c*/ 	.word	0x0000c720


	//   ....[46]....
        /*0650*/ 	.word	0x0000c7d0


	//   ....[47]....
        /*0654*/ 	.word	0x0000c7f0


	//   ....[48]....
        /*0658*/ 	.word	0x0000c800


	//   ....[49]....
        /*065c*/ 	.word	0x0000caa0


	//   ....[50]....
        /*0660*/ 	.word	0x0000cd10


	//   ....[51]....
        /*0664*/ 	.word	0x0000cd50


	//   ....[52]....
        /*0668*/ 	.word	0x0000cd90


	//   ....[53]....
        /*066c*/ 	.word	0x0000fdf0


	//   ....[54]....
        /*0670*/ 	.word	0x0000fe10


	//   ....[55]....
        /*0674*/ 	.word	0x0000fe20


	//   ....[56]....
        /*0678*/ 	.word	0x0000fe40


	//   ....[57]....
        /*067c*/ 	.word	0x00010b10


	//   ....[58]....
        /*0680*/ 	.word	0x00010b30


	//   ....[59]....
        /*0684*/ 	.word	0x00010c30


	//   ....[60]....
        /*0688*/ 	.word	0x00010c50


	//   ....[61]....
        /*068c*/ 	.word	0x00010ea0


	//   ....[62]....
        /*0690*/ 	.word	0x000110e0


	//   ....[63]....
        /*0694*/ 	.word	0x000114e0


	//   ....[64]....
        /*0698*/ 	.word	0x00011500


	//   ....[65]....
        /*069c*/ 	.word	0x00011520


	//   ....[66]....
        /*06a0*/ 	.word	0x00011540


	//   ....[67]....
        /*06a4*/ 	.word	0x00012950


	//   ....[68]....
        /*06a8*/ 	.word	0x00012970


	//   ....[69]....
        /*06ac*/ 	.word	0x00012a40


	//   ....[70]....
        /*06b0*/ 	.word	0x00012a80


	//   ....[71]....
        /*06b4*/ 	.word	0x000137f0


	//   ....[72]....
        /*06b8*/ 	.word	0x00013810


	//   ....[73]....
        /*06bc*/ 	.word	0x000138e0


	//   ....[74]....
        /*06c0*/ 	.word	0x00013920


	//   ....[75]....
        /*06c4*/ 	.word	0x00013b70


	//   ....[76]....
        /*06c8*/ 	.word	0x00013da0


	//   ....[77]....
        /*06cc*/ 	.word	0x000140c0


	//   ....[78]....
        /*06d0*/ 	.word	0x000140e0


	//   ....[79]....
        /*06d4*/ 	.word	0x00014200


	//   ....[80]....
        /*06d8*/ 	.word	0x00014220


	//   ....[81]....
        /*06dc*/ 	.word	0x00015be0


	//   ....[82]....
        /*06e0*/ 	.word	0x00015bf0


	//   ....[83]....
        /*06e4*/ 	.word	0x00015c30


	//   ....[84]....
        /*06e8*/ 	.word	0x00015c60


	//   ....[85]....
        /*06ec*/ 	.word	0x00016a00


	//   ....[86]....
        /*06f0*/ 	.word	0x00016a20


	//   ....[87]....
        /*06f4*/ 	.word	0x00016af0


	//   ....[88]....
        /*06f8*/ 	.word	0x00016b10


	//   ....[89]....
        /*06fc*/ 	.word	0x00016e50


	//   ....[90]....
        /*0700*/ 	.word	0x00016e70


	//   ....[91]....
        /*0704*/ 	.word	0x00016e90


	//   ....[92]....
        /*0708*/ 	.word	0x00016eb0


	//   ....[93]....
        /*070c*/ 	.word	0x000185f0


	//   ....[94]....
        /*0710*/ 	.word	0x00018620


	//   ....[95]....
        /*0714*/ 	.word	0x00018640


	//   ....[96]....
        /*0718*/ 	.word	0x00018650


	//   ....[97]....
        /*071c*/ 	.word	0x00019a70


	//   ....[98]....
        /*0720*/ 	.word	0x00019a90


	//   ....[99]....
        /*0724*/ 	.word	0x00019ab0


	//   ....[100]....
        /*0728*/ 	.word	0x00019ad0


	//   ....[101]....
        /*072c*/ 	.word	0x00019e80


	//   ....[102]....
        /*0730*/ 	.word	0x00019ea0


	//   ....[103]....
        /*0734*/ 	.word	0x00019fc0


	//   ....[104]....
        /*0738*/ 	.word	0x00019fd0


	//   ....[105]....
        /*073c*/ 	.word	0x0001a100


	//   ....[106]....
        /*0740*/ 	.word	0x0001a120


	//   ....[107]....
        /*0744*/ 	.word	0x0001a250


	//   ....[108]....
        /*0748*/ 	.word	0x0001a260


	//   ....[109]....
        /*074c*/ 	.word	0x0001a5a0


	//   ....[110]....
        /*0750*/ 	.word	0x0001a5c0


	//   ....[111]....
        /*0754*/ 	.word	0x0001b070


	//   ....[112]....
        /*0758*/ 	.word	0x0001b080


	//   ....[113]....
        /*075c*/ 	.word	0x0001c340


	//   ....[114]....
        /*0760*/ 	.word	0x0001c360


	//   ....[115]....
        /*0764*/ 	.word	0x0001c490


	//   ....[116]....
        /*0768*/ 	.word	0x0001c4a0


	//   ....[117]....
        /*076c*/ 	.word	0x0001c5d0


	//   ....[118]....
        /*0770*/ 	.word	0x0001c5f0


	//   ....[119]....
        /*0774*/ 	.word	0x0001c720


	//   ....[120]....
        /*0778*/ 	.word	0x0001c730


	//   ....[121]....
        /*077c*/ 	.word	0x0001c900


	//   ....[122]....
        /*0780*/ 	.word	0x0001c920


	//   ....[123]....
        /*0784*/ 	.word	0x0001ca40


	//   ....[124]....
        /*0788*/ 	.word	0x0001ca80


	//   ....[125]....
        /*078c*/ 	.word	0x0001cab0


	//   ....[126]....
        /*0790*/ 	.word	0x0001cae0


	//   ....[127]....
        /*0794*/ 	.word	0x0001cb10


	//   ....[128]....
        /*0798*/ 	.word	0x0001cb40


	//   ....[129]....
        /*079c*/ 	.word	0x0001cca0


	//   ....[130]....
        /*07a0*/ 	.word	0x0001cce0


	//   ....[131]....
        /*07a4*/ 	.word	0x0001cd10


	//   ....[132]....
        /*07a8*/ 	.word	0x0001cd40


	//   ....[133]....
        /*07ac*/ 	.word	0x0001cd70


	//   ....[134]....
        /*07b0*/ 	.word	0x0001cda0


	//   ....[135]....
        /*07b4*/ 	.word	0x0001ce30


	//   ....[136]....
        /*07b8*/ 	.word	0x0001ce70


	//   ....[137]....
        /*07bc*/ 	.word	0x0001ce80


	//   ....[138]....
        /*07c0*/ 	.word	0x0001cee0


	//   ....[139]....
        /*07c4*/ 	.word	0x0001d880


	//   ....[140]....
        /*07c8*/ 	.word	0x0001d8e0


	//   ....[141]....
        /*07cc*/ 	.word	0x0001d930


	//   ....[142]....
        /*07d0*/ 	.word	0x0001d980


	//   ....[143]....
        /*07d4*/ 	.word	0x0001d9d0


	//   ....[144]....
        /*07d8*/ 	.word	0x0001da40


	//   ....[145]....
        /*07dc*/ 	.word	0x0001da80


	//   ....[146]....
        /*07e0*/ 	.word	0x0001daf0


	//   ....[147]....
        /*07e4*/ 	.word	0x0001db60


	//   ....[148]....
        /*07e8*/ 	.word	0x0001dbc0


	//   ....[149]....
        /*07ec*/ 	.word	0x0001dc30


	//   ....[150]....
        /*07f0*/ 	.word	0x0001dca0


	//   ....[151]....
        /*07f4*/ 	.word	0x0001dd00


	//   ....[152]....
        /*07f8*/ 	.word	0x0001dd60


	//   ....[153]....
        /*07fc*/ 	.word	0x0001ddc0


	//   ....[154]....
        /*0800*/ 	.word	0x0001de30


	//   ....[155]....
        /*0804*/ 	.word	0x0001de90


	//   ....[156]....
        /*0808*/ 	.word	0x0001def0


	//   ....[157]....
        /*080c*/ 	.word	0x0001df50


	//   ....[158]....
        /*0810*/ 	.word	0x0001dfc0


	//   ....[159]....
        /*0814*/ 	.word	0x0001e130


	//   ....[160]....
        /*0818*/ 	.word	0x0001e190


	//   ....[161]....
        /*081c*/ 	.word	0x0001e1f0


	//   ....[162]....
        /*0820*/ 	.word	0x0001e250


	//   ....[163]....
        /*0824*/ 	.word	0x0001e690


	//   ....[164]....
        /*0828*/ 	.word	0x0001e6e0


	//   ....[165]....
        /*082c*/ 	.word	0x0001e730


	//   ....[166]....
        /*0830*/ 	.word	0x0001e780


	//   ....[167]....
        /*0834*/ 	.word	0x0001e7f0


	//   ....[168]....
        /*0838*/ 	.word	0x0001e860


	//   ....[169]....
        /*083c*/ 	.word	0x0001e9d0


	//   ....[170]....
        /*0840*/ 	.word	0x0001ea30


	//   ....[171]....
        /*0844*/ 	.word	0x0001ea90


	//   ....[172]....
        /*0848*/ 	.word	0x0001eb00


	//   ....[173]....
        /*084c*/ 	.word	0x0001ec70


	//   ....[174]....
        /*0850*/ 	.word	0x0001ecd0


	//   ....[175]....
        /*0854*/ 	.word	0x0001ed30


	//   ....[176]....
        /*0858*/ 	.word	0x0001ed90


	//   ....[177]....
        /*085c*/ 	.word	0x0001f1d0


	//   ....[178]....
        /*0860*/ 	.word	0x0001f210


	//   ....[179]....
        /*0864*/ 	.word	0x0001f260


	//   ....[180]....
        /*0868*/ 	.word	0x0001f2a0


	//   ....[181]....
        /*086c*/ 	.word	0x0001f300


	//   ....[182]....
        /*0870*/ 	.word	0x0001f360


	//   ....[183]....
        /*0874*/ 	.word	0x0001f3d0


	//   ....[184]....
        /*0878*/ 	.word	0x0001f510


	//   ....[185]....
        /*087c*/ 	.word	0x0001f570


	//   ....[186]....
        /*0880*/ 	.word	0x0001f5b0


	//   ....[187]....
        /*0884*/ 	.word	0x0001f5f0


	//   ....[188]....
        /*0888*/ 	.word	0x0001f640


	//   ....[189]....
        /*088c*/ 	.word	0x0001f680


	//   ....[190]....
        /*0890*/ 	.word	0x0001f6d0


	//   ....[191]....
        /*0894*/ 	.word	0x0001f720


	//   ....[192]....
        /*0898*/ 	.word	0x0001f770


	//   ....[193]....
        /*089c*/ 	.word	0x0001f7c0


	//   ....[194]....
        /*08a0*/ 	.word	0x0001f830


	//   ....[195]....
        /*08a4*/ 	.word	0x0001f8a0


	//   ....[196]....
        /*08a8*/ 	.word	0x0001f900


	//   ....[197]....
        /*08ac*/ 	.word	0x0001f960


	//   ....[198]....
        /*08b0*/ 	.word	0x0001f9c0


	//   ....[199]....
        /*08b4*/ 	.word	0x0001fa30


	//   ....[200]....
        /*08b8*/ 	.word	0x0001fa90


	//   ....[201]....
        /*08bc*/ 	.word	0x0001faf0


	//   ....[202]....
        /*08c0*/ 	.word	0x0001fb50


	//   ....[203]....
        /*08c4*/ 	.word	0x0001fbc0


	//   ....[204]....
        /*08c8*/ 	.word	0x0001fc20


	//   ....[205]....
        /*08cc*/ 	.word	0x0001fc80


	//   ....[206]....
        /*08d0*/ 	.word	0x0001fce0


	//   ....[207]....
        /*08d4*/ 	.word	0x0001fd50


	//   ....[208]....
        /*08d8*/ 	.word	0x0001fdb0


	//   ....[209]....
        /*08dc*/ 	.word	0x0001fe10


	//   ....[210]....
        /*08e0*/ 	.word	0x0001fe70


	//   ....[211]....
        /*08e4*/ 	.word	0x0001fee0


	//   ....[212]....
        /*08e8*/ 	.word	0x0001ff40


	//   ....[213]....
        /*08ec*/ 	.word	0x0001ffa0


	//   ....[214]....
        /*08f0*/ 	.word	0x00020010


	//   ....[215]....
        /*08f4*/ 	.word	0x00020080


	//   ....[216]....
        /*08f8*/ 	.word	0x000200d0


	//   ....[217]....
        /*08fc*/ 	.word	0x00020110


	//   ....[218]....
        /*0900*/ 	.word	0x00020160


	//   ....[219]....
        /*0904*/ 	.word	0x000201b0


	//   ....[220]....
        /*0908*/ 	.word	0x00020200


	//   ....[221]....
        /*090c*/ 	.word	0x00020270


	//   ....[222]....
        /*0910*/ 	.word	0x000202b0


	//   ....[223]....
        /*0914*/ 	.word	0x00020300


	//   ....[224]....
        /*0918*/ 	.word	0x00020350


	//   ....[225]....
        /*091c*/ 	.word	0x000203a0


	//   ....[226]....
        /*0920*/ 	.word	0x000203f0


	//   ....[227]....
        /*0924*/ 	.word	0x00020460


	//   ....[228]....
        /*0928*/ 	.word	0x000204a0


	//   ....[229]....
        /*092c*/ 	.word	0x00020510


	//   ....[230]....
        /*0930*/ 	.word	0x00020570


	//   ....[231]....
        /*0934*/ 	.word	0x000205e0


	//----- nvinfo : EIATTR_EXIT_INSTR_OFFSETS
	.align		4
.L_392:
        /*0938*/ 	.byte	0x04, 0x1c
        /*093a*/ 	.short	(.L_394 - .L_393)


	//   ....[0]....
.L_393:
        /*093c*/ 	.word	0x00000fe0


	//   ....[1]....
        /*0940*/ 	.word	0x0001d840


	//----- nvinfo : EIATTR_MAX_THREADS
	.align		4
.L_394:
        /*0944*/ 	.byte	0x04, 0x05
        /*0946*/ 	.short	(.L_396 - .L_395)
.L_395:
        /*0948*/ 	.word	0x00000100
        /*094c*/ 	.word	0x00000001
        /*0950*/ 	.word	0x00000001


	//----- nvinfo : EIATTR_CRS_STACK_SIZE
	.align		4
.L_396:
        /*0954*/ 	.byte	0x04, 0x1e
        /*0956*/ 	.short	(.L_398 - .L_397)
.L_397:
        /*0958*/ 	.word	0x00000000
.L_398:


//--------------------- .nv.info._ZN7cutlass13device_kernelIN5flash19enable_sm80_to_sm89INS1_16FlashAttnFwdSm80INS1_25CollectiveMainloopFwdSm80ILi8ELi2ELb0EN4cute5tupleIJNS5_1CILi128EEENS7_ILi64EEENS7_ILi192EEEEEELi192ENS_10bfloat16_tEfNS_4arch4Sm80ELb0ELb0ELb0ELb0ELb1ELb0ELb1ELb1EEENS1_21CollectiveEpilogueFwdINS6_IJS8_SA_S9_EEENS6_IJNS7_ILi1EEESI_SI_EEESC_SE_Li256ELb0ELb1ELb1ELb0EEENS1_19SingleTileSchedulerILb0ELb1ELb1ELi128EEEEEEEEEvNT_6ParamsE --------------------------
	.section	.nv.info._ZN7cutlass13device_kernelIN5flash19enable_sm80_to_sm89INS1_16FlashAttnFwdSm80INS1_25CollectiveMainloopFwdSm80ILi8ELi2ELb0EN4cute5tupleIJNS5_1CILi128EEENS7_ILi64EEENS7_ILi192EEEEEELi192ENS_10bfloat16_tEfNS_4arch4Sm80ELb0ELb0ELb0ELb0ELb1ELb0ELb1ELb1EEENS1_21CollectiveEpilogueFwdINS6_IJS8_SA_S9_EEENS6_IJNS7_ILi1EEESI_SI_EEESC_SE_Li256ELb0ELb1ELb1ELb0EEENS1_19SingleTileSchedulerILb0ELb1ELb1ELi128EEEEEEEEEvNT_6ParamsE,"",@"SHT_CUDA_INFO"
	.sectionflags	@""
	.align	4


	//----- nvinfo : EIATTR_CUDA_API_VERSION
	.align		4
        /*0000*/ 	.byte	0x04, 0x37
        /*0002*/ 	.short	(.L_400 - .L_399)
.L_399:
        /*0004*/ 	.word	0x00000082


	//----- nvinfo : EIATTR_SW2861232_WAR
	.align		4
.L_400:
        /*0008*/ 	.byte	0x01, 0x35
	.zero		2


	//----- nvinfo : EIATTR_PARAM_CBANK
	.align		4
        /*000c*/ 	.byte	0x04, 0x0a
        /*000e*/ 	.short	(.L_402 - .L_401)
	.align		4
.L_401:
        /*0010*/ 	.word	index@(.nv.constant0._ZN7cutlass13device_kernelIN5flash19enable_sm80_to_sm89INS1_16FlashAttnFwdSm80INS1_25CollectiveMainloopFwdSm80ILi8ELi2ELb0EN4cute5tupleIJNS5_1CILi128EEENS7_ILi64EEENS7_ILi192EEEEEELi192ENS_10bfloat16_tEfNS_4arch4Sm80ELb0ELb0ELb0ELb0ELb1ELb0ELb1ELb1EEENS1_21CollectiveEpilogueFwdINS6_IJS8_SA_S9_EEENS6_IJNS7_ILi1EEESI_SI_EEESC_SE_Li256ELb0ELb1ELb1ELb0EEENS1_19SingleTileSchedulerILb0ELb1ELb1ELi128EEEEEEEEEvNT_6ParamsE)
        /*0014*/ 	.short	0x0160
        /*0016*/ 	.short	0x0418


	//----- nvinfo : EIATTR_CBANK_PARAM_SIZE
	.align		4
.L_402:
        /*0018*/ 	.byte	0x03, 0x19
        /*001a*/ 	.short	0x0418


	//----- nvinfo : EIATTR_KPARAM_INFO
	.align		4
        /*001c*/ 	.byte	0x04, 0x17
        /*001e*/ 	.short	(.L_404 - .L_403)
.L_403:
        /*0020*/ 	.word	0x00000000
        /*0024*/ 	.short	0x0000
        /*0026*/ 	.short	0x0000
        /*0028*/ 	.byte	0x00, 0xf0, 0x61, 0x10


	//----- nvinfo : EIATTR_MAXREG_COUNT
	.align		4
.L_404:
        /*002c*/ 	.byte	0x03, 0x1b
        /*002e*/ 	.short	0x00ff


	//----- nvinfo : EIATTR_NUM_BARRIERS
	.align		4
        /*0030*/ 	.byte	0x02, 0x4c
        /*0032*/ 	.byte	0x02
	.zero		1


	//----- nvinfo : EIATTR_MERCURY_ISA_VERSION
	.align		4
        /*0034*/ 	.byte	0x03, 0x5f
        /*0036*/ 	.short	0x0000


	//----- nvinfo : EIATTR_COOP_GROUP_MASK_REGIDS
	.align		4
        /*0038*/ 	.byte	0x04, 0x29
        /*003a*/ 	.short	(.L_406 - .L_405)


	//   ....[0]....
.L_405:
        /*003c*/ 	.word	0xffffffff


	//   ....[1]....
        /*0040*/ 	.word	0xffffffff


	//   ....[2]....
        /*0044*/ 	.word	0xffffffff


	//   ....[3]....
        /*0048*/ 	.word	0xffffffff


	//   ....[4]....
        /*004c*/ 	.word	0xffffffff


	//   ....[5]....
        /*0050*/ 	.word	0xffffffff


	//   ....[6]....
        /*0054*/ 	.word	0xffffffff


	//   ....[7]....
        /*0058*/ 	.word	0xffffffff


	//   ....[8]....
        /*005c*/ 	.word	0xffffffff


	//   ....[9]....
        /*0060*/ 	.word	0xffffffff


	//   ....[10]....
        /*0064*/ 	.word	0xffffffff


	//   ....[11]....
        /*0068*/ 	.word	0xffffffff


	//   ....[12]....
        /*006c*/ 	.word	0xffffffff


	//   ....[13]....
        /*0070*/ 	.word	0xffffffff


	//   ....[14]....
        /*0074*/ 	.word	0xffffffff


	//   ....[15]....
        /*0078*/ 	.word	0xffffffff


	//   ....[16]....
        /*007c*/ 	.word	0xffffffff


	//   ....[17]....
        /*0080*/ 	.word	0xffffffff


	//   ....[18]....
        /*0084*/ 	.word	0xffffffff


	//   ....[19]....
        /*0088*/ 	.word	0xffffffff


	//   ....[20]....
        /*008c*/ 	.word	0xffffffff


	//   ....[21]....
        /*0090*/ 	.word	0xffffffff


	//   ....[22]....
        /*0094*/ 	.word	0xffffffff


	//   ....[23]....
        /*0098*/ 	.word	0xffffffff


	//   ....[24]....
        /*009c*/ 	.word	0xffffffff


	//   ....[25]....
        /*00a0*/ 	.word	0xffffffff


	//   ....[26]....
        /*00a4*/ 	.word	0xffffffff


	//   ....[27]....
        /*00a8*/ 	.word	0xffffffff


	//   ....[28]....
        /*00ac*/ 	.word	0xffffffff


	//   ....[29]....
        /*00b0*/ 	.word	0xffffffff


	//   ....[30]....
        /*00b4*/ 	.word	0xffffffff


	//   ....[31]....
        /*00b8*/ 	.word	0xffffffff


	//   ....[32]....
        /*00bc*/ 	.word	0xffffffff


	//   ....[33]....
        /*00c0*/ 	.word	0xffffffff


	//   ....[34]....
        /*00c4*/ 	.word	0xffffffff


	//   ....[35]....
        /*00c8*/ 	.word	0xffffffff


	//   ....[36]....
        /*00cc*/ 	.word	0xffffffff


	//   ....[37]....
        /*00d0*/ 	.word	0xffffffff


	//   ....[38]....
        /*00d4*/ 	.word	0xffffffff


	//   ....[39]....
        /*00d8*/ 	.word	0xffffffff


	//   ....[40]....
        /*00dc*/ 	.word	0xffffffff


	//   ....[41]....
        /*00e0*/ 	.word	0xffffffff


	//   ....[42]....
        /*00e4*/ 	.word	0xffffffff


	//   ....[43]....
        /*00e8*/ 	.word	0xffffffff


	//   ....[44]....
        /*00ec*/ 	.word	0xffffffff


	//   ....[45]....
        /*00f0*/ 	.word	0xffffffff


	//   ....[46]....
        /*00f4*/ 	.word	0xffffffff


	//   ....[47]....
        /*00f8*/ 	.word	0xffffffff


	//   ....[48]....
        /*00fc*/ 	.word	0xffffffff


	//   ....[49]....
        /*0100*/ 	.word	0xffffffff


	//   ....[50]....
        /*0104*/ 	.word	0xffffffff


	//   ....[51]....
        /*0108*/ 	.word	0xffffffff


	//   ....[52]....
        /*010c*/ 	.word	0xffffffff


	//   ....[53]....
        /*0110*/ 	.word	0xffffffff


	//   ....[54]....
        /*0114*/ 	.word	0xffffffff


	//   ....[55]....
        /*0118*/ 	.word	0xffffffff


	//   ....[56]....
        /*011c*/ 	.word	0xffffffff


	//----- nvinfo : EIATTR_COOP_GROUP_INSTR_OFFSETS
	.align		4
.L_406:
        /*0120*/ 	.byte	0x04, 0x28
        /*0122*/ 	.short	(.L_408 - .L_407)


	//   ....[0]....
.L_407:
        /*0124*/ 	.word	0x00000050


	//   ....[1]....
        /*0128*/ 	.word	0x00000b70


	//   ....[2]....
        /*012c*/ 	.word	0x00000ba0


	//   ....[3]....
        /*0130*/ 	.word	0x00000d70


	//   ....[4]....
        /*0134*/ 	.word	0x00000da0


	//   ....[5]....
        /*0138*/ 	.word	0x00000ec0


	//   ....[6]....
        /*013c*/ 	.word	0x00000ef0


	//   ....[7]....
        /*0140*/ 	.word	0x00001020


	//   ....[8]....
        /*0144*/ 	.word	0x00001060


	//   ....[9]....
        /*0148*/ 	.word	0x00001560


	//   ....[10]....
        /*014c*/ 	.word	0x00001590


	//   ....[11]....
        /*0150*/ 	.word	0x000015c0


	//   ....[12]....
        /*0154*/ 	.word	0x000015f0


	//   ....[13]....
        /*0158*/ 	.word	0x00001610


	//   ....[14]....
        /*015c*/ 	.word	0x00001630


	//   ....[15]....
        /*0160*/ 	.word	0x00001640


	//   ....[16]....
        /*0164*/ 	.word	0x00001750


	//   ....[17]....
        /*0168*/ 	.word	0x00001bd0


	//   ....[18]....
        /*016c*/ 	.word	0x00001c10


	//   ....[19]....
        /*0170*/ 	.word	0x00001c30


	//   ....[20]....
        /*0174*/ 	.word	0x00001c90


	//   ....[21]....
        /*0178*/ 	.word	0x00002210


	//   ....[22]....
        /*017c*/ 	.word	0x00002240


	//   ....[23]....
        /*0180*/ 	.word	0x00002260


	//   ....[24]....
        /*0184*/ 	.word	0x000022c0


	//   ....[25]....
        /*0188*/ 	.word	0x00003420


	//   ....[26]....
        /*018c*/ 	.word	0x00003440


	//   ....[27]....
        /*0190*/ 	.word	0x00003470


	//   ....[28]....
        /*0194*/ 	.word	0x00003490


	//   ....[29]....
        /*0198*/ 	.word	0x000046d0


	//   ....[30]....
        /*019c*/ 	.word	0x000046f0


	//   ....[31]....
        /*01a0*/ 	.word	0x00004770


	//   ....[32]....
        /*01a4*/ 	.word	0x00004790


	//   ....[33]....
        /*01a8*/ 	.word	0x00004b90


	//   ....[34]....
        /*01ac*/ 	.word	0x00004bc0


	//   ....[35]....
        /*01b0*/ 	.word	0x00004bf0


	//   ....[36]....
        /*01b4*/ 	.word	0x00004c10


	//   ....[37]....
        /*01b8*/ 	.word	0x00005970


	//   ....[38]....
        /*01bc*/ 	.word	0x00005990


	//   ....[39]....
        /*01c0*/ 	.word	0x000059b0


	//   ....[40]....
        /*01c4*/ 	.word	0x000059d0


	//   ....[41]....
        /*01c8*/ 	.word	0x000072a0


	//   ....[42]....
        /*01cc*/ 	.word	0x000072d0


	//   ....[43]....
        /*01d0*/ 	.word	0x000072f0


	//   ....[44]....
        /*01d4*/ 	.word	0x00007310


	//   ....[45]....
        /*01d8*/ 	.word	0x00007530


	//   ....[46]....
        /*01dc*/ 	.word	0x00007550


	//   ....[47]....
        /*01e0*/ 	.word	0x00007580


	//   ....[48]....
        /*01e4*/ 	.word	0x000075a0


	//   ....[49]....
        /*01e8*/ 	.word	0x00008240


	//   ....[50]....
        /*01ec*/ 	.word	0x00008280


	//   ....[51]....
        /*01f0*/ 	.word	0x000082b0


	//   ....[52]....
        /*01f4*/ 	.word	0x000082f0


	//   ....[53]....
        /*01f8*/ 	.word	0x00008340


	//   ....[54]....
        /*01fc*/ 	.word	0x00008360


	//   ....[55]....
        /*0200*/ 	.word	0x00008cc0


	//   ....[56]....
        /*0204*/ 	.word	0x00008cd0


	//----- nvinfo : EIATTR_EXIT_INSTR_OFFSETS
	.align		4
.L_408:
        /*0208*/ 	.byte	0x04, 0x1c
        /*020a*/ 	.short	(.L_410 - .L_409)


	//   ....[0]....
.L_409:
        /*020c*/ 	.word	0x00000170


	//   ....[1]....
        /*0210*/ 	.word	0x00008ce0


	//   ....[2]....
        /*0214*/ 	.word	0x00009580


	//   ....[3]....
        /*0218*/ 	.word	0x000095d0


	//   ....[4]....
        /*021c*/ 	.word	0x00009600


	//   ....[5]....
        /*0220*/ 	.word	0x00009660


	//   ....[6]....
        /*0224*/ 	.word	0x000098b0


	//----- nvinfo : EIATTR_CTAIDZ_USED
	.align		4
.L_410:
        /*0228*/ 	.byte	0x01, 0x04
	.zero		2


	//----- nvinfo : EIATTR_MAX_THREADS
	.align		4
        /*022c*/ 	.byte	0x04, 0x05
        /*022e*/ 	.short	(.L_412 - .L_411)
.L_411:
        /*0230*/ 	.word	0x00000100
        /*0234*/ 	.word	0x00000001
        /*0238*/ 	.word	0x00000001


	//----- nvinfo : EIATTR_CRS_STACK_SIZE
	.align		4
.L_412:
        /*023c*/ 	.byte	0x04, 0x1e
        /*023e*/ 	.short	(.L_414 - .L_413)
.L_413:
        /*0240*/ 	.word	0x00000000
.L_414:


//--------------------- .nv.info._ZN7cutlass13device_kernelIN5flash19enable_sm80_to_sm89INS1_16FlashAttnFwdSm80INS1_25CollectiveMainloopFwdSm80ILi8ELi2ELb0EN4cute5tupleIJNS5_1CILi128EEENS7_ILi64EEENS7_ILi192EEEEEELi192ENS_10bfloat16_tEfNS_4arch4Sm80ELb0ELb0ELb0ELb1ELb1ELb0ELb1ELb1EEENS1_21CollectiveEpilogueFwdINS6_IJS8_SA_S9_EEENS6_IJNS7_ILi1EEESI_SI_EEESC_SE_Li256ELb1ELb1ELb1ELb0EEENS1_36VarlenDynamicPersistentTileSchedulerILi128ELi64ELi256ELi256ELb1ELb1ELb0ELb0ELb1ELb1EEEEEEEEEvNT_6ParamsE --------------------------
	.section	.nv.info._ZN7cutlass13device_kernelIN5flash19enable_sm80_to_sm89INS1_16FlashAttnFwdSm80INS1_25CollectiveMainloopFwdSm80ILi8ELi2ELb0EN4cute5tupleIJNS5_1CILi128EEENS7_ILi64EEENS7_ILi192EEEEEELi192ENS_10bfloat16_tEfNS_4arch4Sm80ELb0ELb0ELb0ELb1ELb1ELb0ELb1ELb1EEENS1_21CollectiveEpilogueFwdINS6_IJS8_SA_S9_EEENS6_IJNS7_ILi1EEESI_SI_EEESC_SE_Li256ELb1ELb1ELb1ELb0EEENS1_36VarlenDynamicPersistentTileSchedulerILi128ELi64ELi256ELi256ELb1ELb1ELb0ELb0ELb1ELb1EEEEEEEEEvNT_6ParamsE,"",@"SHT_CUDA_INFO"
	.sectionflags	@""
	.align	4


	//----- nvinfo : EIATTR_CUDA_API_VERSION
	.align		4
        /*0000*/ 	.byte	0x04, 0x37
        /*0002*/ 	.short	(.L_416 - .L_415)
.L_415:
        /*0004*/ 	.word	0x00000082


	//----- nvinfo : EIATTR_SW2861232_WAR
	.align		4
.L_416:
        /*0008*/ 	.byte	0x01, 0x35
	.zero		2


	//----- nvinfo : EIATTR_PARAM_CBANK
	.align		4
        /*000c*/ 	.byte	0x04, 0x0a
        /*000e*/ 	.short	(.L_418 - .L_417)
	.align		4
.L_417:
        /*0010*/ 	.word	index@(.nv.constant0._ZN7cutlass13device_kernelIN5flash19enable_sm80_to_sm89INS1_16FlashAttnFwdSm80INS1_25CollectiveMainloopFwdSm80ILi8ELi2ELb0EN4cute5tupleIJNS5_1CILi128EEENS7_ILi64EEENS7_ILi192EEEEEELi192ENS_10bfloat16_tEfNS_4arch4Sm80ELb0ELb0ELb0ELb1ELb1ELb0ELb1ELb1EEENS1_21CollectiveEpilogueFwdINS6_IJS8_SA_S9_EEENS6_IJNS7_ILi1EEESI_SI_EEESC_SE_Li256ELb1ELb1ELb1ELb0EEENS1_36VarlenDynamicPersistentTileSchedulerILi128ELi64ELi256ELi256ELb1ELb1ELb0ELb0ELb1ELb1EEEEEEEEEvNT_6ParamsE)
        /*0014*/ 	.short	0x0160
        /*0016*/ 	.short	0x0438


	//----- nvinfo : EIATTR_CBANK_PARAM_SIZE
	.align		4
.L_418:
        /*0018*/ 	.byte	0x03, 0x19
        /*001a*/ 	.short	0x0438


	//----- nvinfo : EIATTR_KPARAM_INFO
	.align		4
        /*001c*/ 	.byte	0x04, 0x17
        /*001e*/ 	.short	(.L_420 - .L_419)
.L_419:
        /*0020*/ 	.word	0x00000000
        /*0024*/ 	.short	0x0000
        /*0026*/ 	.short	0x0000
        /*0028*/ 	.byte	0x00, 0xf0, 0xe1, 0x10


	//----- nvinfo : EIATTR_MAXREG_COUNT
	.align		4
.L_420:
        /*002c*/ 	.byte	0x03, 0x1b
        /*002e*/ 	.short	0x00ff


	//----- nvinfo : EIATTR_NUM_BARRIERS
	.align		4
        /*0030*/ 	.byte	0x02, 0x4c
        /*0032*/ 	.byte	0x06
	.zero		1


	//----- nvinfo : EIATTR_ANNOTATIONS
	.align		4
        /*0034*/ 	.byte	0x04, 0x55
        /*0036*/ 	.short	(.L_422 - .L_421)


	//   ....[0]....
.L_421:
        /*0038*/ 	.word	0x00000001
        /*003c*/ 	.byte	0x70, 0x00, 0x00, 0x00, 0x01, 0x00, 0x00, 0x00, 0xc0, 0x0f, 0x00, 0x00, 0x01, 0x00, 0x00, 0x00
        /*004c*/ 	.byte	0xa0, 0x11, 0x00, 0x00, 0x01, 0x00, 0x00, 0x00, 0x10, 0x12, 0x00, 0x00, 0x01, 0x00, 0x00, 0x00
        /*005c*/ 	.byte	0x50, 0x47, 0x00, 0x00, 0x01, 0x00, 0x00, 0x00, 0x60, 0x9d, 0x00, 0x00, 0x01, 0x00, 0x00, 0x00
        /*006c*/ 	.byte	0x90, 0x9d, 0x00, 0x00, 0x01, 0x00, 0x00, 0x00, 0x30, 0xc9, 0x00, 0x00


	//----- nvinfo : EIATTR_MERCURY_ISA_VERSION
	.align		4
.L_422:
        /*0078*/ 	.byte	0x03, 0x5f
        /*007a*/ 	.short	0x0000


	//----- nvinfo : EIATTR_INT_WARP_WIDE_INSTR_OFFSETS
	.align		4
        /*007c*/ 	.byte	0x04, 0x31
        /*007e*/ 	.short	(.L_424 - .L_423)


	//   ....[0]....
.L_423:
        /*0080*/ 	.word	0x000094e0


	//   ....[1]....
        /*0084*/ 	.word	0x00009560


	//----- nvinfo : EIATTR_COOP_GROUP_MASK_REGIDS
	.align		4
.L_424:
        /*0088*/ 	.byte	0x04, 0x29
        /*008a*/ 	.short	(.L_426 - .L_425)


	//   ....[0]....
.L_425:
        /*008c*/ 	.word	0xffffffff


	//   ....[1]....
        /*0090*/ 	.word	0xffffffff


	//   ....[2]....
        /*0094*/ 	.word	0xffffffff


	//   ....[3]....
        /*0098*/ 	.word	0xffffffff


	//   ....[4]....
        /*009c*/ 	.word	0xffffffff


	//   ....[5]....
        /*00a0*/ 	.word	0xffffffff


	//   ....[6]....
        /*00a4*/ 	.word	0xffffffff


	//   ....[7]....
        /*00a8*/ 	.word	0xffffffff


	//   ....[8]....
        /*00ac*/ 	.word	0xffffffff


	//   ....[9]....
        /*00b0*/ 	.word	0xffffffff


	//   ....[10]....
        /*00b4*/ 	.word	0xffffffff


	//   ....[11]....
        /*00b8*/ 	.word	0xffffffff


	//   ....[12]....
        /*00bc*/ 	.word	0xffffffff


	//   ....[13]....
        /*00c0*/ 	.word	0xffffffff


	//   ....[14]....
        /*00c4*/ 	.word	0xffffffff


	//   ....[15]....
        /*00c8*/ 	.word	0xffffffff


	//   ....[16]....
        /*00cc*/ 	.word	0xffffffff


	//   ....[17]....
        /*00d0*/ 	.word	0xffffffff


	//   ....[18]....
        /*00d4*/ 	.word	0xffffffff


	//   ....[19]....
        /*00d8*/ 	.word	0xffffffff


	//   ....[20]....
        /*00dc*/ 	.word	0xffffffff


	//   ....[21]....
        /*00e0*/ 	.word	0xffffffff


	//   ....[22]....
        /*00e4*/ 	.word	0xffffffff


	//   ....[23]....
        /*00e8*/ 	.word	0xffffffff


	//   ....[24]....
        /*00ec*/ 	.word	0xffffffff


	//   ....[25]....
        /*00f0*/ 	.word	0xffffffff


	//   ....[26]....
        /*00f4*/ 	.word	0xffffffff


	//   ....[27]....
        /*00f8*/ 	.word	0xffffffff


	//   ....[28]....
        /*00fc*/ 	.word	0xffffffff


	//   ....[29]....
        /*0100*/ 	.word	0xffffffff


	//   ....[30]....
        /*0104*/ 	.word	0xffffffff


	//   ....[31]....
        /*0108*/ 	.word	0xffffffff


	//   ....[32]....
        /*010c*/ 	.word	0xffffffff


	//   ....[33]....
        /*0110*/ 	.word	0xffffffff


	//   ....[34]....
        /*0114*/ 	.word	0xffffffff


	//   ....[35]....
        /*0118*/ 	.word	0xffffffff


	//   ....[36]....
        /*011c*/ 	.word	0xffffffff


	//   ....[37]....
        /*0120*/ 	.word	0xffffffff


	//   ....[38]....
        /*0124*/ 	.word	0xffffffff


	//   ....[39]....
        /*0128*/ 	.word	0xffffffff


	//   ....[40]....
        /*012c*/ 	.word	0xffffffff


	//   ....[41]....
        /*0130*/ 	.word	0xffffffff


	//   ....[42]....
        /*0134*/ 	.word	0xffffffff


	//   ....[43]....
        /*0138*/ 	.word	0xffffffff


	//   ....[44]....
        /*013c*/ 	.word	0xffffffff


	//   ....[45]....
        /*0140*/ 	.word	0xffffffff


	//   ....[46]....
        /*0144*/ 	.word	0xffffffff


	//   ....[47]....
        /*0148*/ 	.word	0xffffffff


	//   ....[48]....
        /*014c*/ 	.word	0xffffffff


	//   ....[49]....
        /*0150*/ 	.word	0xffffffff


	//   ....[50]....
        /*0154*/ 	.word	0xffffffff


	//   ....[51]....
        /*0158*/ 	.word	0xffffffff


	//   ....[52]....
        /*015c*/ 	.word	0xffffffff


	//   ....[53]....
        /*0160*/ 	.word	0xffffffff


	//   ....[54]....
        /*0164*/ 	.word	0xffffffff


	//   ....[55]....
        /*0168*/ 	.word	0xffffffff


	//   ....[56]....
        /*016c*/ 	.word	0xffffffff


	//   ....[57]....
        /*0170*/ 	.word	0xffffffff


	//   ....[58]....
        /*0174*/ 	.word	0xffffffff


	//   ....[59]....
        /*0178*/ 	.word	0xffffffff


	//   ....[60]....
        /*017c*/ 	.word	0xffffffff


	//   ....[61]....
        /*0180*/ 	.word	0xffffffff


	//   ....[62]....
        /*0184*/ 	.word	0xffffffff


	//   ....[63]....
        /*0188*/ 	.word	0xffffffff


	//   ....[64]....
        /*018c*/ 	.word	0xffffffff


	//   ....[65]....
        /*0190*/ 	.word	0xffffffff


	//   ....[66]....
        /*0194*/ 	.word	0xffffffff


	//   ....[67]....
        /*0198*/ 	.word	0xffffffff


	//   ....[68]....
        /*019c*/ 	.word	0xffffffff


	//   ....[69]....
        /*01a0*/ 	.word	0xffffffff


	//   ....[70]....
        /*01a4*/ 	.word	0xffffffff


	//   ....[71]....
        /*01a8*/ 	.word	0xffffffff


	//   ....[72]....
        /*01ac*/ 	.word	0xffffffff


	//   ....[73]....
        /*01b0*/ 	.word	0xffffffff


	//   ....[74]....
        /*01b4*/ 	.word	0xffffffff


	//   ....[75]....
        /*01b8*/ 	.word	0xffffffff


	//   ....[76]....
        /*01bc*/ 	.word	0xffffffff


	//   ....[77]....
        /*01c0*/ 	.word	0xffffffff


	//   ....[78]....
        /*01c4*/ 	.word	0xffffffff


	//   ....[79]....
        /*01c8*/ 	.word	0xffffffff


	//   ....[80]....
        /*01cc*/ 	.word	0xffffffff


	//   ....[81]....
        /*01d0*/ 	.word	0xffffffff


	//   ....[82]....
        /*01d4*/ 	.word	0xffffffff


	//   ....[83]....
        /*01d8*/ 	.word	0xffffffff


	//   ....[84]....
        /*01dc*/ 	.word	0xffffffff


	//   ....[85]....
        /*01e0*/ 	.word	0xffffffff


	//   ....[86]....
        /*01e4*/ 	.word	0xffffffff


	//   ....[87]....
        /*01e8*/ 	.word	0xffffffff


	//   ....[88]....
        /*01ec*/ 	.word	0xffffffff


	//   ....[89]....
        /*01f0*/ 	.word	0xffffffff


	//   ....[90]....
        /*01f4*/ 	.word	0xffffffff


	//   ....[91]....
        /*01f8*/ 	.word	0xffffffff


	//   ....[92]....
        /*01fc*/ 	.word	0xffffffff


	//   ....[93]....
        /*0200*/ 	.word	0xffffffff


	//   ....[94]....
        /*0204*/ 	.word	0xffffffff


	//   ....[95]....
        /*0208*/ 	.word	0xffffffff


	//   ....[96]....
        /*020c*/ 	.word	0xffffffff


	//   ....[97]....
        /*0210*/ 	.word	0xffffffff


	//   ....[98]....
        /*0214*/ 	.word	0xffffffff


	//   ....[99]....
        /*0218*/ 	.word	0xffffffff


	//   ....[100]....
        /*021c*/ 	.word	0xffffffff


	//   ....[101]....
        /*0220*/ 	.word	0xffffffff


	//   ....[102]....
        /*0224*/ 	.word	0xffffffff


	//   ....[103]....
        /*0228*/ 	.word	0xffffffff


	//   ....[104]....
        /*022c*/ 	.word	0xffffffff


	//   ....[105]....
        /*0230*/ 	.word	0xffffffff


	//   ....[106]....
        /*0234*/ 	.word	0xffffffff


	//   ....[107]....
        /*0238*/ 	.word	0xffffffff


	//   ....[108]....
        /*023c*/ 	.word	0xffffffff


	//   ....[109]....
        /*0240*/ 	.word	0xffffffff


	//   ....[110]....
        /*0244*/ 	.word	0xffffffff


	//   ....[111]....
        /*0248*/ 	.word	0xffffffff


	//   ....[112]....
        /*024c*/ 	.word	0xffffffff


	//   ....[113]....
        /*0250*/ 	.word	0xffffffff


	//   ....[114]....
        /*0254*/ 	.word	0xffffffff


	//   ....[115]....
        /*0258*/ 	.word	0xffffffff


	//   ....[116]....
        /*025c*/ 	.word	0xffffffff


	//   ....[117]....
        /*0260*/ 	.word	0xffffffff


	//   ....[118]....
        /*0264*/ 	.word	0xffffffff


	//   ....[119]....
        /*0268*/ 	.word	0xffffffff


	//   ....[120]....
        /*026c*/ 	.word	0xffffffff


	//   ....[121]....
        /*0270*/ 	.word	0xffffffff


	//   ....[122]....
        /*0274*/ 	.word	0xffffffff


	//   ....[123]....
        /*0278*/ 	.word	0xffffffff


	//   ....[124]....
        /*027c*/ 	.word	0xffffffff


	//   ....[125]....
        /*0280*/ 	.word	0xffffffff


	//   ....[126]....
        /*0284*/ 	.word	0xffffffff


	//   ....[127]....
        /*0288*/ 	.word	0xffffffff


	//   ....[128]....
        /*028c*/ 	.word	0xffffffff


	//   ....[129]....
        /*0290*/ 	.word	0xffffffff


	//   ....[130]....
        /*0294*/ 	.word	0xffffffff


	//   ....[131]....
        /*0298*/ 	.word	0xffffffff


	//   ....[132]....
        /*029c*/ 	.word	0xffffffff


	//   ....[133]....
        /*02a0*/ 	.word	0xffffffff


	//   ....[134]....
        /*02a4*/ 	.word	0xffffffff


	//   ....[135]....
        /*02a8*/ 	.word	0xffffffff


	//   ....[136]....
        /*02ac*/ 	.word	0xffffffff


	//   ....[137]....
        /*02b0*/ 	.word	0xffffffff


	//   ....[138]....
        /*02b4*/ 	.word	0xffffffff


	//   ....[139]....
        /*02b8*/ 	.word	0xffffffff


	//   ....[140]....
        /*02bc*/ 	.word	0xffffffff


	//   ....[141]....
        /*02c0*/ 	.word	0xffffffff


	//   ....[142]....
        /*02c4*/ 	.word	0xffffffff


	//   ....[143]....
        /*02c8*/ 	.word	0xffffffff


	//   ....[144]....
        /*02cc*/ 	.word	0xffffffff


	//   ....[145]....
        /*02d0*/ 	.word	0xffffffff


	//   ....[146]....
        /*02d4*/ 	.word	0xffffffff


	//   ....[147]....
        /*02d8*/ 	.word	0xffffffff


	//   ....[148]....
        /*02dc*/ 	.word	0xffffffff


	//   ....[149]....
        /*02e0*/ 	.word	0xffffffff


	//   ....[150]....
        /*02e4*/ 	.word	0xffffffff


	//   ....[151]....
        /*02e8*/ 	.word	0xffffffff


	//   ....[152]....
        /*02ec*/ 	.word	0xffffffff


	//   ....[153]....
        /*02f0*/ 	.word	0xffffffff


	//   ....[154]....
        /*02f4*/ 	.word	0xffffffff


	//   ....[155]....
        /*02f8*/ 	.word	0xffffffff


	//   ....[156]....
        /*02fc*/ 	.word	0xffffffff


	//   ....[157]....
        /*0300*/ 	.word	0xffffffff


	//   ....[158]....
        /*0304*/ 	.word	0xffffffff


	//   ....[159]....
        /*0308*/ 	.word	0xffffffff


	//   ....[160]....
        /*030c*/ 	.word	0xffffffff


	//   ....[161]....
        /*0310*/ 	.word	0xffffffff


	//   ....[162]....
        /*0314*/ 	.word	0xffffffff


	//   ....[163]....
        /*0318*/ 	.word	0xffffffff


	//   ....[164]....
        /*031c*/ 	.word	0xffffffff


	//   ....[165]....
        /*0320*/ 	.word	0xffffffff


	//   ....[166]....
        /*0324*/ 	.word	0xffffffff


	//   ....[167]....
        /*0328*/ 	.word	0xffffffff


	//   ....[168]....
        /*032c*/ 	.word	0xffffffff


	//   ....[169]....
        /*0330*/ 	.word	0xffffffff


	//   ....[170]....
        /*0334*/ 	.word	0xffffffff


	//   ....[171]....
        /*0338*/ 	.word	0xffffffff


	//   ....[172]....
        /*033c*/ 	.word	0xffffffff


	//   ....[173]....
        /*0340*/ 	.word	0xffffffff


	//   ....[174]....
        /*0344*/ 	.word	0xffffffff


	//   ....[175]....
        /*0348*/ 	.word	0xffffffff


	//   ....[176]....
        /*034c*/ 	.word	0xffffffff


	//   ....[177]....
        /*0350*/ 	.word	0xffffffff


	//   ....[178]....
        /*0354*/ 	.word	0xffffffff


	//   ....[179]....
        /*0358*/ 	.word	0xffffffff


	//   ....[180]....
        /*035c*/ 	.word	0xffffffff


	//   ....[181]....
        /*0360*/ 	.word	0xffffffff


	//   ....[182]....
        /*0364*/ 	.word	0xffffffff


	//   ....[183]....
        /*0368*/ 	.word	0xffffffff


	//   ....[184]....
        /*036c*/ 	.word	0xffffffff


	//   ....[185]....
        /*0370*/ 	.word	0xffffffff


	//   ....[186]....
        /*0374*/ 	.word	0xffffffff


	//   ....[187]....
        /*0378*/ 	.word	0xffffffff


	//   ....[188]....
        /*037c*/ 	.word	0xffffffff


	//----- nvinfo : EIATTR_COOP_GROUP_INSTR_OFFSETS
	.align		4
.L_426:
        /*0380*/ 	.byte	0x04, 0x28
        /*0382*/ 	.short	(.L_428 - .L_427)


	//   ....[0]....
.L_427:
        /*0384*/ 	.word	0x00000050


	//   ....[1]....
        /*0388*/ 	.word	0x000001e0


	//   ....[2]....
        /*038c*/ 	.word	0x00000210


	//   ....[3]....
        /*0390*/ 	.word	0x00000240


	//   ....[4]....
        /*0394*/ 	.word	0x00000270


	//   ....[5]....
        /*0398*/ 	.word	0x000002a0


	//   ....[6]....
        /*039c*/ 	.word	0x000002d0


	//   ....[7]....
        /*03a0*/ 	.word	0x00000440


	//   ....[8]....
        /*03a4*/ 	.word	0x00000480


	//   ....[9]....
        /*03a8*/ 	.word	0x000004b0


	//   ....[10]....
        /*03ac*/ 	.word	0x000004e0


	//   ....[11]....
        /*03b0*/ 	.word	0x00000510


	//   ....[12]....
        /*03b4*/ 	.word	0x00000540


	//   ....[13]....
        /*03b8*/ 	.word	0x000005d0


	//   ....[14]....
        /*03bc*/ 	.word	0x00000600


	//   ....[15]....
        /*03c0*/ 	.word	0x00000620


	//   ....[16]....
        /*03c4*/ 	.word	0x00000680


	//   ....[17]....
        /*03c8*/ 	.word	0x00002190


	//   ....[18]....
        /*03cc*/ 	.word	0x000021b0


	//   ....[19]....
        /*03d0*/ 	.word	0x00002320


	//   ....[20]....
        /*03d4*/ 	.word	0x00002330


	//   ....[21]....
        /*03d8*/ 	.word	0x00002490


	//   ....[22]....
        /*03dc*/ 	.word	0x000024b0


	//   ....[23]....
        /*03e0*/ 	.word	0x00002610


	//   ....[24]....
        /*03e4*/ 	.word	0x00002620


	//   ....[25]....
        /*03e8*/ 	.word	0x00002ab0


	//   ....[26]....
        /*03ec*/ 	.word	0x00002ad0


	//   ....[27]....
        /*03f0*/ 	.word	0x00002b00


	//   ....[28]....
        /*03f4*/ 	.word	0x00002b20


	//   ....[29]....
        /*03f8*/ 	.word	0x00002c10


	//   ....[30]....
        /*03fc*/ 	.word	0x00002c20


	//   ....[31]....
        /*0400*/ 	.word	0x00002c30


	//   ....[32]....
        /*0404*/ 	.word	0x00002d40


	//   ....[33]....
        /*0408*/ 	.word	0x000030e0


	//   ....[34]....
        /*040c*/ 	.word	0x00003100


	//   ....[35]....
        /*0410*/ 	.word	0x000031b0


	//   ....[36]....
        /*0414*/ 	.word	0x000031f0


	//   ....[37]....
        /*0418*/ 	.word	0x00003630


	//   ....[38]....
        /*041c*/ 	.word	0x00003650


	//   ....[39]....
        /*0420*/ 	.word	0x000036b0


	//   ....[40]....
        /*0424*/ 	.word	0x00003710


	//   ....[41]....
        /*0428*/ 	.word	0x00004740


	//   ....[42]....
        /*042c*/ 	.word	0x00004780


	//   ....[43]....
        /*0430*/ 	.word	0x000047a0


	//   ....[44]....
        /*0434*/ 	.word	0x000047e0


	//   ....[45]....
        /*0438*/ 	.word	0x00005b30


	//   ....[46]....
        /*043c*/ 	.word	0x00005b50


	//   ....[47]....
        /*0440*/ 	.word	0x00005bd0


	//   ....[48]....
        /*0444*/ 	.word	0x00005c30


	//   ....[49]....
        /*0448*/ 	.word	0x000060e0


	//   ....[50]....
        /*044c*/ 	.word	0x00006100


	//   ....[51]....
        /*0450*/ 	.word	0x000061e0


	//   ....[52]....
        /*0454*/ 	.word	0x00006210


	//   ....[53]....
        /*0458*/ 	.word	0x00006f70


	//   ....[54]....
        /*045c*/ 	.word	0x00006fa0


	//   ....[55]....
        /*0460*/ 	.word	0x00007240


	//   ....[56]....
        /*0464*/ 	.word	0x00007370


	//   ....[57]....
        /*0468*/ 	.word	0x00008980


	//   ....[58]....
        /*046c*/ 	.word	0x000089a0


	//   ....[59]....
        /*0470*/ 	.word	0x00008a80


	//   ....[60]....
        /*0474*/ 	.word	0x00008aa0


	//   ....[61]....
        /*0478*/ 	.word	0x00008cd0


	//   ....[62]....
        /*047c*/ 	.word	0x00008d00


	//   ....[63]....
        /*0480*/ 	.word	0x00008d10


	//   ....[64]....
        /*0484*/ 	.word	0x00008d40


	//   ....[65]....
        /*0488*/ 	.word	0x0000a0c0


	//   ....[66]....
        /*048c*/ 	.word	0x0000a0d0


	//   ....[67]....
        /*0490*/ 	.word	0x0000a0f0


	//   ....[68]....
        /*0494*/ 	.word	0x0000a110


	//   ....[69]....
        /*0498*/ 	.word	0x0000a460


	//   ....[70]....
        /*049c*/ 	.word	0x0000a480


	//   ....[71]....
        /*04a0*/ 	.word	0x0000a5e0


	//   ....[72]....
        /*04a4*/ 	.word	0x0000a5f0


	//   ....[73]....
        /*04a8*/ 	.word	0x0000a750


	//   ....[74]....
        /*04ac*/ 	.word	0x0000a770


	//   ....[75]....
        /*04b0*/ 	.word	0x0000a8d0


	//   ....[76]....
        /*04b4*/ 	.word	0x0000a8e0


	//   ....[77]....
        /*04b8*/ 	.word	0x0000ac20


	//   ....[78]....
        /*04bc*/ 	.word	0x0000ac40


	//   ....[79]....
        /*04c0*/ 	.word	0x0000b410


	//   ....[80]....
        /*04c4*/ 	.word	0x0000b420


	//   ....[81]....
        /*04c8*/ 	.word	0x0000c360


	//   ....[82]....
        /*04cc*/ 	.word	0x0000c380


	//   ....[83]....
        /*04d0*/ 	.word	0x0000c4f0


	//   ....[84]....
        /*04d4*/ 	.word	0x0000c500


	//   ....[85]....
        /*04d8*/ 	.word	0x0000c660


	//   ....[86]....
        /*04dc*/ 	.word	0x0000c680


	//   ....[87]....
        /*04e0*/ 	.word	0x0000c7e0


	//   ....[88]....
        /*04e4*/ 	.word	0x0000c7f0


	//   ....[89]....
        /*04e8*/ 	.word	0x0000c9e0


	//   ....[90]....
        /*04ec*/ 	.word	0x0000ca00


	//   ....[91]....
        /*04f0*/ 	.word	0x0000cb20


	//   ....[92]....
        /*04f4*/ 	.word	0x0000cb60


	//   ....[93]....
        /*04f8*/ 	.word	0x0000cb90


	//   ....[94]....
        /*04fc*/ 	.word	0x0000cbc0


	//   ....[95]....
        /*0500*/ 	.word	0x0000cbf0


	//   ....[96]....
        /*0504*/ 	.word	0x0000cc20


	//   ....[97]....
        /*0508*/ 	.word	0x0000cd70


	//   ....[98]....
        /*050c*/ 	.word	0x0000cdb0


	//   ....[99]....
        /*0510*/ 	.word	0x0000cde0


	//   ....[100]....
        /*0514*/ 	.word	0x0000ce10


	//   ....[101]....
        /*0518*/ 	.word	0x0000ce40


	//   ....[102]....
        /*051c*/ 	.word	0x0000ce70


	//   ....[103]....
        /*0520*/ 	.word	0x0000cf00


	//   ....[104]....
        /*0524*/ 	.word	0x0000cf30


	//   ....[105]....
        /*0528*/ 	.word	0x0000cf40


	//   ....[106]....
        /*052c*/ 	.word	0x0000cfa0


	//   ....[107]....
        /*0530*/ 	.word	0x0000d4d0


	//   ....[108]....
        /*0534*/ 	.word	0x0000d530


	//   ....[109]....
        /*0538*/ 	.word	0x0000d580


	//   ....[110]....
        /*053c*/ 	.word	0x0000d5d0


	//   ....[111]....
        /*0540*/ 	.word	0x0000d620


	//   ....[112]....
        /*0544*/ 	.word	0x0000d690


	//   ....[113]....
        /*0548*/ 	.word	0x0000d6e0


	//   ....[114]....
        /*054c*/ 	.word	0x0000d740


	//   ....[115]....
        /*0550*/ 	.word	0x0000d7b0


	//   ....[116]....
        /*0554*/ 	.word	0x0000d810


	//   ....[117]....
        /*0558*/ 	.word	0x0000d880


	//   ....[118]....
        /*055c*/ 	.word	0x0000d8f0


	//   ....[119]....
        /*0560*/ 	.word	0x0000d960


	//   ....[120]....
        /*0564*/ 	.word	0x0000d9c0


	//   ....[121]....
        /*0568*/ 	.word	0x0000da30


	//   ....[122]....
        /*056c*/ 	.word	0x0000daa0


	//   ....[123]....
        /*0570*/ 	.word	0x0000db10


	//   ....[124]....
        /*0574*/ 	.word	0x0000db70


	//   ....[125]....
        /*0578*/ 	.word	0x0000dbe0


	//   ....[126]....
        /*057c*/ 	.word	0x0000dc50


	//   ....[127]....
        /*0580*/ 	.word	0x0000dd90


	//   ....[128]....
        /*0584*/ 	.word	0x0000ddf0


	//   ....[129]....
        /*0588*/ 	.word	0x0000de60


	//   ....[130]....
        /*058c*/ 	.word	0x0000ded0


	//   ....[131]....
        /*0590*/ 	.word	0x0000e010


	//   ....[132]....
        /*0594*/ 	.word	0x0000e070


	//   ....[133]....
        /*0598*/ 	.word	0x0000e0d0


	//   ....[134]....
        /*059c*/ 	.word	0x0000e140


	//   ....[135]....
        /*05a0*/ 	.word	0x0000e1b0


	//   ....[136]....
        /*05a4*/ 	.word	0x0000e2f0


	//   ....[137]....
        /*05a8*/ 	.word	0x0000e350


	//   ....[138]....
        /*05ac*/ 	.word	0x0000e3c0


	//   ....[139]....
        /*05b0*/ 	.word	0x0000e430


	//   ....[140]....
        /*05b4*/ 	.word	0x0000e580


	//   ....[141]....
        /*05b8*/ 	.word	0x0000e5e0


	//   ....[142]....
        /*05bc*/ 	.word	0x0000e640


	//   ....[143]....
        /*05c0*/ 	.word	0x0000e6b0


	//   ....[144]....
        /*05c4*/ 	.word	0x0000e720


	//   ....[145]....
        /*05c8*/ 	.word	0x0000e870


	//   ....[146]....
        /*05cc*/ 	.word	0x0000e8d0


	//   ....[147]....
        /*05d0*/ 	.word	0x0000e930


	//   ....[148]....
        /*05d4*/ 	.word	0x0000e990


	//   ....[149]....
        /*05d8*/ 	.word	0x0000e9e0


	//   ....[150]....
        /*05dc*/ 	.word	0x0000ea30


	//   ....[151]....
        /*05e0*/ 	.word	0x0000eaa0


	//   ....[152]....
        /*05e4*/ 	.word	0x0000eb10


	//   ....[153]....
        /*05e8*/ 	.word	0x0000eb80


	//   ....[154]....
        /*05ec*/ 	.word	0x0000ebe0


	//   ....[155]....
        /*05f0*/ 	.word	0x0000ec50


	//   ....[156]....
        /*05f4*/ 	.word	0x0000ecc0


	//   ....[157]....
        /*05f8*/ 	.word	0x0000ed30


	//   ....[158]....
        /*05fc*/ 	.word	0x0000ed90


	//   ....[159]....
        /*0600*/ 	.word	0x0000ee00


	//   ....[160]....
        /*0604*/ 	.word	0x0000ee70


	//   ....[161]....
        /*0608*/ 	.word	0x0000eee0


	//   ....[162]....
        /*060c*/ 	.word	0x0000ef40


	//   ....[163]....
        /*0610*/ 	.word	0x0000efb0


	//   ....[164]....
        /*0614*/ 	.word	0x0000f020


	//   ....[165]....
        /*0618*/ 	.word	0x0000f090


	//   ....[166]....
        /*061c*/ 	.word	0x0000f0f0


	//   ....[167]....
        /*0620*/ 	.word	0x0000f160


	//   ....[168]....
        /*0624*/ 	.word	0x0000f1d0


	//   ....[169]....
        /*0628*/ 	.word	0x0000f240


	//   ....[170]....
        /*062c*/ 	.word	0x0000f2a0


	//   ....[171]....
        /*0630*/ 	.word	0x0000f310


	//   ....[172]....
        /*0634*/ 	.word	0x0000f380


	//   ....[173]....
        /*0638*/ 	.word	0x0000f3d0


	//   ....[174]....
        /*063c*/ 	.word	0x0000f410


	//   ....[175]....
        /*0640*/ 	.word	0x0000f460


	//   ....[176]....
        /*0644*/ 	.word	0x0000f4b0


	//   ....[177]....
        /*0648*/ 	.word	0x0000f500


	//   ....[178]....
        /*064c*/ 	.word	0x0000f570


	//   ....[179]....
        /*0650*/ 	.word	0x0000f5c0


	//   ....[180]....
        /*0654*/ 	.word	0x0000f610


	//   ....[181]....
        /*0658*/ 	.word	0x0000f660


	//   ....[182]....
        /*065c*/ 	.word	0x0000f6b0


	//   ....[183]....
        /*0660*/ 	.word	0x0000f700


	//   ....[184]....
        /*0664*/ 	.word	0x0000f770


	//   ....[185]....
        /*0668*/ 	.word	0x0000f7c0


	//   ....[186]....
        /*066c*/ 	.word	0x0000f820


	//   ....[187]....
        /*0670*/ 	.word	0x0000f880


	//   ....[188]....
        /*0674*/ 	.word	0x0000f8f0


	//----- nvinfo : EIATTR_EXIT_INSTR_OFFSETS
	.align		4
.L_428:
        /*0678*/ 	.byte	0x04, 0x1c
        /*067a*/ 	.short	(.L_430 - .L_429)


	//   ....[0]....
.L_429:
        /*067c*/ 	.word	0x00000b40


	//   ....[1]....
        /*0680*/ 	.word	0x0000d490


	//----- nvinfo : EIATTR_MAX_THREADS
	.align		4
.L_430:
        /*0684*/ 	.byte	0x04, 0x05
        /*0686*/ 	.short	(.L_432 - .L_431)
.L_431:
        /*0688*/ 	.word	0x00000100
        /*068c*/ 	.word	0x00000001
        /*0690*/ 	.word	0x00000001


	//----- nvinfo : EIATTR_CRS_STACK_SIZE
	.align		4
.L_432:
        /*0694*/ 	.byte	0x04, 0x1e
        /*0696*/ 	.short	(.L_434 - .L_433)
.L_433:
        /*0698*/ 	.word	0x00000000
.L_434:


//--------------------- .nv.info._ZN7cutlass13device_kernelIN5flash19enable_sm80_to_sm89INS1_16FlashAttnFwdSm80INS1_25CollectiveMainloopFwdSm80ILi8ELi2ELb0EN4cute5tupleIJNS5_1CILi128EEENS7_ILi64EEENS7_ILi192EEEEEELi192ENS_10bfloat16_tEfNS_4arch4Sm80ELb0ELb0ELb0ELb1ELb1ELb1ELb1ELb1EEENS1_21CollectiveEpilogueFwdINS6_IJS8_SA_S9_EEENS6_IJNS7_ILi1EEESI_SI_EEESC_SE_Li256ELb1ELb1ELb1ELb0EEENS1_36VarlenDynamicPersistentTileSchedulerILi128ELi64ELi256ELi256ELb1ELb1ELb0ELb0ELb1ELb1EEEEEEEEEvNT_6ParamsE --------------------------
	.section	.nv.info._ZN7cutlass13device_kernelIN5flash19enable_sm80_to_sm89INS1_16FlashAttnFwdSm80INS1_25CollectiveMainloopFwdSm80ILi8ELi2ELb0EN4cute5tupleIJNS5_1CILi128EEENS7_ILi64EEENS7_ILi192EEEEEELi192ENS_10bfloat16_tEfNS_4arch4Sm80ELb0ELb0ELb0ELb1ELb1ELb1ELb1ELb1EEENS1_21CollectiveEpilogueFwdINS6_IJS8_SA_S9_EEENS6_IJNS7_ILi1EEESI_SI_EEESC_SE_Li256ELb1ELb1ELb1ELb0EEENS1_36VarlenDynamicPersistentTileSchedulerILi128ELi64ELi256ELi256ELb1ELb1ELb0ELb0ELb1ELb1EEEEEEEEEvNT_6ParamsE,"",@"SHT_CUDA_INFO"
	.sectionflags	@""
	.align	4


	//----- nvinfo : EIATTR_CUDA_API_VERSION
	.align		4
        /*0000*/ 	.byte	0x04, 0x37
        /*0002*/ 	.short	(.L_436 - .L_435)
.L_435:
        /*0004*/ 	.word	0x00000082


	//----- nvinfo : EIATTR_SW2861232_WAR
	.align		4
.L_436:
        /*0008*/ 	.byte	0x01, 0x35
	.zero		2


	//----- nvinfo : EIATTR_PARAM_CBANK
	.align		4
        /*000c*/ 	.byte	0x04, 0x0a
        /*000e*/ 	.short	(.L_438 - .L_437)
	.align		4
.L_437:
        /*0010*/ 	.word	index@(.nv.constant0._ZN7cutlass13device_kernelIN5flash19enable_sm80_to_sm89INS1_16FlashAttnFwdSm80INS1_25CollectiveMainloopFwdSm80ILi8ELi2ELb0EN4cute5tupleIJNS5_1CILi128EEENS7_ILi64EEENS7_ILi192EEEEEELi192ENS_10bfloat16_tEfNS_4arch4Sm80ELb0ELb0ELb0ELb1ELb1ELb1ELb1ELb1EEENS1_21CollectiveEpilogueFwdINS6_IJS8_SA_S9_EEENS6_IJNS7_ILi1EEESI_SI_EEESC_SE_Li256ELb1ELb1ELb1ELb0EEENS1_36VarlenDynamicPersistentTileSchedulerILi128ELi64ELi256ELi256ELb1ELb1ELb0ELb0ELb1ELb1EEEEEEEEEvNT_6ParamsE)
        /*0014*/ 	.short	0x0160
        /*0016*/ 	.short	0x0438


	//----- nvinfo : EIATTR_CBANK_PARAM_SIZE
	.align		4
.L_438:
        /*0018*/ 	.byte	0x03, 0x19
        /*001a*/ 	.short	0x0438


	//----- nvinfo : EIATTR_KPARAM_INFO
	.align		4
        /*001c*/ 	.byte	0x04, 0x17
        /*001e*/ 	.short	(.L_440 - .L_439)
.L_439:
        /*0020*/ 	.word	0x00000000
        /*0024*/ 	.short	0x0000
        /*0026*/ 	.short	0x0000
        /*0028*/ 	.byte	0x00, 0xf0, 0xe1, 0x10


	//----- nvinfo : EIATTR_MAXREG_COUNT
	.align		4
.L_440:
        /*002c*/ 	.byte	0x03, 0x1b
        /*002e*/ 	.short	0x00ff


	//----- nvinfo : EIATTR_NUM_BARRIERS
	.align		4
        /*0030*/ 	.byte	0x02, 0x4c
        /*0032*/ 	.byte	0x06
	.zero		1


	//----- nvinfo : EIATTR_ANNOTATIONS
	.align		4
        /*0034*/ 	.byte	0x04, 0x55
        /*0036*/ 	.short	(.L_442 - .L_441)


	//   ....[0]....
.L_441:
        /* <DEDUP_REMOVED lines=21> */


	//----- nvinfo : EIATTR_MERCURY_ISA_VERSION
	.align		4
.L_442:
        /*0178*/ 	.byte	0x03, 0x5f
        /*017a*/ 	.short	0x0000


	//----- nvinfo : EIATTR_INT_WARP_WIDE_INSTR_OFFSETS
	.align		4
        /*017c*/ 	.byte	0x04, 0x31
        /*017e*/ 	.short	(.L_444 - .L_443)


	//   ....[0]....
.L_443:
        /*0180*/ 	.word	0x00014be0


	//   ....[1]....
        /*0184*/ 	.word	0x00014c60


	//----- nvinfo : EIATTR_COOP_GROUP_MASK_REGIDS
	.align		4
.L_444:
        /*0188*/ 	.byte	0x04, 0x29
        /*018a*/ 	.short	(.L_446 - .L_445)


	//   ....[0]....
.L_445:
        /*018c*/ 	.word	0xffffffff


	//   ....[1]....
        /*0190*/ 	.word	0xffffffff


	//   ....[2]....
        /*0194*/ 	.word	0xffffffff


	//   ....[3]....
        /*0198*/ 	.word	0xffffffff


	//   ....[4]....
        /*019c*/ 	.word	0xffffffff


	//   ....[5]....
        /*01a0*/ 	.word	0xffffffff


	//   ....[6]....
        /*01a4*/ 	.word	0xffffffff


	//   ....[7]....
        /*01a8*/ 	.word	0xffffffff


	//   ....[8]....
        /*01ac*/ 	.word	0xffffffff


	//   ....[9]....
        /*01b0*/ 	.word	0xffffffff


	//   ....[10]....
        /*01b4*/ 	.word	0xffffffff


	//   ....[11]....
        /*01b8*/ 	.word	0xffffffff


	//   ....[12]....
        /*01bc*/ 	.word	0xffffffff


	//   ....[13]....
        /*01c0*/ 	.word	0xffffffff


	//   ....[14]....
        /*01c4*/ 	.word	0xffffffff


	//   ....[15]....
        /*01c8*/ 	.word	0xffffffff


	//   ....[16]....
        /*01cc*/ 	.word	0xffffffff


	//   ....[17]....
        /*01d0*/ 	.word	0xffffffff


	//   ....[18]....
        /*01d4*/ 	.word	0xffffffff


	//   ....[19]....
        /*01d8*/ 	.word	0xffffffff


	//   ....[20]....
        /*01dc*/ 	.word	0xffffffff


	//   ....[21]....
        /*01e0*/ 	.word	0xffffffff


	//   ....[22]....
        /*01e4*/ 	.word	0xffffffff


	//   ....[23]....
        /*01e8*/ 	.word	0xffffffff


	//   ....[24]....
        /*01ec*/ 	.word	0xffffffff


	//   ....[25]....
        /*01f0*/ 	.word	0xffffffff


	//   ....[26]....
        /*01f4*/ 	.word	0xffffffff


	//   ....[27]....
        /*01f8*/ 	.word	0xffffffff


	//   ....[28]....
        /*01fc*/ 	.word	0xffffffff


	//   ....[29]....
        /*0200*/ 	.word	0xffffffff


	//   ....[30]....
        /*0204*/ 	.word	0xffffffff


	//   ....[31]....
        /*0208*/ 	.word	0xffffffff


	//   ....[32]....
        /*020c*/ 	.word	0xffffffff


	//   ....[33]....
        /*0210*/ 	.word	0xffffffff


	//   ....[34]....
        /*0214*/ 	.word	0xffffffff


	//   ....[35]....
        /*0218*/ 	.word	0xffffffff


	//   ....[36]....
        /*021c*/ 	.word	0xffffffff


	//   ....[37]....
        /*0220*/ 	.word	0xffffffff


	//   ....[38]....
        /*0224*/ 	.word	0xffffffff


	//   ....[39]....
        /*0228*/ 	.word	0xffffffff


	//   ....[40]....
        /*022c*/ 	.word	0xffffffff


	//   ....[41]....
        /*0230*/ 	.word	0xffffffff


	//   ....[42]....
        /*0234*/ 	.word	0xffffffff


	//   ....[43]....
        /*0238*/ 	.word	0xffffffff


	//   ....[44]....
        /*023c*/ 	.word	0xffffffff


	//   ....[45]....
        /*0240*/ 	.word	0xffffffff


	//   ....[46]....
        /*0244*/ 	.word	0xffffffff


	//   ....[47]....
        /*0248*/ 	.word	0xffffffff


	//   ....[48]....
        /*024c*/ 	.word	0xffffffff


	//   ....[49]....
        /*0250*/ 	.word	0xffffffff


	//   ....[50]....
        /*0254*/ 	.word	0xffffffff


	//   ....[51]....
        /*0258*/ 	.word	0xffffffff


	//   ....[52]....
        /*025c*/ 	.word	0xffffffff


	//   ....[53]....
        /*0260*/ 	.word	0xffffffff


	//   ....[54]....
        /*0264*/ 	.word	0xffffffff


	//   ....[55]....
        /*0268*/ 	.word	0xffffffff


	//   ....[56]....
        /*026c*/ 	.word	0xffffffff


	//   ....[57]....
        /*0270*/ 	.word	0xffffffff


	//   ....[58]....
        /*0274*/ 	.word	0xffffffff


	//   ....[59]....
        /*0278*/ 	.word	0xffffffff


	//   ....[60]....
        /*027c*/ 	.word	0xffffffff


	//   ....[61]....
        /*0280*/ 	.word	0xffffffff


	//   ....[62]....
        /*0284*/ 	.word	0xffffffff


	//   ....[63]....
        /*0288*/ 	.word	0xffffffff


	//   ....[64]....
        /*028c*/ 	.word	0xffffffff


	//   ....[65]....
        /*0290*/ 	.word	0xffffffff


	//   ....[66]....
        /*0294*/ 	.word	0xffffffff


	//   ....[67]....
        /*0298*/ 	.word	0xffffffff


	//   ....[68]....
        /*029c*/ 	.word	0xffffffff


	//   ....[69]....
        /*02a0*/ 	.word	0xffffffff


	//   ....[70]....
        /*02a4*/ 	.word	0xffffffff


	//   ....[71]....
        /*02a8*/ 	.word	0xffffffff


	//   ....[72]....
        /*02ac*/ 	.word	0xffffffff


	//   ....[73]....
        /*02b0*/ 	.word	0xffffffff


	//   ....[74]....
        /*02b4*/ 	.word	0xffffffff


	//   ....[75]....
        /*02b8*/ 	.word	0xffffffff


	//   ....[76]....
        /*02bc*/ 	.word	0xffffffff


	//   ....[77]....
        /*02c0*/ 	.word	0xffffffff


	//   ....[78]....
        /*02c4*/ 	.word	0xffffffff


	//   ....[79]....
        /*02c8*/ 	.word	0xffffffff


	//   ....[80]....
        /*02cc*/ 	.word	0xffffffff


	//   ....[81]....
        /*02d0*/ 	.word	0xffffffff


	//   ....[82]....
        /*02d4*/ 	.word	0xffffffff


	//   ....[83]....
        /*02d8*/ 	.word	0xffffffff


	//   ....[84]....
        /*02dc*/ 	.word	0xffffffff


	//   ....[85]....
        /*02e0*/ 	.word	0xffffffff


	//   ....[86]....
        /*02e4*/ 	.word	0xffffffff


	//   ....[87]....
        /*02e8*/ 	.word	0xffffffff


	//   ....[88]....
        /*02ec*/ 	.word	0xffffffff


	//   ....[89]....
        /*02f0*/ 	.word	0xffffffff


	//   ....[90]....
        /*02f4*/ 	.word	0xffffffff


	//   ....[91]....
        /*02f8*/ 	.word	0xffffffff


	//   ....[92]....
        /*02fc*/ 	.word	0xffffffff


	//   ....[93]....
        /*0300*/ 	.word	0xffffffff


	//   ....[94]....
        /*0304*/ 	.word	0xffffffff


	//   ....[95]....
        /*0308*/ 	.word	0xffffffff


	//   ....[96]....
        /*030c*/ 	.word	0xffffffff


	//   ....[97]....
        /*0310*/ 	.word	0xffffffff


	//   ....[98]....
        /*0314*/ 	.word	0xffffffff


	//   ....[99]....
        /*0318*/ 	.word	0xffffffff


	//   ....[100]....
        /*031c*/ 	.word	0xffffffff


	//   ....[101]....
        /*0320*/ 	.word	0xffffffff


	//   ....[102]....
        /*0324*/ 	.word	0xffffffff


	//   ....[103]....
        /*0328*/ 	.word	0xffffffff


	//   ....[104]....
        /*032c*/ 	.word	0xffffffff


	//   ....[105]....
        /*0330*/ 	.word	0xffffffff


	//   ....[106]....
        /*0334*/ 	.word	0xffffffff


	//   ....[107]....
        /*0338*/ 	.word	0xffffffff


	//   ....[108]....
        /*033c*/ 	.word	0xffffffff


	//   ....[109]....
        /*0340*/ 	.word	0xffffffff


	//   ....[110]....
        /*0344*/ 	.word	0xffffffff


	//   ....[111]....
        /*0348*/ 	.word	0xffffffff


	//   ....[112]....
        /*034c*/ 	.word	0xffffffff


	//   ....[113]....
        /*0350*/ 	.word	0xffffffff


	//   ....[114]....
        /*0354*/ 	.word	0xffffffff


	//   ....[115]....
        /*0358*/ 	.word	0xffffffff


	//   ....[116]....
        /*035c*/ 	.word	0xffffffff


	//   ....[117]....
        /*0360*/ 	.word	0xffffffff


	//   ....[118]....
        /*0364*/ 	.word	0xffffffff


	//   ....[119]....
        /*0368*/ 	.word	0xffffffff


	//   ....[120]....
        /*036c*/ 	.word	0xffffffff


	//   ....[121]....
        /*0370*/ 	.word	0xffffffff


	//   ....[122]....
        /*0374*/ 	.word	0xffffffff


	//   ....[123]....
        /*0378*/ 	.word	0xffffffff


	//   ....[124]....
        /*037c*/ 	.word	0xffffffff


	//   ....[125]....
        /*0380*/ 	.word	0xffffffff


	//   ....[126]....
        /*0384*/ 	.word	0xffffffff


	//   ....[127]....
        /*0388*/ 	.word	0xffffffff


	//   ....[128]....
        /*038c*/ 	.word	0xffffffff


	//   ....[129]....
        /*0390*/ 	.word	0xffffffff


	//   ....[130]....
        /*0394*/ 	.word	0xffffffff


	//   ....[131]....
        /*0398*/ 	.word	0xffffffff


	//   ....[132]....
        /*039c*/ 	.word	0xffffffff


	//   ....[133]....
        /*03a0*/ 	.word	0xffffffff


	//   ....[134]....
        /*03a4*/ 	.word	0xffffffff


	//   ....[135]....
        /*03a8*/ 	.word	0xffffffff


	//   ....[136]....
        /*03ac*/ 	.word	0xffffffff


	//   ....[137]....
        /*03b0*/ 	.word	0xffffffff


	//   ....[138]....
        /*03b4*/ 	.word	0xffffffff


	//   ....[139]....
        /*03b8*/ 	.word	0xffffffff


	//   ....[140]....
        /*03bc*/ 	.word	0xffffffff


	//   ....[141]....
        /*03c0*/ 	.word	0xffffffff


	//   ....[142]....
        /*03c4*/ 	.word	0xffffffff


	//   ....[143]....
        /*03c8*/ 	.word	0xffffffff


	//   ....[144]....
        /*03cc*/ 	.word	0xffffffff


	//   ....[145]....
        /*03d0*/ 	.word	0xffffffff


	//   ....[146]....
        /*03d4*/ 	.word	0xffffffff


	//   ....[147]....
        /*03d8*/ 	.word	0xffffffff


	//   ....[148]....
        /*03dc*/ 	.word	0xffffffff


	//   ....[149]....
        /*03e0*/ 	.word	0xffffffff


	//   ....[150]....
        /*03e4*/ 	.word	0xffffffff


	//   ....[151]....
        /*03e8*/ 	.word	0xffffffff


	//   ....[152]....
        /*03ec*/ 	.word	0xffffffff


	//   ....[153]....
        /*03f0*/ 	.word	0xffffffff


	//   ....[154]....
        /*03f4*/ 	.word	0xffffffff


	//   ....[155]....
        /*03f8*/ 	.word	0xffffffff


	//   ....[156]....
        /*03fc*/ 	.word	0xffffffff


	//   ....[157]....
        /*0400*/ 	.word	0xffffffff


	//   ....[158]....
        /*0404*/ 	.word	0xffffffff


	//   ....[159]....
        /*0408*/ 	.word	0xffffffff


	//   ....[160]....
        /*040c*/ 	.word	0xffffffff


	//   ....[161]....
        /*0410*/ 	.word	0xffffffff


	//   ....[162]....
        /*0414*/ 	.word	0xffffffff


	//   ....[163]....
        /*0418*/ 	.word	0xffffffff


	//   ....[164]....
        /*041c*/ 	.word	0xffffffff


	//   ....[165]....
        /*0420*/ 	.word	0xffffffff


	//   ....[166]....
        /*0424*/ 	.word	0xffffffff


	//   ....[167]....
        /*0428*/ 	.word	0xffffffff


	//   ....[168]....
        /*042c*/ 	.word	0xffffffff


	//   ....[169]....
        /*0430*/ 	.word	0xffffffff


	//   ....[170]....
        /*0434*/ 	.word	0xffffffff


	//   ....[171]....
        /*0438*/ 	.word	0xffffffff


	//   ....[172]....
        /*043c*/ 	.word	0xffffffff


	//   ....[173]....
        /*0440*/ 	.word	0xffffffff


	//   ....[174]....
        /*0444*/ 	.word	0xffffffff


	//   ....[175]....
        /*0448*/ 	.word	0xffffffff


	//   ....[176]....
        /*044c*/ 	.word	0xffffffff


	//   ....[177]....
        /*0450*/ 	.word	0xffffffff


	//   ....[178]....
        /*0454*/ 	.word	0xffffffff


	//   ....[179]....
        /*0458*/ 	.word	0xffffffff


	//   ....[180]....
        /*045c*/ 	.word	0xffffffff


	//   ....[181]....
        /*0460*/ 	.word	0xffffffff


	//   ....[182]....
        /*0464*/ 	.word	0xffffffff


	//   ....[183]....
        /*0468*/ 	.word	0xffffffff


	//   ....[184]....
        /*046c*/ 	.word	0xffffffff


	//   ....[185]....
        /*0470*/ 	.word	0xffffffff


	//   ....[186]....
        /*0474*/ 	.word	0xffffffff


	//   ....[187]....
        /*0478*/ 	.word	0xffffffff


	//   ....[188]....
        /*047c*/ 	.word	0xffffffff


	//   ....[189]....
        /*0480*/ 	.word	0xffffffff


	//   ....[190]....
        /*0484*/ 	.word	0xffffffff


	//   ....[191]....
        /*0488*/ 	.word	0xffffffff


	//   ....[192]....
        /*048c*/ 	.word	0xffffffff


	//   ....[193]....
        /*0490*/ 	.word	0xffffffff


	//   ....[194]....
        /*0494*/ 	.word	0xffffffff


	//   ....[195]....
        /*0498*/ 	.word	0xffffffff


	//   ....[196]....
        /*049c*/ 	.word	0xffffffff


	//   ....[197]....
        /*04a0*/ 	.word	0xffffffff


	//   ....[198]....
        /*04a4*/ 	.word	0xffffffff


	//   ....[199]....
        /*04a8*/ 	.word	0xffffffff


	//   ....[200]....
        /*04ac*/ 	.word	0xffffffff


	//   ....[201]....
        /*04b0*/ 	.word	0xffffffff


	//   ....[202]....
        /*04b4*/ 	.word	0xffffffff


	//   ....[203]....
        /*04b8*/ 	.word	0xffffffff


	//   ....[204]....
        /*04bc*/ 	.word	0xffffffff


	//   ....[205]....
        /*04c0*/ 	.word	0xffffffff


	//   ....[206]....
        /*04c4*/ 	.word	0xffffffff


	//   ....[207]....
        /*04c8*/ 	.word	0xffffffff


	//   ....[208]....
        /*04cc*/ 	.word	0xffffffff


	//   ....[209]....
        /*04d0*/ 	.word	0xffffffff


	//   ....[210]....
        /*04d4*/ 	.word	0xffffffff


	//   ....[211]....
        /*04d8*/ 	.word	0xffffffff


	//----- nvinfo : EIATTR_COOP_GROUP_INSTR_OFFSETS
	.align		4
.L_446:
        /*04dc*/ 	.byte	0x04, 0x28
        /*04de*/ 	.short	(.L_448 - .L_447)


	//   ....[0]....
.L_447:
        /*04e0*/ 	.word	0x00000050


	//   ....[1]....
        /*04e4*/ 	.word	0x000001e0


	//   ....[2]....
        /*04e8*/ 	.word	0x00000210


	//   ....[3]....
        /*04ec*/ 	.word	0x00000240


	//   ....[4]....
        /*04f0*/ 	.word	0x00000270


	//   ....[5]....
        /*04f4*/ 	.word	0x000002a0


	//   ....[6]....
        /*04f8*/ 	.word	0x000002d0


	//   ....[7]....
        /*04fc*/ 	.word	0x00000440


	//   ....[8]....
        /*0500*/ 	.word	0x00000480


	//   ....[9]....
        /*0504*/ 	.word	0x000004b0


	//   ....[10]....
        /*0508*/ 	.word	0x000004e0


	//   ....[11]....
        /*050c*/ 	.word	0x00000510


	//   ....[12]....
        /*0510*/ 	.word	0x00000540


	//   ....[13]....
        /*0514*/ 	.word	0x000005d0


	//   ....[14]....
        /*0518*/ 	.word	0x00000600


	//   ....[15]....
        /*051c*/ 	.word	0x00000620


	//   ....[16]....
        /*0520*/ 	.word	0x00000680


	//   ....[17]....
        /*0524*/ 	.word	0x000037b0


	//   ....[18]....
        /*0528*/ 	.word	0x000037c0


	//   ....[19]....
        /*052c*/ 	.word	0x00005330


	//   ....[20]....
        /*0530*/ 	.word	0x00005340


	//   ....[21]....
        /*0534*/ 	.word	0x00006e30


	//   ....[22]....
        /*0538*/ 	.word	0x00006e40


	//   ....[23]....
        /*053c*/ 	.word	0x00007330


	//   ....[24]....
        /*0540*/ 	.word	0x00007340


	//   ....[25]....
        /*0544*/ 	.word	0x00008030


	//   ....[26]....
        /*0548*/ 	.word	0x00008050


	//   ....[27]....
        /*054c*/ 	.word	0x00008180


	//   ....[28]....
        /*0550*/ 	.word	0x00008190


	//   ....[29]....
        /*0554*/ 	.word	0x000082c0


	//   ....[30]....
        /*0558*/ 	.word	0x000082e0


	//   ....[31]....
        /*055c*/ 	.word	0x00008410


	//   ....[32]....
        /*0560*/ 	.word	0x00008420


	//   ....[33]....
        /*0564*/ 	.word	0x00008940


	//   ....[34]....
        /*0568*/ 	.word	0x00008960


	//   ....[35]....
        /*056c*/ 	.word	0x00008980


	//   ....[36]....
        /*0570*/ 	.word	0x00008990


	//   ....[37]....
        /*0574*/ 	.word	0x00008a80


	//   ....[38]....
        /*0578*/ 	.word	0x00008ab0


	//   ....[39]....
        /*057c*/ 	.word	0x00008ad0


	//   ....[40]....
        /*0580*/ 	.word	0x00008be0


	//   ....[41]....
        /*0584*/ 	.word	0x00008f50


	//   ....[42]....
        /*0588*/ 	.word	0x00008f70


	//   ....[43]....
        /*058c*/ 	.word	0x00009050


	//   ....[44]....
        /*0590*/ 	.word	0x00009090


	//   ....[45]....
        /*0594*/ 	.word	0x00009390


	//   ....[46]....
        /*0598*/ 	.word	0x000093b0


	//   ....[47]....
        /*059c*/ 	.word	0x000093c0


	//   ....[48]....
        /*05a0*/ 	.word	0x000093d0


	//   ....[49]....
        /*05a4*/ 	.word	0x0000be20


	//   ....[50]....
        /*05a8*/ 	.word	0x0000be40


	//   ....[51]....
        /*05ac*/ 	.word	0x0000be60


	//   ....[52]....
        /*05b0*/ 	.word	0x0000be70


	//   ....[53]....
        /*05b4*/ 	.word	0x0000ecc0


	//   ....[54]....
        /*05b8*/ 	.word	0x0000ece0


	//   ....[55]....
        /*05bc*/ 	.word	0x0000ed70


	//   ....[56]....
        /*05c0*/ 	.word	0x0000edd0


	//   ....[57]....
        /*05c4*/ 	.word	0x0000fe20


	//   ....[58]....
        /*05c8*/ 	.word	0x0000feb0


	//   ....[59]....
        /*05cc*/ 	.word	0x0000fec0


	//   ....[60]....
        /*05d0*/ 	.word	0x0000fef0


	//   ....[61]....
        /*05d4*/ 	.word	0x00011200


	//   ....[62]....
        /*05d8*/ 	.word	0x00011220


	//   ....[63]....
        /*05dc*/ 	.word	0x00011310


	//   ....[64]....
        /*05e0*/ 	.word	0x00011330


	//   ....[65]....
        /*05e4*/ 	.word	0x000117c0


	//   ....[66]....
        /*05e8*/ 	.word	0x000117e0


	//   ....[67]....
        /*05ec*/ 	.word	0x000118e0


	//   ....[68]....
        /*05f0*/ 	.word	0x00011920


	//   ....[69]....
        /*05f4*/ 	.word	0x00012680


	//   ....[70]....
        /*05f8*/ 	.word	0x000126b0


	//   ....[71]....
        /*05fc*/ 	.word	0x00012950


	//   ....[72]....
        /*0600*/ 	.word	0x00012a80


	//   ....[73]....
        /*0604*/ 	.word	0x00014050


	//   ....[74]....
        /*0608*/ 	.word	0x00014070


	//   ....[75]....
        /*060c*/ 	.word	0x00014180


	//   ....[76]....
        /*0610*/ 	.word	0x000141b0


	//   ....[77]....
        /*0614*/ 	.word	0x000143d0


	//   ....[78]....
        /*0618*/ 	.word	0x00014400


	//   ....[79]....
        /*061c*/ 	.word	0x00014410


	//   ....[80]....
        /*0620*/ 	.word	0x00014440


	//   ....[81]....
        /*0624*/ 	.word	0x00015930


	//   ....[82]....
        /*0628*/ 	.word	0x00015940


	//   ....[83]....
        /*062c*/ 	.word	0x00015960


	//   ....[84]....
        /*0630*/ 	.word	0x00015980


	//   ....[85]....
        /*0634*/ 	.word	0x00015d00


	//   ....[86]....
        /*0638*/ 	.word	0x00015d20


	//   ....[87]....
        /*063c*/ 	.word	0x00015e40


	//   ....[88]....
        /*0640*/ 	.word	0x00015e50


	//   ....[89]....
        /*0644*/ 	.word	0x00015f80


	//   ....[90]....
        /*0648*/ 	.word	0x00015fa0


	//   ....[91]....
        /*064c*/ 	.word	0x000160d0


	//   ....[92]....
        /*0650*/ 	.word	0x000160e0


	//   ....[93]....
        /*0654*/ 	.word	0x00016400


	//   ....[94]....
        /*0658*/ 	.word	0x00016420


	//   ....[95]....
        /*065c*/ 	.word	0x00016eb0


	//   ....[96]....
        /*0660*/ 	.word	0x00016ec0


	//   ....[97]....
        /*0664*/ 	.word	0x000180d0


	//   ....[98]....
        /*0668*/ 	.word	0x000180f0


	//   ....[99]....
        /*066c*/ 	.word	0x00018220


	//   ....[100]....
        /*0670*/ 	.word	0x00018230


	//   ....[101]....
        /*0674*/ 	.word	0x00018360


	//   ....[102]....
        /*0678*/ 	.word	0x00018380


	//   ....[103]....
        /*067c*/ 	.word	0x000184b0


	//   ....[104]....
        /*0680*/ 	.word	0x000184c0


	//   ....[105]....
        /*0684*/ 	.word	0x00018680


	//   ....[106]....
        /*0688*/ 	.word	0x000186a0


	//   ....[107]....
        /*068c*/ 	.word	0x000187c0


	//   ....[108]....
        /*0690*/ 	.word	0x00018800


	//   ....[109]....
        /*0694*/ 	.word	0x00018830


	//   ....[110]....
        /*0698*/ 	.word	0x00018860


	//   ....[111]....
        /*069c*/ 	.word	0x00018890


	//   ....[112]....
        /*06a0*/ 	.word	0x000188c0


	//   ....[113]....
        /*06a4*/ 	.word	0x00018a20


	//   ....[114]....
        /*06a8*/ 	.word	0x00018a60


	//   ....[115]....
        /*06ac*/ 	.word	0x00018a90


	//   ....[116]....
        /*06b0*/ 	.word	0x00018ac0


	//   ....[117]....
        /*06b4*/ 	.word	0x00018af0


	//   ....[118]....
        /*06b8*/ 	.word	0x00018b20


	//   ....[119]....
        /*06bc*/ 	.word	0x00018bb0


	//   ....[120]....
        /*06c0*/ 	.word	0x00018be0


	//   ....[121]....
        /*06c4*/ 	.word	0x00018bf0


	//   ....[122]....
        /*06c8*/ 	.word	0x00018c50


	//   ....[123]....
        /*06cc*/ 	.word	0x00019190


	//   ....[124]....
        /*06d0*/ 	.word	0x000191f0


	//   ....[125]....
        /*06d4*/ 	.word	0x00019240


	//   ....[126]....
        /*06d8*/ 	.word	0x00019290


	//   ....[127]....
        /*06dc*/ 	.word	0x000192e0


	//   ....[128]....
        /*06e0*/ 	.word	0x00019350


	//   ....[129]....
        /*06e4*/ 	.word	0x000193a0


	//   ....[130]....
        /*06e8*/ 	.word	0x00019400


	//   ....[131]....
        /*06ec*/ 	.word	0x00019470


	//   ....[132]....
        /*06f0*/ 	.word	0x000194d0


	//   ....[133]....
        /*06f4*/ 	.word	0x00019540


	//   ....[134]....
        /*06f8*/ 	.word	0x000195b0


	//   ....[135]....
        /*06fc*/ 	.word	0x00019620


	//   ....[136]....
        /*0700*/ 	.word	0x00019680


	//   ....[137]....
        /*0704*/ 	.word	0x000196f0


	//   ....[138]....
        /*0708*/ 	.word	0x00019760


	//   ....[139]....
        /*070c*/ 	.word	0x000197d0


	//   ....[140]....
        /*0710*/ 	.word	0x00019830


	//   ....[141]....
        /*0714*/ 	.word	0x000198a0


	//   ....[142]....
        /*0718*/ 	.word	0x00019910


	//   ....[143]....
        /*071c*/ 	.word	0x00019a80


	//   ....[144]....
        /*0720*/ 	.word	0x00019ae0


	//   ....[145]....
        /*0724*/ 	.word	0x00019b50


	//   ....[146]....
        /*0728*/ 	.word	0x00019bc0


	//   ....[147]....
        /*072c*/ 	.word	0x00019c30


	//   ....[148]....
        /*0730*/ 	.word	0x00019c90


	//   ....[149]....
        /*0734*/ 	.word	0x00019d00


	//   ....[150]....
        /*0738*/ 	.word	0x00019d70


	//   ....[151]....
        /*073c*/ 	.word	0x00019de0


	//   ....[152]....
        /*0740*/ 	.word	0x00019e40


	//   ....[153]....
        /*0744*/ 	.word	0x00019eb0


	//   ....[154]....
        /*0748*/ 	.word	0x00019f20


	//   ....[155]....
        /*074c*/ 	.word	0x0001a090


	//   ....[156]....
        /*0750*/ 	.word	0x0001a0f0


	//   ....[157]....
        /*0754*/ 	.word	0x0001a160


	//   ....[158]....
        /*0758*/ 	.word	0x0001a1d0


	//   ....[159]....
        /*075c*/ 	.word	0x0001a340


	//   ....[160]....
        /*0760*/ 	.word	0x0001a3a0


	//   ....[161]....
        /*0764*/ 	.word	0x0001a410


	//   ....[162]....
        /*0768*/ 	.word	0x0001a480


	//   ....[163]....
        /*076c*/ 	.word	0x0001a600


	//   ....[164]....
        /*0770*/ 	.word	0x0001a660


	//   ....[165]....
        /*0774*/ 	.word	0x0001a6c0


	//   ....[166]....
        /*0778*/ 	.word	0x0001a730


	//   ....[167]....
        /*077c*/ 	.word	0x0001a7a0


	//   ....[168]....
        /*0780*/ 	.word	0x0001a920


	//   ....[169]....
        /*0784*/ 	.word	0x0001a980


	//   ....[170]....
        /*0788*/ 	.word	0x0001a9e0


	//   ....[171]....
        /*078c*/ 	.word	0x0001aa40


	//   ....[172]....
        /*0790*/ 	.word	0x0001aa90


	//   ....[173]....
        /*0794*/ 	.word	0x0001aae0


	//   ....[174]....
        /*0798*/ 	.word	0x0001ab50


	//   ....[175]....
        /*079c*/ 	.word	0x0001abc0


	//   ....[176]....
        /*07a0*/ 	.word	0x0001ac30


	//   ....[177]....
        /*07a4*/ 	.word	0x0001ac90


	//   ....[178]....
        /*07a8*/ 	.word	0x0001ad00


	//   ....[179]....
        /*07ac*/ 	.word	0x0001ad70


	//   ....[180]....
        /*07b0*/ 	.word	0x0001ade0


	//   ....[181]....
        /*07b4*/ 	.word	0x0001ae40


	//   ....[182]....
        /*07b8*/ 	.word	0x0001aeb0


	//   ....[183]....
        /*07bc*/ 	.word	0x0001af20


	//   ....[184]....
        /*07c0*/ 	.word	0x0001af90


	//   ....[185]....
        /*07c4*/ 	.word	0x0001aff0


	//   ....[186]....
        /*07c8*/ 	.word	0x0001b060


	//   ....[187]....
        /*07cc*/ 	.word	0x0001b0d0


	//   ....[188]....
        /*07d0*/ 	.word	0x0001b140


	//   ....[189]....
        /*07d4*/ 	.word	0x0001b1a0


	//   ....[190]....
        /*07d8*/ 	.word	0x0001b210


	//   ....[191]....
        /*07dc*/ 	.word	0x0001b280


	//   ....[192]....
        /*07e0*/ 	.word	0x0001b2f0


	//   ....[193]....
        /*07e4*/ 	.word	0x0001b350


	//   ....[194]....
        /*07e8*/ 	.word	0x0001b3c0


	//   ....[195]....
        /*07ec*/ 	.word	0x0001b430


	//   ....[196]....
        /*07f0*/ 	.word	0x0001b480


	//   ....[197]....
        /*07f4*/ 	.word	0x0001b4c0


	//   ....[198]....
        /*07f8*/ 	.word	0x0001b510


	//   ....[199]....
        /*07fc*/ 	.word	0x0001b560


	//   ....[200]....
        /*0800*/ 	.word	0x0001b5b0


	//   ....[201]....
        /*0804*/ 	.word	0x0001b620


	//   ....[202]....
        /*0808*/ 	.word	0x0001b670


	//   ....[203]....
        /*080c*/ 	.word	0x0001b6c0


	//   ....[204]....
        /*0810*/ 	.word	0x0001b710


	//   ....[205]....
        /*0814*/ 	.word	0x0001b760


	//   ....[206]....
        /*0818*/ 	.word	0x0001b7b0


	//   ....[207]....
        /*081c*/ 	.word	0x0001b820


	//   ....[208]....
        /*0820*/ 	.word	0x0001b870


	//   ....[209]....
        /*0824*/ 	.word	0x0001b8d0


	//   ....[210]....
        /*0828*/ 	.word	0x0001b930


	//   ....[211]....
        /*082c*/ 	.word	0x0001b9a0


	//----- nvinfo : EIATTR_EXIT_INSTR_OFFSETS
	.align		4
.L_448:
        /*0830*/ 	.byte	0x04, 0x1c
        /*0832*/ 	.short	(.L_450 - .L_449)


	//   ....[0]....
.L_449:
        /*0834*/ 	.word	0x00000b40


	//   ....[1]....
        /*0838*/ 	.word	0x00019150


	//----- nvinfo : EIATTR_MAX_THREADS
	.align		4
.L_450:
        /*083c*/ 	.byte	0x04, 0x05
        /*083e*/ 	.short	(.L_452 - .L_451)
.L_451:
        /*0840*/ 	.word	0x00000100
        /*0844*/ 	.word	0x00000001
        /*0848*/ 	.word	0x00000001


	//----- nvinfo : EIATTR_CRS_STACK_SIZE
	.align		4
.L_452:
        /*084c*/ 	.byte	0x04, 0x1e
        /*084e*/ 	.short	(.L_454 - .L_453)
.L_453:
        /*0850*/ 	.word	0x00000000
.L_454:


//--------------------- .nv.info._ZN7cutlass13device_kernelIN5flash19enable_sm80_to_sm89INS1_16FlashAttnFwdSm80INS1_25CollectiveMainloopFwdSm80ILi8ELi2ELb0EN4cute5tupleIJNS5_1CILi128EEENS7_ILi64EEENS7_ILi192EEEEEELi192ENS_10bfloat16_tEfNS_4arch4Sm80ELb0ELb1ELb0ELb0ELb1ELb0ELb1ELb1EEENS1_21CollectiveEpilogueFwdINS6_IJS8_SA_S9_EEENS6_IJNS7_ILi1EEESI_SI_EEESC_SE_Li256ELb0ELb1ELb1ELb0EEENS1_19SingleTileSchedulerILb0ELb1ELb1ELi128EEEEEEEEEvNT_6ParamsE --------------------------
	.section	.nv.info._ZN7cutlass13device_kernelIN5flash19enable_sm80_to_sm89INS1_16FlashAttnFwdSm80INS1_25CollectiveMainloopFwdSm80ILi8ELi2ELb0EN4cute5tupleIJNS5_1CILi128EEENS7_ILi64EEENS7_ILi192EEEEEELi192ENS_10bfloat16_tEfNS_4arch4Sm80ELb0ELb1ELb0ELb0ELb1ELb0ELb1ELb1EEENS1_21CollectiveEpilogueFwdINS6_IJS8_SA_S9_EEENS6_IJNS7_ILi1EEESI_SI_EEESC_SE_Li256ELb0ELb1ELb1ELb0EEENS1_19SingleTileSchedulerILb0ELb1ELb1ELi128EEEEEEEEEvNT_6ParamsE,"",@"SHT_CUDA_INFO"
	.sectionflags	@""
	.align	4


	//----- nvinfo : EIATTR_CUDA_API_VERSION
	.align		4
        /*0000*/ 	.byte	0x04, 0x37
        /*0002*/ 	.short	(.L_456 - .L_455)
.L_455:
        /*0004*/ 	.word	0x00000082


	//----- nvinfo : EIATTR_SW2861232_WAR
	.align		4
.L_456:
        /*0008*/ 	.byte	0x01, 0x35
	.zero		2


	//----- nvinfo : EIATTR_PARAM_CBANK
	.align		4
        /*000c*/ 	.byte	0x04, 0x0a
        /*000e*/ 	.short	(.L_458 - .L_457)
	.align		4
.L_457:
        /*0010*/ 	.word	index@(.nv.constant0._ZN7cutlass13device_kernelIN5flash19enable_sm80_to_sm89INS1_16FlashAttnFwdSm80INS1_25CollectiveMainloopFwdSm80ILi8ELi2ELb0EN4cute5tupleIJNS5_1CILi128EEENS7_ILi64EEENS7_ILi192EEEEEELi192ENS_10bfloat16_tEfNS_4arch4Sm80ELb0ELb1ELb0ELb0ELb1ELb0ELb1ELb1EEENS1_21CollectiveEpilogueFwdINS6_IJS8_SA_S9_EEENS6_IJNS7_ILi1EEESI_SI_EEESC_SE_Li256ELb0ELb1ELb1ELb0EEENS1_19SingleTileSchedulerILb0ELb1ELb1ELi128EEEEEEEEEvNT_6ParamsE)
        /*0014*/ 	.short	0x0160
        /*0016*/ 	.short	0x0418


	//----- nvinfo : EIATTR_CBANK_PARAM_SIZE
	.align		4
.L_458:
        /*0018*/ 	.byte	0x03, 0x19
        /*001a*/ 	.short	0x0418


	//----- nvinfo : EIATTR_KPARAM_INFO
	.align		4
        /*001c*/ 	.byte	0x04, 0x17
        /*001e*/ 	.short	(.L_460 - .L_459)
.L_459:
        /*0020*/ 	.word	0x00000000
        /*0024*/ 	.short	0x0000
        /*0026*/ 	.short	0x0000
        /*0028*/ 	.byte	0x00, 0xf0, 0x61, 0x10


	//----- nvinfo : EIATTR_MAXREG_COUNT
	.align		4
.L_460:
        /*002c*/ 	.byte	0x03, 0x1b
        /*002e*/ 	.short	0x00ff


	//----- nvinfo : EIATTR_NUM_BARRIERS
	.align		4
        /*0030*/ 	.byte	0x02, 0x4c
        /*0032*/ 	.byte	0x02
	.zero		1


	//----- nvinfo : EIATTR_MERCURY_ISA_VERSION
	.align		4
        /*0034*/ 	.byte	0x03, 0x5f
        /*0036*/ 	.short	0x0000


	//----- nvinfo : EIATTR_COOP_GROUP_MASK_REGIDS
	.align		4
        /*0038*/ 	.byte	0x04, 0x29
        /*003a*/ 	.short	(.L_462 - .L_461)


	//   ....[0]....
.L_461:
        /*003c*/ 	.word	0xffffffff


	//   ....[1]....
        /*0040*/ 	.word	0xffffffff


	//   ....[2]....
        /*0044*/ 	.word	0xffffffff


	//   ....[3]....
        /*0048*/ 	.word	0xffffffff


	//   ....[4]....
        /*004c*/ 	.word	0xffffffff


	//   ....[5]....
        /*0050*/ 	.word	0xffffffff


	//   ....[6]....
        /*0054*/ 	.word	0xffffffff


	//   ....[7]....
        /*0058*/ 	.word	0xffffffff


	//   ....[8]....
        /*005c*/ 	.word	0xffffffff


	//   ....[9]....
        /*0060*/ 	.word	0xffffffff


	//   ....[10]....
        /*0064*/ 	.word	0xffffffff


	//   ....[11]....
        /*0068*/ 	.word	0xffffffff


	//   ....[12]....
        /*006c*/ 	.word	0xffffffff


	//   ....[13]....
        /*0070*/ 	.word	0xffffffff


	//   ....[14]....
        /*0074*/ 	.word	0xffffffff


	//   ....[15]....
        /*0078*/ 	.word	0xffffffff


	//   ....[16]....
        /*007c*/ 	.word	0xffffffff


	//   ....[17]....
        /*0080*/ 	.word	0xffffffff


	//   ....[18]....
        /*0084*/ 	.word	0xffffffff


	//   ....[19]....
        /*0088*/ 	.word	0xffffffff


	//   ....[20]....
        /*008c*/ 	.word	0xffffffff


	//   ....[21]....
        /*0090*/ 	.word	0xffffffff


	//   ....[22]....
        /*0094*/ 	.word	0xffffffff


	//   ....[23]....
        /*0098*/ 	.word	0xffffffff


	//   ....[24]....
        /*009c*/ 	.word	0xffffffff


	//   ....[25]....
        /*00a0*/ 	.word	0xffffffff


	//   ....[26]....
        /*00a4*/ 	.word	0xffffffff


	//   ....[27]....
        /*00a8*/ 	.word	0xffffffff


	//   ....[28]....
        /*00ac*/ 	.word	0xffffffff


	//   ....[29]....
        /*00b0*/ 	.word	0xffffffff


	//   ....[30]....
        /*00b4*/ 	.word	0xffffffff


	//   ....[31]....
        /*00b8*/ 	.word	0xffffffff


	//   ....[32]....
        /*00bc*/ 	.word	0xffffffff


	//   ....[33]....
        /*00c0*/ 	.word	0xffffffff


	//   ....[34]....
        /*00c4*/ 	.word	0xffffffff


	//   ....[35]....
        /*00c8*/ 	.word	0xffffffff


	//   ....[36]....
        /*00cc*/ 	.word	0xffffffff


	//   ....[37]....
        /*00d0*/ 	.word	0xffffffff


	//   ....[38]....
        /*00d4*/ 	.word	0xffffffff


	//   ....[39]....
        /*00d8*/ 	.word	0xffffffff


	//   ....[40]....
        /*00dc*/ 	.word	0xffffffff


	//   ....[41]....
        /*00e0*/ 	.word	0xffffffff


	//   ....[42]....
        /*00e4*/ 	.word	0xffffffff


	//   ....[43]....
        /*00e8*/ 	.word	0xffffffff


	//   ....[44]....
        /*00ec*/ 	.word	0xffffffff


	//   ....[45]....
        /*00f0*/ 	.word	0xffffffff


	//   ....[46]....
        /*00f4*/ 	.word	0xffffffff


	//   ....[47]....
        /*00f8*/ 	.word	0xffffffff


	//   ....[48]....
        /*00fc*/ 	.word	0xffffffff


	//   ....[49]....
        /*0100*/ 	.word	0xffffffff


	//   ....[50]....
        /*0104*/ 	.word	0xffffffff


	//   ....[51]....
        /*0108*/ 	.word	0xffffffff


	//   ....[52]....
        /*010c*/ 	.word	0xffffffff


	//   ....[53]....
        /*0110*/ 	.word	0xffffffff


	//   ....[54]....
        /*0114*/ 	.word	0xffffffff


	//   ....[55]....
        /*0118*/ 	.word	0xffffffff


	//   ....[56]....
        /*011c*/ 	.word	0xffffffff


	//   ....[57]....
        /*0120*/ 	.word	0xffffffff


	//   ....[58]....
        /*0124*/ 	.word	0xffffffff


	//   ....[59]....
        /*0128*/ 	.word	0xffffffff


	//   ....[60]....
        /*012c*/ 	.word	0xffffffff


	//   ....[61]....
        /*0130*/ 	.word	0xffffffff


	//   ....[62]....
        /*0134*/ 	.word	0xffffffff


	//   ....[63]....
        /*0138*/ 	.word	0xffffffff


	//   ....[64]....
        /*013c*/ 	.word	0xffffffff


	//   ....[65]....
        /*0140*/ 	.word	0xffffffff


	//   ....[66]....
        /*0144*/ 	.word	0xffffffff


	//   ....[67]....
        /*0148*/ 	.word	0xffffffff


	//   ....[68]....
        /*014c*/ 	.word	0xffffffff


	//   ....[69]....
        /*0150*/ 	.word	0xffffffff


	//   ....[70]....
        /*0154*/ 	.word	0xffffffff


	//   ....[71]....
        /*0158*/ 	.word	0xffffffff


	//   ....[72]....
        /*015c*/ 	.word	0xffffffff


	//   ....[73]....
        /*0160*/ 	.word	0xffffffff


	//   ....[74]....
        /*0164*/ 	.word	0xffffffff


	//   ....[75]....
        /*0168*/ 	.word	0xffffffff


	//   ....[76]....
        /*016c*/ 	.word	0xffffffff


	//   ....[77]....
        /*0170*/ 	.word	0xffffffff


	//   ....[78]....
        /*0174*/ 	.word	0xffffffff


	//   ....[79]....
        /*0178*/ 	.word	0xffffffff


	//   ....[80]....
        /*017c*/ 	.word	0xffffffff


	//   ....[81]....
        /*0180*/ 	.word	0xffffffff


	//   ....[82]....
        /*0184*/ 	.word	0xffffffff


	//   ....[83]....
        /*0188*/ 	.word	0xffffffff


	//   ....[84]....
        /*018c*/ 	.word	0xffffffff


	//   ....[85]....
        /*0190*/ 	.word	0xffffffff


	//   ....[86]....
        /*0194*/ 	.word	0xffffffff


	//----- nvinfo : EIATTR_COOP_GROUP_INSTR_OFFSETS
	.align		4
.L_462:
        /*0198*/ 	.byte	0x04, 0x28
        /*019a*/ 	.short	(.L_464 - .L_463)


	//   ....[0]....
.L_463:
        /*019c*/ 	.word	0x00000050


	//   ....[1]....
        /*01a0*/ 	.word	0x00001320


	//   ....[2]....
        /*01a4*/ 	.word	0x00001350


	//   ....[3]....
        /*01a8*/ 	.word	0x00001540


	//   ....[4]....
        /*01ac*/ 	.word	0x00001570


	//   ....[5]....
        /*01b0*/ 	.word	0x00001690


	//   ....[6]....
        /*01b4*/ 	.word	0x000016c0


	//   ....[7]....
        /*01b8*/ 	.word	0x000017d0


	//   ....[8]....
        /*01bc*/ 	.word	0x00001810


	//   ....[9]....
        /*01c0*/ 	.word	0x00001d70


	//   ....[10]....
        /*01c4*/ 	.word	0x00001d90


	//   ....[11]....
        /*01c8*/ 	.word	0x00001db0


	//   ....[12]....
        /*01cc*/ 	.word	0x00001dd0


	//   ....[13]....
        /*01d0*/ 	.word	0x00001e90


	//   ....[14]....
        /*01d4*/ 	.word	0x00001eb0


	//   ....[15]....
        /*01d8*/ 	.word	0x00001ed0


	//   ....[16]....
        /*01dc*/ 	.word	0x00001ef0


	//   ....[17]....
        /*01e0*/ 	.word	0x000023e0


	//   ....[18]....
        /*01e4*/ 	.word	0x00002410


	//   ....[19]....
        /*01e8*/ 	.word	0x00002430


	//   ....[20]....
        /*01ec*/ 	.word	0x00002440


	//   ....[21]....
        /*01f0*/ 	.word	0x00002a00


	//   ....[22]....
        /*01f4*/ 	.word	0x00002a30


	//   ....[23]....
        /*01f8*/ 	.word	0x00002a50


	//   ....[24]....
        /*01fc*/ 	.word	0x00002ab0


	//   ....[25]....
        /*0200*/ 	.word	0x00003770


	//   ....[26]....
        /*0204*/ 	.word	0x00003980


	//   ....[27]....
        /*0208*/ 	.word	0x00004210


	//   ....[28]....
        /*020c*/ 	.word	0x000044c0


	//   ....[29]....
        /*0210*/ 	.word	0x000044d0


	//   ....[30]....
        /*0214*/ 	.word	0x00004540


	//   ....[31]....
        /*0218*/ 	.word	0x00005710


	//   ....[32]....
        /*021c*/ 	.word	0x00005740


	//   ....[33]....
        /*0220*/ 	.word	0x00005760


	//   ....[34]....
        /*0224*/ 	.word	0x00005770


	//   ....[35]....
        /*0228*/ 	.word	0x00005e80


	//   ....[36]....
        /*022c*/ 	.word	0x00005ea0


	//   ....[37]....
        /*0230*/ 	.word	0x00005eb0


	//   ....[38]....
        /*0234*/ 	.word	0x00005ec0


	//   ....[39]....
        /*0238*/ 	.word	0x000061c0


	//   ....[40]....
        /*023c*/ 	.word	0x00006dd0


	//   ....[41]....
        /*0240*/ 	.word	0x000075b0


	//   ....[42]....
        /*0244*/ 	.word	0x00007700


	//   ....[43]....
        /*0248*/ 	.word	0x00007710


	//   ....[44]....
        /*024c*/ 	.word	0x00007730


	//   ....[45]....
        /*0250*/ 	.word	0x00009080


	//   ....[46]....
        /*0254*/ 	.word	0x000090b0


	//   ....[47]....
        /*0258*/ 	.word	0x000090c0


	//   ....[48]....
        /*025c*/ 	.word	0x000090d0


	//   ....[49]....
        /*0260*/ 	.word	0x00009850


	//   ....[50]....
        /*0264*/ 	.word	0x00009870


	//   ....[51]....
        /*0268*/ 	.word	0x00009880


	//   ....[52]....
        /*026c*/ 	.word	0x00009890


	//   ....[53]....
        /*0270*/ 	.word	0x0000a5f0


	//   ....[54]....
        /*0274*/ 	.word	0x0000a610


	//   ....[55]....
        /*0278*/ 	.word	0x0000a630


	//   ....[56]....
        /*027c*/ 	.word	0x0000a650


	//   ....[57]....
        /*0280*/ 	.word	0x0000bf50


	//   ....[58]....
        /*0284*/ 	.word	0x0000bf80


	//   ....[59]....
        /*0288*/ 	.word	0x0000bf90


	//   ....[60]....
        /*028c*/ 	.word	0x0000bfa0


	//   ....[61]....
        /*0290*/ 	.word	0x0000c4a0


	//   ....[62]....
        /*0294*/ 	.word	0x0000c4d0


	//   ....[63]....
        /*0298*/ 	.word	0x0000c4f0


	//   ....[64]....
        /*029c*/ 	.word	0x0000c500


	//   ....[65]....
        /*02a0*/ 	.word	0x0000cf70


	//   ....[66]....
        /*02a4*/ 	.word	0x0000d3b0


	//   ....[67]....
        /*02a8*/ 	.word	0x0000dbb0


	//   ....[68]....
        /*02ac*/ 	.word	0x0000dd00


	//   ....[69]....
        /*02b0*/ 	.word	0x0000dd10


	//   ....[70]....
        /*02b4*/ 	.word	0x0000dd30


	//   ....[71]....
        /*02b8*/ 	.word	0x0000f630


	//   ....[72]....
        /*02bc*/ 	.word	0x0000f660


	//   ....[73]....
        /*02c0*/ 	.word	0x0000f680


	//   ....[74]....
        /*02c4*/ 	.word	0x0000f690


	//   ....[75]....
        /*02c8*/ 	.word	0x0000f860


	//   ....[76]....
        /*02cc*/ 	.word	0x0000f890


	//   ....[77]....
        /*02d0*/ 	.word	0x0000f8d0


	//   ....[78]....
        /*02d4*/ 	.word	0x0000f8e0


	//   ....[79]....
        /*02d8*/ 	.word	0x000105e0


	//   ....[80]....
        /*02dc*/ 	.word	0x00010610


	//   ....[81]....
        /*02e0*/ 	.word	0x00010650


	//   ....[82]....
        /*02e4*/ 	.word	0x00010690


	//   ....[83]....
        /*02e8*/ 	.word	0x00010730


	//   ....[84]....
        /*02ec*/ 	.word	0x00010780


	//   ....[85]....
        /*02f0*/ 	.word	0x00011090


	//   ....[86]....
        /*02f4*/ 	.word	0x000110a0


	//----- nvinfo : EIATTR_EXIT_INSTR_OFFSETS
	.align		4
.L_464:
        /*02f8*/ 	.byte	0x04, 0x1c
        /*02fa*/ 	.short	(.L_466 - .L_465)


	//   ....[0]....
.L_465:
        /*02fc*/ 	.word	0x000001b0


	//   ....[1]....
        /*0300*/ 	.word	0x000110b0


	//   ....[2]....
        /*0304*/ 	.word	0x00011950


	//   ....[3]....
        /*0308*/ 	.word	0x000119a0


	//   ....[4]....
        /*030c*/ 	.word	0x000119d0


	//   ....[5]....
        /*0310*/ 	.word	0x00011a30


	//   ....[6]....
        /*0314*/ 	.word	0x00011cc0


	//----- nvinfo : EIATTR_CTAIDZ_USED
	.align		4
.L_466:
        /*0318*/ 	.byte	0x01, 0x04
	.zero		2


	//----- nvinfo : EIATTR_MAX_THREADS
	.align		4
        /*031c*/ 	.byte	0x04, 0x05
        /*031e*/ 	.short	(.L_468 - .L_467)
.L_467:
        /*0320*/ 	.word	0x00000100
        /*0324*/ 	.word	0x00000001
        /*0328*/ 	.word	0x00000001


	//----- nvinfo : EIATTR_CRS_STACK_SIZE
	.align		4
.L_468:
        /*032c*/ 	.byte	0x04, 0x1e
        /*032e*/ 	.short	(.L_470 - .L_469)
.L_469:
        /*0330*/ 	.word	0x00000000
.L_470:


//--------------------- .nv.info._ZN7cutlass13device_kernelIN5flash19enable_sm80_to_sm89INS1_16FlashAttnFwdSm80INS1_25CollectiveMainloopFwdSm80ILi8ELi2ELb0EN4cute5tupleIJNS5_1CILi128EEENS7_ILi64EEENS7_ILi192EEEEEELi192ENS_10bfloat16_tEfNS_4arch4Sm80ELb0ELb1ELb0ELb1ELb1ELb0ELb1ELb1EEENS1_21CollectiveEpilogueFwdINS6_IJS8_SA_S9_EEENS6_IJNS7_ILi1EEESI_SI_EEESC_SE_Li256ELb1ELb1ELb1ELb0EEENS1_36VarlenDynamicPersistentTileSchedulerILi128ELi64ELi256ELi256ELb1ELb1ELb0ELb1ELb0ELb1EEEEEEEEEvNT_6ParamsE --------------------------
	.section	.nv.info._ZN7cutlass13device_kernelIN5flash19enable_sm80_to_sm89INS1_16FlashAttnFwdSm80INS1_25CollectiveMainloopFwdSm80ILi8ELi2ELb0EN4cute5tupleIJNS5_1CILi128EEENS7_ILi64EEENS7_ILi192EEEEEELi192ENS_10bfloat16_tEfNS_4arch4Sm80ELb0ELb1ELb0ELb1ELb1ELb0ELb1ELb1EEENS1_21CollectiveEpilogueFwdINS6_IJS8_SA_S9_EEENS6_IJNS7_ILi1EEESI_SI_EEESC_SE_Li256ELb1ELb1ELb1ELb0EEENS1_36VarlenDynamicPersistentTileSchedulerILi128ELi64ELi256ELi256ELb1ELb1ELb0ELb1ELb0ELb1EEEEEEEEEvNT_6ParamsE,"",@"SHT_CUDA_INFO"
	.sectionflags	@""
	.align	4


	//----- nvinfo : EIATTR_CUDA_API_VERSION
	.align		4
        /*0000*/ 	.byte	0x04, 0x37
        /*0002*/ 	.short	(.L_472 - .L_471)
.L_471:
        /*0004*/ 	.word	0x00000082


	//----- nvinfo : EIATTR_SW2861232_WAR
	.align		4
.L_472:
        /*0008*/ 	.byte	0x01, 0x35
	.zero		2


	//----- nvinfo : EIATTR_PARAM_CBANK
	.align		4
        /*000c*/ 	.byte	0x04, 0x0a
        /*000e*/ 	.short	(.L_474 - .L_473)
	.align		4
.L_473:
        /*0010*/ 	.word	index@(.nv.constant0._ZN7cutlass13device_kernelIN5flash19enable_sm80_to_sm89INS1_16FlashAttnFwdSm80INS1_25CollectiveMainloopFwdSm80ILi8ELi2ELb0EN4cute5tupleIJNS5_1CILi128EEENS7_ILi64EEENS7_ILi192EEEEEELi192ENS_10bfloat16_tEfNS_4arch4Sm80ELb0ELb1ELb0ELb1ELb1ELb0ELb1ELb1EEENS1_21CollectiveEpilogueFwdINS6_IJS8_SA_S9_EEENS6_IJNS7_ILi1EEESI_SI_EEESC_SE_Li256ELb1ELb1ELb1ELb0EEENS1_36VarlenDynamicPersistentTileSchedulerILi128ELi64ELi256ELi256ELb1ELb1ELb0ELb1ELb0ELb1EEEEEEEEEvNT_6ParamsE)
        /*0014*/ 	.short	0x0160
        /*0016*/ 	.short	0x0438


	//----- nvinfo : EIATTR_CBANK_PARAM_SIZE
	.align		4
.L_474:
        /*0018*/ 	.byte	0x03, 0x19
        /*001a*/ 	.short	0x0438


	//----- nvinfo : EIATTR_KPARAM_INFO
	.align		4
        /*001c*/ 	.byte	0x04, 0x17
        /*001e*/ 	.short	(.L_476 - .L_475)
.L_475:
        /*0020*/ 	.word	0x00000000
        /*0024*/ 	.short	0x0000
        /*0026*/ 	.short	0x0000
        /*0028*/ 	.byte	0x00, 0xf0, 0xe1, 0x10


	//----- nvinfo : EIATTR_MAXREG_COUNT
	.align		4
.L_476:
        /*002c*/ 	.byte	0x03, 0x1b
        /*002e*/ 	.short	0x00ff


	//----- nvinfo : EIATTR_NUM_BARRIERS
	.align		4
        /*0030*/ 	.byte	0x02, 0x4c
        /*0032*/ 	.byte	0x06
	.zero		1


	//----- nvinfo : EIATTR_ANNOTATIONS
	.align		4
        /*0034*/ 	.byte	0x04, 0x55
        /*0036*/ 	.short	(.L_478 - .L_477)


	//   ....[0]....
.L_477:
        /*0038*/ 	.word	0x00000001
        /*003c*/ 	.byte	0x70, 0x00, 0x00, 0x00, 0x01, 0x00, 0x00, 0x00, 0x00, 0x14, 0x00, 0x00, 0x01, 0x00, 0x00, 0x00
        /*004c*/ 	.byte	0x90, 0x16, 0x00, 0x00, 0x01, 0x00, 0x00, 0x00, 0xa0, 0x52, 0x00, 0x00, 0x01, 0x00, 0x00, 0x00
        /*005c*/ 	.byte	0x20, 0x28, 0x01, 0x00, 0x01, 0x00, 0x00, 0x00, 0x20, 0x54, 0x01, 0x00


	//----- nvinfo : EIATTR_MERCURY_ISA_VERSION
	.align		4
.L_478:
        /*0068*/ 	.byte	0x03, 0x5f
        /*006a*/ 	.short	0x0000


	//----- nvinfo : EIATTR_INT_WARP_WIDE_INSTR_OFFSETS
	.align		4
        /*006c*/ 	.byte	0x04, 0x31
        /*006e*/ 	.short	(.L_480 - .L_479)


	//   ....[0]....
.L_479:
        /*0070*/ 	.word	0x00011fb0


	//   ....[1]....
        /*0074*/ 	.word	0x00012030


	//----- nvinfo : EIATTR_COOP_GROUP_MASK_REGIDS
	.align		4
.L_480:
        /*0078*/ 	.byte	0x04, 0x29
        /*007a*/ 	.short	(.L_482 - .L_481)


	//   ....[0]....
.L_481:
        /*007c*/ 	.word	0xffffffff


	//   ....[1]....
        /*0080*/ 	.word	0xffffffff


	//   ....[2]....
        /*0084*/ 	.word	0xffffffff


	//   ....[3]....
        /*0088*/ 	.word	0xffffffff


	//   ....[4]....
        /*008c*/ 	.word	0xffffffff


	//   ....[5]....
        /*0090*/ 	.word	0xffffffff


	//   ....[6]....
        /*0094*/ 	.word	0xffffffff


	//   ....[7]....
        /*0098*/ 	.word	0xffffffff


	//   ....[8]....
        /*009c*/ 	.word	0xffffffff


	//   ....[9]....
        /*00a0*/ 	.word	0xffffffff


	//   ....[10]....
        /*00a4*/ 	.word	0xffffffff


	//   ....[11]....
        /*00a8*/ 	.word	0xffffffff


	//   ....[12]....
        /*00ac*/ 	.word	0xffffffff


	//   ....[13]....
        /*00b0*/ 	.word	0xffffffff


	//   ....[14]....
        /*00b4*/ 	.word	0xffffffff


	//   ....[15]....
        /*00b8*/ 	.word	0xffffffff


	//   ....[16]....
        /*00bc*/ 	.word	0xffffffff


	//   ....[17]....
        /*00c0*/ 	.word	0xffffffff


	//   ....[18]....
        /*00c4*/ 	.word	0xffffffff


	//   ....[19]....
        /*00c8*/ 	.word	0xffffffff


	//   ....[20]....
        /*00cc*/ 	.word	0xffffffff


	//   ....[21]....
        /*00d0*/ 	.word	0xffffffff


	//   ....[22]....
        /*00d4*/ 	.word	0xffffffff


	//   ....[23]....
        /*00d8*/ 	.word	0xffffffff


	//   ....[24]....
        /*00dc*/ 	.word	0xffffffff


	//   ....[25]....
        /*00e0*/ 	.word	0xffffffff


	//   ....[26]....
        /*00e4*/ 	.word	0xffffffff


	//   ....[27]....
        /*00e8*/ 	.word	0xffffffff


	//   ....[28]....
        /*00ec*/ 	.word	0xffffffff


	//   ....[29]....
        /*00f0*/ 	.word	0xffffffff


	//   ....[30]....
        /*00f4*/ 	.word	0xffffffff


	//   ....[31]....
        /*00f8*/ 	.word	0xffffffff


	//   ....[32]....
        /*00fc*/ 	.word	0xffffffff


	//   ....[33]....
        /*0100*/ 	.word	0xffffffff


	//   ....[34]....
        /*0104*/ 	.word	0xffffffff


	//   ....[35]....
        /*0108*/ 	.word	0xffffffff


	//   ....[36]....
        /*010c*/ 	.word	0xffffffff


	//   ....[37]....
        /*0110*/ 	.word	0xffffffff


	//   ....[38]....
        /*0114*/ 	.word	0xffffffff


	//   ....[39]....
        /*0118*/ 	.word	0xffffffff


	//   ....[40]....
        /*011c*/ 	.word	0xffffffff


	//   ....[41]....
        /*0120*/ 	.word	0xffffffff


	//   ....[42]....
        /*0124*/ 	.word	0xffffffff


	//   ....[43]....
        /*0128*/ 	.word	0xffffffff


	//   ....[44]....
        /*012c*/ 	.word	0xffffffff


	//   ....[45]....
        /*0130*/ 	.word	0xffffffff


	//   ....[46]....
        /*0134*/ 	.word	0xffffffff


	//   ....[47]....
        /*0138*/ 	.word	0xffffffff


	//   ....[48]....
        /*013c*/ 	.word	0xffffffff


	//   ....[49]....
        /*0140*/ 	.word	0xffffffff


	//   ....[50]....
        /*0144*/ 	.word	0xffffffff


	//   ....[51]....
        /*0148*/ 	.word	0xffffffff


	//   ....[52]....
        /*014c*/ 	.word	0xffffffff


	//   ....[53]....
        /*0150*/ 	.word	0xffffffff


	//   ....[54]....
        /*0154*/ 	.word	0xffffffff


	//   ....[55]....
        /*0158*/ 	.word	0xffffffff


	//   ....[56]....
        /*015c*/ 	.word	0xffffffff


	//   ....[57]....
        /*0160*/ 	.word	0xffffffff


	//   ....[58]....
        /*0164*/ 	.word	0xffffffff


	//   ....[59]....
        /*0168*/ 	.word	0xffffffff


	//   ....[60]....
        /*016c*/ 	.word	0xffffffff


	//   ....[61]....
        /*0170*/ 	.word	0xffffffff


	//   ....[62]....
        /*0174*/ 	.word	0xffffffff


	//   ....[63]....
        /*0178*/ 	.word	0xffffffff


	//   ....[64]....
        /*017c*/ 	.word	0xffffffff


	//   ....[65]....
        /*0180*/ 	.word	0xffffffff


	//   ....[66]....
        /*0184*/ 	.word	0xffffffff


	//   ....[67]....
        /*0188*/ 	.word	0xffffffff


	//   ....[68]....
        /*018c*/ 	.word	0xffffffff


	//   ....[69]....
        /*0190*/ 	.word	0xffffffff


	//   ....[70]....
        /*0194*/ 	.word	0xffffffff


	//   ....[71]....
        /*0198*/ 	.word	0xffffffff


	//   ....[72]....
        /*019c*/ 	.word	0xffffffff


	//   ....[73]....
        /*01a0*/ 	.word	0xffffffff


	//   ....[74]....
        /*01a4*/ 	.word	0xffffffff


	//   ....[75]....
        /*01a8*/ 	.word	0xffffffff


	//   ....[76]....
        /*01ac*/ 	.word	0xffffffff


	//   ....[77]....
        /*01b0*/ 	.word	0xffffffff


	//   ....[78]....
        /*01b4*/ 	.word	0xffffffff


	//   ....[79]....
        /*01b8*/ 	.word	0xffffffff


	//   ....[80]....
        /*01bc*/ 	.word	0xffffffff


	//   ....[81]....
        /*01c0*/ 	.word	0xffffffff


	//   ....[82]....
        /*01c4*/ 	.word	0xffffffff


	//   ....[83]....
        /*01c8*/ 	.word	0xffffffff


	//   ....[84]....
        /*01cc*/ 	.word	0xffffffff


	//   ....[85]....
        /*01d0*/ 	.word	0xffffffff


	//   ....[86]....
        /*01d4*/ 	.word	0xffffffff


	//   ....[87]....
        /*01d8*/ 	.word	0xffffffff


	//   ....[88]....
        /*01dc*/ 	.word	0xffffffff


	//   ....[89]....
        /*01e0*/ 	.word	0xffffffff


	//   ....[90]....
        /*01e4*/ 	.word	0xffffffff


	//   ....[91]....
        /*01e8*/ 	.word	0xffffffff


	//   ....[92]....
        /*01ec*/ 	.word	0xffffffff


	//   ....[93]....
        /*01f0*/ 	.word	0xffffffff


	//   ....[94]....
        /*01f4*/ 	.word	0xffffffff


	//   ....[95]....
        /*01f8*/ 	.word	0xffffffff


	//   ....[96]....
        /*01fc*/ 	.word	0xffffffff


	//   ....[97]....
        /*0200*/ 	.word	0xffffffff


	//   ....[98]....
        /*0204*/ 	.word	0xffffffff


	//   ....[99]....
        /*0208*/ 	.word	0xffffffff


	//   ....[100]....
        /*020c*/ 	.word	0xffffffff


	//   ....[101]....
        /*0210*/ 	.word	0xffffffff


	//   ....[102]....
        /*0214*/ 	.word	0xffffffff


	//   ....[103]....
        /*0218*/ 	.word	0xffffffff


	//   ....[104]....
        /*021c*/ 	.word	0xffffffff


	//   ....[105]....
        /*0220*/ 	.word	0xffffffff


	//   ....[106]....
        /*0224*/ 	.word	0xffffffff


	//   ....[107]....
        /*0228*/ 	.word	0xffffffff


	//   ....[108]....
        /*022c*/ 	.word	0xffffffff


	//   ....[109]....
        /*0230*/ 	.word	0xffffffff


	//   ....[110]....
        /*0234*/ 	.word	0xffffffff


	//   ....[111]....
        /*0238*/ 	.word	0xffffffff


	//   ....[112]....
        /*023c*/ 	.word	0xffffffff


	//   ....[113]....
        /*0240*/ 	.word	0xffffffff


	//   ....[114]....
        /*0244*/ 	.word	0xffffffff


	//   ....[115]....
        /*0248*/ 	.word	0xffffffff


	//   ....[116]....
        /*024c*/ 	.word	0xffffffff


	//   ....[117]....
        /*0250*/ 	.word	0xffffffff


	//   ....[118]....
        /*0254*/ 	.word	0xffffffff


	//   ....[119]....
        /*0258*/ 	.word	0xffffffff


	//   ....[120]....
        /*025c*/ 	.word	0xffffffff


	//   ....[121]....
        /*0260*/ 	.word	0xffffffff


	//   ....[122]....
        /*0264*/ 	.word	0xffffffff


	//   ....[123]....
        /*0268*/ 	.word	0xffffffff


	//   ....[124]....
        /*026c*/ 	.word	0xffffffff


	//   ....[125]....
        /*0270*/ 	.word	0xffffffff


	//   ....[126]....
        /*0274*/ 	.word	0xffffffff


	//   ....[127]....
        /*0278*/ 	.word	0xffffffff


	//   ....[128]....
        /*027c*/ 	.word	0xffffffff


	//   ....[129]....
        /*0280*/ 	.word	0xffffffff


	//   ....[130]....
        /*0284*/ 	.word	0xffffffff


	//   ....[131]....
        /*0288*/ 	.word	0xffffffff


	//   ....[132]....
        /*028c*/ 	.word	0xffffffff


	//   ....[133]....
        /*0290*/ 	.word	0xffffffff


	//   ....[134]....
        /*0294*/ 	.word	0xffffffff


	//   ....[135]....
        /*0298*/ 	.word	0xffffffff


	//   ....[136]....
        /*029c*/ 	.word	0xffffffff


	//   ....[137]....
        /*02a0*/ 	.word	0xffffffff


	//   ....[138]....
        /*02a4*/ 	.word	0xffffffff


	//   ....[139]....
        /*02a8*/ 	.word	0xffffffff


	//   ....[140]....
        /*02ac*/ 	.word	0xffffffff


	//   ....[141]....
        /*02b0*/ 	.word	0xffffffff


	//   ....[142]....
        /*02b4*/ 	.word	0xffffffff


	//   ....[143]....
        /*02b8*/ 	.word	0xffffffff


	//   ....[144]....
        /*02bc*/ 	.word	0xffffffff


	//   ....[145]....
        /*02c0*/ 	.word	0xffffffff


	//   ....[146]....
        /*02c4*/ 	.word	0xffffffff


	//   ....[147]....
        /*02c8*/ 	.word	0xffffffff


	//   ....[148]....
        /*02cc*/ 	.word	0xffffffff


	//   ....[149]....
        /*02d0*/ 	.word	0xffffffff


	//   ....[150]....
        /*02d4*/ 	.word	0xffffffff


	//   ....[151]....
        /*02d8*/ 	.word	0xffffffff


	//   ....[152]....
        /*02dc*/ 	.word	0xffffffff


	//   ....[153]....
        /*02e0*/ 	.word	0xffffffff


	//   ....[154]....
        /*02e4*/ 	.word	0xffffffff


	//   ....[155]....
        /*02e8*/ 	.word	0xffffffff


	//   ....[156]....
        /*02ec*/ 	.word	0xffffffff


	//   ....[157]....
        /*02f0*/ 	.word	0xffffffff


	//   ....[158]....
        /*02f4*/ 	.word	0xffffffff


	//   ....[159]....
        /*02f8*/ 	.word	0xffffffff


	//   ....[160]....
        /*02fc*/ 	.word	0xffffffff


	//   ....[161]....
        /*0300*/ 	.word	0xffffffff


	//   ....[162]....
        /*0304*/ 	.word	0xffffffff


	//   ....[163]....
        /*0308*/ 	.word	0xffffffff


	//   ....[164]....
        /*030c*/ 	.word	0xffffffff


	//   ....[165]....
        /*0310*/ 	.word	0xffffffff


	//   ....[166]....
        /*0314*/ 	.word	0xffffffff


	//   ....[167]....
        /*0318*/ 	.word	0xffffffff


	//   ....[168]....
        /*031c*/ 	.word	0xffffffff


	//   ....[169]....
        /*0320*/ 	.word	0xffffffff


	//   ....[170]....
        /*0324*/ 	.word	0xffffffff


	//   ....[171]....
        /*0328*/ 	.word	0xffffffff


	//   ....[172]....
        /*032c*/ 	.word	0xffffffff


	//   ....[173]....
        /*0330*/ 	.word	0xffffffff


	//   ....[174]....
        /*0334*/ 	.word	0xffffffff


	//   ....[175]....
        /*0338*/ 	.word	0xffffffff


	//   ....[176]....
        /*033c*/ 	.word	0xffffffff


	//   ....[177]....
        /*0340*/ 	.word	0xffffffff


	//   ....[178]....
        /*0344*/ 	.word	0xffffffff


	//   ....[179]....
        /*0348*/ 	.word	0xffffffff


	//   ....[180]....
        /*034c*/ 	.word	0xffffffff


	//   ....[181]....
        /*0350*/ 	.word	0xffffffff


	//   ....[182]....
        /*0354*/ 	.word	0xffffffff


	//   ....[183]....
        /*0358*/ 	.word	0xffffffff


	//   ....[184]....
        /*035c*/ 	.word	0xffffffff


	//   ....[185]....
        /*0360*/ 	.word	0xffffffff


	//   ....[186]....
        /*0364*/ 	.word	0xffffffff


	//   ....[187]....
        /*0368*/ 	.word	0xffffffff


	//   ....[188]....
        /*036c*/ 	.word	0xffffffff


	//   ....[189]....
        /*0370*/ 	.word	0xffffffff


	//   ....[190]....
        /*0374*/ 	.word	0xffffffff


	//   ....[191]....
        /*0378*/ 	.word	0xffffffff


	//   ....[192]....
        /*037c*/ 	.word	0xffffffff


	//   ....[193]....
        /*0380*/ 	.word	0xffffffff


	//   ....[194]....
        /*0384*/ 	.word	0xffffffff


	//   ....[195]....
        /*0388*/ 	.word	0xffffffff


	//   ....[196]....
        /*038c*/ 	.word	0xffffffff


	//   ....[197]....
        /*0390*/ 	.word	0xffffffff


	//   ....[198]....
        /*0394*/ 	.word	0xffffffff


	//   ....[199]....
        /*0398*/ 	.word	0xffffffff


	//   ....[200]....
        /*039c*/ 	.word	0xffffffff


	//   ....[201]....
        /*03a0*/ 	.word	0xffffffff


	//   ....[202]....
        /*03a4*/ 	.word	0xffffffff


	//   ....[203]....
        /*03a8*/ 	.word	0xffffffff


	//   ....[204]....
        /*03ac*/ 	.word	0xffffffff


	//   ....[205]....
        /*03b0*/ 	.word	0xffffffff


	//   ....[206]....
        /*03b4*/ 	.word	0xffffffff


	//   ....[207]....
        /*03b8*/ 	.word	0xffffffff


	//   ....[208]....
        /*03bc*/ 	.word	0xffffffff


	//   ....[209]....
        /*03c0*/ 	.word	0xffffffff


	//   ....[210]....
        /*03c4*/ 	.word	0xffffffff


	//   ....[211]....
        /*03c8*/ 	.word	0xffffffff


	//   ....[212]....
        /*03cc*/ 	.word	0xffffffff


	//   ....[213]....
        /*03d0*/ 	.word	0xffffffff


	//   ....[214]....
        /*03d4*/ 	.word	0xffffffff


	//   ....[215]....
        /*03d8*/ 	.word	0xffffffff


	//   ....[216]....
        /*03dc*/ 	.word	0xffffffff


	//   ....[217]....
        /*03e0*/ 	.word	0xffffffff


	//   ....[218]....
        /*03e4*/ 	.word	0xffffffff


	//   ....[219]....
        /*03e8*/ 	.word	0xffffffff


	//   ....[220]....
        /*03ec*/ 	.word	0xffffffff


	//   ....[221]....
        /*03f0*/ 	.word	0xffffffff


	//   ....[222]....
        /*03f4*/ 	.word	0xffffffff


	//   ....[223]....
        /*03f8*/ 	.word	0xffffffff


	//   ....[224]....
        /*03fc*/ 	.word	0xffffffff


	//   ....[225]....
        /*0400*/ 	.word	0xffffffff


	//   ....[226]....
        /*0404*/ 	.word	0xffffffff


	//   ....[227]....
        /*0408*/ 	.word	0xffffffff


	//   ....[228]....
        /*040c*/ 	.word	0xffffffff


	//   ....[229]....
        /*0410*/ 	.word	0xffffffff


	//   ....[230]....
        /*0414*/ 	.word	0xffffffff


	//   ....[231]....
        /*0418*/ 	.word	0xffffffff


	//   ....[232]....
        /*041c*/ 	.word	0xffffffff


	//   ....[233]....
        /*0420*/ 	.word	0xffffffff


	//----- nvinfo : EIATTR_COOP_GROUP_INSTR_OFFSETS
	.align		4
.L_482:
        /*0424*/ 	.byte	0x04, 0x28
        /*0426*/ 	.short	(.L_484 - .L_483)


	//   ....[0]....
.L_483:
        /*0428*/ 	.word	0x00000050


	//   ....[1]....
        /*042c*/ 	.word	0x000001e0


	//   ....[2]....
        /*0430*/ 	.word	0x00000210


	//   ....[3]....
        /*0434*/ 	.word	0x00000240


	//   ....[4]....
        /*0438*/ 	.word	0x00000270


	//   ....[5]....
        /*043c*/ 	.word	0x000002a0


	//   ....[6]....
        /*0440*/ 	.word	0x000002d0


	//   ....[7]....
        /*0444*/ 	.word	0x00000430


	//   ....[8]....
        /*0448*/ 	.word	0x00000470


	//   ....[9]....
        /*044c*/ 	.word	0x000004a0


	//   ....[10]....
        /*0450*/ 	.word	0x000004d0


	//   ....[11]....
        /*0454*/ 	.word	0x00000500


	//   ....[12]....
        /*0458*/ 	.word	0x00000530


	//   ....[13]....
        /*045c*/ 	.word	0x000005c0


	//   ....[14]....
        /*0460*/ 	.word	0x00000600


	//   ....[15]....
        /*0464*/ 	.word	0x00000620


	//   ....[16]....
        /*0468*/ 	.word	0x00000680


	//   ....[17]....
        /*046c*/ 	.word	0x000029c0


	//   ....[18]....
        /*0470*/ 	.word	0x000029e0


	//   ....[19]....
        /*0474*/ 	.word	0x00002b50


	//   ....[20]....
        /*0478*/ 	.word	0x00002b60


	//   ....[21]....
        /*047c*/ 	.word	0x00002cc0


	//   ....[22]....
        /*0480*/ 	.word	0x00002ce0


	//   ....[23]....
        /*0484*/ 	.word	0x00002e40


	//   ....[24]....
        /*0488*/ 	.word	0x00002e50


	//   ....[25]....
        /*048c*/ 	.word	0x00003320


	//   ....[26]....
        /*0490*/ 	.word	0x00003340


	//   ....[27]....
        /*0494*/ 	.word	0x00003350


	//   ....[28]....
        /*0498*/ 	.word	0x00003360


	//   ....[29]....
        /*049c*/ 	.word	0x00003500


	//   ....[30]....
        /*04a0*/ 	.word	0x00003510


	//   ....[31]....
        /*04a4*/ 	.word	0x00003560


	//   ....[32]....
        /*04a8*/ 	.word	0x00003570


	//   ....[33]....
        /*04ac*/ 	.word	0x00003980


	//   ....[34]....
        /*04b0*/ 	.word	0x000039a0


	//   ....[35]....
        /*04b4*/ 	.word	0x00003a70


	//   ....[36]....
        /*04b8*/ 	.word	0x00003ab0


	//   ....[37]....
        /*04bc*/ 	.word	0x00003f00


	//   ....[38]....
        /*04c0*/ 	.word	0x00003f20


	//   ....[39]....
        /*04c4*/ 	.word	0x00003ff0


	//   ....[40]....
        /*04c8*/ 	.word	0x00004030


	//   ....[41]....
        /*04cc*/ 	.word	0x00004b90


	//   ....[42]....
        /*04d0*/ 	.word	0x00004df0


	//   ....[43]....
        /*04d4*/ 	.word	0x00005570


	//   ....[44]....
        /*04d8*/ 	.word	0x00005820


	//   ....[45]....
        /*04dc*/ 	.word	0x00005840


	//   ....[46]....
        /*04e0*/ 	.word	0x000058a0


	//   ....[47]....
        /*04e4*/ 	.word	0x00006b70


	//   ....[48]....
        /*04e8*/ 	.word	0x00006b90


	//   ....[49]....
        /*04ec*/ 	.word	0x00006bf0


	//   ....[50]....
        /*04f0*/ 	.word	0x00006c20


	//   ....[51]....
        /*04f4*/ 	.word	0x000073d0


	//   ....[52]....
        /*04f8*/ 	.word	0x000073f0


	//   ....[53]....
        /*04fc*/ 	.word	0x000074f0


	//   ....[54]....
        /*0500*/ 	.word	0x00007530


	//   ....[55]....
        /*0504*/ 	.word	0x00007ee0


	//   ....[56]....
        /*0508*/ 	.word	0x00008600


	//   ....[57]....
        /*050c*/ 	.word	0x00008900


	//   ....[58]....
        /*0510*/ 	.word	0x00008930


	//   ....[59]....
        /*0514*/ 	.word	0x00009290


	//   ....[60]....
        /*0518*/ 	.word	0x000092b0


	//   ....[61]....
        /*051c*/ 	.word	0x0000a770


	//   ....[62]....
        /*0520*/ 	.word	0x0000a790


	//   ....[63]....
        /*0524*/ 	.word	0x0000a8a0


	//   ....[64]....
        /*0528*/ 	.word	0x0000a8d0


	//   ....[65]....
        /*052c*/ 	.word	0x0000b060


	//   ....[66]....
        /*0530*/ 	.word	0x0000b080


	//   ....[67]....
        /*0534*/ 	.word	0x0000b180


	//   ....[68]....
        /*0538*/ 	.word	0x0000b1c0


	//   ....[69]....
        /*053c*/ 	.word	0x0000bf30


	//   ....[70]....
        /*0540*/ 	.word	0x0000bf60


	//   ....[71]....
        /*0544*/ 	.word	0x0000c200


	//   ....[72]....
        /*0548*/ 	.word	0x0000c330


	//   ....[73]....
        /*054c*/ 	.word	0x0000d960


	//   ....[74]....
        /*0550*/ 	.word	0x0000d980


	//   ....[75]....
        /*0554*/ 	.word	0x0000da90


	//   ....[76]....
        /*0558*/ 	.word	0x0000dad0


	//   ....[77]....
        /*055c*/ 	.word	0x0000e000


	//   ....[78]....
        /*0560*/ 	.word	0x0000e020


	//   ....[79]....
        /*0564*/ 	.word	0x0000e120


	//   ....[80]....
        /*0568*/ 	.word	0x0000e160


	//   ....[81]....
        /*056c*/ 	.word	0x0000ec50


	//   ....[82]....
        /*0570*/ 	.word	0x0000f260


	//   ....[83]....
        /*0574*/ 	.word	0x0000f560


	//   ....[84]....
        /*0578*/ 	.word	0x0000f590


	//   ....[85]....
        /*057c*/ 	.word	0x0000feb0


	//   ....[86]....
        /*0580*/ 	.word	0x0000fed0


	//   ....[87]....
        /*0584*/ 	.word	0x000113d0


	//   ....[88]....
        /*0588*/ 	.word	0x000113f0


	//   ....[89]....
        /*058c*/ 	.word	0x00011500


	//   ....[90]....
        /*0590*/ 	.word	0x00011540


	//   ....[91]....
        /*0594*/ 	.word	0x00011790


	//   ....[92]....
        /*0598*/ 	.word	0x000117c0


	//   ....[93]....
        /*059c*/ 	.word	0x000117d0


	//   ....[94]....
        /*05a0*/ 	.word	0x00011800


	//   ....[95]....
        /*05a4*/ 	.word	0x00012b80


	//   ....[96]....
        /*05a8*/ 	.word	0x00012bb0


	//   ....[97]....
        /*05ac*/ 	.word	0x00012bc0


	//   ....[98]....
        /*05b0*/ 	.word	0x00012bd0


	//   ....[99]....
        /*05b4*/ 	.word	0x00012f30


	//   ....[100]....
        /*05b8*/ 	.word	0x00012f50


	//   ....[101]....
        /*05bc*/ 	.word	0x000130b0


	//   ....[102]....
        /*05c0*/ 	.word	0x000130c0


	//   ....[103]....
        /*05c4*/ 	.word	0x00013220


	//   ....[104]....
        /*05c8*/ 	.word	0x00013240


	//   ....[105]....
        /*05cc*/ 	.word	0x000133a0


	//   ....[106]....
        /*05d0*/ 	.word	0x000133b0


	//   ....[107]....
        /*05d4*/ 	.word	0x000136f0


	//   ....[108]....
        /*05d8*/ 	.word	0x00013710


	//   ....[109]....
        /*05dc*/ 	.word	0x00013ee0


	//   ....[110]....
        /*05e0*/ 	.word	0x00013ef0


	//   ....[111]....
        /*05e4*/ 	.word	0x00014e50


	//   ....[112]....
        /*05e8*/ 	.word	0x00014e70


	//   ....[113]....
        /*05ec*/ 	.word	0x00014fe0


	//   ....[114]....
        /*05f0*/ 	.word	0x00014ff0


	//   ....[115]....
        /*05f4*/ 	.word	0x00015150


	//   ....[116]....
        /*05f8*/ 	.word	0x00015170


	//   ....[117]....
        /*05fc*/ 	.word	0x000152d0


	//   ....[118]....
        /*0600*/ 	.word	0x000152e0


	//   ....[119]....
        /*0604*/ 	.word	0x000154e0


	//   ....[120]....
        /*0608*/ 	.word	0x00015500


	//   ....[121]....
        /*060c*/ 	.word	0x00015620


	//   ....[122]....
        /*0610*/ 	.word	0x00015660


	//   ....[123]....
        /*0614*/ 	.word	0x00015690


	//   ....[124]....
        /*0618*/ 	.word	0x000156c0


	//   ....[125]....
        /*061c*/ 	.word	0x000156f0


	//   ....[126]....
        /*0620*/ 	.word	0x00015720


	//   ....[127]....
        /*0624*/ 	.word	0x00015870


	//   ....[128]....
        /*0628*/ 	.word	0x000158b0


	//   ....[129]....
        /*062c*/ 	.word	0x000158e0


	//   ....[130]....
        /*0630*/ 	.word	0x00015910


	//   ....[131]....
        /*0634*/ 	.word	0x00015940


	//   ....[132]....
        /*0638*/ 	.word	0x00015970


	//   ....[133]....
        /*063c*/ 	.word	0x00015a00


	//   ....[134]....
        /*0640*/ 	.word	0x00015a40


	//   ....[135]....
        /*0644*/ 	.word	0x00015a50


	//   ....[136]....
        /*0648*/ 	.word	0x00015ab0


	//   ....[137]....
        /*064c*/ 	.word	0x00016470


	//   ....[138]....
        /*0650*/ 	.word	0x000164d0


	//   ....[139]....
        /*0654*/ 	.word	0x00016520


	//   ....[140]....
        /*0658*/ 	.word	0x00016570


	//   ....[141]....
        /*065c*/ 	.word	0x000165c0


	//   ....[142]....
        /*0660*/ 	.word	0x00016630


	//   ....[143]....
        /*0664*/ 	.word	0x00016680


	//   ....[144]....
        /*0668*/ 	.word	0x000166f0


	//   ....[145]....
        /*066c*/ 	.word	0x00016760


	//   ....[146]....
        /*0670*/ 	.word	0x000167d0


	//   ....[147]....
        /*0674*/ 	.word	0x00016840


	//   ....[148]....
        /*0678*/ 	.word	0x000168b0


	//   ....[149]....
        /*067c*/ 	.word	0x00016920


	//   ....[150]....
        /*0680*/ 	.word	0x00016980


	//   ....[151]....
        /*0684*/ 	.word	0x000169f0


	//   ....[152]....
        /*0688*/ 	.word	0x00016a60


	//   ....[153]....
        /*068c*/ 	.word	0x00016ad0


	//   ....[154]....
        /*0690*/ 	.word	0x00016b30


	//   ....[155]....
        /*0694*/ 	.word	0x00016ba0


	//   ....[156]....
        /*0698*/ 	.word	0x00016c10


	//   ....[157]....
        /*069c*/ 	.word	0x00016d80


	//   ....[158]....
        /*06a0*/ 	.word	0x00016de0


	//   ....[159]....
        /*06a4*/ 	.word	0x00016e50


	//   ....[160]....
        /*06a8*/ 	.word	0x00016ec0


	//   ....[161]....
        /*06ac*/ 	.word	0x00017030


	//   ....[162]....
        /*06b0*/ 	.word	0x00017090


	//   ....[163]....
        /*06b4*/ 	.word	0x00017100


	//   ....[164]....
        /*06b8*/ 	.word	0x00017170


	//   ....[165]....
        /*06bc*/ 	.word	0x000172e0


	//   ....[166]....
        /*06c0*/ 	.word	0x00017340


	//   ....[167]....
        /*06c4*/ 	.word	0x000173b0


	//   ....[168]....
        /*06c8*/ 	.word	0x00017420


	//   ....[169]....
        /*06cc*/ 	.word	0x000175a0


	//   ....[170]....
        /*06d0*/ 	.word	0x00017600


	//   ....[171]....
        /*06d4*/ 	.word	0x00017670


	//   ....[172]....
        /*06d8*/ 	.word	0x000176e0


	//   ....[173]....
        /*06dc*/ 	.word	0x00017860


	//   ....[174]....
        /*06e0*/ 	.word	0x000178c0


	//   ....[175]....
        /*06e4*/ 	.word	0x00017930


	//   ....[176]....
        /*06e8*/ 	.word	0x000179a0


	//   ....[177]....
        /*06ec*/ 	.word	0x00017b20


	//   ....[178]....
        /*06f0*/ 	.word	0x00017b80


	//   ....[179]....
        /*06f4*/ 	.word	0x00017be0


	//   ....[180]....
        /*06f8*/ 	.word	0x00017c50


	//   ....[181]....
        /*06fc*/ 	.word	0x00017cc0


	//   ....[182]....
        /*0700*/ 	.word	0x00017e40


	//   ....[183]....
        /*0704*/ 	.word	0x00017ea0


	//   ....[184]....
        /*0708*/ 	.word	0x00017f10


	//   ....[185]....
        /*070c*/ 	.word	0x00017f80


	//   ....[186]....
        /*0710*/ 	.word	0x00018100


	//   ....[187]....
        /*0714*/ 	.word	0x00018160


	//   ....[188]....
        /*0718*/ 	.word	0x000181d0


	//   ....[189]....
        /*071c*/ 	.word	0x00018240


	//   ....[190]....
        /*0720*/ 	.word	0x000183c0


	//   ....[191]....
        /*0724*/ 	.word	0x00018420


	//   ....[192]....
        /*0728*/ 	.word	0x00018480


	//   ....[193]....
        /*072c*/ 	.word	0x000184e0


	//   ....[194]....
        /*0730*/ 	.word	0x00018530


	//   ....[195]....
        /*0734*/ 	.word	0x00018580


	//   ....[196]....
        /*0738*/ 	.word	0x000185f0


	//   ....[197]....
        /*073c*/ 	.word	0x00018660


	//   ....[198]....
        /*0740*/ 	.word	0x000186d0


	//   ....[199]....
        /*0744*/ 	.word	0x00018730


	//   ....[200]....
        /*0748*/ 	.word	0x000187a0


	//   ....[201]....
        /*074c*/ 	.word	0x00018810


	//   ....[202]....
        /*0750*/ 	.word	0x00018880


	//   ....[203]....
        /*0754*/ 	.word	0x000188e0


	//   ....[204]....
        /*0758*/ 	.word	0x00018950


	//   ....[205]....
        /*075c*/ 	.word	0x000189c0


	//   ....[206]....
        /*0760*/ 	.word	0x00018a30


	//   ....[207]....
        /*0764*/ 	.word	0x00018a90


	//   ....[208]....
        /*0768*/ 	.word	0x00018b00


	//   ....[209]....
        /*076c*/ 	.word	0x00018b70


	//   ....[210]....
        /*0770*/ 	.word	0x00018be0


	//   ....[211]....
        /*0774*/ 	.word	0x00018c40


	//   ....[212]....
        /*0778*/ 	.word	0x00018cb0


	//   ....[213]....
        /*077c*/ 	.word	0x00018d20


	//   ....[214]....
        /*0780*/ 	.word	0x00018d90


	//   ....[215]....
        /*0784*/ 	.word	0x00018df0


	//   ....[216]....
        /*0788*/ 	.word	0x00018e60


	//   ....[217]....
        /*078c*/ 	.word	0x00018ed0


	//   ....[218]....
        /*0790*/ 	.word	0x00018f20


	//   ....[219]....
        /*0794*/ 	.word	0x00018f60


	//   ....[220]....
        /*0798*/ 	.word	0x00018fb0


	//   ....[221]....
        /*079c*/ 	.word	0x00019000


	//   ....[222]....
        /*07a0*/ 	.word	0x00019050


	//   ....[223]....
        /*07a4*/ 	.word	0x000190c0


	//   ....[224]....
        /*07a8*/ 	.word	0x00019110


	//   ....[225]....
        /*07ac*/ 	.word	0x00019160


	//   ....[226]....
        /*07b0*/ 	.word	0x000191b0


	//   ....[227]....
        /*07b4*/ 	.word	0x00019200


	//   ....[228]....
        /*07b8*/ 	.word	0x00019250


	//   ....[229]....
        /*07bc*/ 	.word	0x000192c0


	//   ....[230]....
        /*07c0*/ 	.word	0x00019310


	//   ....[231]....
        /*07c4*/ 	.word	0x00019380


	//   ....[232]....
        /*07c8*/ 	.word	0x000193e0


	//   ....[233]....
        /*07cc*/ 	.word	0x00019450


	//----- nvinfo : EIATTR_EXIT_INSTR_OFFSETS
	.align		4
.L_484:
        /*07d0*/ 	.byte	0x04, 0x1c
        /*07d2*/ 	.short	(.L_486 - .L_485)


	//   ....[0]....
.L_485:
        /*07d4*/ 	.word	0x00000fe0


	//   ....[1]....
        /*07d8*/ 	.word	0x00016430


	//----- nvinfo : EIATTR_MAX_THREADS
	.align		4
.L_486:
        /*07dc*/ 	.byte	0x04, 0x05
        /*07de*/ 	.short	(.L_488 - .L_487)
.L_487:
        /*07e0*/ 	.word	0x00000100
        /*07e4*/ 	.word	0x00000001
        /*07e8*/ 	.word	0x00000001


	//----- nvinfo : EIATTR_CRS_STACK_SIZE
	.align		4
.L_488:
        /*07ec*/ 	.byte	0x04, 0x1e
        /*07ee*/ 	.short	(.L_490 - .L_489)
.L_489:
        /*07f0*/ 	.word	0x00000000
.L_490:


//--------------------- .nv.info._ZN7cutlass13device_kernelIN5flash19enable_sm80_to_sm89INS1_16FlashAttnFwdSm80INS1_25CollectiveMainloopFwdSm80ILi8ELi2ELb0EN4cute5tupleIJNS5_1CILi128EEENS7_ILi64EEENS7_ILi192EEEEEELi192ENS_10bfloat16_tEfNS_4arch4Sm80ELb0ELb1ELb0ELb1ELb1ELb1ELb1ELb1EEENS1_21CollectiveEpilogueFwdINS6_IJS8_SA_S9_EEENS6_IJNS7_ILi1EEESI_SI_EEESC_SE_Li256ELb1ELb1ELb1ELb0EEENS1_36VarlenDynamicPersistentTileSchedulerILi128ELi64ELi256ELi256ELb1ELb1ELb0ELb1ELb0ELb1EEEEEEEEEvNT_6ParamsE --------------------------
	.section	.nv.info._ZN7cutlass13device_kernelIN5flash19enable_sm80_to_sm89INS1_16FlashAttnFwdSm80INS1_25CollectiveMainloopFwdSm80ILi8ELi2ELb0EN4cute5tupleIJNS5_1CILi128EEENS7_ILi64EEENS7_ILi192EEEEEELi192ENS_10bfloat16_tEfNS_4arch4Sm80ELb0ELb1ELb0ELb1ELb1ELb1ELb1ELb1EEENS1_21CollectiveEpilogueFwdINS6_IJS8_SA_S9_EEENS6_IJNS7_ILi1EEESI_SI_EEESC_SE_Li256ELb1ELb1ELb1ELb0EEENS1_36VarlenDynamicPersistentTileSchedulerILi128ELi64ELi256ELi256ELb1ELb1ELb0ELb1ELb0ELb1EEEEEEEEEvNT_6ParamsE,"",@"SHT_CUDA_INFO"
	.sectionflags	@""
	.align	4


	//----- nvinfo : EIATTR_CUDA_API_VERSION
	.align		4
        /*0000*/ 	.byte	0x04, 0x37
        /*0002*/ 	.short	(.L_492 - .L_491)
.L_491:
        /*0004*/ 	.word	0x00000082


	//----- nvinfo : EIATTR_SW2861232_WAR
	.align		4
.L_492:
        /*0008*/ 	.byte	0x01, 0x35
	.zero		2


	//----- nvinfo : EIATTR_PARAM_CBANK
	.align		4
        /*000c*/ 	.byte	0x04, 0x0a
        /*000e*/ 	.short	(.L_494 - .L_493)
	.align		4
.L_493:
        /*0010*/ 	.word	index@(.nv.constant0._ZN7cutlass13device_kernelIN5flash19enable_sm80_to_sm89INS1_16FlashAttnFwdSm80INS1_25CollectiveMainloopFwdSm80ILi8ELi2ELb0EN4cute5tupleIJNS5_1CILi128EEENS7_ILi64EEENS7_ILi192EEEEEELi192ENS_10bfloat16_tEfNS_4arch4Sm80ELb0ELb1ELb0ELb1ELb1ELb1ELb1ELb1EEENS1_21CollectiveEpilogueFwdINS6_IJS8_SA_S9_EEENS6_IJNS7_ILi1EEESI_SI_EEESC_SE_Li256ELb1ELb1ELb1ELb0EEENS1_36VarlenDynamicPersistentTileSchedulerILi128ELi64ELi256ELi256ELb1ELb1ELb0ELb1ELb0ELb1EEEEEEEEEvNT_6ParamsE)
        /*0014*/ 	.short	0x0160
        /*0016*/ 	.short	0x0438


	//----- nvinfo : EIATTR_CBANK_PARAM_SIZE
	.align		4
.L_494:
        /*0018*/ 	.byte	0x03, 0x19
        /*001a*/ 	.short	0x0438


	//----- nvinfo : EIATTR_KPARAM_INFO
	.align		4
        /*001c*/ 	.byte	0x04, 0x17
        /*001e*/ 	.short	(.L_496 - .L_495)
.L_495:
        /*0020*/ 	.word	0x00000000
        /*0024*/ 	.short	0x0000
        /*0026*/ 	.short	0x0000
        /*0028*/ 	.byte	0x00, 0xf0, 0xe1, 0x10


	//----- nvinfo : EIATTR_MAXREG_COUNT
	.align		4
.L_496:
        /*002c*/ 	.byte	0x03, 0x1b
        /*002e*/ 	.short	0x00ff


	//----- nvinfo : EIATTR_NUM_BARRIERS
	.align		4
        /*0030*/ 	.byte	0x02, 0x4c
        /*0032*/ 	.byte	0x06
	.zero		1


	//----- nvinfo : EIATTR_ANNOTATIONS
	.align		4
        /*0034*/ 	.byte	0x04, 0x55
        /*0036*/ 	.short	(.L_498 - .L_497)


	//   ....[0]....
.L_497:
        /* <DEDUP_REMOVED lines=74> */


	//----- nvinfo : EIATTR_MERCURY_ISA_VERSION
	.align		4
.L_498:
        /*04c0*/ 	.byte	0x03, 0x5f
        /*04c2*/ 	.short	0x0000


	//----- nvinfo : EIATTR_INT_WARP_WIDE_INSTR_OFFSETS
	.align		4
        /*04c4*/ 	.byte	0x04, 0x31
        /*04c6*/ 	.short	(.L_500 - .L_499)


	//   ....[0]....
.L_499:
        /*04c8*/ 	.word	0x000180e0


	//   ....[1]....
        /*04cc*/ 	.word	0x00018160


	//----- nvinfo : EIATTR_COOP_GROUP_MASK_REGIDS
	.align		4
.L_500:
        /*04d0*/ 	.byte	0x04, 0x29
        /*04d2*/ 	.short	(.L_502 - .L_501)


	//   ....[0]....
.L_501:
        /*04d4*/ 	.word	0xffffffff


	//   ....[1]....
        /*04d8*/ 	.word	0xffffffff


	//   ....[2]....
        /*04dc*/ 	.word	0xffffffff


	//   ....[3]....
        /*04e0*/ 	.word	0xffffffff


	//   ....[4]....
        /*04e4*/ 	.word	0xffffffff


	//   ....[5]....
        /*04e8*/ 	.word	0xffffffff


	//   ....[6]....
        /*04ec*/ 	.word	0xffffffff


	//   ....[7]....
        /*04f0*/ 	.word	0xffffffff


	//   ....[8]....
        /*04f4*/ 	.word	0xffffffff


	//   ....[9]....
        /*04f8*/ 	.word	0xffffffff


	//   ....[10]....
        /*04fc*/ 	.word	0xffffffff


	//   ....[11]....
        /*0500*/ 	.word	0xffffffff


	//   ....[12]....
        /*0504*/ 	.word	0xffffffff


	//   ....[13]....
        /*0508*/ 	.word	0xffffffff


	//   ....[14]....
        /*050c*/ 	.word	0xffffffff


	//   ....[15]....
        /*0510*/ 	.word	0xffffffff


	//   ....[16]....
        /*0514*/ 	.word	0xffffffff


	//   ....[17]....
        /*0518*/ 	.word	0xffffffff


	//   ....[18]....
        /*051c*/ 	.word	0xffffffff


	//   ....[19]....
        /*0520*/ 	.word	0xffffffff


	//   ....[20]....
        /*0524*/ 	.word	0xffffffff


	//   ....[21]....
        /*0528*/ 	.word	0xffffffff


	//   ....[22]....
        /*052c*/ 	.word	0xffffffff


	//   ....[23]....
        /*0530*/ 	.word	0xffffffff


	//   ....[24]....
        /*0534*/ 	.word	0xffffffff


	//   ....[25]....
        /*0538*/ 	.word	0xffffffff


	//   ....[26]....
        /*053c*/ 	.word	0xffffffff


	//   ....[27]....
        /*0540*/ 	.word	0xffffffff


	//   ....[28]....
        /*0544*/ 	.word	0xffffffff


	//   ....[29]....
        /*0548*/ 	.word	0xffffffff


	//   ....[30]....
        /*054c*/ 	.word	0xffffffff


	//   ....[31]....
        /*0550*/ 	.word	0xffffffff


	//   ....[32]....
        /*0554*/ 	.word	0xffffffff


	//   ....[33]....
        /*0558*/ 	.word	0xffffffff


	//   ....[34]....
        /*055c*/ 	.word	0xffffffff


	//   ....[35]....
        /*0560*/ 	.word	0xffffffff


	//   ....[36]....
        /*0564*/ 	.word	0xffffffff


	//   ....[37]....
        /*0568*/ 	.word	0xffffffff


	//   ....[38]....
        /*056c*/ 	.word	0xffffffff


	//   ....[39]....
        /*0570*/ 	.word	0xffffffff


	//   ....[40]....
        /*0574*/ 	.word	0xffffffff


	//   ....[41]....
        /*0578*/ 	.word	0xffffffff


	//   ....[42]....
        /*057c*/ 	.word	0xffffffff


	//   ....[43]....
        /*0580*/ 	.word	0xffffffff


	//   ....[44]....
        /*0584*/ 	.word	0xffffffff


	//   ....[45]....
        /*0588*/ 	.word	0xffffffff


	//   ....[46]....
        /*058c*/ 	.word	0xffffffff


	//   ....[47]....
        /*0590*/ 	.word	0xffffffff


	//   ....[48]....
        /*0594*/ 	.word	0xffffffff


	//   ....[49]....
        /*0598*/ 	.word	0xffffffff


	//   ....[50]....
        /*059c*/ 	.word	0xffffffff


	//   ....[51]....
        /*05a0*/ 	.word	0xffffffff


	//   ....[52]....
        /*05a4*/ 	.word	0xffffffff


	//   ....[53]....
        /*05a8*/ 	.word	0xffffffff


	//   ....[54]....
        /*05ac*/ 	.word	0xffffffff


	//   ....[55]....
        /*05b0*/ 	.word	0xffffffff


	//   ....[56]....
        /*05b4*/ 	.word	0xffffffff


	//   ....[57]....
        /*05b8*/ 	.word	0xffffffff


	//   ....[58]....
        /*05bc*/ 	.word	0xffffffff


	//   ....[59]....
        /*05c0*/ 	.word	0xffffffff


	//   ....[60]....
        /*05c4*/ 	.word	0xffffffff


	//   ....[61]....
        /*05c8*/ 	.word	0xffffffff


	//   ....[62]....
        /*05cc*/ 	.word	0xffffffff


	//   ....[63]....
        /*05d0*/ 	.word	0xffffffff


	//   ....[64]....
        /*05d4*/ 	.word	0xffffffff


	//   ....[65]....
        /*05d8*/ 	.word	0xffffffff


	//   ....[66]....
        /*05dc*/ 	.word	0xffffffff


	//   ....[67]....
        /*05e0*/ 	.word	0xffffffff


	//   ....[68]....
        /*05e4*/ 	.word	0xffffffff


	//   ....[69]....
        /*05e8*/ 	.word	0xffffffff


	//   ....[70]....
        /*05ec*/ 	.word	0xffffffff


	//   ....[71]....
        /*05f0*/ 	.word	0xffffffff


	//   ....[72]....
        /*05f4*/ 	.word	0xffffffff


	//   ....[73]....
        /*05f8*/ 	.word	0xffffffff


	//   ....[74]....
        /*05fc*/ 	.word	0xffffffff


	//   ....[75]....
        /*0600*/ 	.word	0xffffffff


	//   ....[76]....
        /*0604*/ 	.word	0xffffffff


	//   ....[77]....
        /*0608*/ 	.word	0xffffffff


	//   ....[78]....
        /*060c*/ 	.word	0xffffffff


	//   ....[79]....
        /*0610*/ 	.word	0xffffffff


	//   ....[80]....
        /*0614*/ 	.word	0xffffffff


	//   ....[81]....
        /*0618*/ 	.word	0xffffffff


	//   ....[82]....
        /*061c*/ 	.word	0xffffffff


	//   ....[83]....
        /*0620*/ 	.word	0xffffffff


	//   ....[84]....
        /*0624*/ 	.word	0xffffffff


	//   ....[85]....
        /*0628*/ 	.word	0xffffffff


	//   ....[86]....
        /*062c*/ 	.word	0xffffffff


	//   ....[87]....
        /*0630*/ 	.word	0xffffffff


	//   ....[88]....
        /*0634*/ 	.word	0xffffffff


	//   ....[89]....
        /*0638*/ 	.word	0xffffffff


	//   ....[90]....
        /*063c*/ 	.word	0xffffffff


	//   ....[91]....
        /*0640*/ 	.word	0xffffffff


	//   ....[92]....
        /*0644*/ 	.word	0xffffffff


	//   ....[93]....
        /*0648*/ 	.word	0xffffffff


	//   ....[94]....
        /*064c*/ 	.word	0xffffffff


	//   ....[95]....
        /*0650*/ 	.word	0xffffffff


	//   ....[96]....
        /*0654*/ 	.word	0xffffffff


	//   ....[97]....
        /*0658*/ 	.word	0xffffffff


	//   ....[98]....
        /*065c*/ 	.word	0xffffffff


	//   ....[99]....
        /*0660*/ 	.word	0xffffffff


	//   ....[100]....
        /*0664*/ 	.word	0xffffffff


	//   ....[101]....
        /*0668*/ 	.word	0xffffffff


	//   ....[102]....
        /*066c*/ 	.word	0xffffffff


	//   ....[103]....
        /*0670*/ 	.word	0xffffffff


	//   ....[104]....
        /*0674*/ 	.word	0xffffffff


	//   ....[105]....
        /*0678*/ 	.word	0xffffffff


	//   ....[106]....
        /*067c*/ 	.word	0xffffffff


	//   ....[107]....
        /*0680*/ 	.word	0xffffffff


	//   ....[108]....
        /*0684*/ 	.word	0xffffffff


	//   ....[109]....
        /*0688*/ 	.word	0xffffffff


	//   ....[110]....
        /*068c*/ 	.word	0xffffffff


	//   ....[111]....
        /*0690*/ 	.word	0xffffffff


	//   ....[112]....
        /*0694*/ 	.word	0xffffffff


	//   ....[113]....
        /*0698*/ 	.word	0xffffffff


	//   ....[114]....
        /*069c*/ 	.word	0xffffffff


	//   ....[115]....
        /*06a0*/ 	.word	0xffffffff


	//   ....[116]....
        /*06a4*/ 	.word	0xffffffff


	//   ....[117]....
        /*06a8*/ 	.word	0xffffffff


	//   ....[118]....
        /*06ac*/ 	.word	0xffffffff


	//   ....[119]....
        /*06b0*/ 	.word	0xffffffff


	//   ....[120]....
        /*06b4*/ 	.word	0xffffffff


	//   ....[121]....
        /*06b8*/ 	.word	0xffffffff


	//   ....[122]....
        /*06bc*/ 	.word	0xffffffff


	//   ....[123]....
        /*06c0*/ 	.word	0xffffffff


	//   ....[124]....
        /*06c4*/ 	.word	0xffffffff


	//   ....[125]....
        /*06c8*/ 	.word	0xffffffff


	//   ....[126]....
        /*06cc*/ 	.word	0xffffffff


	//   ....[127]....
        /*06d0*/ 	.word	0xffffffff


	//   ....[128]....
        /*06d4*/ 	.word	0xffffffff


	//   ....[129]....
        /*06d8*/ 	.word	0xffffffff


	//   ....[130]....
        /*06dc*/ 	.word	0xffffffff


	//   ....[131]....
        /*06e0*/ 	.word	0xffffffff


	//   ....[132]....
        /*06e4*/ 	.word	0xffffffff


	//   ....[133]....
        /*06e8*/ 	.word	0xffffffff


	//   ....[134]....
        /*06ec*/ 	.word	0xffffffff


	//   ....[135]....
        /*06f0*/ 	.word	0xffffffff


	//   ....[136]....
        /*06f4*/ 	.word	0xffffffff


	//   ....[137]....
        /*06f8*/ 	.word	0xffffffff


	//   ....[138]....
        /*06fc*/ 	.word	0xffffffff


	//   ....[139]....
        /*0700*/ 	.word	0xffffffff


	//   ....[140]....
        /*0704*/ 	.word	0xffffffff


	//   ....[141]....
        /*0708*/ 	.word	0xffffffff


	//   ....[142]....
        /*070c*/ 	.word	0xffffffff


	//   ....[143]....
        /*0710*/ 	.word	0xffffffff


	//   ....[144]....
        /*0714*/ 	.word	0xffffffff


	//   ....[145]....
        /*0718*/ 	.word	0xffffffff


	//   ....[146]....
        /*071c*/ 	.word	0xffffffff


	//   ....[147]....
        /*0720*/ 	.word	0xffffffff


	//   ....[148]....
        /*0724*/ 	.word	0xffffffff


	//   ....[149]....
        /*0728*/ 	.word	0xffffffff


	//   ....[150]....
        /*072c*/ 	.word	0xffffffff


	//   ....[151]....
        /*0730*/ 	.word	0xffffffff


	//   ....[152]....
        /*0734*/ 	.word	0xffffffff


	//   ....[153]....
        /*0738*/ 	.word	0xffffffff


	//   ....[154]....
        /*073c*/ 	.word	0xffffffff


	//   ....[155]....
        /*0740*/ 	.word	0xffffffff


	//   ....[156]....
        /*0744*/ 	.word	0xffffffff


	//   ....[157]....
        /*0748*/ 	.word	0xffffffff


	//   ....[158]....
        /*074c*/ 	.word	0xffffffff


	//   ....[159]....
        /*0750*/ 	.word	0xffffffff


	//   ....[160]....
        /*0754*/ 	.word	0xffffffff


	//   ....[161]....
        /*0758*/ 	.word	0xffffffff


	//   ....[162]....
        /*075c*/ 	.word	0xffffffff


	//   ....[163]....
        /*0760*/ 	.word	0xffffffff


	//   ....[164]....
        /*0764*/ 	.word	0xffffffff


	//   ....[165]....
        /*0768*/ 	.word	0xffffffff


	//   ....[166]....
        /*076c*/ 	.word	0xffffffff


	//   ....[167]....
        /*0770*/ 	.word	0xffffffff


	//   ....[168]....
        /*0774*/ 	.word	0xffffffff


	//   ....[169]....
        /*0778*/ 	.word	0xffffffff


	//   ....[170]....
        /*077c*/ 	.word	0xffffffff


	//   ....[171]....
        /*0780*/ 	.word	0xffffffff


	//   ....[172]....
        /*0784*/ 	.word	0xffffffff


	//   ....[173]....
        /*0788*/ 	.word	0xffffffff


	//   ....[174]....
        /*078c*/ 	.word	0xffffffff


	//   ....[175]....
        /*0790*/ 	.word	0xffffffff


	//   ....[176]....
        /*0794*/ 	.word	0xffffffff


	//   ....[177]....
        /*0798*/ 	.word	0xffffffff


	//   ....[178]....
        /*079c*/ 	.word	0xffffffff


	//   ....[179]....
        /*07a0*/ 	.word	0xffffffff


	//   ....[180]....
        /*07a4*/ 	.word	0xffffffff


	//   ....[181]....
        /*07a8*/ 	.word	0xffffffff


	//   ....[182]....
        /*07ac*/ 	.word	0xffffffff


	//   ....[183]....
        /*07b0*/ 	.word	0xffffffff


	//   ....[184]....
        /*07b4*/ 	.word	0xffffffff


	//   ....[185]....
        /*07b8*/ 	.word	0xffffffff


	//   ....[186]....
        /*07bc*/ 	.word	0xffffffff


	//   ....[187]....
        /*07c0*/ 	.word	0xffffffff


	//   ....[188]....
        /*07c4*/ 	.word	0xffffffff


	//   ....[189]....
        /*07c8*/ 	.word	0xffffffff


	//   ....[190]....
        /*07cc*/ 	.word	0xffffffff


	//   ....[191]....
        /*07d0*/ 	.word	0xffffffff


	//   ....[192]....
        /*07d4*/ 	.word	0xffffffff


	//   ....[193]....
        /*07d8*/ 	.word	0xffffffff


	//   ....[194]....
        /*07dc*/ 	.word	0xffffffff


	//   ....[195]....
        /*07e0*/ 	.word	0xffffffff


	//   ....[196]....
        /*07e4*/ 	.word	0xffffffff


	//   ....[197]....
        /*07e8*/ 	.word	0xffffffff


	//   ....[198]....
        /*07ec*/ 	.word	0xffffffff


	//   ....[199]....
        /*07f0*/ 	.word	0xffffffff


	//   ....[200]....
        /*07f4*/ 	.word	0xffffffff


	//   ....[201]....
        /*07f8*/ 	.word	0xffffffff


	//   ....[202]....
        /*07fc*/ 	.word	0xffffffff


	//   ....[203]....
        /*0800*/ 	.word	0xffffffff


	//   ....[204]....
        /*0804*/ 	.word	0xffffffff


	//   ....[205]....
        /*0808*/ 	.word	0xffffffff


	//   ....[206]....
        /*080c*/ 	.word	0xffffffff


	//   ....[207]....
        /*0810*/ 	.word	0xffffffff


	//   ....[208]....
        /*0814*/ 	.word	0xffffffff


	//   ....[209]....
        /*0818*/ 	.word	0xffffffff


	//   ....[210]....
        /*081c*/ 	.word	0xffffffff


	//   ....[211]....
        /*0820*/ 	.word	0xffffffff


	//   ....[212]....
        /*0824*/ 	.word	0xffffffff


	//   ....[213]....
        /*0828*/ 	.word	0xffffffff


	//   ....[214]....
        /*082c*/ 	.word	0xffffffff


	//   ....[215]....
        /*0830*/ 	.word	0xffffffff


	//   ....[216]....
        /*0834*/ 	.word	0xffffffff


	//   ....[217]....
        /*0838*/ 	.word	0xffffffff


	//   ....[218]....
        /*083c*/ 	.word	0xffffffff


	//   ....[219]....
        /*0840*/ 	.word	0xffffffff


	//   ....[220]....
        /*0844*/ 	.word	0xffffffff


	//   ....[221]....
        /*0848*/ 	.word	0xffffffff


	//   ....[222]....
        /*084c*/ 	.word	0xffffffff


	//   ....[223]....
        /*0850*/ 	.word	0xffffffff


	//   ....[224]....
        /*0854*/ 	.word	0xffffffff


	//   ....[225]....
        /*0858*/ 	.word	0xffffffff


	//   ....[226]....
        /*085c*/ 	.word	0xffffffff


	//   ....[227]....
        /*0860*/ 	.word	0xffffffff


	//   ....[228]....
        /*0864*/ 	.word	0xffffffff


	//   ....[229]....
        /*0868*/ 	.word	0xffffffff


	//   ....[230]....
        /*086c*/ 	.word	0xffffffff


	//   ....[231]....
        /*0870*/ 	.word	0xffffffff


	//   ....[232]....
        /*0874*/ 	.word	0xffffffff


	//   ....[233]....
        /*0878*/ 	.word	0xffffffff


	//   ....[234]....
        /*087c*/ 	.word	0xffffffff


	//   ....[235]....
        /*0880*/ 	.word	0xffffffff


	//   ....[236]....
        /*0884*/ 	.word	0xffffffff


	//   ....[237]....
        /*0888*/ 	.word	0xffffffff


	//   ....[238]....
        /*088c*/ 	.word	0xffffffff


	//   ....[239]....
        /*0890*/ 	.word	0xffffffff


	//   ....[240]....
        /*0894*/ 	.word	0xffffffff


	//   ....[241]....
        /*0898*/ 	.word	0xffffffff


	//   ....[242]....
        /*089c*/ 	.word	0xffffffff


	//   ....[243]....
        /*08a0*/ 	.word	0xffffffff


	//   ....[244]....
        /*08a4*/ 	.word	0xffffffff


	//   ....[245]....
        /*08a8*/ 	.word	0xffffffff


	//   ....[246]....
        /*08ac*/ 	.word	0xffffffff


	//   ....[247]....
        /*08b0*/ 	.word	0xffffffff


	//   ....[248]....
        /*08b4*/ 	.word	0xffffffff


	//   ....[249]....
        /*08b8*/ 	.word	0xffffffff


	//   ....[250]....
        /*08bc*/ 	.word	0xffffffff


	//   ....[251]....
        /*08c0*/ 	.word	0xffffffff


	//   ....[252]....
        /*08c4*/ 	.word	0xffffffff


	//   ....[253]....
        /*08c8*/ 	.word	0xffffffff


	//   ....[254]....
        /*08cc*/ 	.word	0xffffffff


	//   ....[255]....
        /*08d0*/ 	.word	0xffffffff


	//   ....[0]....
        /*08d4*/ 	.word	0xffffffff


	//   ....[1]....
        /*08d8*/ 	.word	0xffffffff


	//   ....[2]....
        /*08dc*/ 	.word	0xffffffff


	//   ....[3]....
        /*08e0*/ 	.word	0xffffffff


	//   ....[4]....
        /*08e4*/ 	.word	0xffffffff


	//   ....[5]....
        /*08e8*/ 	.word	0xffffffff


	//   ....[6]....
        /*08ec*/ 	.word	0xffffffff


	//   ....[7]....
        /*08f0*/ 	.word	0xffffffff


	//   ....[8]....
        /*08f4*/ 	.word	0xffffffff


	//   ....[9]....
        /*08f8*/ 	.word	0xffffffff


	//   ....[10]....
        /*08fc*/ 	.word	0xffffffff


	//   ....[11]....
        /*0900*/ 	.word	0xffffffff


	//   ....[12]....
        /*0904*/ 	.word	0xffffffff


	//   ....[13]....
        /*0908*/ 	.word	0xffffffff


	//   ....[14]....
        /*090c*/ 	.word	0xffffffff


	//   ....[15]....
        /*0910*/ 	.word	0xffffffff


	//   ....[16]....
        /*0914*/ 	.word	0xffffffff


	//   ....[17]....
        /*0918*/ 	.word	0xffffffff


	//----- nvinfo : EIATTR_COOP_GROUP_INSTR_OFFSETS
	.align		4
.L_502:
        /*091c*/ 	.byte	0x04, 0x28
        /*091e*/ 	.short	(.L_504 - .L_503)


	//   ....[0]....
.L_503:
        /*0920*/ 	.word	0x00000060


	//   ....[1]....
        /*0924*/ 	.word	0x00000250


	//   ....[2]....
        /*0928*/ 	.word	0x00000280


	//   ....[3]....
        /*092c*/ 	.word	0x000002b0


	//   ....[4]....
        /*0930*/ 	.word	0x000002e0


	//   ....[5]....
        /*0934*/ 	.word	0x00000310


	//   ....[6]....
        /*0938*/ 	.word	0x00000340


	//   ....[7]....
        /*093c*/ 	.word	0x000004b0


	//   ....[8]....
        /*0940*/ 	.word	0x000004f0


	//   ....[9]....
        /*0944*/ 	.word	0x00000520


	//   ....[10]....
        /*0948*/ 	.word	0x00000550


	//   ....[11]....
        /*094c*/ 	.word	0x00000580


	//   ....[12]....
        /*0950*/ 	.word	0x000005b0


	//   ....[13]....
        /*0954*/ 	.word	0x00000640


	//   ....[14]....
        /*0958*/ 	.word	0x00000680


	//   ....[15]....
        /*095c*/ 	.word	0x000006a0


	//   ....[16]....
        /*0960*/ 	.word	0x00000700


	//   ....[17]....
        /*0964*/ 	.word	0x00003f80


	//   ....[18]....
        /*0968*/ 	.word	0x00003f90


	//   ....[19]....
        /*096c*/ 	.word	0x00005b20


	//   ....[20]....
        /*0970*/ 	.word	0x00005b30


	//   ....[21]....
        /*0974*/ 	.word	0x00007620


	//   ....[22]....
        /*0978*/ 	.word	0x00007630


	//   ....[23]....
        /*097c*/ 	.word	0x00007b10


	//   ....[24]....
        /*0980*/ 	.word	0x00007b20


	//   ....[25]....
        /*0984*/ 	.word	0x00008dc0


	//   ....[26]....
        /*0988*/ 	.word	0x00008de0


	//   ....[27]....
        /*098c*/ 	.word	0x00008f10


	//   ....[28]....
        /*0990*/ 	.word	0x00008f20


	//   ....[29]....
        /*0994*/ 	.word	0x00009050


	//   ....[30]....
        /*0998*/ 	.word	0x00009070


	//   ....[31]....
        /*099c*/ 	.word	0x000091a0


	//   ....[32]....
        /*09a0*/ 	.word	0x000091b0


	//   ....[33]....
        /*09a4*/ 	.word	0x00009850


	//   ....[34]....
        /*09a8*/ 	.word	0x00009880


	//   ....[35]....
        /*09ac*/ 	.word	0x000098b0


	//   ....[36]....
        /*09b0*/ 	.word	0x000098e0


	//   ....[37]....
        /*09b4*/ 	.word	0x00009960


	//   ....[38]....
        /*09b8*/ 	.word	0x00009990


	//   ....[39]....
        /*09bc*/ 	.word	0x00009a50


	//   ....[40]....
        /*09c0*/ 	.word	0x00009a70


	//   ....[41]....
        /*09c4*/ 	.word	0x00009ea0


	//   ....[42]....
        /*09c8*/ 	.word	0x00009ec0


	//   ....[43]....
        /*09cc*/ 	.word	0x00009fc0


	//   ....[44]....
        /*09d0*/ 	.word	0x0000a020


	//   ....[45]....
        /*09d4*/ 	.word	0x0000a480


	//   ....[46]....
        /*09d8*/ 	.word	0x0000a4a0


	//   ....[47]....
        /*09dc*/ 	.word	0x0000a590


	//   ....[48]....
        /*09e0*/ 	.word	0x0000a600


	//   ....[49]....
        /*09e4*/ 	.word	0x0000b320


	//   ....[50]....
        /*09e8*/ 	.word	0x0000b550


	//   ....[51]....
        /*09ec*/ 	.word	0x0000bd30


	//   ....[52]....
        /*09f0*/ 	.word	0x0000bf10


	//   ....[53]....
        /*09f4*/ 	.word	0x0000bfb0


	//   ....[54]....
        /*09f8*/ 	.word	0x0000c030


	//   ....[55]....
        /*09fc*/ 	.word	0x0000d220


	//   ....[56]....
        /*0a00*/ 	.word	0x0000d240


	//   ....[57]....
        /*0a04*/ 	.word	0x0000d380


	//   ....[58]....
        /*0a08*/ 	.word	0x0000d3a0


	//   ....[59]....
        /*0a0c*/ 	.word	0x0000d9e0


	//   ....[60]....
        /*0a10*/ 	.word	0x0000da00


	//   ....[61]....
        /*0a14*/ 	.word	0x0000db40


	//   ....[62]....
        /*0a18*/ 	.word	0x0000db60


	//   ....[63]....
        /*0a1c*/ 	.word	0x0000e5e0


	//   ....[64]....
        /*0a20*/ 	.word	0x0000e970


	//   ....[65]....
        /*0a24*/ 	.word	0x0000ef80


	//   ....[66]....
        /*0a28*/ 	.word	0x0000efb0


	//   ....[67]....
        /*0a2c*/ 	.word	0x0000f8c0


	//   ....[68]....
        /*0a30*/ 	.word	0x0000f8e0


	//   ....[69]....
        /*0a34*/ 	.word	0x00010d10


	//   ....[70]....
        /*0a38*/ 	.word	0x00010d30


	//   ....[71]....
        /*0a3c*/ 	.word	0x00010e70


	//   ....[72]....
        /*0a40*/ 	.word	0x00010e90


	//   ....[73]....
        /*0a44*/ 	.word	0x00011570


	//   ....[74]....
        /*0a48*/ 	.word	0x00011590


	//   ....[75]....
        /*0a4c*/ 	.word	0x000116e0


	//   ....[76]....
        /*0a50*/ 	.word	0x00011700


	//   ....[77]....
        /*0a54*/ 	.word	0x00012440


	//   ....[78]....
        /*0a58*/ 	.word	0x00012470


	//   ....[79]....
        /*0a5c*/ 	.word	0x000126a0


	//   ....[80]....
        /*0a60*/ 	.word	0x000127d0


	//   ....[81]....
        /*0a64*/ 	.word	0x00013dc0


	//   ....[82]....
        /*0a68*/ 	.word	0x00013de0


	//   ....[83]....
        /*0a6c*/ 	.word	0x00013f20


	//   ....[84]....
        /*0a70*/ 	.word	0x00013f40


	//   ....[85]....
        /*0a74*/ 	.word	0x00014380


	//   ....[86]....
        /*0a78*/ 	.word	0x000143a0


	//   ....[87]....
        /*0a7c*/ 	.word	0x000144d0


	//   ....[88]....
        /*0a80*/ 	.word	0x000144f0


	//   ....[89]....
        /*0a84*/ 	.word	0x00015030


	//   ....[90]....
        /*0a88*/ 	.word	0x00015280


	//   ....[91]....
        /*0a8c*/ 	.word	0x00015820


	//   ....[92]....
        /*0a90*/ 	.word	0x00015850


	//   ....[93]....
        /*0a94*/ 	.word	0x00016170


	//   ....[94]....
        /*0a98*/ 	.word	0x00016190


	//   ....[95]....
        /*0a9c*/ 	.word	0x000175c0


	//   ....[96]....
        /*0aa0*/ 	.word	0x000175e0


	//   ....[97]....
        /*0aa4*/ 	.word	0x00017700


	//   ....[98]....
        /*0aa8*/ 	.word	0x00017720


	//   ....[99]....
        /*0aac*/ 	.word	0x000178c0


	//   ....[100]....
        /*0ab0*/ 	.word	0x000178f0


	//   ....[101]....
        /*0ab4*/ 	.word	0x00017900


	//   ....[102]....
        /*0ab8*/ 	.word	0x00017930


	//   ....[103]....
        /*0abc*/ 	.word	0x00018e40


	//   ....[104]....
        /*0ac0*/ 	.word	0x00018e50


	//   ....[105]....
        /*0ac4*/ 	.word	0x00018e70


	//   ....[106]....
        /*0ac8*/ 	.word	0x00018e80


	//   ....[107]....
        /*0acc*/ 	.word	0x00019220


	//   ....[108]....
        /*0ad0*/ 	.word	0x00019240


	//   ....[109]....
        /*0ad4*/ 	.word	0x00019370


	//   ....[110]....
        /*0ad8*/ 	.word	0x00019380


	//   ....[111]....
        /*0adc*/ 	.word	0x000194b0


	//   ....[112]....
        /*0ae0*/ 	.word	0x000194d0


	//   ....[113]....
        /*0ae4*/ 	.word	0x00019600


	//   ....[114]....
        /*0ae8*/ 	.word	0x00019610


	//   ....[115]....
        /*0aec*/ 	.word	0x00019930


	//   ....[116]....
        /*0af0*/ 	.word	0x00019950


	//   ....[117]....
        /*0af4*/ 	.word	0x0001a300


	//   ....[118]....
        /*0af8*/ 	.word	0x0001a310


	//   ....[119]....
        /*0afc*/ 	.word	0x0001b420


	//   ....[120]....
        /*0b00*/ 	.word	0x0001b440


	//   ....[121]....
        /*0b04*/ 	.word	0x0001b570


	//   ....[122]....
        /*0b08*/ 	.word	0x0001b580


	//   ....[123]....
        /*0b0c*/ 	.word	0x0001b6b0


	//   ....[124]....
        /*0b10*/ 	.word	0x0001b6d0


	//   ....[125]....
        /*0b14*/ 	.word	0x0001b800


	//   ....[126]....
        /*0b18*/ 	.word	0x0001b810


	//   ....[127]....
        /*0b1c*/ 	.word	0x0001ba00


	//   ....[128]....
        /*0b20*/ 	.word	0x0001ba20


	//   ....[129]....
        /*0b24*/ 	.word	0x0001bb40


	//   ....[130]....
        /*0b28*/ 	.word	0x0001bb80


	//   ....[131]....
        /*0b2c*/ 	.word	0x0001bbb0


	//   ....[132]....
        /*0b30*/ 	.word	0x0001bbe0


	//   ....[133]....
        /*0b34*/ 	.word	0x0001bc10


	//   ....[134]....
        /*0b38*/ 	.word	0x0001bc40


	//   ....[135]....
        /*0b3c*/ 	.word	0x0001bd90


	//   ....[136]....
        /*0b40*/ 	.word	0x0001bdd0


	//   ....[137]....
        /*0b44*/ 	.word	0x0001be00


	//   ....[138]....
        /*0b48*/ 	.word	0x0001be30


	//   ....[139]....
        /*0b4c*/ 	.word	0x0001be60


	//   ....[140]....
        /*0b50*/ 	.word	0x0001be90


	//   ....[141]....
        /*0b54*/ 	.word	0x0001bf20


	//   ....[142]....
        /*0b58*/ 	.word	0x0001bf60


	//   ....[143]....
        /*0b5c*/ 	.word	0x0001bf70


	//   ....[144]....
        /*0b60*/ 	.word	0x0001bfd0


	//   ....[145]....
        /*0b64*/ 	.word	0x0001c9a0


	//   ....[146]....
        /*0b68*/ 	.word	0x0001ca00


	//   ....[147]....
        /*0b6c*/ 	.word	0x0001ca50


	//   ....[148]....
        /*0b70*/ 	.word	0x0001caa0


	//   ....[149]....
        /*0b74*/ 	.word	0x0001caf0


	//   ....[150]....
        /*0b78*/ 	.word	0x0001cb70


	//   ....[151]....
        /*0b7c*/ 	.word	0x0001cbc0


	//   ....[152]....
        /*0b80*/ 	.word	0x0001cc40


	//   ....[153]....
        /*0b84*/ 	.word	0x0001ccc0


	//   ....[154]....
        /*0b88*/ 	.word	0x0001cd40


	//   ....[155]....
        /*0b8c*/ 	.word	0x0001cdc0


	//   ....[156]....
        /*0b90*/ 	.word	0x0001ce40


	//   ....[157]....
        /*0b94*/ 	.word	0x0001cec0


	//   ....[158]....
        /*0b98*/ 	.word	0x0001cf30


	//   ....[159]....
        /*0b9c*/ 	.word	0x0001cfb0


	//   ....[160]....
        /*0ba0*/ 	.word	0x0001d030


	//   ....[161]....
        /*0ba4*/ 	.word	0x0001d0b0


	//   ....[162]....
        /*0ba8*/ 	.word	0x0001d120


	//   ....[163]....
        /*0bac*/ 	.word	0x0001d1a0


	//   ....[164]....
        /*0bb0*/ 	.word	0x0001d220


	//   ....[165]....
        /*0bb4*/ 	.word	0x0001d3f0


	//   ....[166]....
        /*0bb8*/ 	.word	0x0001d460


	//   ....[167]....
        /*0bbc*/ 	.word	0x0001d4e0


	//   ....[168]....
        /*0bc0*/ 	.word	0x0001d560


	//   ....[169]....
        /*0bc4*/ 	.word	0x0001d730


	//   ....[170]....
        /*0bc8*/ 	.word	0x0001d7a0


	//   ....[171]....
        /*0bcc*/ 	.word	0x0001d820


	//   ....[172]....
        /*0bd0*/ 	.word	0x0001d8a0


	//   ....[173]....
        /*0bd4*/ 	.word	0x0001da70


	//   ....[174]....
        /*0bd8*/ 	.word	0x0001dae0


	//   ....[175]....
        /*0bdc*/ 	.word	0x0001db60


	//   ....[176]....
        /*0be0*/ 	.word	0x0001dbe0


	//   ....[177]....
        /*0be4*/ 	.word	0x0001ddc0


	//   ....[178]....
        /*0be8*/ 	.word	0x0001de30


	//   ....[179]....
        /*0bec*/ 	.word	0x0001deb0


	//   ....[180]....
        /*0bf0*/ 	.word	0x0001df30


	//   ....[181]....
        /*0bf4*/ 	.word	0x0001e100


	//   ....[182]....
        /*0bf8*/ 	.word	0x0001e170


	//   ....[183]....
        /*0bfc*/ 	.word	0x0001e1f0


	//   ....[184]....
        /*0c00*/ 	.word	0x0001e270


	//   ....[185]....
        /*0c04*/ 	.word	0x0001e450


	//   ....[186]....
        /*0c08*/ 	.word	0x0001e4c0


	//   ....[187]....
        /*0c0c*/ 	.word	0x0001e520


	//   ....[188]....
        /*0c10*/ 	.word	0x0001e5a0


	//   ....[189]....
        /*0c14*/ 	.word	0x0001e620


	//   ....[190]....
        /*0c18*/ 	.word	0x0001e7f0


	//   ....[191]....
        /*0c1c*/ 	.word	0x0001e860


	//   ....[192]....
        /*0c20*/ 	.word	0x0001e8e0


	//   ....[193]....
        /*0c24*/ 	.word	0x0001e960


	//   ....[194]....
        /*0c28*/ 	.word	0x0001eb10


	//   ....[195]....
        /*0c2c*/ 	.word	0x0001eb80


	//   ....[196]....
        /*0c30*/ 	.word	0x0001ec00


	//   ....[197]....
        /*0c34*/ 	.word	0x0001ec80


	//   ....[198]....
        /*0c38*/ 	.word	0x0001ee20


	//   ....[199]....
        /*0c3c*/ 	.word	0x0001ee90


	//   ....[200]....
        /*0c40*/ 	.word	0x0001eef0


	//   ....[201]....
        /*0c44*/ 	.word	0x0001ef50


	//   ....[202]....
        /*0c48*/ 	.word	0x0001efa0


	//   ....[203]....
        /*0c4c*/ 	.word	0x0001eff0


	//   ....[204]....
        /*0c50*/ 	.word	0x0001f070


	//   ....[205]....
        /*0c54*/ 	.word	0x0001f0f0


	//   ....[206]....
        /*0c58*/ 	.word	0x0001f170


	//   ....[207]....
        /*0c5c*/ 	.word	0x0001f1e0


	//   ....[208]....
        /*0c60*/ 	.word	0x0001f260


	//   ....[209]....
        /*0c64*/ 	.word	0x0001f2e0


	//   ....[210]....
        /*0c68*/ 	.word	0x0001f360


	//   ....[211]....
        /*0c6c*/ 	.word	0x0001f3d0


	//   ....[212]....
        /*0c70*/ 	.word	0x0001f450


	//   ....[213]....
        /*0c74*/ 	.word	0x0001f4d0


	//   ....[214]....
        /*0c78*/ 	.word	0x0001f550


	//   ....[215]....
        /*0c7c*/ 	.word	0x0001f5c0


	//   ....[216]....
        /*0c80*/ 	.word	0x0001f640


	//   ....[217]....
        /*0c84*/ 	.word	0x0001f6c0


	//   ....[218]....
        /*0c88*/ 	.word	0x0001f740


	//   ....[219]....
        /*0c8c*/ 	.word	0x0001f7b0


	//   ....[220]....
        /*0c90*/ 	.word	0x0001f830


	//   ....[221]....
        /*0c94*/ 	.word	0x0001f8b0


	//   ....[222]....
        /*0c98*/ 	.word	0x0001f930


	//   ....[223]....
        /*0c9c*/ 	.word	0x0001f9a0


	//   ....[224]....
        /*0ca0*/ 	.word	0x0001fa20


	//   ....[225]....
        /*0ca4*/ 	.word	0x0001faa0


	//   ....[226]....
        /*0ca8*/ 	.word	0x0001faf0


	//   ....[227]....
        /*0cac*/ 	.word	0x0001fb30


	//   ....[228]....
        /*0cb0*/ 	.word	0x0001fb80


	//   ....[229]....
        /*0cb4*/ 	.word	0x0001fbd0


	//   ....[230]....
        /*0cb8*/ 	.word	0x0001fc20


	//   ....[231]....
        /*0cbc*/ 	.word	0x0001fca0


	//   ....[232]....
        /*0cc0*/ 	.word	0x0001fcf0


	//   ....[233]....
        /*0cc4*/ 	.word	0x0001fd40


	//   ....[234]....
        /*0cc8*/ 	.word	0x0001fd90


	//   ....[235]....
        /*0ccc*/ 	.word	0x0001fde0


	//   ....[236]....
        /*0cd0*/ 	.word	0x0001fe30


	//   ....[237]....
        /*0cd4*/ 	.word	0x0001feb0


	//   ....[238]....
        /*0cd8*/ 	.word	0x0001ff00


	//   ....[239]....
        /*0cdc*/ 	.word	0x0001ff80


	//   ....[240]....
        /*0ce0*/ 	.word	0x0001fff0


	//   ....[241]....
        /*0ce4*/ 	.word	0x00020070


	//   ....[242]....
        /*0ce8*/ 	.word	0x00020500


	//   ....[243]....
        /*0cec*/ 	.word	0x00020520


	//   ....[244]....
        /*0cf0*/ 	.word	0x00020530


	//   ....[245]....
        /*0cf4*/ 	.word	0x00020540


	//   ....[246]....
        /*0cf8*/ 	.word	0x00020cc0


	//   ....[247]....
        /*0cfc*/ 	.word	0x00020cd0


	//   ....[248]....
        /*0d00*/ 	.word	0x00020ce0


	//   ....[249]....
        /*0d04*/ 	.word	0x00020cf0


	//   ....[250]....
        /*0d08*/ 	.word	0x00024120


	//   ....[251]....
        /*0d0c*/ 	.word	0x00024140


	//   ....[252]....
        /*0d10*/ 	.word	0x00024160


	//   ....[253]....
        /*0d14*/ 	.word	0x00024170


	//   ....[254]....
        /*0d18*/ 	.word	0x00024750


	//   ....[255]....
        /*0d1c*/ 	.word	0x00024760


	//   ....[0]....
        /*0d20*/ 	.word	0x00024770


	//   ....[1]....
        /*0d24*/ 	.word	0x00024780


	//   ....[2]....
        /*0d28*/ 	.word	0x00027c80


	//   ....[3]....
        /*0d2c*/ 	.word	0x00027d00


	//   ....[4]....
        /*0d30*/ 	.word	0x00027d70


	//   ....[5]....
        /*0d34*/ 	.word	0x00027de0


	//   ....[6]....
        /*0d38*/ 	.word	0x00027e60


	//   ....[7]....
        /*0d3c*/ 	.word	0x00027ed0


	//   ....[8]....
        /*0d40*/ 	.word	0x00027f40


	//   ....[9]....
        /*0d44*/ 	.word	0x00027fb0


	//   ....[10]....
        /*0d48*/ 	.word	0x00028030


	//   ....[11]....
        /*0d4c*/ 	.word	0x000280b0


	//   ....[12]....
        /*0d50*/ 	.word	0x00028130


	//   ....[13]....
        /*0d54*/ 	.word	0x000281a0


	//   ....[14]....
        /*0d58*/ 	.word	0x00028220


	//   ....[15]....
        /*0d5c*/ 	.word	0x00028290


	//   ....[16]....
        /*0d60*/ 	.word	0x00028310


	//   ....[17]....
        /*0d64*/ 	.word	0x00028380


	//----- nvinfo : EIATTR_EXIT_INSTR_OFFSETS
	.align		4
.L_504:
        /*0d68*/ 	.byte	0x04, 0x1c
        /*0d6a*/ 	.short	(.L_506 - .L_505)


	//   ....[0]....
.L_505:
        /*0d6c*/ 	.word	0x000010c0


	//   ....[1]....
        /*0d70*/ 	.word	0x0001c960


	//----- nvinfo : EIATTR_MAX_THREADS
	.align		4
.L_506:
        /*0d74*/ 	.byte	0x04, 0x05
        /*0d76*/ 	.short	(.L_508 - .L_507)
.L_507:
        /*0d78*/ 	.word	0x00000100
        /*0d7c*/ 	.word	0x00000001
        /*0d80*/ 	.word	0x00000001


	//----- nvinfo : EIATTR_CRS_STACK_SIZE
	.align		4
.L_508:
        /*0d84*/ 	.byte	0x04, 0x1e
        /*0d86*/ 	.short	(.L_510 - .L_509)
.L_509:
        /*0d88*/ 	.word	0x00000000
.L_510:


//--------------------- .nv.info._ZN7cutlass13device_kernelIN5flash19enable_sm80_to_sm89INS1_16FlashAttnFwdSm80INS1_25CollectiveMainloopFwdSm80ILi8ELi2ELb0EN4cute5tupleIJNS5_1CILi128EEENS7_ILi64EEENS7_ILi192EEEEEELi192ENS_10bfloat16_tEfNS_4arch4Sm80ELb1ELb0ELb0ELb0ELb1ELb0ELb1ELb1EEENS1_21CollectiveEpilogueFwdINS6_IJS8_SA_S9_EEENS6_IJNS7_ILi1EEESI_SI_EEESC_SE_Li256ELb0ELb1ELb1ELb0EEENS1_30DynamicPersistentTileSchedulerILi256ELi256ELb1ELb1ELb0EEEEEEEEEvNT_6ParamsE --------------------------
	.section	.nv.info._ZN7cutlass13device_kernelIN5flash19enable_sm80_to_sm89INS1_16FlashAttnFwdSm80INS1_25CollectiveMainloopFwdSm80ILi8ELi2ELb0EN4cute5tupleIJNS5_1CILi128EEENS7_ILi64EEENS7_ILi192EEEEEELi192ENS_10bfloat16_tEfNS_4arch4Sm80ELb1ELb0ELb0ELb0ELb1ELb0ELb1ELb1EEENS1_21CollectiveEpilogueFwdINS6_IJS8_SA_S9_EEENS6_IJNS7_ILi1EEESI_SI_EEESC_SE_Li256ELb0ELb1ELb1ELb0EEENS1_30DynamicPersistentTileSchedulerILi256ELi256ELb1ELb1ELb0EEEEEEEEEvNT_6ParamsE,"",@"SHT_CUDA_INFO"
	.sectionflags	@""
	.align	4


	//----- nvinfo : EIATTR_CUDA_API_VERSION
	.align		4
        /*0000*/ 	.byte	0x04, 0x37
        /*0002*/ 	.short	(.L_512 - .L_511)
.L_511:
        /*0004*/ 	.word	0x00000082


	//----- nvinfo : EIATTR_SW2861232_WAR
	.align		4
.L_512:
        /*0008*/ 	.byte	0x01, 0x35
	.zero		2


	//----- nvinfo : EIATTR_PARAM_CBANK
	.align		4
        /*000c*/ 	.byte	0x04, 0x0a
        /*000e*/ 	.short	(.L_514 - .L_513)
	.align		4
.L_513:
        /*0010*/ 	.word	index@(.nv.constant0._ZN7cutlass13device_kernelIN5flash19enable_sm80_to_sm89INS1_16FlashAttnFwdSm80INS1_25CollectiveMainloopFwdSm80ILi8ELi2ELb0EN4cute5tupleIJNS5_1CILi128EEENS7_ILi64EEENS7_ILi192EEEEEELi192ENS_10bfloat16_tEfNS_4arch4Sm80ELb1ELb0ELb0ELb0ELb1ELb0ELb1ELb1EEENS1_21CollectiveEpilogueFwdINS6_IJS8_SA_S9_EEENS6_IJNS7_ILi1EEESI_SI_EEESC_SE_Li256ELb0ELb1ELb1ELb0EEENS1_30DynamicPersistentTileSchedulerILi256ELi256ELb1ELb1ELb0EEEEEEEEEvNT_6ParamsE)
        /*0014*/ 	.short	0x0160
        /*0016*/ 	.short	0x0428


	//----- nvinfo : EIATTR_CBANK_PARAM_SIZE
	.align		4
.L_514:
        /*0018*/ 	.byte	0x03, 0x19
        /*001a*/ 	.short	0x0428


	//----- nvinfo : EIATTR_KPARAM_INFO
	.align		4
        /*001c*/ 	.byte	0x04, 0x17
        /*001e*/ 	.short	(.L_516 - .L_515)
.L_515:
        /*0020*/ 	.word	0x00000000
        /*0024*/ 	.short	0x0000
        /*0026*/ 	.short	0x0000
        /*0028*/ 	.byte	0x00, 0xf0, 0xa1, 0x10


	//----- nvinfo : EIATTR_MAXREG_COUNT
	.align		4
.L_516:
        /*002c*/ 	.byte	0x03, 0x1b
        /*002e*/ 	.short	0x00ff


	//----- nvinfo : EIATTR_NUM_BARRIERS
	.align		4
        /*0030*/ 	.byte	0x02, 0x4c
        /*0032*/ 	.byte	0x06
	.zero		1


	//----- nvinfo : EIATTR_ANNOTATIONS
	.align		4
        /*0034*/ 	.byte	0x04, 0x55
        /*0036*/ 	.short	(.L_518 - .L_517)


	//   ....[0]....
.L_517:
        /*0038*/ 	.word	0x00000001
        /*003c*/ 	.byte	0x70, 0x00, 0x00, 0x00, 0x01, 0x00, 0x00, 0x00, 0xf0, 0x04, 0x00, 0x00, 0x01, 0x00, 0x00, 0x00
        /*004c*/ 	.byte	0xf0, 0x05, 0x00, 0x00, 0x01, 0x00, 0x00, 0x00, 0x70, 0x06, 0x00, 0x00, 0x01, 0x00, 0x00, 0x00
        /*005c*/ 	.byte	0xe0, 0x2d, 0x00, 0x00, 0x01, 0x00, 0x00, 0x00, 0xa0, 0x36, 0x00, 0x00, 0x01, 0x00, 0x00, 0x00
        /*006c*/ 	.byte	0x60, 0xc2, 0x00, 0x00, 0x01, 0x00, 0x00, 0x00, 0xa0, 0xc2, 0x00, 0x00, 0x01, 0x00, 0x00, 0x00
        /*007c*/ 	.byte	0x90, 0xd9, 0x00, 0x00


	//----- nvinfo : EIATTR_MERCURY_ISA_VERSION
	.align		4
.L_518:
        /*0080*/ 	.byte	0x03, 0x5f
        /*0082*/ 	.short	0x0000


	//----- nvinfo : EIATTR_INT_WARP_WIDE_INSTR_OFFSETS
	.align		4
        /*0084*/ 	.byte	0x04, 0x31
        /*0086*/ 	.short	(.L_520 - .L_519)


	//   ....[0]....
.L_519:
        /*0088*/ 	.word	0x0000c090


	//   ....[1]....
        /*008c*/ 	.word	0x0000c110


	//----- nvinfo : EIATTR_COOP_GROUP_MASK_REGIDS
	.align		4
.L_520:
        /*0090*/ 	.byte	0x04, 0x29
        /*0092*/ 	.short	(.L_522 - .L_521)


	//   ....[0]....
.L_521:
        /*0094*/ 	.word	0xffffffff


	//   ....[1]....
        /*0098*/ 	.word	0xffffffff


	//   ....[2]....
        /*009c*/ 	.word	0xffffffff


	//   ....[3]....
        /*00a0*/ 	.word	0xffffffff


	//   ....[4]....
        /*00a4*/ 	.word	0xffffffff


	//   ....[5]....
        /*00a8*/ 	.word	0xffffffff


	//   ....[6]....
        /*00ac*/ 	.word	0xffffffff


	//   ....[7]....
        /*00b0*/ 	.word	0xffffffff


	//   ....[8]....
        /*00b4*/ 	.word	0xffffffff


	//   ....[9]....
        /*00b8*/ 	.word	0xffffffff


	//   ....[10]....
        /*00bc*/ 	.word	0xffffffff


	//   ....[11]....
        /*00c0*/ 	.word	0xffffffff


	//   ....[12]....
        /*00c4*/ 	.word	0xffffffff


	//   ....[13]....
        /*00c8*/ 	.word	0xffffffff


	//   ....[14]....
        /*00cc*/ 	.word	0xffffffff


	//   ....[15]....
        /*00d0*/ 	.word	0xffffffff


	//   ....[16]....
        /*00d4*/ 	.word	0xffffffff


	//   ....[17]....
        /*00d8*/ 	.word	0xffffffff


	//   ....[18]....
        /*00dc*/ 	.word	0xffffffff


	//   ....[19]....
        /*00e0*/ 	.word	0xffffffff


	//   ....[20]....
        /*00e4*/ 	.word	0xffffffff


	//   ....[21]....
        /*00e8*/ 	.word	0xffffffff


	//   ....[22]....
        /*00ec*/ 	.word	0xffffffff


	//   ....[23]....
        /*00f0*/ 	.word	0xffffffff


	//   ....[24]....
        /*00f4*/ 	.word	0xffffffff


	//   ....[25]....
        /*00f8*/ 	.word	0xffffffff


	//   ....[26]....
        /*00fc*/ 	.word	0xffffffff


	//   ....[27]....
        /*0100*/ 	.word	0xffffffff


	//   ....[28]....
        /*0104*/ 	.word	0xffffffff


	//   ....[29]....
        /*0108*/ 	.word	0xffffffff


	//   ....[30]....
        /*010c*/ 	.word	0xffffffff


	//   ....[31]....
        /*0110*/ 	.word	0xffffffff


	//   ....[32]....
        /*0114*/ 	.word	0xffffffff


	//   ....[33]....
        /*0118*/ 	.word	0xffffffff


	//   ....[34]....
        /*011c*/ 	.word	0xffffffff


	//   ....[35]....
        /*0120*/ 	.word	0xffffffff


	//   ....[36]....
        /*0124*/ 	.word	0xffffffff


	//   ....[37]....
        /*0128*/ 	.word	0xffffffff


	//   ....[38]....
        /*012c*/ 	.word	0xffffffff


	//   ....[39]....
        /*0130*/ 	.word	0xffffffff


	//   ....[40]....
        /*0134*/ 	.word	0xffffffff


	//   ....[41]....
        /*0138*/ 	.word	0xffffffff


	//   ....[42]....
        /*013c*/ 	.word	0xffffffff


	//   ....[43]....
        /*0140*/ 	.word	0xffffffff


	//   ....[44]....
        /*0144*/ 	.word	0xffffffff


	//   ....[45]....
        /*0148*/ 	.word	0xffffffff


	//   ....[46]....
        /*014c*/ 	.word	0xffffffff


	//   ....[47]....
        /*0150*/ 	.word	0xffffffff


	//   ....[48]....
        /*0154*/ 	.word	0xffffffff


	//   ....[49]....
        /*0158*/ 	.word	0xffffffff


	//   ....[50]....
        /*015c*/ 	.word	0xffffffff


	//   ....[51]....
        /*0160*/ 	.word	0xffffffff


	//   ....[52]....
        /*0164*/ 	.word	0xffffffff


	//   ....[53]....
        /*0168*/ 	.word	0xffffffff


	//   ....[54]....
        /*016c*/ 	.word	0xffffffff


	//   ....[55]....
        /*0170*/ 	.word	0xffffffff


	//   ....[56]....
        /*0174*/ 	.word	0xffffffff


	//   ....[57]....
        /*0178*/ 	.word	0xffffffff


	//   ....[58]....
        /*017c*/ 	.word	0xffffffff


	//   ....[59]....
        /*0180*/ 	.word	0xffffffff


	//   ....[60]....
        /*0184*/ 	.word	0xffffffff


	//   ....[61]....
        /*0188*/ 	.word	0xffffffff


	//   ....[62]....
        /*018c*/ 	.word	0xffffffff


	//   ....[63]....
        /*0190*/ 	.word	0xffffffff


	//   ....[64]....
        /*0194*/ 	.word	0xffffffff


	//   ....[65]....
        /*0198*/ 	.word	0xffffffff


	//   ....[66]....
        /*019c*/ 	.word	0xffffffff


	//   ....[67]....
        /*01a0*/ 	.word	0xffffffff


	//   ....[68]....
        /*01a4*/ 	.word	0xffffffff


	//   ....[69]....
        /*01a8*/ 	.word	0xffffffff


	//   ....[70]....
        /*01ac*/ 	.word	0xffffffff


	//   ....[71]....
        /*01b0*/ 	.word	0xffffffff


	//   ....[72]....
        /*01b4*/ 	.word	0xffffffff


	//   ....[73]....
        /*01b8*/ 	.word	0xffffffff


	//   ....[74]....
        /*01bc*/ 	.word	0xffffffff


	//   ....[75]....
        /*01c0*/ 	.word	0xffffffff


	//   ....[76]....
        /*01c4*/ 	.word	0xffffffff


	//   ....[77]....
        /*01c8*/ 	.word	0xffffffff


	//   ....[78]....
        /*01cc*/ 	.word	0xffffffff


	//   ....[79]....
        /*01d0*/ 	.word	0xffffffff


	//   ....[80]....
        /*01d4*/ 	.word	0xffffffff


	//   ....[81]....
        /*01d8*/ 	.word	0xffffffff


	//   ....[82]....
        /*01dc*/ 	.word	0xffffffff


	//   ....[83]....
        /*01e0*/ 	.word	0xffffffff


	//   ....[84]....
        /*01e4*/ 	.word	0xffffffff


	//   ....[85]....
        /*01e8*/ 	.word	0xffffffff


	//   ....[86]....
        /*01ec*/ 	.word	0xffffffff


	//   ....[87]....
        /*01f0*/ 	.word	0xffffffff


	//   ....[88]....
        /*01f4*/ 	.word	0xffffffff


	//   ....[89]....
        /*01f8*/ 	.word	0xffffffff


	//   ....[90]....
        /*01fc*/ 	.word	0xffffffff


	//   ....[91]....
        /*0200*/ 	.word	0xffffffff


	//   ....[92]....
        /*0204*/ 	.word	0xffffffff


	//   ....[93]....
        /*0208*/ 	.word	0xffffffff


	//   ....[94]....
        /*020c*/ 	.word	0xffffffff


	//   ....[95]....
        /*0210*/ 	.word	0xffffffff


	//   ....[96]....
        /*0214*/ 	.word	0xffffffff


	//   ....[97]....
        /*0218*/ 	.word	0xffffffff


	//   ....[98]....
        /*021c*/ 	.word	0xffffffff


	//   ....[99]....
        /*0220*/ 	.word	0xffffffff


	//   ....[100]....
        /*0224*/ 	.word	0xffffffff


	//   ....[101]....
        /*0228*/ 	.word	0xffffffff


	//   ....[102]....
        /*022c*/ 	.word	0xffffffff


	//   ....[103]....
        /*0230*/ 	.word	0xffffffff


	//   ....[104]....
        /*0234*/ 	.word	0xffffffff


	//   ....[105]....
        /*0238*/ 	.word	0xffffffff


	//   ....[106]....
        /*023c*/ 	.word	0xffffffff


	//   ....[107]....
        /*0240*/ 	.word	0xffffffff


	//   ....[108]....
        /*0244*/ 	.word	0xffffffff


	//   ....[109]....
        /*0248*/ 	.word	0xffffffff


	//   ....[110]....
        /*024c*/ 	.word	0xffffffff


	//   ....[111]....
        /*0250*/ 	.word	0xffffffff


	//   ....[112]....
        /*0254*/ 	.word	0xffffffff


	//   ....[113]....
        /*0258*/ 	.word	0xffffffff


	//   ....[114]....
        /*025c*/ 	.word	0xffffffff


	//   ....[115]....
        /*0260*/ 	.word	0xffffffff


	//   ....[116]....
        /*0264*/ 	.word	0xffffffff


	//----- nvinfo : EIATTR_COOP_GROUP_INSTR_OFFSETS
	.align		4
.L_522:
        /*0268*/ 	.byte	0x04, 0x28
        /*026a*/ 	.short	(.L_524 - .L_523)


	//   ....[0]....
.L_523:
        /*026c*/ 	.word	0x00000050


	//   ....[1]....
        /*0270*/ 	.word	0x000015e0


	//   ....[2]....
        /*0274*/ 	.word	0x00001600


	//   ....[3]....
        /*0278*/ 	.word	0x00001780


	//   ....[4]....
        /*027c*/ 	.word	0x00001790


	//   ....[5]....
        /*0280*/ 	.word	0x000018f0


	//   ....[6]....
        /*0284*/ 	.word	0x00001910


	//   ....[7]....
        /*0288*/ 	.word	0x00001a70


	//   ....[8]....
        /*028c*/ 	.word	0x00001a80


	//   ....[9]....
        /*0290*/ 	.word	0x00001f90


	//   ....[10]....
        /*0294*/ 	.word	0x00001fb0


	//   ....[11]....
        /*0298*/ 	.word	0x00001fd0


	//   ....[12]....
        /*029c*/ 	.word	0x00001fe0


	//   ....[13]....
        /*02a0*/ 	.word	0x000020d0


	//   ....[14]....
        /*02a4*/ 	.word	0x000020f0


	//   ....[15]....
        /*02a8*/ 	.word	0x00002120


	//   ....[16]....
        /*02ac*/ 	.word	0x000021f0


	//   ....[17]....
        /*02b0*/ 	.word	0x000025b0


	//   ....[18]....
        /*02b4*/ 	.word	0x000025d0


	//   ....[19]....
        /*02b8*/ 	.word	0x00002660


	//   ....[20]....
        /*02bc*/ 	.word	0x000026c0


	//   ....[21]....
        /*02c0*/ 	.word	0x00002b20


	//   ....[22]....
        /*02c4*/ 	.word	0x00002b40


	//   ....[23]....
        /*02c8*/ 	.word	0x00002c40


	//   ....[24]....
        /*02cc*/ 	.word	0x00002c60


	//   ....[25]....
        /*02d0*/ 	.word	0x00003790


	//   ....[26]....
        /*02d4*/ 	.word	0x000037a0


	//   ....[27]....
        /*02d8*/ 	.word	0x00003d70


	//   ....[28]....
        /*02dc*/ 	.word	0x00003f40


	//   ....[29]....
        /*02e0*/ 	.word	0x00003f80


	//   ....[30]....
        /*02e4*/ 	.word	0x00003ff0


	//   ....[31]....
        /*02e8*/ 	.word	0x000051f0


	//   ....[32]....
        /*02ec*/ 	.word	0x00005210


	//   ....[33]....
        /*02f0*/ 	.word	0x00005310


	//   ....[34]....
        /*02f4*/ 	.word	0x00005330


	//   ....[35]....
        /*02f8*/ 	.word	0x00005890


	//   ....[36]....
        /*02fc*/ 	.word	0x000058b0


	//   ....[37]....
        /*0300*/ 	.word	0x000059b0


	//   ....[38]....
        /*0304*/ 	.word	0x000059f0


	//   ....[39]....
        /*0308*/ 	.word	0x00006420


	//   ....[40]....
        /*030c*/ 	.word	0x00006460


	//   ....[41]....
        /*0310*/ 	.word	0x00006b60


	//   ....[42]....
        /*0314*/ 	.word	0x00006be0


	//   ....[43]....
        /*0318*/ 	.word	0x00006c00


	//   ....[44]....
        /*031c*/ 	.word	0x00006c20


	//   ....[45]....
        /*0320*/ 	.word	0x00008620


	//   ....[46]....
        /*0324*/ 	.word	0x00008640


	//   ....[47]....
        /*0328*/ 	.word	0x00008730


	//   ....[48]....
        /*032c*/ 	.word	0x00008750


	//   ....[49]....
        /*0330*/ 	.word	0x00008c80


	//   ....[50]....
        /*0334*/ 	.word	0x00008ca0


	//   ....[51]....
        /*0338*/ 	.word	0x00008da0


	//   ....[52]....
        /*033c*/ 	.word	0x00008de0


	//   ....[53]....
        /*0340*/ 	.word	0x00009b10


	//   ....[54]....
        /*0344*/ 	.word	0x00009b30


	//   ....[55]....
        /*0348*/ 	.word	0x00009b60


	//   ....[56]....
        /*034c*/ 	.word	0x00009bc0


	//   ....[57]....
        /*0350*/ 	.word	0x0000b500


	//   ....[58]....
        /*0354*/ 	.word	0x0000b520


	//   ....[59]....
        /*0358*/ 	.word	0x0000b5c0


	//   ....[60]....
        /*035c*/ 	.word	0x0000b620


	//   ....[61]....
        /*0360*/ 	.word	0x0000b870


	//   ....[62]....
        /*0364*/ 	.word	0x0000b8a0


	//   ....[63]....
        /*0368*/ 	.word	0x0000b8b0


	//   ....[64]....
        /*036c*/ 	.word	0x0000b8e0


	//   ....[65]....
        /*0370*/ 	.word	0x0000c250


	//   ....[66]....
        /*0374*/ 	.word	0x0000c8d0


	//   ....[67]....
        /*0378*/ 	.word	0x0000c900


	//   ....[68]....
        /*037c*/ 	.word	0x0000c920


	//   ....[69]....
        /*0380*/ 	.word	0x0000c940


	//   ....[70]....
        /*0384*/ 	.word	0x0000ca30


	//   ....[71]....
        /*0388*/ 	.word	0x0000ca50


	//   ....[72]....
        /*038c*/ 	.word	0x0000d0c0


	//   ....[73]....
        /*0390*/ 	.word	0x0000d0d0


	//   ....[74]....
        /*0394*/ 	.word	0x0000da10


	//   ....[75]....
        /*0398*/ 	.word	0x0000daf0


	//   ....[76]....
        /*039c*/ 	.word	0x0000db60


	//   ....[77]....
        /*03a0*/ 	.word	0x0000dbd0


	//   ....[78]....
        /*03a4*/ 	.word	0x0000dc30


	//   ....[79]....
        /*03a8*/ 	.word	0x0000dca0


	//   ....[80]....
        /*03ac*/ 	.word	0x0000dd10


	//   ....[81]....
        /*03b0*/ 	.word	0x0000dd80


	//   ....[82]....
        /*03b4*/ 	.word	0x0000dde0


	//   ....[83]....
        /*03b8*/ 	.word	0x0000de50


	//   ....[84]....
        /*03bc*/ 	.word	0x0000dec0


	//   ....[85]....
        /*03c0*/ 	.word	0x0000e030


	//   ....[86]....
        /*03c4*/ 	.word	0x0000e090


	//   ....[87]....
        /*03c8*/ 	.word	0x0000e100


	//   ....[88]....
        /*03cc*/ 	.word	0x0000e170


	//   ....[89]....
        /*03d0*/ 	.word	0x0000e2e0


	//   ....[90]....
        /*03d4*/ 	.word	0x0000e340


	//   ....[91]....
        /*03d8*/ 	.word	0x0000e3b0


	//   ....[92]....
        /*03dc*/ 	.word	0x0000e420


	//   ....[93]....
        /*03e0*/ 	.word	0x0000e590


	//   ....[94]....
        /*03e4*/ 	.word	0x0000e5f0


	//   ....[95]....
        /*03e8*/ 	.word	0x0000e660


	//   ....[96]....
        /*03ec*/ 	.word	0x0000e6d0


	//   ....[97]....
        /*03f0*/ 	.word	0x0000e850


	//   ....[98]....
        /*03f4*/ 	.word	0x0000e8b0


	//   ....[99]....
        /*03f8*/ 	.word	0x0000e920


	//   ....[100]....
        /*03fc*/ 	.word	0x0000e990


	//   ....[101]....
        /*0400*/ 	.word	0x0000eb10


	//   ....[102]....
        /*0404*/ 	.word	0x0000eb70


	//   ....[103]....
        /*0408*/ 	.word	0x0000ebe0


	//   ....[104]....
        /*040c*/ 	.word	0x0000ec50


	//   ....[105]....
        /*0410*/ 	.word	0x0000edd0


	//   ....[106]....
        /*0414*/ 	.word	0x0000ee30


	//   ....[107]....
        /*0418*/ 	.word	0x0000ee90


	//   ....[108]....
        /*041c*/ 	.word	0x0000ef00


	//   ....[109]....
        /*0420*/ 	.word	0x0000ef70


	//   ....[110]....
        /*0424*/ 	.word	0x0000f0f0


	//   ....[111]....
        /*0428*/ 	.word	0x0000f150


	//   ....[112]....
        /*042c*/ 	.word	0x0000f1b0


	//   ....[113]....
        /*0430*/ 	.word	0x0000f210


	//   ....[114]....
        /*0434*/ 	.word	0x0000f260


	//   ....[115]....
        /*0438*/ 	.word	0x0000f2b0


	//   ....[116]....
        /*043c*/ 	.word	0x0000f320


	//----- nvinfo : EIATTR_EXIT_INSTR_OFFSETS
	.align		4
.L_524:
        /*0440*/ 	.byte	0x04, 0x1c
        /*0442*/ 	.short	(.L_526 - .L_525)


	//   ....[0]....
.L_525:
        /*0444*/ 	.word	0x000000a0


	//   ....[1]....
        /*0448*/ 	.word	0x0000daa0


	//----- nvinfo : EIATTR_MAX_THREADS
	.align		4
.L_526:
        /*044c*/ 	.byte	0x04, 0x05
        /*044e*/ 	.short	(.L_528 - .L_527)
.L_527:
        /*0450*/ 	.word	0x00000100
        /*0454*/ 	.word	0x00000001
        /*0458*/ 	.word	0x00000001


	//----- nvinfo : EIATTR_CRS_STACK_SIZE
	.align		4
.L_528:
        /*045c*/ 	.byte	0x04, 0x1e
        /*045e*/ 	.short	(.L_530 - .L_529)
.L_529:
        /*0460*/ 	.word	0x00000000
.L_530:


//--------------------- .nv.info._ZN7cutlass13device_kernelIN5flash19enable_sm80_to_sm89INS1_16FlashAttnFwdSm80INS1_25CollectiveMainloopFwdSm80ILi8ELi2ELb0EN4cute5tupleIJNS5_1CILi128EEENS7_ILi64EEENS7_ILi192EEEEEELi192ENS_10bfloat16_tEfNS_4arch4Sm80ELb1ELb0ELb0ELb1ELb1ELb0ELb1ELb1EEENS1_21CollectiveEpilogueFwdINS6_IJS8_SA_S9_EEENS6_IJNS7_ILi1EEESI_SI_EEESC_SE_Li256ELb1ELb1ELb1ELb0EEENS1_36VarlenDynamicPersistentTileSchedulerILi128ELi64ELi256ELi256ELb1ELb1ELb0ELb1ELb1ELb1EEEEEEEEEvNT_6ParamsE --------------------------
	.section	.nv.info._ZN7cutlass13device_kernelIN5flash19enable_sm80_to_sm89INS1_16FlashAttnFwdSm80INS1_25CollectiveMainloopFwdSm80ILi8ELi2ELb0EN4cute5tupleIJNS5_1CILi128EEENS7_ILi64EEENS7_ILi192EEEEEELi192ENS_10bfloat16_tEfNS_4arch4Sm80ELb1ELb0ELb0ELb1ELb1ELb0ELb1ELb1EEENS1_21CollectiveEpilogueFwdINS6_IJS8_SA_S9_EEENS6_IJNS7_ILi1EEESI_SI_EEESC_SE_Li256ELb1ELb1ELb1ELb0EEENS1_36VarlenDynamicPersistentTileSchedulerILi128ELi64ELi256ELi256ELb1ELb1ELb0ELb1ELb1ELb1EEEEEEEEEvNT_6ParamsE,"",@"SHT_CUDA_INFO"
	.sectionflags	@""
	.align	4


	//----- nvinfo : EIATTR_CUDA_API_VERSION
	.align		4
        /*0000*/ 	.byte	0x04, 0x37
        /*0002*/ 	.short	(.L_532 - .L_531)
.L_531:
        /*0004*/ 	.word	0x00000082


	//----- nvinfo : EIATTR_SW2861232_WAR
	.align		4
.L_532:
        /*0008*/ 	.byte	0x01, 0x35
	.zero		2


	//----- nvinfo : EIATTR_PARAM_CBANK
	.align		4
        /*000c*/ 	.byte	0x04, 0x0a
        /*000e*/ 	.short	(.L_534 - .L_533)
	.align		4
.L_533:
        /*0010*/ 	.word	index@(.nv.constant0._ZN7cutlass13device_kernelIN5flash19enable_sm80_to_sm89INS1_16FlashAttnFwdSm80INS1_25CollectiveMainloopFwdSm80ILi8ELi2ELb0EN4cute5tupleIJNS5_1CILi128EEENS7_ILi64EEENS7_ILi192EEEEEELi192ENS_10bfloat16_tEfNS_4arch4Sm80ELb1ELb0ELb0ELb1ELb1ELb0ELb1ELb1EEENS1_21CollectiveEpilogueFwdINS6_IJS8_SA_S9_EEENS6_IJNS7_ILi1EEESI_SI_EEESC_SE_Li256ELb1ELb1ELb1ELb0EEENS1_36VarlenDynamicPersistentTileSchedulerILi128ELi64ELi256ELi256ELb1ELb1ELb0ELb1ELb1ELb1EEEEEEEEEvNT_6ParamsE)
        /*0014*/ 	.short	0x0160
        /*0016*/ 	.short	0x0438


	//----- nvinfo : EIATTR_CBANK_PARAM_SIZE
	.align		4
.L_534:
        /*0018*/ 	.byte	0x03, 0x19
        /*001a*/ 	.short	0x0438


	//----- nvinfo : EIATTR_KPARAM_INFO
	.align		4
        /*001c*/ 	.byte	0x04, 0x17
        /*001e*/ 	.short	(.L_536 - .L_535)
.L_535:
        /*0020*/ 	.word	0x00000000
        /*0024*/ 	.short	0x0000
        /*0026*/ 	.short	0x0000
        /*0028*/ 	.byte	0x00, 0xf0, 0xe1, 0x10


	//----- nvinfo : EIATTR_MAXREG_COUNT
	.align		4
.L_536:
        /*002c*/ 	.byte	0x03, 0x1b
        /*002e*/ 	.short	0x00ff


	//----- nvinfo : EIATTR_NUM_BARRIERS
	.align		4
        /*0030*/ 	.byte	0x02, 0x4c
        /*0032*/ 	.byte	0x06
	.zero		1


	//----- nvinfo : EIATTR_ANNOTATIONS
	.align		4
        /*0034*/ 	.byte	0x04, 0x55
        /*0036*/ 	.short	(.L_538 - .L_537)


	//   ....[0]....
.L_537:
        /* <DEDUP_REMOVED lines=9> */


	//----- nvinfo : EIATTR_MERCURY_ISA_VERSION
	.align		4
.L_538:
        /*00b0*/ 	.byte	0x03, 0x5f
        /*00b2*/ 	.short	0x0000


	//----- nvinfo : EIATTR_INT_WARP_WIDE_INSTR_OFFSETS
	.align		4
        /*00b4*/ 	.byte	0x04, 0x31
        /*00b6*/ 	.short	(.L_540 - .L_539)


	//   ....[0]....
.L_539:
        /*00b8*/ 	.word	0x0000d160


	//   ....[1]....
        /*00bc*/ 	.word	0x0000d1e0


	//----- nvinfo : EIATTR_COOP_GROUP_MASK_REGIDS
	.align		4
.L_540:
        /*00c0*/ 	.byte	0x04, 0x29
        /*00c2*/ 	.short	(.L_542 - .L_541)


	//   ....[0]....
.L_541:
        /*00c4*/ 	.word	0xffffffff


	//   ....[1]....
        /*00c8*/ 	.word	0xffffffff


	//   ....[2]....
        /*00cc*/ 	.word	0xffffffff


	//   ....[3]....
        /*00d0*/ 	.word	0xffffffff


	//   ....[4]....
        /*00d4*/ 	.word	0xffffffff


	//   ....[5]....
        /*00d8*/ 	.word	0xffffffff


	//   ....[6]....
        /*00dc*/ 	.word	0xffffffff


	//   ....[7]....
        /*00e0*/ 	.word	0xffffffff


	//   ....[8]....
        /*00e4*/ 	.word	0xffffffff


	//   ....[9]....
        /*00e8*/ 	.word	0xffffffff


	//   ....[10]....
        /*00ec*/ 	.word	0xffffffff


	//   ....[11]....
        /*00f0*/ 	.word	0xffffffff


	//   ....[12]....
        /*00f4*/ 	.word	0xffffffff


	//   ....[13]....
        /*00f8*/ 	.word	0xffffffff


	//   ....[14]....
        /*00fc*/ 	.word	0xffffffff


	//   ....[15]....
        /*0100*/ 	.word	0xffffffff


	//   ....[16]....
        /*0104*/ 	.word	0xffffffff


	//   ....[17]....
        /*0108*/ 	.word	0xffffffff


	//   ....[18]....
        /*010c*/ 	.word	0xffffffff


	//   ....[19]....
        /*0110*/ 	.word	0xffffffff


	//   ....[20]....
        /*0114*/ 	.word	0xffffffff


	//   ....[21]....
        /*0118*/ 	.word	0xffffffff


	//   ....[22]....
        /*011c*/ 	.word	0xffffffff


	//   ....[23]....
        /*0120*/ 	.word	0xffffffff


	//   ....[24]....
        /*0124*/ 	.word	0xffffffff


	//   ....[25]....
        /*0128*/ 	.word	0xffffffff


	//   ....[26]....
        /*012c*/ 	.word	0xffffffff


	//   ....[27]....
        /*0130*/ 	.word	0xffffffff


	//   ....[28]....
        /*0134*/ 	.word	0xffffffff


	//   ....[29]....
        /*0138*/ 	.word	0xffffffff


	//   ....[30]....
        /*013c*/ 	.word	0xffffffff


	//   ....[31]....
        /*0140*/ 	.word	0xffffffff


	//   ....[32]....
        /*0144*/ 	.word	0xffffffff


	//   ....[33]....
        /*0148*/ 	.word	0xffffffff


	//   ....[34]....
        /*014c*/ 	.word	0xffffffff


	//   ....[35]....
        /*0150*/ 	.word	0xffffffff


	//   ....[36]....
        /*0154*/ 	.word	0xffffffff


	//   ....[37]....
        /*0158*/ 	.word	0xffffffff


	//   ....[38]....
        /*015c*/ 	.word	0xffffffff


	//   ....[39]....
        /*0160*/ 	.word	0xffffffff


	//   ....[40]....
        /*0164*/ 	.word	0xffffffff


	//   ....[41]....
        /*0168*/ 	.word	0xffffffff


	//   ....[42]....
        /*016c*/ 	.word	0xffffffff


	//   ....[43]....
        /*0170*/ 	.word	0xffffffff


	//   ....[44]....
        /*0174*/ 	.word	0xffffffff


	//   ....[45]....
        /*0178*/ 	.word	0xffffffff


	//   ....[46]....
        /*017c*/ 	.word	0xffffffff


	//   ....[47]....
        /*0180*/ 	.word	0xffffffff


	//   ....[48]....
        /*0184*/ 	.word	0xffffffff


	//   ....[49]....
        /*0188*/ 	.word	0xffffffff


	//   ....[50]....
        /*018c*/ 	.word	0xffffffff


	//   ....[51]....
        /*0190*/ 	.word	0xffffffff


	//   ....[52]....
        /*0194*/ 	.word	0xffffffff


	//   ....[53]....
        /*0198*/ 	.word	0xffffffff


	//   ....[54]....
        /*019c*/ 	.word	0xffffffff


	//   ....[55]....
        /*01a0*/ 	.word	0xffffffff


	//   ....[56]....
        /*01a4*/ 	.word	0xffffffff


	//   ....[57]....
        /*01a8*/ 	.word	0xffffffff


	//   ....[58]....
        /*01ac*/ 	.word	0xffffffff


	//   ....[59]....
        /*01b0*/ 	.word	0xffffffff


	//   ....[60]....
        /*01b4*/ 	.word	0xffffffff


	//   ....[61]....
        /*01b8*/ 	.word	0xffffffff


	//   ....[62]....
        /*01bc*/ 	.word	0xffffffff


	//   ....[63]....
        /*01c0*/ 	.word	0xffffffff


	//   ....[64]....
        /*01c4*/ 	.word	0xffffffff


	//   ....[65]....
        /*01c8*/ 	.word	0xffffffff


	//   ....[66]....
        /*01cc*/ 	.word	0xffffffff


	//   ....[67]....
        /*01d0*/ 	.word	0xffffffff


	//   ....[68]....
        /*01d4*/ 	.word	0xffffffff


	//   ....[69]....
        /*01d8*/ 	.word	0xffffffff


	//   ....[70]....
        /*01dc*/ 	.word	0xffffffff


	//   ....[71]....
        /*01e0*/ 	.word	0xffffffff


	//   ....[72]....
        /*01e4*/ 	.word	0xffffffff


	//   ....[73]....
        /*01e8*/ 	.word	0xffffffff


	//   ....[74]....
        /*01ec*/ 	.word	0xffffffff


	//   ....[75]....
        /*01f0*/ 	.word	0xffffffff


	//   ....[76]....
        /*01f4*/ 	.word	0xffffffff


	//   ....[77]....
        /*01f8*/ 	.word	0xffffffff


	//   ....[78]....
        /*01fc*/ 	.word	0xffffffff


	//   ....[79]....
        /*0200*/ 	.word	0xffffffff


	//   ....[80]....
        /*0204*/ 	.word	0xffffffff


	//   ....[81]....
        /*0208*/ 	.word	0xffffffff


	//   ....[82]....
        /*020c*/ 	.word	0xffffffff


	//   ....[83]....
        /*0210*/ 	.word	0xffffffff


	//   ....[84]....
        /*0214*/ 	.word	0xffffffff


	//   ....[85]....
        /*0218*/ 	.word	0xffffffff


	//   ....[86]....
        /*021c*/ 	.word	0xffffffff


	//   ....[87]....
        /*0220*/ 	.word	0xffffffff


	//   ....[88]....
        /*0224*/ 	.word	0xffffffff


	//   ....[89]....
        /*0228*/ 	.word	0xffffffff


	//   ....[90]....
        /*022c*/ 	.word	0xffffffff


	//   ....[91]....
        /*0230*/ 	.word	0xffffffff


	//   ....[92]....
        /*0234*/ 	.word	0xffffffff


	//   ....[93]....
        /*0238*/ 	.word	0xffffffff


	//   ....[94]....
        /*023c*/ 	.word	0xffffffff


	//   ....[95]....
        /*0240*/ 	.word	0xffffffff


	//   ....[96]....
        /*0244*/ 	.word	0xffffffff


	//   ....[97]....
        /*0248*/ 	.word	0xffffffff


	//   ....[98]....
        /*024c*/ 	.word	0xffffffff


	//   ....[99]....
        /*0250*/ 	.word	0xffffffff


	//   ....[100]....
        /*0254*/ 	.word	0xffffffff


	//   ....[101]....
        /*0258*/ 	.word	0xffffffff


	//   ....[102]....
        /*025c*/ 	.word	0xffffffff


	//   ....[103]....
        /*0260*/ 	.word	0xffffffff


	//   ....[104]....
        /*0264*/ 	.word	0xffffffff


	//   ....[105]....
        /*0268*/ 	.word	0xffffffff


	//   ....[106]....
        /*026c*/ 	.word	0xffffffff


	//   ....[107]....
        /*0270*/ 	.word	0xffffffff


	//   ....[108]....
        /*0274*/ 	.word	0xffffffff


	//   ....[109]....
        /*0278*/ 	.word	0xffffffff


	//   ....[110]....
        /*027c*/ 	.word	0xffffffff


	//   ....[111]....
        /*0280*/ 	.word	0xffffffff


	//   ....[112]....
        /*0284*/ 	.word	0xffffffff


	//   ....[113]....
        /*0288*/ 	.word	0xffffffff


	//   ....[114]....
        /*028c*/ 	.word	0xffffffff


	//   ....[115]....
        /*0290*/ 	.word	0xffffffff


	//   ....[116]....
        /*0294*/ 	.word	0xffffffff


	//   ....[117]....
        /*0298*/ 	.word	0xffffffff


	//   ....[118]....
        /*029c*/ 	.word	0xffffffff


	//   ....[119]....
        /*02a0*/ 	.word	0xffffffff


	//   ....[120]....
        /*02a4*/ 	.word	0xffffffff


	//   ....[121]....
        /*02a8*/ 	.word	0xffffffff


	//   ....[122]....
        /*02ac*/ 	.word	0xffffffff


	//   ....[123]....
        /*02b0*/ 	.word	0xffffffff


	//   ....[124]....
        /*02b4*/ 	.word	0xffffffff


	//   ....[125]....
        /*02b8*/ 	.word	0xffffffff


	//   ....[126]....
        /*02bc*/ 	.word	0xffffffff


	//   ....[127]....
        /*02c0*/ 	.word	0xffffffff


	//   ....[128]....
        /*02c4*/ 	.word	0xffffffff


	//   ....[129]....
        /*02c8*/ 	.word	0xffffffff


	//   ....[130]....
        /*02cc*/ 	.word	0xffffffff


	//   ....[131]....
        /*02d0*/ 	.word	0xffffffff


	//   ....[132]....
        /*02d4*/ 	.word	0xffffffff


	//   ....[133]....
        /*02d8*/ 	.word	0xffffffff


	//   ....[134]....
        /*02dc*/ 	.word	0xffffffff


	//   ....[135]....
        /*02e0*/ 	.word	0xffffffff


	//   ....[136]....
        /*02e4*/ 	.word	0xffffffff


	//   ....[137]....
        /*02e8*/ 	.word	0xffffffff


	//   ....[138]....
        /*02ec*/ 	.word	0xffffffff


	//   ....[139]....
        /*02f0*/ 	.word	0xffffffff


	//   ....[140]....
        /*02f4*/ 	.word	0xffffffff


	//   ....[141]....
        /*02f8*/ 	.word	0xffffffff


	//   ....[142]....
        /*02fc*/ 	.word	0xffffffff


	//   ....[143]....
        /*0300*/ 	.word	0xffffffff


	//   ....[144]....
        /*0304*/ 	.word	0xffffffff


	//   ....[145]....
        /*0308*/ 	.word	0xffffffff


	//   ....[146]....
        /*030c*/ 	.word	0xffffffff


	//   ....[147]....
        /*0310*/ 	.word	0xffffffff


	//   ....[148]....
        /*0314*/ 	.word	0xffffffff


	//   ....[149]....
        /*0318*/ 	.word	0xffffffff


	//   ....[150]....
        /*031c*/ 	.word	0xffffffff


	//   ....[151]....
        /*0320*/ 	.word	0xffffffff


	//   ....[152]....
        /*0324*/ 	.word	0xffffffff


	//   ....[153]....
        /*0328*/ 	.word	0xffffffff


	//   ....[154]....
        /*032c*/ 	.word	0xffffffff


	//   ....[155]....
        /*0330*/ 	.word	0xffffffff


	//   ....[156]....
        /*0334*/ 	.word	0xffffffff


	//   ....[157]....
        /*0338*/ 	.word	0xffffffff


	//   ....[158]....
        /*033c*/ 	.word	0xffffffff


	//   ....[159]....
        /*0340*/ 	.word	0xffffffff


	//   ....[160]....
        /*0344*/ 	.word	0xffffffff


	//   ....[161]....
        /*0348*/ 	.word	0xffffffff


	//   ....[162]....
        /*034c*/ 	.word	0xffffffff


	//   ....[163]....
        /*0350*/ 	.word	0xffffffff


	//   ....[164]....
        /*0354*/ 	.word	0xffffffff


	//   ....[165]....
        /*0358*/ 	.word	0xffffffff


	//   ....[166]....
        /*035c*/ 	.word	0xffffffff


	//   ....[167]....
        /*0360*/ 	.word	0xffffffff


	//   ....[168]....
        /*0364*/ 	.word	0xffffffff


	//   ....[169]....
        /*0368*/ 	.word	0xffffffff


	//   ....[170]....
        /*036c*/ 	.word	0xffffffff


	//   ....[171]....
        /*0370*/ 	.word	0xffffffff


	//   ....[172]....
        /*0374*/ 	.word	0xffffffff


	//   ....[173]....
        /*0378*/ 	.word	0xffffffff


	//   ....[174]....
        /*037c*/ 	.word	0xffffffff


	//   ....[175]....
        /*0380*/ 	.word	0xffffffff


	//   ....[176]....
        /*0384*/ 	.word	0xffffffff


	//   ....[177]....
        /*0388*/ 	.word	0xffffffff


	//   ....[178]....
        /*038c*/ 	.word	0xffffffff


	//   ....[179]....
        /*0390*/ 	.word	0xffffffff


	//   ....[180]....
        /*0394*/ 	.word	0xffffffff


	//   ....[181]....
        /*0398*/ 	.word	0xffffffff


	//   ....[182]....
        /*039c*/ 	.word	0xffffffff


	//   ....[183]....
        /*03a0*/ 	.word	0xffffffff


	//   ....[184]....
        /*03a4*/ 	.word	0xffffffff


	//   ....[185]....
        /*03a8*/ 	.word	0xffffffff


	//   ....[186]....
        /*03ac*/ 	.word	0xffffffff


	//   ....[187]....
        /*03b0*/ 	.word	0xffffffff


	//   ....[188]....
        /*03b4*/ 	.word	0xffffffff


	//   ....[189]....
        /*03b8*/ 	.word	0xffffffff


	//   ....[190]....
        /*03bc*/ 	.word	0xffffffff


	//   ....[191]....
        /*03c0*/ 	.word	0xffffffff


	//   ....[192]....
        /*03c4*/ 	.word	0xffffffff


	//   ....[193]....
        /*03c8*/ 	.word	0xffffffff


	//   ....[194]....
        /*03cc*/ 	.word	0xffffffff


	//   ....[195]....
        /*03d0*/ 	.word	0xffffffff


	//   ....[196]....
        /*03d4*/ 	.word	0xffffffff


	//   ....[197]....
        /*03d8*/ 	.word	0xffffffff


	//   ....[198]....
        /*03dc*/ 	.word	0xffffffff


	//   ....[199]....
        /*03e0*/ 	.word	0xffffffff


	//   ....[200]....
        /*03e4*/ 	.word	0xffffffff


	//   ....[201]....
        /*03e8*/ 	.word	0xffffffff


	//   ....[202]....
        /*03ec*/ 	.word	0xffffffff


	//   ....[203]....
        /*03f0*/ 	.word	0xffffffff


	//   ....[204]....
        /*03f4*/ 	.word	0xffffffff


	//   ....[205]....
        /*03f8*/ 	.word	0xffffffff


	//   ....[206]....
        /*03fc*/ 	.word	0xffffffff


	//   ....[207]....
        /*0400*/ 	.word	0xffffffff


	//   ....[208]....
        /*0404*/ 	.word	0xffffffff


	//   ....[209]....
        /*0408*/ 	.word	0xffffffff


	//   ....[210]....
        /*040c*/ 	.word	0xffffffff


	//   ....[211]....
        /*0410*/ 	.word	0xffffffff


	//----- nvinfo : EIATTR_COOP_GROUP_INSTR_OFFSETS
	.align		4
.L_542:
        /*0414*/ 	.byte	0x04, 0x28
        /*0416*/ 	.short	(.L_544 - .L_543)


	//   ....[0]....
.L_543:
        /*0418*/ 	.word	0x00000050


	//   ....[1]....
        /*041c*/ 	.word	0x000001e0


	//   ....[2]....
        /*0420*/ 	.word	0x00000210


	//   ....[3]....
        /*0424*/ 	.word	0x00000240


	//   ....[4]....
        /*0428*/ 	.word	0x00000270


	//   ....[5]....
        /*042c*/ 	.word	0x000002a0


	//   ....[6]....
        /*0430*/ 	.word	0x000002d0


	//   ....[7]....
        /*0434*/ 	.word	0x00000430


	//   ....[8]....
        /*0438*/ 	.word	0x00000470


	//   ....[9]....
        /*043c*/ 	.word	0x000004a0


	//   ....[10]....
        /*0440*/ 	.word	0x000004d0


	//   ....[11]....
        /*0444*/ 	.word	0x00000500


	//   ....[12]....
        /*0448*/ 	.word	0x00000530


	//   ....[13]....
        /*044c*/ 	.word	0x000005c0


	//   ....[14]....
        /*0450*/ 	.word	0x00000600


	//   ....[15]....
        /*0454*/ 	.word	0x00000620


	//   ....[16]....
        /*0458*/ 	.word	0x00000680


	//   ....[17]....
        /*045c*/ 	.word	0x00002740


	//   ....[18]....
        /*0460*/ 	.word	0x00002760


	//   ....[19]....
        /*0464*/ 	.word	0x000028d0


	//   ....[20]....
        /*0468*/ 	.word	0x000028e0


	//   ....[21]....
        /*046c*/ 	.word	0x00002a40


	//   ....[22]....
        /*0470*/ 	.word	0x00002a60


	//   ....[23]....
        /*0474*/ 	.word	0x00002bc0


	//   ....[24]....
        /*0478*/ 	.word	0x00002bd0


	//   ....[25]....
        /*047c*/ 	.word	0x00003080


	//   ....[26]....
        /*0480*/ 	.word	0x000030a0


	//   ....[27]....
        /*0484*/ 	.word	0x000030c0


	//   ....[28]....
        /*0488*/ 	.word	0x000030d0


	//   ....[29]....
        /*048c*/ 	.word	0x000031c0


	//   ....[30]....
        /*0490*/ 	.word	0x000031e0


	//   ....[31]....
        /*0494*/ 	.word	0x00003210


	//   ....[32]....
        /*0498*/ 	.word	0x000032e0


	//   ....[33]....
        /*049c*/ 	.word	0x000036a0


	//   ....[34]....
        /*04a0*/ 	.word	0x000036c0


	//   ....[35]....
        /*04a4*/ 	.word	0x00003750


	//   ....[36]....
        /*04a8*/ 	.word	0x000037b0


	//   ....[37]....
        /*04ac*/ 	.word	0x00003c10


	//   ....[38]....
        /*04b0*/ 	.word	0x00003c30


	//   ....[39]....
        /*04b4*/ 	.word	0x00003d30


	//   ....[40]....
        /*04b8*/ 	.word	0x00003d50


	//   ....[41]....
        /*04bc*/ 	.word	0x00004870


	//   ....[42]....
        /*04c0*/ 	.word	0x00004890


	//   ....[43]....
        /*04c4*/ 	.word	0x00004f60


	//   ....[44]....
        /*04c8*/ 	.word	0x00004fe0


	//   ....[45]....
        /*04cc*/ 	.word	0x00005000


	//   ....[46]....
        /*04d0*/ 	.word	0x00005020


	//   ....[47]....
        /*04d4*/ 	.word	0x00006300


	//   ....[48]....
        /*04d8*/ 	.word	0x00006320


	//   ....[49]....
        /*04dc*/ 	.word	0x00006420


	//   ....[50]....
        /*04e0*/ 	.word	0x00006440


	//   ....[51]....
        /*04e4*/ 	.word	0x00006980


	//   ....[52]....
        /*04e8*/ 	.word	0x000069a0


	//   ....[53]....
        /*04ec*/ 	.word	0x00006aa0


	//   ....[54]....
        /*04f0*/ 	.word	0x00006ae0


	//   ....[55]....
        /*04f4*/ 	.word	0x00007510


	//   ....[56]....
        /*04f8*/ 	.word	0x00007550


	//   ....[57]....
        /*04fc*/ 	.word	0x00007b30


	//   ....[58]....
        /*0500*/ 	.word	0x00007c30


	//   ....[59]....
        /*0504*/ 	.word	0x00007d10


	//   ....[60]....
        /*0508*/ 	.word	0x00007d50


	//   ....[61]....
        /*050c*/ 	.word	0x000096f0


	//   ....[62]....
        /*0510*/ 	.word	0x00009710


	//   ....[63]....
        /*0514*/ 	.word	0x00009800


	//   ....[64]....
        /*0518*/ 	.word	0x00009820


	//   ....[65]....
        /*051c*/ 	.word	0x00009d50


	//   ....[66]....
        /*0520*/ 	.word	0x00009d70


	//   ....[67]....
        /*0524*/ 	.word	0x00009e70


	//   ....[68]....
        /*0528*/ 	.word	0x00009eb0


	//   ....[69]....
        /*052c*/ 	.word	0x0000abe0


	//   ....[70]....
        /*0530*/ 	.word	0x0000ac10


	//   ....[71]....
        /*0534*/ 	.word	0x0000aeb0


	//   ....[72]....
        /*0538*/ 	.word	0x0000afe0


	//   ....[73]....
        /*053c*/ 	.word	0x0000c5d0


	//   ....[74]....
        /*0540*/ 	.word	0x0000c5f0


	//   ....[75]....
        /*0544*/ 	.word	0x0000c690


	//   ....[76]....
        /*0548*/ 	.word	0x0000c6f0


	//   ....[77]....
        /*054c*/ 	.word	0x0000c940


	//   ....[78]....
        /*0550*/ 	.word	0x0000c970


	//   ....[79]....
        /*0554*/ 	.word	0x0000c980


	//   ....[80]....
        /*0558*/ 	.word	0x0000c9b0


	//   ....[81]....
        /*055c*/ 	.word	0x0000dd90


	//   ....[82]....
        /*0560*/ 	.word	0x0000dda0


	//   ....[83]....
        /*0564*/ 	.word	0x0000ddb0


	//   ....[84]....
        /*0568*/ 	.word	0x0000ddc0


	//   ....[85]....
        /*056c*/ 	.word	0x0000e120


	//   ....[86]....
        /*0570*/ 	.word	0x0000e140


	//   ....[87]....
        /*0574*/ 	.word	0x0000e2a0


	//   ....[88]....
        /*0578*/ 	.word	0x0000e2b0


	//   ....[89]....
        /*057c*/ 	.word	0x0000e410


	//   ....[90]....
        /*0580*/ 	.word	0x0000e430


	//   ....[91]....
        /*0584*/ 	.word	0x0000e590


	//   ....[92]....
        /*0588*/ 	.word	0x0000e5a0


	//   ....[93]....
        /*058c*/ 	.word	0x0000e8e0


	//   ....[94]....
        /*0590*/ 	.word	0x0000e900


	//   ....[95]....
        /*0594*/ 	.word	0x0000f250


	//   ....[96]....
        /*0598*/ 	.word	0x0000f260


	//   ....[97]....
        /*059c*/ 	.word	0x00010260


	//   ....[98]....
        /*05a0*/ 	.word	0x00010280


	//   ....[99]....
        /*05a4*/ 	.word	0x000103f0


	//   ....[100]....
        /*05a8*/ 	.word	0x00010400


	//   ....[101]....
        /*05ac*/ 	.word	0x00010560


	//   ....[102]....
        /*05b0*/ 	.word	0x00010580


	//   ....[103]....
        /*05b4*/ 	.word	0x000106e0


	//   ....[104]....
        /*05b8*/ 	.word	0x000106f0


	//   ....[105]....
        /*05bc*/ 	.word	0x000108e0


	//   ....[106]....
        /*05c0*/ 	.word	0x00010900


	//   ....[107]....
        /*05c4*/ 	.word	0x00010a20


	//   ....[108]....
        /*05c8*/ 	.word	0x00010a60


	//   ....[109]....
        /*05cc*/ 	.word	0x00010a90


	//   ....[110]....
        /*05d0*/ 	.word	0x00010ac0


	//   ....[111]....
        /*05d4*/ 	.word	0x00010af0


	//   ....[112]....
        /*05d8*/ 	.word	0x00010b20


	//   ....[113]....
        /*05dc*/ 	.word	0x00010c70


	//   ....[114]....
        /*05e0*/ 	.word	0x00010cb0


	//   ....[115]....
        /*05e4*/ 	.word	0x00010ce0


	//   ....[116]....
        /*05e8*/ 	.word	0x00010d10


	//   ....[117]....
        /*05ec*/ 	.word	0x00010d40


	//   ....[118]....
        /*05f0*/ 	.word	0x00010d70


	//   ....[119]....
        /*05f4*/ 	.word	0x00010e00


	//   ....[120]....
        /*05f8*/ 	.word	0x00010e40


	//   ....[121]....
        /*05fc*/ 	.word	0x00010e50


	//   ....[122]....
        /*0600*/ 	.word	0x00010eb0


	//   ....[123]....
        /*0604*/ 	.word	0x00011870


	//   ....[124]....
        /*0608*/ 	.word	0x000118d0


	//   ....[125]....
        /*060c*/ 	.word	0x00011920


	//   ....[126]....
        /*0610*/ 	.word	0x00011970


	//   ....[127]....
        /*0614*/ 	.word	0x000119c0


	//   ....[128]....
        /*0618*/ 	.word	0x00011a30


	//   ....[129]....
        /*061c*/ 	.word	0x00011a80


	//   ....[130]....
        /*0620*/ 	.word	0x00011af0


	//   ....[131]....
        /*0624*/ 	.word	0x00011b60


	//   ....[132]....
        /*0628*/ 	.word	0x00011bc0


	//   ....[133]....
        /*062c*/ 	.word	0x00011c30


	//   ....[134]....
        /*0630*/ 	.word	0x00011ca0


	//   ....[135]....
        /*0634*/ 	.word	0x00011d10


	//   ....[136]....
        /*0638*/ 	.word	0x00011d70


	//   ....[137]....
        /*063c*/ 	.word	0x00011de0


	//   ....[138]....
        /*0640*/ 	.word	0x00011e50


	//   ....[139]....
        /*0644*/ 	.word	0x00011ec0


	//   ....[140]....
        /*0648*/ 	.word	0x00011f20


	//   ....[141]....
        /*064c*/ 	.word	0x00011f90


	//   ....[142]....
        /*0650*/ 	.word	0x00012000


	//   ....[143]....
        /*0654*/ 	.word	0x00012170


	//   ....[144]....
        /*0658*/ 	.word	0x000121d0


	//   ....[145]....
        /*065c*/ 	.word	0x00012240


	//   ....[146]....
        /*0660*/ 	.word	0x000122b0


	//   ....[147]....
        /*0664*/ 	.word	0x00012420


	//   ....[148]....
        /*0668*/ 	.word	0x00012480


	//   ....[149]....
        /*066c*/ 	.word	0x000124f0


	//   ....[150]....
        /*0670*/ 	.word	0x00012560


	//   ....[151]....
        /*0674*/ 	.word	0x000126d0


	//   ....[152]....
        /*0678*/ 	.word	0x00012730


	//   ....[153]....
        /*067c*/ 	.word	0x000127a0


	//   ....[154]....
        /*0680*/ 	.word	0x00012810


	//   ....[155]....
        /*0684*/ 	.word	0x00012990


	//   ....[156]....
        /*0688*/ 	.word	0x000129f0


	//   ....[157]....
        /*068c*/ 	.word	0x00012a60


	//   ....[158]....
        /*0690*/ 	.word	0x00012ad0


	//   ....[159]....
        /*0694*/ 	.word	0x00012c50


	//   ....[160]....
        /*0698*/ 	.word	0x00012cb0


	//   ....[161]....
        /*069c*/ 	.word	0x00012d20


	//   ....[162]....
        /*06a0*/ 	.word	0x00012d90


	//   ....[163]....
        /*06a4*/ 	.word	0x00012f10


	//   ....[164]....
        /*06a8*/ 	.word	0x00012f70


	//   ....[165]....
        /*06ac*/ 	.word	0x00012fd0


	//   ....[166]....
        /*06b0*/ 	.word	0x00013040


	//   ....[167]....
        /*06b4*/ 	.word	0x000130b0


	//   ....[168]....
        /*06b8*/ 	.word	0x00013230


	//   ....[169]....
        /*06bc*/ 	.word	0x00013290


	//   ....[170]....
        /*06c0*/ 	.word	0x000132f0


	//   ....[171]....
        /*06c4*/ 	.word	0x00013350


	//   ....[172]....
        /*06c8*/ 	.word	0x000133a0


	//   ....[173]....
        /*06cc*/ 	.word	0x000133f0


	//   ....[174]....
        /*06d0*/ 	.word	0x00013460


	//   ....[175]....
        /*06d4*/ 	.word	0x000134d0


	//   ....[176]....
        /*06d8*/ 	.word	0x00013540


	//   ....[177]....
        /*06dc*/ 	.word	0x000135a0


	//   ....[178]....
        /*06e0*/ 	.word	0x00013610


	//   ....[179]....
        /*06e4*/ 	.word	0x00013680


	//   ....[180]....
        /*06e8*/ 	.word	0x000136f0


	//   ....[181]....
        /*06ec*/ 	.word	0x00013750


	//   ....[182]....
        /*06f0*/ 	.word	0x000137c0


	//   ....[183]....
        /*06f4*/ 	.word	0x00013830


	//   ....[184]....
        /*06f8*/ 	.word	0x000138a0


	//   ....[185]....
        /*06fc*/ 	.word	0x00013900


	//   ....[186]....
        /*0700*/ 	.word	0x00013970


	//   ....[187]....
        /*0704*/ 	.word	0x000139e0


	//   ....[188]....
        /*0708*/ 	.word	0x00013a50


	//   ....[189]....
        /*070c*/ 	.word	0x00013ab0


	//   ....[190]....
        /*0710*/ 	.word	0x00013b20


	//   ....[191]....
        /*0714*/ 	.word	0x00013b90


	//   ....[192]....
        /*0718*/ 	.word	0x00013c00


	//   ....[193]....
        /*071c*/ 	.word	0x00013c60


	//   ....[194]....
        /*0720*/ 	.word	0x00013cd0


	//   ....[195]....
        /*0724*/ 	.word	0x00013d40


	//   ....[196]....
        /*0728*/ 	.word	0x00013d90


	//   ....[197]....
        /*072c*/ 	.word	0x00013dd0


	//   ....[198]....
        /*0730*/ 	.word	0x00013e20


	//   ....[199]....
        /*0734*/ 	.word	0x00013e70


	//   ....[200]....
        /*0738*/ 	.word	0x00013ec0


	//   ....[201]....
        /*073c*/ 	.word	0x00013f30


	//   ....[202]....
        /*0740*/ 	.word	0x00013f80


	//   ....[203]....
        /*0744*/ 	.word	0x00013fd0


	//   ....[204]....
        /*0748*/ 	.word	0x00014020


	//   ....[205]....
        /*074c*/ 	.word	0x00014070


	//   ....[206]....
        /*0750*/ 	.word	0x000140c0


	//   ....[207]....
        /*0754*/ 	.word	0x00014130


	//   ....[208]....
        /*0758*/ 	.word	0x00014180


	//   ....[209]....
        /*075c*/ 	.word	0x000141f0


	//   ....[210]....
        /*0760*/ 	.word	0x00014250


	//   ....[211]....
        /*0764*/ 	.word	0x000142c0


	//----- nvinfo : EIATTR_EXIT_INSTR_OFFSETS
	.align		4
.L_544:
        /*0768*/ 	.byte	0x04, 0x1c
        /*076a*/ 	.short	(.L_546 - .L_545)


	//   ....[0]....
.L_545:
        /*076c*/ 	.word	0x00000fe0


	//   ....[1]....
        /*0770*/ 	.word	0x00011830


	//----- nvinfo : EIATTR_MAX_THREADS
	.align		4
.L_546:
        /*0774*/ 	.byte	0x04, 0x05
        /*0776*/ 	.short	(.L_548 - .L_547)
.L_547:
        /*0778*/ 	.word	0x00000100
        /*077c*/ 	.word	0x00000001
        /*0780*/ 	.word	0x00000001


	//----- nvinfo : EIATTR_CRS_STACK_SIZE
	.align		4
.L_548:
        /*0784*/ 	.byte	0x04, 0x1e
        /*0786*/ 	.short	(.L_550 - .L_549)
.L_549:
        /*0788*/ 	.word	0x00000000
.L_550:


//--------------------- .nv.info._ZN7cutlass13device_kernelIN5flash19enable_sm80_to_sm89INS1_16FlashAttnFwdSm80INS1_25CollectiveMainloopFwdSm80ILi8ELi2ELb0EN4cute5tupleIJNS5_1CILi128EEENS7_ILi64EEENS7_ILi192EEEEEELi192ENS_10bfloat16_tEfNS_4arch4Sm80ELb1ELb0ELb0ELb1ELb1ELb1ELb1ELb1EEENS1_21CollectiveEpilogueFwdINS6_IJS8_SA_S9_EEENS6_IJNS7_ILi1EEESI_SI_EEESC_SE_Li256ELb1ELb1ELb1ELb0EEENS1_36VarlenDynamicPersistentTileSchedulerILi128ELi64ELi256ELi256ELb1ELb1ELb0ELb1ELb1ELb1EEEEEEEEEvNT_6ParamsE --------------------------
	.section	.nv.info._ZN7cutlass13device_kernelIN5flash19enable_sm80_to_sm89INS1_16FlashAttnFwdSm80INS1_25CollectiveMainloopFwdSm80ILi8ELi2ELb0EN4cute5tupleIJNS5_1CILi128EEENS7_ILi64EEENS7_ILi192EEEEEELi192ENS_10bfloat16_tEfNS_4arch4Sm80ELb1ELb0ELb0ELb1ELb1ELb1ELb1ELb1EEENS1_21CollectiveEpilogueFwdINS6_IJS8_SA_S9_EEENS6_IJNS7_ILi1EEESI_SI_EEESC_SE_Li256ELb1ELb1ELb1ELb0EEENS1_36VarlenDynamicPersistentTileSchedulerILi128ELi64ELi256ELi256ELb1ELb1ELb0ELb1ELb1ELb1EEEEEEEEEvNT_6ParamsE,"",@"SHT_CUDA_INFO"
	.sectionflags	@""
	.align	4


	//----- nvinfo : EIATTR_CUDA_API_VERSION
	.align		4
        /*0000*/ 	.byte	0x04, 0x37
        /*0002*/ 	.short	(.L_552 - .L_551)
.L_551:
        /*0004*/ 	.word	0x00000082


	//----- nvinfo : EIATTR_SW2861232_WAR
	.align		4
.L_552:
        /*0008*/ 	.byte	0x01, 0x35
	.zero		2


	//----- nvinfo : EIATTR_PARAM_CBANK
	.align		4
        /*000c*/ 	.byte	0x04, 0x0a
        /*000e*/ 	.short	(.L_554 - .L_553)
	.align		4
.L_553:
        /*0010*/ 	.word	index@(.nv.constant0._ZN7cutlass13device_kernelIN5flash19enable_sm80_to_sm89INS1_16FlashAttnFwdSm80INS1_25CollectiveMainloopFwdSm80ILi8ELi2ELb0EN4cute5tupleIJNS5_1CILi128EEENS7_ILi64EEENS7_ILi192EEEEEELi192ENS_10bfloat16_tEfNS_4arch4Sm80ELb1ELb0ELb0ELb1ELb1ELb1ELb1ELb1EEENS1_21CollectiveEpilogueFwdINS6_IJS8_SA_S9_EEENS6_IJNS7_ILi1EEESI_SI_EEESC_SE_Li256ELb1ELb1ELb1ELb0EEENS1_36VarlenDynamicPersistentTileSchedulerILi128ELi64ELi256ELi256ELb1ELb1ELb0ELb1ELb1ELb1EEEEEEEEEvNT_6ParamsE)
        /*0014*/ 	.short	0x0160
        /*0016*/ 	.short	0x0438


	//----- nvinfo : EIATTR_CBANK_PARAM_SIZE
	.align		4
.L_554:
        /*0018*/ 	.byte	0x03, 0x19
        /*001a*/ 	.short	0x0438


	//----- nvinfo : EIATTR_KPARAM_INFO
	.align		4
        /*001c*/ 	.byte	0x04, 0x17
        /*001e*/ 	.short	(.L_556 - .L_555)
.L_555:
        /*0020*/ 	.word	0x00000000
        /*0024*/ 	.short	0x0000
        /*0026*/ 	.short	0x0000
        /*0028*/ 	.byte	0x00, 0xf0, 0xe1, 0x10


	//----- nvinfo : EIATTR_MAXREG_COUNT
	.align		4
.L_556:
        /*002c*/ 	.byte	0x03, 0x1b
        /*002e*/ 	.short	0x00ff


	//----- nvinfo : EIATTR_NUM_BARRIERS
	.align		4
        /*0030*/ 	.byte	0x02, 0x4c
        /*0032*/ 	.byte	0x06
	.zero		1


	//----- nvinfo : EIATTR_ANNOTATIONS
	.align		4
        /*0034*/ 	.byte	0x04, 0x55
        /*0036*/ 	.short	(.L_558 - .L_557)


	//   ....[0]....
.L_557:
        /* <DEDUP_REMOVED lines=64> */


	//----- nvinfo : EIATTR_MERCURY_ISA_VERSION
	.align		4
.L_558:
        /*0420*/ 	.byte	0x03, 0x5f
        /*0422*/ 	.short	0x0000


	//----- nvinfo : EIATTR_INT_WARP_WIDE_INSTR_OFFSETS
	.align		4
        /*0424*/ 	.byte	0x04, 0x31
        /*0426*/ 	.short	(.L_560 - .L_559)


	//   ....[0]....
.L_559:
        /*0428*/ 	.word	0x0001a1c0


	//   ....[1]....
        /*042c*/ 	.word	0x0001a240


	//----- nvinfo : EIATTR_COOP_GROUP_MASK_REGIDS
	.align		4
.L_560:
        /*0430*/ 	.byte	0x04, 0x29
        /*0432*/ 	.short	(.L_562 - .L_561)


	//   ....[0]....
.L_561:
        /*0434*/ 	.word	0xffffffff


	//   ....[1]....
        /*0438*/ 	.word	0xffffffff


	//   ....[2]....
        /*043c*/ 	.word	0xffffffff


	//   ....[3]....
        /*0440*/ 	.word	0xffffffff


	//   ....[4]....
        /*0444*/ 	.word	0xffffffff


	//   ....[5]....
        /*0448*/ 	.word	0xffffffff


	//   ....[6]....
        /*044c*/ 	.word	0xffffffff


	//   ....[7]....
        /*0450*/ 	.word	0xffffffff


	//   ....[8]....
        /*0454*/ 	.word	0xffffffff


	//   ....[9]....
        /*0458*/ 	.word	0xffffffff


	//   ....[10]....
        /*045c*/ 	.word	0xffffffff


	//   ....[11]....
        /*0460*/ 	.word	0xffffffff


	//   ....[12]....
        /*0464*/ 	.word	0xffffffff


	//   ....[13]....
        /*0468*/ 	.word	0xffffffff


	//   ....[14]....
        /*046c*/ 	.word	0xffffffff


	//   ....[15]....
        /*0470*/ 	.word	0xffffffff


	//   ....[16]....
        /*0474*/ 	.word	0xffffffff


	//   ....[17]....
        /*0478*/ 	.word	0xffffffff


	//   ....[18]....
        /*047c*/ 	.word	0xffffffff


	//   ....[19]....
        /*0480*/ 	.word	0xffffffff


	//   ....[20]....
        /*0484*/ 	.word	0xffffffff


	//   ....[21]....
        /*0488*/ 	.word	0xffffffff


	//   ....[22]....
        /*048c*/ 	.word	0xffffffff


	//   ....[23]....
        /*0490*/ 	.word	0xffffffff


	//   ....[24]....
        /*0494*/ 	.word	0xffffffff


	//   ....[25]....
        /*0498*/ 	.word	0xffffffff


	//   ....[26]....
        /*049c*/ 	.word	0xffffffff


	//   ....[27]....
        /*04a0*/ 	.word	0xffffffff


	//   ....[28]....
        /*04a4*/ 	.word	0xffffffff


	//   ....[29]....
        /*04a8*/ 	.word	0xffffffff


	//   ....[30]....
        /*04ac*/ 	.word	0xffffffff


	//   ....[31]....
        /*04b0*/ 	.word	0xffffffff


	//   ....[32]....
        /*04b4*/ 	.word	0xffffffff


	//   ....[33]....
        /*04b8*/ 	.word	0xffffffff


	//   ....[34]....
        /*04bc*/ 	.word	0xffffffff


	//   ....[35]....
        /*04c0*/ 	.word	0xffffffff


	//   ....[36]....
        /*04c4*/ 	.word	0xffffffff


	//   ....[37]....
        /*04c8*/ 	.word	0xffffffff


	//   ....[38]....
        /*04cc*/ 	.word	0xffffffff


	//   ....[39]....
        /*04d0*/ 	.word	0xffffffff


	//   ....[40]....
        /*04d4*/ 	.word	0xffffffff


	//   ....[41]....
        /*04d8*/ 	.word	0xffffffff


	//   ....[42]....
        /*04dc*/ 	.word	0xffffffff


	//   ....[43]....
        /*04e0*/ 	.word	0xffffffff


	//   ....[44]....
        /*04e4*/ 	.word	0xffffffff


	//   ....[45]....
        /*04e8*/ 	.word	0xffffffff


	//   ....[46]....
        /*04ec*/ 	.word	0xffffffff


	//   ....[47]....
        /*04f0*/ 	.word	0xffffffff


	//   ....[48]....
        /*04f4*/ 	.word	0xffffffff


	//   ....[49]....
        /*04f8*/ 	.word	0xffffffff


	//   ....[50]....
        /*04fc*/ 	.word	0xffffffff


	//   ....[51]....
        /*0500*/ 	.word	0xffffffff


	//   ....[52]....
        /*0504*/ 	.word	0xffffffff


	//   ....[53]....
        /*0508*/ 	.word	0xffffffff


	//   ....[54]....
        /*050c*/ 	.word	0xffffffff


	//   ....[55]....
        /*0510*/ 	.word	0xffffffff


	//   ....[56]....
        /*0514*/ 	.word	0xffffffff


	//   ....[57]....
        /*0518*/ 	.word	0xffffffff


	//   ....[58]....
        /*051c*/ 	.word	0xffffffff


	//   ....[59]....
        /*0520*/ 	.word	0xffffffff


	//   ....[60]....
        /*0524*/ 	.word	0xffffffff


	//   ....[61]....
        /*0528*/ 	.word	0xffffffff


	//   ....[62]....
        /*052c*/ 	.word	0xffffffff


	//   ....[63]....
        /*0530*/ 	.word	0xffffffff


	//   ....[64]....
        /*0534*/ 	.word	0xffffffff


	//   ....[65]....
        /*0538*/ 	.word	0xffffffff


	//   ....[66]....
        /*053c*/ 	.word	0xffffffff


	//   ....[67]....
        /*0540*/ 	.word	0xffffffff


	//   ....[68]....
        /*0544*/ 	.word	0xffffffff


	//   ....[69]....
        /*0548*/ 	.word	0xffffffff


	//   ....[70]....
        /*054c*/ 	.word	0xffffffff


	//   ....[71]....
        /*0550*/ 	.word	0xffffffff


	//   ....[72]....
        /*0554*/ 	.word	0xffffffff


	//   ....[73]....
        /*0558*/ 	.word	0xffffffff


	//   ....[74]....
        /*055c*/ 	.word	0xffffffff


	//   ....[75]....
        /*0560*/ 	.word	0xffffffff


	//   ....[76]....
        /*0564*/ 	.word	0xffffffff


	//   ....[77]....
        /*0568*/ 	.word	0xffffffff


	//   ....[78]....
        /*056c*/ 	.word	0xffffffff


	//   ....[79]....
        /*0570*/ 	.word	0xffffffff


	//   ....[80]....
        /*0574*/ 	.word	0xffffffff


	//   ....[81]....
        /*0578*/ 	.word	0xffffffff


	//   ....[82]....
        /*057c*/ 	.word	0xffffffff


	//   ....[83]....
        /*0580*/ 	.word	0xffffffff


	//   ....[84]....
        /*0584*/ 	.word	0xffffffff


	//   ....[85]....
        /*0588*/ 	.word	0xffffffff


	//   ....[86]....
        /*058c*/ 	.word	0xffffffff


	//   ....[87]....
        /*0590*/ 	.word	0xffffffff


	//   ....[88]....
        /*0594*/ 	.word	0xffffffff


	//   ....[89]....
        /*0598*/ 	.word	0xffffffff


	//   ....[90]....
        /*059c*/ 	.word	0xffffffff


	//   ....[91]....
        /*05a0*/ 	.word	0xffffffff


	//   ....[92]....
        /*05a4*/ 	.word	0xffffffff


	//   ....[93]....
        /*05a8*/ 	.word	0xffffffff


	//   ....[94]....
        /*05ac*/ 	.word	0xffffffff


	//   ....[95]....
        /*05b0*/ 	.word	0xffffffff


	//   ....[96]....
        /*05b4*/ 	.word	0xffffffff


	//   ....[97]....
        /*05b8*/ 	.word	0xffffffff


	//   ....[98]....
        /*05bc*/ 	.word	0xffffffff


	//   ....[99]....
        /*05c0*/ 	.word	0xffffffff


	//   ....[100]....
        /*05c4*/ 	.word	0xffffffff


	//   ....[101]....
        /*05c8*/ 	.word	0xffffffff


	//   ....[102]....
        /*05cc*/ 	.word	0xffffffff


	//   ....[103]....
        /*05d0*/ 	.word	0xffffffff


	//   ....[104]....
        /*05d4*/ 	.word	0xffffffff


	//   ....[105]....
        /*05d8*/ 	.word	0xffffffff


	//   ....[106]....
        /*05dc*/ 	.word	0xffffffff


	//   ....[107]....
        /*05e0*/ 	.word	0xffffffff


	//   ....[108]....
        /*05e4*/ 	.word	0xffffffff


	//   ....[109]....
        /*05e8*/ 	.word	0xffffffff


	//   ....[110]....
        /*05ec*/ 	.word	0xffffffff


	//   ....[111]....
        /*05f0*/ 	.word	0xffffffff


	//   ....[112]....
        /*05f4*/ 	.word	0xffffffff


	//   ....[113]....
        /*05f8*/ 	.word	0xffffffff


	//   ....[114]....
        /*05fc*/ 	.word	0xffffffff


	//   ....[115]....
        /*0600*/ 	.word	0xffffffff


	//   ....[116]....
        /*0604*/ 	.word	0xffffffff


	//   ....[117]....
        /*0608*/ 	.word	0xffffffff


	//   ....[118]....
        /*060c*/ 	.word	0xffffffff


	//   ....[119]....
        /*0610*/ 	.word	0xffffffff


	//   ....[120]....
        /*0614*/ 	.word	0xffffffff


	//   ....[121]....
        /*0618*/ 	.word	0xffffffff


	//   ....[122]....
        /*061c*/ 	.word	0xffffffff


	//   ....[123]....
        /*0620*/ 	.word	0xffffffff


	//   ....[124]....
        /*0624*/ 	.word	0xffffffff


	//   ....[125]....
        /*0628*/ 	.word	0xffffffff


	//   ....[126]....
        /*062c*/ 	.word	0xffffffff


	//   ....[127]....
        /*0630*/ 	.word	0xffffffff


	//   ....[128]....
        /*0634*/ 	.word	0xffffffff


	//   ....[129]....
        /*0638*/ 	.word	0xffffffff


	//   ....[130]....
        /*063c*/ 	.word	0xffffffff


	//   ....[131]....
        /*0640*/ 	.word	0xffffffff


	//   ....[132]....
        /*0644*/ 	.word	0xffffffff


	//   ....[133]....
        /*0648*/ 	.word	0xffffffff


	//   ....[134]....
        /*064c*/ 	.word	0xffffffff


	//   ....[135]....
        /*0650*/ 	.word	0xffffffff


	//   ....[136]....
        /*0654*/ 	.word	0xffffffff


	//   ....[137]....
        /*0658*/ 	.word	0xffffffff


	//   ....[138]....
        /*065c*/ 	.word	0xffffffff


	//   ....[139]....
        /*0660*/ 	.word	0xffffffff


	//   ....[140]....
        /*0664*/ 	.word	0xffffffff


	//   ....[141]....
        /*0668*/ 	.word	0xffffffff


	//   ....[142]....
        /*066c*/ 	.word	0xffffffff


	//   ....[143]....
        /*0670*/ 	.word	0xffffffff


	//   ....[144]....
        /*0674*/ 	.word	0xffffffff


	//   ....[145]....
        /*0678*/ 	.word	0xffffffff


	//   ....[146]....
        /*067c*/ 	.word	0xffffffff


	//   ....[147]....
        /*0680*/ 	.word	0xffffffff


	//   ....[148]....
        /*0684*/ 	.word	0xffffffff


	//   ....[149]....
        /*0688*/ 	.word	0xffffffff


	//   ....[150]....
        /*068c*/ 	.word	0xffffffff


	//   ....[151]....
        /*0690*/ 	.word	0xffffffff


	//   ....[152]....
        /*0694*/ 	.word	0xffffffff


	//   ....[153]....
        /*0698*/ 	.word	0xffffffff


	//   ....[154]....
        /*069c*/ 	.word	0xffffffff


	//   ....[155]....
        /*06a0*/ 	.word	0xffffffff


	//   ....[156]....
        /*06a4*/ 	.word	0xffffffff


	//   ....[157]....
        /*06a8*/ 	.word	0xffffffff


	//   ....[158]....
        /*06ac*/ 	.word	0xffffffff


	//   ....[159]....
        /*06b0*/ 	.word	0xffffffff


	//   ....[160]....
        /*06b4*/ 	.word	0xffffffff


	//   ....[161]....
        /*06b8*/ 	.word	0xffffffff


	//   ....[162]....
        /*06bc*/ 	.word	0xffffffff


	//   ....[163]....
        /*06c0*/ 	.word	0xffffffff


	//   ....[164]....
        /*06c4*/ 	.word	0xffffffff


	//   ....[165]....
        /*06c8*/ 	.word	0xffffffff


	//   ....[166]....
        /*06cc*/ 	.word	0xffffffff


	//   ....[167]....
        /*06d0*/ 	.word	0xffffffff


	//   ....[168]....
        /*06d4*/ 	.word	0xffffffff


	//   ....[169]....
        /*06d8*/ 	.word	0xffffffff


	//   ....[170]....
        /*06dc*/ 	.word	0xffffffff


	//   ....[171]....
        /*06e0*/ 	.word	0xffffffff


	//   ....[172]....
        /*06e4*/ 	.word	0xffffffff


	//   ....[173]....
        /*06e8*/ 	.word	0xffffffff


	//   ....[174]....
        /*06ec*/ 	.word	0xffffffff


	//   ....[175]....
        /*06f0*/ 	.word	0xffffffff


	//   ....[176]....
        /*06f4*/ 	.word	0xffffffff


	//   ....[177]....
        /*06f8*/ 	.word	0xffffffff


	//   ....[178]....
        /*06fc*/ 	.word	0xffffffff


	//   ....[179]....
        /*0700*/ 	.word	0xffffffff


	//   ....[180]....
        /*0704*/ 	.word	0xffffffff


	//   ....[181]....
        /*0708*/ 	.word	0xffffffff


	//   ....[182]....
        /*070c*/ 	.word	0xffffffff


	//   ....[183]....
        /*0710*/ 	.word	0xffffffff


	//   ....[184]....
        /*0714*/ 	.word	0xffffffff


	//   ....[185]....
        /*0718*/ 	.word	0xffffffff


	//   ....[186]....
        /*071c*/ 	.word	0xffffffff


	//   ....[187]....
        /*0720*/ 	.word	0xffffffff


	//   ....[188]....
        /*0724*/ 	.word	0xffffffff


	//   ....[189]....
        /*0728*/ 	.word	0xffffffff


	//   ....[190]....
        /*072c*/ 	.word	0xffffffff


	//   ....[191]....
        /*0730*/ 	.word	0xffffffff


	//   ....[192]....
        /*0734*/ 	.word	0xffffffff


	//   ....[193]....
        /*0738*/ 	.word	0xffffffff


	//   ....[194]....
        /*073c*/ 	.word	0xffffffff


	//   ....[195]....
        /*0740*/ 	.word	0xffffffff


	//   ....[196]....
        /*0744*/ 	.word	0xffffffff


	//   ....[197]....
        /*0748*/ 	.word	0xffffffff


	//   ....[198]....
        /*074c*/ 	.word	0xffffffff


	//   ....[199]....
        /*0750*/ 	.word	0xffffffff


	//   ....[200]....
        /*0754*/ 	.word	0xffffffff


	//   ....[201]....
        /*0758*/ 	.word	0xffffffff


	//   ....[202]....
        /*075c*/ 	.word	0xffffffff


	//   ....[203]....
        /*0760*/ 	.word	0xffffffff


	//   ....[204]....
        /*0764*/ 	.word	0xffffffff


	//   ....[205]....
        /*0768*/ 	.word	0xffffffff


	//   ....[206]....
        /*076c*/ 	.word	0xffffffff


	//   ....[207]....
        /*0770*/ 	.word	0xffffffff


	//   ....[208]....
        /*0774*/ 	.word	0xffffffff


	//   ....[209]....
        /*0778*/ 	.word	0xffffffff


	//   ....[210]....
        /*077c*/ 	.word	0xffffffff


	//   ....[211]....
        /*0780*/ 	.word	0xffffffff


	//   ....[212]....
        /*0784*/ 	.word	0xffffffff


	//   ....[213]....
        /*0788*/ 	.word	0xffffffff


	//   ....[214]....
        /*078c*/ 	.word	0xffffffff


	//   ....[215]....
        /*0790*/ 	.word	0xffffffff


	//   ....[216]....
        /*0794*/ 	.word	0xffffffff


	//   ....[217]....
        /*0798*/ 	.word	0xffffffff


	//   ....[218]....
        /*079c*/ 	.word	0xffffffff


	//   ....[219]....
        /*07a0*/ 	.word	0xffffffff


	//   ....[220]....
        /*07a4*/ 	.word	0xffffffff


	//   ....[221]....
        /*07a8*/ 	.word	0xffffffff


	//   ....[222]....
        /*07ac*/ 	.word	0xffffffff


	//   ....[223]....
        /*07b0*/ 	.word	0xffffffff


	//   ....[224]....
        /*07b4*/ 	.word	0xffffffff


	//   ....[225]....
        /*07b8*/ 	.word	0xffffffff


	//   ....[226]....
        /*07bc*/ 	.word	0xffffffff


	//   ....[227]....
        /*07c0*/ 	.word	0xffffffff


	//   ....[228]....
        /*07c4*/ 	.word	0xffffffff


	//   ....[229]....
        /*07c8*/ 	.word	0xffffffff


	//   ....[230]....
        /*07cc*/ 	.word	0xffffffff


	//   ....[231]....
        /*07d0*/ 	.word	0xffffffff


	//   ....[232]....
        /*07d4*/ 	.word	0xffffffff


	//   ....[233]....
        /*07d8*/ 	.word	0xffffffff


	//   ....[234]....
        /*07dc*/ 	.word	0xffffffff


	//   ....[235]....
        /*07e0*/ 	.word	0xffffffff


	//   ....[236]....
        /*07e4*/ 	.word	0xffffffff


	//   ....[237]....
        /*07e8*/ 	.word	0xffffffff


	//   ....[238]....
        /*07ec*/ 	.word	0xffffffff


	//   ....[239]....
        /*07f0*/ 	.word	0xffffffff


	//   ....[240]....
        /*07f4*/ 	.word	0xffffffff


	//   ....[241]....
        /*07f8*/ 	.word	0xffffffff


	//   ....[242]....
        /*07fc*/ 	.word	0xffffffff


	//   ....[243]....
        /*0800*/ 	.word	0xffffffff


	//   ....[244]....
        /*0804*/ 	.word	0xffffffff


	//   ....[245]....
        /*0808*/ 	.word	0xffffffff


	//   ....[246]....
        /*080c*/ 	.word	0xffffffff


	//   ....[247]....
        /*0810*/ 	.word	0xffffffff


	//   ....[248]....
        /*0814*/ 	.word	0xffffffff


	//   ....[249]....
        /*0818*/ 	.word	0xffffffff


	//   ....[250]....
        /*081c*/ 	.word	0xffffffff


	//   ....[251]....
        /*0820*/ 	.word	0xffffffff


	//----- nvinfo : EIATTR_COOP_GROUP_INSTR_OFFSETS
	.align		4
.L_562:
        /*0824*/ 	.byte	0x04, 0x28
        /*0826*/ 	.short	(.L_564 - .L_563)


	//   ....[0]....
.L_563:
        /*0828*/ 	.word	0x00000050


	//   ....[1]....
        /*082c*/ 	.word	0x00000200


	//   ....[2]....
        /*0830*/ 	.word	0x00000230


	//   ....[3]....
        /*0834*/ 	.word	0x00000260


	//   ....[4]....
        /*0838*/ 	.word	0x00000290


	//   ....[5]....
        /*083c*/ 	.word	0x000002c0


	//   ....[6]....
        /*0840*/ 	.word	0x000002f0


	//   ....[7]....
        /*0844*/ 	.word	0x00000450


	//   ....[8]....
        /*0848*/ 	.word	0x00000490


	//   ....[9]....
        /*084c*/ 	.word	0x000004c0


	//   ....[10]....
        /*0850*/ 	.word	0x000004f0


	//   ....[11]....
        /*0854*/ 	.word	0x00000520


	//   ....[12]....
        /*0858*/ 	.word	0x00000550


	//   ....[13]....
        /*085c*/ 	.word	0x000005e0


	//   ....[14]....
        /*0860*/ 	.word	0x00000630


	//   ....[15]....
        /*0864*/ 	.word	0x00000650


	//   ....[16]....
        /*0868*/ 	.word	0x000006b0


	//   ....[17]....
        /*086c*/ 	.word	0x00003e20


	//   ....[18]....
        /*0870*/ 	.word	0x00003e30


	//   ....[19]....
        /*0874*/ 	.word	0x000059a0


	//   ....[20]....
        /*0878*/ 	.word	0x000059b0


	//   ....[21]....
        /*087c*/ 	.word	0x000074a0


	//   ....[22]....
        /*0880*/ 	.word	0x000074b0


	//   ....[23]....
        /*0884*/ 	.word	0x000079a0


	//   ....[24]....
        /*0888*/ 	.word	0x000079b0


	//   ....[25]....
        /*088c*/ 	.word	0x00008790


	//   ....[26]....
        /*0890*/ 	.word	0x000087b0


	//   ....[27]....
        /*0894*/ 	.word	0x000088e0


	//   ....[28]....
        /*0898*/ 	.word	0x000088f0


	//   ....[29]....
        /*089c*/ 	.word	0x00008a20


	//   ....[30]....
        /*08a0*/ 	.word	0x00008a40


	//   ....[31]....
        /*08a4*/ 	.word	0x00008b70


	//   ....[32]....
        /*08a8*/ 	.word	0x00008b80


	//   ....[33]....
        /*08ac*/ 	.word	0x00009020


	//   ....[34]....
        /*08b0*/ 	.word	0x00009050


	//   ....[35]....
        /*08b4*/ 	.word	0x00009070


	//   ....[36]....
        /*08b8*/ 	.word	0x00009080


	//   ....[37]....
        /*08bc*/ 	.word	0x00009180


	//   ....[38]....
        /*08c0*/ 	.word	0x000091b0


	//   ....[39]....
        /*08c4*/ 	.word	0x000091e0


	//   ....[40]....
        /*08c8*/ 	.word	0x00009280


	//   ....[41]....
        /*08cc*/ 	.word	0x00009650


	//   ....[42]....
        /*08d0*/ 	.word	0x00009670


	//   ....[43]....
        /*08d4*/ 	.word	0x00009700


	//   ....[44]....
        /*08d8*/ 	.word	0x00009760


	//   ....[45]....
        /*08dc*/ 	.word	0x00009ba0


	//   ....[46]....
        /*08e0*/ 	.word	0x00009bc0


	//   ....[47]....
        /*08e4*/ 	.word	0x00009bd0


	//   ....[48]....
        /*08e8*/ 	.word	0x00009be0


	//   ....[49]....
        /*08ec*/ 	.word	0x0000a3c0


	//   ....[50]....
        /*08f0*/ 	.word	0x0000a3d0


	//   ....[51]....
        /*08f4*/ 	.word	0x0000a3e0


	//   ....[52]....
        /*08f8*/ 	.word	0x0000a3f0


	//   ....[53]....
        /*08fc*/ 	.word	0x0000d3b0


	//   ....[54]....
        /*0900*/ 	.word	0x0000d3d0


	//   ....[55]....
        /*0904*/ 	.word	0x0000d3f0


	//   ....[56]....
        /*0908*/ 	.word	0x0000d400


	//   ....[57]....
        /*090c*/ 	.word	0x0000d9a0


	//   ....[58]....
        /*0910*/ 	.word	0x0000d9b0


	//   ....[59]....
        /*0914*/ 	.word	0x0000d9c0


	//   ....[60]....
        /*0918*/ 	.word	0x0000d9d0


	//   ....[61]....
        /*091c*/ 	.word	0x00010c00


	//   ....[62]....
        /*0920*/ 	.word	0x00010c20


	//   ....[63]....
        /*0924*/ 	.word	0x00010d20


	//   ....[64]....
        /*0928*/ 	.word	0x00010d40


	//   ....[65]....
        /*092c*/ 	.word	0x00011900


	//   ....[66]....
        /*0930*/ 	.word	0x00011910


	//   ....[67]....
        /*0934*/ 	.word	0x00011f60


	//   ....[68]....
        /*0938*/ 	.word	0x00012090


	//   ....[69]....
        /*093c*/ 	.word	0x000120a0


	//   ....[70]....
        /*0940*/ 	.word	0x000120d0


	//   ....[71]....
        /*0944*/ 	.word	0x00013390


	//   ....[72]....
        /*0948*/ 	.word	0x000133b0


	//   ....[73]....
        /*094c*/ 	.word	0x000134a0


	//   ....[74]....
        /*0950*/ 	.word	0x000134c0


	//   ....[75]....
        /*0954*/ 	.word	0x00013a00


	//   ....[76]....
        /*0958*/ 	.word	0x00013a20


	//   ....[77]....
        /*095c*/ 	.word	0x00013b20


	//   ....[78]....
        /*0960*/ 	.word	0x00013b60


	//   ....[79]....
        /*0964*/ 	.word	0x000145b0


	//   ....[80]....
        /*0968*/ 	.word	0x000145f0


	//   ....[81]....
        /*096c*/ 	.word	0x00014b90


	//   ....[82]....
        /*0970*/ 	.word	0x00014cc0


	//   ....[83]....
        /*0974*/ 	.word	0x00014de0


	//   ....[84]....
        /*0978*/ 	.word	0x00014e20


	//   ....[85]....
        /*097c*/ 	.word	0x00016780


	//   ....[86]....
        /*0980*/ 	.word	0x000167a0


	//   ....[87]....
        /*0984*/ 	.word	0x000168b0


	//   ....[88]....
        /*0988*/ 	.word	0x000168e0


	//   ....[89]....
        /*098c*/ 	.word	0x00016db0


	//   ....[90]....
        /*0990*/ 	.word	0x00016dd0


	//   ....[91]....
        /*0994*/ 	.word	0x00016ed0


	//   ....[92]....
        /*0998*/ 	.word	0x00016f10


	//   ....[93]....
        /*099c*/ 	.word	0x00017c40


	//   ....[94]....
        /*09a0*/ 	.word	0x00017c70


	//   ....[95]....
        /*09a4*/ 	.word	0x00017f10


	//   ....[96]....
        /*09a8*/ 	.word	0x00018040


	//   ....[97]....
        /*09ac*/ 	.word	0x00019610


	//   ....[98]....
        /*09b0*/ 	.word	0x00019630


	//   ....[99]....
        /*09b4*/ 	.word	0x00019740


	//   ....[100]....
        /*09b8*/ 	.word	0x00019770


	//   ....[101]....
        /*09bc*/ 	.word	0x00019990


	//   ....[102]....
        /*09c0*/ 	.word	0x000199c0


	//   ....[103]....
        /*09c4*/ 	.word	0x000199d0


	//   ....[104]....
        /*09c8*/ 	.word	0x00019a00


	//   ....[105]....
        /*09cc*/ 	.word	0x0001afc0


	//   ....[106]....
        /*09d0*/ 	.word	0x0001afd0


	//   ....[107]....
        /*09d4*/ 	.word	0x0001aff0


	//   ....[108]....
        /*09d8*/ 	.word	0x0001b010


	//   ....[109]....
        /*09dc*/ 	.word	0x0001b390


	//   ....[110]....
        /*09e0*/ 	.word	0x0001b3b0


	//   ....[111]....
        /*09e4*/ 	.word	0x0001b4d0


	//   ....[112]....
        /*09e8*/ 	.word	0x0001b4e0


	//   ....[113]....
        /*09ec*/ 	.word	0x0001b610


	//   ....[114]....
        /*09f0*/ 	.word	0x0001b630


	//   ....[115]....
        /*09f4*/ 	.word	0x0001b760


	//   ....[116]....
        /*09f8*/ 	.word	0x0001b770


	//   ....[117]....
        /*09fc*/ 	.word	0x0001baa0


	//   ....[118]....
        /*0a00*/ 	.word	0x0001bac0


	//   ....[119]....
        /*0a04*/ 	.word	0x0001c570


	//   ....[120]....
        /*0a08*/ 	.word	0x0001c580


	//   ....[121]....
        /*0a0c*/ 	.word	0x0001d850


	//   ....[122]....
        /*0a10*/ 	.word	0x0001d870


	//   ....[123]....
        /*0a14*/ 	.word	0x0001d9a0


	//   ....[124]....
        /*0a18*/ 	.word	0x0001d9b0


	//   ....[125]....
        /*0a1c*/ 	.word	0x0001dae0


	//   ....[126]....
        /*0a20*/ 	.word	0x0001db00


	//   ....[127]....
        /*0a24*/ 	.word	0x0001dc30


	//   ....[128]....
        /*0a28*/ 	.word	0x0001dc40


	//   ....[129]....
        /*0a2c*/ 	.word	0x0001de30


	//   ....[130]....
        /*0a30*/ 	.word	0x0001de50


	//   ....[131]....
        /*0a34*/ 	.word	0x0001df80


	//   ....[132]....
        /*0a38*/ 	.word	0x0001dfc0


	//   ....[133]....
        /*0a3c*/ 	.word	0x0001dff0


	//   ....[134]....
        /*0a40*/ 	.word	0x0001e020


	//   ....[135]....
        /*0a44*/ 	.word	0x0001e050


	//   ....[136]....
        /*0a48*/ 	.word	0x0001e080


	//   ....[137]....
        /*0a4c*/ 	.word	0x0001e1f0


	//   ....[138]....
        /*0a50*/ 	.word	0x0001e230


	//   ....[139]....
        /*0a54*/ 	.word	0x0001e260


	//   ....[140]....
        /*0a58*/ 	.word	0x0001e290


	//   ....[141]....
        /*0a5c*/ 	.word	0x0001e2c0


	//   ....[142]....
        /*0a60*/ 	.word	0x0001e2f0


	//   ....[143]....
        /*0a64*/ 	.word	0x0001e380


	//   ....[144]....
        /*0a68*/ 	.word	0x0001e3e0


	//   ....[145]....
        /*0a6c*/ 	.word	0x0001e3f0


	//   ....[146]....
        /*0a70*/ 	.word	0x0001e450


	//   ....[147]....
        /*0a74*/ 	.word	0x0001eeb0


	//   ....[148]....
        /*0a78*/ 	.word	0x0001ef10


	//   ....[149]....
        /*0a7c*/ 	.word	0x0001ef60


	//   ....[150]....
        /*0a80*/ 	.word	0x0001efb0


	//   ....[151]....
        /*0a84*/ 	.word	0x0001f000


	//   ....[152]....
        /*0a88*/ 	.word	0x0001f070


	//   ....[153]....
        /*0a8c*/ 	.word	0x0001f0c0


	//   ....[154]....
        /*0a90*/ 	.word	0x0001f130


	//   ....[155]....
        /*0a94*/ 	.word	0x0001f1a0


	//   ....[156]....
        /*0a98*/ 	.word	0x0001f200


	//   ....[157]....
        /*0a9c*/ 	.word	0x0001f270


	//   ....[158]....
        /*0aa0*/ 	.word	0x0001f2e0


	//   ....[159]....
        /*0aa4*/ 	.word	0x0001f350


	//   ....[160]....
        /*0aa8*/ 	.word	0x0001f3b0


	//   ....[161]....
        /*0aac*/ 	.word	0x0001f420


	//   ....[162]....
        /*0ab0*/ 	.word	0x0001f490


	//   ....[163]....
        /*0ab4*/ 	.word	0x0001f500


	//   ....[164]....
        /*0ab8*/ 	.word	0x0001f560


	//   ....[165]....
        /*0abc*/ 	.word	0x0001f5d0


	//   ....[166]....
        /*0ac0*/ 	.word	0x0001f640


	//   ....[167]....
        /*0ac4*/ 	.word	0x0001f7b0


	//   ....[168]....
        /*0ac8*/ 	.word	0x0001f810


	//   ....[169]....
        /*0acc*/ 	.word	0x0001f880


	//   ....[170]....
        /*0ad0*/ 	.word	0x0001f8f0


	//   ....[171]....
        /*0ad4*/ 	.word	0x0001f950


	//   ....[172]....
        /*0ad8*/ 	.word	0x0001f9b0


	//   ....[173]....
        /*0adc*/ 	.word	0x0001fa20


	//   ....[174]....
        /*0ae0*/ 	.word	0x0001fa80


	//   ....[175]....
        /*0ae4*/ 	.word	0x0001fae0


	//   ....[176]....
        /*0ae8*/ 	.word	0x0001fb40


	//   ....[177]....
        /*0aec*/ 	.word	0x0001fbb0


	//   ....[178]....
        /*0af0*/ 	.word	0x0001fc20


	//   ....[179]....
        /*0af4*/ 	.word	0x0001fc90


	//   ....[180]....
        /*0af8*/ 	.word	0x0001fcf0


	//   ....[181]....
        /*0afc*/ 	.word	0x0001fd60


	//   ....[182]....
        /*0b00*/ 	.word	0x0001fdc0


	//   ....[183]....
        /*0b04*/ 	.word	0x0001fe30


	//   ....[184]....
        /*0b08*/ 	.word	0x0001fe90


	//   ....[185]....
        /*0b0c*/ 	.word	0x0001ff00


	//   ....[186]....
        /*0b10*/ 	.word	0x0001ff70


	//   ....[187]....
        /*0b14*/ 	.word	0x000200e0


	//   ....[188]....
        /*0b18*/ 	.word	0x00020140


	//   ....[189]....
        /*0b1c*/ 	.word	0x000201b0


	//   ....[190]....
        /*0b20*/ 	.word	0x00020220


	//   ....[191]....
        /*0b24*/ 	.word	0x00020390


	//   ....[192]....
        /*0b28*/ 	.word	0x000203f0


	//   ....[193]....
        /*0b2c*/ 	.word	0x00020460


	//   ....[194]....
        /*0b30*/ 	.word	0x000204d0


	//   ....[195]....
        /*0b34*/ 	.word	0x00020650


	//   ....[196]....
        /*0b38*/ 	.word	0x000206b0


	//   ....[197]....
        /*0b3c*/ 	.word	0x00020720


	//   ....[198]....
        /*0b40*/ 	.word	0x00020790


	//   ....[199]....
        /*0b44*/ 	.word	0x00020910


	//   ....[200]....
        /*0b48*/ 	.word	0x00020970


	//   ....[201]....
        /*0b4c*/ 	.word	0x000209e0


	//   ....[202]....
        /*0b50*/ 	.word	0x00020a50


	//   ....[203]....
        /*0b54*/ 	.word	0x00020bd0


	//   ....[204]....
        /*0b58*/ 	.word	0x00020c30


	//   ....[205]....
        /*0b5c*/ 	.word	0x00020c90


	//   ....[206]....
        /*0b60*/ 	.word	0x00020d00


	//   ....[207]....
        /*0b64*/ 	.word	0x00020d70


	//   ....[208]....
        /*0b68*/ 	.word	0x00020ef0


	//   ....[209]....
        /*0b6c*/ 	.word	0x00020f50


	//   ....[210]....
        /*0b70*/ 	.word	0x00020fb0


	//   ....[211]....
        /*0b74*/ 	.word	0x00021010


	//   ....[212]....
        /*0b78*/ 	.word	0x00021060


	//   ....[213]....
        /*0b7c*/ 	.word	0x000210b0


	//   ....[214]....
        /*0b80*/ 	.word	0x00021120


	//   ....[215]....
        /*0b84*/ 	.word	0x00021190


	//   ....[216]....
        /*0b88*/ 	.word	0x00021200


	//   ....[217]....
        /*0b8c*/ 	.word	0x00021260


	//   ....[218]....
        /*0b90*/ 	.word	0x000212d0


	//   ....[219]....
        /*0b94*/ 	.word	0x00021340


	//   ....[220]....
        /*0b98*/ 	.word	0x000213b0


	//   ....[221]....
        /*0b9c*/ 	.word	0x00021410


	//   ....[222]....
        /*0ba0*/ 	.word	0x00021480


	//   ....[223]....
        /*0ba4*/ 	.word	0x000214f0


	//   ....[224]....
        /*0ba8*/ 	.word	0x00021560


	//   ....[225]....
        /*0bac*/ 	.word	0x000215c0


	//   ....[226]....
        /*0bb0*/ 	.word	0x00021630


	//   ....[227]....
        /*0bb4*/ 	.word	0x000216a0


	//   ....[228]....
        /*0bb8*/ 	.word	0x00021710


	//   ....[229]....
        /*0bbc*/ 	.word	0x00021770


	//   ....[230]....
        /*0bc0*/ 	.word	0x000217e0


	//   ....[231]....
        /*0bc4*/ 	.word	0x00021850


	//   ....[232]....
        /*0bc8*/ 	.word	0x000218c0


	//   ....[233]....
        /*0bcc*/ 	.word	0x00021920


	//   ....[234]....
        /*0bd0*/ 	.word	0x00021990


	//   ....[235]....
        /*0bd4*/ 	.word	0x00021a00


	//   ....[236]....
        /*0bd8*/ 	.word	0x00021a50


	//   ....[237]....
        /*0bdc*/ 	.word	0x00021a90


	//   ....[238]....
        /*0be0*/ 	.word	0x00021ae0


	//   ....[239]....
        /*0be4*/ 	.word	0x00021b30


	//   ....[240]....
        /*0be8*/ 	.word	0x00021b80


	//   ....[241]....
        /*0bec*/ 	.word	0x00021bf0


	//   ....[242]....
        /*0bf0*/ 	.word	0x00021c40


	//   ....[243]....
        /*0bf4*/ 	.word	0x00021c90


	//   ....[244]....
        /*0bf8*/ 	.word	0x00021ce0


	//   ....[245]....
        /*0bfc*/ 	.word	0x00021d30


	//   ....[246]....
        /*0c00*/ 	.word	0x00021d80


	//   ....[247]....
        /*0c04*/ 	.word	0x00021df0


	//   ....[248]....
        /*0c08*/ 	.word	0x00021e40


	//   ....[249]....
        /*0c0c*/ 	.word	0x00021eb0


	//   ....[250]....
        /*0c10*/ 	.word	0x00021f10


	//   ....[251]....
        /*0c14*/ 	.word	0x00021f80


	//----- nvinfo : EIATTR_EXIT_INSTR_OFFSETS
	.align		4
.L_564:
        /*0c18*/ 	.byte	0x04, 0x1c
        /*0c1a*/ 	.short	(.L_566 - .L_565)


	//   ....[0]....
.L_565:
        /*0c1c*/ 	.word	0x000010d0


	//   ....[1]....
        /*0c20*/ 	.word	0x0001ee70


	//----- nvinfo : EIATTR_MAX_THREADS
	.align		4
.L_566:
        /*0c24*/ 	.byte	0x04, 0x05
        /*0c26*/ 	.short	(.L_568 - .L_567)
.L_567:
        /*0c28*/ 	.word	0x00000100
        /*0c2c*/ 	.word	0x00000001
        /*0c30*/ 	.word	0x00000001


	//----- nvinfo : EIATTR_CRS_STACK_SIZE
	.align		4
.L_568:
        /*0c34*/ 	.byte	0x04, 0x1e
        /*0c36*/ 	.short	(.L_570 - .L_569)
.L_569:
        /*0c38*/ 	.word	0x00000000
.L_570:


//--------------------- .nv.callgraph             --------------------------
	.section	.nv.callgraph,"",@"SHT_CUDA_CALLGRAPH"
	.align	4
	.sectionentsize	8
	.align		4
        /*0000*/ 	.word	0x00000000
	.align		4
        /*0004*/ 	.word	0xffffffff
	.align		4
        /*0008*/ 	.word	0x00000000
	.align		4
        /*000c*/ 	.word	0xfffffffe
	.align		4
        /*0010*/ 	.word	0x00000000
	.align		4
        /*0014*/ 	.word	0xfffffffd
	.align		4
        /*0018*/ 	.word	0x00000000
	.align		4
        /*001c*/ 	.word	0xfffffffc


//--------------------- .nv.rel.action            --------------------------
	.section	.nv.rel.action,"",@"SHT_CUDA_RELOCINFO"
	.align	8
	.sectionentsize	8
        /*0000*/ 	.byte	0x73, 0x00, 0x00, 0x00, 0x00, 0x00, 0x00, 0x00, 0x00, 0x00, 0x00, 0x11, 0x25, 0x00, 0x05, 0x36


//--------------------- .nv.constant4             --------------------------
	.section	.nv.constant4,"a",@progbits
	.align	8
	.align		8
.nv.constant4:
        /*0000*/ 	.dword	_ZN78_INTERNAL_7009d4ec_42_flash_fwd_hdim192_bf16_paged_split_sm80_cu_9d2915ae_31924cuda3std3__45__cpo5beginE
	.align		8
        /*0008*/ 	.dword	_ZN78_INTERNAL_7009d4ec_42_flash_fwd_hdim192_bf16_paged_split_sm80_cu_9d2915ae_31924cuda3std3__45__cpo3endE
	.align		8
        /*0010*/ 	.dword	_ZN78_INTERNAL_7009d4ec_42_flash_fwd_hdim192_bf16_paged_split_sm80_cu_9d2915ae_31924cuda3std3__45__cpo6cbeginE
	.align		8
        /*0018*/ 	.dword	_ZN78_INTERNAL_7009d4ec_42_flash_fwd_hdim192_bf16_paged_split_sm80_cu_9d2915ae_31924cuda3std3__45__cpo4cendE
	.align		8
        /*0020*/ 	.dword	_ZN78_INTERNAL_7009d4ec_42_flash_fwd_hdim192_bf16_paged_split_sm80_cu_9d2915ae_31924cuda3std3__480_GLOBAL__N__7009d4ec_42_flash_fwd_hdim192_bf16_paged_split_sm80_cu_9d2915ae_31926ignoreE
	.align		8
        /*0028*/ 	.dword	_ZN78_INTERNAL_7009d4ec_42_flash_fwd_hdim192_bf16_paged_split_sm80_cu_9d2915ae_31924cuda3std3__419piecewise_constructE
	.align		8
        /*0030*/ 	.dword	_ZN78_INTERNAL_7009d4ec_42_flash_fwd_hdim192_bf16_paged_split_sm80_cu_9d2915ae_31924cuda3std3__48in_placeE
	.align		8
        /*0038*/ 	.dword	_ZN78_INTERNAL_7009d4ec_42_flash_fwd_hdim192_bf16_paged_split_sm80_cu_9d2915ae_31924cuda3std6ranges3__45__cpo4swapE
	.align		8
        /*0040*/ 	.dword	_ZN78_INTERNAL_7009d4ec_42_flash_fwd_hdim192_bf16_paged_split_sm80_cu_9d2915ae_31924cuda3std6ranges3__45__cpo9iter_moveE
	.align		8
        /*0048*/ 	.dword	_ZN78_INTERNAL_7009d4ec_42_flash_fwd_hdim192_bf16_paged_split_sm80_cu_9d2915ae_31924cute7productE
	.align		8
        /*0050*/ 	.dword	_ZN78_INTERNAL_7009d4ec_42_flash_fwd_hdim192_bf16_paged_split_sm80_cu_9d2915ae_31924cute1_E


//--------------------- .nv.constant0._ZN7cutlass13device_kernelIN5flash19enable_sm80_to_sm89INS1_16FlashAttnFwdSm80INS1_25CollectiveMainloopFwdSm80ILi8ELi1ELb0EN4cute5tupleIJNS5_1CILi128EEENS7_ILi64EEENS7_ILi192EEEEEELi192ENS_10bfloat16_tEfNS_4arch4Sm80ELb0ELb0ELb0ELb0ELb1ELb0ELb1ELb1EEENS1_21CollectiveEpilogueFwdINS6_IJS8_SA_S9_EEENS6_IJNS7_ILi1EEESI_SI_EEESC_SE_Li256ELb0ELb1ELb1ELb0EEENS1_19SingleTileSchedulerILb0ELb1ELb1ELi128EEEEEEEEEvNT_6ParamsE --------------------------
	.section	.nv.constant0._ZN7cutlass13device_kernelIN5flash19enable_sm80_to_sm89INS1_16FlashAttnFwdSm80INS1_25CollectiveMainloopFwdSm80ILi8ELi1ELb0EN4cute5tupleIJNS5_1CILi128EEENS7_ILi64EEENS7_ILi192EEEEEELi192ENS_10bfloat16_tEfNS_4arch4Sm80ELb0ELb0ELb0ELb0ELb1ELb0ELb1ELb1EEENS1_21CollectiveEpilogueFwdINS6_IJS8_SA_S9_EEENS6_IJNS7_ILi1EEESI_SI_EEESC_SE_Li256ELb0ELb1ELb1ELb0EEENS1_19SingleTileSchedulerILb0ELb1ELb1ELi128EEEEEEEEEvNT_6ParamsE,"a",@progbits
	.sectionflags	@""
	.align	4
.nv.constant0._ZN7cutlass13device_kernelIN5flash19enable_sm80_to_sm89INS1_16FlashAttnFwdSm80INS1_25CollectiveMainloopFwdSm80ILi8ELi1ELb0EN4cute5tupleIJNS5_1CILi128EEENS7_ILi64EEENS7_ILi192EEEEEELi192ENS_10bfloat16_tEfNS_4arch4Sm80ELb0ELb0ELb0ELb0ELb1ELb0ELb1ELb1EEENS1_21CollectiveEpilogueFwdINS6_IJS8_SA_S9_EEENS6_IJNS7_ILi1EEESI_SI_EEESC_SE_Li256ELb0ELb1ELb1ELb0EEENS1_19SingleTileSchedulerILb0ELb1ELb1ELi128EEEEEEEEEvNT_6ParamsE:
	.zero		1400


//--------------------- .nv.constant0._ZN7cutlass13device_kernelIN5flash19enable_sm80_to_sm89INS1_16FlashAttnFwdSm80INS1_25CollectiveMainloopFwdSm80ILi8ELi1ELb0EN4cute5tupleIJNS5_1CILi128EEENS7_ILi64EEENS7_ILi192EEEEEELi192ENS_10bfloat16_tEfNS_4arch4Sm80ELb0ELb0ELb0ELb1ELb1ELb0ELb1ELb1EEENS1_21CollectiveEpilogueFwdINS6_IJS8_SA_S9_EEENS6_IJNS7_ILi1EEESI_SI_EEESC_SE_Li256ELb1ELb1ELb1ELb0EEENS1_36VarlenDynamicPersistentTileSchedulerILi128ELi64ELi256ELi256ELb1ELb1ELb0ELb0ELb1ELb1EEEEEEEEEvNT_6ParamsE --------------------------
	.section	.nv.constant0._ZN7cutlass13device_kernelIN5flash19enable_sm80_to_sm89INS1_16FlashAttnFwdSm80INS1_25CollectiveMainloopFwdSm80ILi8ELi1ELb0EN4cute5tupleIJNS5_1CILi128EEENS7_ILi64EEENS7_ILi192EEEEEELi192ENS_10bfloat16_tEfNS_4arch4Sm80ELb0ELb0ELb0ELb1ELb1ELb0ELb1ELb1EEENS1_21CollectiveEpilogueFwdINS6_IJS8_SA_S9_EEENS6_IJNS7_ILi1EEESI_SI_EEESC_SE_Li256ELb1ELb1ELb1ELb0EEENS1_36VarlenDynamicPersistentTileSchedulerILi128ELi64ELi256ELi256ELb1ELb1ELb0ELb0ELb1ELb1EEEEEEEEEvNT_6ParamsE,"a",@progbits
	.sectionflags	@""
	.align	4
.nv.constant0._ZN7cutlass13device_kernelIN5flash19enable_sm80_to_sm89INS1_16FlashAttnFwdSm80INS1_25CollectiveMainloopFwdSm80ILi8ELi1ELb0EN4cute5tupleIJNS5_1CILi128EEENS7_ILi64EEENS7_ILi192EEEEEELi192ENS_10bfloat16_tEfNS_4arch4Sm80ELb0ELb0ELb0ELb1ELb1ELb0ELb1ELb1EEENS1_21CollectiveEpilogueFwdINS6_IJS8_SA_S9_EEENS6_IJNS7_ILi1EEESI_SI_EEESC_SE_Li256ELb1ELb1ELb1ELb0EEENS1_36VarlenDynamicPersistentTileSchedulerILi128ELi64ELi256ELi256ELb1ELb1ELb0ELb0ELb1ELb1EEEEEEEEEvNT_6ParamsE:
	.zero		1432


//--------------------- .nv.constant0._ZN7cutlass13device_kernelIN5flash19enable_sm80_to_sm89INS1_16FlashAttnFwdSm80INS1_25CollectiveMainloopFwdSm80ILi8ELi1ELb0EN4cute5tupleIJNS5_1CILi128EEENS7_ILi64EEENS7_ILi192EEEEEELi192ENS_10bfloat16_tEfNS_4arch4Sm80ELb0ELb0ELb0ELb1ELb1ELb1ELb1ELb1EEENS1_21CollectiveEpilogueFwdINS6_IJS8_SA_S9_EEENS6_IJNS7_ILi1EEESI_SI_EEESC_SE_Li256ELb1ELb1ELb1ELb0EEENS1_36VarlenDynamicPersistentTileSchedulerILi128ELi64ELi256ELi256ELb1ELb1ELb0ELb0ELb1ELb1EEEEEEEEEvNT_6ParamsE --------------------------
	.section	.nv.constant0._ZN7cutlass13device_kernelIN5flash19enable_sm80_to_sm89INS1_16FlashAttnFwdSm80INS1_25CollectiveMainloopFwdSm80ILi8ELi1ELb0EN4cute5tupleIJNS5_1CILi128EEENS7_ILi64EEENS7_ILi192EEEEEELi192ENS_10bfloat16_tEfNS_4arch4Sm80ELb0ELb0ELb0ELb1ELb1ELb1ELb1ELb1EEENS1_21CollectiveEpilogueFwdINS6_IJS8_SA_S9_EEENS6_IJNS7_ILi1EEESI_SI_EEESC_SE_Li256ELb1ELb1ELb1ELb0EEENS1_36VarlenDynamicPersistentTileSchedulerILi128ELi64ELi256ELi256ELb1ELb1ELb0ELb0ELb1ELb1EEEEEEEEEvNT_6ParamsE,"a",@progbits
	.sectionflags	@""
	.align	4
.nv.constant0._ZN7cutlass13device_kernelIN5flash19enable_sm80_to_sm89INS1_16FlashAttnFwdSm80INS1_25CollectiveMainloopFwdSm80ILi8ELi1ELb0EN4cute5tupleIJNS5_1CILi128EEENS7_ILi64EEENS7_ILi192EEEEEELi192ENS_10bfloat16_tEfNS_4arch4Sm80ELb0ELb0ELb0ELb1ELb1ELb1ELb1ELb1EEENS1_21CollectiveEpilogueFwdINS6_IJS8_SA_S9_EEENS6_IJNS7_ILi1EEESI_SI_EEESC_SE_Li256ELb1ELb1ELb1ELb0EEENS1_36VarlenDynamicPersistentTileSchedulerILi128ELi64ELi256ELi256ELb1ELb1ELb0ELb0ELb1ELb1EEEEEEEEEvNT_6ParamsE:
	.zero		1432


//--------------------- .nv.constant0._ZN7cutlass13device_kernelIN5flash19enable_sm80_to_sm89INS1_16FlashAttnFwdSm80INS1_25CollectiveMainloopFwdSm80ILi8ELi1ELb0EN4cute5tupleIJNS5_1CILi128EEENS7_ILi64EEENS7_ILi192EEEEEELi192ENS_10bfloat16_tEfNS_4arch4Sm80ELb0ELb1ELb0ELb0ELb1ELb0ELb1ELb1EEENS1_21CollectiveEpilogueFwdINS6_IJS8_SA_S9_EEENS6_IJNS7_ILi1EEESI_SI_EEESC_SE_Li256ELb0ELb1ELb1ELb0EEENS1_19SingleTileSchedulerILb0ELb1ELb1ELi128EEEEEEEEEvNT_6ParamsE --------------------------
	.section	.nv.constant0._ZN7cutlass13device_kernelIN5flash19enable_sm80_to_sm89INS1_16FlashAttnFwdSm80INS1_25CollectiveMainloopFwdSm80ILi8ELi1ELb0EN4cute5tupleIJNS5_1CILi128EEENS7_ILi64EEENS7_ILi192EEEEEELi192ENS_10bfloat16_tEfNS_4arch4Sm80ELb0ELb1ELb0ELb0ELb1ELb0ELb1ELb1EEENS1_21CollectiveEpilogueFwdINS6_IJS8_SA_S9_EEENS6_IJNS7_ILi1EEESI_SI_EEESC_SE_Li256ELb0ELb1ELb1ELb0EEENS1_19SingleTileSchedulerILb0ELb1ELb1ELi128EEEEEEEEEvNT_6ParamsE,"a",@progbits
	.sectionflags	@""
	.align	4
.nv.constant0._ZN7cutlass13device_kernelIN5flash19enable_sm80_to_sm89INS1_16FlashAttnFwdSm80INS1_25CollectiveMainloopFwdSm80ILi8ELi1ELb0EN4cute5tupleIJNS5_1CILi128EEENS7_ILi64EEENS7_ILi192EEEEEELi192ENS_10bfloat16_tEfNS_4arch4Sm80ELb0ELb1ELb0ELb0ELb1ELb0ELb1ELb1EEENS1_21CollectiveEpilogueFwdINS6_IJS8_SA_S9_EEENS6_IJNS7_ILi1EEESI_SI_EEESC_SE_Li256ELb0ELb1ELb1ELb0EEENS1_19SingleTileSchedulerILb0ELb1ELb1ELi128EEEEEEEEEvNT_6ParamsE:
	.zero		1400


//--------------------- .nv.constant0._ZN7cutlass13device_kernelIN5flash19enable_sm80_to_sm89INS1_16FlashAttnFwdSm80INS1_25CollectiveMainloopFwdSm80ILi8ELi1ELb0EN4cute5tupleIJNS5_1CILi128EEENS7_ILi64EEENS7_ILi192EEEEEELi192ENS_10bfloat16_tEfNS_4arch4Sm80ELb0ELb1ELb0ELb1ELb1ELb0ELb1ELb1EEENS1_21CollectiveEpilogueFwdINS6_IJS8_SA_S9_EEENS6_IJNS7_ILi1EEESI_SI_EEESC_SE_Li256ELb1ELb1ELb1ELb0EEENS1_36VarlenDynamicPersistentTileSchedulerILi128ELi64ELi256ELi256ELb1ELb1ELb0ELb1ELb0ELb1EEEEEEEEEvNT_6ParamsE --------------------------
	.section	.nv.constant0._ZN7cutlass13device_kernelIN5flash19enable_sm80_to_sm89INS1_16FlashAttnFwdSm80INS1_25CollectiveMainloopFwdSm80ILi8ELi1ELb0EN4cute5tupleIJNS5_1CILi128EEENS7_ILi64EEENS7_ILi192EEEEEELi192ENS_10bfloat16_tEfNS_4arch4Sm80ELb0ELb1ELb0ELb1ELb1ELb0ELb1ELb1EEENS1_21CollectiveEpilogueFwdINS6_IJS8_SA_S9_EEENS6_IJNS7_ILi1EEESI_SI_EEESC_SE_Li256ELb1ELb1ELb1ELb0EEENS1_36VarlenDynamicPersistentTileSchedulerILi128ELi64ELi256ELi256ELb1ELb1ELb0ELb1ELb0ELb1EEEEEEEEEvNT_6ParamsE,"a",@progbits
	.sectionflags	@""
	.align	4
.nv.constant0._ZN7cutlass13device_kernelIN5flash19enable_sm80_to_sm89INS1_16FlashAttnFwdSm80INS1_25CollectiveMainloopFwdSm80ILi8ELi1ELb0EN4cute5tupleIJNS5_1CILi128EEENS7_ILi64EEENS7_ILi192EEEEEELi192ENS_10bfloat16_tEfNS_4arch4Sm80ELb0ELb1ELb0ELb1ELb1ELb0ELb1ELb1EEENS1_21CollectiveEpilogueFwdINS6_IJS8_SA_S9_EEENS6_IJNS7_ILi1EEESI_SI_EEESC_SE_Li256ELb1ELb1ELb1ELb0EEENS1_36VarlenDynamicPersistentTileSchedulerILi128ELi64ELi256ELi256ELb1ELb1ELb0ELb1ELb0ELb1EEEEEEEEEvNT_6ParamsE:
	.zero		1432


//--------------------- .nv.constant0._ZN7cutlass13device_kernelIN5flash19enable_sm80_to_sm89INS1_16FlashAttnFwdSm80INS1_25CollectiveMainloopFwdSm80ILi8ELi1ELb0EN4cute5tupleIJNS5_1CILi128EEENS7_ILi64EEENS7_ILi192EEEEEELi192ENS_10bfloat16_tEfNS_4arch4Sm80ELb0ELb1ELb0ELb1ELb1ELb1ELb1ELb1EEENS1_21CollectiveEpilogueFwdINS6_IJS8_SA_S9_EEENS6_IJNS7_ILi1EEESI_SI_EEESC_SE_Li256ELb1ELb1ELb1ELb0EEENS1_36VarlenDynamicPersistentTileSchedulerILi128ELi64ELi256ELi256ELb1ELb1ELb0ELb1ELb0ELb1EEEEEEEEEvNT_6ParamsE --------------------------
	.section	.nv.constant0._ZN7cutlass13device_kernelIN5flash19enable_sm80_to_sm89INS1_16FlashAttnFwdSm80INS1_25CollectiveMainloopFwdSm80ILi8ELi1ELb0EN4cute5tupleIJNS5_1CILi128EEENS7_ILi64EEENS7_ILi192EEEEEELi192ENS_10bfloat16_tEfNS_4arch4Sm80ELb0ELb1ELb0ELb1ELb1ELb1ELb1ELb1EEENS1_21CollectiveEpilogueFwdINS6_IJS8_SA_S9_EEENS6_IJNS7_ILi1EEESI_SI_EEESC_SE_Li256ELb1ELb1ELb1ELb0EEENS1_36VarlenDynamicPersistentTileSchedulerILi128ELi64ELi256ELi256ELb1ELb1ELb0ELb1ELb0ELb1EEEEEEEEEvNT_6ParamsE,"a",@progbits
	.sectionflags	@""
	.align	4
.nv.constant0._ZN7cutlass13device_kernelIN5flash19enable_sm80_to_sm89INS1_16FlashAttnFwdSm80INS1_25CollectiveMainloopFwdSm80ILi8ELi1ELb0EN4cute5tupleIJNS5_1CILi128EEENS7_ILi64EEENS7_ILi192EEEEEELi192ENS_10bfloat16_tEfNS_4arch4Sm80ELb0ELb1ELb0ELb1ELb1ELb1ELb1ELb1EEENS1_21CollectiveEpilogueFwdINS6_IJS8_SA_S9_EEENS6_IJNS7_ILi1EEESI_SI_EEESC_SE_Li256ELb1ELb1ELb1ELb0EEENS1_36VarlenDynamicPersistentTileSchedulerILi128ELi64ELi256ELi256ELb1ELb1ELb0ELb1ELb0ELb1EEEEEEEEEvNT_6ParamsE:
	.zero		1432


//--------------------- .nv.constant0._ZN7cutlass13device_kernelIN5flash19enable_sm80_to_sm89INS1_16FlashAttnFwdSm80INS1_25CollectiveMainloopFwdSm80ILi8ELi1ELb0EN4cute5tupleIJNS5_1CILi128EEENS7_ILi64EEENS7_ILi192EEEEEELi192ENS_10bfloat16_tEfNS_4arch4Sm80ELb1ELb0ELb0ELb0ELb1ELb0ELb1ELb1EEENS1_21CollectiveEpilogueFwdINS6_IJS8_SA_S9_EEENS6_IJNS7_ILi1EEESI_SI_EEESC_SE_Li256ELb0ELb1ELb1ELb0EEENS1_30DynamicPersistentTileSchedulerILi256ELi256ELb1ELb1ELb0EEEEEEEEEvNT_6ParamsE --------------------------
	.section	.nv.constant0._ZN7cutlass13device_kernelIN5flash19enable_sm80_to_sm89INS1_16FlashAttnFwdSm80INS1_25CollectiveMainloopFwdSm80ILi8ELi1ELb0EN4cute5tupleIJNS5_1CILi128EEENS7_ILi64EEENS7_ILi192EEEEEELi192ENS_10bfloat16_tEfNS_4arch4Sm80ELb1ELb0ELb0ELb0ELb1ELb0ELb1ELb1EEENS1_21CollectiveEpilogueFwdINS6_IJS8_SA_S9_EEENS6_IJNS7_ILi1EEESI_SI_EEESC_SE_Li256ELb0ELb1ELb1ELb0EEENS1_30DynamicPersistentTileSchedulerILi256ELi256ELb1ELb1ELb0EEEEEEEEEvNT_6ParamsE,"a",@progbits
	.sectionflags	@""
	.align	4
.nv.constant0._ZN7cutlass13device_kernelIN5flash19enable_sm80_to_sm89INS1_16FlashAttnFwdSm80INS1_25CollectiveMainloopFwdSm80ILi8ELi1ELb0EN4cute5tupleIJNS5_1CILi128EEENS7_ILi64EEENS7_ILi192EEEEEELi192ENS_10bfloat16_tEfNS_4arch4Sm80ELb1ELb0ELb0ELb0ELb1ELb0ELb1ELb1EEENS1_21CollectiveEpilogueFwdINS6_IJS8_SA_S9_EEENS6_IJNS7_ILi1EEESI_SI_EEESC_SE_Li256ELb0ELb1ELb1ELb0EEENS1_30DynamicPersistentTileSchedulerILi256ELi256ELb1ELb1ELb0EEEEEEEEEvNT_6ParamsE:
	.zero		1416


//--------------------- .nv.constant0._ZN7cutlass13device_kernelIN5flash19enable_sm80_to_sm89INS1_16FlashAttnFwdSm80INS1_25CollectiveMainloopFwdSm80ILi8ELi1ELb0EN4cute5tupleIJNS5_1CILi128EEENS7_ILi64EEENS7_ILi192EEEEEELi192ENS_10bfloat16_tEfNS_4arch4Sm80ELb1ELb0ELb0ELb1ELb1ELb0ELb1ELb1EEENS1_21CollectiveEpilogueFwdINS6_IJS8_SA_S9_EEENS6_IJNS7_ILi1EEESI_SI_EEESC_SE_Li256ELb1ELb1ELb1ELb0EEENS1_36VarlenDynamicPersistentTileSchedulerILi128ELi64ELi256ELi256ELb1ELb1ELb0ELb1ELb1ELb1EEEEEEEEEvNT_6ParamsE --------------------------
	.section	.nv.constant0._ZN7cutlass13device_kernelIN5flash19enable_sm80_to_sm89INS1_16FlashAttnFwdSm80INS1_25CollectiveMainloopFwdSm80ILi8ELi1ELb0EN4cute5tupleIJNS5_1CILi128EEENS7_ILi64EEENS7_ILi192EEEEEELi192ENS_10bfloat16_tEfNS_4arch4Sm80ELb1ELb0ELb0ELb1ELb1ELb0ELb1ELb1EEENS1_21CollectiveEpilogueFwdINS6_IJS8_SA_S9_EEENS6_IJNS7_ILi1EEESI_SI_EEESC_SE_Li256ELb1ELb1ELb1ELb0EEENS1_36VarlenDynamicPersistentTileSchedulerILi128ELi64ELi256ELi256ELb1ELb1ELb0ELb1ELb1ELb1EEEEEEEEEvNT_6ParamsE,"a",@progbits
	.sectionflags	@""
	.align	4
.nv.constant0._ZN7cutlass13device_kernelIN5flash19enable_sm80_to_sm89INS1_16FlashAttnFwdSm80INS1_25CollectiveMainloopFwdSm80ILi8ELi1ELb0EN4cute5tupleIJNS5_1CILi128EEENS7_ILi64EEENS7_ILi192EEEEEELi192ENS_10bfloat16_tEfNS_4arch4Sm80ELb1ELb0ELb0ELb1ELb1ELb0ELb1ELb1EEENS1_21CollectiveEpilogueFwdINS6_IJS8_SA_S9_EEENS6_IJNS7_ILi1EEESI_SI_EEESC_SE_Li256ELb1ELb1ELb1ELb0EEENS1_36VarlenDynamicPersistentTileSchedulerILi128ELi64ELi256ELi256ELb1ELb1ELb0ELb1ELb1ELb1EEEEEEEEEvNT_6ParamsE:
	.zero		1432


//--------------------- .nv.constant0._ZN7cutlass13device_kernelIN5flash19enable_sm80_to_sm89INS1_16FlashAttnFwdSm80INS1_25CollectiveMainloopFwdSm80ILi8ELi1ELb0EN4cute5tupleIJNS5_1CILi128EEENS7_ILi64EEENS7_ILi192EEEEEELi192ENS_10bfloat16_tEfNS_4arch4Sm80ELb1ELb0ELb0ELb1ELb1ELb1ELb1ELb1EEENS1_21CollectiveEpilogueFwdINS6_IJS8_SA_S9_EEENS6_IJNS7_ILi1EEESI_SI_EEESC_SE_Li256ELb1ELb1ELb1ELb0EEENS1_36VarlenDynamicPersistentTileSchedulerILi128ELi64ELi256ELi256ELb1ELb1ELb0ELb1ELb1ELb1EEEEEEEEEvNT_6ParamsE --------------------------
	.section	.nv.constant0._ZN7cutlass13device_kernelIN5flash19enable_sm80_to_sm89INS1_16FlashAttnFwdSm80INS1_25CollectiveMainloopFwdSm80ILi8ELi1ELb0EN4cute5tupleIJNS5_1CILi128EEENS7_ILi64EEENS7_ILi192EEEEEELi192ENS_10bfloat16_tEfNS_4arch4Sm80ELb1ELb0ELb0ELb1ELb1ELb1ELb1ELb1EEENS1_21CollectiveEpilogueFwdINS6_IJS8_SA_S9_EEENS6_IJNS7_ILi1EEESI_SI_EEESC_SE_Li256ELb1ELb1ELb1ELb0EEENS1_36VarlenDynamicPersistentTileSchedulerILi128ELi64ELi256ELi256ELb1ELb1ELb0ELb1ELb1ELb1EEEEEEEEEvNT_6ParamsE,"a",@progbits
	.sectionflags	@""
	.align	4
.nv.constant0._ZN7cutlass13device_kernelIN5flash19enable_sm80_to_sm89INS1_16FlashAttnFwdSm80INS1_25CollectiveMainloopFwdSm80ILi8ELi1ELb0EN4cute5tupleIJNS5_1CILi128EEENS7_ILi64EEENS7_ILi192EEEEEELi192ENS_10bfloat16_tEfNS_4arch4Sm80ELb1ELb0ELb0ELb1ELb1ELb1ELb1ELb1EEENS1_21CollectiveEpilogueFwdINS6_IJS8_SA_S9_EEENS6_IJNS7_ILi1EEESI_SI_EEESC_SE_Li256ELb1ELb1ELb1ELb0EEENS1_36VarlenDynamicPersistentTileSchedulerILi128ELi64ELi256ELi256ELb1ELb1ELb0ELb1ELb1ELb1EEEEEEEEEvNT_6ParamsE:
	.zero		1432


//--------------------- .nv.constant0._ZN7cutlass13device_kernelIN5flash19enable_sm80_to_sm89INS1_16FlashAttnFwdSm80INS1_25CollectiveMainloopFwdSm80ILi8ELi2ELb0EN4cute5tupleIJNS5_1CILi128EEENS7_ILi64EEENS7_ILi192EEEEEELi192ENS_10bfloat16_tEfNS_4arch4Sm80ELb0ELb0ELb0ELb0ELb1ELb0ELb1ELb1EEENS1_21CollectiveEpilogueFwdINS6_IJS8_SA_S9_EEENS6_IJNS7_ILi1EEESI_SI_EEESC_SE_Li256ELb0ELb1ELb1ELb0EEENS1_19SingleTileSchedulerILb0ELb1ELb1ELi128EEEEEEEEEvNT_6ParamsE --------------------------
	.section	.nv.constant0._ZN7cutlass13device_kernelIN5flash19enable_sm80_to_sm89INS1_16FlashAttnFwdSm80INS1_25CollectiveMainloopFwdSm80ILi8ELi2ELb0EN4cute5tupleIJNS5_1CILi128EEENS7_ILi64EEENS7_ILi192EEEEEELi192ENS_10bfloat16_tEfNS_4arch4Sm80ELb0ELb0ELb0ELb0ELb1ELb0ELb1ELb1EEENS1_21CollectiveEpilogueFwdINS6_IJS8_SA_S9_EEENS6_IJNS7_ILi1EEESI_SI_EEESC_SE_Li256ELb0ELb1ELb1ELb0EEENS1_19SingleTileSchedulerILb0ELb1ELb1ELi128EEEEEEEEEvNT_6ParamsE,"a",@progbits
	.sectionflags	@""
	.align	4
.nv.constant0._ZN7cutlass13device_kernelIN5flash19enable_sm80_to_sm89INS1_16FlashAttnFwdSm80INS1_25CollectiveMainloopFwdSm80ILi8ELi2ELb0EN4cute5tupleIJNS5_1CILi128EEENS7_ILi64EEENS7_ILi192EEEEEELi192ENS_10bfloat16_tEfNS_4arch4Sm80ELb0ELb0ELb0ELb0ELb1ELb0ELb1ELb1EEENS1_21CollectiveEpilogueFwdINS6_IJS8_SA_S9_EEENS6_IJNS7_ILi1EEESI_SI_EEESC_SE_Li256ELb0ELb1ELb1ELb0EEENS1_19SingleTileSchedulerILb0ELb1ELb1ELi128EEEEEEEEEvNT_6ParamsE:
	.zero		1400


//--------------------- .nv.constant0._ZN7cutlass13device_kernelIN5flash19enable_sm80_to_sm89INS1_16FlashAttnFwdSm80INS1_25CollectiveMainloopFwdSm80ILi8ELi2ELb0EN4cute5tupleIJNS5_1CILi128EEENS7_ILi64EEENS7_ILi192EEEEEELi192ENS_10bfloat16_tEfNS_4arch4Sm80ELb0ELb0ELb0ELb1ELb1ELb0ELb1ELb1EEENS1_21CollectiveEpilogueFwdINS6_IJS8_SA_S9_EEENS6_IJNS7_ILi1EEESI_SI_EEESC_SE_Li256ELb1ELb1ELb1ELb0EEENS1_36VarlenDynamicPersistentTileSchedulerILi128ELi64ELi256ELi256ELb1ELb1ELb0ELb0ELb1ELb1EEEEEEEEEvNT_6ParamsE --------------------------
	.section	.nv.constant0._ZN7cutlass13device_kernelIN5flash19enable_sm80_to_sm89INS1_16FlashAttnFwdSm80INS1_25CollectiveMainloopFwdSm80ILi8ELi2ELb0EN4cute5tupleIJNS5_1CILi128EEENS7_ILi64EEENS7_ILi192EEEEEELi192ENS_10bfloat16_tEfNS_4arch4Sm80ELb0ELb0ELb0ELb1ELb1ELb0ELb1ELb1EEENS1_21CollectiveEpilogueFwdINS6_IJS8_SA_S9_EEENS6_IJNS7_ILi1EEESI_SI_EEESC_SE_Li256ELb1ELb1ELb1ELb0EEENS1_36VarlenDynamicPersistentTileSchedulerILi128ELi64ELi256ELi256ELb1ELb1ELb0ELb0ELb1ELb1EEEEEEEEEvNT_6ParamsE,"a",@progbits
	.sectionflags	@""
	.align	4
.nv.constant0._ZN7cutlass13device_kernelIN5flash19enable_sm80_to_sm89INS1_16FlashAttnFwdSm80INS1_25CollectiveMainloopFwdSm80ILi8ELi2ELb0EN4cute5tupleIJNS5_1CILi128EEENS7_ILi64EEENS7_ILi192EEEEEELi192ENS_10bfloat16_tEfNS_4arch4Sm80ELb0ELb0ELb0ELb1ELb1ELb0ELb1ELb1EEENS1_21CollectiveEpilogueFwdINS6_IJS8_SA_S9_EEENS6_IJNS7_ILi1EEESI_SI_EEESC_SE_Li256ELb1ELb1ELb1ELb0EEENS1_36VarlenDynamicPersistentTileSchedulerILi128ELi64ELi256ELi256ELb1ELb1ELb0ELb0ELb1ELb1EEEEEEEEEvNT_6ParamsE:
	.zero		1432


//--------------------- .nv.constant0._ZN7cutlass13device_kernelIN5flash19enable_sm80_to_sm89INS1_16FlashAttnFwdSm80INS1_25CollectiveMainloopFwdSm80ILi8ELi2ELb0EN4cute5tupleIJNS5_1CILi128EEENS7_ILi64EEENS7_ILi192EEEEEELi192ENS_10bfloat16_tEfNS_4arch4Sm80ELb0ELb0ELb0ELb1ELb1ELb1ELb1ELb1EEENS1_21CollectiveEpilogueFwdINS6_IJS8_SA_S9_EEENS6_IJNS7_ILi1EEESI_SI_EEESC_SE_Li256ELb1ELb1ELb1ELb0EEENS1_36VarlenDynamicPersistentTileSchedulerILi128ELi64ELi256ELi256ELb1ELb1ELb0ELb0ELb1ELb1EEEEEEEEEvNT_6ParamsE --------------------------
	.section	.nv.constant0._ZN7cutlass13device_kernelIN5flash19enable_sm80_to_sm89INS1_16FlashAttnFwdSm80INS1_25CollectiveMainloopFwdSm80ILi8ELi2ELb0EN4cute5tupleIJNS5_1CILi128EEENS7_ILi64EEENS7_ILi192EEEEEELi192ENS_10bfloat16_tEfNS_4arch4Sm80ELb0ELb0ELb0ELb1ELb1ELb1ELb1ELb1EEENS1_21CollectiveEpilogueFwdINS6_IJS8_SA_S9_EEENS6_IJNS7_ILi1EEESI_SI_EEESC_SE_Li256ELb1ELb1ELb1ELb0EEENS1_36VarlenDynamicPersistentTileSchedulerILi128ELi64ELi256ELi256ELb1ELb1ELb0ELb0ELb1ELb1EEEEEEEEEvNT_6ParamsE,"a",@progbits
	.sectionflags	@""
	.align	4
.nv.constant0._ZN7cutlass13device_kernelIN5flash19enable_sm80_to_sm89INS1_16FlashAttnFwdSm80INS1_25CollectiveMainloopFwdSm80ILi8ELi2ELb0EN4cute5tupleIJNS5_1CILi128EEENS7_ILi64EEENS7_ILi192EEEEEELi192ENS_10bfloat16_tEfNS_4arch4Sm80ELb0ELb0ELb0ELb1ELb1ELb1ELb1ELb1EEENS1_21CollectiveEpilogueFwdINS6_IJS8_SA_S9_EEENS6_IJNS7_ILi1EEESI_SI_EEESC_SE_Li256ELb1ELb1ELb1ELb0EEENS1_36VarlenDynamicPersistentTileSchedulerILi128ELi64ELi256ELi256ELb1ELb1ELb0ELb0ELb1ELb1EEEEEEEEEvNT_6ParamsE:
	.zero		1432


//--------------------- .nv.constant0._ZN7cutlass13device_kernelIN5flash19enable_sm80_to_sm89INS1_16FlashAttnFwdSm80INS1_25CollectiveMainloopFwdSm80ILi8ELi2ELb0EN4cute5tupleIJNS5_1CILi128EEENS7_ILi64EEENS7_ILi192EEEEEELi192ENS_10bfloat16_tEfNS_4arch4Sm80ELb0ELb1ELb0ELb0ELb1ELb0ELb1ELb1EEENS1_21CollectiveEpilogueFwdINS6_IJS8_SA_S9_EEENS6_IJNS7_ILi1EEESI_SI_EEESC_SE_Li256ELb0ELb1ELb1ELb0EEENS1_19SingleTileSchedulerILb0ELb1ELb1ELi128EEEEEEEEEvNT_6ParamsE --------------------------
	.section	.nv.constant0._ZN7cutlass13device_kernelIN5flash19enable_sm80_to_sm89INS1_16FlashAttnFwdSm80INS1_25CollectiveMainloopFwdSm80ILi8ELi2ELb0EN4cute5tupleIJNS5_1CILi128EEENS7_ILi64EEENS7_ILi192EEEEEELi192ENS_10bfloat16_tEfNS_4arch4Sm80ELb0ELb1ELb0ELb0ELb1ELb0ELb1ELb1EEENS1_21CollectiveEpilogueFwdINS6_IJS8_SA_S9_EEENS6_IJNS7_ILi1EEESI_SI_EEESC_SE_Li256ELb0ELb1ELb1ELb0EEENS1_19SingleTileSchedulerILb0ELb1ELb1ELi128EEEEEEEEEvNT_6ParamsE,"a",@progbits
	.sectionflags	@""
	.align	4
.nv.constant0._ZN7cutlass13device_kernelIN5flash19enable_sm80_to_sm89INS1_16FlashAttnFwdSm80INS1_25CollectiveMainloopFwdSm80ILi8ELi2ELb0EN4cute5tupleIJNS5_1CILi128EEENS7_ILi64EEENS7_ILi192EEEEEELi192ENS_10bfloat16_tEfNS_4arch4Sm80ELb0ELb1ELb0ELb0ELb1ELb0ELb1ELb1EEENS1_21CollectiveEpilogueFwdINS6_IJS8_SA_S9_EEENS6_IJNS7_ILi1EEESI_SI_EEESC_SE_Li256ELb0ELb1ELb1ELb0EEENS1_19SingleTileSchedulerILb0ELb1ELb1ELi128EEEEEEEEEvNT_6ParamsE:
	.zero		1400


//--------------------- .nv.constant0._ZN7cutlass13device_kernelIN5flash19enable_sm80_to_sm89INS1_16FlashAttnFwdSm80INS1_25CollectiveMainloopFwdSm80ILi8ELi2ELb0EN4cute5tupleIJNS5_1CILi128EEENS7_ILi64EEENS7_ILi192EEEEEELi192ENS_10bfloat16_tEfNS_4arch4Sm80ELb0ELb1ELb0ELb1ELb1ELb0ELb1ELb1EEENS1_21CollectiveEpilogueFwdINS6_IJS8_SA_S9_EEENS6_IJNS7_ILi1EEESI_SI_EEESC_SE_Li256ELb1ELb1ELb1ELb0EEENS1_36VarlenDynamicPersistentTileSchedulerILi128ELi64ELi256ELi256ELb1ELb1ELb0ELb1ELb0ELb1EEEEEEEEEvNT_6ParamsE --------------------------
	.section	.nv.constant0._ZN7cutlass13device_kernelIN5flash19enable_sm80_to_sm89INS1_16FlashAttnFwdSm80INS1_25CollectiveMainloopFwdSm80ILi8ELi2ELb0EN4cute5tupleIJNS5_1CILi128EEENS7_ILi64EEENS7_ILi192EEEEEELi192ENS_10bfloat16_tEfNS_4arch4Sm80ELb0ELb1ELb0ELb1ELb1ELb0ELb1ELb1EEENS1_21CollectiveEpilogueFwdINS6_IJS8_SA_S9_EEENS6_IJNS7_ILi1EEESI_SI_EEESC_SE_Li256ELb1ELb1ELb1ELb0EEENS1_36VarlenDynamicPersistentTileSchedulerILi128ELi64ELi256ELi256ELb1ELb1ELb0ELb1ELb0ELb1EEEEEEEEEvNT_6ParamsE,"a",@progbits
	.sectionflags	@""
	.align	4
.nv.constant0._ZN7cutlass13device_kernelIN5flash19enable_sm80_to_sm89INS1_16FlashAttnFwdSm80INS1_25CollectiveMainloopFwdSm80ILi8ELi2ELb0EN4cute5tupleIJNS5_1CILi128EEENS7_ILi64EEENS7_ILi192EEEEEELi192ENS_10bfloat16_tEfNS_4arch4Sm80ELb0ELb1ELb0ELb1ELb1ELb0ELb1ELb1EEENS1_21CollectiveEpilogueFwdINS6_IJS8_SA_S9_EEENS6_IJNS7_ILi1EEESI_SI_EEESC_SE_Li256ELb1ELb1ELb1ELb0EEENS1_36VarlenDynamicPersistentTileSchedulerILi128ELi64ELi256ELi256ELb1ELb1ELb0ELb1ELb0ELb1EEEEEEEEEvNT_6ParamsE:
	.zero		1432


//--------------------- .nv.constant0._ZN7cutlass13device_kernelIN5flash19enable_sm80_to_sm89INS1_16FlashAttnFwdSm80INS1_25CollectiveMainloopFwdSm80ILi8ELi2ELb0EN4cute5tupleIJNS5_1CILi128EEENS7_ILi64EEENS7_ILi192EEEEEELi192ENS_10bfloat16_tEfNS_4arch4Sm80ELb0ELb1ELb0ELb1ELb1ELb1ELb1ELb1EEENS1_21CollectiveEpilogueFwdINS6_IJS8_SA_S9_EEENS6_IJNS7_ILi1EEESI_SI_EEESC_SE_Li256ELb1ELb1ELb1ELb0EEENS1_36VarlenDynamicPersistentTileSchedulerILi128ELi64ELi256ELi256ELb1ELb1ELb0ELb1ELb0ELb1EEEEEEEEEvNT_6ParamsE --------------------------
	.section	.nv.constant0._ZN7cutlass13device_kernelIN5flash19enable_sm80_to_sm89INS1_16FlashAttnFwdSm80INS1_25CollectiveMainloopFwdSm80ILi8ELi2ELb0EN4cute5tupleIJNS5_1CILi128EEENS7_ILi64EEENS7_ILi192EEEEEELi192ENS_10bfloat16_tEfNS_4arch4Sm80ELb0ELb1ELb0ELb1ELb1ELb1ELb1ELb1EEENS1_21CollectiveEpilogueFwdINS6_IJS8_SA_S9_EEENS6_IJNS7_ILi1EEESI_SI_EEESC_SE_Li256ELb1ELb1ELb1ELb0EEENS1_36VarlenDynamicPersistentTileSchedulerILi128ELi64ELi256ELi256ELb1ELb1ELb0ELb1ELb0ELb1EEEEEEEEEvNT_6ParamsE,"a",@progbits
	.sectionflags	@""
	.align	4
.nv.constant0._ZN7cutlass13device_kernelIN5flash19enable_sm80_to_sm89INS1_16FlashAttnFwdSm80INS1_25CollectiveMainloopFwdSm80ILi8ELi2ELb0EN4cute5tupleIJNS5_1CILi128EEENS7_ILi64EEENS7_ILi192EEEEEELi192ENS_10bfloat16_tEfNS_4arch4Sm80ELb0ELb1ELb0ELb1ELb1ELb1ELb1ELb1EEENS1_21CollectiveEpilogueFwdINS6_IJS8_SA_S9_EEENS6_IJNS7_ILi1EEESI_SI_EEESC_SE_Li256ELb1ELb1ELb1ELb0EEENS1_36VarlenDynamicPersistentTileSchedulerILi128ELi64ELi256ELi256ELb1ELb1ELb0ELb1ELb0ELb1EEEEEEEEEvNT_6ParamsE:
	.zero		1432


//--------------------- .nv.constant0._ZN7cutlass13device_kernelIN5flash19enable_sm80_to_sm89INS1_16FlashAttnFwdSm80INS1_25CollectiveMainloopFwdSm80ILi8ELi2ELb0EN4cute5tupleIJNS5_1CILi128EEENS7_ILi64EEENS7_ILi192EEEEEELi192ENS_10bfloat16_tEfNS_4arch4Sm80ELb1ELb0ELb0ELb0ELb1ELb0ELb1ELb1EEENS1_21CollectiveEpilogueFwdINS6_IJS8_SA_S9_EEENS6_IJNS7_ILi1EEESI_SI_EEESC_SE_Li256ELb0ELb1ELb1ELb0EEENS1_30DynamicPersistentTileSchedulerILi256ELi256ELb1ELb1ELb0EEEEEEEEEvNT_6ParamsE --------------------------
	.section	.nv.constant0._ZN7cutlass13device_kernelIN5flash19enable_sm80_to_sm89INS1_16FlashAttnFwdSm80INS1_25CollectiveMainloopFwdSm80ILi8ELi2ELb0EN4cute5tupleIJNS5_1CILi128EEENS7_ILi64EEENS7_ILi192EEEEEELi192ENS_10bfloat16_tEfNS_4arch4Sm80ELb1ELb0ELb0ELb0ELb1ELb0ELb1ELb1EEENS1_21CollectiveEpilogueFwdINS6_IJS8_SA_S9_EEENS6_IJNS7_ILi1EEESI_SI_EEESC_SE_Li256ELb0ELb1ELb1ELb0EEENS1_30DynamicPersistentTileSchedulerILi256ELi256ELb1ELb1ELb0EEEEEEEEEvNT_6ParamsE,"a",@progbits
	.sectionflags	@""
	.align	4
.nv.constant0._ZN7cutlass13device_kernelIN5flash19enable_sm80_to_sm89INS1_16FlashAttnFwdSm80INS1_25CollectiveMainloopFwdSm80ILi8ELi2ELb0EN4cute5tupleIJNS5_1CILi128EEENS7_ILi64EEENS7_ILi192EEEEEELi192ENS_10bfloat16_tEfNS_4arch4Sm80ELb1ELb0ELb0ELb0ELb1ELb0ELb1ELb1EEENS1_21CollectiveEpilogueFwdINS6_IJS8_SA_S9_EEENS6_IJNS7_ILi1EEESI_SI_EEESC_SE_Li256ELb0ELb1ELb1ELb0EEENS1_30DynamicPersistentTileSchedulerILi256ELi256ELb1ELb1ELb0EEEEEEEEEvNT_6ParamsE:
	.zero		1416


//--------------------- .nv.constant0._ZN7cutlass13device_kernelIN5flash19enable_sm80_to_sm89INS1_16FlashAttnFwdSm80INS1_25CollectiveMainloopFwdSm80ILi8ELi2ELb0EN4cute5tupleIJNS5_1CILi128EEENS7_ILi64EEENS7_ILi192EEEEEELi192ENS_10bfloat16_tEfNS_4arch4Sm80ELb1ELb0ELb0ELb1ELb1ELb0ELb1ELb1EEENS1_21CollectiveEpilogueFwdINS6_IJS8_SA_S9_EEENS6_IJNS7_ILi1EEESI_SI_EEESC_SE_Li256ELb1ELb1ELb1ELb0EEENS1_36VarlenDynamicPersistentTileSchedulerILi128ELi64ELi256ELi256ELb1ELb1ELb0ELb1ELb1ELb1EEEEEEEEEvNT_6ParamsE --------------------------
	.section	.nv.constant0._ZN7cutlass13device_kernelIN5flash19enable_sm80_to_sm89INS1_16FlashAttnFwdSm80INS1_25CollectiveMainloopFwdSm80ILi8ELi2ELb0EN4cute5tupleIJNS5_1CILi128EEENS7_ILi64EEENS7_ILi192EEEEEELi192ENS_10bfloat16_tEfNS_4arch4Sm80ELb1ELb0ELb0ELb1ELb1ELb0ELb1ELb1EEENS1_21CollectiveEpilogueFwdINS6_IJS8_SA_S9_EEENS6_IJNS7_ILi1EEESI_SI_EEESC_SE_Li256ELb1ELb1ELb1ELb0EEENS1_36VarlenDynamicPersistentTileSchedulerILi128ELi64ELi256ELi256ELb1ELb1ELb0ELb1ELb1ELb1EEEEEEEEEvNT_6ParamsE,"a",@progbits
	.sectionflags	@""
	.align	4
.nv.constant0._ZN7cutlass13device_kernelIN5flash19enable_sm80_to_sm89INS1_16FlashAttnFwdSm80INS1_25CollectiveMainloopFwdSm80ILi8ELi2ELb0EN4cute5tupleIJNS5_1CILi128EEENS7_ILi64EEENS7_ILi192EEEEEELi192ENS_10bfloat16_tEfNS_4arch4Sm80ELb1ELb0ELb0ELb1ELb1ELb0ELb1ELb1EEENS1_21CollectiveEpilogueFwdINS6_IJS8_SA_S9_EEENS6_IJNS7_ILi1EEESI_SI_EEESC_SE_Li256ELb1ELb1ELb1ELb0EEENS1_36VarlenDynamicPersistentTileSchedulerILi128ELi64ELi256ELi256ELb1ELb1ELb0ELb1ELb1ELb1EEEEEEEEEvNT_6ParamsE:
	.zero		1432


//--------------------- .nv.constant0._ZN7cutlass13device_kernelIN5flash19enable_sm80_to_sm89INS1_16FlashAttnFwdSm80INS1_25CollectiveMainloopFwdSm80ILi8ELi2ELb0EN4cute5tupleIJNS5_1CILi128EEENS7_ILi64EEENS7_ILi192EEEEEELi192ENS_10bfloat16_tEfNS_4arch4Sm80ELb1ELb0ELb0ELb1ELb1ELb1ELb1ELb1EEENS1_21CollectiveEpilogueFwdINS6_IJS8_SA_S9_EEENS6_IJNS7_ILi1EEESI_SI_EEESC_SE_Li256ELb1ELb1ELb1ELb0EEENS1_36VarlenDynamicPersistentTileSchedulerILi128ELi64ELi256ELi256ELb1ELb1ELb0ELb1ELb1ELb1EEEEEEEEEvNT_6ParamsE --------------------------
	.section	.nv.constant0._ZN7cutlass13device_kernelIN5flash19enable_sm80_to_sm89INS1_16FlashAttnFwdSm80INS1_25CollectiveMainloopFwdSm80ILi8ELi2ELb0EN4cute5tupleIJNS5_1CILi128EEENS7_ILi64EEENS7_ILi192EEEEEELi192ENS_10bfloat16_tEfNS_4arch4Sm80ELb1ELb0ELb0ELb1ELb1ELb1ELb1ELb1EEENS1_21CollectiveEpilogueFwdINS6_IJS8_SA_S9_EEENS6_IJNS7_ILi1EEESI_SI_EEESC_SE_Li256ELb1ELb1ELb1ELb0EEENS1_36VarlenDynamicPersistentTileSchedulerILi128ELi64ELi256ELi256ELb1ELb1ELb0ELb1ELb1ELb1EEEEEEEEEvNT_6ParamsE,"a",@progbits
	.sectionflags	@""
	.align	4
.nv.constant0._ZN7cutlass13device_kernelIN5flash19enable_sm80_to_sm89INS1_16FlashAttnFwdSm80INS1_25CollectiveMainloopFwdSm80ILi8ELi2ELb0EN4cute5tupleIJNS5_1CILi128EEENS7_ILi64EEENS7_ILi192EEEEEELi192ENS_10bfloat16_tEfNS_4arch4Sm80ELb1ELb0ELb0ELb1ELb1ELb1ELb1ELb1EEENS1_21CollectiveEpilogueFwdINS6_IJS8_SA_S9_EEENS6_IJNS7_ILi1EEESI_SI_EEESC_SE_Li256ELb1ELb1ELb1ELb0EEENS1_36VarlenDynamicPersistentTileSchedulerILi128ELi64ELi256ELi256ELb1ELb1ELb0ELb1ELb1ELb1EEEEEEEEEvNT_6ParamsE:
	.zero		1432


//--------------------- .text._ZN7cutlass13device_kernelIN5flash19enable_sm80_to_sm89INS1_16FlashAttnFwdSm80INS1_25CollectiveMainloopFwdSm80ILi8ELi1ELb0EN4cute5tupleIJNS5_1CILi128EEENS7_ILi64EEENS7_ILi192EEEEEELi192ENS_10bfloat16_tEfNS_4arch4Sm80ELb0ELb0ELb0ELb0ELb1ELb0ELb1ELb1EEENS1_21CollectiveEpilogueFwdINS6_IJS8_SA_S9_EEENS6_IJNS7_ILi1EEESI_SI_EEESC_SE_Li256ELb0ELb1ELb1ELb0EEENS1_19SingleTileSchedulerILb0ELb1ELb1ELi128EEEEEEEEEvNT_6ParamsE --------------------------
	.section	.text._ZN7cutlass13device_kernelIN5flash19enable_sm80_to_sm89INS1_16FlashAttnFwdSm80INS1_25CollectiveMainloopFwdSm80ILi8ELi1ELb0EN4cute5tupleIJNS5_1CILi128EEENS7_ILi64EEENS7_ILi192EEEEEELi192ENS_10bfloat16_tEfNS_4arch4Sm80ELb0ELb0ELb0ELb0ELb1ELb0ELb1ELb1EEENS1_21CollectiveEpilogueFwdINS6_IJS8_SA_S9_EEENS6_IJNS7_ILi1EEESI_SI_EEESC_SE_Li256ELb0ELb1ELb1ELb0EEENS1_19SingleTileSchedulerILb0ELb1ELb1ELi128EEEEEEEEEvNT_6ParamsE,"ax",@progbits
	.sectioninfo	@"SHI_REGISTERS=226"
	.align	128
.text._ZN7cutlass13device_kernelIN5flash19enable_sm80_to_sm89INS1_16FlashAttnFwdSm80INS1_25CollectiveMainloopFwdSm80ILi8ELi1ELb0EN4cute5tupleIJNS5_1CILi128EEENS7_ILi64EEENS7_ILi192EEEEEELi192ENS_10bfloat16_tEfNS_4arch4Sm80ELb0ELb0ELb0ELb0ELb1ELb0ELb1ELb1EEENS1_21CollectiveEpilogueFwdINS6_IJS8_SA_S9_EEENS6_IJNS7_ILi1EEESI_SI_EEESC_SE_Li256ELb0ELb1ELb1ELb0EEENS1_19SingleTileSchedulerILb0ELb1ELb1ELi128EEEEEEEEEvNT_6ParamsE:
        .type           _ZN7cutlass13device_kernelIN5flash19enable_sm80_to_sm89INS1_16FlashAttnFwdSm80INS1_25CollectiveMainloopFwdSm80ILi8ELi1ELb0EN4cute5tupleIJNS5_1CILi128EEENS7_ILi64EEENS7_ILi192EEEEEELi192ENS_10bfloat16_tEfNS_4arch4Sm80ELb0ELb0ELb0ELb0ELb1ELb0ELb1ELb1EEENS1_21CollectiveEpilogueFwdINS6_IJS8_SA_S9_EEENS6_IJNS7_ILi1EEESI_SI_EEESC_SE_Li256ELb0ELb1ELb1ELb0EEENS1_19SingleTileSchedulerILb0ELb1ELb1ELi128EEEEEEEEEvNT_6ParamsE,@function
        .size           _ZN7cutlass13device_kernelIN5flash19enable_sm80_to_sm89INS1_16FlashAttnFwdSm80INS1_25CollectiveMainloopFwdSm80ILi8ELi1ELb0EN4cute5tupleIJNS5_1CILi128EEENS7_ILi64EEENS7_ILi192EEEEEELi192ENS_10bfloat16_tEfNS_4arch4Sm80ELb0ELb0ELb0ELb0ELb1ELb0ELb1ELb1EEENS1_21CollectiveEpilogueFwdINS6_IJS8_SA_S9_EEENS6_IJNS7_ILi1EEESI_SI_EEESC_SE_Li256ELb0ELb1ELb1ELb0EEENS1_19SingleTileSchedulerILb0ELb1ELb1ELi128EEEEEEEEEvNT_6ParamsE,(.L_x_3105 - _ZN7cutlass13device_kernelIN5flash19enable_sm80_to_sm89INS1_16FlashAttnFwdSm80INS1_25CollectiveMainloopFwdSm80ILi8ELi1ELb0EN4cute5tupleIJNS5_1CILi128EEENS7_ILi64EEENS7_ILi192EEEEEELi192ENS_10bfloat16_tEfNS_4arch4Sm80ELb0ELb0ELb0ELb0ELb1ELb0ELb1ELb1EEENS1_21CollectiveEpilogueFwdINS6_IJS8_SA_S9_EEENS6_IJNS7_ILi1EEESI_SI_EEESC_SE_Li256ELb0ELb1ELb1ELb0EEENS1_19SingleTileSchedulerILb0ELb1ELb1ELi128EEEEEEEEEvNT_6ParamsE)
        .other          _ZN7cutlass13device_kernelIN5flash19enable_sm80_to_sm89INS1_16FlashAttnFwdSm80INS1_25CollectiveMainloopFwdSm80ILi8ELi1ELb0EN4cute5tupleIJNS5_1CILi128EEENS7_ILi64EEENS7_ILi192EEEEEELi192ENS_10bfloat16_tEfNS_4arch4Sm80ELb0ELb0ELb0ELb0ELb1ELb0ELb1ELb1EEENS1_21CollectiveEpilogueFwdINS6_IJS8_SA_S9_EEENS6_IJNS7_ILi1EEESI_SI_EEESC_SE_Li256ELb0ELb1ELb1ELb0EEENS1_19SingleTileSchedulerILb0ELb1ELb1ELi128EEEEEEEEEvNT_6ParamsE,@"STO_CUDA_ENTRY STV_DEFAULT"
_ZN7cutlass13device_kernelIN5flash19enable_sm80_to_sm89INS1_16FlashAttnFwdSm80INS1_25CollectiveMainloopFwdSm80ILi8ELi1ELb0EN4cute5tupleIJNS5_1CILi128EEENS7_ILi64EEENS7_ILi192EEEEEELi192ENS_10bfloat16_tEfNS_4arch4Sm80ELb0ELb0ELb0ELb0ELb1ELb0ELb1ELb1EEENS1_21CollectiveEpilogueFwdINS6_IJS8_SA_S9_EEENS6_IJNS7_ILi1EEESI_SI_EEESC_SE_Li256ELb0ELb1ELb1ELb0EEENS1_19SingleTileSchedulerILb0ELb1ELb1ELi128EEEEEEEEEvNT_6ParamsE:
[----:B------:R-:W-:Y:S02]  /*0000*/  MOV R1, c[0x0][0x28] ;  /* 0x00000a0000017a02 */ /* 0x000fe40000000f00 */
[----:B------:R-:W1:Y:S01]  /*0010*/  S2R R3, SR_TID.X ;  /* 0x0000000000037919 */ /* 0x000e620000002100 */
[----:B------:R-:W2:Y:S08]  /*0020*/  S2UR UR6, SR_CTAID.Y ;  /* 0x00000000000679c3 */ /* 0x000eb00000002600 */
[----:B------:R-:W3:Y:S01]  /*0030*/  S2UR UR11, SR_CTAID.Z ;  /* 0x00000000000b79c3 */ /* 0x000ee20000002700 */
[----:B-1----:R-:W-:-:S06]  /*0040*/  SHF.R.U32.HI R0, RZ, 0x5, R3 ;  /* 0x00000005ff007819 */ /* 0x002fcc0000011603 */
[----:B------:R-:W1:Y:S02]  /*0050*/  SHFL.IDX PT, R0, R0, RZ, 0x1f ;  /* 0x00001fff00007589 */ /* 0x000e6400000e0000 */
[----:B-1----:R-:W-:-:S13]  /*0060*/  ISETP.NE.AND P0, PT, R0, RZ, PT ;  /* 0x000000ff0000720c */ /* 0x002fda0003f05270 */
[----:B--23--:R-:W-:Y:S05]  /*0070*/  @!P0 BRA `(.L_x_0) ;  /* 0x0000009000008947 */ /* 0x00cfea0003800000 */
[----:B------:R-:W-:Y:S01]  /*0080*/  MOV R0, c[0x0][0x550] ;  /* 0x0001540000007a02 */ /* 0x000fe20000000f00 */
[----:B------:R-:W-:-:S03]  /*0090*/  UMOV UR10, UR6 ;  /* 0x00000006000a7c82 */ /* 0x000fc60008000000 */
[----:B------:R-:W-:-:S13]  /*00a0*/  ISETP.NE.AND P0, PT, R0, 0x1, PT ;  /* 0x000000010000780c */ /* 0x000fda0003f05270 */
[----:B------:R-:W-:Y:S05]  /*00b0*/  @!P0 BRA `(.L_x_1) ;  /* 0x000000b000008947 */ /* 0x000fea0003800000 */
[----:B------:R-:W-:Y:S02]  /*00c0*/  ULDC UR4, c[0x0][0x554] ;  /* 0x0001550000047ab9 */ /* 0x000fe40000000800 */
[----:B------:R-:W-:Y:S02]  /*00d0*/  UIMAD.WIDE.U32 UR4, UR6, UR4, URZ ;  /* 0x00000004060472a5 */ /* 0x000fe4000f8e003f */
[----:B------:R-:W-:Y:S02]  /*00e0*/  ULDC UR10, c[0x0][0x558] ;  /* 0x00015600000a7ab9 */ /* 0x000fe40000000800 */
[----:B------:R-:W-:Y:S01]  /*00f0*/  USHF.R.U32.HI UR10, URZ, UR10, UR5 ;  /* 0x0000000a3f0a7299 */ /* 0x000fe20008011605 */
[----:B------:R-:W-:Y:S05]  /*0100*/  BRA `(.L_x_1) ;  /* 0x0000006000007947 */ /* 0x000fea0003800000 */
.L_x_0:
[----:B------:R-:W-:Y:S02]  /*0110*/  ULDC.64 UR4, c[0x0][0x550] ;  /* 0x0001540000047ab9 */ /* 0x000fe40000000a00 */
[----:B------:R-:W-:Y:S02]  /*0120*/  UISETP.NE.AND UP0, UPT, UR4, 0x1, UPT ;  /* 0x000000010400788c */ /* 0x000fe4000bf05270 */
[----:B------:R-:W-:-:S02]  /*0130*/  UIMAD.WIDE.U32 UR8, UR6, UR5, URZ ;  /* 0x00000005060872a5 */ /* 0x000fc4000f8e003f */
[----:B------:R-:W-:Y:S02]  /*0140*/  ULDC UR4, c[0x0][0x558] ;  /* 0x0001560000047ab9 */ /* 0x000fe40000000800 */
[----:B------:R-:W-:-:S05]  /*0150*/  UMOV UR10, UR6 ;  /* 0x00000006000a7c82 */ /* 0x000fca0008000000 */
[----:B------:R-:W-:-:S03]  /*0160*/  @UP0 USHF.R.U32.HI UR10, URZ, UR4, UR9 ;  /* 0x000000043f0a0299 */ /* 0x000fc60008011609 */
.L_x_1:
[----:B------:R-:W-:Y:S01]  /*0170*/  ISETP.LE.AND P0, PT, RZ, UR11, PT ;  /* 0x0000000bff007c0c */ /* 0x000fe2000bf03270 */
[----:B------:R-:W-:Y:S02]  /*0180*/  UIADD3 UR4, -UR10, URZ, URZ ;  /* 0x0000003f0a047290 */ /* 0x000fe4000fffe13f */
[----:B------:R-:W-:Y:S02]  /*0190*/  ULDC UR7, c[0x0][0x550] ;  /* 0x0001540000077ab9 */ /* 0x000fe40000000800 */
[----:B------:R-:W-:-:S08]  /*01a0*/  UIMAD UR7, UR4, UR7, UR6 ;  /* 0x00000007040772a4 */ /* 0x000fd0000f8e0206 */
[----:B------:R-:W-:Y:S05]  /*01b0*/  @!P0 EXIT ;  /* 0x000000000000894d */ /* 0x000fea0003800000 */
[----:B------:R-:W-:Y:S02]  /*01c0*/  ULDC.64 UR4, c[0x0][0x370] ;  /* 0x0000dc0000047ab9 */ /* 0x000fe40000000a00 */
[----:B------:R-:W-:Y:S02]  /*01d0*/  UISETP.NE.U32.AND UP0, UPT, URZ, UR4, UPT ;  /* 0x000000043f00728c */ /* 0x000fe4000bf05070 */
[----:B------:R-:W-:Y:S02]  /*01e0*/  ULDC.64 UR8, c[0x0][0x370] ;  /* 0x0000dc0000087ab9 */ /* 0x000fe40000000a00 */
[----:B------:R-:W-:Y:S02]  /*01f0*/  UISETP.NE.AND.EX UP0, UPT, URZ, UR5, UPT, UP0 ;  /* 0x000000053f00728c */ /* 0x000fe4000bf05300 */
[----:B------:R-:W-:-:S04]  /*0200*/  ULDC.64 UR12, c[0x0][0x118] ;  /* 0x00004600000c7ab9 */ /* 0x000fc80000000a00 */
[----:B------:R-:W-:-:S05]  /*0210*/  PLOP3.LUT P0, PT, PT, PT, UP0, 0x80, 0x0 ;  /* 0x000000000000781c */ /* 0x000fca0003f0f008 */
[----:B------:R-:W-:Y:S02]  /*0220*/  @UP0 UMOV UR4, 0x4 ;  /* 0x0000000400040882 */ /* 0x000fe40000000000 */
[----:B------:R-:W-:-:S06]  /*0230*/  @UP0 UIMAD.WIDE UR4, UR11, UR4, UR8 ;  /* 0x000000040b0402a5 */ /* 0x000fcc000f8e0208 */
[----:B------:R-:W-:Y:S02]  /*0240*/  IMAD.U32 R4, RZ, RZ, UR4 ;  /* 0x00000004ff047e24 */ /* 0x000fe4000f8e00ff */
[----:B------:R-:W-:-:S05]  /*0250*/  IMAD.U32 R5, RZ, RZ, UR5 ;  /* 0x00000005ff057e24 */ /* 0x000fca000f8e00ff */
[----:B------:R-:W2:Y:S01]  /*0260*/  @P0 LDG.E R4, [R4.64] ;  /* 0x0000000c04040981 */ /* 0x000ea2000c1e1900 */
[----:B------:R-:W-:Y:S02]  /*0270*/  ULDC UR4, c[0x0][0x2ac] ;  /* 0x0000ab0000047ab9 */ /* 0x000fe40000000800 */
[----:B------:R-:W-:Y:S02]  /*0280*/  ULDC UR9, c[0x0][0x1d0] ;  /* 0x0000740000097ab9 */ /* 0x000fe40000000800 */
[----:B------:R-:W-:Y:S02]  /*0290*/  UIMAD UR9, UR4, UR9, URZ ;  /* 0x00000009040972a4 */ /* 0x000fe4000f8e023f */
[----:B------:R-:W-:Y:S02]  /*02a0*/  UMOV UR8, URZ ;  /* 0x0000003f00087c82 */ /* 0x000fe40008000000 */
[----:B------:R-:W-:Y:S02]  /*02b0*/  UISETP.GE.AND UP0, UPT, UR9, 0x1, UPT ;  /* 0x000000010900788c */ /* 0x000fe4000bf06270 */
[----:B------:R-:W-:-:S02]  /*02c0*/  UIADD3 UR5, UR9, 0x3f, URZ ;  /* 0x0000003f09057890 */ /* 0x000fc4000fffe03f */
[----:B------:R-:W-:Y:S02]  /*02d0*/  UMOV UR19, URZ ;  /* 0x0000003f00137c82 */ /* 0x000fe40008000000 */
[----:B------:R-:W-:-:S04]  /*02e0*/  USHF.R.S32.HI UR4, URZ, 0x1f, UR5 ;  /* 0x0000001f3f047899 */ /* 0x000fc80008011405 */
[----:B------:R-:W-:-:S04]  /*02f0*/  ULEA.HI UR4, UR4, UR5, URZ, 0x6 ;  /* 0x0000000504047291 */ /* 0x000fc8000f8f303f */
[----:B------:R-:W-:Y:S01]  /*0300*/  USHF.R.S32.HI UR6, URZ, 0x6, UR4 ;  /* 0x000000063f067899 */ /* 0x000fe20008011404 */
[----:B--2---:R1:W2:Y:S01]  /*0310*/  @P0 R2UR UR8, R4 ;  /* 0x00000000040803c2 */ /* 0x0042a200000e0000 */
[----:B------:R-:W-:-:S13]  /*0320*/  PLOP3.LUT P0, PT, PT, PT, UP0, 0x80, 0x0 ;  /* 0x000000000000781c */ /* 0x000fda0003f0f008 */
[----:B------:R-:W-:Y:S05]  /*0330*/  @!P0 BRA `(.L_x_2) ;  /* 0x0000024000008947 */ /* 0x000fea0003800000 */
[----:B------:R-:W-:Y:S02]  /*0340*/  USHF.R.U32.HI UR4, URZ, 0x10, UR7 ;  /* 0x000000103f047899 */ /* 0x000fe40008011607 */
[----:B------:R-:W-:Y:S02]  /*0350*/  ULDC UR5, c[0x0][0x338] ;  /* 0x0000ce0000057ab9 */ /* 0x000fe40000000800 */
[----:B------:R-:W-:Y:S02]  /*0360*/  UISETP.NE.AND UP0, UPT, UR4, URZ, UPT ;  /* 0x0000003f0400728c */ /* 0x000fe4000bf05270 */
[----:B------:R-:W-:Y:S02]  /*0370*/  UMOV UR18, URZ ;  /* 0x0000003f00127c82 */ /* 0x000fe40008000000 */
[----:B------:R-:W-:-:S04]  /*0380*/  USEL UR5, UR4, UR5, UP0 ;  /* 0x0000000504057287 */ /* 0x000fc80008000000 */
[----:B------:R-:W-:Y:S02]  /*0390*/  UIADD3 UR17, UR6, -0x1, UR5 ;  /* 0xffffffff06117890 */ /* 0x000fe4000fffe005 */
[----:B------:R-:W-:-:S05]  /*03a0*/  IMAD.U32 R0, RZ, RZ, UR5 ;  /* 0x00000005ff007e24 */ /* 0x000fca000f8e00ff */
[-C--:B------:R-:W-:Y:S02]  /*03b0*/  IABS R2, R0.reuse ;  /* 0x0000000000027213 */ /* 0x080fe40000000000 */
[----:B------:R-:W-:-:S03]  /*03c0*/  IABS R0, R0 ;  /* 0x0000000000007213 */ /* 0x000fc60000000000 */
[----:B------:R-:W-:Y:S02]  /*03d0*/  IMAD.MOV.U32 R5, RZ, RZ, R2 ;  /* 0x000000ffff057224 */ /* 0x000fe400078e0002 */
[----:B------:R-:W-:Y:S01]  /*03e0*/  IMAD.U32 R2, RZ, RZ, UR17 ;  /* 0x00000011ff027e24 */ /* 0x000fe2000f8e00ff */
[----:B------:R-:W-:Y:S01]  /*03f0*/  ULOP3.LUT UR17, UR17, UR5, URZ, 0x3c, !UPT ;  /* 0x0000000511117292 */ /* 0x000fe2000f8e3c3f */
[----:B------:R-:W3:Y:S01]  /*0400*/  R2UR UR16, R5 ;  /* 0x00000000051073c2 */ /* 0x000ee200000e0000 */
[----:B------:R-:W-:Y:S02]  /*0410*/  IMAD.MOV R0, RZ, RZ, -R0 ;  /* 0x000000ffff007224 */ /* 0x000fe400078e0a00 */
[----:B------:R-:W-:-:S05]  /*0420*/  IABS R2, R2 ;  /* 0x0000000200027213 */ /* 0x000fca0000000000 */
[----:B------:R-:W4:Y:S08]  /*0430*/  R2UR UR15, R2 ;  /* 0x00000000020f73c2 */ /* 0x000f3000000e0000 */
[----:B------:R-:W5:Y:S01]  /*0440*/  R2UR UR14, R0 ;  /* 0x00000000000e73c2 */ /* 0x000f6200000e0000 */
[----:B---3--:R-:W3:Y:S08]  /*0450*/  I2F.RP R6, UR16 ;  /* 0x0000001000067d06 */ /* 0x008ef00008209400 */
[----:B-1-3--:R-:W1:Y:S02]  /*0460*/  MUFU.RCP R4, R6 ;  /* 0x0000000600047308 */ /* 0x00ae640000001000 */
[----:B-1----:R-:W-:-:S06]  /*0470*/  IADD3 R4, R4, 0xffffffe, RZ ;  /* 0x0ffffffe04047810 */ /* 0x002fcc0007ffe0ff */
[----:B------:R-:W1:Y:S02]  /*0480*/  F2I.FTZ.U32.TRUNC.NTZ R4, R4 ;  /* 0x0000000400047305 */ /* 0x000e64000021f000 */
[----:B-1----:R-:W1:Y:S02]  /*0490*/  R2UR UR19, R4 ;  /* 0x00000000041373c2 */ /* 0x002e6400000e0000 */
[----:B-1----:R-:W-:-:S04]  /*04a0*/  UIADD3 UR4, URZ, -UR19, URZ ;  /* 0x800000133f047290 */ /* 0x002fc8000fffe03f */
[----:B------:R-:W-:-:S04]  /*04b0*/  UIMAD UR4, UR4, UR16, URZ ;  /* 0x00000010040472a4 */ /* 0x000fc8000f8e023f */
[----:B------:R-:W-:-:S04]  /*04c0*/  UIMAD.WIDE.U32 UR18, UR19, UR4, UR18 ;  /* 0x00000004131272a5 */ /* 0x000fc8000f8e0012 */
[----:B----4-:R-:W-:-:S04]  /*04d0*/  UIMAD.WIDE.U32 UR18, UR19, UR15, URZ ;  /* 0x0000000f131272a5 */ /* 0x010fc8000f8e003f */
[----:B-----5:R-:W-:-:S04]  /*04e0*/  UIMAD UR14, UR19, UR14, UR15 ;  /* 0x0000000e130e72a4 */ /* 0x020fc8000f8e020f */
[----:B------:R-:W-:-:S11]  /*04f0*/  UISETP.GT.U32.AND UP0, UPT, UR16, UR14, UPT ;  /* 0x0000000e1000728c */ /* 0x000fd6000bf04070 */
[----:B------:R-:W-:Y:S02]  /*0500*/  @!UP0 UIADD3 UR14, UR14, -UR16, URZ ;  /* 0x800000100e0e8290 */ /* 0x000fe4000fffe03f */
[----:B------:R-:W-:Y:S02]  /*0510*/  @!UP0 UIADD3 UR19, UR19, 0x1, URZ ;  /* 0x0000000113138890 */ /* 0x000fe4000fffe03f */
[----:B------:R-:W-:Y:S02]  /*0520*/  UISETP.GE.U32.AND UP1, UPT, UR14, UR16, UPT ;  /* 0x000000100e00728c */ /* 0x000fe4000bf26070 */
[----:B------:R-:W-:-:S09]  /*0530*/  UISETP.GE.AND UP0, UPT, UR17, URZ, UPT ;  /* 0x0000003f1100728c */ /* 0x000fd2000bf06270 */
[----:B------:R-:W-:Y:S02]  /*0540*/  @UP1 UIADD3 UR19, UR19, 0x1, URZ ;  /* 0x0000000113131890 */ /* 0x000fe4000fffe03f */
[----:B------:R-:W-:Y:S02]  /*0550*/  UISETP.NE.AND UP1, UPT, UR5, URZ, UPT ;  /* 0x0000003f0500728c */ /* 0x000fe4000bf25270 */
[----:B------:R-:W-:-:S09]  /*0560*/  @!UP0 UIADD3 UR19, -UR19, URZ, URZ ;  /* 0x0000003f13138290 */ /* 0x000fd2000fffe13f */
[----:B------:R-:W-:Y:S02]  /*0570*/  @!UP1 ULOP3.LUT UR19, URZ, UR5, URZ, 0x33, !UPT ;  /* 0x000000053f139292 */ /* 0x000fe4000f8e333f */
.L_x_2:
[----:B------:R-:W-:Y:S01]  /*0580*/  ULOP3.LUT UR7, UR7, 0xffff, URZ, 0xc0, !UPT ;  /* 0x0000ffff07077892 */ /* 0x000fe2000f8ec03f */
[----:B------:R-:W-:Y:S01]  /*0590*/  PLOP3.LUT P2, PT, PT, PT, PT, 0x80, 0x0 ;  /* 0x000000000000781c */ /* 0x000fe20003f4f070 */
[----:B------:R-:W-:Y:S01]  /*05a0*/  IMAD.MOV.U32 R5, RZ, RZ, RZ ;  /* 0x000000ffff057224 */ /* 0x000fe200078e00ff */
[----:B------:R-:W-:Y:S01]  /*05b0*/  CS2R R116, SRZ ;  /* 0x0000000000747805 */ /* 0x000fe2000001ff00 */
[----:B------:R-:W-:Y:S01]  /*05c0*/  UIMAD UR7, UR7, UR19, URZ ;  /* 0x00000013070772a4 */ /* 0x000fe2000f8e023f */
[----:B------:R-:W-:Y:S01]  /*05d0*/  IMAD.MOV.U32 R2, RZ, RZ, RZ ;  /* 0x000000ffff027224 */ /* 0x000fe200078e00ff */
[----:B------:R-:W-:Y:S01]  /*05e0*/  CS2R R122, SRZ ;  /* 0x00000000007a7805 */ /* 0x000fe2000001ff00 */
[----:B------:R-:W-:Y:S01]  /*05f0*/  CS2R R120, SRZ ;  /* 0x0000000000787805 */ /* 0x000fe2000001ff00 */
[----:B------:R-:W-:Y:S01]  /*0600*/  UIADD3 UR19, UR7, UR19, URZ ;  /* 0x0000001307137290 */ /* 0x000fe2000fffe03f */
[----:B------:R-:W-:Y:S01]  /*0610*/  CS2R R114, SRZ ;  /* 0x0000000000727805 */ /* 0x000fe2000001ff00 */
[----:B------:R-:W-:Y:S01]  /*0620*/  CS2R R112, SRZ ;  /* 0x0000000000707805 */ /* 0x000fe2000001ff00 */
[----:B------:R-:W-:Y:S01]  /*0630*/  CS2R R110, SRZ ;  /* 0x00000000006e7805 */ /* 0x000fe2000001ff00 */
[----:B------:R-:W-:Y:S01]  /*0640*/  UISETP.LT.AND UP0, UPT, UR6, UR19, UPT ;  /* 0x000000130600728c */ /* 0x000fe2000bf01270 */
[----:B------:R-:W-:Y:S01]  /*0650*/  CS2R R108, SRZ ;  /* 0x00000000006c7805 */ /* 0x000fe2000001ff00 */
[----:B------:R-:W-:Y:S01]  /*0660*/  CS2R R106, SRZ ;  /* 0x00000000006a7805 */ /* 0x000fe2000001ff00 */
[----:B------:R-:W-:Y:S01]  /*0670*/  CS2R R104, SRZ ;  /* 0x0000000000687805 */ /* 0x000fe2000001ff00 */
[----:B------:R-:W-:Y:S01]  /*0680*/  USEL UR6, UR6, UR19, UP0 ;  /* 0x0000001306067287 */ /* 0x000fe20008000000 */
[----:B------:R-:W-:Y:S01]  /*0690*/  CS2R R126, SRZ ;  /* 0x00000000007e7805 */ /* 0x000fe2000001ff00 */
[----:B------:R-:W-:Y:S01]  /*06a0*/  CS2R R124, SRZ ;  /* 0x00000000007c7805 */ /* 0x000fe2000001ff00 */
[----:B------:R-:W-:Y:S01]  /*06b0*/  CS2R R102, SRZ ;  /* 0x0000000000667805 */ /* 0x000fe2000001ff00 */
[----:B------:R-:W-:Y:S01]  /*06c0*/  UISETP.GT.AND UP0, UPT, UR6, UR7, UPT ;  /* 0x000000070600728c */ /* 0x000fe2000bf04270 */
[----:B------:R-:W-:Y:S01]  /*06d0*/  CS2R R100, SRZ ;  /* 0x0000000000647805 */ /* 0x000fe2000001ff00 */
[----:B------:R-:W-:Y:S01]  /*06e0*/  CS2R R98, SRZ ;  /* 0x0000000000627805 */ /* 0x000fe2000001ff00 */
[----:B------:R-:W-:Y:S01]  /*06f0*/  CS2R R96, SRZ ;  /* 0x0000000000607805 */ /* 0x000fe2000001ff00 */
[----:B------:R-:W-:Y:S01]  /*0700*/  CS2R R94, SRZ ;  /* 0x00000000005e7805 */ /* 0x000fe2000001ff00 */
[----:B------:R-:W-:Y:S01]  /*0710*/  CS2R R92, SRZ ;  /* 0x00000000005c7805 */ /* 0x000fe2000001ff00 */
[----:B------:R-:W-:Y:S01]  /*0720*/  PLOP3.LUT P0, PT, PT, PT, UP0, 0x80, 0x0 ;  /* 0x000000000000781c */ /* 0x000fe20003f0f008 */
[----:B------:R-:W-:Y:S01]  /*0730*/  CS2R R90, SRZ ;  /* 0x00000000005a7805 */ /* 0x000fe2000001ff00 */
        /* <DEDUP_REMOVED lines=30> */
[----:B------:R-:W-:Y:S05]  /*0920*/  @!P0 BRA `(.L_x_3) ;  /* 0x00006c2000008947 */ /* 0x000fea0003800000 */
[----:B------:R-:W-:Y:S02]  /*0930*/  ULDC.64 UR4, c[0x0][0x340] ;  /* 0x0000d00000047ab9 */ /* 0x000fe40000000a00 */
[----:B------:R-:W-:-:S02]  /*0940*/  UISETP.NE.U32.AND UP0, UPT, URZ, UR4, UPT ;  /* 0x000000043f00728c */ /* 0x000fc4000bf05070 */
[----:B------:R-:W-:Y:S02]  /*0950*/  ULDC.64 UR14, c[0x0][0x340] ;  /* 0x0000d000000e7ab9 */ /* 0x000fe40000000a00 */
[----:B------:R-:W-:-:S06]  /*0960*/  UISETP.NE.AND.EX UP0, UPT, URZ, UR5, UPT, UP0 ;  /* 0x000000053f00728c */ /* 0x000fcc000bf05300 */
[----:B------:R-:W-:-:S05]  /*0970*/  PLOP3.LUT P0, PT, PT, PT, UP0, 0x80, 0x0 ;  /* 0x000000000000781c */ /* 0x000fca0003f0f008 */
[----:B------:R-:W-:Y:S02]  /*0980*/  @UP0 UMOV UR4, 0x4 ;  /* 0x0000000400040882 */ /* 0x000fe40000000000 */
[----:B------:R-:W-:-:S06]  /*0990*/  @UP0 UIMAD.WIDE UR4, UR11, UR4, UR14 ;  /* 0x000000040b0402a5 */ /* 0x000fcc000f8e020e */
[----:B------:R-:W-:Y:S02]  /*09a0*/  IMAD.U32 R8, RZ, RZ, UR4 ;  /* 0x00000004ff087e24 */ /* 0x000fe4000f8e00ff */
[----:B------:R-:W-:Y:S01]  /*09b0*/  IMAD.U32 R9, RZ, RZ, UR5 ;  /* 0x00000005ff097e24 */ /* 0x000fe2000f8e00ff */
[----:B------:R-:W3:Y:S01]  /*09c0*/  S2R R12, SR_CTAID.X ;  /* 0x00000000000c7919 */ /* 0x000ee20000002500 */
[----:B------:R-:W-:Y:S01]  /*09d0*/  SHF.R.S32.HI R10, RZ, 0x1f, R3 ;  /* 0x0000001fff0a7819 */ /* 0x000fe20000011403 */
[----:B------:R-:W-:Y:S01]  /*09e0*/  IMAD.MOV.U32 R0, RZ, RZ, c[0x0][0x2c4] ;  /* 0x0000b100ff007624 */ /* 0x000fe200078e00ff */
[----:B------:R-:W-:Y:S01]  /*09f0*/  USHF.R.S32.HI UR14, URZ, 0x1f, UR10 ;  /* 0x0000001f3f0e7899 */ /* 0x000fe2000801140a */
[----:B------:R3:W4:Y:S01]  /*0a00*/  @P0 LDG.E R8, [R8.64] ;  /* 0x0000000c08080981 */ /* 0x000722000c1e1900 */
[-C--:B------:R-:W-:Y:S01]  /*0a10*/  LEA.HI R7, R10, R3.reuse, RZ, 0x3 ;  /* 0x000000030a077211 */ /* 0x080fe200078f18ff */
[----:B------:R-:W-:Y:S01]  /*0a20*/  ULDC.64 UR4, c[0x0][0x1b8] ;  /* 0x00006e0000047ab9 */ /* 0x000fe20000000a00 */
[----:B------:R-:W-:Y:S01]  /*0a30*/  ISETP.NE.AND P1, PT, R0, 0x1, PT ;  /* 0x000000010000780c */ /* 0x000fe20003f25270 */
[----:B------:R-:W-:Y:S01]  /*0a40*/  UIMAD UR14, UR14, UR4, URZ ;  /* 0x000000040e0e72a4 */ /* 0x000fe2000f8e023f */
[----:B------:R-:W-:Y:S01]  /*0a50*/  LOP3.LUT R2, R7, 0xfffffff8, RZ, 0xc0, !PT ;  /* 0xfffffff807027812 */ /* 0x000fe200078ec0ff */
[----:B------:R-:W-:Y:S01]  /*0a60*/  UIMAD.WIDE.U32 UR16, UR10, UR4, URZ ;  /* 0x000000040a1072a5 */ /* 0x000fe2000f8e003f */
[----:B------:R-:W-:Y:S01]  /*0a70*/  SHF.R.S32.HI R7, RZ, 0x3, R7 ;  /* 0x00000003ff077819 */ /* 0x000fe20000011407 */
[----:B------:R-:W-:Y:S01]  /*0a80*/  UIMAD UR14, UR10, UR5, UR14 ;  /* 0x000000050a0e72a4 */ /* 0x000fe2000f8e020e */
[----:B------:R-:W-:Y:S01]  /*0a90*/  LEA.HI R13, R10, R3, RZ, 0x4 ;  /* 0x000000030a0d7211 */ /* 0x000fe200078f20ff */
[----:B------:R-:W-:Y:S01]  /*0aa0*/  IMAD.IADD R2, R3, 0x1, -R2 ;  /* 0x0000000103027824 */ /* 0x000fe200078e0a02 */
[----:B------:R-:W-:Y:S01]  /*0ab0*/  USHF.R.S32.HI UR15, URZ, 0x1f, UR11 ;  /* 0x0000001f3f0f7899 */ /* 0x000fe2000801140b */
[----:B------:R-:W-:Y:S01]  /*0ac0*/  IMAD.SHL.U32 R199, R7, 0x40, RZ ;  /* 0x0000004007c77824 */ /* 0x000fe200078e00ff */
[----:B------:R-:W-:Y:S01]  /*0ad0*/  ULDC.64 UR4, c[0x0][0x1c0] ;  /* 0x0000700000047ab9 */ /* 0x000fe20000000a00 */
[C---:B------:R-:W-:Y:S01]  /*0ae0*/  IMAD R202, R2.reuse, 0x20, R7 ;  /* 0x0000002002ca7824 */ /* 0x040fe200078e0207 */
[----:B------:R-:W-:Y:S01]  /*0af0*/  UIADD3 UR17, UR17, UR14, URZ ;  /* 0x0000000e11117290 */ /* 0x000fe2000fffe03f */
[----:B------:R-:W-:Y:S01]  /*0b00*/  IMAD.SHL.U32 R144, R2, 0x8, RZ ;  /* 0x0000000802907824 */ /* 0x000fe200078e00ff */
[----:B------:R-:W-:Y:S01]  /*0b10*/  UIMAD UR15, UR15, UR4, URZ ;  /* 0x000000040f0f72a4 */ /* 0x000fe2000f8e023f */
[----:B------:R-:W-:Y:S01]  /*0b20*/  LOP3.LUT R199, R199, 0x1c0, RZ, 0xc0, !PT ;  /* 0x000001c0c7c77812 */ /* 0x000fe200078ec0ff */
[----:B------:R-:W-:Y:S01]  /*0b30*/  UIMAD.WIDE.U32 UR16, UR11, UR4, UR16 ;  /* 0x000000040b1072a5 */ /* 0x000fe2000f8e0010 */
[----:B------:R-:W-:Y:S01]  /*0b40*/  BSSY B0, `(.L_x_4) ;  /* 0x0000046000007945 */ /* 0x000fe20003800000 */
[----:B------:R-:W-:Y:S01]  /*0b50*/  UIMAD UR5, UR11, UR5, UR15 ;  /* 0x000000050b0572a4 */ /* 0x000fe2000f8e020f */
[----:B------:R-:W-:Y:S01]  /*0b60*/  ISETP.GE.AND P5, PT, R144, c[0x0][0x198], PT ;  /* 0x0000660090007a0c */ /* 0x000fe20003fa6270 */
[----:B------:R-:W-:Y:S01]  /*0b70*/  ULDC UR4, c[0x0][0x168] ;  /* 0x00005a0000047ab9 */ /* 0x000fe20000000800 */
[----:B---3--:R-:W-:Y:S01]  /*0b80*/  IMAD R9, R12, 0x80, R202 ;  /* 0x000000800c097824 */ /* 0x008fe200078e02ca */
[----:B------:R-:W-:Y:S01]  /*0b90*/  UIADD3 UR5, UR17, UR5, URZ ;  /* 0x0000000511057290 */ /* 0x000fe2000fffe03f */
[----:B------:R-:W-:-:S02]  /*0ba0*/  IMAD.U32 R15, RZ, RZ, UR17 ;  /* 0x00000011ff0f7e24 */ /* 0x000fc4000f8e00ff */
[----:B------:R-:W-:-:S04]  /*0bb0*/  @P1 IMAD.HI.U32 R0, R9, c[0x0][0x2c8], RZ ;  /* 0x0000b20009001a27 */ /* 0x000fc800078e00ff */
[----:B------:R-:W-:Y:S01]  /*0bc0*/  IMAD.MOV.U32 R5, RZ, RZ, R9 ;  /* 0x000000ffff057224 */ /* 0x000fe200078e0009 */
[----:B------:R-:W-:Y:S01]  /*0bd0*/  @P1 SHF.R.U32.HI R5, RZ, c[0x0][0x2cc], R0 ;  /* 0x0000b300ff051a19 */ /* 0x000fe20000011600 */
[----:B------:R-:W-:Y:S02]  /*0be0*/  IMAD.U32 R14, RZ, RZ, UR16 ;  /* 0x00000010ff0e7e24 */ /* 0x000fe4000f8e00ff */
[----:B------:R-:W-:Y:S01]  /*0bf0*/  IMAD.U32 R15, RZ, RZ, UR5 ;  /* 0x00000005ff0f7e24 */ /* 0x000fe2000f8e00ff */
[--C-:B-1----:R-:W-:Y:S01]  /*0c00*/  SHF.R.S32.HI R4, RZ, 0x1f, R5.reuse ;  /* 0x0000001fff047819 */ /* 0x102fe20000011405 */
[----:B------:R-:W-:Y:S01]  /*0c10*/  IMAD.MOV R0, RZ, RZ, -R5 ;  /* 0x000000ffff007224 */ /* 0x000fe200078e0a05 */
[----:B------:R-:W-:Y:S01]  /*0c20*/  ULDC UR5, c[0x0][0x2c4] ;  /* 0x0000b10000057ab9 */ /* 0x000fe20000000800 */
[----:B------:R-:W-:Y:S01]  /*0c30*/  IMAD.WIDE.U32 R14, R5, c[0x0][0x1b0], R14 ;  /* 0x00006c00050e7a25 */ /* 0x000fe200078e000e */
[----:B------:R-:W-:-:S03]  /*0c40*/  UIMAD UR4, UR5, UR4, URZ ;  /* 0x00000004050472a4 */ /* 0x000fc6000f8e023f */
[----:B------:R-:W-:Y:S01]  /*0c50*/  IMAD R0, R0, c[0x0][0x2c4], R9 ;  /* 0x0000b10000007a24 */ /* 0x000fe200078e0209 */
[----:B------:R-:W-:Y:S01]  /*0c60*/  IADD3 R9, R144, 0x40, RZ ;  /* 0x0000004090097810 */ /* 0x000fe20007ffe0ff */
[----:B------:R-:W-:Y:S02]  /*0c70*/  IMAD R4, R4, c[0x0][0x1b0], RZ ;  /* 0x00006c0004047a24 */ /* 0x000fe400078e02ff */
[----:B------:R-:W-:Y:S01]  /*0c80*/  IMAD R12, R12, 0x80, R7 ;  /* 0x000000800c0c7824 */ /* 0x000fe200078e0207 */
[----:B------:R-:W-:Y:S01]  /*0c90*/  SHF.R.S32.HI R11, RZ, 0x1f, R0 ;  /* 0x0000001fff0b7819 */ /* 0x000fe20000011400 */
[----:B------:R-:W-:Y:S01]  /*0ca0*/  IMAD R5, R5, c[0x0][0x1b4], R4 ;  /* 0x00006d0005057a24 */ /* 0x000fe200078e0204 */
[----:B------:R-:W-:-:S03]  /*0cb0*/  ISETP.GE.AND P4, PT, R9, c[0x0][0x198], PT ;  /* 0x0000660009007a0c */ /* 0x000fc60003f86270 */
[----:B------:R-:W-:Y:S02]  /*0cc0*/  IMAD.IADD R15, R15, 0x1, R5 ;  /* 0x000000010f0f7824 */ /* 0x000fe400078e0205 */
[----:B------:R-:W-:Y:S02]  /*0cd0*/  IMAD R11, R11, c[0x0][0x1a8], RZ ;  /* 0x00006a000b0b7a24 */ /* 0x000fe400078e02ff */
[----:B------:R-:W-:Y:S01]  /*0ce0*/  IMAD.WIDE.U32 R4, R0, c[0x0][0x1a8], R14 ;  /* 0x00006a0000047a25 */ /* 0x000fe200078e000e */
[----:B------:R-:W-:-:S03]  /*0cf0*/  LEA.HI R14, R10, R3, RZ, 0x6 ;  /* 0x000000030a0e7211 */ /* 0x000fc600078f30ff */
[----:B------:R-:W-:Y:S01]  /*0d00*/  IMAD R11, R0, c[0x0][0x1ac], R11 ;  /* 0x00006b00000b7a24 */ /* 0x000fe200078e020b */
[----:B------:R-:W-:Y:S01]  /*0d10*/  LOP3.LUT R0, R13, 0xfffffff0, RZ, 0xc0, !PT ;  /* 0xfffffff00d007812 */ /* 0x000fe200078ec0ff */
[----:B------:R-:W-:Y:S01]  /*0d20*/  IMAD.SHL.U32 R14, R14, 0x8, RZ ;  /* 0x000000080e0e7824 */ /* 0x000fe200078e00ff */
[C---:B------:R-:W-:Y:S01]  /*0d30*/  LEA R18, P1, R4.reuse, c[0x0][0x160], 0x1 ;  /* 0x0000580004127a11 */ /* 0x040fe200078208ff */
[----:B------:R-:W-:Y:S02]  /*0d40*/  IMAD.IADD R11, R5, 0x1, R11 ;  /* 0x00000001050b7824 */ /* 0x000fe400078e020b */
[----:B------:R-:W-:Y:S01]  /*0d50*/  IMAD.IADD R5, R3, 0x1, -R0 ;  /* 0x0000000103057824 */ /* 0x000fe200078e0a00 */
[----:B------:R-:W-:Y:S01]  /*0d60*/  SHF.R.U32.HI R0, RZ, 0x3, R199 ;  /* 0x00000003ff007819 */ /* 0x000fe200000116c7 */
[----:B------:R1:W3:Y:S01]  /*0d70*/  SHFL.IDX PT, R20, R18, RZ, 0x181f ;  /* 0x00181fff12147589 */ /* 0x0002e200000e0000 */
[----:B------:R-:W-:Y:S02]  /*0d80*/  LEA.HI.X R11, R4, c[0x0][0x164], R11, 0x1, P1 ;  /* 0x00005900040b7a11 */ /* 0x000fe400008f0c0b */
[----:B------:R-:W-:-:S02]  /*0d90*/  SHF.R.S32.HI R4, RZ, 0x1f, R5 ;  /* 0x0000001fff047819 */ /* 0x000fc40000011405 */
[----:B------:R-:W-:Y:S01]  /*0da0*/  LOP3.LUT R199, R199, 0x38, R144, 0xf8, !PT ;  /* 0x00000038c7c77812 */ /* 0x000fe200078ef890 */
[----:B------:R1:W2:Y:S01]  /*0db0*/  SHFL.IDX PT, R21, R11, RZ, 0x181f ;  /* 0x00181fff0b157589 */ /* 0x0002a200000e0000 */
[----:B------:R-:W-:Y:S02]  /*0dc0*/  LEA.HI R4, R4, R5, RZ, 0x3 ;  /* 0x0000000504047211 */ /* 0x000fe400078f18ff */
[----:B------:R-:W-:Y:S01]  /*0dd0*/  LOP3.LUT R199, R199, R0, RZ, 0x3c, !PT ;  /* 0x00000000c7c77212 */ /* 0x000fe200078e3cff */
[----:B------:R-:W-:Y:S01]  /*0de0*/  IMAD.MOV.U32 R0, RZ, RZ, 0x10 ;  /* 0x00000010ff007424 */ /* 0x000fe200078e00ff */
[----:B------:R-:W-:Y:S02]  /*0df0*/  LOP3.LUT R6, R4, 0xfffffff8, RZ, 0xc0, !PT ;  /* 0xfffffff804067812 */ /* 0x000fe400078ec0ff */
[----:B------:R-:W-:-:S03]  /*0e00*/  LOP3.LUT R199, R199, 0xfffffe00, R14, 0xf8, !PT ;  /* 0xfffffe00c7c77812 */ /* 0x000fc600078ef80e */
[----:B------:R-:W-:Y:S02]  /*0e10*/  IMAD.IADD R6, R5, 0x1, -R6 ;  /* 0x0000000105067824 */ /* 0x000fe400078e0a06 */
[----:B------:R-:W-:Y:S01]  /*0e20*/  IMAD.MOV.U32 R5, RZ, RZ, 0x20 ;  /* 0x00000020ff057424 */ /* 0x000fe200078e00ff */
[----:B----4-:R4:W5:Y:S01]  /*0e30*/  @P0 R2UR UR14, R8 ;  /* 0x00000000080e03c2 */ /* 0x01096200000e0000 */
[----:B------:R-:W-:Y:S01]  /*0e40*/  ISETP.GE.AND P0, PT, R12, UR4, PT ;  /* 0x000000040c007c0c */ /* 0x000fe2000bf06270 */
[----:B-----5:R-:W-:Y:S01]  /*0e50*/  @!UP0 UMOV UR14, UR11 ;  /* 0x0000000b000e8c82 */ /* 0x020fe20008000000 */
[----:B----4-:R-:W-:-:S04]  /*0e60*/  IADD3 R8, R144, 0x80, RZ ;  /* 0x0000008090087810 */ /* 0x010fc80007ffe0ff */
[----:B------:R-:W-:-:S04]  /*0e70*/  ISETP.GE.AND P3, PT, R8, c[0x0][0x198], PT ;  /* 0x0000660008007a0c */ /* 0x000fc80003f66270 */
[----:B------:R-:W-:-:S05]  /*0e80*/  R2P PR, R6, 0x6 ;  /* 0x0000000606007804 */ /* 0x000fca0000000000 */
[----:B------:R-:W-:Y:S02]  /*0e90*/  SEL R0, R0, 0xfffffff0, !P1 ;  /* 0xfffffff000007807 */ /* 0x000fe40004800000 */
[----:B------:R-:W-:Y:S01]  /*0ea0*/  SEL R5, R5, 0xffffffe0, !P2 ;  /* 0xffffffe005057807 */ /* 0x000fe20005000000 */
[----:B------:R-:W-:Y:S05]  /*0eb0*/  @P0 BRA `(.L_x_5) ;  /* 0x000000e000000947 */ /* 0x000fea0003800000 */
[----:B-123--:R-:W-:Y:S01]  /*0ec0*/  SHF.R.S32.HI R14, RZ, 0x1f, R9 ;  /* 0x0000001fff0e7819 */ /* 0x00efe20000011409 */
[----:B------:R-:W-:Y:S01]  /*0ed0*/  IMAD.SHL.U32 R16, R199, 0x2, RZ ;  /* 0x00000002c7107824 */ /* 0x000fe200078e00ff */
[----:B------:R-:W-:Y:S01]  /*0ee0*/  SHF.R.S32.HI R17, RZ, 0x1f, R8 ;  /* 0x0000001fff117819 */ /* 0x000fe20000011408 */
[----:B------:R-:W-:Y:S01]  /*0ef0*/  IMAD.WIDE R22, R144, 0x2, R20 ;  /* 0x0000000290167825 */ /* 0x000fe200078e0214 */
[----:B------:R-:W-:Y:S02]  /*0f00*/  LEA.HI R15, R14, R9, RZ, 0x3 ;  /* 0x000000090e0f7211 */ /* 0x000fe400078f18ff */
[----:B------:R-:W-:Y:S02]  /*0f10*/  LEA.HI R14, R17, R8, RZ, 0x3 ;  /* 0x00000008110e7211 */ /* 0x000fe400078f18ff */
[----:B------:R-:W-:Y:S01]  /*0f20*/  LOP3.LUT R15, R15, 0xfffffff8, RZ, 0xc0, !PT ;  /* 0xfffffff80f0f7812 */ /* 0x000fe200078ec0ff */
[----:B------:R-:W-:Y:S01]  /*0f30*/  @!PT LDS RZ, [RZ] ;  /* 0x00000000fffff984 */ /* 0x000fe20000000800 */
[----:B------:R1:W-:Y:S01]  /*0f40*/  LDGSTS.E.BYPASS.LTC128B.128 [R16+0xc100], [R22.64], !P5 ;  /* 0x0c10000016107fae */ /* 0x0003e2000e901d4c */
[----:B------:R-:W-:-:S03]  /*0f50*/  LOP3.LUT R14, R14, 0xfffffff8, RZ, 0xc0, !PT ;  /* 0xfffffff80e0e7812 */ /* 0x000fc600078ec0ff */
[----:B------:R-:W-:-:S04]  /*0f60*/  IMAD.WIDE R24, R15, 0x2, R20 ;  /* 0x000000020f187825 */ /* 0x000fc800078e0214 */
[----:B------:R-:W-:Y:S01]  /*0f70*/  IMAD.WIDE R14, R14, 0x2, R20 ;  /* 0x000000020e0e7825 */ /* 0x000fe200078e0214 */
[----:B------:R1:W-:Y:S04]  /*0f80*/  LDGSTS.E.BYPASS.LTC128B.128 [R16+0x10100], [R24.64], !P4 ;  /* 0x1010000018107fae */ /* 0x0003e8000e101d4c */
[----:B------:R1:W-:Y:S02]  /*0f90*/  LDGSTS.E.BYPASS.LTC128B.128 [R16+0x14100], [R14.64], !P3 ;  /* 0x141000000e107fae */ /* 0x0003e4000d901d4c */
.L_x_5:
[----:B-123--:R-:W-:Y:S05]  /*0fa0*/  BSYNC B0 ;  /* 0x0000000000007941 */ /* 0x00efea0003800000 */
.L_x_4:
[----:B------:R-:W-:Y:S01]  /*0fb0*/  IADD3 R14, R12, 0x20, RZ ;  /* 0x000000200c0e7810 */ /* 0x000fe20007ffe0ff */
[----:B------:R1:W2:Y:S01]  /*0fc0*/  SHFL.IDX PT, R21, R11, 0x1, 0x181f ;  /* 0x00381f000b157f89 */ /* 0x0002a200000e0000 */
[----:B------:R-:W-:Y:S02]  /*0fd0*/  BSSY B0, `(.L_x_6) ;  /* 0x0000012000007945 */ /* 0x000fe40003800000 */
[----:B------:R-:W-:Y:S01]  /*0fe0*/  ISETP.GE.AND P0, PT, R14, UR4, PT ;  /* 0x000000040e007c0c */ /* 0x000fe2000bf06270 */
[----:B------:R1:W3:-:S12]  /*0ff0*/  SHFL.IDX PT, R20, R18, 0x1, 0x181f ;  /* 0x00381f0012147f89 */ /* 0x0002d800000e0000 */
[----:B------:R-:W-:Y:S05]  /*1000*/  @P0 BRA `(.L_x_7) ;  /* 0x000000e000000947 */ /* 0x000fea0003800000 */
[----:B------:R-:W-:Y:S01]  /*1010*/  SHF.R.S32.HI R14, RZ, 0x1f, R9 ;  /* 0x0000001fff0e7819 */ /* 0x000fe20000011409 */
[----:B------:R-:W-:Y:S01]  /*1020*/  IMAD.SHL.U32 R16, R199, 0x2, RZ ;  /* 0x00000002c7107824 */ /* 0x000fe200078e00ff */
[----:B------:R-:W-:Y:S01]  /*1030*/  SHF.R.S32.HI R17, RZ, 0x1f, R8 ;  /* 0x0000001fff117819 */ /* 0x000fe20000011408 */
[----:B--23--:R-:W-:Y:S01]  /*1040*/  IMAD.WIDE R22, R144, 0x2, R20 ;  /* 0x0000000290167825 */ /* 0x00cfe200078e0214 */
        /* <DEDUP_REMOVED lines=10> */
.L_x_7:
[----:B------:R-:W-:Y:S05]  /*10f0*/  BSYNC B0 ;  /* 0x0000000000007941 */ /* 0x000fea0003800000 */
.L_x_6:
[----:B--2---:R-:W-:Y:S01]  /*1100*/  IADD3 R14, R12, 0x40, RZ ;  /* 0x000000400c0e7810 */ /* 0x004fe20007ffe0ff */
[----:B------:R2:W4:Y:S01]  /*1110*/  SHFL.IDX PT, R21, R11, 0x2, 0x181f ;  /* 0x00581f000b157f89 */ /* 0x00052200000e0000 */
[----:B------:R-:W-:Y:S02]  /*1120*/  BSSY B0, `(.L_x_8) ;  /* 0x0000012000007945 */ /* 0x000fe40003800000 */
[----:B------:R-:W-:Y:S01]  /*1130*/  ISETP.GE.AND P0, PT, R14, UR4, PT ;  /* 0x000000040e007c0c */ /* 0x000fe2000bf06270 */
[----:B---3--:R2:W3:-:S12]  /*1140*/  SHFL.IDX PT, R20, R18, 0x2, 0x181f ;  /* 0x00581f0012147f89 */ /* 0x0084d800000e0000 */
[----:B------:R-:W-:Y:S05]  /*1150*/  @P0 BRA `(.L_x_9) ;  /* 0x000000e000000947 */ /* 0x000fea0003800000 */
[----:B------:R-:W-:Y:S01]  /*1160*/  SHF.R.S32.HI R14, RZ, 0x1f, R9 ;  /* 0x0000001fff0e7819 */ /* 0x000fe20000011409 */
[----:B------:R-:W-:Y:S01]  /*1170*/  IMAD.SHL.U32 R16, R199, 0x2, RZ ;  /* 0x00000002c7107824 */ /* 0x000fe200078e00ff */
[----:B------:R-:W-:Y:S01]  /*1180*/  SHF.R.S32.HI R17, RZ, 0x1f, R8 ;  /* 0x0000001fff117819 */ /* 0x000fe20000011408 */
[----:B---34-:R-:W-:Y:S01]  /*1190*/  IMAD.WIDE R22, R144, 0x2, R20 ;  /* 0x0000000290167825 */ /* 0x018fe200078e0214 */
        /* <DEDUP_REMOVED lines=10> */
.L_x_9:
[----:B------:R-:W-:Y:S05]  /*1240*/  BSYNC B0 ;  /* 0x0000000000007941 */ /* 0x000fea0003800000 */
.L_x_8:
[----:B------:R-:W-:Y:S01]  /*1250*/  UIADD3 UR11, UR6, -0x1, URZ ;  /* 0xffffffff060b7890 */ /* 0x000fe2000fffe03f */
[----:B---3--:R-:W-:Y:S01]  /*1260*/  SHFL.IDX PT, R16, R18, 0x3, 0x181f ;  /* 0x00781f0012107f89 */ /* 0x008fe200000e0000 */
[----:B------:R-:W-:Y:S01]  /*1270*/  IADD3 R12, R12, 0x60, RZ ;  /* 0x000000600c0c7810 */ /* 0x000fe20007ffe0ff */
[----:B------:R-:W-:Y:S01]  /*1280*/  IMAD.MOV.U32 R14, RZ, RZ, c[0x0][0x2b8] ;  /* 0x0000ae00ff0e7624 */ /* 0x000fe200078e00ff */
[----:B------:R-:W-:Y:S01]  /*1290*/  USHF.R.S32.HI UR15, URZ, 0x1f, UR14 ;  /* 0x0000001f3f0f7899 */ /* 0x000fe2000801140e */
[----:B------:R3:W5:Y:S01]  /*12a0*/  SHFL.IDX PT, R17, R11, 0x3, 0x181f ;  /* 0x00781f000b117f89 */ /* 0x00076200000e0000 */
[----:B------:R-:W-:Y:S01]  /*12b0*/  IMAD.U32 R15, RZ, RZ, UR11 ;  /* 0x0000000bff0f7e24 */ /* 0x000fe2000f8e00ff */
[----:B------:R-:W-:Y:S01]  /*12c0*/  ISETP.GE.AND P2, PT, R12, UR4, PT ;  /* 0x000000040c007c0c */ /* 0x000fe2000bf46270 */
[----:B------:R-:W-:Y:S01]  /*12d0*/  IMAD.SHL.U32 R199, R199, 0x2, RZ ;  /* 0x00000002c7c77824 */ /* 0x000fe200078e00ff */
[----:B------:R-:W-:Y:S01]  /*12e0*/  SHF.R.S32.HI R12, RZ, 0x1f, R9 ;  /* 0x0000001fff0c7819 */ /* 0x000fe20000011409 */
[----:B------:R-:W-:Y:S01]  /*12f0*/  IMAD R15, R15, 0x40, R202 ;  /* 0x000000400f0f7824 */ /* 0x000fe200078e02ca */
[----:B------:R-:W-:Y:S01]  /*1300*/  ISETP.NE.AND P0, PT, R14, 0x1, PT ;  /* 0x000000010e00780c */ /* 0x000fe20003f05270 */
[----:B------:R-:W-:Y:S01]  /*1310*/  ULDC.64 UR4, c[0x0][0x2b0] ;  /* 0x0000ac0000047ab9 */ /* 0x000fe20000000a00 */
[----:B------:R-:W-:Y:S01]  /*1320*/  LEA.HI R133, R12, R9, RZ, 0x3 ;  /* 0x000000090c857211 */ /* 0x000fe200078f18ff */
[----:B------:R-:W-:Y:S01]  /*1330*/  UIMAD UR15, UR15, UR4, URZ ;  /* 0x000000040f0f72a4 */ /* 0x000fe2000f8e023f */
[C---:B------:R-:W-:Y:S01]  /*1340*/  IADD3 R201, R15.reuse, UR8, RZ ;  /* 0x000000080fc97c10 */ /* 0x040fe2000fffe0ff */
[----:B------:R-:W-:Y:S01]  /*1350*/  UIMAD.WIDE.U32 UR16, UR14, UR4, URZ ;  /* 0x000000040e1072a5 */ /* 0x000fe2000f8e003f */
[----:B------:R-:W-:Y:S01]  /*1360*/  ISETP.GE.AND P6, PT, R15, UR9, PT ;  /* 0x000000090f007c0c */ /* 0x000fe2000bfc6270 */
[----:B------:R-:W-:Y:S01]  /*1370*/  UIMAD UR15, UR14, UR5, UR15 ;  /* 0x000000050e0f72a4 */ /* 0x000fe2000f8e020f */
[----:B------:R-:W-:Y:S01]  /*1380*/  SHF.R.S32.HI R15, RZ, 0x1f, R8 ;  /* 0x0000001fff0f7819 */ /* 0x000fe20000011408 */
[----:B------:R-:W-:Y:S01]  /*1390*/  IMAD.MOV.U32 R200, RZ, RZ, RZ ;  /* 0x000000ffffc87224 */ /* 0x000fe200078e00ff */
[----:B------:R-:W-:Y:S01]  /*13a0*/  LOP3.LUT R133, R133, 0xfffffff8, RZ, 0xc0, !PT ;  /* 0xfffffff885857812 */ /* 0x000fe200078ec0ff */
[----:B------:R-:W-:Y:S01]  /*13b0*/  UIADD3 UR15, UR17, UR15, URZ ;  /* 0x0000000f110f7290 */ /* 0x000fe2000fffe03f */
[----:B------:R-:W-:Y:S01]  /*13c0*/  LEA.HI R134, R15, R8, RZ, 0x3 ;  /* 0x000000080f867211 */ /* 0x000fe200078f18ff */
[----:B------:R-:W-:Y:S01]  /*13d0*/  @P0 IMAD.HI.U32 R14, R201, c[0x0][0x2bc], RZ ;  /* 0x0000af00c90e0a27 */ /* 0x000fe200078e00ff */
[----:B------:R-:W-:-:S03]  /*13e0*/  ISETP.GT.OR P6, PT, R202, 0x3f, P6 ;  /* 0x0000003fca00780c */ /* 0x000fc600037c4670 */
[----:B-123--:R-:W-:Y:S01]  /*13f0*/  IMAD.MOV.U32 R11, RZ, RZ, R201 ;  /* 0x000000ffff0b7224 */ /* 0x00efe200078e00c9 */
[----:B------:R-:W-:Y:S01]  /*1400*/  LOP3.LUT R134, R134, 0xfffffff8, RZ, 0xc0, !PT ;  /* 0xfffffff886867812 */ /* 0x000fe200078ec0ff */
[----:B----45:R-:W-:Y:S01]  /*1410*/  @!P2 IMAD.WIDE R20, R144, 0x2, R16 ;  /* 0x000000029014a825 */ /* 0x030fe200078e0210 */
[----:B------:R-:W-:Y:S01]  /*1420*/  @P0 SHF.R.U32.HI R11, RZ, c[0x0][0x2c0], R14 ;  /* 0x0000b000ff0b0a19 */ /* 0x000fe2000001160e */
[----:B------:R-:W-:Y:S02]  /*1430*/  USHF.R.S32.HI UR14, URZ, 0x1f, UR10 ;  /* 0x0000001f3f0e7899 */ /* 0x000fe4000801140a */
[--C-:B------:R-:W-:Y:S01]  /*1440*/  @!P2 IMAD.WIDE R18, R133, 0x2, R16.reuse ;  /* 0x000000028512a825 */ /* 0x100fe200078e0210 */
[----:B------:R-:W-:Y:S01]  /*1450*/  @!PT LDS RZ, [RZ] ;  /* 0x00000000fffff984 */ /* 0x000fe20000000800 */
[----:B------:R1:W-:Y:S01]  /*1460*/  @!P2 LDGSTS.E.BYPASS.LTC128B.128 [R199+0xf100], [R20.64], !P5 ;  /* 0x0f10000014c7afae */ /* 0x0003e2000e901d4c */
[----:B------:R-:W-:Y:S02]  /*1470*/  ULDC.64 UR4, c[0x0][0x1e8] ;  /* 0x00007a0000047ab9 */ /* 0x000fe40000000a00 */
[----:B------:R-:W-:Y:S01]  /*1480*/  @!P2 IMAD.WIDE R16, R134, 0x2, R16 ;  /* 0x000000028610a825 */ /* 0x000fe200078e0210 */
[----:B------:R2:W-:Y:S01]  /*1490*/  @!P2 LDGSTS.E.BYPASS.LTC128B.128 [R199+0x13100], [R18.64], !P4 ;  /* 0x1310000012c7afae */ /* 0x0005e2000e101d4c */
[----:B------:R-:W-:-:S03]  /*14a0*/  @!P6 IADD3 R15, P1, R11, UR16, RZ ;  /* 0x000000100b0fec10 */ /* 0x000fc6000ff3e0ff */
[----:B------:R3:W-:Y:S01]  /*14b0*/  @!P2 LDGSTS.E.BYPASS.LTC128B.128 [R199+0x17100], [R16.64], !P3 ;  /* 0x1710000010c7afae */ /* 0x0007e2000d901d4c */
[----:B------:R-:W-:Y:S02]  /*14c0*/  @!P6 LEA.HI.X.SX32 R12, R11, UR15, 0x1, P1 ;  /* 0x0000000f0b0cec11 */ /* 0x000fe400088f0eff */
[C---:B------:R-:W-:Y:S01]  /*14d0*/  @!P6 LEA R14, P1, R15.reuse, c[0x0][0x2a0], 0x2 ;  /* 0x0000a8000f0eea11 */ /* 0x040fe200078210ff */
[----:B------:R-:W0:Y:S03]  /*14e0*/  LDGDEPBAR ;  /* 0x00000000000079af */ /* 0x000e260000000000 */
[----:B------:R-:W-:Y:S01]  /*14f0*/  @!P6 LEA.HI.X R15, R15, c[0x0][0x2a4], R12, 0x2, P1 ;  /* 0x0000a9000f0fea11 */ /* 0x000fe200008f140c */
[----:B------:R-:W-:Y:S06]  /*1500*/  BAR.SYNC.DEFER_BLOCKING 0x0 ;  /* 0x0000000000007b1d */ /* 0x000fec0000010000 */
[----:B------:R4:W5:Y:S01]  /*1510*/  @!P6 LDG.E R200, [R14.64] ;  /* 0x0000000c0ec8e981 */ /* 0x000962000c1e1900 */
[----:B------:R-:W-:Y:S01]  /*1520*/  IMAD.MOV R12, RZ, RZ, -R11 ;  /* 0x000000ffff0c7224 */ /* 0x000fe200078e0a0b */
[----:B------:R-:W-:Y:S01]  /*1530*/  UIMAD UR18, UR14, UR4, URZ ;  /* 0x000000040e1272a4 */ /* 0x000fe2000f8e023f */
[----:B---3--:R-:W-:Y:S01]  /*1540*/  IMAD.SHL.U32 R16, R7, 0x8, RZ ;  /* 0x0000000807107824 */ /* 0x008fe200078e00ff */
[----:B------:R-:W-:Y:S01]  /*1550*/  UIMAD.WIDE.U32 UR20, UR10, UR4, URZ ;  /* 0x000000040a1472a5 */ /* 0x000fe2000f8e003f */
[----:B------:R-:W-:Y:S01]  /*1560*/  IMAD R201, R12, c[0x0][0x2b8], R201 ;  /* 0x0000ae000cc97a24 */ /* 0x000fe200078e02c9 */
[----:B------:R-:W-:Y:S01]  /*1570*/  UIMAD UR18, UR10, UR5, UR18 ;  /* 0x000000050a1272a4 */ /* 0x000fe2000f8e0212 */
[----:B------:R-:W-:Y:S01]  /*1580*/  LOP3.LUT P2, RZ, R2, 0x2, RZ, 0xc0, !PT ;  /* 0x0000000202ff7812 */ /* 0x000fe2000784c0ff */
[----:B------:R-:W-:Y:S01]  /*1590*/  UIMAD UR9, UR11, -0x40, UR9 ;  /* 0xffffffc00b0978a4 */ /* 0x000fe2000f8e0209 */
[C---:B--2---:R-:W-:Y:S01]  /*15a0*/  IMAD.WIDE.U32 R18, R201.reuse, c[0x0][0x1e0], RZ ;  /* 0x00007800c9127a25 */ /* 0x044fe200078e00ff */
[----:B------:R-:W-:Y:S01]  /*15b0*/  SHF.R.S32.HI R12, RZ, 0x1f, R201 ;  /* 0x0000001fff0c7819 */ /* 0x000fe200000114c9 */
[----:B------:R-:W-:Y:S01]  /*15c0*/  UIADD3 UR18, UR21, UR18, URZ ;  /* 0x0000001215127290 */ /* 0x000fe2000fffe03f */
[----:B------:R-:W-:Y:S01]  /*15d0*/  ISETP.GE.AND P3, PT, R144, c[0x0][0x1d4], PT ;  /* 0x0000750090007a0c */ /* 0x000fe20003f66270 */
[----:B------:R-:W-:Y:S01]  /*15e0*/  IMAD.WIDE.U32 R22, R201, c[0x0][0x208], RZ ;  /* 0x00008200c9167a25 */ /* 0x000fe200078e00ff */
[----:B------:R-:W-:Y:S01]  /*15f0*/  ULDC.64 UR4, c[0x0][0x210] ;  /* 0x0000840000047ab9 */ /* 0x000fe20000000a00 */
[----:B------:R-:W-:Y:S01]  /*1600*/  IADD3 R44, -R7, UR9, RZ ;  /* 0x00000009072c7c10 */ /* 0x000fe2000fffe1ff */
[----:B------:R-:W-:Y:S01]  /*1610*/  UIMAD UR14, UR14, UR4, URZ ;  /* 0x000000040e0e72a4 */ /* 0x000fe2000f8e023f */
[C---:B-1----:R-:W-:Y:S01]  /*1620*/  IMAD R20, R12.reuse, c[0x0][0x1e0], RZ ;  /* 0x000078000c147a24 */ /* 0x042fe200078e02ff */
[----:B------:R-:W-:Y:S01]  /*1630*/  UIMAD.WIDE.U32 UR22, UR10, UR4, URZ ;  /* 0x000000040a1672a5 */ /* 0x000fe2000f8e003f */
[----:B------:R-:W-:Y:S01]  /*1640*/  IMAD R12, R12, c[0x0][0x208], RZ ;  /* 0x000082000c0c7a24 */ /* 0x000fe200078e02ff */
[----:B------:R-:W-:Y:S01]  /*1650*/  UIMAD UR5, UR10, UR5, UR14 ;  /* 0x000000050a0572a4 */ /* 0x000fe2000f8e020e */
[----:B------:R-:W-:Y:S01]  /*1660*/  IMAD R20, R201, c[0x0][0x1e4], R20 ;  /* 0x00007900c9147a24 */ /* 0x000fe200078e0214 */
[----:B------:R-:W-:Y:S01]  /*1670*/  ISETP.GE.AND P5, PT, R44, 0x1, PT ;  /* 0x000000012c00780c */ /* 0x000fe20003fa6270 */
[----:B------:R-:W-:Y:S01]  /*1680*/  IMAD.SHL.U32 R6, R6, 0x40, RZ ;  /* 0x0000004006067824 */ /* 0x000fe200078e00ff */
[----:B------:R-:W-:Y:S01]  /*1690*/  UIADD3 UR5, UR23, UR5, URZ ;  /* 0x0000000517057290 */ /* 0x000fe2000fffe03f */
[----:B------:R-:W-:Y:S01]  /*16a0*/  IMAD.IADD R21, R19, 0x1, R20 ;  /* 0x0000000113157824 */ /* 0x000fe200078e0214 */
[----:B------:R-:W-:Y:S01]  /*16b0*/  ISETP.GT.AND P4, PT, R44, 0x20, PT ;  /* 0x000000202c00780c */ /* 0x000fe20003f84270 */
[----:B------:R-:W-:Y:S01]  /*16c0*/  IMAD.MOV.U32 R20, RZ, RZ, R18 ;  /* 0x000000ffff147224 */ /* 0x000fe200078e0012 */
[----:B------:R-:W-:Y:S01]  /*16d0*/  SHF.R.S32.HI R18, RZ, 0x4, R13 ;  /* 0x00000004ff127819 */ /* 0x000fe2000001140d */
[----:B----4-:R-:W-:Y:S01]  /*16e0*/  IMAD.SHL.U32 R15, R2, 0x40, RZ ;  /* 0x00000040020f7824 */ /* 0x010fe200078e00ff */
[----:B------:R-:W-:Y:S01]  /*16f0*/  LOP3.LUT R6, R6, 0x1c0, RZ, 0xc0, !PT ;  /* 0x000001c006067812 */ /* 0x000fe200078ec0ff */
[----:B------:R-:W-:Y:S01]  /*1700*/  IMAD R19, R201, c[0x0][0x20c], R12 ;  /* 0x00008300c9137a24 */ /* 0x000fe200078e020c */
[----:B------:R-:W-:Y:S01]  /*1710*/  LEA.HI R13, R13, R18, RZ, 0x1 ;  /* 0x000000120d0d7211 */ /* 0x000fe200078f08ff */
[----:B------:R-:W-:Y:S01]  /*1720*/  UISETP.GT.AND UP0, UPT, UR11, UR7, UPT ;  /* 0x000000070b00728c */ /* 0x000fe2000bf04270 */
[----:B------:R-:W-:Y:S01]  /*1730*/  LOP3.LUT R15, R15, 0x1c0, RZ, 0xc0, !PT ;  /* 0x000001c00f0f7812 */ /* 0x000fe200078ec0ff */
[----:B------:R-:W-:Y:S01]  /*1740*/  IMAD.IADD R19, R23, 0x1, R19 ;  /* 0x0000000117137824 */ /* 0x000fe200078e0213 */
[----:B------:R-:W-:-:S02]  /*1750*/  LOP3.LUT R13, R13, 0xfffffffe, RZ, 0xc0, !PT ;  /* 0xfffffffe0d0d7812 */ /* 0x000fc400078ec0ff */
[----:B------:R-:W-:Y:S02]  /*1760*/  LOP3.LUT R16, R15, 0x8, R16, 0xf8, !PT ;  /* 0x000000080f107812 */ /* 0x000fe400078ef810 */
[----:B------:R-:W-:Y:S01]  /*1770*/  SHF.R.U32.HI R15, RZ, 0x3, R15 ;  /* 0x00000003ff0f7819 */ /* 0x000fe2000001160f */
[----:B------:R-:W-:Y:S01]  /*1780*/  IMAD.IADD R13, R18, 0x1, -R13 ;  /* 0x00000001120d7824 */ /* 0x000fe200078e0a0d */
[----:B------:R-:W-:Y:S01]  /*1790*/  SHF.R.S32.HI R145, RZ, 0x1f, R144 ;  /* 0x0000001fff917819 */ /* 0x000fe20000011490 */
[----:B------:R-:W-:Y:S01]  /*17a0*/  IMAD.MOV.U32 R18, RZ, RZ, R22 ;  /* 0x000000ffff127224 */ /* 0x000fe200078e0016 */
[----:B------:R-:W-:Y:S02]  /*17b0*/  LOP3.LUT R16, R16, R15, RZ, 0x3c, !PT ;  /* 0x0000000f10107212 */ /* 0x000fe400078e3cff */
[----:B------:R-:W-:Y:S02]  /*17c0*/  IADD3 R203, R199, 0x100, RZ ;  /* 0x00000100c7cb7810 */ /* 0x000fe40007ffe0ff */
[----:B------:R-:W-:Y:S01]  /*17d0*/  SHF.R.S32.HI R146, RZ, 0x1f, R133 ;  /* 0x0000001fff927819 */ /* 0x000fe20000011485 */
[----:B------:R-:W-:Y:S01]  /*17e0*/  IMAD R197, R13, 0x200, R16 ;  /* 0x000002000dc57824 */ /* 0x000fe200078e0210 */
[----:B------:R-:W-:-:S03]  /*17f0*/  SHF.R.S32.HI R135, RZ, 0x1f, R134 ;  /* 0x0000001fff877819 */ /* 0x000fc60000011486 */
[----:B------:R-:W-:-:S05]  /*1800*/  IMAD.SHL.U32 R197, R197, 0x2, RZ ;  /* 0x00000002c5c57824 */ /* 0x000fca00078e00ff */
[----:B------:R-:W-:Y:S02]  /*1810*/  IADD3 R196, R197, 0x6120, RZ ;  /* 0x00006120c5c47810 */ /* 0x000fe40007ffe0ff */
[----:B-----5:R-:W-:Y:S01]  /*1820*/  SHF.R.S32.HI R14, RZ, 0x1f, R200 ;  /* 0x0000001fff0e7819 */ /* 0x020fe200000114c8 */
[----:B------:R-:W-:-:S04]  /*1830*/  IMAD.WIDE.U32 R20, R200, c[0x0][0x1f0], R20 ;  /* 0x00007c00c8147a25 */ /* 0x000fc800078e0014 */
[C---:B------:R-:W-:Y:S02]  /*1840*/  IMAD R11, R14.reuse, c[0x0][0x1f0], RZ ;  /* 0x00007c000e0b7a24 */ /* 0x040fe400078e02ff */
[----:B------:R-:W-:Y:S02]  /*1850*/  IMAD R15, R14, c[0x0][0x218], RZ ;  /* 0x000086000e0f7a24 */ /* 0x000fe400078e02ff */
[----:B------:R-:W-:Y:S01]  /*1860*/  IMAD R12, R200, c[0x0][0x1f4], R11 ;  /* 0x00007d00c80c7a24 */ /* 0x000fe200078e020b */
[----:B------:R-:W-:-:S04]  /*1870*/  IADD3 R11, P1, R20, UR20, RZ ;  /* 0x00000014140b7c10 */ /* 0x000fc8000ff3e0ff */
[----:B------:R-:W-:Y:S02]  /*1880*/  IADD3.X R20, R21, UR18, R12, P1, !PT ;  /* 0x0000001215147c10 */ /* 0x000fe40008ffe40c */
[----:B------:R-:W-:-:S04]  /*1890*/  LEA R12, P1, R11, c[0x0][0x1c8], 0x1 ;  /* 0x000072000b0c7a11 */ /* 0x000fc800078208ff */
[----:B------:R-:W-:Y:S01]  /*18a0*/  LEA.HI.X R11, R11, c[0x0][0x1cc], R20, 0x1, P1 ;  /* 0x000073000b0b7a11 */ /* 0x000fe200008f0c14 */
[----:B------:R-:W-:Y:S01]  /*18b0*/  SHFL.IDX PT, R16, R12, RZ, 0x181f ;  /* 0x00181fff0c107589 */ /* 0x000fe200000e0000 */
[----:B------:R-:W-:-:S03]  /*18c0*/  IMAD.WIDE.U32 R20, R200, c[0x0][0x218], R18 ;  /* 0x00008600c8147a25 */ /* 0x000fc600078e0012 */
[----:B------:R-:W1:Y:S01]  /*18d0*/  SHFL.IDX PT, R17, R11, RZ, 0x181f ;  /* 0x00181fff0b117589 */ /* 0x000e6200000e0000 */
[----:B------:R-:W-:Y:S02]  /*18e0*/  IMAD R18, R200, c[0x0][0x21c], R15 ;  /* 0x00008700c8127a24 */ /* 0x000fe400078e020f */
[----:B------:R-:W-:Y:S01]  /*18f0*/  IMAD.SHL.U32 R19, R13, 0x8, RZ ;  /* 0x000000080d137824 */ /* 0x000fe200078e00ff */
[----:B------:R-:W-:Y:S01]  /*1900*/  SHFL.IDX PT, R14, R12, 0x1, 0x181f ;  /* 0x00381f000c0e7f89 */ /* 0x000fe200000e0000 */
[----:B------:R-:W-:Y:S02]  /*1910*/  IADD3 R13, P1, R20, UR22, RZ ;  /* 0x00000016140d7c10 */ /* 0x000fe4000ff3e0ff */
[----:B------:R-:W-:Y:S01]  /*1920*/  IADD3 R20, R197, 0x6100, RZ ;  /* 0x00006100c5147810 */ /* 0x000fe20007ffe0ff */
[----:B------:R-:W2:Y:S01]  /*1930*/  SHFL.IDX PT, R15, R11, 0x1, 0x181f ;  /* 0x00381f000b0f7f89 */ /* 0x000ea200000e0000 */
[----:B------:R-:W-:Y:S02]  /*1940*/  IADD3.X R18, R21, UR5, R18, P1, !PT ;  /* 0x0000000515127c10 */ /* 0x000fe40008ffe412 */
[----:B------:R-:W-:-:S02]  /*1950*/  LEA R7, P1, R13, c[0x0][0x1f8], 0x1 ;  /* 0x00007e000d077a11 */ /* 0x000fc400078208ff */
[----:B------:R-:W-:Y:S02]  /*1960*/  @P2 IADD3 R196, R20, -0x20, RZ ;  /* 0xffffffe014c42810 */ /* 0x000fe40007ffe0ff */
[----:B------:R-:W-:Y:S01]  /*1970*/  LEA.HI.X R18, R13, c[0x0][0x1fc], R18, 0x1, P1 ;  /* 0x00007f000d127a11 */ /* 0x000fe200008f0c12 */
[----:B------:R-:W-:Y:S01]  /*1980*/  SHFL.IDX PT, R48, R7, RZ, 0x181f ;  /* 0x00181fff07307589 */ /* 0x000fe200000e0000 */
[----:B------:R-:W-:Y:S02]  /*1990*/  ISETP.GE.AND P2, PT, R9, c[0x0][0x1d4], PT ;  /* 0x0000750009007a0c */ /* 0x000fe40003f46270 */
[----:B------:R-:W-:Y:S01]  /*19a0*/  ISETP.GE.AND P1, PT, R8, c[0x0][0x1d4], PT ;  /* 0x0000750008007a0c */ /* 0x000fe20003f26270 */
[----:B------:R3:W4:Y:S01]  /*19b0*/  SHFL.IDX PT, R72, R7, 0x1, 0x181f ;  /* 0x00381f0007487f89 */ /* 0x00072200000e0000 */
[----:B------:R-:W-:Y:S02]  /*19c0*/  LOP3.LUT R19, R6, 0x8, R19, 0xf8, !PT ;  /* 0x0000000806137812 */ /* 0x000fe400078ef813 */
[----:B------:R-:W-:Y:S01]  /*19d0*/  SHF.R.U32.HI R6, RZ, 0x3, R6 ;  /* 0x00000003ff067819 */ /* 0x000fe20000011606 */
[----:B-1----:R-:W-:Y:S01]  /*19e0*/  @P5 IMAD.WIDE R22, R144, 0x2, R16 ;  /* 0x0000000290165825 */ /* 0x002fe200078e0210 */
[----:B------:R-:W1:Y:S01]  /*19f0*/  SHFL.IDX PT, R13, R18, RZ, 0x181f ;  /* 0x00181fff120d7589 */ /* 0x000e6200000e0000 */
[----:B------:R-:W-:-:S02]  /*1a00*/  IADD3 R187, R196, 0x800, RZ ;  /* 0x00000800c4bb7810 */ /* 0x000fc40007ffe0ff */
[--C-:B------:R-:W-:Y:S01]  /*1a10*/  @P5 IMAD.WIDE R20, R133, 0x2, R16.reuse ;  /* 0x0000000285145825 */ /* 0x100fe200078e0210 */
[----:B------:R5:W-:Y:S01]  /*1a20*/  @P5 LDGSTS.E.BYPASS.LTC128B.128 [R199+0x6100], [R22.64], !P3 ;  /* 0x0610000016c75fae */ /* 0x000be2000d901d4c */
[----:B------:R-:W-:Y:S02]  /*1a30*/  LOP3.LUT R6, R19, R6, RZ, 0x3c, !PT ;  /* 0x0000000613067212 */ /* 0x000fe400078e3cff */
[----:B------:R-:W-:Y:S01]  /*1a40*/  @P5 IMAD.WIDE R16, R134, 0x2, R16 ;  /* 0x0000000286105825 */ /* 0x000fe200078e0210 */
[----:B------:R5:W-:Y:S01]  /*1a50*/  @P5 LDGSTS.E.BYPASS.LTC128B.128 [R199+0x8100], [R20.64], !P2 ;  /* 0x0810000014c75fae */ /* 0x000be2000d101d4c */
[----:B------:R-:W-:Y:S02]  /*1a60*/  IADD3 R186, R196, 0x1000, RZ ;  /* 0x00001000c4ba7810 */ /* 0x000fe40007ffe0ff */
[----:B--2---:R-:W-:Y:S01]  /*1a70*/  @P4 IMAD.WIDE R24, R144, 0x2, R14 ;  /* 0x0000000290184825 */ /* 0x004fe200078e020e */
[----:B------:R2:W-:Y:S01]  /*1a80*/  @P5 LDGSTS.E.BYPASS.LTC128B.128 [R199+0xa100], [R16.64], !P1 ;  /* 0x0a10000010c75fae */ /* 0x0005e2000c901d4c */
[----:B------:R-:W-:-:S02]  /*1a90*/  IADD3 R185, R196, 0x1800, RZ ;  /* 0x00001800c4b97810 */ /* 0x000fc40007ffe0ff */
[--C-:B------:R-:W-:Y:S01]  /*1aa0*/  @P4 IMAD.WIDE R26, R133, 0x2, R14.reuse ;  /* 0x00000002851a4825 */ /* 0x100fe200078e020e */
[----:B------:R1:W-:Y:S01]  /*1ab0*/  @P4 LDGSTS.E.BYPASS.LTC128B.128 [R199+0x7100], [R24.64], !P3 ;  /* 0x0710000018c74fae */ /* 0x0003e2000d901d4c */
[----:B------:R-:W-:Y:S02]  /*1ac0*/  IADD3 R183, R196, 0x2000, RZ ;  /* 0x00002000c4b77810 */ /* 0x000fe40007ffe0ff */
[----:B------:R-:W-:Y:S01]  /*1ad0*/  @P4 IMAD.WIDE R14, R134, 0x2, R14 ;  /* 0x00000002860e4825 */ /* 0x000fe200078e020e */
[----:B------:R5:W-:Y:S01]  /*1ae0*/  @P4 LDGSTS.E.BYPASS.LTC128B.128 [R199+0x9100], [R26.64], !P2 ;  /* 0x091000001ac74fae */ /* 0x000be2000d101d4c */
[----:B------:R-:W-:Y:S02]  /*1af0*/  IADD3 R182, R196, 0x2800, RZ ;  /* 0x00002800c4b67810 */ /* 0x000fe40007ffe0ff */
[----:B---3--:R-:W-:Y:S01]  /*1b00*/  IMAD.SHL.U32 R7, R4, 0x40, RZ ;  /* 0x0000004004077824 */ /* 0x008fe200078e00ff */
[----:B------:R3:W-:Y:S01]  /*1b10*/  @P4 LDGSTS.E.BYPASS.LTC128B.128 [R199+0xb100], [R14.64], !P1 ;  /* 0x0b1000000ec74fae */ /* 0x0007e2000c901d4c */
[----:B------:R-:W-:Y:S01]  /*1b20*/  LEA.HI R4, R10, R3, RZ, 0x5 ;  /* 0x000000030a047211 */ /* 0x000fe200078f28ff */
[----:B------:R-:W-:Y:S01]  /*1b30*/  IMAD.WIDE R10, R144, 0x2, RZ ;  /* 0x00000002900a7825 */ /* 0x000fe200078e02ff */
[----:B------:R-:W-:Y:S01]  /*1b40*/  IADD3 R181, R196, 0x3000, RZ ;  /* 0x00003000c4b57810 */ /* 0x000fe20007ffe0ff */
[----:B------:R-:W0:Y:S01]  /*1b50*/  LDGDEPBAR ;  /* 0x00000000000079af */ /* 0x000e220000000000 */
[----:B------:R-:W-:Y:S01]  /*1b60*/  LOP3.LUT R7, R7, 0xfffffe00, RZ, 0xc0, !PT ;  /* 0xfffffe0007077812 */ /* 0x000fe200078ec0ff */
[----:B------:R-:W-:Y:S01]  /*1b70*/  IMAD.SHL.U32 R198, R4, 0x20, RZ ;  /* 0x0000002004c67824 */ /* 0x000fe200078e00ff */
[----:B----4-:R-:W-:Y:S01]  /*1b80*/  IADD3 R46, P5, R10, R72, RZ ;  /* 0x000000480a2e7210 */ /* 0x010fe20007fbe0ff */
[----:B------:R4:W3:Y:S01]  /*1b90*/  SHFL.IDX PT, R12, R18, 0x1, 0x181f ;  /* 0x00381f00120c7f89 */ /* 0x0008e200000e0000 */
[----:B------:R-:W-:-:S02]  /*1ba0*/  IADD3 R180, R196, 0x3800, RZ ;  /* 0x00003800c4b47810 */ /* 0x000fc40007ffe0ff */
[----:B------:R-:W-:Y:S02]  /*1bb0*/  LOP3.LUT R198, R198, 0x7ffffc00, RZ, 0xc0, !PT ;  /* 0x7ffffc00c6c67812 */ /* 0x000fe400078ec0ff */
[----:B------:R-:W-:Y:S02]  /*1bc0*/  IADD3 R179, R196, 0x4000, RZ ;  /* 0x00004000c4b37810 */ /* 0x000fe40007ffe0ff */
[----:B--2---:R-:W-:Y:S02]  /*1bd0*/  IADD3 R16, P4, R48, R10, RZ ;  /* 0x0000000a30107210 */ /* 0x004fe40007f9e0ff */
[----:B------:R-:W-:Y:S02]  /*1be0*/  IADD3 R198, R6, R7, R198 ;  /* 0x0000000706c67210 */ /* 0x000fe40007ffe0c6 */
[C---:B------:R-:W-:Y:S01]  /*1bf0*/  IADD3 R178, R196.reuse, 0x4800, RZ ;  /* 0x00004800c4b27810 */ /* 0x040fe20007ffe0ff */
[----:B-1----:R-:W-:Y:S01]  /*1c00*/  IMAD.X R17, R13, 0x1, R11, P4 ;  /* 0x000000010d117824 */ /* 0x002fe200020e060b */
[----:B------:R-:W-:Y:S01]  /*1c10*/  IADD3 R177, R196, 0x5000, RZ ;  /* 0x00005000c4b17810 */ /* 0x000fe20007ffe0ff */
[----:B------:R-:W-:Y:S01]  /*1c20*/  IMAD.SHL.U32 R198, R198, 0x2, RZ ;  /* 0x00000002c6c67824 */ /* 0x000fe200078e00ff */
[----:B------:R-:W-:-:S03]  /*1c30*/  IADD3 R176, R196, 0x5800, RZ ;  /* 0x00005800c4b07810 */ /* 0x000fc60007ffe0ff */
[----:B------:R-:W-:Y:S01]  /*1c40*/  IMAD R194, R0, 0x2, R198 ;  /* 0x0000000200c27824 */ /* 0x000fe200078e02c6 */
[----:B------:R-:W-:-:S04]  /*1c50*/  DEPBAR.LE SB0, 0x1 ;  /* 0x000080400000791a */ /* 0x000fc80000000000 */
[----:B----4-:R-:W-:Y:S01]  /*1c60*/  IMAD.WIDE R18, R133, 0x2, RZ ;  /* 0x0000000285127825 */ /* 0x010fe200078e02ff */
[----:B------:R-:W-:-:S04]  /*1c70*/  DEPBAR.LE SB0, 0x0 ;  /* 0x000080000000791a */ /* 0x000fc80000000000 */
[----:B---3--:R-:W-:Y:S01]  /*1c80*/  IMAD.WIDE R14, R134, 0x2, RZ ;  /* 0x00000002860e7825 */ /* 0x008fe200078e02ff */
[----:B------:R-:W-:Y:S01]  /*1c90*/  BAR.SYNC.DEFER_BLOCKING 0x0 ;  /* 0x0000000000007b1d */ /* 0x000fe20000010000 */
[----:B------:R-:W-:Y:S02]  /*1ca0*/  IADD3 R74, P4, R18, R72, RZ ;  /* 0x00000048124a7210 */ /* 0x000fe40007f9e0ff */
[C---:B------:R-:W-:Y:S01]  /*1cb0*/  IADD3 R10, P6, R48.reuse, R18, RZ ;  /* 0x00000012300a7210 */ /* 0x040fe20007fde0ff */
[--C-:B------:R-:W-:Y:S01]  /*1cc0*/  IMAD.X R47, R11, 0x1, R12.reuse, P5 ;  /* 0x000000010b2f7824 */ /* 0x100fe200028e060c */
[----:B------:R-:W-:Y:S01]  /*1cd0*/  IADD3 R48, P5, R48, R14, RZ ;  /* 0x0000000e30307210 */ /* 0x000fe20007fbe0ff */
[--C-:B------:R-:W-:Y:S01]  /*1ce0*/  IMAD.X R75, R19, 0x1, R12.reuse, P4 ;  /* 0x00000001134b7824 */ /* 0x100fe200020e060c */
[----:B------:R-:W-:Y:S01]  /*1cf0*/  IADD3 R72, P4, R14, R72, RZ ;  /* 0x000000480e487210 */ /* 0x000fe20007f9e0ff */
[----:B------:R-:W-:Y:S01]  /*1d00*/  IMAD.X R11, R13, 0x1, R19, P6 ;  /* 0x000000010d0b7824 */ /* 0x000fe200030e0613 */
[----:B------:R-:W-:Y:S01]  /*1d10*/  ISETP.GE.AND P6, PT, R9, c[0x0][0x1d4], PT ;  /* 0x0000750009007a0c */ /* 0x000fe20003fc6270 */
[----:B------:R-:W-:Y:S01]  /*1d20*/  IMAD.X R49, R13, 0x1, R15, P5 ;  /* 0x000000010d317824 */ /* 0x000fe200028e060f */
[----:B------:R-:W-:Y:S01]  /*1d30*/  ISETP.GE.AND P5, PT, R144, c[0x0][0x1d4], PT ;  /* 0x0000750090007a0c */ /* 0x000fe20003fa6270 */
[----:B------:R-:W-:-:S02]  /*1d40*/  IMAD.X R73, R15, 0x1, R12, P4 ;  /* 0x000000010f497824 */ /* 0x000fc400020e060c */
[C---:B------:R-:W-:Y:S01]  /*1d50*/  IMAD R193, R5.reuse, 0x2, R198 ;  /* 0x0000000205c17824 */ /* 0x040fe200078e02c6 */
[----:B------:R-:W-:Y:S01]  /*1d60*/  ISETP.LT.OR P4, PT, R44, 0x1, P5 ;  /* 0x000000012c00780c */ /* 0x000fe20002f81670 */
[----:B------:R-:W-:Y:S01]  /*1d70*/  IMAD R191, R5, 0x2, R194 ;  /* 0x0000000205bf7824 */ /* 0x000fe200078e02c2 */
[----:B------:R-:W-:Y:S01]  /*1d80*/  ISETP.GE.AND P5, PT, R8, c[0x0][0x1d4], PT ;  /* 0x0000750008007a0c */ /* 0x000fe20003fa6270 */
[----:B------:R-:W-:Y:S04]  /*1d90*/  LDSM.16.M88.4 R76, [R198+0xc100] ;  /* 0x00c10000c64c783b */ /* 0x000fe80000000200 */
[----:B------:R-:W1:Y:S04]  /*1da0*/  LDSM.16.M88.4 R28, [R197+0x6100] ;  /* 0x00610000c51c783b */ /* 0x000e680000000200 */
[----:B------:R-:W-:Y:S04]  /*1db0*/  LDSM.16.M88.4 R56, [R194+0xc100] ;  /* 0x00c10000c238783b */ /* 0x000fe80000000200 */
[----:B-----5:R-:W2:Y:S04]  /*1dc0*/  LDSM.16.M88.4 R20, [R197+0x6900] ;  /* 0x00690000c514783b */ /* 0x020ea80000000200 */
[----:B------:R-:W3:Y:S04]  /*1dd0*/  LDSM.16.M88.4 R12, [R197+0x7100] ;  /* 0x00710000c50c783b */ /* 0x000ee80000000200 */
[----:B------:R-:W4:Y:S04]  /*1de0*/  LDSM.16.M88.4 R40, [R197+0x7900] ;  /* 0x00790000c528783b */ /* 0x000f280000000200 */
[----:B------:R-:W5:Y:S04]  /*1df0*/  LDSM.16.M88.4 R36, [R196] ;  /* 0x00000000c424783b */ /* 0x000f680000000200 */
[----:B------:R-:W3:Y:S04]  /*1e00*/  LDSM.16.M88.4 R68, [R196+0x800] ;  /* 0x00080000c444783b */ /* 0x000ee80000000200 */
[----:B------:R-:W4:Y:S04]  /*1e10*/  LDSM.16.M88.4 R64, [R196+0x1000] ;  /* 0x00100000c440783b */ /* 0x000f280000000200 */
[----:B------:R-:W4:Y:S04]  /*1e20*/  LDSM.16.M88.4 R60, [R196+0x1800] ;  /* 0x00180000c43c783b */ /* 0x000f280000000200 */
[----:B------:R-:W-:Y:S01]  /*1e30*/  @!PT LDS RZ, [RZ] ;  /* 0x00000000fffff984 */ /* 0x000fe20000000800 */
[----:B------:R-:W-:Y:S01]  /*1e40*/  @!PT LDS RZ, [RZ] ;  /* 0x00000000fffff984 */ /* 0x000fe20000000800 */
[----:B------:R-:W-:Y:S01]  /*1e50*/  @!PT LDS RZ, [RZ] ;  /* 0x00000000fffff984 */ /* 0x000fe20000000800 */
[----:B------:R3:W-:Y:S01]  /*1e60*/  LDGSTS.E.BYPASS.LTC128B.128 [R199+0x100], [R16.64], !P4 ;  /* 0x0010000010c77fae */ /* 0x0007e2000e101d4c */
[----:B------:R-:W-:-:S02]  /*1e70*/  ISETP.LT.OR P4, PT, R44, 0x1, P6 ;  /* 0x000000012c00780c */ /* 0x000fc40003781670 */
[C---:B------:R-:W-:Y:S01]  /*1e80*/  ISETP.LT.OR P6, PT, R44.reuse, 0x21, P6 ;  /* 0x000000212c00780c */ /* 0x040fe200037c1670 */
[C---:B-1----:R-:W-:Y:S08]  /*1e90*/  HMMA.16816.F32.BF16 R32, R76.reuse, R28, RZ ;  /* 0x0000001c4c20723c */ /* 0x042ff000000418ff */
[----:B------:R-:W-:Y:S02]  /*1ea0*/  HMMA.16816.F32.BF16 R28, R76, R30, RZ ;  /* 0x0000001e4c1c723c */ /* 0x000fe400000418ff */
[----:B------:R4:W-:Y:S01]  /*1eb0*/  LDGSTS.E.BYPASS.LTC128B.128 [R199+0x2100], [R10.64], !P4 ;  /* 0x021000000ac77fae */ /* 0x0009e2000e101d4c */
[----:B------:R-:W-:-:S02]  /*1ec0*/  ISETP.LT.OR P4, PT, R44, 0x1, P5 ;  /* 0x000000012c00780c */ /* 0x000fc40002f81670 */
[----:B------:R-:W-:-:S03]  /*1ed0*/  ISETP.LT.OR P5, PT, R44, 0x21, P5 ;  /* 0x000000212c00780c */ /* 0x000fc60002fa1670 */
[C---:B--2---:R-:W-:Y:S08]  /*1ee0*/  HMMA.16816.F32.BF16 R24, R76.reuse, R20, RZ ;  /* 0x000000144c18723c */ /* 0x044ff000000418ff */
[----:B------:R1:W-:Y:S01]  /*1ef0*/  LDGSTS.E.BYPASS.LTC128B.128 [R199+0x4100], [R48.64], !P4 ;  /* 0x0410000030c77fae */ /* 0x0003e2000e101d4c */
[----:B------:R-:W-:Y:S01]  /*1f00*/  ISETP.GE.AND P4, PT, R144, c[0x0][0x1d4], PT ;  /* 0x0000750090007a0c */ /* 0x000fe20003f86270 */
[----:B---3--:R-:W-:Y:S03]  /*1f10*/  HMMA.16816.F32.BF16 R16, R76, R12, RZ ;  /* 0x0000000c4c10723c */ /* 0x008fe600000418ff */
[----:B------:R-:W-:-:S05]  /*1f20*/  ISETP.LT.OR P4, PT, R44, 0x21, P4 ;  /* 0x000000212c00780c */ /* 0x000fca0002781670 */
[C---:B------:R-:W-:Y:S08]  /*1f30*/  HMMA.16816.F32.BF16 R20, R76.reuse, R22, RZ ;  /* 0x000000164c14723c */ /* 0x040ff000000418ff */
[----:B------:R2:W-:Y:S01]  /*1f40*/  LDGSTS.E.BYPASS.LTC128B.128 [R199+0x1100], [R46.64], !P4 ;  /* 0x011000002ec77fae */ /* 0x0005e2000e101d4c */
[----:B------:R-:W-:Y:S01]  /*1f50*/  LOP3.LUT P4, RZ, R2, 0x4, RZ, 0xc0, !PT ;  /* 0x0000000402ff7812 */ /* 0x000fe2000788c0ff */
[----:B------:R-:W-:Y:S01]  /*1f60*/  IMAD.MOV.U32 R2, RZ, RZ, 0x40 ;  /* 0x00000040ff027424 */ /* 0x000fe200078e00ff */
[----:B------:R-:W-:Y:S01]  /*1f70*/  HMMA.16816.F32.BF16 R12, R76, R14, RZ ;  /* 0x0000000e4c0c723c */ /* 0x000fe200000418ff */
[----:B------:R3:W-:Y:S01]  /*1f80*/  LDGSTS.E.BYPASS.LTC128B.128 [R199+0x3100], [R74.64], !P6 ;  /* 0x031000004ac77fae */ /* 0x0007e2000f101d4c */
[----:B------:R-:W-:-:S02]  /*1f90*/  ISETP.GT.AND P6, PT, R202, 0x3f, PT ;  /* 0x0000003fca00780c */ /* 0x000fc40003fc4270 */
[----:B------:R-:W-:Y:S01]  /*1fa0*/  SEL R2, R2, 0xffffffc0, !P4 ;  /* 0xffffffc002027807 */ /* 0x000fe20006000000 */
[----:B------:R3:W-:Y:S01]  /*1fb0*/  LDGSTS.E.BYPASS.LTC128B.128 [R199+0x5100], [R72.64], !P5 ;  /* 0x0510000048c77fae */ /* 0x0007e2000e901d4c */
[----:B------:R-:W-:Y:S02]  /*1fc0*/  PLOP3.LUT P4, PT, PT, PT, UP0, 0x80, 0x0 ;  /* 0x000000000000781c */ /* 0x000fe40003f8f008 */
[C---:B----4-:R-:W-:Y:S01]  /*1fd0*/  HMMA.16816.F32.BF16 R8, R76.reuse, R40, RZ ;  /* 0x000000284c08723c */ /* 0x050fe200000418ff */
[----:B------:R-:W-:Y:S01]  /*1fe0*/  IMAD.IADD R192, R197, 0x1, R2 ;  /* 0x00000001c5c07824 */ /* 0x000fe200078e0202 */
[----:B------:R-:W-:Y:S01]  /*1ff0*/  LDSM.16.M88.4 R52, [R193+0xc100] ;  /* 0x00c10000c134783b */ /* 0x000fe20000000200 */
[----:B------:R-:W-:Y:S01]  /*2000*/  IMAD.IADD R184, R2, 0x1, R196 ;  /* 0x0000000102b87824 */ /* 0x000fe200078e02c4 */
[----:B------:R-:W-:Y:S02]  /*2010*/  LOP3.LUT R2, R6, R7, RZ, 0xfc, !PT ;  /* 0x0000000706027212 */ /* 0x000fe400078efcff */
[----:B-1----:R-:W1:Y:S02]  /*2020*/  LDSM.16.M88.4 R48, [R192+0x6100] ;  /* 0x00610000c030783b */ /* 0x002e640000000200 */
[----:B------:R-:W-:Y:S02]  /*2030*/  HMMA.16816.F32.BF16 R76, R76, R42, RZ ;  /* 0x0000002a4c4c723c */ /* 0x000fe400000418ff */
[----:B------:R-:W-:Y:S04]  /*2040*/  LDSM.16.M88.4 R40, [R192+0x7100] ;  /* 0x00710000c028783b */ /* 0x000fe80000000200 */
[----:B------:R-:W0:Y:S02]  /*2050*/  LDGDEPBAR ;  /* 0x00000000000079af */ /* 0x000e240000000000 */
[C---:B-----5:R-:W-:Y:S02]  /*2060*/  HMMA.16816.F32.BF16 R32, R56.reuse, R36, R32 ;  /* 0x000000243820723c */ /* 0x060fe40000041820 */
[----:B--2---:R-:W2:Y:S06]  /*2070*/  LDSM.16.M88.4 R44, [R192+0x6900] ;  /* 0x00690000c02c783b */ /* 0x004eac0000000200 */
[C---:B------:R-:W-:Y:S01]  /*2080*/  HMMA.16816.F32.BF16 R28, R56.reuse, R38, R28 ;  /* 0x00000026381c723c */ /* 0x040fe2000004181c */
[----:B------:R-:W4:Y:S04]  /*2090*/  LDSM.16.M88.4 R36, [R192+0x7900] ;  /* 0x00790000c024783b */ /* 0x000f280000000200 */
[----:B---3--:R-:W-:Y:S03]  /*20a0*/  LDSM.16.M88.4 R72, [R191+0xc100] ;  /* 0x00c10000bf48783b */ /* 0x008fe60000000200 */
[C---:B------:R-:W-:Y:S08]  /*20b0*/  HMMA.16816.F32.BF16 R24, R56.reuse, R68, R24 ;  /* 0x000000443818723c */ /* 0x040ff00000041818 */
[C---:B------:R-:W-:Y:S01]  /*20c0*/  HMMA.16816.F32.BF16 R20, R56.reuse, R70, R20 ;  /* 0x000000463814723c */ /* 0x040fe20000041814 */
[----:B------:R-:W3:Y:S07]  /*20d0*/  LDSM.16.M88.4 R68, [R184] ;  /* 0x00000000b844783b */ /* 0x000eee0000000200 */
[C---:B------:R-:W-:Y:S08]  /*20e0*/  HMMA.16816.F32.BF16 R16, R56.reuse, R64, R16 ;  /* 0x000000403810723c */ /* 0x040ff00000041810 */
[C---:B------:R-:W-:Y:S01]  /*20f0*/  HMMA.16816.F32.BF16 R12, R56.reuse, R66, R12 ;  /* 0x00000042380c723c */ /* 0x040fe2000004180c */
[----:B------:R-:W5:Y:S07]  /*2100*/  LDSM.16.M88.4 R64, [R184+0x800] ;  /* 0x00080000b840783b */ /* 0x000f6e0000000200 */
[C---:B------:R-:W-:Y:S08]  /*2110*/  HMMA.16816.F32.BF16 R8, R56.reuse, R60, R8 ;  /* 0x0000003c3808723c */ /* 0x040ff00000041808 */
[----:B------:R-:W-:Y:S01]  /*2120*/  HMMA.16816.F32.BF16 R76, R56, R62, R76 ;  /* 0x0000003e384c723c */ /* 0x000fe2000004184c */
[----:B------:R-:W3:Y:S04]  /*2130*/  LDSM.16.M88.4 R60, [R184+0x1000] ;  /* 0x00100000b83c783b */ /* 0x000ee80000000200 */
[----:B------:R-:W3:Y:S03]  /*2140*/  LDSM.16.M88.4 R56, [R184+0x1800] ;  /* 0x00180000b838783b */ /* 0x000ee60000000200 */
[C---:B-1----:R-:W-:Y:S08]  /*2150*/  HMMA.16816.F32.BF16 R32, R52.reuse, R48, R32 ;  /* 0x000000303420723c */ /* 0x042ff00000041820 */
[C---:B------:R-:W-:Y:S01]  /*2160*/  HMMA.16816.F32.BF16 R28, R52.reuse, R50, R28 ;  /* 0x00000032341c723c */ /* 0x040fe2000004181c */
[----:B------:R-:W-:Y:S07]  /*2170*/  LDSM.16.M88.4 R48, [R197+0x8100] ;  /* 0x00810000c530783b */ /* 0x000fee0000000200 */
[C---:B--2---:R-:W-:Y:S08]  /*2180*/  HMMA.16816.F32.BF16 R24, R52.reuse, R44, R24 ;  /* 0x0000002c3418723c */ /* 0x044ff00000041818 */
[C---:B------:R-:W-:Y:S01]  /*2190*/  HMMA.16816.F32.BF16 R20, R52.reuse, R46, R20 ;  /* 0x0000002e3414723c */ /* 0x040fe20000041814 */
[----:B------:R-:W-:Y:S07]  /*21a0*/  LDSM.16.M88.4 R44, [R197+0x8900] ;  /* 0x00890000c52c783b */ /* 0x000fee0000000200 */
[C---:B------:R-:W-:Y:S08]  /*21b0*/  HMMA.16816.F32.BF16 R16, R52.reuse, R40, R16 ;  /* 0x000000283410723c */ /* 0x040ff00000041810 */
[C---:B------:R-:W-:Y:S01]  /*21c0*/  HMMA.16816.F32.BF16 R12, R52.reuse, R42, R12 ;  /* 0x0000002a340c723c */ /* 0x040fe2000004180c */
[----:B------:R-:W-:Y:S07]  /*21d0*/  LDSM.16.M88.4 R40, [R197+0x9100] ;  /* 0x00910000c528783b */ /* 0x000fee0000000200 */
[C---:B----4-:R-:W-:Y:S08]  /*21e0*/  HMMA.16816.F32.BF16 R8, R52.reuse, R36, R8 ;  /* 0x000000243408723c */ /* 0x050ff00000041808 */
[----:B------:R-:W-:Y:S01]  /*21f0*/  HMMA.16816.F32.BF16 R76, R52, R38, R76 ;  /* 0x00000026344c723c */ /* 0x000fe2000004184c */
[----:B------:R-:W1:Y:S04]  /*2200*/  LDSM.16.M88.4 R52, [R198+0x10100] ;  /* 0x01010000c634783b */ /* 0x000e680000000200 */
[----:B------:R-:W2:Y:S03]  /*2210*/  LDSM.16.M88.4 R36, [R197+0x9900] ;  /* 0x00990000c524783b */ /* 0x000ea60000000200 */
[C---:B---3--:R-:W-:Y:S08]  /*2220*/  HMMA.16816.F32.BF16 R32, R72.reuse, R68, R32 ;  /* 0x000000444820723c */ /* 0x048ff00000041820 */
[C---:B------:R-:W-:Y:S01]  /*2230*/  HMMA.16816.F32.BF16 R28, R72.reuse, R70, R28 ;  /* 0x00000046481c723c */ /* 0x040fe2000004181c */
[----:B------:R-:W-:Y:S07]  /*2240*/  LDSM.16.M88.4 R68, [R196+0x2000] ;  /* 0x00200000c444783b */ /* 0x000fee0000000200 */
[C---:B-----5:R-:W-:Y:S08]  /*2250*/  HMMA.16816.F32.BF16 R24, R72.reuse, R64, R24 ;  /* 0x000000404818723c */ /* 0x060ff00000041818 */
[C---:B------:R-:W-:Y:S01]  /*2260*/  HMMA.16816.F32.BF16 R20, R72.reuse, R66, R20 ;  /* 0x000000424814723c */ /* 0x040fe20000041814 */
[----:B------:R-:W-:Y:S07]  /*2270*/  LDSM.16.M88.4 R64, [R196+0x2800] ;  /* 0x00280000c440783b */ /* 0x000fee0000000200 */
[C---:B------:R-:W-:Y:S08]  /*2280*/  HMMA.16816.F32.BF16 R16, R72.reuse, R60, R16 ;  /* 0x0000003c4810723c */ /* 0x040ff00000041810 */
[C---:B------:R-:W-:Y:S01]  /*2290*/  HMMA.16816.F32.BF16 R12, R72.reuse, R62, R12 ;  /* 0x0000003e480c723c */ /* 0x040fe2000004180c */
[----:B------:R-:W-:Y:S07]  /*22a0*/  LDSM.16.M88.4 R60, [R196+0x3000] ;  /* 0x00300000c43c783b */ /* 0x000fee0000000200 */
[C---:B------:R-:W-:Y:S08]  /*22b0*/  HMMA.16816.F32.BF16 R8, R72.reuse, R56, R8 ;  /* 0x000000384808723c */ /* 0x040ff00000041808 */
[----:B------:R-:W-:Y:S01]  /*22c0*/  HMMA.16816.F32.BF16 R76, R72, R58, R76 ;  /* 0x0000003a484c723c */ /* 0x000fe2000004184c */
[----:B------:R-:W3:Y:S04]  /*22d0*/  LDSM.16.M88.4 R72, [R194+0x10100] ;  /* 0x01010000c248783b */ /* 0x000ee80000000200 */
[----:B------:R-:W4:Y:S03]  /*22e0*/  LDSM.16.M88.4 R56, [R196+0x3800] ;  /* 0x00380000c438783b */ /* 0x000f260000000200 */
[C---:B-1----:R-:W-:Y:S08]  /*22f0*/  HMMA.16816.F32.BF16 R32, R52.reuse, R48, R32 ;  /* 0x000000303420723c */ /* 0x042ff00000041820 */
[C---:B------:R-:W-:Y:S01]  /*2300*/  HMMA.16816.F32.BF16 R28, R52.reuse, R50, R28 ;  /* 0x00000032341c723c */ /* 0x040fe2000004181c */
[----:B------:R-:W-:Y:S07]  /*2310*/  LDSM.16.M88.4 R48, [R192+0x8100] ;  /* 0x00810000c030783b */ /* 0x000fee0000000200 */
[C---:B------:R-:W-:Y:S08]  /*2320*/  HMMA.16816.F32.BF16 R24, R52.reuse, R44, R24 ;  /* 0x0000002c3418723c */ /* 0x040ff00000041818 */
[C---:B------:R-:W-:Y:S01]  /*2330*/  HMMA.16816.F32.BF16 R20, R52.reuse, R46, R20 ;  /* 0x0000002e3414723c */ /* 0x040fe20000041814 */
[----:B------:R-:W-:Y:S07]  /*2340*/  LDSM.16.M88.4 R44, [R192+0x8900] ;  /* 0x00890000c02c783b */ /* 0x000fee0000000200 */
[C---:B------:R-:W-:Y:S08]  /*2350*/  HMMA.16816.F32.BF16 R16, R52.reuse, R40, R16 ;  /* 0x000000283410723c */ /* 0x040ff00000041810 */
[C---:B------:R-:W-:Y:S01]  /*2360*/  HMMA.16816.F32.BF16 R12, R52.reuse, R42, R12 ;  /* 0x0000002a340c723c */ /* 0x040fe2000004180c */
[----:B------:R-:W-:Y:S07]  /*2370*/  LDSM.16.M88.4 R40, [R192+0x9100] ;  /* 0x00910000c028783b */ /* 0x000fee0000000200 */
[C---:B--2---:R-:W-:Y:S08]  /*2380*/  HMMA.16816.F32.BF16 R8, R52.reuse, R36, R8 ;  /* 0x000000243408723c */ /* 0x044ff00000041808 */
[----:B------:R-:W-:Y:S01]  /*2390*/  HMMA.16816.F32.BF16 R76, R52, R38, R76 ;  /* 0x00000026344c723c */ /* 0x000fe2000004184c */
[----:B------:R-:W1:Y:S04]  /*23a0*/  LDSM.16.M88.4 R52, [R193+0x10100] ;  /* 0x01010000c134783b */ /* 0x000e680000000200 */
[----:B------:R-:W2:Y:S03]  /*23b0*/  LDSM.16.M88.4 R36, [R192+0x9900] ;  /* 0x00990000c024783b */ /* 0x000ea60000000200 */
[C---:B---3--:R-:W-:Y:S08]  /*23c0*/  HMMA.16816.F32.BF16 R32, R72.reuse, R68, R32 ;  /* 0x000000444820723c */ /* 0x048ff00000041820 */
        /* <DEDUP_REMOVED lines=8> */
[C---:B----4-:R-:W-:Y:S08]  /*2450*/  HMMA.16816.F32.BF16 R8, R72.reuse, R56, R8 ;  /* 0x000000384808723c */ /* 0x050ff00000041808 */
        /* <DEDUP_REMOVED lines=53> */
[----:B------:R-:W-:Y:S04]  /*27b0*/  LDSM.16.M88.4 R56, [R191+0x14100] ;  /* 0x01410000bf38783b */ /* 0x000fe80000000200 */
[----:B------:R-:W3:Y:S01]  /*27c0*/  LDSM.16.M88.4 R72, [R184+0x4000] ;  /* 0x00400000b848783b */ /* 0x000ee20000000200 */
[----:B------:R-:W-:-:S04]  /*27d0*/  DEPBAR.LE SB0, 0x0 ;  /* 0x000080000000791a */ /* 0x000fc80000000000 */
[C---:B-1----:R-:W-:Y:S08]  /*27e0*/  HMMA.16816.F32.BF16 R32, R52.reuse, R48, R32 ;  /* 0x000000303420723c */ /* 0x042ff00000041820 */
[C---:B------:R-:W-:Y:S08]  /*27f0*/  HMMA.16816.F32.BF16 R28, R52.reuse, R50, R28 ;  /* 0x00000032341c723c */ /* 0x040ff0000004181c */
[C---:B------:R-:W-:Y:S08]  /*2800*/  HMMA.16816.F32.BF16 R24, R52.reuse, R44, R24 ;  /* 0x0000002c3418723c */ /* 0x040ff00000041818 */
[C---:B------:R-:W-:Y:S08]  /*2810*/  HMMA.16816.F32.BF16 R20, R52.reuse, R46, R20 ;  /* 0x0000002e3414723c */ /* 0x040ff00000041814 */
[C---:B------:R-:W-:Y:S08]  /*2820*/  HMMA.16816.F32.BF16 R16, R52.reuse, R40, R16 ;  /* 0x000000283410723c */ /* 0x040ff00000041810 */
[C---:B------:R-:W-:Y:S08]  /*2830*/  HMMA.16816.F32.BF16 R12, R52.reuse, R42, R12 ;  /* 0x0000002a340c723c */ /* 0x040ff0000004180c */
[C---:B--2---:R-:W-:Y:S08]  /*2840*/  HMMA.16816.F32.BF16 R8, R52.reuse, R36, R8 ;  /* 0x000000243408723c */ /* 0x044ff00000041808 */
[----:B------:R-:W-:Y:S08]  /*2850*/  HMMA.16816.F32.BF16 R76, R52, R38, R76 ;  /* 0x00000026344c723c */ /* 0x000ff0000004184c */
[C---:B---3--:R-:W-:Y:S08]  /*2860*/  HMMA.16816.F32.BF16 R32, R56.reuse, R72, R32 ;  /* 0x000000483820723c */ /* 0x048ff00000041820 */
[C---:B------:R-:W-:Y:S08]  /*2870*/  HMMA.16816.F32.BF16 R28, R56.reuse, R74, R28 ;  /* 0x0000004a381c723c */ /* 0x040ff0000004181c */
[C---:B------:R-:W-:Y:S08]  /*2880*/  HMMA.16816.F32.BF16 R24, R56.reuse, R68, R24 ;  /* 0x000000443818723c */ /* 0x040ff00000041818 */
[C---:B------:R-:W-:Y:S08]  /*2890*/  HMMA.16816.F32.BF16 R20, R56.reuse, R70, R20 ;  /* 0x000000463814723c */ /* 0x040ff00000041814 */
[C---:B------:R-:W-:Y:S08]  /*28a0*/  HMMA.16816.F32.BF16 R16, R56.reuse, R64, R16 ;  /* 0x000000403810723c */ /* 0x040ff00000041810 */
[C---:B------:R-:W-:Y:S08]  /*28b0*/  HMMA.16816.F32.BF16 R12, R56.reuse, R66, R12 ;  /* 0x00000042380c723c */ /* 0x040ff0000004180c */
[C---:B------:R-:W-:Y:S08]  /*28c0*/  HMMA.16816.F32.BF16 R8, R56.reuse, R60, R8 ;  /* 0x0000003c3808723c */ /* 0x040ff00000041808 */
[----:B------:R-:W-:Y:S01]  /*28d0*/  HMMA.16816.F32.BF16 R76, R56, R62, R76 ;  /* 0x0000003e384c723c */ /* 0x000fe2000004184c */
[----:B------:R-:W-:Y:S06]  /*28e0*/  BAR.SYNC.DEFER_BLOCKING 0x0 ;  /* 0x0000000000007b1d */ /* 0x000fec0000010000 */
[----:B------:R-:W-:Y:S05]  /*28f0*/  @!P4 BRA `(.L_x_10) ;  /* 0x000004300000c947 */ /* 0x000fea0003800000 */
[----:B------:R-:W-:Y:S01]  /*2900*/  ULEA UR11, UR11, UR8, 0x6 ;  /* 0x000000080b0b7291 */ /* 0x000fe2000f8e303f */
[----:B------:R-:W-:-:S05]  /*2910*/  IMAD.MOV.U32 R200, RZ, RZ, RZ ;  /* 0x000000ffffc87224 */ /* 0x000fca00078e00ff */
[----:B------:R-:W-:-:S05]  /*2920*/  IMAD.U32 R201, RZ, RZ, UR11 ;  /* 0x0000000bffc97e24 */ /* 0x000fca000f8e00ff */
[----:B------:R-:W-:-:S05]  /*2930*/  IADD3 R201, R201, -0x40, R202 ;  /* 0xffffffc0c9c97810 */ /* 0x000fca0007ffe0ca */
[----:B------:R-:W-:-:S04]  /*2940*/  @P0 IMAD.HI.U32 R7, R201, c[0x0][0x2bc], RZ ;  /* 0x0000af00c9070a27 */ /* 0x000fc800078e00ff */
[----:B------:R-:W-:Y:S01]  /*2950*/  IMAD.MOV.U32 R6, RZ, RZ, R201 ;  /* 0x000000ffff067224 */ /* 0x000fe200078e00c9 */
[----:B------:R-:W-:-:S04]  /*2960*/  @P0 SHF.R.U32.HI R6, RZ, c[0x0][0x2c0], R7 ;  /* 0x0000b000ff060a19 */ /* 0x000fc80000011607 */
[----:B------:R-:W-:-:S04]  /*2970*/  @!P6 IADD3 R38, P4, R6, UR16, RZ ;  /* 0x000000100626ec10 */ /* 0x000fc8000ff9e0ff */
[----:B------:R-:W-:Y:S02]  /*2980*/  @!P6 LEA.HI.X.SX32 R7, R6, UR15, 0x1, P4 ;  /* 0x0000000f0607ec11 */ /* 0x000fe4000a0f0eff */
[----:B------:R-:W-:-:S04]  /*2990*/  @!P6 LEA R36, P4, R38, c[0x0][0x2a0], 0x2 ;  /* 0x0000a8002624ea11 */ /* 0x000fc800078810ff */
[----:B------:R-:W-:-:S05]  /*29a0*/  @!P6 LEA.HI.X R37, R38, c[0x0][0x2a4], R7, 0x2, P4 ;  /* 0x0000a9002625ea11 */ /* 0x000fca00020f1407 */
[----:B------:R-:W2:Y:S01]  /*29b0*/  @!P6 LDG.E R200, [R36.64] ;  /* 0x0000000c24c8e981 */ /* 0x000ea2000c1e1900 */
[----:B------:R-:W-:Y:S01]  /*29c0*/  IMAD.MOV R6, RZ, RZ, -R6 ;  /* 0x000000ffff067224 */ /* 0x000fe200078e0a06 */
[----:B------:R-:W-:Y:S02]  /*29d0*/  SEL R46, RZ, 0x10, P1 ;  /* 0x00000010ff2e7807 */ /* 0x000fe40000800000 */
[----:B------:R-:W-:Y:S01]  /*29e0*/  SHF.L.U64.HI R40, R144, 0x1, R145 ;  /* 0x0000000190287819 */ /* 0x000fe20000010291 */
[----:B------:R-:W-:Y:S01]  /*29f0*/  IMAD R201, R6, c[0x0][0x2b8], R201 ;  /* 0x0000ae0006c97a24 */ /* 0x000fe200078e02c9 */
[----:B------:R-:W-:-:S03]  /*2a00*/  IADD3 R41, -R46, 0x10, RZ ;  /* 0x000000102e297810 */ /* 0x000fc60007ffe1ff */
[----:B------:R-:W-:Y:S01]  /*2a10*/  IMAD.WIDE.U32 R38, R201, c[0x0][0x1e0], RZ ;  /* 0x00007800c9267a25 */ /* 0x000fe200078e00ff */
[----:B------:R-:W-:Y:S02]  /*2a20*/  SHF.R.S32.HI R6, RZ, 0x1f, R201 ;  /* 0x0000001fff067819 */ /* 0x000fe400000114c9 */
[----:B------:R-:W-:-:S03]  /*2a30*/  LOP3.LUT R41, R41, 0xf, RZ, 0xc0, !PT ;  /* 0x0000000f29297812 */ /* 0x000fc600078ec0ff */
[----:B------:R-:W-:-:S04]  /*2a40*/  IMAD R6, R6, c[0x0][0x1e0], RZ ;  /* 0x0000780006067a24 */ /* 0x000fc800078e02ff */
[----:B------:R-:W-:-:S04]  /*2a50*/  IMAD R7, R201, c[0x0][0x1e4], R6 ;  /* 0x00007900c9077a24 */ /* 0x000fc800078e0206 */
[----:B------:R-:W-:Y:S01]  /*2a60*/  IMAD.IADD R39, R39, 0x1, R7 ;  /* 0x0000000127277824 */ /* 0x000fe200078e0207 */
[----:B--2---:R-:W-:-:S03]  /*2a70*/  SHF.R.S32.HI R7, RZ, 0x1f, R200 ;  /* 0x0000001fff077819 */ /* 0x004fc600000114c8 */
[----:B------:R-:W-:Y:S01]  /*2a80*/  IMAD.WIDE.U32 R36, R200, c[0x0][0x1f0], R38 ;  /* 0x00007c00c8247a25 */ /* 0x000fe200078e0026 */
[----:B------:R-:W-:-:S03]  /*2a90*/  SEL R38, RZ, 0x10, P3 ;  /* 0x00000010ff267807 */ /* 0x000fc60001800000 */
[----:B------:R-:W-:Y:S01]  /*2aa0*/  IMAD R7, R7, c[0x0][0x1f0], RZ ;  /* 0x00007c0007077a24 */ /* 0x000fe200078e02ff */
[----:B------:R-:W-:Y:S01]  /*2ab0*/  IADD3 R47, P4, R36, UR20, RZ ;  /* 0x00000014242f7c10 */ /* 0x000fe2000ff9e0ff */
[----:B------:R-:W-:Y:S01]  /*2ac0*/  IMAD.SHL.U32 R39, R144, 0x2, RZ ;  /* 0x0000000290277824 */ /* 0x000fe200078e00ff */
[----:B------:R-:W-:Y:S01]  /*2ad0*/  IADD3 R50, -R38, 0x10, RZ ;  /* 0x0000001026327810 */ /* 0x000fe20007ffe1ff */
[----:B------:R-:W-:Y:S01]  /*2ae0*/  IMAD R6, R200, c[0x0][0x1f4], R7 ;  /* 0x00007d00c8067a24 */ /* 0x000fe200078e0207 */
[----:B------:R-:W-:Y:S02]  /*2af0*/  SEL R7, RZ, 0x10, P2 ;  /* 0x00000010ff077807 */ /* 0x000fe40001000000 */
[----:B------:R-:W-:Y:S02]  /*2b00*/  LOP3.LUT R50, R50, 0xf, RZ, 0xc0, !PT ;  /* 0x0000000f32327812 */ /* 0x000fe400078ec0ff */
[----:B------:R-:W-:Y:S02]  /*2b10*/  IADD3.X R36, R37, UR18, R6, P4, !PT ;  /* 0x0000001225247c10 */ /* 0x000fe4000a7fe406 */
[----:B------:R-:W-:-:S02]  /*2b20*/  LEA R6, P4, R47, c[0x0][0x1c8], 0x1 ;  /* 0x000072002f067a11 */ /* 0x000fc400078808ff */
[----:B------:R-:W-:Y:S02]  /*2b30*/  IADD3 R49, -R7, 0x10, RZ ;  /* 0x0000001007317810 */ /* 0x000fe40007ffe1ff */
[----:B------:R-:W-:Y:S01]  /*2b40*/  LEA.HI.X R47, R47, c[0x0][0x1cc], R36, 0x1, P4 ;  /* 0x000073002f2f7a11 */ /* 0x000fe200020f0c24 */
[----:B------:R-:W1:Y:S01]  /*2b50*/  SHFL.IDX PT, R42, R6, 0x1, 0x181f ;  /* 0x00381f00062a7f89 */ /* 0x000e6200000e0000 */
[----:B------:R-:W-:Y:S01]  /*2b60*/  IMAD.SHL.U32 R36, R133, 0x2, RZ ;  /* 0x0000000285247824 */ /* 0x000fe200078e00ff */
[----:B------:R-:W-:Y:S02]  /*2b70*/  LOP3.LUT R49, R49, 0xf, RZ, 0xc0, !PT ;  /* 0x0000000f31317812 */ /* 0x000fe400078ec0ff */
[----:B------:R-:W2:Y:S01]  /*2b80*/  SHFL.IDX PT, R43, R47, 0x1, 0x181f ;  /* 0x00381f002f2b7f89 */ /* 0x000ea200000e0000 */
[----:B------:R-:W-:-:S03]  /*2b90*/  SHF.L.U64.HI R37, R133, 0x1, R146 ;  /* 0x0000000185257819 */ /* 0x000fc60000010292 */
[----:B------:R3:W4:Y:S04]  /*2ba0*/  SHFL.IDX PT, R45, R6, RZ, 0x181f ;  /* 0x00181fff062d7589 */ /* 0x00072800000e0000 */
[----:B------:R-:W5:Y:S01]  /*2bb0*/  SHFL.IDX PT, R44, R47, RZ, 0x181f ;  /* 0x00181fff2f2c7589 */ /* 0x000f6200000e0000 */
[----:B-1----:R-:W-:-:S04]  /*2bc0*/  IADD3 R50, P5, P4, R50, R42, R39 ;  /* 0x0000002a32327210 */ /* 0x002fc80007cbe027 */
[----:B--2---:R-:W-:Y:S02]  /*2bd0*/  IADD3.X R51, RZ, R43, R40, P5, P4 ;  /* 0x0000002bff337210 */ /* 0x004fe40002fe8428 */
[----:B------:R-:W-:Y:S01]  /*2be0*/  IADD3 R48, P5, P4, R49, R42, R36 ;  /* 0x0000002a31307210 */ /* 0x000fe20007cbe024 */
[----:B---3--:R-:W-:-:S03]  /*2bf0*/  IMAD.SHL.U32 R6, R134, 0x2, RZ ;  /* 0x0000000286067824 */ /* 0x008fc600078e00ff */
[----:B------:R-:W-:Y:S02]  /*2c00*/  IADD3.X R49, RZ, R43, R37, P5, P4 ;  /* 0x0000002bff317210 */ /* 0x000fe40002fe8425 */
[----:B------:R-:W-:Y:S02]  /*2c10*/  IADD3 R42, P5, P4, R41, R42, R6 ;  /* 0x0000002a292a7210 */ /* 0x000fe40007cbe006 */
[----:B------:R-:W-:-:S04]  /*2c20*/  SHF.L.U64.HI R41, R134, 0x1, R135 ;  /* 0x0000000186297819 */ /* 0x000fc80000010287 */
[----:B------:R-:W-:Y:S02]  /*2c30*/  IADD3.X R43, RZ, R43, R41, P5, P4 ;  /* 0x0000002bff2b7210 */ /* 0x000fe40002fe8429 */
[C---:B----4-:R-:W-:Y:S02]  /*2c40*/  IADD3 R52, P5, R45.reuse, R39, RZ ;  /* 0x000000272d347210 */ /* 0x050fe40007fbe0ff */
[----:B------:R-:W-:-:S03]  /*2c50*/  IADD3 R36, P4, R45, R36, RZ ;  /* 0x000000242d247210 */ /* 0x000fc60007f9e0ff */
[----:B-----5:R-:W-:Y:S01]  /*2c60*/  IMAD.X R53, R44, 0x1, R40, P5 ;  /* 0x000000012c357824 */ /* 0x020fe200028e0628 */
[----:B------:R-:W-:Y:S01]  /*2c70*/  ISETP.NE.U32.AND P5, PT, R38, RZ, PT ;  /* 0x000000ff2600720c */ /* 0x000fe20003fa5070 */
[C---:B------:R-:W-:Y:S01]  /*2c80*/  IMAD.X R37, R44.reuse, 0x1, R37, P4 ;  /* 0x000000012c257824 */ /* 0x040fe200020e0625 */
[----:B------:R-:W-:Y:S02]  /*2c90*/  IADD3 R38, P4, R45, R6, RZ ;  /* 0x000000062d267210 */ /* 0x000fe40007f9e0ff */
[----:B------:R1:W-:Y:S03]  /*2ca0*/  LDGSTS.E.BYPASS.LTC128B.128 [R199+0x6100], [R52.64], !P3 ;  /* 0x0610000034c77fae */ /* 0x0003e6000d901d4c */
[----:B------:R-:W-:Y:S01]  /*2cb0*/  IMAD.X R39, R44, 0x1, R41, P4 ;  /* 0x000000012c277824 */ /* 0x000fe200020e0629 */
[----:B------:R1:W-:Y:S01]  /*2cc0*/  LDGSTS.E.BYPASS.LTC128B.128 [R199+0x8100], [R36.64], !P2 ;  /* 0x0810000024c77fae */ /* 0x0003e2000d101d4c */
[----:B------:R-:W-:-:S03]  /*2cd0*/  ISETP.NE.U32.AND P4, PT, R7, RZ, PT ;  /* 0x000000ff0700720c */ /* 0x000fc60003f85070 */
[----:B------:R1:W-:Y:S04]  /*2ce0*/  LDGSTS.E.BYPASS.LTC128B.128 [R199+0xa100], [R38.64], !P1 ;  /* 0x0a10000026c77fae */ /* 0x0003e8000c901d4c */
[----:B------:R1:W-:Y:S01]  /*2cf0*/  LDGSTS.E.BYPASS.LTC128B.128.ZFILL [R199+0x7100], [R50.64], P5 ;  /* 0x0710000032c77fae */ /* 0x0003e2000a941d4c */
[----:B------:R-:W-:-:S05]  /*2d00*/  ISETP.NE.U32.AND P5, PT, R46, RZ, PT ;  /* 0x000000ff2e00720c */ /* 0x000fca0003fa5070 */
[----:B------:R1:W-:Y:S08]  /*2d10*/  LDGSTS.E.BYPASS.LTC128B.128.ZFILL [R199+0x9100], [R48.64], P4 ;  /* 0x0910000030c77fae */ /* 0x0003f0000a141d4c */
[----:B------:R1:W-:Y:S02]  /*2d20*/  LDGSTS.E.BYPASS.LTC128B.128.ZFILL [R199+0xb100], [R42.64], P5 ;  /* 0x0b1000002ac77fae */ /* 0x0003e4000a941d4c */
.L_x_10:
[----:B------:R-:W-:Y:S01]  /*2d30*/  LOP3.LUT R4, R4, 0xffffffe0, RZ, 0xc0, !PT ;  /* 0xffffffe004047812 */ /* 0x000fe200078ec0ff */
[----:B-1----:R-:W-:Y:S01]  /*2d40*/  IMAD.U32 R36, RZ, RZ, UR9 ;  /* 0x00000009ff247e24 */ /* 0x002fe2000f8e00ff */
[----:B------:R-:W-:Y:S01]  /*2d50*/  UIADD3 UR6, UR6, -0x2, URZ ;  /* 0xfffffffe06067890 */ /* 0x000fe2000fffe03f */
[----:B------:R-:W-:Y:S01]  /*2d60*/  IMAD.SHL.U32 R195, R2, 0x2, RZ ;  /* 0x0000000202c37824 */ /* 0x000fe200078e00ff */
[----:B------:R-:W0:Y:S01]  /*2d70*/  LDGDEPBAR ;  /* 0x00000000000079af */ /* 0x000e220000000000 */
[----:B------:R-:W-:Y:S01]  /*2d80*/  IMAD.IADD R4, R3, 0x1, -R4 ;  /* 0x0000000103047824 */ /* 0x000fe200078e0a04 */
[----:B------:R-:W-:Y:S01]  /*2d90*/  UISETP.GE.AND UP0, UPT, UR6, UR7, UPT ;  /* 0x000000070600728c */ /* 0x000fe2000bf06270 */
[--C-:B------:R-:W-:Y:S01]  /*2da0*/  IMAD R189, R5, 0x2, R195.reuse ;  /* 0x0000000205bd7824 */ /* 0x100fe200078e02c3 */
[----:B------:R-:W-:Y:S01]  /*2db0*/  LDSM.16.MT88.4 R68, [R195+0x2100] ;  /* 0x00210000c344783b */ /* 0x000fe20000004200 */
[----:B------:R-:W-:Y:S01]  /*2dc0*/  IMAD R190, R0, 0x2, R195 ;  /* 0x0000000200be7824 */ /* 0x000fe200078e02c3 */
[----:B------:R-:W-:-:S02]  /*2dd0*/  SHF.R.S32.HI R3, RZ, 0x1f, R4 ;  /* 0x0000001fff037819 */ /* 0x000fc40000011404 */
[----:B------:R-:W-:Y:S01]  /*2de0*/  LDSM.16.MT88.4 R84, [R189+0x2100] ;  /* 0x00210000bd54783b */ /* 0x000fe20000004200 */
[----:B------:R-:W-:Y:S01]  /*2df0*/  IMAD R188, R5, 0x2, R190 ;  /* 0x0000000205bc7824 */ /* 0x000fe200078e02be */
[----:B------:R-:W-:Y:S02]  /*2e00*/  LEA.HI R3, R3, R4, RZ, 0x2 ;  /* 0x0000000403037211 */ /* 0x000fe400078f10ff */
[----:B------:R-:W-:Y:S02]  /*2e10*/  LDSM.16.MT88.4 R44, [R190+0x100] ;  /* 0x00010000be2c783b */ /* 0x000fe40000004200 */
[----:B------:R-:W-:Y:S02]  /*2e20*/  LOP3.LUT R3, R3, 0x7ffffffc, RZ, 0xc0, !PT ;  /* 0x7ffffffc03037812 */ /* 0x000fe400078ec0ff */
[----:B------:R-:W-:Y:S03]  /*2e30*/  LDSM.16.MT88.4 R52, [R189+0x100] ;  /* 0x00010000bd34783b */ /* 0x000fe60000004200 */
[----:B------:R-:W-:Y:S01]  /*2e40*/  IMAD.IADD R3, R4, 0x1, -R3 ;  /* 0x0000000104037824 */ /* 0x000fe200078e0a03 */
[----:B------:R-:W-:Y:S03]  /*2e50*/  LDSM.16.MT88.4 R60, [R188+0x100] ;  /* 0x00010000bc3c783b */ /* 0x000fe60000004200 */
[----:B------:R-:W-:Y:S01]  /*2e60*/  IMAD R36, R3, -0x2, R36 ;  /* 0xfffffffe03247824 */ /* 0x000fe200078e0224 */
[----:B------:R-:W-:Y:S04]  /*2e70*/  LDSM.16.MT88.4 R92, [R188+0x2100] ;  /* 0x00210000bc5c783b */ /* 0x000fe80000004200 */
[C---:B------:R-:W-:Y:S01]  /*2e80*/  ISETP.GT.AND P5, PT, R36.reuse, RZ, PT ;  /* 0x000000ff2400720c */ /* 0x040fe20003fa4270 */
[----:B------:R-:W-:Y:S01]  /*2e90*/  LDSM.16.MT88.4 R100, [R195+0x4100] ;  /* 0x00410000c364783b */ /* 0x000fe20000004200 */
[----:B------:R-:W-:-:S02]  /*2ea0*/  ISETP.GT.AND P4, PT, R36, 0x1, PT ;  /* 0x000000012400780c */ /* 0x000fc40003f84270 */
[----:B------:R-:W-:Y:S01]  /*2eb0*/  FSEL R34, R34, -INF , P5 ;  /* 0xff80000022227808 */ /* 0x000fe20002800000 */
[----:B------:R-:W-:Y:S01]  /*2ec0*/  LDSM.16.MT88.4 R104, [R190+0x4100] ;  /* 0x00410000be68783b */ /* 0x000fe20000004200 */
[----:B------:R-:W-:Y:S02]  /*2ed0*/  FSEL R3, R32, -INF , P5 ;  /* 0xff80000020037808 */ /* 0x000fe40002800000 */
[C---:B------:R-:W-:Y:S01]  /*2ee0*/  ISETP.GT.AND P5, PT, R36.reuse, 0x8, PT ;  /* 0x000000082400780c */ /* 0x040fe20003fa4270 */
[----:B------:R-:W-:Y:S01]  /*2ef0*/  LDSM.16.MT88.4 R112, [R189+0x4100] ;  /* 0x00410000bd70783b */ /* 0x000fe20000004200 */
[----:B------:R-:W-:Y:S02]  /*2f00*/  FSEL R32, R35, -INF , P4 ;  /* 0xff80000023207808 */ /* 0x000fe40002000000 */
[----:B------:R-:W-:Y:S01]  /*2f10*/  FSEL R33, R33, -INF , P4 ;  /* 0xff80000021217808 */ /* 0x000fe20002000000 */
[----:B------:R-:W-:Y:S01]  /*2f20*/  LDSM.16.MT88.4 R136, [R190+0x900] ;  /* 0x00090000be88783b */ /* 0x000fe20000004200 */
[----:B------:R-:W-:-:S02]  /*2f30*/  ISETP.GT.AND P4, PT, R36, 0x9, PT ;  /* 0x000000092400780c */ /* 0x000fc40003f84270 */
[----:B------:R-:W-:Y:S02]  /*2f40*/  FSEL R6, R30, -INF , P5 ;  /* 0xff8000001e067808 */ /* 0x000fe40002800000 */
[----:B------:R-:W-:Y:S02]  /*2f50*/  FSEL R35, R28, -INF , P5 ;  /* 0xff8000001c237808 */ /* 0x000fe40002800000 */
[----:B------:R-:W-:Y:S02]  /*2f60*/  ISETP.GT.AND P5, PT, R36, 0x10, PT ;  /* 0x000000102400780c */ /* 0x000fe40003fa4270 */
[----:B------:R-:W-:Y:S02]  /*2f70*/  FSEL R4, R31, -INF , P4 ;  /* 0xff8000001f047808 */ /* 0x000fe40002000000 */
[----:B------:R-:W-:Y:S02]  /*2f80*/  FSEL R31, R29, -INF , P4 ;  /* 0xff8000001d1f7808 */ /* 0x000fe40002000000 */
[----:B------:R-:W-:-:S02]  /*2f90*/  FSEL R29, R24, -INF , P5 ;  /* 0xff800000181d7808 */ /* 0x000fc40002800000 */
[----:B------:R-:W-:Y:S02]  /*2fa0*/  FMNMX.FTZ R24, R3, R33, !PT ;  /* 0x0000002103187209 */ /* 0x000fe40007810000 */
[----:B------:R-:W-:Y:S02]  /*2fb0*/  ISETP.GT.AND P4, PT, R36, 0x11, PT ;  /* 0x000000112400780c */ /* 0x000fe40003f84270 */
[----:B------:R-:W-:Y:S02]  /*2fc0*/  FSEL R30, R26, -INF , P5 ;  /* 0xff8000001a1e7808 */ /* 0x000fe40002800000 */
[----:B------:R-:W-:Y:S02]  /*2fd0*/  ISETP.GT.AND P5, PT, R36, 0x18, PT ;  /* 0x000000182400780c */ /* 0x000fe40003fa4270 */
[----:B------:R-:W-:Y:S02]  /*2fe0*/  FMNMX.FTZ R24, R35, R24, !PT ;  /* 0x0000001823187209 */ /* 0x000fe40007810000 */
[----:B------:R-:W-:-:S02]  /*2ff0*/  FSEL R28, R27, -INF , P4 ;  /* 0xff8000001b1c7808 */ /* 0x000fc40002000000 */
[----:B------:R-:W-:Y:S02]  /*3000*/  FSEL R25, R25, -INF , P4 ;  /* 0xff80000019197808 */ /* 0x000fe40002000000 */
[----:B------:R-:W-:Y:S02]  /*3010*/  ISETP.GT.AND P4, PT, R36, 0x19, PT ;  /* 0x000000192400780c */ /* 0x000fe40003f84270 */
[----:B------:R-:W-:Y:S02]  /*3020*/  FSEL R7, R20, -INF , P5 ;  /* 0xff80000014077808 */ /* 0x000fe40002800000 */
[----:B------:R-:W-:Y:S02]  /*3030*/  FMNMX.FTZ R20, R31, R24, !PT ;  /* 0x000000181f147209 */ /* 0x000fe40007810000 */
[----:B------:R-:W-:Y:S02]  /*3040*/  FSEL R26, R22, -INF , P5 ;  /* 0xff800000161a7808 */ /* 0x000fe40002800000 */
[----:B------:R-:W-:-:S02]  /*3050*/  FSEL R24, R23, -INF , P4 ;  /* 0xff80000017187808 */ /* 0x000fc40002000000 */
[----:B------:R-:W-:Y:S02]  /*3060*/  FSEL R21, R21, -INF , P4 ;  /* 0xff80000015157808 */ /* 0x000fe40002000000 */
[C---:B------:R-:W-:Y:S02]  /*3070*/  ISETP.GT.AND P5, PT, R36.reuse, 0x20, PT ;  /* 0x000000202400780c */ /* 0x040fe40003fa4270 */
[----:B------:R-:W-:Y:S02]  /*3080*/  ISETP.GT.AND P4, PT, R36, 0x21, PT ;  /* 0x000000212400780c */ /* 0x000fe40003f84270 */
[----:B------:R-:W-:Y:S02]  /*3090*/  FMNMX.FTZ R20, R29, R20, !PT ;  /* 0x000000141d147209 */ /* 0x000fe40007810000 */
[----:B------:R-:W-:Y:S02]  /*30a0*/  FSEL R171, R16, -INF , P5 ;  /* 0xff80000010ab7808 */ /* 0x000fe40002800000 */
[----:B------:R-:W-:-:S02]  /*30b0*/  FSEL R163, R17, -INF , P4 ;  /* 0xff80000011a37808 */ /* 0x000fc40002000000 */
[----:B------:R-:W-:Y:S02]  /*30c0*/  FMNMX.FTZ R16, R25, R20, !PT ;  /* 0x0000001419107209 */ /* 0x000fe40007810000 */
[----:B------:R-:W-:Y:S02]  /*30d0*/  FMNMX.FTZ R17, R34, R32, !PT ;  /* 0x0000002022117209 */ /* 0x000fe40007810000 */
[----:B------:R-:W-:Y:S02]  /*30e0*/  FSEL R166, R18, -INF , P5 ;  /* 0xff80000012a67808 */ /* 0x000fe40002800000 */
[----:B------:R-:W-:Y:S02]  /*30f0*/  FSEL R204, R19, -INF , P4 ;  /* 0xff80000013cc7808 */ /* 0x000fe40002000000 */
[C---:B------:R-:W-:Y:S02]  /*3100*/  ISETP.GT.AND P5, PT, R36.reuse, 0x28, PT ;  /* 0x000000282400780c */ /* 0x040fe40003fa4270 */
[----:B------:R-:W-:-:S02]  /*3110*/  ISETP.GT.AND P4, PT, R36, 0x29, PT ;  /* 0x000000292400780c */ /* 0x000fc40003f84270 */
[----:B------:R-:W-:Y:S02]  /*3120*/  FMNMX.FTZ R16, R7, R16, !PT ;  /* 0x0000001007107209 */ /* 0x000fe40007810000 */
[----:B------:R-:W-:Y:S02]  /*3130*/  FMNMX.FTZ R17, R6, R17, !PT ;  /* 0x0000001106117209 */ /* 0x000fe40007810000 */
[----:B------:R-:W-:Y:S02]  /*3140*/  FSEL R168, R14, -INF , P5 ;  /* 0xff8000000ea87808 */ /* 0x000fe40002800000 */
[----:B------:R-:W-:Y:S02]  /*3150*/  FSEL R174, R15, -INF , P4 ;  /* 0xff8000000fae7808 */ /* 0x000fe40002000000 */
[----:B------:R-:W-:Y:S02]  /*3160*/  FMNMX.FTZ R14, R21, R16, !PT ;  /* 0x00000010150e7209 */ /* 0x000fe40007810000 */
[----:B------:R-:W-:-:S02]  /*3170*/  FMNMX.FTZ R15, R4, R17, !PT ;  /* 0x00000011040f7209 */ /* 0x000fc40007810000 */
[----:B------:R-:W-:Y:S01]  /*3180*/  FSEL R169, R12, -INF , P5 ;  /* 0xff8000000ca97808 */ /* 0x000fe20002800000 */
[----:B------:R-:W-:Y:S01]  /*3190*/  LDSM.16.MT88.4 R16, [R189+0x2900] ;  /* 0x00290000bd10783b */ /* 0x000fe20000004200 */
[----:B------:R-:W-:Y:S02]  /*31a0*/  FSEL R165, R13, -INF , P4 ;  /* 0xff8000000da57808 */ /* 0x000fe40002000000 */
[----:B------:R-:W-:Y:S02]  /*31b0*/  FMNMX.FTZ R12, R171, R14, !PT ;  /* 0x0000000eab0c7209 */ /* 0x000fe40007810000 */
[----:B------:R-:W-:Y:S02]  /*31c0*/  FMNMX.FTZ R13, R30, R15, !PT ;  /* 0x0000000f1e0d7209 */ /* 0x000fe40007810000 */
[----:B------:R-:W-:Y:S02]  /*31d0*/  ISETP.GT.AND P5, PT, R36, 0x30, PT ;  /* 0x000000302400780c */ /* 0x000fe40003fa4270 */
[----:B------:R-:W-:-:S02]  /*31e0*/  FMNMX.FTZ R12, R163, R12, !PT ;  /* 0x0000000ca30c7209 */ /* 0x000fc40007810000 */
[----:B------:R-:W-:Y:S02]  /*31f0*/  FMNMX.FTZ R13, R28, R13, !PT ;  /* 0x0000000d1c0d7209 */ /* 0x000fe40007810000 */
[----:B------:R-:W-:Y:S02]  /*3200*/  FSEL R170, R10, -INF , P5 ;  /* 0xff8000000aaa7808 */ /* 0x000fe40002800000 */
[----:B------:R-:W-:Y:S02]  /*3210*/  FMNMX.FTZ R10, R169, R12, !PT ;  /* 0x0000000ca90a7209 */ /* 0x000fe40007810000 */
[----:B------:R-:W-:Y:S02]  /*3220*/  FMNMX.FTZ R13, R26, R13, !PT ;  /* 0x0000000d1a0d7209 */ /* 0x000fe40007810000 */
[----:B------:R-:W-:Y:S02]  /*3230*/  ISETP.GT.AND P4, PT, R36, 0x31, PT ;  /* 0x000000312400780c */ /* 0x000fe40003f84270 */
[----:B------:R-:W-:-:S02]  /*3240*/  FSEL R175, R8, -INF , P5 ;  /* 0xff80000008af7808 */ /* 0x000fc40002800000 */
[----:B------:R-:W-:Y:S02]  /*3250*/  FMNMX.FTZ R10, R165, R10, !PT ;  /* 0x0000000aa50a7209 */ /* 0x000fe40007810000 */
[----:B------:R-:W-:Y:S02]  /*3260*/  FMNMX.FTZ R13, R24, R13, !PT ;  /* 0x0000000d180d7209 */ /* 0x000fe40007810000 */
[----:B------:R-:W-:Y:S02]  /*3270*/  FSEL R173, R9, -INF , P4 ;  /* 0xff80000009ad7808 */ /* 0x000fe40002000000 */
[----:B------:R-:W-:Y:S02]  /*3280*/  ISETP.GT.AND P5, PT, R36, 0x38, PT ;  /* 0x000000382400780c */ /* 0x000fe40003fa4270 */
[----:B------:R-:W-:Y:S02]  /*3290*/  FMNMX.FTZ R10, R175, R10, !PT ;  /* 0x0000000aaf0a7209 */ /* 0x000fe40007810000 */
[----:B------:R-:W-:-:S02]  /*32a0*/  FMNMX.FTZ R13, R166, R13, !PT ;  /* 0x0000000da60d7209 */ /* 0x000fc40007810000 */
[----:B------:R-:W-:Y:S02]  /*32b0*/  FSEL R142, R11, -INF , P4 ;  /* 0xff8000000b8e7808 */ /* 0x000fe40002000000 */
[----:B------:R-:W-:Y:S02]  /*32c0*/  ISETP.GT.AND P4, PT, R36, 0x39, PT ;  /* 0x000000392400780c */ /* 0x000fe40003f84270 */
[----:B------:R-:W-:Y:S01]  /*32d0*/  FSEL R143, R76, -INF , P5 ;  /* 0xff8000004c8f7808 */ /* 0x000fe20002800000 */
[----:B------:R-:W-:Y:S01]  /*32e0*/  LDSM.16.MT88.4 R36, [R195+0x100] ;  /* 0x00010000c324783b */ /* 0x000fe20000004200 */
[----:B------:R-:W-:Y:S02]  /*32f0*/  FMNMX.FTZ R10, R173, R10, !PT ;  /* 0x0000000aad0a7209 */ /* 0x000fe40007810000 */
[----:B------:R-:W-:Y:S02]  /*3300*/  FMNMX.FTZ R9, R204, R13, !PT ;  /* 0x0000000dcc097209 */ /* 0x000fe40007810000 */
[----:B------:R-:W-:Y:S01]  /*3310*/  FSEL R141, R77, -INF , P4 ;  /* 0xff8000004d8d7808 */ /* 0x000fe20002000000 */
[----:B------:R-:W-:Y:S01]  /*3320*/  LDSM.16.MT88.4 R12, [R188+0x2900] ;  /* 0x00290000bc0c783b */ /* 0x000fe20000004200 */
[----:B------:R-:W-:-:S02]  /*3330*/  FMNMX.FTZ R8, R143, R10, !PT ;  /* 0x0000000a8f087209 */ /* 0x000fc40007810000 */
[----:B------:R-:W-:Y:S02]  /*3340*/  FMNMX.FTZ R9, R168, R9, !PT ;  /* 0x00000009a8097209 */ /* 0x000fe40007810000 */
[----:B------:R-:W-:Y:S02]  /*3350*/  FMNMX.FTZ R8, R141, R8, !PT ;  /* 0x000000088d087209 */ /* 0x000fe40007810000 */
[----:B------:R-:W-:Y:S02]  /*3360*/  FMNMX.FTZ R9, R174, R9, !PT ;  /* 0x00000009ae097209 */ /* 0x000fe40007810000 */
[----:B------:R-:W-:Y:S01]  /*3370*/  FSEL R140, R78, -INF , P5 ;  /* 0xff8000004e8c7808 */ /* 0x000fe20002800000 */
[----:B------:R-:W1:Y:S01]  /*3380*/  SHFL.BFLY PT, R11, R8, 0x2, 0x1f ;  /* 0x0c401f00080b7f89 */ /* 0x000e6200000e0000 */
[----:B------:R-:W-:Y:S02]  /*3390*/  FMNMX.FTZ R9, R170, R9, !PT ;  /* 0x00000009aa097209 */ /* 0x000fe40007810000 */
[----:B------:R-:W-:-:S02]  /*33a0*/  FSEL R164, R79, -INF , P4 ;  /* 0xff8000004fa47808 */ /* 0x000fc40002000000 */
[----:B------:R-:W-:Y:S01]  /*33b0*/  FMNMX.FTZ R9, R142, R9, !PT ;  /* 0x000000098e097209 */ /* 0x000fe20007810000 */
[----:B------:R-:W-:Y:S03]  /*33c0*/  LDSM.16.MT88.4 R76, [R190+0x2100] ;  /* 0x00210000be4c783b */ /* 0x000fe60000004200 */
[----:B------:R-:W-:-:S04]  /*33d0*/  FMNMX.FTZ R9, R140, R9, !PT ;  /* 0x000000098c097209 */ /* 0x000fc80007810000 */
[----:B------:R-:W-:-:S05]  /*33e0*/  FMNMX.FTZ R10, R164, R9, !PT ;  /* 0x00000009a40a7209 */ /* 0x000fca0007810000 */
[----:B------:R-:W2:Y:S01]  /*33f0*/  SHFL.BFLY PT, R9, R10, 0x2, 0x1f ;  /* 0x0c401f000a097f89 */ /* 0x000ea200000e0000 */
[----:B-1----:R-:W-:-:S05]  /*3400*/  FMNMX.FTZ R11, R8, R11, !PT ;  /* 0x0000000b080b7209 */ /* 0x002fca0007810000 */
[----:B------:R-:W1:Y:S01]  /*3410*/  SHFL.BFLY PT, R132, R11, 0x1, 0x1f ;  /* 0x0c201f000b847f89 */ /* 0x000e6200000e0000 */
[----:B--2---:R-:W-:-:S05]  /*3420*/  FMNMX.FTZ R9, R10, R9, !PT ;  /* 0x000000090a097209 */ /* 0x004fca0007810000 */
[----:B------:R-:W2:Y:S01]  /*3430*/  SHFL.BFLY PT, R8, R9, 0x1, 0x1f ;  /* 0x0c201f0009087f89 */ /* 0x000ea200000e0000 */
[----:B-1----:R-:W-:-:S04]  /*3440*/  FMNMX.FTZ R132, R11, R132, !PT ;  /* 0x000000840b847209 */ /* 0x002fc80007810000 */
[C---:B------:R-:W-:Y:S01]  /*3450*/  FSETP.NEU.FTZ.AND P4, PT, R132.reuse, -INF , PT ;  /* 0xff8000008400780b */ /* 0x040fe20003f9d000 */
[----:B------:R-:W-:-:S05]  /*3460*/  FMUL.FTZ R172, R132, c[0x0][0x2d0] ;  /* 0x0000b40084ac7a20 */ /* 0x000fca0000410000 */
[----:B------:R-:W-:-:S05]  /*3470*/  FSEL R172, R172, RZ, P4 ;  /* 0x000000ffacac7208 */ /* 0x000fca0002000000 */
[--C-:B------:R-:W-:Y:S02]  /*3480*/  FFMA.FTZ R157, R3, c[0x0][0x2d0], -R172.reuse ;  /* 0x0000b400039d7a23 */ /* 0x100fe400000108ac */
[--C-:B------:R-:W-:Y:S01]  /*3490*/  FFMA.FTZ R156, R33, c[0x0][0x2d0], -R172.reuse ;  /* 0x0000b400219c7a23 */ /* 0x100fe200000108ac */
[----:B--2---:R-:W-:Y:S01]  /*34a0*/  FMNMX.FTZ R3, R8, R9, !PT ;  /* 0x0000000908037209 */ /* 0x004fe20007810000 */
[--C-:B------:R-:W-:Y:S01]  /*34b0*/  FFMA.FTZ R154, R35, c[0x0][0x2d0], -R172.reuse ;  /* 0x0000b400239a7a23 */ /* 0x100fe200000108ac */
[----:B------:R-:W-:Y:S01]  /*34c0*/  LDSM.16.MT88.4 R8, [R195+0x2900] ;  /* 0x00290000c308783b */ /* 0x000fe20000004200 */
[--C-:B------:R-:W-:Y:S01]  /*34d0*/  FFMA.FTZ R151, R31, c[0x0][0x2d0], -R172.reuse ;  /* 0x0000b4001f977a23 */ /* 0x100fe200000108ac */
[C---:B------:R-:W-:Y:S01]  /*34e0*/  FSETP.NEU.FTZ.AND P4, PT, R3.reuse, -INF , PT ;  /* 0xff8000000300780b */ /* 0x040fe20003f9d000 */
[----:B------:R-:W-:Y:S01]  /*34f0*/  FMUL.FTZ R167, R3, c[0x0][0x2d0] ;  /* 0x0000b40003a77a20 */ /* 0x000fe20000410000 */
[----:B------:R-:W-:Y:S01]  /*3500*/  MUFU.EX2 R157, R157 ;  /* 0x0000009d009d7308 */ /* 0x000fe20000000800 */
[----:B------:R-:W-:-:S02]  /*3510*/  FFMA.FTZ R149, R7, c[0x0][0x2d0], -R172 ;  /* 0x0000b40007957a23 */ /* 0x000fc400000108ac */
[--C-:B------:R-:W-:Y:S01]  /*3520*/  FFMA.FTZ R155, R29, c[0x0][0x2d0], -R172.reuse ;  /* 0x0000b4001d9b7a23 */ /* 0x100fe200000108ac */
[----:B------:R-:W-:Y:S01]  /*3530*/  FSEL R167, R167, RZ, P4 ;  /* 0x000000ffa7a77208 */ /* 0x000fe20002000000 */
[--C-:B------:R-:W-:Y:S01]  /*3540*/  FFMA.FTZ R150, R25, c[0x0][0x2d0], -R172.reuse ;  /* 0x0000b40019967a23 */ /* 0x100fe200000108ac */
[----:B------:R-:W-:Y:S01]  /*3550*/  PLOP3.LUT P4, PT, PT, PT, UP0, 0x80, 0x0 ;  /* 0x000000000000781c */ /* 0x000fe20003f8f008 */
[----:B------:R-:W-:Y:S01]  /*3560*/  FFMA.FTZ R2, R21, c[0x0][0x2d0], -R172 ;  /* 0x0000b40015027a23 */ /* 0x000fe200000108ac */
[----:B------:R-:W1:Y:S01]  /*3570*/  MUFU.EX2 R156, R156 ;  /* 0x0000009c009c7308 */ /* 0x000e620000000800 */
[--C-:B------:R-:W-:Y:S01]  /*3580*/  FFMA.FTZ R158, R34, c[0x0][0x2d0], -R167.reuse ;  /* 0x0000b400229e7a23 */ /* 0x100fe200000108a7 */
[----:B------:R-:W-:Y:S01]  /*3590*/  LDSM.16.MT88.4 R20, [R195+0x900] ;  /* 0x00090000c314783b */ /* 0x000fe20000004200 */
[--C-:B------:R-:W-:Y:S02]  /*35a0*/  FFMA.FTZ R159, R32, c[0x0][0x2d0], -R167.reuse ;  /* 0x0000b400209f7a23 */ /* 0x100fe400000108a7 */
[--C-:B------:R-:W-:Y:S01]  /*35b0*/  FFMA.FTZ R161, R6, c[0x0][0x2d0], -R167.reuse ;  /* 0x0000b40006a17a23 */ /* 0x100fe200000108a7 */
[----:B------:R-:W-:Y:S01]  /*35c0*/  LDSM.16.MT88.4 R32, [R189+0x900] ;  /* 0x00090000bd20783b */ /* 0x000fe20000004200 */
[--C-:B------:R-:W-:Y:S01]  /*35d0*/  FFMA.FTZ R152, R4, c[0x0][0x2d0], -R167.reuse ;  /* 0x0000b40004987a23 */ /* 0x100fe200000108a7 */
[----:B------:R-:W-:Y:S01]  /*35e0*/  MUFU.EX2 R154, R154 ;  /* 0x0000009a009a7308 */ /* 0x000fe20000000800 */
[--C-:B------:R-:W-:Y:S01]  /*35f0*/  FFMA.FTZ R153, R30, c[0x0][0x2d0], -R167.reuse ;  /* 0x0000b4001e997a23 */ /* 0x100fe200000108a7 */
[----:B------:R-:W2:Y:S01]  /*3600*/  LDSM.16.MT88.4 R4, [R188+0x4100] ;  /* 0x00410000bc04783b */ /* 0x000ea20000004200 */
[----:B------:R-:W-:-:S02]  /*3610*/  FFMA.FTZ R148, R28, c[0x0][0x2d0], -R167 ;  /* 0x0000b4001c947a23 */ /* 0x000fc400000108a7 */
[--C-:B------:R-:W-:Y:S01]  /*3620*/  FFMA.FTZ R147, R26, c[0x0][0x2d0], -R167.reuse ;  /* 0x0000b4001a937a23 */ /* 0x100fe200000108a7 */
[----:B------:R-:W-:Y:S01]  /*3630*/  LDSM.16.MT88.4 R28, [R188+0x900] ;  /* 0x00090000bc1c783b */ /* 0x000fe20000004200 */
[----:B------:R-:W-:Y:S01]  /*3640*/  FFMA.FTZ R0, R24, c[0x0][0x2d0], -R167 ;  /* 0x0000b40018007a23 */ /* 0x000fe200000108a7 */
[----:B------:R-:W3:Y:S01]  /*3650*/  MUFU.EX2 R151, R151 ;  /* 0x0000009700977308 */ /* 0x000ee20000000800 */
[----:B-1----:R-:W-:Y:S01]  /*3660*/  F2FP.BF16.PACK_AB R116, R156, R157 ;  /* 0x0000009d9c74723e */ /* 0x002fe200000010ff */
[----:B------:R-:W-:Y:S01]  /*3670*/  LDSM.16.MT88.4 R24, [R190+0x2900] ;  /* 0x00290000be18783b */ /* 0x000fe20000004200 */
[--C-:B------:R-:W-:Y:S02]  /*3680*/  FFMA.FTZ R160, R171, c[0x0][0x2d0], -R172.reuse ;  /* 0x0000b400aba07a23 */ /* 0x100fe400000108ac */
[--C-:B------:R-:W-:Y:S02]  /*3690*/  FFMA.FTZ R162, R169, c[0x0][0x2d0], -R172.reuse ;  /* 0x0000b400a9a27a23 */ /* 0x100fe400000108ac */
[--C-:B------:R-:W-:Y:S01]  /*36a0*/  FFMA.FTZ R163, R163, c[0x0][0x2d0], -R172.reuse ;  /* 0x0000b400a3a37a23 */ /* 0x100fe200000108ac */
[----:B------:R-:W-:Y:S01]  /*36b0*/  MUFU.EX2 R158, R158 ;  /* 0x0000009e009e7308 */ /* 0x000fe20000000800 */
[----:B------:R-:W-:-:S02]  /*36c0*/  FFMA.FTZ R165, R165, c[0x0][0x2d0], -R172 ;  /* 0x0000b400a5a57a23 */ /* 0x000fc400000108ac */
[--C-:B------:R-:W-:Y:S02]  /*36d0*/  FFMA.FTZ R166, R166, c[0x0][0x2d0], -R167.reuse ;  /* 0x0000b400a6a67a23 */ /* 0x100fe400000108a7 */
[--C-:B------:R-:W-:Y:S02]  /*36e0*/  FFMA.FTZ R169, R204, c[0x0][0x2d0], -R167.reuse ;  /* 0x0000b400cca97a23 */ /* 0x100fe400000108a7 */
[--C-:B------:R-:W-:Y:S01]  /*36f0*/  FFMA.FTZ R168, R168, c[0x0][0x2d0], -R167.reuse ;  /* 0x0000b400a8a87a23 */ /* 0x100fe200000108a7 */
[----:B------:R-:W1:Y:S01]  /*3700*/  MUFU.EX2 R159, R159 ;  /* 0x0000009f009f7308 */ /* 0x000e620000000800 */
[----:B---3--:R-:W-:Y:S01]  /*3710*/  F2FP.BF16.PACK_AB R118, R151, R154 ;  /* 0x0000009a9776723e */ /* 0x008fe200000010ff */
[----:B------:R-:W-:Y:S02]  /*3720*/  FFMA.FTZ R171, R174, c[0x0][0x2d0], -R167 ;  /* 0x0000b400aeab7a23 */ /* 0x000fe400000108a7 */
[--C-:B------:R-:W-:Y:S02]  /*3730*/  FFMA.FTZ R174, R175, c[0x0][0x2d0], -R172.reuse ;  /* 0x0000b400afae7a23 */ /* 0x100fe400000108ac */
[----:B------:R-:W-:-:S02]  /*3740*/  FFMA.FTZ R173, R173, c[0x0][0x2d0], -R172 ;  /* 0x0000b400adad7a23 */ /* 0x000fc400000108ac */
[----:B------:R-:W-:Y:S01]  /*3750*/  MUFU.EX2 R161, R161 ;  /* 0x000000a100a17308 */ /* 0x000fe20000000800 */
[--C-:B------:R-:W-:Y:S02]  /*3760*/  FFMA.FTZ R175, R143, c[0x0][0x2d0], -R172.reuse ;  /* 0x0000b4008faf7a23 */ /* 0x100fe400000108ac */
[----:B------:R-:W-:Y:S02]  /*3770*/  FFMA.FTZ R172, R141, c[0x0][0x2d0], -R172 ;  /* 0x0000b4008dac7a23 */ /* 0x000fe400000108ac */
[--C-:B------:R-:W-:Y:S02]  /*3780*/  FFMA.FTZ R170, R170, c[0x0][0x2d0], -R167.reuse ;  /* 0x0000b400aaaa7a23 */ /* 0x100fe400000108a7 */
[--C-:B------:R-:W-:Y:S01]  /*3790*/  FFMA.FTZ R205, R142, c[0x0][0x2d0], -R167.reuse ;  /* 0x0000b4008ecd7a23 */ /* 0x100fe200000108a7 */
[----:B------:R-:W3:Y:S01]  /*37a0*/  MUFU.EX2 R152, R152 ;  /* 0x0000009800987308 */ /* 0x000ee20000000800 */
[----:B-1----:R-:W-:Y:S01]  /*37b0*/  F2FP.BF16.PACK_AB R117, R159, R158 ;  /* 0x0000009e9f75723e */ /* 0x002fe200000010ff */
[----:B------:R-:W-:-:S02]  /*37c0*/  FFMA.FTZ R204, R140, c[0x0][0x2d0], -R167 ;  /* 0x0000b4008ccc7a23 */ /* 0x000fc400000108a7 */
[----:B------:R-:W-:Y:S01]  /*37d0*/  FFMA.FTZ R211, R164, c[0x0][0x2d0], -R167 ;  /* 0x0000b400a4d37a23 */ /* 0x000fe200000108a7 */
[----:B------:R-:W-:Y:S01]  /*37e0*/  LDSM.16.MT88.4 R140, [R190+0x1900] ;  /* 0x00190000be8c783b */ /* 0x000fe20000004200 */
[----:B------:R-:W-:Y:S02]  /*37f0*/  FADD.FTZ R157, R157, R156 ;  /* 0x0000009c9d9d7221 */ /* 0x000fe40000010000 */
[----:B------:R-:W-:Y:S01]  /*3800*/  MUFU.EX2 R155, R155 ;  /* 0x0000009b009b7308 */ /* 0x000fe20000000800 */
[----:B------:R-:W-:Y:S02]  /*3810*/  FADD.FTZ R158, R158, R159 ;  /* 0x0000009f9e9e7221 */ /* 0x000fe40000010000 */
[----:B------:R-:W-:-:S04]  /*3820*/  FADD.FTZ R154, R154, R157 ;  /* 0x0000009d9a9a7221 */ /* 0x000fc80000010000 */
[----:B------:R-:W-:Y:S01]  /*3830*/  FADD.FTZ R154, R151, R154 ;  /* 0x0000009a979a7221 */ /* 0x000fe20000010000 */
[----:B---3--:R-:W-:Y:S01]  /*3840*/  F2FP.BF16.PACK_AB R119, R152, R161 ;  /* 0x000000a19877723e */ /* 0x008fe200000010ff */
[----:B------:R-:W1:Y:S01]  /*3850*/  MUFU.EX2 R150, R150 ;  /* 0x0000009600967308 */ /* 0x000e620000000800 */
[----:B------:R-:W-:-:S04]  /*3860*/  FADD.FTZ R161, R161, R158 ;  /* 0x0000009ea1a17221 */ /* 0x000fc80000010000 */
[----:B------:R-:W-:Y:S01]  /*3870*/  FADD.FTZ R152, R152, R161 ;  /* 0x000000a198987221 */ /* 0x000fe20000010000 */
[C---:B------:R-:W-:Y:S02]  /*3880*/  HMMA.16816.F32.BF16 R64, R116.reuse, R68, RZ ;  /* 0x000000447440723c */ /* 0x040fe400000418ff */
[----:B------:R-:W-:Y:S06]  /*3890*/  MUFU.EX2 R149, R149 ;  /* 0x0000009500957308 */ /* 0x000fec0000000800 */
[C---:B------:R-:W-:Y:S02]  /*38a0*/  HMMA.16816.F32.BF16 R80, R116.reuse, R84, RZ ;  /* 0x000000547450723c */ /* 0x040fe400000418ff */
[----:B------:R-:W-:Y:S06]  /*38b0*/  MUFU.EX2 R2, R2 ;  /* 0x0000000200027308 */ /* 0x000fec0000000800 */
[C---:B------:R-:W-:Y:S02]  /*38c0*/  HMMA.16816.F32.BF16 R68, R116.reuse, R70, RZ ;  /* 0x000000467444723c */ /* 0x040fe400000418ff */
[----:B------:R-:W-:Y:S06]  /*38d0*/  MUFU.EX2 R153, R153 ;  /* 0x0000009900997308 */ /* 0x000fec0000000800 */
[C---:B------:R-:W-:Y:S02]  /*38e0*/  HMMA.16816.F32.BF16 R84, R116.reuse, R86, RZ ;  /* 0x000000567454723c */ /* 0x040fe400000418ff */
[----:B------:R-:W3:Y:S06]  /*38f0*/  MUFU.EX2 R148, R148 ;  /* 0x0000009400947308 */ /* 0x000eec0000000800 */
[C---:B------:R-:W-:Y:S02]  /*3900*/  HMMA.16816.F32.BF16 R128, R116.reuse, R36, RZ ;  /* 0x000000247480723c */ /* 0x040fe400000418ff */
[----:B------:R-:W-:Y:S06]  /*3910*/  MUFU.EX2 R147, R147 ;  /* 0x0000009300937308 */ /* 0x000fec0000000800 */
[C---:B------:R-:W-:Y:S02]  /*3920*/  HMMA.16816.F32.BF16 R40, R116.reuse, R44, RZ ;  /* 0x0000002c7428723c */ /* 0x040fe400000418ff */
[----:B------:R-:W4:Y:S06]  /*3930*/  MUFU.EX2 R0, R0 ;  /* 0x0000000000007308 */ /* 0x000f2c0000000800 */
[C---:B------:R-:W-:Y:S02]  /*3940*/  HMMA.16816.F32.BF16 R48, R116.reuse, R52, RZ ;  /* 0x000000347430723c */ /* 0x040fe400000418ff */
[----:B------:R-:W-:Y:S06]  /*3950*/  MUFU.EX2 R160, R160 ;  /* 0x000000a000a07308 */ /* 0x000fec0000000800 */
[C---:B------:R-:W-:Y:S02]  /*3960*/  HMMA.16816.F32.BF16 R56, R116.reuse, R60, RZ ;  /* 0x0000003c7438723c */ /* 0x040fe400000418ff */
[----:B------:R-:W5:Y:S06]  /*3970*/  MUFU.EX2 R163, R163 ;  /* 0x000000a300a37308 */ /* 0x000f6c0000000800 */
[C---:B------:R-:W-:Y:S02]  /*3980*/  HMMA.16816.F32.BF16 R72, R116.reuse, R76, RZ ;  /* 0x0000004c7448723c */ /* 0x040fe400000418ff */
[----:B------:R-:W-:Y:S06]  /*3990*/  MUFU.EX2 R162, R162 ;  /* 0x000000a200a27308 */ /* 0x000fec0000000800 */
[C---:B------:R-:W-:Y:S02]  /*39a0*/  HMMA.16816.F32.BF16 R88, R116.reuse, R92, RZ ;  /* 0x0000005c7458723c */ /* 0x040fe400000418ff */
[----:B------:R-:W1:Y:S06]  /*39b0*/  MUFU.EX2 R165, R165 ;  /* 0x000000a500a57308 */ /* 0x000e6c0000000800 */
        /* <DEDUP_REMOVED lines=23> */
[----:B------:R-:W4:Y:S06]  /*3b30*/  MUFU.EX2 R211, R211 ;  /* 0x000000d300d37308 */ /* 0x000f2c0000000800 */
[C---:B--2---:R-:W-:Y:S07]  /*3b40*/  HMMA.16816.F32.BF16 R120, R116.reuse, R4, RZ ;  /* 0x000000047478723c */ /* 0x044fee00000418ff */
[----:B-1----:R-:W-:Y:S01]  /*3b50*/  F2FP.BF16.PACK_AB R4, R150, R155 ;  /* 0x0000009b9604723e */ /* 0x002fe200000010ff */
[----:B------:R-:W-:Y:S01]  /*3b60*/  HMMA.16816.F32.BF16 R116, R116, R6, RZ ;  /* 0x000000067474723c */ /* 0x000fe200000418ff */
[----:B---3--:R-:W-:Y:S01]  /*3b70*/  F2FP.BF16.PACK_AB R5, R148, R153 ;  /* 0x000000999405723e */ /* 0x008fe200000010ff */
[----:B------:R-:W-:-:S02]  /*3b80*/  FADD.FTZ R155, R155, R154 ;  /* 0x0000009a9b9b7221 */ /* 0x000fc40000010000 */
[----:B------:R-:W-:Y:S02]  /*3b90*/  FADD.FTZ R153, R153, R152 ;  /* 0x0000009899997221 */ /* 0x000fe40000010000 */
[----:B------:R-:W-:Y:S01]  /*3ba0*/  FADD.FTZ R150, R150, R155 ;  /* 0x0000009b96967221 */ /* 0x000fe20000010000 */
[----:B------:R-:W-:Y:S01]  /*3bb0*/  F2FP.BF16.PACK_AB R6, R2, R149 ;  /* 0x000000950206723e */ /* 0x000fe200000010ff */
[----:B------:R-:W-:Y:S01]  /*3bc0*/  FADD.FTZ R148, R148, R153 ;  /* 0x0000009994947221 */ /* 0x000fe20000010000 */
[----:B----4-:R-:W-:Y:S01]  /*3bd0*/  F2FP.BF16.PACK_AB R7, R0, R147 ;  /* 0x000000930007723e */ /* 0x010fe200000010ff */
[----:B------:R-:W-:Y:S02]  /*3be0*/  FADD.FTZ R149, R149, R150 ;  /* 0x0000009695957221 */ /* 0x000fe40000010000 */
[----:B------:R-:W-:Y:S02]  /*3bf0*/  FADD.FTZ R147, R147, R148 ;  /* 0x0000009493937221 */ /* 0x000fe40000010000 */
[----:B------:R-:W-:-:S02]  /*3c00*/  FADD.FTZ R149, R2, R149 ;  /* 0x0000009502957221 */ /* 0x000fc40000010000 */
[----:B------:R-:W-:Y:S01]  /*3c10*/  HMMA.16816.F32.BF16 R64, R4, R8, R64 ;  /* 0x000000080440723c */ /* 0x000fe20000041840 */
[----:B------:R-:W-:-:S07]  /*3c20*/  FADD.FTZ R147, R0, R147 ;  /* 0x0000009300937221 */ /* 0x000fce0000010000 */
[C---:B------:R-:W-:Y:S01]  /*3c30*/  HMMA.16816.F32.BF16 R68, R4.reuse, R10, R68 ;  /* 0x0000000a0444723c */ /* 0x040fe20000041844 */
[----:B------:R-:W1:Y:S07]  /*3c40*/  LDSM.16.MT88.4 R8, [R190+0x4900] ;  /* 0x00490000be08783b */ /* 0x000e6e0000004200 */
[C---:B------:R-:W-:Y:S08]  /*3c50*/  HMMA.16816.F32.BF16 R80, R4.reuse, R16, R80 ;  /* 0x000000100450723c */ /* 0x040ff00000041850 */
[C---:B------:R-:W-:Y:S01]  /*3c60*/  HMMA.16816.F32.BF16 R84, R4.reuse, R18, R84 ;  /* 0x000000120454723c */ /* 0x040fe20000041854 */
[----:B------:R-:W2:Y:S07]  /*3c70*/  LDSM.16.MT88.4 R16, [R189+0x4900] ;  /* 0x00490000bd10783b */ /* 0x000eae0000004200 */
[C---:B------:R-:W-:Y:S08]  /*3c80*/  HMMA.16816.F32.BF16 R128, R4.reuse, R20, R128 ;  /* 0x000000140480723c */ /* 0x040ff00000041880 */
[C---:B------:R-:W-:Y:S01]  /*3c90*/  HMMA.16816.F32.BF16 R36, R4.reuse, R22, R36 ;  /* 0x000000160424723c */ /* 0x040fe20000041824 */
[----:B------:R-:W3:Y:S07]  /*3ca0*/  LDSM.16.MT88.4 R20, [R195+0x4900] ;  /* 0x00490000c314783b */ /* 0x000eee0000004200 */
[C---:B------:R-:W-:Y:S08]  /*3cb0*/  HMMA.16816.F32.BF16 R88, R4.reuse, R12, R88 ;  /* 0x0000000c0458723c */ /* 0x040ff00000041858 */
[C---:B------:R-:W-:Y:S01]  /*3cc0*/  HMMA.16816.F32.BF16 R92, R4.reuse, R14, R92 ;  /* 0x0000000e045c723c */ /* 0x040fe2000004185c */
[----:B------:R-:W4:Y:S07]  /*3cd0*/  LDSM.16.MT88.4 R12, [R188+0x4900] ;  /* 0x00490000bc0c783b */ /* 0x000f2e0000004200 */
[C---:B-1----:R-:W-:Y:S08]  /*3ce0*/  HMMA.16816.F32.BF16 R124, R4.reuse, R8, R124 ;  /* 0x00000008047c723c */ /* 0x042ff0000004187c */
[C---:B------:R-:W-:Y:S01]  /*3cf0*/  HMMA.16816.F32.BF16 R104, R4.reuse, R10, R104 ;  /* 0x0000000a0468723c */ /* 0x040fe20000041868 */
[----:B------:R-:W1:Y:S07]  /*3d00*/  LDSM.16.MT88.4 R8, [R195+0x1100] ;  /* 0x00110000c308783b */ /* 0x000e6e0000004200 */
[C---:B--2---:R-:W-:Y:S08]  /*3d10*/  HMMA.16816.F32.BF16 R108, R4.reuse, R16, R108 ;  /* 0x00000010046c723c */ /* 0x044ff0000004186c */
[C---:B------:R-:W-:Y:S01]  /*3d20*/  HMMA.16816.F32.BF16 R112, R4.reuse, R18, R112 ;  /* 0x000000120470723c */ /* 0x040fe20000041870 */
[----:B------:R-:W2:Y:S07]  /*3d30*/  LDSM.16.MT88.4 R16, [R190+0x1100] ;  /* 0x00110000be10783b */ /* 0x000eae0000004200 */
[C---:B------:R-:W-:Y:S08]  /*3d40*/  HMMA.16816.F32.BF16 R40, R4.reuse, R136, R40 ;  /* 0x000000880428723c */ /* 0x040ff00000041828 */
[C---:B------:R-:W-:Y:S01]  /*3d50*/  HMMA.16816.F32.BF16 R44, R4.reuse, R138, R44 ;  /* 0x0000008a042c723c */ /* 0x040fe2000004182c */
[----:B------:R-:W-:Y:S07]  /*3d60*/  LDSM.16.MT88.4 R136, [R189+0x1900] ;  /* 0x00190000bd88783b */ /* 0x000fee0000004200 */
        /* <DEDUP_REMOVED lines=9> */
[C---:B---3--:R-:W-:Y:S08]  /*3e00*/  HMMA.16816.F32.BF16 R96, R4.reuse, R20, R96 ;  /* 0x000000140460723c */ /* 0x048ff00000041860 */
[C---:B------:R-:W-:Y:S01]  /*3e10*/  HMMA.16816.F32.BF16 R100, R4.reuse, R22, R100 ;  /* 0x000000160464723c */ /* 0x040fe20000041864 */
[----:B------:R-:W-:Y:S07]  /*3e20*/  LDSM.16.MT88.4 R20, [R195+0x5100] ;  /* 0x00510000c314783b */ /* 0x000fee0000004200 */
[C---:B----4-:R-:W-:Y:S08]  /*3e30*/  HMMA.16816.F32.BF16 R120, R4.reuse, R12, R120 ;  /* 0x0000000c0478723c */ /* 0x050ff00000041878 */
[----:B------:R-:W-:Y:S01]  /*3e40*/  HMMA.16816.F32.BF16 R116, R4, R14, R116 ;  /* 0x0000000e0474723c */ /* 0x000fe20000041874 */
[----:B------:R-:W3:Y:S06]  /*3e50*/  LDSM.16.MT88.4 R12, [R195+0x3100] ;  /* 0x00310000c30c783b */ /* 0x000eec0000004200 */
[----:B-----5:R-:W-:Y:S01]  /*3e60*/  F2FP.BF16.PACK_AB R4, R163, R160 ;  /* 0x000000a0a304723e */ /* 0x020fe200000010ff */
[----:B------:R-:W-:Y:S01]  /*3e70*/  FADD.FTZ R160, R160, R149 ;  /* 0x00000095a0a07221 */ /* 0x000fe20000010000 */
[----:B------:R-:W-:-:S02]  /*3e80*/  F2FP.BF16.PACK_AB R6, R165, R162 ;  /* 0x000000a2a506723e */ /* 0x000fc400000010ff */
[----:B------:R-:W-:Y:S01]  /*3e90*/  F2FP.BF16.PACK_AB R5, R169, R166 ;  /* 0x000000a6a905723e */ /* 0x000fe200000010ff */
[----:B------:R-:W-:Y:S01]  /*3ea0*/  FADD.FTZ R166, R166, R147 ;  /* 0x00000093a6a67221 */ /* 0x000fe20000010000 */
[----:B------:R-:W-:Y:S01]  /*3eb0*/  F2FP.BF16.PACK_AB R7, R171, R168 ;  /* 0x000000a8ab07723e */ /* 0x000fe200000010ff */
[----:B------:R-:W-:Y:S02]  /*3ec0*/  FADD.FTZ R163, R163, R160 ;  /* 0x000000a0a3a37221 */ /* 0x000fe40000010000 */
[----:B------:R-:W-:Y:S02]  /*3ed0*/  FADD.FTZ R169, R169, R166 ;  /* 0x000000a6a9a97221 */ /* 0x000fe40000010000 */
[----:B------:R-:W-:Y:S02]  /*3ee0*/  FADD.FTZ R162, R162, R163 ;  /* 0x000000a3a2a27221 */ /* 0x000fe40000010000 */
[----:B-1----:R-:W-:Y:S01]  /*3ef0*/  HMMA.16816.F32.BF16 R128, R4, R8, R128 ;  /* 0x000000080480723c */ /* 0x002fe20000041880 */
[----:B------:R-:W-:-:S02]  /*3f00*/  FADD.FTZ R168, R168, R169 ;  /* 0x000000a9a8a87221 */ /* 0x000fc40000010000 */
[----:B------:R-:W-:Y:S02]  /*3f10*/  FADD.FTZ R165, R165, R162 ;  /* 0x000000a2a5a57221 */ /* 0x000fe40000010000 */
[----:B------:R-:W-:-:S03]  /*3f20*/  FADD.FTZ R171, R171, R168 ;  /* 0x000000a8abab7221 */ /* 0x000fc60000010000 */
[C---:B------:R-:W-:Y:S01]  /*3f30*/  HMMA.16816.F32.BF16 R36, R4.reuse, R10, R36 ;  /* 0x0000000a0424723c */ /* 0x040fe20000041824 */
[----:B------:R-:W1:Y:S07]  /*3f40*/  LDSM.16.MT88.4 R8, [R189+0x3100] ;  /* 0x00310000bd08783b */ /* 0x000e6e0000004200 */
[C---:B--2---:R-:W-:Y:S08]  /*3f50*/  HMMA.16816.F32.BF16 R40, R4.reuse, R16, R40 ;  /* 0x000000100428723c */ /* 0x044ff00000041828 */
[C---:B------:R-:W-:Y:S01]  /*3f60*/  HMMA.16816.F32.BF16 R44, R4.reuse, R18, R44 ;  /* 0x00000012042c723c */ /* 0x040fe2000004182c */
[----:B------:R-:W2:Y:S07]  /*3f70*/  LDSM.16.MT88.4 R16, [R188+0x3100] ;  /* 0x00310000bc10783b */ /* 0x000eae0000004200 */
[C---:B---3--:R-:W-:Y:S08]  /*3f80*/  HMMA.16816.F32.BF16 R64, R4.reuse, R12, R64 ;  /* 0x0000000c0440723c */ /* 0x048ff00000041840 */
[C---:B------:R-:W-:Y:S01]  /*3f90*/  HMMA.16816.F32.BF16 R68, R4.reuse, R14, R68 ;  /* 0x0000000e0444723c */ /* 0x040fe20000041844 */
[----:B------:R-:W3:Y:S07]  /*3fa0*/  LDSM.16.MT88.4 R12, [R190+0x5100] ;  /* 0x00510000be0c783b */ /* 0x000eee0000004200 */
[C---:B------:R-:W-:Y:S08]  /*3fb0*/  HMMA.16816.F32.BF16 R96, R4.reuse, R20, R96 ;  /* 0x000000140460723c */ /* 0x040ff00000041860 */
[C---:B-1----:R-:W-:Y:S08]  /*3fc0*/  HMMA.16816.F32.BF16 R80, R4.reuse, R8, R80 ;  /* 0x000000080450723c */ /* 0x042ff00000041850 */
        /* <DEDUP_REMOVED lines=8> */
[C---:B------:R-:W-:Y:S01]  /*4050*/  HMMA.16816.F32.BF16 R100, R4.reuse, R22, R100 ;  /* 0x000000160464723c */ /* 0x040fe20000041864 */
[----:B------:R-:W-:Y:S07]  /*4060*/  LDSM.16.MT88.4 R20, [R188+0x3900] ;  /* 0x00390000bc14783b */ /* 0x000fee0000004200 */
        /* <DEDUP_REMOVED lines=8> */
[----:B------:R-:W4:Y:S07]  /*40f0*/  LDSM.16.MT88.4 R32, [R188+0x1900] ;  /* 0x00190000bc20783b */ /* 0x000f2e0000004200 */
[C---:B------:R-:W-:Y:S08]  /*4100*/  HMMA.16816.F32.BF16 R56, R4.reuse, R28, R56 ;  /* 0x0000001c0438723c */ /* 0x040ff00000041838 */
[C---:B------:R-:W-:Y:S01]  /*4110*/  HMMA.16816.F32.BF16 R60, R4.reuse, R30, R60 ;  /* 0x0000001e043c723c */ /* 0x040fe2000004183c */
[----:B------:R-:W5:Y:S07]  /*4120*/  LDSM.16.MT88.4 R28, [R190+0x3900] ;  /* 0x00390000be1c783b */ /* 0x000f6e0000004200 */
[C---:B------:R-:W-:Y:S08]  /*4130*/  HMMA.16816.F32.BF16 R72, R4.reuse, R24, R72 ;  /* 0x000000180448723c */ /* 0x040ff00000041848 */
[----:B------:R-:W-:Y:S01]  /*4140*/  HMMA.16816.F32.BF16 R76, R4, R26, R76 ;  /* 0x0000001a044c723c */ /* 0x000fe2000004184c */
[----:B------:R-:W2:Y:S06]  /*4150*/  LDSM.16.MT88.4 R24, [R189+0x3900] ;  /* 0x00390000bd18783b */ /* 0x000eac0000004200 */
[----:B------:R-:W-:Y:S01]  /*4160*/  F2FP.BF16.PACK_AB R4, R173, R174 ;  /* 0x000000aead04723e */ /* 0x000fe200000010ff */
        /* <DEDUP_REMOVED lines=8> */
[----:B---3--:R-:W-:Y:S01]  /*41f0*/  HMMA.16816.F32.BF16 R128, R4, R12, R128 ;  /* 0x0000000c0480723c */ /* 0x008fe20000041880 */
[----:B------:R-:W-:-:S02]  /*4200*/  FADD.FTZ R204, R204, R205 ;  /* 0x000000cdcccc7221 */ /* 0x000fc40000010000 */
[----:B------:R-:W-:Y:S02]  /*4210*/  FADD.FTZ R213, R172, R175 ;  /* 0x000000afacd57221 */ /* 0x000fe40000010000 */
[----:B------:R-:W-:-:S03]  /*4220*/  FADD.FTZ R211, R211, R204 ;  /* 0x000000ccd3d37221 */ /* 0x000fc60000010000 */
[C---:B------:R-:W-:Y:S01]  /*4230*/  HMMA.16816.F32.BF16 R36, R4.reuse, R14, R36 ;  /* 0x0000000e0424723c */ /* 0x040fe20000041824 */
[----:B------:R-:W3:Y:S07]  /*4240*/  LDSM.16.MT88.4 R12, [R190+0x5900] ;  /* 0x00590000be0c783b */ /* 0x000eee0000004200 */
[C---:B-1----:R-:W-:Y:S08]  /*4250*/  HMMA.16816.F32.BF16 R64, R4.reuse, R8, R64 ;  /* 0x000000080440723c */ /* 0x042ff00000041840 */
[C---:B------:R-:W-:Y:S01]  /*4260*/  HMMA.16816.F32.BF16 R68, R4.reuse, R10, R68 ;  /* 0x0000000a0444723c */ /* 0x040fe20000041844 */
[----:B------:R-:W1:Y:S07]  /*4270*/  LDSM.16.MT88.4 R8, [R189+0x5900] ;  /* 0x00590000bd08783b */ /* 0x000e6e0000004200 */
[C---:B--2---:R-:W-:Y:S08]  /*4280*/  HMMA.16816.F32.BF16 R96, R4.reuse, R16, R96 ;  /* 0x000000100460723c */ /* 0x044ff00000041860 */
[C---:B------:R-:W-:Y:S01]  /*4290*/  HMMA.16816.F32.BF16 R100, R4.reuse, R18, R100 ;  /* 0x000000120464723c */ /* 0x040fe20000041864 */
[----:B------:R-:W2:Y:S07]  /*42a0*/  LDSM.16.MT88.4 R16, [R188+0x5900] ;  /* 0x00590000bc10783b */ /* 0x000eae0000004200 */
[C---:B------:R-:W-:Y:S08]  /*42b0*/  HMMA.16816.F32.BF16 R40, R4.reuse, R140, R40 ;  /* 0x0000008c0428723c */ /* 0x040ff00000041828 */
[C---:B------:R-:W-:Y:S08]  /*42c0*/  HMMA.16816.F32.BF16 R44, R4.reuse, R142, R44 ;  /* 0x0000008e042c723c */ /* 0x040ff0000004182c */
[C---:B------:R-:W-:Y:S08]  /*42d0*/  HMMA.16816.F32.BF16 R48, R4.reuse, R136, R48 ;  /* 0x000000880430723c */ /* 0x040ff00000041830 */
[C---:B------:R-:W-:Y:S08]  /*42e0*/  HMMA.16816.F32.BF16 R52, R4.reuse, R138, R52 ;  /* 0x0000008a0434723c */ /* 0x040ff00000041834 */
[C---:B----4-:R-:W-:Y:S08]  /*42f0*/  HMMA.16816.F32.BF16 R56, R4.reuse, R32, R56 ;  /* 0x000000200438723c */ /* 0x050ff00000041838 */
[C---:B------:R-:W-:Y:S08]  /*4300*/  HMMA.16816.F32.BF16 R60, R4.reuse, R34, R60 ;  /* 0x00000022043c723c */ /* 0x040ff0000004183c */
[C---:B-----5:R-:W-:Y:S08]  /*4310*/  HMMA.16816.F32.BF16 R72, R4.reuse, R28, R72 ;  /* 0x0000001c0448723c */ /* 0x060ff00000041848 */
[C---:B------:R-:W-:Y:S08]  /*4320*/  HMMA.16816.F32.BF16 R76, R4.reuse, R30, R76 ;  /* 0x0000001e044c723c */ /* 0x040ff0000004184c */
[C---:B------:R-:W-:Y:S08]  /*4330*/  HMMA.16816.F32.BF16 R80, R4.reuse, R24, R80 ;  /* 0x000000180450723c */ /* 0x040ff00000041850 */
[C---:B------:R-:W-:Y:S08]  /*4340*/  HMMA.16816.F32.BF16 R84, R4.reuse, R26, R84 ;  /* 0x0000001a0454723c */ /* 0x040ff00000041854 */
[C---:B------:R-:W-:Y:S08]  /*4350*/  HMMA.16816.F32.BF16 R88, R4.reuse, R20, R88 ;  /* 0x000000140458723c */ /* 0x040ff00000041858 */
[C---:B------:R-:W-:Y:S08]  /*4360*/  HMMA.16816.F32.BF16 R92, R4.reuse, R22, R92 ;  /* 0x00000016045c723c */ /* 0x040ff0000004185c */
[C---:B---3--:R-:W-:Y:S08]  /*4370*/  HMMA.16816.F32.BF16 R124, R4.reuse, R12, R124 ;  /* 0x0000000c047c723c */ /* 0x048ff0000004187c */
[C---:B------:R-:W-:Y:S08]  /*4380*/  HMMA.16816.F32.BF16 R104, R4.reuse, R14, R104 ;  /* 0x0000000e0468723c */ /* 0x040ff00000041868 */
[C---:B-1----:R-:W-:Y:S08]  /*4390*/  HMMA.16816.F32.BF16 R108, R4.reuse, R8, R108 ;  /* 0x00000008046c723c */ /* 0x042ff0000004186c */
[C---:B------:R-:W-:Y:S08]  /*43a0*/  HMMA.16816.F32.BF16 R112, R4.reuse, R10, R112 ;  /* 0x0000000a0470723c */ /* 0x040ff00000041870 */
[C---:B--2---:R-:W-:Y:S08]  /*43b0*/  HMMA.16816.F32.BF16 R120, R4.reuse, R16, R120 ;  /* 0x000000100478723c */ /* 0x044ff00000041878 */
[----:B------:R-:W-:Y:S01]  /*43c0*/  HMMA.16816.F32.BF16 R116, R4, R18, R116 ;  /* 0x000000120474723c */ /* 0x000fe20000041874 */
[----:B------:R-:W-:Y:S08]  /*43d0*/  @!P4 BRA `(.L_x_11) ;  /* 0x000029c00000c947 */ /* 0x000ff00003800000 */
[C---:B------:R-:W-:Y:S01]  /*43e0*/  SHF.L.U64.HI R207, R133.reuse, 0x1, R146 ;  /* 0x0000000185cf7819 */ /* 0x040fe20000010292 */
[----:B------:R-:W-:Y:S01]  /*43f0*/  IMAD.SHL.U32 R206, R133, 0x2, RZ ;  /* 0x0000000285ce7824 */ /* 0x000fe200078e00ff */
[C---:B------:R-:W-:Y:S01]  /*4400*/  SHF.L.U64.HI R209, R144.reuse, 0x1, R145 ;  /* 0x0000000190d17819 */ /* 0x040fe20000010291 */
[----:B------:R-:W-:Y:S01]  /*4410*/  IMAD.SHL.U32 R208, R144, 0x2, RZ ;  /* 0x0000000290d07824 */ /* 0x000fe200078e00ff */
[----:B------:R-:W-:Y:S01]  /*4420*/  MOV R0, R3 ;  /* 0x0000000300007202 */ /* 0x000fe20000000f00 */
[----:B------:R-:W-:Y:S01]  /*4430*/  IMAD.MOV.U32 R133, RZ, RZ, R132 ;  /* 0x000000ffff857224 */ /* 0x000fe200078e0084 */
[----:B------:R-:W-:-:S02]  /*4440*/  SHF.L.U64.HI R205, R134, 0x1, R135 ;  /* 0x0000000186cd7819 */ /* 0x000fc40000010287 */
[----:B------:R-:W-:Y:S01]  /*4450*/  SHF.L.U32 R204, R134, 0x1, RZ ;  /* 0x0000000186cc7819 */ /* 0x000fe200000006ff */
[----:B------:R-:W-:Y:S06]  /*4460*/  BRA `(.L_x_12) ;  /* 0x0000032000007947 */ /* 0x000fec0003800000 */
.L_x_14:
[----:B------:R-:W-:Y:S01]  /*4470*/  ULEA UR4, UR6, UR8, 0x6 ;  /* 0x0000000806047291 */ /* 0x000fe2000f8e303f */
[----:B------:R-:W-:Y:S05]  /*4480*/  IMAD.MOV.U32 R200, RZ, RZ, RZ ;  /* 0x000000ffffc87224 */ /* 0x000fea00078e00ff */
[----:B------:R-:W-:Y:S05]  /*4490*/  IMAD.U32 R201, RZ, RZ, UR4 ;  /* 0x00000004ffc97e24 */ /* 0x000fea000f8e00ff */
[----:B------:R-:W-:Y:S05]  /*44a0*/  IADD3 R201, R201, -0x40, R202 ;  /* 0xffffffc0c9c97810 */ /* 0x000fea0007ffe0ca */
[----:B------:R-:W-:Y:S04]  /*44b0*/  @P0 IMAD.HI.U32 R3, R201, c[0x0][0x2bc], RZ ;  /* 0x0000af00c9030a27 */ /* 0x000fe800078e00ff */
[----:B------:R-:W-:Y:S01]  /*44c0*/  IMAD.MOV.U32 R2, RZ, RZ, R201 ;  /* 0x000000ffff027224 */ /* 0x000fe200078e00c9 */
[----:B------:R-:W-:Y:S04]  /*44d0*/  @P0 SHF.R.U32.HI R2, RZ, c[0x0][0x2c0], R3 ;  /* 0x0000b000ff020a19 */ /* 0x000fe80000011603 */
[C---:B------:R-:W-:Y:S04]  /*44e0*/  @!P6 IADD3 R132, P4, R2.reuse, UR16, RZ ;  /* 0x000000100284ec10 */ /* 0x040fe8000ff9e0ff */
[----:B------:R-:W-:Y:S01]  /*44f0*/  @!P6 LEA.HI.X.SX32 R3, R2, UR15, 0x1, P4 ;  /* 0x0000000f0203ec11 */ /* 0x000fe2000a0f0eff */
[----:B------:R-:W-:Y:S01]  /*4500*/  IMAD.MOV R2, RZ, RZ, -R2 ;  /* 0x000000ffff027224 */ /* 0x000fe200078e0a02 */
[----:B------:R-:W-:Y:S03]  /*4510*/  @!P6 LEA R134, P4, R132, c[0x0][0x2a0], 0x2 ;  /* 0x0000a8008486ea11 */ /* 0x000fe600078810ff */
[----:B------:R-:W-:Y:S01]  /*4520*/  IMAD R201, R2, c[0x0][0x2b8], R201 ;  /* 0x0000ae0002c97a24 */ /* 0x000fe200078e02c9 */
[----:B------:R-:W-:Y:S04]  /*4530*/  @!P6 LEA.HI.X R135, R132, c[0x0][0x2a4], R3, 0x2, P4 ;  /* 0x0000a9008487ea11 */ /* 0x000fe800020f1403 */
[----:B------:R-:W-:Y:S01]  /*4540*/  SHF.R.S32.HI R3, RZ, 0x1f, R201 ;  /* 0x0000001fff037819 */ /* 0x000fe200000114c9 */
[----:B------:R1:W2:Y:S04]  /*4550*/  @!P6 LDG.E R200, [R134.64] ;  /* 0x0000000c86c8e981 */ /* 0x0002a8000c1e1900 */
[----:B------:R-:W-:Y:S04]  /*4560*/  IMAD R3, R3, c[0x0][0x1e0], RZ ;  /* 0x0000780003037a24 */ /* 0x000fe800078e02ff */
[C---:B------:R-:W-:Y:S02]  /*4570*/  IMAD R3, R201.reuse, c[0x0][0x1e4], R3 ;  /* 0x00007900c9037a24 */ /* 0x040fe400078e0203 */
[----:B-1----:R-:W-:Y:S04]  /*4580*/  IMAD.WIDE.U32 R134, R201, c[0x0][0x1e0], RZ ;  /* 0x00007800c9867a25 */ /* 0x002fe800078e00ff */
[----:B------:R-:W-:Y:S01]  /*4590*/  IMAD.IADD R135, R135, 0x1, R3 ;  /* 0x0000000187877824 */ /* 0x000fe200078e0203 */
[----:B--2---:R-:W-:Y:S03]  /*45a0*/  SHF.R.S32.HI R2, RZ, 0x1f, R200 ;  /* 0x0000001fff027819 */ /* 0x004fe600000114c8 */
[----:B------:R-:W-:Y:S04]  /*45b0*/  IMAD.WIDE.U32 R134, R200, c[0x0][0x1f0], R134 ;  /* 0x00007c00c8867a25 */ /* 0x000fe800078e0086 */
[----:B------:R-:W-:Y:S01]  /*45c0*/  IMAD R2, R2, c[0x0][0x1f0], RZ ;  /* 0x00007c0002027a24 */ /* 0x000fe200078e02ff */
[----:B------:R-:W-:Y:S03]  /*45d0*/  IADD3 R3, P4, R134, UR20, RZ ;  /* 0x0000001486037c10 */ /* 0x000fe6000ff9e0ff */
[----:B------:R-:W-:Y:S05]  /*45e0*/  IMAD R2, R200, c[0x0][0x1f4], R2 ;  /* 0x00007d00c8027a24 */ /* 0x000fea00078e0202 */
[----:B------:R-:W-:Y:S02]  /*45f0*/  IADD3.X R2, R135, UR18, R2, P4, !PT ;  /* 0x0000001287027c10 */ /* 0x000fe4000a7fe402 */
[C---:B------:R-:W-:Y:S04]  /*4600*/  LEA R145, P4, R3.reuse, c[0x0][0x1c8], 0x1 ;  /* 0x0000720003917a11 */ /* 0x040fe800078808ff */
[----:B------:R-:W-:Y:S01]  /*4610*/  LEA.HI.X R144, R3, c[0x0][0x1cc], R2, 0x1, P4 ;  /* 0x0000730003907a11 */ /* 0x000fe200020f0c02 */
[----:B------:R-:W1:Y:S04]  /*4620*/  SHFL.IDX PT, R135, R145, RZ, 0x181f ;  /* 0x00181fff91877589 */ /* 0x000e6800000e0000 */
[----:B------:R-:W2:Y:S04]  /*4630*/  SHFL.IDX PT, R132, R144, RZ, 0x181f ;  /* 0x00181fff90847589 */ /* 0x000ea800000e0000 */
[----:B------:R-:W3:Y:S04]  /*4640*/  SHFL.IDX PT, R3, R145, 0x1, 0x181f ;  /* 0x00381f0091037f89 */ /* 0x000ee800000e0000 */
[----:B------:R-:W4:Y:S01]  /*4650*/  SHFL.IDX PT, R2, R144, 0x1, 0x181f ;  /* 0x00381f0090027f89 */ /* 0x000f2200000e0000 */
[C---:B-1----:R-:W-:Y:S02]  /*4660*/  IADD3 R136, P5, R135.reuse, R208, RZ ;  /* 0x000000d087887210 */ /* 0x042fe40007fbe0ff */
[C---:B------:R-:W-:Y:S02]  /*4670*/  IADD3 R134, P4, R135.reuse, R206, RZ ;  /* 0x000000ce87867210 */ /* 0x040fe40007f9e0ff */
[C---:B--2---:R-:W-:Y:S02]  /*4680*/  IADD3.X R137, R132.reuse, R209, RZ, P5, !PT ;  /* 0x000000d184897210 */ /* 0x044fe40002ffe4ff */
[----:B------:R-:W-:Y:S01]  /*4690*/  IADD3 R140, P5, R135, R204, RZ ;  /* 0x000000cc878c7210 */ /* 0x000fe20007fbe0ff */
[C---:B------:R-:W-:Y:S01]  /*46a0*/  IMAD.X R135, R132.reuse, 0x1, R207, P4 ;  /* 0x0000000184877824 */ /* 0x040fe200020e06cf */
[C---:B---3--:R-:W-:Y:S01]  /*46b0*/  IADD3 R138, P4, R3.reuse, R208, RZ ;  /* 0x000000d0038a7210 */ /* 0x048fe20007f9e0ff */
[----:B------:R1:W-:Y:S02]  /*46c0*/  LDGSTS.E.BYPASS.LTC128B.128 [R199+0x6100], [R136.64], !P3 ;  /* 0x0610000088c77fae */ /* 0x0003e4000d901d4c */
[----:B------:R-:W-:Y:S01]  /*46d0*/  IMAD.X R141, R132, 0x1, R205, P5 ;  /* 0x00000001848d7824 */ /* 0x000fe200028e06cd */
[C---:B------:R-:W-:Y:S01]  /*46e0*/  IADD3 R142, P5, R3.reuse, R206, RZ ;  /* 0x000000ce038e7210 */ /* 0x040fe20007fbe0ff */
[----:B------:R1:W-:Y:S01]  /*46f0*/  LDGSTS.E.BYPASS.LTC128B.128 [R199+0x8100], [R134.64], !P2 ;  /* 0x0810000086c77fae */ /* 0x0003e2000d101d4c */
[C---:B----4-:R-:W-:Y:S01]  /*4700*/  IMAD.X R139, R2.reuse, 0x1, R209, P4 ;  /* 0x00000001028b7824 */ /* 0x050fe200020e06d1 */
[----:B------:R-:W-:Y:S02]  /*4710*/  IADD3 R144, P4, R3, R204, RZ ;  /* 0x000000cc03907210 */ /* 0x000fe40007f9e0ff */
[----:B------:R1:W-:Y:S01]  /*4720*/  LDGSTS.E.BYPASS.LTC128B.128 [R199+0xa100], [R140.64], !P1 ;  /* 0x0a1000008cc77fae */ /* 0x0003e2000c901d4c */
[C---:B------:R-:W-:Y:S02]  /*4730*/  IADD3.X R143, R2.reuse, R207, RZ, P5, !PT ;  /* 0x000000cf028f7210 */ /* 0x040fe40002ffe4ff */
[----:B------:R-:W-:Y:S01]  /*4740*/  IMAD.X R145, R2, 0x1, R205, P4 ;  /* 0x0000000102917824 */ /* 0x000fe200020e06cd */
[----:B------:R1:W-:Y:S04]  /*4750*/  LDGSTS.E.BYPASS.LTC128B.128 [R199+0x7100], [R138.64], !P3 ;  /* 0x071000008ac77fae */ /* 0x0003e8000d901d4c */
[----:B------:R1:W-:Y:S04]  /*4760*/  LDGSTS.E.BYPASS.LTC128B.128 [R199+0x9100], [R142.64], !P2 ;  /* 0x091000008ec77fae */ /* 0x0003e8000d101d4c */
[----:B------:R1:W-:Y:S01]  /*4770*/  LDGSTS.E.BYPASS.LTC128B.128 [R199+0xb100], [R144.64], !P1 ;  /* 0x0b10000090c77fae */ /* 0x0003e2000c901d4c */
[----:B------:R-:W-:-:S05]  /*4780*/  BRA `(.L_x_13) ;  /* 0x00000ca000007947 */ /* 0x000fca0003800000 */
.L_x_12:
[----:B------:R-:W-:Y:S04]  /*4790*/  DEPBAR.LE SB0, 0x0 ;  /* 0x000080000000791a */ /* 0x000fe80000000000 */
[----:B------:R-:W-:Y:S01]  /*47a0*/  BAR.SYNC.DEFER_BLOCKING 0x0 ;  /* 0x0000000000007b1d */ /* 0x000fe20000010000 */
[----:B------:R-:W-:Y:S01]  /*47b0*/  SHF.R.S32.HI R3, RZ, 0x1f, R201 ;  /* 0x0000001fff037819 */ /* 0x000fe200000114c9 */
[----:B------:R-:W-:Y:S01]  /*47c0*/  IMAD.WIDE.U32 R214, R201, c[0x0][0x208], RZ ;  /* 0x00008200c9d67a25 */ /* 0x000fe200078e00ff */
[----:B------:R-:W-:Y:S03]  /*47d0*/  UISETP.GT.AND UP0, UPT, UR6, UR7, UPT ;  /* 0x000000070600728c */ /* 0x000fe6000bf04270 */
[----:B------:R-:W-:Y:S04]  /*47e0*/  IMAD R3, R3, c[0x0][0x208], RZ ;  /* 0x0000820003037a24 */ /* 0x000fe800078e02ff */
[----:B------:R-:W-:Y:S04]  /*47f0*/  IMAD R3, R201, c[0x0][0x20c], R3 ;  /* 0x00008300c9037a24 */ /* 0x000fe800078e0203 */
[----:B------:R-:W-:Y:S01]  /*4800*/  IMAD.IADD R215, R215, 0x1, R3 ;  /* 0x00000001d7d77824 */ /* 0x000fe200078e0203 */
[----:B------:R-:W-:Y:S03]  /*4810*/  SHF.R.S32.HI R3, RZ, 0x1f, R200 ;  /* 0x0000001fff037819 */ /* 0x000fe600000114c8 */
[----:B------:R-:W-:Y:S04]  /*4820*/  IMAD.WIDE.U32 R214, R200, c[0x0][0x218], R214 ;  /* 0x00008600c8d67a25 */ /* 0x000fe800078e00d6 */
[----:B------:R-:W-:Y:S01]  /*4830*/  IMAD R3, R3, c[0x0][0x218], RZ ;  /* 0x0000860003037a24 */ /* 0x000fe200078e02ff */
[----:B------:R-:W-:Y:S01]  /*4840*/  IADD3 R2, P4, R214, UR22, RZ ;  /* 0x00000016d6027c10 */ /* 0x000fe2000ff9e0ff */
[----:B------:R-:W-:Y:S02]  /*4850*/  LDSM.16.M88.4 R136, [R198+0xc100] ;  /* 0x00c10000c688783b */ /* 0x000fe40000000200 */
[----:B------:R-:W-:Y:S02]  /*4860*/  IMAD R3, R200, c[0x0][0x21c], R3 ;  /* 0x00008700c8037a24 */ /* 0x000fe400078e0203 */
[----:B------:R-:W1:Y:S03]  /*4870*/  LDSM.16.M88.4 R140, [R197+0x6100] ;  /* 0x00610000c58c783b */ /* 0x000e660000000200 */
[----:B------:R-:W-:Y:S01]  /*4880*/  IADD3.X R3, R215, UR5, R3, P4, !PT ;  /* 0x00000005d7037c10 */ /* 0x000fe2000a7fe403 */
[----:B------:R-:W-:Y:S01]  /*4890*/  LDSM.16.M88.4 R144, [R197+0x6900] ;  /* 0x00690000c590783b */ /* 0x000fe20000000200 */
[C---:B------:R-:W-:Y:S03]  /*48a0*/  LEA R210, P4, R2.reuse, c[0x0][0x1f8], 0x1 ;  /* 0x00007e0002d27a11 */ /* 0x040fe600078808ff */
[----:B------:R-:W-:Y:S01]  /*48b0*/  LDSM.16.M88.4 R148, [R197+0x7100] ;  /* 0x00710000c594783b */ /* 0x000fe20000000200 */
[----:B------:R-:W-:Y:S03]  /*48c0*/  LEA.HI.X R134, R2, c[0x0][0x1fc], R3, 0x1, P4 ;  /* 0x00007f0002867a11 */ /* 0x000fe600020f0c03 */
[----:B------:R-:W-:Y:S04]  /*48d0*/  LDSM.16.M88.4 R152, [R194+0xc100] ;  /* 0x00c10000c298783b */ /* 0x000fe80000000200 */
[----:B------:R-:W-:Y:S04]  /*48e0*/  LDSM.16.M88.4 R156, [R187] ;  /* 0x00000000bb9c783b */ /* 0x000fe80000000200 */
[----:B------:R-:W-:Y:S04]  /*48f0*/  LDSM.16.M88.4 R160, [R186] ;  /* 0x00000000baa0783b */ /* 0x000fe80000000200 */
[----:B------:R-:W-:Y:S04]  /*4900*/  LDSM.16.M88.4 R164, [R185] ;  /* 0x00000000b9a4783b */ /* 0x000fe80000000200 */
[----:B------:R-:W2:Y:S04]  /*4910*/  SHFL.IDX PT, R135, R210, RZ, 0x181f ;  /* 0x00181fffd2877589 */ /* 0x000ea800000e0000 */
[----:B------:R-:W3:Y:S04]  /*4920*/  SHFL.IDX PT, R132, R134, RZ, 0x181f ;  /* 0x00181fff86847589 */ /* 0x000ee800000e0000 */
[----:B------:R-:W4:Y:S01]  /*4930*/  SHFL.IDX PT, R3, R210, 0x1, 0x181f ;  /* 0x00381f00d2037f89 */ /* 0x000f2200000e0000 */
[C---:B-1----:R-:W-:Y:S03]  /*4940*/  HMMA.16816.F32.BF16 R4, R136.reuse, R140, RZ ;  /* 0x0000008c8804723c */ /* 0x042fe600000418ff */
[----:B------:R1:W5:Y:S05]  /*4950*/  SHFL.IDX PT, R2, R134, 0x1, 0x181f ;  /* 0x00381f0086027f89 */ /* 0x00036a00000e0000 */
[C---:B------:R-:W-:Y:S01]  /*4960*/  HMMA.16816.F32.BF16 R8, R136.reuse, R142, RZ ;  /* 0x0000008e8808723c */ /* 0x040fe200000418ff */
[----:B------:R-:W5:Y:S03]  /*4970*/  LDSM.16.M88.4 R140, [R197+0x7900] ;  /* 0x00790000c58c783b */ /* 0x000f660000000200 */
[C---:B--2---:R-:W-:Y:S02]  /*4980*/  IADD3 R222, P5, R135.reuse, R208, RZ ;  /* 0x000000d087de7210 */ /* 0x044fe40007fbe0ff */
[C---:B------:R-:W-:Y:S02]  /*4990*/  IADD3 R220, P4, R135.reuse, R206, RZ ;  /* 0x000000ce87dc7210 */ /* 0x040fe40007f9e0ff */
[C---:B------:R-:W-:Y:S01]  /*49a0*/  HMMA.16816.F32.BF16 R12, R136.reuse, R144, RZ ;  /* 0x00000090880c723c */ /* 0x040fe200000418ff */
[C---:B---3--:R-:W-:Y:S03]  /*49b0*/  IMAD.X R223, R132.reuse, 0x1, R209, P5 ;  /* 0x0000000184df7824 */ /* 0x048fe600028e06d1 */
[----:B------:R-:W-:Y:S01]  /*49c0*/  IADD3 R218, P5, R135, R204, RZ ;  /* 0x000000cc87da7210 */ /* 0x000fe20007fbe0ff */
[C---:B------:R-:W-:Y:S01]  /*49d0*/  IMAD.X R221, R132.reuse, 0x1, R207, P4 ;  /* 0x0000000184dd7824 */ /* 0x040fe200020e06cf */
[C---:B----4-:R-:W-:Y:S02]  /*49e0*/  IADD3 R216, P4, R3.reuse, R208, RZ ;  /* 0x000000d003d87210 */ /* 0x050fe40007f9e0ff */
[C---:B------:R-:W-:Y:S01]  /*49f0*/  HMMA.16816.F32.BF16 R16, R136.reuse, R146, RZ ;  /* 0x000000928810723c */ /* 0x040fe200000418ff */
[----:B------:R-:W2:Y:S03]  /*4a00*/  LDSM.16.M88.4 R144, [R196] ;  /* 0x00000000c490783b */ /* 0x000ea60000000200 */
[----:B------:R-:W-:Y:S01]  /*4a10*/  IMAD.X R219, R132, 0x1, R205, P5 ;  /* 0x0000000184db7824 */ /* 0x000fe200028e06cd */
[----:B------:R-:W-:Y:S01]  /*4a20*/  @!PT LDS RZ, [RZ] ;  /* 0x00000000fffff984 */ /* 0x000fe20000000800 */
[----:B------:R-:W-:Y:S01]  /*4a30*/  @!PT LDS RZ, [RZ] ;  /* 0x00000000fffff984 */ /* 0x000fe20000000800 */
[----:B------:R-:W-:Y:S01]  /*4a40*/  @!PT LDS RZ, [RZ] ;  /* 0x00000000fffff984 */ /* 0x000fe20000000800 */
[----:B------:R3:W-:Y:S01]  /*4a50*/  LDGSTS.E.BYPASS.LTC128B.128 [R203], [R222.64], !P3 ;  /* 0x00000000decb7fae */ /* 0x0007e2000d901d4c */
[C---:B-1----:R-:W-:Y:S01]  /*4a60*/  IADD3 R134, P5, R3.reuse, R206, RZ ;  /* 0x000000ce03867210 */ /* 0x042fe20007fbe0ff */
[C---:B-----5:R-:W-:Y:S01]  /*4a70*/  IMAD.X R217, R2.reuse, 0x1, R209, P4 ;  /* 0x0000000102d97824 */ /* 0x060fe200020e06d1 */
[C---:B------:R-:W-:Y:S01]  /*4a80*/  HMMA.16816.F32.BF16 R20, R136.reuse, R148, RZ ;  /* 0x000000948814723c */ /* 0x040fe200000418ff */
[----:B------:R3:W-:Y:S03]  /*4a90*/  LDGSTS.E.BYPASS.LTC128B.128 [R203+0x2000], [R220.64], !P2 ;  /* 0x02000000dccb7fae */ /* 0x0007e6000d101d4c */
[----:B------:R-:W-:Y:S01]  /*4aa0*/  IADD3 R214, P4, R3, R204, RZ ;  /* 0x000000cc03d67210 */ /* 0x000fe20007f9e0ff */
[----:B------:R3:W-:Y:S01]  /*4ab0*/  LDGSTS.E.BYPASS.LTC128B.128 [R203+0x4000], [R218.64], !P1 ;  /* 0x04000000dacb7fae */ /* 0x0007e2000c901d4c */
[C---:B------:R-:W-:Y:S02]  /*4ac0*/  IMAD.X R135, R2.reuse, 0x1, R207, P5 ;  /* 0x0000000102877824 */ /* 0x040fe400028e06cf */
[C---:B------:R-:W-:Y:S01]  /*4ad0*/  HMMA.16816.F32.BF16 R24, R136.reuse, R150, RZ ;  /* 0x000000968818723c */ /* 0x040fe200000418ff */
[----:B------:R3:W-:Y:S03]  /*4ae0*/  LDGSTS.E.BYPASS.LTC128B.128 [R203+0x1000], [R216.64], !P3 ;  /* 0x01000000d8cb7fae */ /* 0x0007e6000d901d4c */
[----:B------:R-:W-:Y:S01]  /*4af0*/  IMAD.X R215, R2, 0x1, R205, P4 ;  /* 0x0000000102d77824 */ /* 0x000fe200020e06cd */
[----:B------:R3:W-:Y:S01]  /*4b00*/  LDGSTS.E.BYPASS.LTC128B.128 [R203+0x3000], [R134.64], !P2 ;  /* 0x0300000086cb7fae */ /* 0x0007e2000d101d4c */
[----:B------:R-:W-:Y:S02]  /*4b10*/  PLOP3.LUT P4, PT, PT, PT, UP0, 0x80, 0x0 ;  /* 0x000000000000781c */ /* 0x000fe40003f8f008 */
[C---:B------:R-:W-:Y:S01]  /*4b20*/  HMMA.16816.F32.BF16 R28, R136.reuse, R140, RZ ;  /* 0x0000008c881c723c */ /* 0x040fe200000418ff */
[----:B------:R3:W-:Y:S04]  /*4b30*/  LDGSTS.E.BYPASS.LTC128B.128 [R203+0x5000], [R214.64], !P1 ;  /* 0x05000000d6cb7fae */ /* 0x0007e8000c901d4c */
[----:B------:R-:W-:Y:S03]  /*4b40*/  LDSM.16.M88.4 R148, [R193+0xc100] ;  /* 0x00c10000c194783b */ /* 0x000fe60000000200 */
[----:B------:R-:W-:Y:S01]  /*4b50*/  HMMA.16816.F32.BF16 R32, R136, R142, RZ ;  /* 0x0000008e8820723c */ /* 0x000fe200000418ff */
[----:B------:R-:W0:Y:S04]  /*4b60*/  LDGDEPBAR ;  /* 0x00000000000079af */ /* 0x000e280000000000 */
[----:B------:R-:W1:Y:S03]  /*4b70*/  LDSM.16.M88.4 R168, [R192+0x6100] ;  /* 0x00610000c0a8783b */ /* 0x000e660000000200 */
[C---:B--2---:R-:W-:Y:S01]  /*4b80*/  HMMA.16816.F32.BF16 R4, R152.reuse, R144, R4 ;  /* 0x000000909804723c */ /* 0x044fe20000041804 */
[----:B------:R-:W2:Y:S04]  /*4b90*/  LDSM.16.M88.4 R172, [R192+0x6900] ;  /* 0x00690000c0ac783b */ /* 0x000ea80000000200 */
[----:B------:R-:W4:Y:S03]  /*4ba0*/  LDSM.16.M88.4 R136, [R192+0x7100] ;  /* 0x00710000c088783b */ /* 0x000f260000000200 */
[C---:B------:R-:W-:Y:S01]  /*4bb0*/  HMMA.16816.F32.BF16 R8, R152.reuse, R146, R8 ;  /* 0x000000929808723c */ /* 0x040fe20000041808 */
[----:B------:R-:W5:Y:S04]  /*4bc0*/  LDSM.16.M88.4 R140, [R192+0x7900] ;  /* 0x00790000c08c783b */ /* 0x000f680000000200 */
[----:B------:R-:W-:Y:S03]  /*4bd0*/  LDSM.16.M88.4 R144, [R191+0xc100] ;  /* 0x00c10000bf90783b */ /* 0x000fe60000000200 */
[C---:B------:R-:W-:Y:S08]  /*4be0*/  HMMA.16816.F32.BF16 R12, R152.reuse, R156, R12 ;  /* 0x0000009c980c723c */ /* 0x040ff0000004180c */
[C---:B------:R-:W-:Y:S01]  /*4bf0*/  HMMA.16816.F32.BF16 R16, R152.reuse, R158, R16 ;  /* 0x0000009e9810723c */ /* 0x040fe20000041810 */
[----:B------:R-:W2:Y:S07]  /*4c00*/  LDSM.16.M88.4 R156, [R184] ;  /* 0x00000000b89c783b */ /* 0x000eae0000000200 */
[C---:B------:R-:W-:Y:S08]  /*4c10*/  HMMA.16816.F32.BF16 R20, R152.reuse, R160, R20 ;  /* 0x000000a09814723c */ /* 0x040ff00000041814 */
[C---:B------:R-:W-:Y:S01]  /*4c20*/  HMMA.16816.F32.BF16 R24, R152.reuse, R162, R24 ;  /* 0x000000a29818723c */ /* 0x040fe20000041818 */
[----:B------:R-:W3:Y:S07]  /*4c30*/  LDSM.16.M88.4 R160, [R184+0x800] ;  /* 0x00080000b8a0783b */ /* 0x000eee0000000200 */
        /* <DEDUP_REMOVED lines=10> */
[C---:B----4-:R-:W-:Y:S08]  /*4ce0*/  HMMA.16816.F32.BF16 R20, R148.reuse, R136, R20 ;  /* 0x000000889414723c */ /* 0x050ff00000041814 */
[C---:B------:R-:W-:Y:S01]  /*4cf0*/  HMMA.16816.F32.BF16 R24, R148.reuse, R138, R24 ;  /* 0x0000008a9418723c */ /* 0x040fe20000041818 */
[----:B------:R-:W1:Y:S07]  /*4d00*/  LDSM.16.M88.4 R136, [R198+0x10100] ;  /* 0x01010000c688783b */ /* 0x000e6e0000000200 */
[C---:B-----5:R-:W-:Y:S08]  /*4d10*/  HMMA.16816.F32.BF16 R28, R148.reuse, R140, R28 ;  /* 0x0000008c941c723c */ /* 0x060ff0000004181c */
[----:B------:R-:W-:Y:S01]  /*4d20*/  HMMA.16816.F32.BF16 R32, R148, R142, R32 ;  /* 0x0000008e9420723c */ /* 0x000fe20000041820 */
[----:B------:R-:W2:Y:S04]  /*4d30*/  LDSM.16.M88.4 R140, [R197+0x9100] ;  /* 0x00910000c58c783b */ /* 0x000ea80000000200 */
[----:B------:R-:W4:Y:S03]  /*4d40*/  LDSM.16.M88.4 R148, [R197+0x9900] ;  /* 0x00990000c594783b */ /* 0x000f260000000200 */
[C---:B------:R-:W-:Y:S08]  /*4d50*/  HMMA.16816.F32.BF16 R4, R144.reuse, R156, R4 ;  /* 0x0000009c9004723c */ /* 0x040ff00000041804 */
[C---:B------:R-:W-:Y:S01]  /*4d60*/  HMMA.16816.F32.BF16 R8, R144.reuse, R158, R8 ;  /* 0x0000009e9008723c */ /* 0x040fe20000041808 */
[----:B------:R-:W-:Y:S07]  /*4d70*/  LDSM.16.M88.4 R156, [R183] ;  /* 0x00000000b79c783b */ /* 0x000fee0000000200 */
[C---:B---3--:R-:W-:Y:S08]  /*4d80*/  HMMA.16816.F32.BF16 R12, R144.reuse, R160, R12 ;  /* 0x000000a0900c723c */ /* 0x048ff0000004180c */
[C---:B------:R-:W-:Y:S01]  /*4d90*/  HMMA.16816.F32.BF16 R16, R144.reuse, R162, R16 ;  /* 0x000000a29010723c */ /* 0x040fe20000041810 */
[----:B------:R-:W-:Y:S07]  /*4da0*/  LDSM.16.M88.4 R160, [R182] ;  /* 0x00000000b6a0783b */ /* 0x000fee0000000200 */
[C---:B------:R-:W-:Y:S08]  /*4db0*/  HMMA.16816.F32.BF16 R20, R144.reuse, R152, R20 ;  /* 0x000000989014723c */ /* 0x040ff00000041814 */
[C---:B------:R-:W-:Y:S01]  /*4dc0*/  HMMA.16816.F32.BF16 R24, R144.reuse, R154, R24 ;  /* 0x0000009a9018723c */ /* 0x040fe20000041818 */
[----:B------:R-:W3:Y:S07]  /*4dd0*/  LDSM.16.M88.4 R152, [R194+0x10100] ;  /* 0x01010000c298783b */ /* 0x000eee0000000200 */
[C---:B------:R-:W-:Y:S08]  /*4de0*/  HMMA.16816.F32.BF16 R28, R144.reuse, R164, R28 ;  /* 0x000000a4901c723c */ /* 0x040ff0000004181c */
[----:B------:R-:W-:Y:S01]  /*4df0*/  HMMA.16816.F32.BF16 R32, R144, R166, R32 ;  /* 0x000000a69020723c */ /* 0x000fe20000041820 */
[----:B------:R-:W5:Y:S04]  /*4e00*/  LDSM.16.M88.4 R144, [R181] ;  /* 0x00000000b590783b */ /* 0x000f680000000200 */
[----:B------:R-:W3:Y:S03]  /*4e10*/  LDSM.16.M88.4 R164, [R180] ;  /* 0x00000000b4a4783b */ /* 0x000ee60000000200 */
[C---:B-1----:R-:W-:Y:S08]  /*4e20*/  HMMA.16816.F32.BF16 R4, R136.reuse, R168, R4 ;  /* 0x000000a88804723c */ /* 0x042ff00000041804 */
[C---:B------:R-:W-:Y:S01]  /*4e30*/  HMMA.16816.F32.BF16 R8, R136.reuse, R170, R8 ;  /* 0x000000aa8808723c */ /* 0x040fe20000041808 */
[----:B------:R-:W-:Y:S07]  /*4e40*/  LDSM.16.M88.4 R168, [R192+0x8100] ;  /* 0x00810000c0a8783b */ /* 0x000fee0000000200 */
[C---:B------:R-:W-:Y:S08]  /*4e50*/  HMMA.16816.F32.BF16 R12, R136.reuse, R172, R12 ;  /* 0x000000ac880c723c */ /* 0x040ff0000004180c */
[C---:B------:R-:W-:Y:S01]  /*4e60*/  HMMA.16816.F32.BF16 R16, R136.reuse, R174, R16 ;  /* 0x000000ae8810723c */ /* 0x040fe20000041810 */
[----:B------:R-:W-:Y:S07]  /*4e70*/  LDSM.16.M88.4 R172, [R192+0x8900] ;  /* 0x00890000c0ac783b */ /* 0x000fee0000000200 */
[C---:B--2---:R-:W-:Y:S08]  /*4e80*/  HMMA.16816.F32.BF16 R20, R136.reuse, R140, R20 ;  /* 0x0000008c8814723c */ /* 0x044ff00000041814 */
[C---:B------:R-:W-:Y:S01]  /*4e90*/  HMMA.16816.F32.BF16 R24, R136.reuse, R142, R24 ;  /* 0x0000008e8818723c */ /* 0x040fe20000041818 */
[----:B------:R-:W1:Y:S07]  /*4ea0*/  LDSM.16.M88.4 R140, [R193+0x10100] ;  /* 0x01010000c18c783b */ /* 0x000e6e0000000200 */
[C---:B----4-:R-:W-:Y:S08]  /*4eb0*/  HMMA.16816.F32.BF16 R28, R136.reuse, R148, R28 ;  /* 0x00000094881c723c */ /* 0x050ff0000004181c */
[----:B------:R-:W-:Y:S01]  /*4ec0*/  HMMA.16816.F32.BF16 R32, R136, R150, R32 ;  /* 0x000000968820723c */ /* 0x000fe20000041820 */
[----:B------:R-:W2:Y:S04]  /*4ed0*/  LDSM.16.M88.4 R136, [R192+0x9100] ;  /* 0x00910000c088783b */ /* 0x000ea80000000200 */
[----:B------:R-:W4:Y:S03]  /*4ee0*/  LDSM.16.M88.4 R148, [R192+0x9900] ;  /* 0x00990000c094783b */ /* 0x000f260000000200 */
[C---:B---3--:R-:W-:Y:S08]  /*4ef0*/  HMMA.16816.F32.BF16 R4, R152.reuse, R156, R4 ;  /* 0x0000009c9804723c */ /* 0x048ff00000041804 */
[C---:B------:R-:W-:Y:S01]  /*4f00*/  HMMA.16816.F32.BF16 R8, R152.reuse, R158, R8 ;  /* 0x0000009e9808723c */ /* 0x040fe20000041808 */
[----:B------:R-:W-:Y:S07]  /*4f10*/  LDSM.16.M88.4 R156, [R184+0x2000] ;  /* 0x00200000b89c783b */ /* 0x000fee0000000200 */
[C---:B------:R-:W-:Y:S08]  /*4f20*/  HMMA.16816.F32.BF16 R12, R152.reuse, R160, R12 ;  /* 0x000000a0980c723c */ /* 0x040ff0000004180c */
[C---:B------:R-:W-:Y:S01]  /*4f30*/  HMMA.16816.F32.BF16 R16, R152.reuse, R162, R16 ;  /* 0x000000a29810723c */ /* 0x040fe20000041810 */
[----:B------:R-:W-:Y:S07]  /*4f40*/  LDSM.16.M88.4 R160, [R184+0x2800] ;  /* 0x00280000b8a0783b */ /* 0x000fee0000000200 */
[C---:B-----5:R-:W-:Y:S08]  /*4f50*/  HMMA.16816.F32.BF16 R20, R152.reuse, R144, R20 ;  /* 0x000000909814723c */ /* 0x060ff00000041814 */
[C---:B------:R-:W-:Y:S01]  /*4f60*/  HMMA.16816.F32.BF16 R24, R152.reuse, R146, R24 ;  /* 0x000000929818723c */ /* 0x040fe20000041818 */
[----:B------:R-:W3:Y:S07]  /*4f70*/  LDSM.16.M88.4 R144, [R191+0x10100] ;  /* 0x01010000bf90783b */ /* 0x000eee0000000200 */
[C---:B------:R-:W-:Y:S08]  /*4f80*/  HMMA.16816.F32.BF16 R28, R152.reuse, R164, R28 ;  /* 0x000000a4981c723c */ /* 0x040ff0000004181c */
[----:B------:R-:W-:Y:S01]  /*4f90*/  HMMA.16816.F32.BF16 R32, R152, R166, R32 ;  /* 0x000000a69820723c */ /* 0x000fe20000041820 */
[----:B------:R-:W5:Y:S04]  /*4fa0*/  LDSM.16.M88.4 R152, [R184+0x3000] ;  /* 0x00300000b898783b */ /* 0x000f680000000200 */
[----:B------:R-:W3:Y:S03]  /*4fb0*/  LDSM.16.M88.4 R164, [R184+0x3800] ;  /* 0x00380000b8a4783b */ /* 0x000ee60000000200 */
        /* <DEDUP_REMOVED lines=15> */
[----:B------:R-:W-:Y:S07]  /*50b0*/  LDSM.16.M88.4 R156, [R179] ;  /* 0x00000000b39c783b */ /* 0x000fee0000000200 */
[C---:B------:R-:W-:Y:S08]  /*50c0*/  HMMA.16816.F32.BF16 R12, R144.reuse, R160, R12 ;  /* 0x000000a0900c723c */ /* 0x040ff0000004180c */
[C---:B------:R-:W-:Y:S01]  /*50d0*/  HMMA.16816.F32.BF16 R16, R144.reuse, R162, R16 ;  /* 0x000000a29010723c */ /* 0x040fe20000041810 */
[----:B------:R-:W-:Y:S07]  /*50e0*/  LDSM.16.M88.4 R160, [R178] ;  /* 0x00000000b2a0783b */ /* 0x000fee0000000200 */
[C---:B-----5:R-:W-:Y:S08]  /*50f0*/  HMMA.16816.F32.BF16 R20, R144.reuse, R152, R20 ;  /* 0x000000989014723c */ /* 0x060ff00000041814 */
        /* <DEDUP_REMOVED lines=32> */
[C---:B-1----:R-:W-:Y:S01]  /*5300*/  HMMA.16816.F32.BF16 R4, R140.reuse, R168, R4 ;  /* 0x000000a88c04723c */ /* 0x042fe20000041804 */
[----:B------:R-:W-:Y:S04]  /*5310*/  DEPBAR.LE SB0, 0x0 ;  /* 0x000080000000791a */ /* 0x000fe80000000000 */
[----:B------:R-:W-:Y:S03]  /*5320*/  BAR.SYNC.DEFER_BLOCKING 0x0 ;  /* 0x0000000000007b1d */ /* 0x000fe60000010000 */
[C---:B------:R-:W-:Y:S08]  /*5330*/  HMMA.16816.F32.BF16 R8, R140.reuse, R170, R8 ;  /* 0x000000aa8c08723c */ /* 0x040ff00000041808 */
[C---:B------:R-:W-:Y:S08]  /*5340*/  HMMA.16816.F32.BF16 R12, R140.reuse, R172, R12 ;  /* 0x000000ac8c0c723c */ /* 0x040ff0000004180c */
[C---:B------:R-:W-:Y:S08]  /*5350*/  HMMA.16816.F32.BF16 R16, R140.reuse, R174, R16 ;  /* 0x000000ae8c10723c */ /* 0x040ff00000041810 */
[C---:B--2---:R-:W-:Y:S08]  /*5360*/  HMMA.16816.F32.BF16 R20, R140.reuse, R136, R20 ;  /* 0x000000888c14723c */ /* 0x044ff00000041814 */
[C---:B------:R-:W-:Y:S08]  /*5370*/  HMMA.16816.F32.BF16 R24, R140.reuse, R138, R24 ;  /* 0x0000008a8c18723c */ /* 0x040ff00000041818 */
[C---:B----4-:R-:W-:Y:S08]  /*5380*/  HMMA.16816.F32.BF16 R28, R140.reuse, R148, R28 ;  /* 0x000000948c1c723c */ /* 0x050ff0000004181c */
[----:B------:R-:W-:Y:S08]  /*5390*/  HMMA.16816.F32.BF16 R32, R140, R150, R32 ;  /* 0x000000968c20723c */ /* 0x000ff00000041820 */
[C---:B---3--:R-:W-:Y:S08]  /*53a0*/  HMMA.16816.F32.BF16 R4, R144.reuse, R156, R4 ;  /* 0x0000009c9004723c */ /* 0x048ff00000041804 */
[C---:B------:R-:W-:Y:S08]  /*53b0*/  HMMA.16816.F32.BF16 R8, R144.reuse, R158, R8 ;  /* 0x0000009e9008723c */ /* 0x040ff00000041808 */
[C---:B------:R-:W-:Y:S08]  /*53c0*/  HMMA.16816.F32.BF16 R12, R144.reuse, R160, R12 ;  /* 0x000000a0900c723c */ /* 0x040ff0000004180c */
[C---:B------:R-:W-:Y:S08]  /*53d0*/  HMMA.16816.F32.BF16 R16, R144.reuse, R162, R16 ;  /* 0x000000a29010723c */ /* 0x040ff00000041810 */
[C---:B-----5:R-:W-:Y:S08]  /*53e0*/  HMMA.16816.F32.BF16 R20, R144.reuse, R152, R20 ;  /* 0x000000989014723c */ /* 0x060ff00000041814 */
[C---:B------:R-:W-:Y:S08]  /*53f0*/  HMMA.16816.F32.BF16 R24, R144.reuse, R154, R24 ;  /* 0x0000009a9018723c */ /* 0x040ff00000041818 */
[C---:B------:R-:W-:Y:S08]  /*5400*/  HMMA.16816.F32.BF16 R28, R144.reuse, R164, R28 ;  /* 0x000000a4901c723c */ /* 0x040ff0000004181c */
[----:B------:R-:W-:Y:S01]  /*5410*/  HMMA.16816.F32.BF16 R32, R144, R166, R32 ;  /* 0x000000a69020723c */ /* 0x000fe20000041820 */
[----:B------:R-:W-:-:S07]  /*5420*/  @P4 BRA `(.L_x_14) ;  /* 0xfffff04000004947 */ /* 0x000fce000383ffff */
.L_x_13:
[----:B------:R-:W-:Y:S01]  /*5430*/  FMNMX.FTZ R2, R4, R133, !PT ;  /* 0x0000008504027209 */ /* 0x000fe20007810000 */
[----:B-1----:R-:W-:Y:S01]  /*5440*/  LDSM.16.MT88.4 R140, [R190+0x100] ;  /* 0x00010000be8c783b */ /* 0x002fe20000004200 */
[----:B------:R-:W-:Y:S01]  /*5450*/  FMNMX.FTZ R132, R6, R0, !PT ;  /* 0x0000000006847209 */ /* 0x000fe20007810000 */
[----:B------:R-:W-:Y:S01]  /*5460*/  UISETP.GT.AND UP0, UPT, UR6, UR7, UPT ;  /* 0x000000070600728c */ /* 0x000fe2000bf04270 */
[----:B------:R-:W-:Y:S01]  /*5470*/  FMNMX.FTZ R3, R5, R2, !PT ;  /* 0x0000000205037209 */ /* 0x000fe20007810000 */
[----:B------:R-:W-:Y:S01]  /*5480*/  UIADD3 UR6, UR6, -0x1, URZ ;  /* 0xffffffff06067890 */ /* 0x000fe2000fffe03f */
[----:B------:R-:W-:Y:S02]  /*5490*/  FMNMX.FTZ R135, R7, R132, !PT ;  /* 0x0000008407877209 */ /* 0x000fe40007810000 */
[----:B------:R-:W-:Y:S01]  /*54a0*/  FMNMX.FTZ R2, R8, R3, !PT ;  /* 0x0000000308027209 */ /* 0x000fe20007810000 */
[----:B------:R-:W-:Y:S01]  /*54b0*/  LDSM.16.MT88.4 R144, [R189+0x100] ;  /* 0x00010000bd90783b */ /* 0x000fe20000004200 */
[----:B------:R-:W-:Y:S02]  /*54c0*/  FMNMX.FTZ R132, R10, R135, !PT ;  /* 0x000000870a847209 */ /* 0x000fe40007810000 */
[----:B------:R-:W-:Y:S02]  /*54d0*/  FMNMX.FTZ R3, R9, R2, !PT ;  /* 0x0000000209037209 */ /* 0x000fe40007810000 */
        /* <DEDUP_REMOVED lines=22> */
[----:B------:R-:W0:Y:S01]  /*5640*/  LDGDEPBAR ;  /* 0x00000000000079af */ /* 0x000e220000000000 */
[----:B------:R-:W-:Y:S02]  /*5650*/  FMNMX.FTZ R132, R30, R135, !PT ;  /* 0x000000871e847209 */ /* 0x000fe40007810000 */
[----:B------:R-:W-:Y:S02]  /*5660*/  FMNMX.FTZ R3, R29, R2, !PT ;  /* 0x000000021d037209 */ /* 0x000fe40007810000 */
[----:B------:R-:W-:Y:S02]  /*5670*/  PLOP3.LUT P4, PT, PT, PT, UP0, 0x80, 0x0 ;  /* 0x000000000000781c */ /* 0x000fe40003f8f008 */
[----:B------:R-:W-:Y:S02]  /*5680*/  FMNMX.FTZ R2, R32, R3, !PT ;  /* 0x0000000320027209 */ /* 0x000fe40007810000 */
[----:B------:R-:W-:Y:S02]  /*5690*/  FMNMX.FTZ R3, R31, R132, !PT ;  /* 0x000000841f037209 */ /* 0x000fe40007810000 */
[----:B------:R-:W-:Y:S02]  /*56a0*/  FMNMX.FTZ R138, R33, R2, !PT ;  /* 0x00000002218a7209 */ /* 0x000fe40007810000 */
[----:B------:R-:W-:Y:S03]  /*56b0*/  FMNMX.FTZ R2, R34, R3, !PT ;  /* 0x0000000322027209 */ /* 0x000fe60007810000 */
[----:B------:R-:W-:Y:S01]  /*56c0*/  SHFL.BFLY PT, R135, R138, 0x2, 0x1f ;  /* 0x0c401f008a877f89 */ /* 0x000fe200000e0000 */
[----:B------:R-:W-:Y:S07]  /*56d0*/  FMNMX.FTZ R136, R35, R2, !PT ;  /* 0x0000000223887209 */ /* 0x000fee0007810000 */
[----:B------:R-:W1:Y:S02]  /*56e0*/  SHFL.BFLY PT, R3, R136, 0x2, 0x1f ;  /* 0x0c401f0088037f89 */ /* 0x000e6400000e0000 */
[----:B-1----:R-:W-:Y:S02]  /*56f0*/  FMNMX.FTZ R134, R136, R3, !PT ;  /* 0x0000000388867209 */ /* 0x002fe40007810000 */
[----:B------:R-:W-:Y:S04]  /*5700*/  FMNMX.FTZ R137, R138, R135, !PT ;  /* 0x000000878a897209 */ /* 0x000fe80007810000 */
[----:B------:R-:W1:Y:S08]  /*5710*/  SHFL.BFLY PT, R3, R134, 0x1, 0x1f ;  /* 0x0c201f0086037f89 */ /* 0x000e7000000e0000 */
[----:B------:R-:W2:Y:S01]  /*5720*/  SHFL.BFLY PT, R132, R137, 0x1, 0x1f ;  /* 0x0c201f0089847f89 */ /* 0x000ea200000e0000 */
[----:B-1----:R-:W-:Y:S05]  /*5730*/  FMNMX.FTZ R3, R3, R134, !PT ;  /* 0x0000008603037209 */ /* 0x002fea0007810000 */
[----:B------:R-:W-:Y:S01]  /*5740*/  FMUL.FTZ R167, R3, c[0x0][0x2d0] ;  /* 0x0000b40003a77a20 */ /* 0x000fe20000410000 */
[----:B--2---:R-:W-:Y:S03]  /*5750*/  FMNMX.FTZ R132, R137, R132, !PT ;  /* 0x0000008489847209 */ /* 0x004fe60007810000 */
[--C-:B------:R-:W-:Y:S01]  /*5760*/  FFMA.FTZ R6, R6, c[0x0][0x2d0], -R167.reuse ;  /* 0x0000b40006067a23 */ /* 0x100fe200000108a7 */
[----:B------:R-:W1:Y:S01]  /*5770*/  LDSM.16.MT88.4 R136, [R195+0x100] ;  /* 0x00010000c388783b */ /* 0x000e620000004200 */
[----:B------:R-:W-:Y:S02]  /*5780*/  FFMA.FTZ R7, R7, c[0x0][0x2d0], -R167 ;  /* 0x0000b40007077a23 */ /* 0x000fe400000108a7 */
[C---:B------:R-:W-:Y:S02]  /*5790*/  FADD.FTZ R2, -R132.reuse, R133 ;  /* 0x0000008584027221 */ /* 0x040fe40000010100 */
[----:B------:R-:W-:Y:S01]  /*57a0*/  FMUL.FTZ R168, R132, c[0x0][0x2d0] ;  /* 0x0000b40084a87a20 */ /* 0x000fe20000410000 */
[----:B------:R-:W-:Y:S01]  /*57b0*/  MUFU.EX2 R6, R6 ;  /* 0x0000000600067308 */ /* 0x000fe20000000800 */
[----:B------:R-:W-:Y:S02]  /*57c0*/  FMUL.FTZ R135, R2, c[0x0][0x2d0] ;  /* 0x0000b40002877a20 */ /* 0x000fe40000410000 */
[----:B------:R-:W-:Y:S02]  /*57d0*/  FADD.FTZ R133, -R3, R0 ;  /* 0x0000000003857221 */ /* 0x000fe40000010100 */
[--C-:B------:R-:W-:Y:S02]  /*57e0*/  FFMA.FTZ R164, R4, c[0x0][0x2d0], -R168.reuse ;  /* 0x0000b40004a47a23 */ /* 0x100fe400000108a8 */
[--C-:B------:R-:W-:Y:S02]  /*57f0*/  FFMA.FTZ R5, R5, c[0x0][0x2d0], -R168.reuse ;  /* 0x0000b40005057a23 */ /* 0x100fe400000108a8 */
[--C-:B------:R-:W-:Y:S01]  /*5800*/  FFMA.FTZ R134, R8, c[0x0][0x2d0], -R168.reuse ;  /* 0x0000b40008867a23 */ /* 0x100fe200000108a8 */
[----:B------:R2:W3:Y:S01]  /*5810*/  MUFU.EX2 R2, R135 ;  /* 0x0000008700027308 */ /* 0x0004e20000000800 */
[--C-:B------:R-:W-:Y:S02]  /*5820*/  FFMA.FTZ R165, R10, c[0x0][0x2d0], -R167.reuse ;  /* 0x0000b4000aa57a23 */ /* 0x100fe400000108a7 */
[--C-:B------:R-:W-:Y:S02]  /*5830*/  FFMA.FTZ R166, R11, c[0x0][0x2d0], -R167.reuse ;  /* 0x0000b4000ba67a23 */ /* 0x100fe400000108a7 */
[----:B------:R-:W-:Y:S01]  /*5840*/  FMUL.FTZ R0, R133, c[0x0][0x2d0] ;  /* 0x0000b40085007a20 */ /* 0x000fe20000410000 */
[----:B------:R-:W-:Y:S01]  /*5850*/  MOV R133, R132 ;  /* 0x0000008400857202 */ /* 0x000fe20000000f00 */
[--C-:B------:R-:W-:Y:S02]  /*5860*/  FFMA.FTZ R212, R32, c[0x0][0x2d0], -R168.reuse ;  /* 0x0000b40020d47a23 */ /* 0x100fe400000108a8 */
[--C-:B------:R-:W-:Y:S01]  /*5870*/  FFMA.FTZ R214, R34, c[0x0][0x2d0], -R167.reuse ;  /* 0x0000b40022d67a23 */ /* 0x100fe200000108a7 */
[----:B------:R-:W-:Y:S01]  /*5880*/  MUFU.EX2 R164, R164 ;  /* 0x000000a400a47308 */ /* 0x000fe20000000800 */
[--C-:B------:R-:W-:Y:S02]  /*5890*/  FFMA.FTZ R169, R12, c[0x0][0x2d0], -R168.reuse ;  /* 0x0000b4000ca97a23 */ /* 0x100fe400000108a8 */
[--C-:B------:R-:W-:Y:S02]  /*58a0*/  FFMA.FTZ R170, R13, c[0x0][0x2d0], -R168.reuse ;  /* 0x0000b4000daa7a23 */ /* 0x100fe400000108a8 */
[--C-:B------:R-:W-:Y:S02]  /*58b0*/  FFMA.FTZ R171, R14, c[0x0][0x2d0], -R167.reuse ;  /* 0x0000b4000eab7a23 */ /* 0x100fe400000108a7 */
[--C-:B------:R-:W-:Y:S02]  /*58c0*/  FFMA.FTZ R172, R15, c[0x0][0x2d0], -R167.reuse ;  /* 0x0000b4000fac7a23 */ /* 0x100fe400000108a7 */
[--C-:B------:R-:W-:Y:S01]  /*58d0*/  FFMA.FTZ R173, R16, c[0x0][0x2d0], -R168.reuse ;  /* 0x0000b40010ad7a23 */ /* 0x100fe200000108a8 */
[----:B------:R-:W4:Y:S01]  /*58e0*/  MUFU.EX2 R0, R0 ;  /* 0x0000000000007308 */ /* 0x000f220000000800 */
[--C-:B------:R-:W-:Y:S02]  /*58f0*/  FFMA.FTZ R174, R17, c[0x0][0x2d0], -R168.reuse ;  /* 0x0000b40011ae7a23 */ /* 0x100fe400000108a8 */
[--C-:B------:R-:W-:Y:S02]  /*5900*/  FFMA.FTZ R175, R18, c[0x0][0x2d0], -R167.reuse ;  /* 0x0000b40012af7a23 */ /* 0x100fe400000108a7 */
[----:B--2---:R-:W-:Y:S02]  /*5910*/  FFMA.FTZ R135, R9, c[0x0][0x2d0], -R168 ;  /* 0x0000b40009877a23 */ /* 0x004fe400000108a8 */
[C---:B---3--:R-:W-:Y:S02]  /*5920*/  FMUL.FTZ R8, R2.reuse, R128 ;  /* 0x0000008002087220 */ /* 0x048fe40000410000 */
[C---:B------:R-:W-:Y:S01]  /*5930*/  FMUL.FTZ R9, R2.reuse, R129 ;  /* 0x0000008102097220 */ /* 0x040fe20000410000 */
[----:B------:R-:W2:Y:S01]  /*5940*/  MUFU.EX2 R5, R5 ;  /* 0x0000000500057308 */ /* 0x000ea20000000800 */
[C---:B------:R-:W-:Y:S02]  /*5950*/  FMUL.FTZ R36, R2.reuse, R36 ;  /* 0x0000002402247220 */ /* 0x040fe40000410000 */
[C---:B------:R-:W-:Y:S02]  /*5960*/  FMUL.FTZ R37, R2.reuse, R37 ;  /* 0x0000002502257220 */ /* 0x040fe40000410000 */
[C---:B------:R-:W-:Y:S02]  /*5970*/  FMUL.FTZ R40, R2.reuse, R40 ;  /* 0x0000002802287220 */ /* 0x040fe40000410000 */
[C---:B------:R-:W-:Y:S02]  /*5980*/  FMUL.FTZ R41, R2.reuse, R41 ;  /* 0x0000002902297220 */ /* 0x040fe40000410000 */
[C---:B------:R-:W-:Y:S01]  /*5990*/  FMUL.FTZ R44, R2.reuse, R44 ;  /* 0x0000002c022c7220 */ /* 0x040fe20000410000 */
[----:B------:R-:W-:Y:S01]  /*59a0*/  MUFU.EX2 R134, R134 ;  /* 0x0000008600867308 */ /* 0x000fe20000000800 */
[C---:B------:R-:W-:Y:S02]  /*59b0*/  FMUL.FTZ R45, R2.reuse, R45 ;  /* 0x0000002d022d7220 */ /* 0x040fe40000410000 */
[----:B------:R-:W-:Y:S02]  /*59c0*/  FMUL.FTZ R48, R2, R48 ;  /* 0x0000003002307220 */ /* 0x000fe40000410000 */
[C---:B----4-:R-:W-:Y:S02]  /*59d0*/  FMUL.FTZ R10, R0.reuse, R130 ;  /* 0x00000082000a7220 */ /* 0x050fe40000410000 */
[C---:B------:R-:W-:Y:S02]  /*59e0*/  FMUL.FTZ R11, R0.reuse, R131 ;  /* 0x00000083000b7220 */ /* 0x040fe40000410000 */
[C---:B------:R-:W-:Y:S01]  /*59f0*/  FMUL.FTZ R38, R0.reuse, R38 ;  /* 0x0000002600267220 */ /* 0x040fe20000410000 */
[----:B------:R-:W3:Y:S01]  /*5a00*/  MUFU.EX2 R135, R135 ;  /* 0x0000008700877308 */ /* 0x000ee20000000800 */
[C---:B------:R-:W-:Y:S02]  /*5a10*/  FMUL.FTZ R39, R0.reuse, R39 ;  /* 0x0000002700277220 */ /* 0x040fe40000410000 */
[C---:B------:R-:W-:Y:S01]  /*5a20*/  FMUL.FTZ R42, R0.reuse, R42 ;  /* 0x0000002a002a7220 */ /* 0x040fe20000410000 */
[----:B--2---:R-:W-:Y:S01]  /*5a30*/  F2FP.BF16.PACK_AB R128, R5, R164 ;  /* 0x000000a40580723e */ /* 0x004fe200000010ff */
[C---:B------:R-:W-:Y:S02]  /*5a40*/  FMUL.FTZ R43, R0.reuse, R43 ;  /* 0x0000002b002b7220 */ /* 0x040fe40000410000 */
[C---:B------:R-:W-:Y:S02]  /*5a50*/  FMUL.FTZ R46, R0.reuse, R46 ;  /* 0x0000002e002e7220 */ /* 0x040fe40000410000 */
[----:B------:R-:W-:Y:S01]  /*5a60*/  FMUL.FTZ R47, R0, R47 ;  /* 0x0000002f002f7220 */ /* 0x000fe20000410000 */
[----:B------:R-:W2:Y:S01]  /*5a70*/  MUFU.EX2 R7, R7 ;  /* 0x0000000700077308 */ /* 0x000ea20000000800 */
[----:B------:R-:W-:Y:S02]  /*5a80*/  FMUL.FTZ R49, R2, R49 ;  /* 0x0000003102317220 */ /* 0x000fe40000410000 */
[C---:B------:R-:W-:Y:S02]  /*5a90*/  FMUL.FTZ R50, R0.reuse, R50 ;  /* 0x0000003200327220 */ /* 0x040fe40000410000 */
[----:B------:R-:W-:Y:S02]  /*5aa0*/  FMUL.FTZ R51, R0, R51 ;  /* 0x0000003300337220 */ /* 0x000fe40000410000 */
[C---:B------:R-:W-:Y:S02]  /*5ab0*/  FMUL.FTZ R12, R2.reuse, R124 ;  /* 0x0000007c020c7220 */ /* 0x040fe40000410000 */
[----:B------:R-:W-:Y:S01]  /*5ac0*/  FMUL.FTZ R13, R2, R125 ;  /* 0x0000007d020d7220 */ /* 0x000fe20000410000 */
[----:B------:R-:W-:Y:S01]  /*5ad0*/  MUFU.EX2 R165, R165 ;  /* 0x000000a500a57308 */ /* 0x000fe20000000800 */
[C---:B------:R-:W-:Y:S02]  /*5ae0*/  FMUL.FTZ R14, R0.reuse, R126 ;  /* 0x0000007e000e7220 */ /* 0x040fe40000410000 */
[----:B------:R-:W-:Y:S01]  /*5af0*/  FMUL.FTZ R15, R0, R127 ;  /* 0x0000007f000f7220 */ /* 0x000fe20000410000 */
[----:B---3--:R-:W-:Y:S01]  /*5b00*/  F2FP.BF16.PACK_AB R130, R135, R134 ;  /* 0x000000868782723e */ /* 0x008fe200000010ff */
[----:B------:R-:W-:Y:S01]  /*5b10*/  LDSM.16.MT88.4 R124, [R188+0x4100] ;  /* 0x00410000bc7c783b */ /* 0x000fe20000004200 */
[C---:B------:R-:W-:Y:S02]  /*5b20*/  FMUL.FTZ R52, R2.reuse, R52 ;  /* 0x0000003402347220 */ /* 0x040fe40000410000 */
[----:B------:R-:W-:Y:S02]  /*5b30*/  FMUL.FTZ R53, R2, R53 ;  /* 0x0000003502357220 */ /* 0x000fe40000410000 */
[----:B------:R-:W3:Y:S01]  /*5b40*/  MUFU.EX2 R166, R166 ;  /* 0x000000a600a67308 */ /* 0x000ee20000000800 */
[C---:B------:R-:W-:Y:S02]  /*5b50*/  FMUL.FTZ R54, R0.reuse, R54 ;  /* 0x0000003600367220 */ /* 0x040fe40000410000 */
[----:B------:R-:W-:Y:S01]  /*5b60*/  FMUL.FTZ R55, R0, R55 ;  /* 0x0000003700377220 */ /* 0x000fe20000410000 */
[----:B--2---:R-:W-:Y:S01]  /*5b70*/  F2FP.BF16.PACK_AB R129, R7, R6 ;  /* 0x000000060781723e */ /* 0x004fe200000010ff */
[C---:B------:R-:W-:Y:S02]  /*5b80*/  FMUL.FTZ R56, R2.reuse, R56 ;  /* 0x0000003802387220 */ /* 0x040fe40000410000 */
[----:B------:R-:W-:Y:S02]  /*5b90*/  FMUL.FTZ R57, R2, R57 ;  /* 0x0000003902397220 */ /* 0x000fe40000410000 */
[C---:B------:R-:W-:Y:S01]  /*5ba0*/  FMUL.FTZ R58, R0.reuse, R58 ;  /* 0x0000003a003a7220 */ /* 0x040fe20000410000 */
[----:B------:R-:W-:Y:S01]  /*5bb0*/  MUFU.EX2 R169, R169 ;  /* 0x000000a900a97308 */ /* 0x000fe20000000800 */
[----:B------:R-:W-:Y:S02]  /*5bc0*/  FMUL.FTZ R59, R0, R59 ;  /* 0x0000003b003b7220 */ /* 0x000fe40000410000 */
[C---:B------:R-:W-:Y:S02]  /*5bd0*/  FMUL.FTZ R60, R2.reuse, R60 ;  /* 0x0000003c023c7220 */ /* 0x040fe40000410000 */
[----:B------:R-:W-:Y:S02]  /*5be0*/  FMUL.FTZ R61, R2, R61 ;  /* 0x0000003d023d7220 */ /* 0x000fe40000410000 */
[C---:B------:R-:W-:Y:S02]  /*5bf0*/  FMUL.FTZ R62, R0.reuse, R62 ;  /* 0x0000003e003e7220 */ /* 0x040fe40000410000 */
[----:B------:R-:W-:Y:S01]  /*5c00*/  FMUL.FTZ R63, R0, R63 ;  /* 0x0000003f003f7220 */ /* 0x000fe20000410000 */
[----:B------:R-:W2:Y:S01]  /*5c10*/  MUFU.EX2 R170, R170 ;  /* 0x000000aa00aa7308 */ /* 0x000ea20000000800 */
[C---:B------:R-:W-:Y:S02]  /*5c20*/  FMUL.FTZ R64, R2.reuse, R64 ;  /* 0x0000004002407220 */ /* 0x040fe40000410000 */
[----:B------:R-:W-:Y:S01]  /*5c30*/  FMUL.FTZ R65, R2, R65 ;  /* 0x0000004102417220 */ /* 0x000fe20000410000 */
[----:B---3--:R-:W-:Y:S01]  /*5c40*/  F2FP.BF16.PACK_AB R131, R166, R165 ;  /* 0x000000a5a683723e */ /* 0x008fe200000010ff */
[C---:B------:R-:W-:Y:S02]  /*5c50*/  FMUL.FTZ R66, R0.reuse, R66 ;  /* 0x0000004200427220 */ /* 0x040fe40000410000 */
[----:B------:R-:W-:Y:S02]  /*5c60*/  FMUL.FTZ R67, R0, R67 ;  /* 0x0000004300437220 */ /* 0x000fe40000410000 */
[C---:B------:R-:W-:Y:S01]  /*5c70*/  FMUL.FTZ R68, R2.reuse, R68 ;  /* 0x0000004402447220 */ /* 0x040fe20000410000 */
[----:B------:R-:W-:Y:S01]  /*5c80*/  MUFU.EX2 R171, R171 ;  /* 0x000000ab00ab7308 */ /* 0x000fe20000000800 */
[C---:B-1----:R-:W-:Y:S05]  /*5c90*/  HMMA.16816.F32.BF16 R8, R128.reuse, R136, R8 ;  /* 0x000000888008723c */ /* 0x042fea0000041808 */
[----:B------:R-:W-:Y:S02]  /*5ca0*/  FMUL.FTZ R69, R2, R69 ;  /* 0x0000004502457220 */ /* 0x000fe40000410000 */
[C---:B------:R-:W-:Y:S01]  /*5cb0*/  FMUL.FTZ R70, R0.reuse, R70 ;  /* 0x0000004600467220 */ /* 0x040fe20000410000 */
[C---:B------:R-:W-:Y:S01]  /*5cc0*/  HMMA.16816.F32.BF16 R36, R128.reuse, R138, R36 ;  /* 0x0000008a8024723c */ /* 0x040fe20000041824 */
[----:B------:R-:W1:Y:S01]  /*5cd0*/  LDSM.16.MT88.4 R136, [R188+0x100] ;  /* 0x00010000bc88783b */ /* 0x000e620000004200 */
[----:B------:R-:W3:Y:S02]  /*5ce0*/  MUFU.EX2 R172, R172 ;  /* 0x000000ac00ac7308 */ /* 0x000ee40000000800 */
[----:B------:R-:W-:Y:S02]  /*5cf0*/  FMUL.FTZ R71, R0, R71 ;  /* 0x0000004700477220 */ /* 0x000fe40000410000 */
[C---:B------:R-:W-:Y:S02]  /*5d00*/  FMUL.FTZ R72, R2.reuse, R72 ;  /* 0x0000004802487220 */ /* 0x040fe40000410000 */
[C---:B------:R-:W-:Y:S04]  /*5d10*/  HMMA.16816.F32.BF16 R40, R128.reuse, R140, R40 ;  /* 0x0000008c8028723c */ /* 0x040fe80000041828 */
[----:B------:R-:W-:Y:S01]  /*5d20*/  FMUL.FTZ R73, R2, R73 ;  /* 0x0000004902497220 */ /* 0x000fe20000410000 */
[----:B------:R-:W-:Y:S01]  /*5d30*/  MUFU.EX2 R173, R173 ;  /* 0x000000ad00ad7308 */ /* 0x000fe20000000800 */
[C---:B------:R-:W-:Y:S02]  /*5d40*/  FMUL.FTZ R74, R0.reuse, R74 ;  /* 0x0000004a004a7220 */ /* 0x040fe40000410000 */
[C---:B------:R-:W-:Y:S01]  /*5d50*/  HMMA.16816.F32.BF16 R44, R128.reuse, R142, R44 ;  /* 0x0000008e802c723c */ /* 0x040fe2000004182c */
[----:B------:R-:W4:Y:S03]  /*5d60*/  LDSM.16.MT88.4 R140, [R195+0x2100] ;  /* 0x00210000c38c783b */ /* 0x000f260000004200 */
[----:B------:R-:W-:Y:S02]  /*5d70*/  FMUL.FTZ R75, R0, R75 ;  /* 0x0000004b004b7220 */ /* 0x000fe40000410000 */
[C---:B------:R-:W-:Y:S01]  /*5d80*/  FMUL.FTZ R76, R2.reuse, R76 ;  /* 0x0000004c024c7220 */ /* 0x040fe20000410000 */
[----:B------:R-:W5:Y:S01]  /*5d90*/  MUFU.EX2 R174, R174 ;  /* 0x000000ae00ae7308 */ /* 0x000f620000000800 */
[C---:B------:R-:W-:Y:S04]  /*5da0*/  HMMA.16816.F32.BF16 R48, R128.reuse, R144, R48 ;  /* 0x000000908030723c */ /* 0x040fe80000041830 */
[----:B------:R-:W-:Y:S02]  /*5db0*/  FMUL.FTZ R77, R2, R77 ;  /* 0x0000004d024d7220 */ /* 0x000fe40000410000 */
[C---:B------:R-:W-:Y:S02]  /*5dc0*/  FMUL.FTZ R78, R0.reuse, R78 ;  /* 0x0000004e004e7220 */ /* 0x040fe40000410000 */
[C---:B------:R-:W-:Y:S01]  /*5dd0*/  HMMA.16816.F32.BF16 R52, R128.reuse, R146, R52 ;  /* 0x000000928034723c */ /* 0x040fe20000041834 */
[----:B------:R-:W2:Y:S01]  /*5de0*/  LDSM.16.MT88.4 R144, [R190+0x2100] ;  /* 0x00210000be90783b */ /* 0x000ea20000004200 */
[----:B------:R-:W-:Y:S02]  /*5df0*/  MUFU.EX2 R175, R175 ;  /* 0x000000af00af7308 */ /* 0x000fe40000000800 */
[----:B------:R-:W-:Y:S02]  /*5e00*/  FMUL.FTZ R79, R0, R79 ;  /* 0x0000004f004f7220 */ /* 0x000fe40000410000 */
[C---:B------:R-:W-:Y:S02]  /*5e10*/  FMUL.FTZ R80, R2.reuse, R80 ;  /* 0x0000005002507220 */ /* 0x040fe40000410000 */
[----:B------:R-:W-:Y:S01]  /*5e20*/  FMUL.FTZ R81, R2, R81 ;  /* 0x0000005102517220 */ /* 0x000fe20000410000 */
[C---:B-1----:R-:W-:Y:S03]  /*5e30*/  HMMA.16816.F32.BF16 R56, R128.reuse, R136, R56 ;  /* 0x000000888038723c */ /* 0x042fe60000041838 */
[C---:B------:R-:W-:Y:S01]  /*5e40*/  FMUL.FTZ R82, R0.reuse, R82 ;  /* 0x0000005200527220 */ /* 0x040fe20000410000 */
[----:B------:R-:W-:Y:S01]  /*5e50*/  MUFU.EX2 R212, R212 ;  /* 0x000000d400d47308 */ /* 0x000fe20000000800 */
[----:B------:R-:W-:Y:S02]  /*5e60*/  FMUL.FTZ R83, R0, R83 ;  /* 0x0000005300537220 */ /* 0x000fe40000410000 */
[C---:B------:R-:W-:Y:S01]  /*5e70*/  FMUL.FTZ R84, R2.reuse, R84 ;  /* 0x0000005402547220 */ /* 0x040fe20000410000 */
[C---:B------:R-:W-:Y:S01]  /*5e80*/  HMMA.16816.F32.BF16 R60, R128.reuse, R138, R60 ;  /* 0x0000008a803c723c */ /* 0x040fe2000004183c */
[----:B------:R-:W1:Y:S03]  /*5e90*/  LDSM.16.MT88.4 R136, [R189+0x2100] ;  /* 0x00210000bd88783b */ /* 0x000e660000004200 */
[----:B------:R-:W-:Y:S02]  /*5ea0*/  FMUL.FTZ R85, R2, R85 ;  /* 0x0000005502557220 */ /* 0x000fe40000410000 */
[C---:B------:R-:W-:Y:S01]  /*5eb0*/  FMUL.FTZ R86, R0.reuse, R86 ;  /* 0x0000005600567220 */ /* 0x040fe20000410000 */
[----:B------:R-:W-:Y:S01]  /*5ec0*/  MUFU.EX2 R214, R214 ;  /* 0x000000d600d67308 */ /* 0x000fe20000000800 */
[C---:B----4-:R-:W-:Y:S04]  /*5ed0*/  HMMA.16816.F32.BF16 R64, R128.reuse, R140, R64 ;  /* 0x0000008c8040723c */ /* 0x050fe80000041840 */
[----:B------:R-:W-:Y:S02]  /*5ee0*/  FMUL.FTZ R87, R0, R87 ;  /* 0x0000005700577220 */ /* 0x000fe40000410000 */
[C---:B------:R-:W-:Y:S02]  /*5ef0*/  FMUL.FTZ R88, R2.reuse, R88 ;  /* 0x0000005802587220 */ /* 0x040fe40000410000 */
[C---:B------:R-:W-:Y:S01]  /*5f00*/  HMMA.16816.F32.BF16 R68, R128.reuse, R142, R68 ;  /* 0x0000008e8044723c */ /* 0x040fe20000041844 */
[----:B------:R-:W4:Y:S03]  /*5f10*/  LDSM.16.MT88.4 R140, [R188+0x2100] ;  /* 0x00210000bc8c783b */ /* 0x000f260000004200 */
[----:B------:R-:W-:Y:S02]  /*5f20*/  FMUL.FTZ R89, R2, R89 ;  /* 0x0000005902597220 */ /* 0x000fe40000410000 */
[C---:B------:R-:W-:Y:S02]  /*5f30*/  FMUL.FTZ R90, R0.reuse, R90 ;  /* 0x0000005a005a7220 */ /* 0x040fe40000410000 */
[C---:B--2---:R-:W-:Y:S04]  /*5f40*/  HMMA.16816.F32.BF16 R72, R128.reuse, R144, R72 ;  /* 0x000000908048723c */ /* 0x044fe80000041848 */
[----:B------:R-:W-:Y:S02]  /*5f50*/  FMUL.FTZ R91, R0, R91 ;  /* 0x0000005b005b7220 */ /* 0x000fe40000410000 */
[C---:B------:R-:W-:Y:S02]  /*5f60*/  FMUL.FTZ R92, R2.reuse, R92 ;  /* 0x0000005c025c7220 */ /* 0x040fe40000410000 */
[C---:B------:R-:W-:Y:S01]  /*5f70*/  HMMA.16816.F32.BF16 R76, R128.reuse, R146, R76 ;  /* 0x00000092804c723c */ /* 0x040fe2000004184c */
[----:B------:R-:W2:Y:S03]  /*5f80*/  LDSM.16.MT88.4 R144, [R195+0x4100] ;  /* 0x00410000c390783b */ /* 0x000ea60000004200 */
[----:B------:R-:W-:Y:S02]  /*5f90*/  FMUL.FTZ R93, R2, R93 ;  /* 0x0000005d025d7220 */ /* 0x000fe40000410000 */
[C---:B------:R-:W-:Y:S02]  /*5fa0*/  FMUL.FTZ R94, R0.reuse, R94 ;  /* 0x0000005e005e7220 */ /* 0x040fe40000410000 */
[----:B------:R-:W-:Y:S01]  /*5fb0*/  FMUL.FTZ R95, R0, R95 ;  /* 0x0000005f005f7220 */ /* 0x000fe20000410000 */
[C---:B-1----:R-:W-:Y:S03]  /*5fc0*/  HMMA.16816.F32.BF16 R80, R128.reuse, R136, R80 ;  /* 0x000000888050723c */ /* 0x042fe60000041850 */
[C---:B------:R-:W-:Y:S02]  /*5fd0*/  FMUL.FTZ R96, R2.reuse, R96 ;  /* 0x0000006002607220 */ /* 0x040fe40000410000 */
[----:B------:R-:W-:Y:S02]  /*5fe0*/  FMUL.FTZ R97, R2, R97 ;  /* 0x0000006102617220 */ /* 0x000fe40000410000 */
[C---:B------:R-:W-:Y:S01]  /*5ff0*/  FMUL.FTZ R98, R0.reuse, R98 ;  /* 0x0000006200627220 */ /* 0x040fe20000410000 */
[C---:B------:R-:W-:Y:S01]  /*6000*/  HMMA.16816.F32.BF16 R84, R128.reuse, R138, R84 ;  /* 0x0000008a8054723c */ /* 0x040fe20000041854 */
[----:B------:R-:W1:Y:S03]  /*6010*/  LDSM.16.MT88.4 R136, [R190+0x4100] ;  /* 0x00410000be88783b */ /* 0x000e660000004200 */
[----:B------:R-:W-:Y:S02]  /*6020*/  FMUL.FTZ R99, R0, R99 ;  /* 0x0000006300637220 */ /* 0x000fe40000410000 */
[C---:B------:R-:W-:Y:S02]  /*6030*/  FMUL.FTZ R100, R2.reuse, R100 ;  /* 0x0000006402647220 */ /* 0x040fe40000410000 */
        /* <DEDUP_REMOVED lines=11> */
[----:B------:R-:W-:Y:S03]  /*60f0*/  LDSM.16.MT88.4 R144, [R190+0x900] ;  /* 0x00090000be90783b */ /* 0x000fe60000004200 */
[----:B------:R-:W-:Y:S02]  /*6100*/  FMUL.FTZ R107, R0, R107 ;  /* 0x0000006b006b7220 */ /* 0x000fe40000410000 */
[C---:B------:R-:W-:Y:S02]  /*6110*/  FMUL.FTZ R108, R2.reuse, R108 ;  /* 0x0000006c026c7220 */ /* 0x040fe40000410000 */
[----:B------:R-:W-:Y:S01]  /*6120*/  FMUL.FTZ R109, R2, R109 ;  /* 0x0000006d026d7220 */ /* 0x000fe20000410000 */
[C---:B-1----:R-:W-:Y:S03]  /*6130*/  HMMA.16816.F32.BF16 R12, R128.reuse, R136, R12 ;  /* 0x00000088800c723c */ /* 0x042fe6000004180c */
[C---:B------:R-:W-:Y:S02]  /*6140*/  FMUL.FTZ R110, R0.reuse, R110 ;  /* 0x0000006e006e7220 */ /* 0x040fe40000410000 */
[----:B------:R-:W-:Y:S02]  /*6150*/  FMUL.FTZ R111, R0, R111 ;  /* 0x0000006f006f7220 */ /* 0x000fe40000410000 */
[----:B------:R-:W-:Y:S01]  /*6160*/  FFMA.FTZ R210, R19, c[0x0][0x2d0], -R167 ;  /* 0x0000b40013d27a23 */ /* 0x000fe200000108a7 */
[C---:B------:R-:W-:Y:S01]  /*6170*/  HMMA.16816.F32.BF16 R104, R128.reuse, R138, R104 ;  /* 0x0000008a8068723c */ /* 0x040fe20000041868 */
[----:B------:R-:W1:Y:S03]  /*6180*/  LDSM.16.MT88.4 R136, [R195+0x900] ;  /* 0x00090000c388783b */ /* 0x000e660000004200 */
[C---:B------:R-:W-:Y:S01]  /*6190*/  FMUL.FTZ R112, R2.reuse, R112 ;  /* 0x0000007002707220 */ /* 0x040fe20000410000 */
[----:B------:R-:W2:Y:S01]  /*61a0*/  MUFU.EX2 R210, R210 ;  /* 0x000000d200d27308 */ /* 0x000ea20000000800 */
[----:B------:R-:W-:Y:S02]  /*61b0*/  FMUL.FTZ R113, R2, R113 ;  /* 0x0000007102717220 */ /* 0x000fe40000410000 */
[C---:B----4-:R-:W-:Y:S04]  /*61c0*/  HMMA.16816.F32.BF16 R108, R128.reuse, R140, R108 ;  /* 0x0000008c806c723c */ /* 0x050fe8000004186c */
[C---:B------:R-:W-:Y:S02]  /*61d0*/  FMUL.FTZ R114, R0.reuse, R114 ;  /* 0x0000007200727220 */ /* 0x040fe40000410000 */
[----:B------:R-:W-:Y:S02]  /*61e0*/  FMUL.FTZ R115, R0, R115 ;  /* 0x0000007300737220 */ /* 0x000fe40000410000 */
[----:B------:R-:W-:Y:S01]  /*61f0*/  FMUL.FTZ R16, R2, R120 ;  /* 0x0000007802107220 */ /* 0x000fe20000410000 */
[----:B------:R-:W-:Y:S03]  /*6200*/  F2FP.BF16.PACK_AB R120, R170, R169 ;  /* 0x000000a9aa78723e */ /* 0x000fe600000010ff */
[----:B------:R-:W-:Y:S01]  /*6210*/  FMUL.FTZ R17, R2, R121 ;  /* 0x0000007902117220 */ /* 0x000fe20000410000 */
[C---:B------:R-:W-:Y:S01]  /*6220*/  HMMA.16816.F32.BF16 R112, R128.reuse, R142, R112 ;  /* 0x0000008e8070723c */ /* 0x040fe20000041870 */
[----:B------:R-:W4:Y:S02]  /*6230*/  LDSM.16.MT88.4 R140, [R189+0x900] ;  /* 0x00090000bd8c783b */ /* 0x000f240000004200 */
[----:B------:R-:W-:Y:S01]  /*6240*/  FMUL.FTZ R18, R0, R122 ;  /* 0x0000007a00127220 */ /* 0x000fe20000410000 */
[----:B---3--:R-:W-:Y:S01]  /*6250*/  F2FP.BF16.PACK_AB R121, R172, R171 ;  /* 0x000000abac79723e */ /* 0x008fe200000010ff */
[----:B------:R-:W-:Y:S01]  /*6260*/  FMUL.FTZ R19, R0, R123 ;  /* 0x0000007b00137220 */ /* 0x000fe20000410000 */
[----:B-----5:R-:W-:Y:S01]  /*6270*/  F2FP.BF16.PACK_AB R122, R174, R173 ;  /* 0x000000adae7a723e */ /* 0x020fe200000010ff */
[----:B------:R-:W-:Y:S01]  /*6280*/  FMUL.FTZ R116, R2, R116 ;  /* 0x0000007402747220 */ /* 0x000fe20000410000 */
[----:B--2---:R-:W-:Y:S01]  /*6290*/  F2FP.BF16.PACK_AB R123, R210, R175 ;  /* 0x000000afd27b723e */ /* 0x004fe200000010ff */
[----:B------:R-:W-:Y:S03]  /*62a0*/  FMUL.FTZ R117, R2, R117 ;  /* 0x0000007502757220 */ /* 0x000fe60000410000 */
[C---:B------:R-:W-:Y:S03]  /*62b0*/  HMMA.16816.F32.BF16 R16, R128.reuse, R124, R16 ;  /* 0x0000007c8010723c */ /* 0x040fe60000041810 */
[C---:B------:R-:W-:Y:S02]  /*62c0*/  FMUL.FTZ R118, R0.reuse, R118 ;  /* 0x0000007600767220 */ /* 0x040fe40000410000 */
[----:B------:R-:W-:Y:S02]  /*62d0*/  FMUL.FTZ R119, R0, R119 ;  /* 0x0000007700777220 */ /* 0x000fe40000410000 */
[----:B------:R-:W-:Y:S02]  /*62e0*/  FFMA.FTZ R164, R2, R213, R164 ;  /* 0x000000d502a47223 */ /* 0x000fe400000100a4 */
[----:B------:R-:W-:Y:S03]  /*62f0*/  FFMA.FTZ R6, R0, R211, R6 ;  /* 0x000000d300067223 */ /* 0x000fe60000010006 */
[----:B------:R-:W-:Y:S01]  /*6300*/  HMMA.16816.F32.BF16 R116, R128, R126, R116 ;  /* 0x0000007e8074723c */ /* 0x000fe20000041874 */
[----:B------:R-:W2:Y:S02]  /*6310*/  LDSM.16.MT88.4 R124, [R188+0x2900] ;  /* 0x00290000bc7c783b */ /* 0x000ea40000004200 */
[----:B------:R-:W-:Y:S01]  /*6320*/  MOV R0, R3 ;  /* 0x0000000300007202 */ /* 0x000fe20000000f00 */
[----:B------:R-:W-:Y:S02]  /*6330*/  FADD.FTZ R5, R5, R164 ;  /* 0x000000a405057221 */ /* 0x000fe40000010000 */
[----:B------:R-:W-:Y:S02]  /*6340*/  FADD.FTZ R6, R7, R6 ;  /* 0x0000000607067221 */ /* 0x000fe40000010000 */
[C---:B-1----:R-:W-:Y:S01]  /*6350*/  HMMA.16816.F32.BF16 R8, R120.reuse, R136, R8 ;  /* 0x000000887808723c */ /* 0x042fe20000041808 */
[----:B------:R-:W1:Y:S04]  /*6360*/  LDSM.16.MT88.4 R128, [R195+0x4900] ;  /* 0x00490000c380783b */ /* 0x000e680000004200 */
[----:B------:R-:W-:Y:S02]  /*6370*/  FADD.FTZ R134, R134, R5 ;  /* 0x0000000586867221 */ /* 0x000fe40000010000 */
[----:B------:R-:W-:Y:S01]  /*6380*/  FADD.FTZ R165, R165, R6 ;  /* 0x00000006a5a57221 */ /* 0x000fe20000010000 */
[C---:B------:R-:W-:Y:S01]  /*6390*/  HMMA.16816.F32.BF16 R36, R120.reuse, R138, R36 ;  /* 0x0000008a7824723c */ /* 0x040fe20000041824 */
[----:B------:R-:W3:Y:S03]  /*63a0*/  LDSM.16.MT88.4 R136, [R190+0x4900] ;  /* 0x00490000be88783b */ /* 0x000ee60000004200 */
[----:B------:R-:W-:Y:S02]  /*63b0*/  FADD.FTZ R134, R135, R134 ;  /* 0x0000008687867221 */ /* 0x000fe40000010000 */
[----:B------:R-:W-:Y:S02]  /*63c0*/  FADD.FTZ R166, R166, R165 ;  /* 0x000000a5a6a67221 */ /* 0x000fe40000010000 */
[C---:B------:R-:W-:Y:S04]  /*63d0*/  HMMA.16816.F32.BF16 R40, R120.reuse, R144, R40 ;  /* 0x000000907828723c */ /* 0x040fe80000041828 */
[----:B------:R-:W-:Y:S02]  /*63e0*/  FADD.FTZ R169, R169, R134 ;  /* 0x00000086a9a97221 */ /* 0x000fe40000010000 */
[----:B------:R-:W-:Y:S02]  /*63f0*/  FADD.FTZ R171, R171, R166 ;  /* 0x000000a6abab7221 */ /* 0x000fe40000010000 */
[C---:B------:R-:W-:Y:S01]  /*6400*/  HMMA.16816.F32.BF16 R44, R120.reuse, R146, R44 ;  /* 0x00000092782c723c */ /* 0x040fe2000004182c */
[----:B------:R-:W-:Y:S03]  /*6410*/  LDSM.16.MT88.4 R144, [R190+0x3100] ;  /* 0x00310000be90783b */ /* 0x000fe60000004200 */
[----:B------:R-:W-:Y:S02]  /*6420*/  FADD.FTZ R170, R170, R169 ;  /* 0x000000a9aaaa7221 */ /* 0x000fe40000010000 */
[----:B------:R-:W-:Y:S02]  /*6430*/  FADD.FTZ R172, R172, R171 ;  /* 0x000000abacac7221 */ /* 0x000fe40000010000 */
[C---:B----4-:R-:W-:Y:S04]  /*6440*/  HMMA.16816.F32.BF16 R48, R120.reuse, R140, R48 ;  /* 0x0000008c7830723c */ /* 0x050fe80000041830 */
[----:B------:R-:W-:Y:S02]  /*6450*/  FADD.FTZ R173, R173, R170 ;  /* 0x000000aaadad7221 */ /* 0x000fe40000010000 */
[----:B------:R-:W-:Y:S02]  /*6460*/  FADD.FTZ R5, R175, R172 ;  /* 0x000000acaf057221 */ /* 0x000fe40000010000 */
[C---:B------:R-:W-:Y:S01]  /*6470*/  HMMA.16816.F32.BF16 R52, R120.reuse, R142, R52 ;  /* 0x0000008e7834723c */ /* 0x040fe20000041834 */
[----:B------:R-:W4:Y:S03]  /*6480*/  LDSM.16.MT88.4 R140, [R189+0x4900] ;  /* 0x00490000bd8c783b */ /* 0x000f260000004200 */
[----:B------:R-:W-:Y:S02]  /*6490*/  FADD.FTZ R173, R174, R173 ;  /* 0x000000adaead7221 */ /* 0x000fe40000010000 */
[----:B------:R-:W-:Y:S02]  /*64a0*/  FADD.FTZ R5, R210, R5 ;  /* 0x00000005d2057221 */ /* 0x000fe40000010000 */
[C---:B------:R-:W-:Y:S08]  /*64b0*/  HMMA.16816.F32.BF16 R56, R120.reuse, R148, R56 ;  /* 0x000000947838723c */ /* 0x040ff00000041838 */
[C---:B------:R-:W-:Y:S01]  /*64c0*/  HMMA.16816.F32.BF16 R60, R120.reuse, R150, R60 ;  /* 0x00000096783c723c */ /* 0x040fe2000004183c */
[----:B------:R-:W-:Y:S07]  /*64d0*/  LDSM.16.MT88.4 R148, [R189+0x3100] ;  /* 0x00310000bd94783b */ /* 0x000fee0000004200 */
[C---:B------:R-:W-:Y:S07]  /*64e0*/  HMMA.16816.F32.BF16 R64, R120.reuse, R152, R64 ;  /* 0x000000987840723c */ /* 0x040fee0000041840 */
[--C-:B------:R-:W-:Y:S01]  /*64f0*/  FFMA.FTZ R152, R20, c[0x0][0x2d0], -R168.reuse ;  /* 0x0000b40014987a23 */ /* 0x100fe200000108a8 */
[C---:B------:R-:W-:Y:S04]  /*6500*/  HMMA.16816.F32.BF16 R68, R120.reuse, R154, R68 ;  /* 0x0000009a7844723c */ /* 0x040fe80000041844 */
[--C-:B------:R-:W-:Y:S01]  /*6510*/  FFMA.FTZ R153, R21, c[0x0][0x2d0], -R168.reuse ;  /* 0x0000b40015997a23 */ /* 0x100fe200000108a8 */
[----:B------:R-:W-:Y:S02]  /*6520*/  MUFU.EX2 R152, R152 ;  /* 0x0000009800987308 */ /* 0x000fe40000000800 */
[--C-:B------:R-:W-:Y:S01]  /*6530*/  FFMA.FTZ R154, R22, c[0x0][0x2d0], -R167.reuse ;  /* 0x0000b400169a7a23 */ /* 0x100fe200000108a7 */
[C---:B------:R-:W-:Y:S04]  /*6540*/  HMMA.16816.F32.BF16 R72, R120.reuse, R156, R72 ;  /* 0x0000009c7848723c */ /* 0x040fe80000041848 */
[--C-:B------:R-:W-:Y:S02]  /*6550*/  FFMA.FTZ R155, R23, c[0x0][0x2d0], -R167.reuse ;  /* 0x0000b400179b7a23 */ /* 0x100fe400000108a7 */
[----:B------:R-:W5:Y:S01]  /*6560*/  LDSM.16.MT88.4 R20, [R188+0x4900] ;  /* 0x00490000bc14783b */ /* 0x000f620000004200 */
[--C-:B------:R-:W-:Y:S01]  /*6570*/  FFMA.FTZ R156, R24, c[0x0][0x2d0], -R168.reuse ;  /* 0x0000b400189c7a23 */ /* 0x100fe200000108a8 */
[C---:B------:R-:W-:Y:S01]  /*6580*/  HMMA.16816.F32.BF16 R76, R120.reuse, R158, R76 ;  /* 0x0000009e784c723c */ /* 0x040fe2000004184c */
[----:B------:R-:W1:Y:S03]  /*6590*/  MUFU.EX2 R153, R153 ;  /* 0x0000009900997308 */ /* 0x000e660000000800 */
[--C-:B------:R-:W-:Y:S03]  /*65a0*/  FFMA.FTZ R157, R25, c[0x0][0x2d0], -R168.reuse ;  /* 0x0000b400199d7a23 */ /* 0x100fe600000108a8 */
[--C-:B------:R-:W-:Y:S01]  /*65b0*/  FFMA.FTZ R158, R26, c[0x0][0x2d0], -R167.reuse ;  /* 0x0000b4001a9e7a23 */ /* 0x100fe200000108a7 */
[C---:B------:R-:W-:Y:S03]  /*65c0*/  HMMA.16816.F32.BF16 R80, R120.reuse, R160, R80 ;  /* 0x000000a07850723c */ /* 0x040fe60000041850 */
[----:B------:R-:W-:Y:S01]  /*65d0*/  MUFU.EX2 R154, R154 ;  /* 0x0000009a009a7308 */ /* 0x000fe20000000800 */
[--C-:B------:R-:W-:Y:S02]  /*65e0*/  FFMA.FTZ R159, R27, c[0x0][0x2d0], -R167.reuse ;  /* 0x0000b4001b9f7a23 */ /* 0x100fe400000108a7 */
[----:B------:R-:W-:Y:S01]  /*65f0*/  LDSM.16.MT88.4 R24, [R189+0x1100] ;  /* 0x00110000bd18783b */ /* 0x000fe20000004200 */
[--C-:B------:R-:W-:Y:S01]  /*6600*/  FFMA.FTZ R160, R28, c[0x0][0x2d0], -R168.reuse ;  /* 0x0000b4001ca07a23 */ /* 0x100fe200000108a8 */
[C---:B------:R-:W-:Y:S04]  /*6610*/  HMMA.16816.F32.BF16 R84, R120.reuse, R162, R84 ;  /* 0x000000a27854723c */ /* 0x040fe80000041854 */
[--C-:B------:R-:W-:Y:S01]  /*6620*/  FFMA.FTZ R161, R29, c[0x0][0x2d0], -R168.reuse ;  /* 0x0000b4001da17a23 */ /* 0x100fe200000108a8 */
[----:B------:R-:W3:Y:S01]  /*6630*/  MUFU.EX2 R155, R155 ;  /* 0x0000009b009b7308 */ /* 0x000ee20000000800 */
[----:B------:R-:W-:Y:S02]  /*6640*/  FFMA.FTZ R168, R33, c[0x0][0x2d0], -R168 ;  /* 0x0000b40021a87a23 */ /* 0x000fe400000108a8 */
[C---:B--2---:R-:W-:Y:S04]  /*6650*/  HMMA.16816.F32.BF16 R88, R120.reuse, R124, R88 ;  /* 0x0000007c7858723c */ /* 0x044fe80000041858 */
[--C-:B------:R-:W-:Y:S02]  /*6660*/  FFMA.FTZ R162, R30, c[0x0][0x2d0], -R167.reuse ;  /* 0x0000b4001ea27a23 */ /* 0x100fe400000108a7 */
[--C-:B------:R-:W-:Y:S01]  /*6670*/  FFMA.FTZ R163, R31, c[0x0][0x2d0], -R167.reuse ;  /* 0x0000b4001fa37a23 */ /* 0x100fe200000108a7 */
[----:B------:R-:W-:Y:S01]  /*6680*/  MUFU.EX2 R156, R156 ;  /* 0x0000009c009c7308 */ /* 0x000fe20000000800 */
[C---:B------:R-:W-:Y:S01]  /*6690*/  HMMA.16816.F32.BF16 R92, R120.reuse, R126, R92 ;  /* 0x0000007e785c723c */ /* 0x040fe2000004185c */
[----:B------:R-:W2:Y:S03]  /*66a0*/  LDSM.16.MT88.4 R124, [R195+0x1100] ;  /* 0x00110000c37c783b */ /* 0x000ea60000004200 */
[----:B------:R-:W-:Y:S04]  /*66b0*/  FFMA.FTZ R167, R35, c[0x0][0x2d0], -R167 ;  /* 0x0000b40023a77a23 */ /* 0x000fe800000108a7 */
[C---:B-1----:R-:W-:Y:S01]  /*66c0*/  HMMA.16816.F32.BF16 R96, R120.reuse, R128, R96 ;  /* 0x000000807860723c */ /* 0x042fe20000041860 */
[----:B------:R-:W-:Y:S01]  /*66d0*/  LDSM.16.MT88.4 R28, [R188+0x5100] ;  /* 0x00510000bc1c783b */ /* 0x000fe20000004200 */
[----:B------:R-:W1:Y:S06]  /*66e0*/  MUFU.EX2 R157, R157 ;  /* 0x0000009d009d7308 */ /* 0x000e6c0000000800 */
[C---:B------:R-:W-:Y:S01]  /*66f0*/  HMMA.16816.F32.BF16 R100, R120.reuse, R130, R100 ;  /* 0x000000827864723c */ /* 0x040fe20000041864 */
[----:B------:R-:W1:Y:S03]  /*6700*/  LDSM.16.MT88.4 R128, [R190+0x1100] ;  /* 0x00110000be80783b */ /* 0x000e660000004200 */
[----:B------:R-:W-:Y:S04]  /*6710*/  MUFU.EX2 R158, R158 ;  /* 0x0000009e009e7308 */ /* 0x000fe80000000800 */
[C---:B---3--:R-:W-:Y:S01]  /*6720*/  HMMA.16816.F32.BF16 R12, R120.reuse, R136, R12 ;  /* 0x00000088780c723c */ /* 0x048fe2000004180c */
[----:B------:R-:W-:Y:S05]  /*6730*/  LDSM.16.MT88.4 R32, [R189+0x1900] ;  /* 0x00190000bd20783b */ /* 0x000fea0000004200 */
[----:B------:R-:W3:Y:S02]  /*6740*/  MUFU.EX2 R159, R159 ;  /* 0x0000009f009f7308 */ /* 0x000ee40000000800 */
[C---:B------:R-:W-:Y:S01]  /*6750*/  HMMA.16816.F32.BF16 R104, R120.reuse, R138, R104 ;  /* 0x0000008a7868723c */ /* 0x040fe20000041868 */
[----:B------:R-:W2:Y:S07]  /*6760*/  LDSM.16.MT88.4 R136, [R188+0x1100] ;  /* 0x00110000bc88783b */ /* 0x000eae0000004200 */
[C---:B----4-:R-:W-:Y:S01]  /*6770*/  HMMA.16816.F32.BF16 R108, R120.reuse, R140, R108 ;  /* 0x0000008c786c723c */ /* 0x050fe2000004186c */
[----:B------:R-:W-:Y:S07]  /*6780*/  MUFU.EX2 R160, R160 ;  /* 0x000000a000a07308 */ /* 0x000fee0000000800 */
[C---:B------:R-:W-:Y:S01]  /*6790*/  HMMA.16816.F32.BF16 R112, R120.reuse, R142, R112 ;  /* 0x0000008e7870723c */ /* 0x040fe20000041870 */
[----:B------:R-:W4:Y:S02]  /*67a0*/  LDSM.16.MT88.4 R140, [R195+0x3100] ;  /* 0x00310000c38c783b */ /* 0x000f240000004200 */
[----:B------:R-:W2:Y:S05]  /*67b0*/  MUFU.EX2 R161, R161 ;  /* 0x000000a100a17308 */ /* 0x000eaa0000000800 */
[C---:B-----5:R-:W-:Y:S05]  /*67c0*/  HMMA.16816.F32.BF16 R16, R120.reuse, R20, R16 ;  /* 0x000000147810723c */ /* 0x060fea0000041810 */
[----:B------:R-:W-:Y:S02]  /*67d0*/  MUFU.EX2 R162, R162 ;  /* 0x000000a200a27308 */ /* 0x000fe40000000800 */
[----:B------:R-:W-:Y:S01]  /*67e0*/  F2FP.BF16.PACK_AB R20, R153, R152 ;  /* 0x000000989914723e */ /* 0x000fe200000010ff */
[----:B------:R-:W-:Y:S01]  /*67f0*/  HMMA.16816.F32.BF16 R116, R120, R22, R116 ;  /* 0x000000167874723c */ /* 0x000fe20000041874 */
[----:B------:R-:W5:Y:S03]  /*6800*/  LDSM.16.MT88.4 R120, [R188+0x3100] ;  /* 0x00310000bc78783b */ /* 0x000f660000004200 */
[----:B------:R-:W-:Y:S01]  /*6810*/  F2FP.BF16.PACK_AB R21, R155, R154 ;  /* 0x0000009a9b15723e */ /* 0x000fe200000010ff */
[----:B------:R-:W-:Y:S02]  /*6820*/  FADD.FTZ R152, R152, R173 ;  /* 0x000000ad98987221 */ /* 0x000fe40000010000 */
[----:B-1----:R-:W-:Y:S01]  /*6830*/  F2FP.BF16.PACK_AB R22, R157, R156 ;  /* 0x0000009c9d16723e */ /* 0x002fe200000010ff */
[----:B------:R-:W1:Y:S01]  /*6840*/  MUFU.EX2 R163, R163 ;  /* 0x000000a300a37308 */ /* 0x000e620000000800 */
[----:B---3--:R-:W-:Y:S03]  /*6850*/  F2FP.BF16.PACK_AB R23, R159, R158 ;  /* 0x0000009e9f17723e */ /* 0x008fe600000010ff */
[----:B------:R-:W-:Y:S02]  /*6860*/  FADD.FTZ R154, R154, R5 ;  /* 0x000000059a9a7221 */ /* 0x000fe40000010000 */
[----:B------:R-:W-:Y:S02]  /*6870*/  FADD.FTZ R153, R153, R152 ;  /* 0x0000009899997221 */ /* 0x000fe40000010000 */
[C---:B--2---:R-:W-:Y:S02]  /*6880*/  HMMA.16816.F32.BF16 R8, R20.reuse, R124, R8 ;  /* 0x0000007c1408723c */ /* 0x044fe40000041808 */
[----:B------:R-:W2:Y:S03]  /*6890*/  MUFU.EX2 R215, R168 ;  /* 0x000000a800d77308 */ /* 0x000ea60000000800 */
[----:B------:R-:W-:Y:S02]  /*68a0*/  FADD.FTZ R155, R155, R154 ;  /* 0x0000009a9b9b7221 */ /* 0x000fe40000010000 */
[----:B------:R-:W-:Y:S01]  /*68b0*/  FADD.FTZ R156, R156, R153 ;  /* 0x000000999c9c7221 */ /* 0x000fe20000010000 */
[C---:B------:R-:W-:Y:S01]  /*68c0*/  HMMA.16816.F32.BF16 R36, R20.reuse, R126, R36 ;  /* 0x0000007e1424723c */ /* 0x040fe20000041824 */
[----:B------:R-:W-:Y:S03]  /*68d0*/  LDSM.16.MT88.4 R124, [R190+0x5100] ;  /* 0x00510000be7c783b */ /* 0x000fe60000004200 */
[----:B------:R-:W3:Y:S01]  /*68e0*/  MUFU.EX2 R167, R167 ;  /* 0x000000a700a77308 */ /* 0x000ee20000000800 */
[----:B------:R-:W-:Y:S02]  /*68f0*/  FADD.FTZ R158, R158, R155 ;  /* 0x0000009b9e9e7221 */ /* 0x000fe40000010000 */
[----:B------:R-:W-:Y:S01]  /*6900*/  FADD.FTZ R157, R157, R156 ;  /* 0x0000009c9d9d7221 */ /* 0x000fe20000010000 */
[C---:B------:R-:W-:Y:S04]  /*6910*/  HMMA.16816.F32.BF16 R40, R20.reuse, R128, R40 ;  /* 0x000000801428723c */ /* 0x040fe80000041828 */
[----:B------:R-:W-:Y:S04]  /*6920*/  FADD.FTZ R159, R159, R158 ;  /* 0x0000009e9f9f7221 */ /* 0x000fe80000010000 */
[C---:B------:R-:W-:Y:S01]  /*6930*/  HMMA.16816.F32.BF16 R44, R20.reuse, R130, R44 ;  /* 0x00000082142c723c */ /* 0x040fe2000004182c */
[----:B------:R-:W-:Y:S07]  /*6940*/  LDSM.16.MT88.4 R128, [R189+0x5100] ;  /* 0x00510000bd80783b */ /* 0x000fee0000004200 */
[C---:B------:R-:W-:Y:S08]  /*6950*/  HMMA.16816.F32.BF16 R48, R20.reuse, R24, R48 ;  /* 0x000000181430723c */ /* 0x040ff00000041830 */
[C---:B------:R-:W-:Y:S01]  /*6960*/  HMMA.16816.F32.BF16 R52, R20.reuse, R26, R52 ;  /* 0x0000001a1434723c */ /* 0x040fe20000041834 */
[----:B------:R-:W1:Y:S07]  /*6970*/  LDSM.16.MT88.4 R24, [R195+0x5100] ;  /* 0x00510000c318783b */ /* 0x000e6e0000004200 */
[C---:B------:R-:W-:Y:S08]  /*6980*/  HMMA.16816.F32.BF16 R56, R20.reuse, R136, R56 ;  /* 0x000000881438723c */ /* 0x040ff00000041838 */
[C---:B------:R-:W-:Y:S01]  /*6990*/  HMMA.16816.F32.BF16 R60, R20.reuse, R138, R60 ;  /* 0x0000008a143c723c */ /* 0x040fe2000004183c */
[----:B------:R-:W-:Y:S07]  /*69a0*/  LDSM.16.MT88.4 R136, [R195+0x3900] ;  /* 0x00390000c388783b */ /* 0x000fee0000004200 */
[C---:B----4-:R-:W-:Y:S08]  /*69b0*/  HMMA.16816.F32.BF16 R64, R20.reuse, R140, R64 ;  /* 0x0000008c1440723c */ /* 0x050ff00000041840 */
        /* <DEDUP_REMOVED lines=8> */
[C---:B-----5:R-:W-:Y:S08]  /*6a40*/  HMMA.16816.F32.BF16 R88, R20.reuse, R120, R88 ;  /* 0x000000781458723c */ /* 0x060ff00000041858 */
[C---:B------:R-:W-:Y:S01]  /*6a50*/  HMMA.16816.F32.BF16 R92, R20.reuse, R122, R92 ;  /* 0x0000007a145c723c */ /* 0x040fe2000004185c */
[----:B------:R-:W-:Y:S07]  /*6a60*/  LDSM.16.MT88.4 R120, [R190+0x1900] ;  /* 0x00190000be78783b */ /* 0x000fee0000004200 */
[C---:B-1----:R-:W-:Y:S08]  /*6a70*/  HMMA.16816.F32.BF16 R96, R20.reuse, R24, R96 ;  /* 0x000000181460723c */ /* 0x042ff00000041860 */
[C---:B------:R-:W-:Y:S01]  /*6a80*/  HMMA.16816.F32.BF16 R100, R20.reuse, R26, R100 ;  /* 0x0000001a1464723c */ /* 0x040fe20000041864 */
[----:B------:R-:W1:Y:S07]  /*6a90*/  LDSM.16.MT88.4 R24, [R195+0x1900] ;  /* 0x00190000c318783b */ /* 0x000e6e0000004200 */
[C---:B------:R-:W-:Y:S08]  /*6aa0*/  HMMA.16816.F32.BF16 R12, R20.reuse, R124, R12 ;  /* 0x0000007c140c723c */ /* 0x040ff0000004180c */
[C---:B------:R-:W-:Y:S01]  /*6ab0*/  HMMA.16816.F32.BF16 R104, R20.reuse, R126, R104 ;  /* 0x0000007e1468723c */ /* 0x040fe20000041868 */
[----:B------:R-:W4:Y:S07]  /*6ac0*/  LDSM.16.MT88.4 R124, [R188+0x1900] ;  /* 0x00190000bc7c783b */ /* 0x000f2e0000004200 */
[C---:B------:R-:W-:Y:S08]  /*6ad0*/  HMMA.16816.F32.BF16 R108, R20.reuse, R128, R108 ;  /* 0x00000080146c723c */ /* 0x040ff0000004186c */
[C---:B------:R-:W-:Y:S08]  /*6ae0*/  HMMA.16816.F32.BF16 R112, R20.reuse, R130, R112 ;  /* 0x000000821470723c */ /* 0x040ff00000041870 */
[C---:B------:R-:W-:Y:S08]  /*6af0*/  HMMA.16816.F32.BF16 R16, R20.reuse, R28, R16 ;  /* 0x0000001c1410723c */ /* 0x040ff00000041810 */
[----:B------:R-:W-:Y:S01]  /*6b00*/  HMMA.16816.F32.BF16 R116, R20, R30, R116 ;  /* 0x0000001e1474723c */ /* 0x000fe20000041874 */
[----:B------:R-:W5:Y:S06]  /*6b10*/  LDSM.16.MT88.4 R28, [R189+0x3900] ;  /* 0x00390000bd1c783b */ /* 0x000f6c0000004200 */
[----:B------:R-:W-:Y:S01]  /*6b20*/  F2FP.BF16.PACK_AB R20, R161, R160 ;  /* 0x000000a0a114723e */ /* 0x000fe200000010ff */
[----:B------:R-:W-:Y:S01]  /*6b30*/  FADD.FTZ R160, R160, R157 ;  /* 0x0000009da0a07221 */ /* 0x000fe20000010000 */
[----:B------:R-:W-:Y:S03]  /*6b40*/  F2FP.BF16.PACK_AB R21, R163, R162 ;  /* 0x000000a2a315723e */ /* 0x000fe600000010ff */
[----:B--2---:R-:W-:Y:S01]  /*6b50*/  F2FP.BF16.PACK_AB R22, R215, R212 ;  /* 0x000000d4d716723e */ /* 0x004fe200000010ff */
[----:B------:R-:W-:Y:S01]  /*6b60*/  FADD.FTZ R162, R162, R159 ;  /* 0x0000009fa2a27221 */ /* 0x000fe20000010000 */
[----:B---3--:R-:W-:Y:S01]  /*6b70*/  F2FP.BF16.PACK_AB R23, R167, R214 ;  /* 0x000000d6a717723e */ /* 0x008fe200000010ff */
[----:B------:R-:W-:Y:S02]  /*6b80*/  FADD.FTZ R161, R161, R160 ;  /* 0x000000a0a1a17221 */ /* 0x000fe40000010000 */
[----:B------:R-:W-:Y:S02]  /*6b90*/  FADD.FTZ R163, R163, R162 ;  /* 0x000000a2a3a37221 */ /* 0x000fe40000010000 */
[----:B------:R-:W-:Y:S02]  /*6ba0*/  FADD.FTZ R212, R212, R161 ;  /* 0x000000a1d4d47221 */ /* 0x000fe40000010000 */
[C---:B-1----:R-:W-:Y:S01]  /*6bb0*/  HMMA.16816.F32.BF16 R128, R20.reuse, R24, R8 ;  /* 0x000000181480723c */ /* 0x042fe20000041808 */
[----:B------:R-:W1:Y:S02]  /*6bc0*/  LDSM.16.MT88.4 R8, [R190+0x5900] ;  /* 0x00590000be08783b */ /* 0x000e640000004200 */
[----:B------:R-:W-:Y:S02]  /*6bd0*/  FADD.FTZ R214, R214, R163 ;  /* 0x000000a3d6d67221 */ /* 0x000fe40000010000 */
[----:B------:R-:W-:Y:S02]  /*6be0*/  FADD.FTZ R213, R215, R212 ;  /* 0x000000d4d7d57221 */ /* 0x000fe40000010000 */
[----:B------:R-:W-:Y:S01]  /*6bf0*/  FADD.FTZ R211, R167, R214 ;  /* 0x000000d6a7d37221 */ /* 0x000fe20000010000 */
        /* <DEDUP_REMOVED lines=8> */
[C---:B------:R-:W-:Y:S08]  /*6c80*/  HMMA.16816.F32.BF16 R64, R20.reuse, R136, R64 ;  /* 0x000000881440723c */ /* 0x040ff00000041840 */
[C---:B------:R-:W-:Y:S08]  /*6c90*/  HMMA.16816.F32.BF16 R68, R20.reuse, R138, R68 ;  /* 0x0000008a1444723c */ /* 0x040ff00000041844 */
[C---:B------:R-:W-:Y:S08]  /*6ca0*/  HMMA.16816.F32.BF16 R72, R20.reuse, R140, R72 ;  /* 0x0000008c1448723c */ /* 0x040ff00000041848 */
[C---:B------:R-:W-:Y:S08]  /*6cb0*/  HMMA.16816.F32.BF16 R76, R20.reuse, R142, R76 ;  /* 0x0000008e144c723c */ /* 0x040ff0000004184c */
[C---:B-----5:R-:W-:Y:S08]  /*6cc0*/  HMMA.16816.F32.BF16 R80, R20.reuse, R28, R80 ;  /* 0x0000001c1450723c */ /* 0x060ff00000041850 */
[C---:B------:R-:W-:Y:S01]  /*6cd0*/  HMMA.16816.F32.BF16 R84, R20.reuse, R30, R84 ;  /* 0x0000001e1454723c */ /* 0x040fe20000041854 */
[----:B------:R-:W3:Y:S07]  /*6ce0*/  LDSM.16.MT88.4 R28, [R188+0x5900] ;  /* 0x00590000bc1c783b */ /* 0x000eee0000004200 */
[C---:B------:R-:W-:Y:S08]  /*6cf0*/  HMMA.16816.F32.BF16 R88, R20.reuse, R144, R88 ;  /* 0x000000901458723c */ /* 0x040ff00000041858 */
[C---:B------:R-:W-:Y:S08]  /*6d00*/  HMMA.16816.F32.BF16 R92, R20.reuse, R146, R92 ;  /* 0x00000092145c723c */ /* 0x040ff0000004185c */
[C---:B------:R-:W-:Y:S08]  /*6d10*/  HMMA.16816.F32.BF16 R96, R20.reuse, R148, R96 ;  /* 0x000000941460723c */ /* 0x040ff00000041860 */
[C---:B------:R-:W-:Y:S08]  /*6d20*/  HMMA.16816.F32.BF16 R100, R20.reuse, R150, R100 ;  /* 0x000000961464723c */ /* 0x040ff00000041864 */
[C---:B-1----:R-:W-:Y:S08]  /*6d30*/  HMMA.16816.F32.BF16 R124, R20.reuse, R8, R12 ;  /* 0x00000008147c723c */ /* 0x042ff0000004180c */
[C---:B------:R-:W-:Y:S08]  /*6d40*/  HMMA.16816.F32.BF16 R104, R20.reuse, R10, R104 ;  /* 0x0000000a1468723c */ /* 0x040ff00000041868 */
[C---:B--2---:R-:W-:Y:S08]  /*6d50*/  HMMA.16816.F32.BF16 R108, R20.reuse, R24, R108 ;  /* 0x00000018146c723c */ /* 0x044ff0000004186c */
[C---:B------:R-:W-:Y:S08]  /*6d60*/  HMMA.16816.F32.BF16 R112, R20.reuse, R26, R112 ;  /* 0x0000001a1470723c */ /* 0x040ff00000041870 */
[C---:B---3--:R-:W-:Y:S08]  /*6d70*/  HMMA.16816.F32.BF16 R120, R20.reuse, R28, R16 ;  /* 0x0000001c1478723c */ /* 0x048ff00000041810 */
[----:B------:R-:W-:Y:S01]  /*6d80*/  HMMA.16816.F32.BF16 R116, R20, R30, R116 ;  /* 0x0000001e1474723c */ /* 0x000fe20000041874 */
[----:B------:R-:W-:-:S07]  /*6d90*/  @P4 BRA `(.L_x_12) ;  /* 0xffffd9f000004947 */ /* 0x000fce000383ffff */
.L_x_11:
[----:B------:R-:W1:Y:S01]  /*6da0*/  SHFL.BFLY PT, R6, R213, 0x2, 0x1f ;  /* 0x0c401f00d5067f89 */ /* 0x000e6200000e0000 */
[----:B------:R-:W-:-:S03]  /*6db0*/  PLOP3.LUT P2, PT, PT, PT, PT, 0x8, 0x0 ;  /* 0x000000000000781c */ /* 0x000fc60003f4e170 */
[----:B------:R-:W2:Y:S01]  /*6dc0*/  SHFL.BFLY PT, R0, R211, 0x2, 0x1f ;  /* 0x0c401f00d3007f89 */ /* 0x000ea200000e0000 */
[----:B-1----:R-:W-:Y:S02]  /*6dd0*/  FADD.FTZ R6, R6, R213 ;  /* 0x000000d506067221 */ /* 0x002fe40000010000 */
[----:B--2---:R-:W-:-:S03]  /*6de0*/  FADD.FTZ R7, R0, R211 ;  /* 0x000000d300077221 */ /* 0x004fc60000010000 */
[----:B------:R-:W1:Y:S01]  /*6df0*/  SHFL.BFLY PT, R5, R6, 0x1, 0x1f ;  /* 0x0c201f0006057f89 */ /* 0x000e6200000e0000 */
[----:B------:R-:W-:-:S03]  /*6e00*/  MOV R0, RZ ;  /* 0x000000ff00007202 */ /* 0x000fc60000000f00 */
[----:B------:R-:W2:Y:S01]  /*6e10*/  SHFL.BFLY PT, R2, R7, 0x1, 0x1f ;  /* 0x0c201f0007027f89 */ /* 0x000ea200000e0000 */
[----:B-1----:R-:W-:Y:S01]  /*6e20*/  FADD.FTZ R4, R6, R5 ;  /* 0x0000000506047221 */ /* 0x002fe20000010000 */
[----:B------:R-:W-:Y:S01]  /*6e30*/  MOV R5, RZ ;  /* 0x000000ff00057202 */ /* 0x000fe20000000f00 */
[----:B--2---:R-:W-:-:S03]  /*6e40*/  FADD.FTZ R2, R2, R7 ;  /* 0x0000000702027221 */ /* 0x004fc60000010000 */
[----:B------:R-:W-:Y:S02]  /*6e50*/  FSETP.NE.FTZ.AND P1, PT, R4, RZ, PT ;  /* 0x000000ff0400720b */ /* 0x000fe40003f35000 */
[----:B------:R-:W-:-:S11]  /*6e60*/  FSETP.NE.FTZ.AND P0, PT, R2, RZ, PT ;  /* 0x000000ff0200720b */ /* 0x000fd60003f15000 */
[----:B------:R-:W1:Y:S01]  /*6e70*/  @P1 MUFU.RCP R5, R4 ;  /* 0x0000000400051308 */ /* 0x000e620000001000 */
[----:B------:R-:W-:Y:S02]  /*6e80*/  @P1 MOV R8, 0x3f317218 ;  /* 0x3f31721800081802 */ /* 0x000fe40000000f00 */
[----:B------:R-:W-:-:S05]  /*6e90*/  @P0 MOV R9, 0x3f317218 ;  /* 0x3f31721800090802 */ /* 0x000fca0000000f00 */
[----:B------:R-:W2:Y:S08]  /*6ea0*/  @P1 MUFU.LG2 R4, R4 ;  /* 0x0000000400041308 */ /* 0x000eb00000000c00 */
[----:B------:R-:W3:Y:S01]  /*6eb0*/  @P0 MUFU.LG2 R6, R2 ;  /* 0x0000000200060308 */ /* 0x000ee20000000c00 */
[C---:B-1----:R-:W-:Y:S02]  /*6ec0*/  FMUL.FTZ R128, R5.reuse, R128 ;  /* 0x0000008005807220 */ /* 0x042fe40000410000 */
[----:B------:R-:W-:-:S02]  /*6ed0*/  FMUL.FTZ R129, R5, R129 ;  /* 0x0000008105817220 */ /* 0x000fc40000410000 */
[C---:B------:R-:W-:Y:S02]  /*6ee0*/  FMUL.FTZ R36, R5.reuse, R36 ;  /* 0x0000002405247220 */ /* 0x040fe40000410000 */
[C---:B------:R-:W-:Y:S01]  /*6ef0*/  FMUL.FTZ R37, R5.reuse, R37 ;  /* 0x0000002505257220 */ /* 0x040fe20000410000 */
[----:B------:R1:W4:Y:S01]  /*6f00*/  @P0 MUFU.RCP R0, R2 ;  /* 0x0000000200000308 */ /* 0x0003220000001000 */
[----:B--2---:R-:W-:Y:S02]  /*6f10*/  @P1 FMUL.FTZ R7, R4, 0.69314718246459960938 ;  /* 0x3f31721804071820 */ /* 0x004fe40000410000 */
[----:B------:R-:W-:Y:S02]  /*6f20*/  @P1 FMUL.FTZ R4, R8, c[0x0][0x2d0] ;  /* 0x0000b40008041a20 */ /* 0x000fe40000410000 */
[C---:B------:R-:W-:Y:S02]  /*6f30*/  FMUL.FTZ R40, R5.reuse, R40 ;  /* 0x0000002805287220 */ /* 0x040fe40000410000 */
[----:B------:R-:W-:-:S02]  /*6f40*/  FMUL.FTZ R41, R5, R41 ;  /* 0x0000002905297220 */ /* 0x000fc40000410000 */
[----:B---3--:R-:W-:Y:S02]  /*6f50*/  @P0 FMUL.FTZ R8, R6, 0.69314718246459960938 ;  /* 0x3f31721806080820 */ /* 0x008fe40000410000 */
[----:B------:R-:W-:Y:S02]  /*6f60*/  @P0 FMUL.FTZ R6, R9, c[0x0][0x2d0] ;  /* 0x0000b40009060a20 */ /* 0x000fe40000410000 */
[C---:B------:R-:W-:Y:S02]  /*6f70*/  FMUL.FTZ R44, R5.reuse, R44 ;  /* 0x0000002c052c7220 */ /* 0x040fe40000410000 */
[C---:B------:R-:W-:Y:S01]  /*6f80*/  FMUL.FTZ R45, R5.reuse, R45 ;  /* 0x0000002d052d7220 */ /* 0x040fe20000410000 */
[----:B-1----:R-:W-:Y:S01]  /*6f90*/  MOV R2, 0xff800000 ;  /* 0xff80000000027802 */ /* 0x002fe20000000f00 */
[C---:B------:R-:W-:Y:S02]  /*6fa0*/  FMUL.FTZ R48, R5.reuse, R48 ;  /* 0x0000003005307220 */ /* 0x040fe40000410000 */
[----:B------:R-:W-:-:S02]  /*6fb0*/  FMUL.FTZ R49, R5, R49 ;  /* 0x0000003105317220 */ /* 0x000fc40000410000 */
[C---:B------:R-:W-:Y:S02]  /*6fc0*/  FMUL.FTZ R52, R5.reuse, R52 ;  /* 0x0000003405347220 */ /* 0x040fe40000410000 */
[C---:B------:R-:W-:Y:S02]  /*6fd0*/  FMUL.FTZ R53, R5.reuse, R53 ;  /* 0x0000003505357220 */ /* 0x040fe40000410000 */
[C---:B------:R-:W-:Y:S02]  /*6fe0*/  FMUL.FTZ R56, R5.reuse, R56 ;  /* 0x0000003805387220 */ /* 0x040fe40000410000 */
[C---:B------:R-:W-:Y:S02]  /*6ff0*/  FMUL.FTZ R57, R5.reuse, R57 ;  /* 0x0000003905397220 */ /* 0x040fe40000410000 */
        /* <DEDUP_REMOVED lines=33> */
[----:B------:R-:W-:Y:S01]  /*7210*/  FMUL.FTZ R117, R5, R117 ;  /* 0x0000007505757220 */ /* 0x000fe20000410000 */
[----:B------:R-:W-:Y:S01]  /*7220*/  MOV R5, 0xff800000 ;  /* 0xff80000000057802 */ /* 0x000fe20000000f00 */
[C---:B----4-:R-:W-:Y:S02]  /*7230*/  FMUL.FTZ R130, R0.reuse, R130 ;  /* 0x0000008200827220 */ /* 0x050fe40000410000 */
        /* <DEDUP_REMOVED lines=46> */
[----:B------:R-:W-:Y:S02]  /*7520*/  FMUL.FTZ R119, R0, R119 ;  /* 0x0000007700777220 */ /* 0x000fe40000410000 */
[----:B------:R-:W-:Y:S02]  /*7530*/  @P1 FFMA.FTZ R2, R4, R132, R7 ;  /* 0x0000008404021223 */ /* 0x000fe40000010007 */
[----:B------:R-:W-:Y:S02]  /*7540*/  @P0 FFMA.FTZ R5, R6, R3, R8 ;  /* 0x0000000306050223 */ /* 0x000fe40000010008 */
.L_x_3:
[----:B------:R-:W-:Y:S05]  /*7550*/  @P2 BRA `(.L_x_15) ;  /* 0x0000196000002947 */ /* 0x000fea0003800000 */
[----:B------:R-:W3:Y:S01]  /*7560*/  S2R R11, SR_TID.X ;  /* 0x00000000000b7919 */ /* 0x000ee20000002100 */
[----:B------:R-:W-:Y:S01]  /*7570*/  USHF.R.S32.HI UR6, URZ, 0x1f, UR10 ;  /* 0x0000001f3f067899 */ /* 0x000fe2000801140a */
[----:B------:R-:W-:Y:S01]  /*7580*/  IMAD R6, RZ, RZ, -UR10 ;  /* 0x8000000aff067e24 */ /* 0x000fe2000f8e02ff */
[----:B------:R-:W-:Y:S01]  /*7590*/  ULDC.64 UR4, c[0x0][0x4d0] ;  /* 0x0001340000047ab9 */ /* 0x000fe20000000a00 */
[----:B------:R-:W4:Y:S01]  /*75a0*/  S2R R3, SR_CTAID.Y ;  /* 0x0000000000037919 */ /* 0x000f220000002600 */
[----:B------:R-:W-:Y:S01]  /*75b0*/  UIMAD UR7, UR6, UR4, URZ ;  /* 0x00000004060772a4 */ /* 0x000fe2000f8e023f */
[----:B------:R-:W-:Y:S01]  /*75c0*/  IMAD.MOV.U32 R9, RZ, RZ, c[0x0][0x4e8] ;  /* 0x00013a00ff097624 */ /* 0x000fe200078e00ff */
[----:B--2---:R-:W-:Y:S01]  /*75d0*/  UIMAD.WIDE.U32 UR8, UR10, UR4, URZ ;  /* 0x000000040a0872a5 */ /* 0x004fe2000f8e003f */
[----:B------:R-:W2:Y:S01]  /*75e0*/  S2R R8, SR_CTAID.Z ;  /* 0x0000000000087919 */ /* 0x000ea20000002700 */
[----:B------:R-:W-:Y:S01]  /*75f0*/  UIMAD UR7, UR10, UR5, UR7 ;  /* 0x000000050a0772a4 */ /* 0x000fe2000f8e0207 */
[----:B------:R-:W-:Y:S01]  /*7600*/  BSSY B0, `(.L_x_16) ;  /* 0x00000f9000007945 */ /* 0x000fe20003800000 */
[C---:B------:R-:W-:Y:S01]  /*7610*/  ISETP.NE.AND P1, PT, R9.reuse, 0x1, PT ;  /* 0x000000010900780c */ /* 0x040fe20003f25270 */
[----:B------:R-:W-:Y:S01]  /*7620*/  ULDC.64 UR4, c[0x0][0x438] ;  /* 0x00010e0000047ab9 */ /* 0x000fe20000000a00 */
[----:B------:R-:W-:Y:S01]  /*7630*/  MOV R17, UR9 ;  /* 0x0000000900117c02 */ /* 0x000fe20008000f00 */
[----:B------:R-:W-:Y:S01]  /*7640*/  UIMAD.WIDE.U32 UR14, UR10, UR4, URZ ;  /* 0x000000040a0e72a5 */ /* 0x000fe2000f8e003f */
[----:B------:R-:W-:Y:S01]  /*7650*/  IMAD.U32 R16, RZ, RZ, UR8 ;  /* 0x00000008ff107e24 */ /* 0x000fe2000f8e00ff */
[----:B------:R-:W-:Y:S01]  /*7660*/  UIMAD UR4, UR6, UR4, URZ ;  /* 0x00000004060472a4 */ /* 0x000fe2000f8e023f */
[----:B------:R-:W-:Y:S01]  /*7670*/  IMAD R9, R9, c[0x0][0x388], RZ ;  /* 0x0000e20009097a24 */ /* 0x000fe200078e02ff */
[----:B------:R-:W-:-:S02]  /*7680*/  UIADD3 UR7, UR9, UR7, URZ ;  /* 0x0000000709077290 */ /* 0x000fc4000fffe03f */
[----:B------:R-:W-:Y:S01]  /*7690*/  UIMAD UR4, UR10, UR5, UR4 ;  /* 0x000000050a0472a4 */ /* 0x000fe2000f8e0204 */
[----:B------:R-:W-:Y:S01]  /*76a0*/  MOV R14, UR14 ;  /* 0x0000000e000e7c02 */ /* 0x000fe20008000f00 */
[----:B------:R-:W-:Y:S01]  /*76b0*/  IMAD.U32 R15, RZ, RZ, UR15 ;  /* 0x0000000fff0f7e24 */ /* 0x000fe2000f8e00ff */
[----:B---3--:R-:W-:Y:S01]  /*76c0*/  SHF.R.S32.HI R0, RZ, 0x1f, R11 ;  /* 0x0000001fff007819 */ /* 0x008fe2000001140b */
[----:B------:R-:W-:Y:S01]  /*76d0*/  UIADD3 UR4, UR15, UR4, URZ ;  /* 0x000000040f047290 */ /* 0x000fe2000fffe03f */
[----:B------:R-:W-:Y:S02]  /*76e0*/  IMAD.U32 R17, RZ, RZ, UR7 ;  /* 0x00000007ff117e24 */ /* 0x000fe4000f8e00ff */
[-C--:B------:R-:W-:Y:S01]  /*76f0*/  LEA.HI R13, R0, R11.reuse, RZ, 0x5 ;  /* 0x0000000b000d7211 */ /* 0x080fe200078f28ff */
[----:B----4-:R-:W-:Y:S01]  /*7700*/  IMAD R6, R6, c[0x0][0x550], R3 ;  /* 0x0001540006067a24 */ /* 0x010fe200078e0203 */
[----:B------:R-:W-:Y:S01]  /*7710*/  LEA.HI R0, R0, R11, RZ, 0x2 ;  /* 0x0000000b00007211 */ /* 0x000fe200078f10ff */
[----:B------:R-:W-:Y:S01]  /*7720*/  IMAD.U32 R15, RZ, RZ, UR4 ;  /* 0x00000004ff0f7e24 */ /* 0x000fe2000f8e00ff */
[----:B-1----:R-:W-:Y:S01]  /*7730*/  LOP3.LUT R4, R13, 0xffffffe0, RZ, 0xc0, !PT ;  /* 0xffffffe00d047812 */ /* 0x002fe200078ec0ff */
[----:B--2---:R-:W-:Y:S01]  /*7740*/  IMAD.WIDE.U32 R16, R8, c[0x0][0x4d8], R16 ;  /* 0x0001360008107a25 */ /* 0x004fe200078e0010 */
[----:B------:R-:W-:-:S02]  /*7750*/  SHF.R.S32.HI R10, RZ, 0x5, R13 ;  /* 0x00000005ff0a7819 */ /* 0x000fc4000001140d */
[----:B------:R-:W-:Y:S01]  /*7760*/  SHF.R.S32.HI R13, RZ, 0x1f, R13 ;  /* 0x0000001fff0d7819 */ /* 0x000fe2000001140d */
[----:B------:R-:W-:Y:S01]  /*7770*/  IMAD.IADD R4, R11, 0x1, -R4 ;  /* 0x000000010b047824 */ /* 0x000fe200078e0a04 */
[----:B------:R-:W-:Y:S01]  /*7780*/  LOP3.LUT R0, R0, 0xfffffffc, RZ, 0xc0, !PT ;  /* 0xfffffffc00007812 */ /* 0x000fe200078ec0ff */
[----:B------:R-:W-:Y:S01]  /*7790*/  IMAD.WIDE.U32 R14, R8, c[0x0][0x440], R14 ;  /* 0x00011000080e7a25 */ /* 0x000fe200078e000e */
[----:B------:R-:W-:Y:S02]  /*77a0*/  LEA.HI R13, R13, R10, RZ, 0x3 ;  /* 0x0000000a0d0d7211 */ /* 0x000fe400078f18ff */
[----:B------:R-:W-:Y:S01]  /*77b0*/  IADD3 R11, -R0, R11, RZ ;  /* 0x0000000b000b7210 */ /* 0x000fe20007ffe1ff */
[----:B------:R-:W-:Y:S01]  /*77c0*/  IMAD.MOV.U32 R20, RZ, RZ, R14 ;  /* 0x000000ffff147224 */ /* 0x000fe200078e000e */
[----:B------:R-:W-:Y:S01]  /*77d0*/  LOP3.LUT R13, R13, 0xffffff8, RZ, 0xc0, !PT ;  /* 0x0ffffff80d0d7812 */ /* 0x000fe200078ec0ff */
[----:B------:R-:W1:Y:S01]  /*77e0*/  S2R R0, SR_CTAID.X ;  /* 0x0000000000007919 */ /* 0x000e620000002500 */
[----:B------:R-:W-:-:S02]  /*77f0*/  SHF.R.S32.HI R3, RZ, 0x1f, R4 ;  /* 0x0000001fff037819 */ /* 0x000fc40000011404 */
[----:B------:R-:W-:Y:S01]  /*7800*/  SHF.R.S32.HI R7, RZ, 0x1f, R8 ;  /* 0x0000001fff077819 */ /* 0x000fe20000011408 */
[----:B------:R-:W-:Y:S01]  /*7810*/  IMAD.IADD R13, R10, 0x1, -R13 ;  /* 0x000000010a0d7824 */ /* 0x000fe200078e0a0d */
[----:B------:R-:W-:Y:S02]  /*7820*/  LEA.HI R10, R11, R11, RZ, 0x1 ;  /* 0x0000000b0b0a7211 */ /* 0x000fe400078f08ff */
[----:B------:R-:W-:Y:S02]  /*7830*/  LEA.HI R3, R3, R4, RZ, 0x2 ;  /* 0x0000000403037211 */ /* 0x000fe400078f10ff */
[----:B------:R-:W-:Y:S02]  /*7840*/  LOP3.LUT R10, R10, 0x1ffffffe, RZ, 0xc0, !PT ;  /* 0x1ffffffe0a0a7812 */ /* 0x000fe400078ec0ff */
[----:B------:R-:W-:Y:S02]  /*7850*/  SHF.R.S32.HI R12, RZ, 0x2, R3 ;  /* 0x00000002ff0c7819 */ /* 0x000fe40000011403 */
[----:B------:R-:W-:Y:S01]  /*7860*/  IADD3 R10, R11, -R10, RZ ;  /* 0x8000000a0b0a7210 */ /* 0x000fe20007ffe0ff */
[----:B------:R-:W-:Y:S01]  /*7870*/  IMAD R11, R7, c[0x0][0x4d8], RZ ;  /* 0x00013600070b7a24 */ /* 0x000fe200078e02ff */
[----:B------:R-:W-:Y:S01]  /*7880*/  LOP3.LUT R3, R3, 0x7ffffffc, RZ, 0xc0, !PT ;  /* 0x7ffffffc03037812 */ /* 0x000fe200078ec0ff */
[----:B------:R-:W-:-:S02]  /*7890*/  IMAD R13, R13, 0x10, R12 ;  /* 0x000000100d0d7824 */ /* 0x000fc400078e020c */
[----:B------:R-:W-:Y:S02]  /*78a0*/  IMAD R7, R7, c[0x0][0x440], RZ ;  /* 0x0001100007077a24 */ /* 0x000fe400078e02ff */
[----:B------:R-:W-:Y:S02]  /*78b0*/  IMAD R19, R10, 0x8, R13 ;  /* 0x000000080a137824 */ /* 0x000fe400078e020d */
[C---:B------:R-:W-:Y:S02]  /*78c0*/  IMAD R7, R8.reuse, c[0x0][0x444], R7 ;  /* 0x0001110008077a24 */ /* 0x040fe400078e0207 */
[----:B------:R-:W-:Y:S01]  /*78d0*/  IMAD R11, R8, c[0x0][0x4dc], R11 ;  /* 0x00013700080b7a24 */ /* 0x000fe200078e020b */
[C---:B-1----:R-:W-:Y:S01]  /*78e0*/  LEA R19, R0.reuse, R19, 0x7 ;  /* 0x0000001300137211 */ /* 0x042fe200078e38ff */
[----:B------:R-:W-:Y:S01]  /*78f0*/  IMAD.IADD R21, R15, 0x1, R7 ;  /* 0x000000010f157824 */ /* 0x000fe200078e0207 */
[----:B------:R-:W-:Y:S01]  /*7900*/  SHF.R.S32.HI R8, RZ, 0x1f, R6 ;  /* 0x0000001fff087819 */ /* 0x000fe20000011406 */
[----:B------:R-:W-:Y:S01]  /*7910*/  IMAD.IADD R17, R17, 0x1, R11 ;  /* 0x0000000111117824 */ /* 0x000fe200078e020b */
[----:B------:R-:W-:Y:S01]  /*7920*/  MOV R10, R19 ;  /* 0x00000013000a7202 */ /* 0x000fe20000000f00 */
[----:B------:R-:W-:Y:S01]  /*7930*/  @P1 IMAD.HI.U32 R7, R19, c[0x0][0x4ec], RZ ;  /* 0x00013b0013071a27 */ /* 0x000fe200078e00ff */
[----:B------:R-:W-:-:S03]  /*7940*/  LEA R0, R0, R13, 0x7 ;  /* 0x0000000d00007211 */ /* 0x000fc600078e38ff */
[C---:B------:R-:W-:Y:S01]  /*7950*/  IMAD R11, R8.reuse, c[0x0][0x4e0], RZ ;  /* 0x00013800080b7a24 */ /* 0x040fe200078e02ff */
[----:B------:R-:W-:Y:S01]  /*7960*/  @P1 SHF.R.U32.HI R10, RZ, c[0x0][0x4f0], R7 ;  /* 0x00013c00ff0a1a19 */ /* 0x000fe20000011607 */
[----:B------:R-:W-:Y:S01]  /*7970*/  IMAD R15, R8, c[0x0][0x448], RZ ;  /* 0x00011200080f7a24 */ /* 0x000fe200078e02ff */
[----:B------:R-:W-:Y:S01]  /*7980*/  MOV R7, R19 ;  /* 0x0000001300077202 */ /* 0x000fe20000000f00 */
[C---:B------:R-:W-:Y:S01]  /*7990*/  IMAD R11, R6.reuse, c[0x0][0x4e4], R11 ;  /* 0x00013900060b7a24 */ /* 0x040fe200078e020b */
[--C-:B------:R-:W-:Y:S01]  /*79a0*/  SHF.R.S32.HI R12, RZ, 0x1f, R10.reuse ;  /* 0x0000001fff0c7819 */ /* 0x100fe2000001140a */
[----:B------:R-:W-:Y:S02]  /*79b0*/  IMAD.MOV R8, RZ, RZ, -R10 ;  /* 0x000000ffff087224 */ /* 0x000fe400078e0a0a */
[C---:B------:R-:W-:Y:S02]  /*79c0*/  IMAD R15, R6.reuse, c[0x0][0x44c], R15 ;  /* 0x00011300060f7a24 */ /* 0x040fe400078e020f */
[----:B------:R-:W-:-:S04]  /*79d0*/  IMAD.WIDE.U32 R20, R6, c[0x0][0x448], R20 ;  /* 0x0001120006147a25 */ /* 0x000fc800078e0014 */
[----:B------:R-:W-:-:S04]  /*79e0*/  IMAD.WIDE.U32 R16, R6, c[0x0][0x4e0], R16 ;  /* 0x0001380006107a25 */ /* 0x000fc800078e0010 */
[----:B------:R-:W-:Y:S01]  /*79f0*/  @P1 IMAD.HI.U32 R6, R19, c[0x0][0x4ec], RZ ;  /* 0x00013b0013061a27 */ /* 0x000fe200078e00ff */
[----:B------:R-:W-:Y:S01]  /*7a00*/  BAR.SYNC.DEFER_BLOCKING 0x1, 0x100 ;  /* 0x0044000000007b1d */ /* 0x000fe20000010000 */
[----:B------:R-:W-:Y:S02]  /*7a10*/  IADD3 R10, P0, R10, R16, RZ ;  /* 0x000000100a0a7210 */ /* 0x000fe40007f1e0ff */
[----:B------:R-:W-:Y:S01]  /*7a20*/  IMAD R8, R8, c[0x0][0x4e8], R19 ;  /* 0x00013a0008087a24 */ /* 0x000fe200078e0213 */
[----:B------:R-:W-:Y:S01]  /*7a30*/  @P1 SHF.R.U32.HI R7, RZ, c[0x0][0x4f0], R6 ;  /* 0x00013c00ff071a19 */ /* 0x000fe20000011606 */
[----:B------:R-:W-:Y:S01]  /*7a40*/  IMAD.IADD R21, R21, 0x1, R15 ;  /* 0x0000000115157824 */ /* 0x000fe200078e020f */
[----:B------:R-:W-:Y:S01]  /*7a50*/  IADD3.X R11, R12, R17, R11, P0, !PT ;  /* 0x000000110c0b7210 */ /* 0x000fe200007fe40b */
[----:B------:R-:W-:Y:S01]  /*7a60*/  IMAD.IADD R3, R4, 0x1, -R3 ;  /* 0x0000000104037824 */ /* 0x000fe200078e0a03 */
[----:B------:R-:W-:Y:S01]  /*7a70*/  SHF.R.S32.HI R6, RZ, 0x1f, R8 ;  /* 0x0000001fff067819 */ /* 0x000fe20000011408 */
[C---:B------:R-:W-:Y:S01]  /*7a80*/  IMAD.WIDE.U32 R20, R7.reuse, c[0x0][0x430], R20 ;  /* 0x00010c0007147a25 */ /* 0x040fe200078e0014 */
[----:B------:R-:W-:-:S02]  /*7a90*/  IADD3 R12, -R7, RZ, RZ ;  /* 0x000000ff070c7210 */ /* 0x000fc40007ffe1ff */
[----:B------:R-:W-:Y:S01]  /*7aa0*/  LOP3.LUT P1, RZ, R4, 0x3, RZ, 0xc0, !PT ;  /* 0x0000000304ff7812 */ /* 0x000fe2000782c0ff */
[----:B------:R-:W-:Y:S01]  /*7ab0*/  IMAD R15, R6, c[0x0][0x4c8], RZ ;  /* 0x00013200060f7a24 */ /* 0x000fe200078e02ff */
[----:B------:R-:W-:Y:S01]  /*7ac0*/  SHF.R.S32.HI R6, RZ, 0x1f, R7 ;  /* 0x0000001fff067819 */ /* 0x000fe20000011407 */
[----:B------:R-:W-:Y:S01]  /*7ad0*/  IMAD.WIDE.U32 R10, R8, c[0x0][0x4c8], R10 ;  /* 0x00013200080a7a25 */ /* 0x000fe200078e000a */
[----:B------:R-:W-:-:S03]  /*7ae0*/  ISETP.GE.OR P2, PT, R0, R9, P1 ;  /* 0x000000090000720c */ /* 0x000fc60000f46670 */
[----:B------:R-:W-:Y:S01]  /*7af0*/  IMAD R15, R8, c[0x0][0x4cc], R15 ;  /* 0x00013300080f7a24 */ /* 0x000fe200078e020f */
[----:B------:R-:W-:Y:S01]  /*7b00*/  LEA R8, P0, R10, c[0x0][0x4a8], 0x2 ;  /* 0x00012a000a087a11 */ /* 0x000fe200078010ff */
[----:B------:R-:W-:Y:S02]  /*7b10*/  IMAD R12, R12, c[0x0][0x4e8], R19 ;  /* 0x00013a000c0c7a24 */ /* 0x000fe400078e0213 */
[----:B------:R-:W-:Y:S02]  /*7b20*/  IMAD.IADD R15, R11, 0x1, R15 ;  /* 0x000000010b0f7824 */ /* 0x000fe400078e020f */
[----:B------:R-:W-:Y:S01]  /*7b30*/  IMAD R6, R6, c[0x0][0x430], RZ ;  /* 0x00010c0006067a24 */ /* 0x000fe200078e02ff */
[----:B------:R-:W-:Y:S02]  /*7b40*/  SHFL.IDX PT, R16, R8, 0x1, 0x1c1f ;  /* 0x003c1f0008107f89 */ /* 0x000fe400000e0000 */
[----:B------:R-:W-:Y:S01]  /*7b50*/  LEA.HI.X R15, R10, c[0x0][0x4ac], R15, 0x2, P0 ;  /* 0x00012b000a0f7a11 */ /* 0x000fe200000f140f */
[----:B------:R-:W-:Y:S01]  /*7b60*/  IMAD R7, R7, c[0x0][0x434], R6 ;  /* 0x00010d0007077a24 */ /* 0x000fe200078e0206 */
[----:B------:R-:W-:Y:S01]  /*7b70*/  SHFL.IDX PT, R10, R8, RZ, 0x1c1f ;  /* 0x001c1fff080a7589 */ /* 0x000fe200000e0000 */
[----:B------:R-:W-:-:S02]  /*7b80*/  SHF.R.S32.HI R6, RZ, 0x1f, R12 ;  /* 0x0000001fff067819 */ /* 0x000fc4000001140c */
[----:B------:R-:W-:Y:S01]  /*7b90*/  IMAD.IADD R21, R21, 0x1, R7 ;  /* 0x0000000115157824 */ /* 0x000fe200078e0207 */
[----:B------:R-:W1:Y:S02]  /*7ba0*/  SHFL.IDX PT, R11, R15, RZ, 0x1c1f ;  /* 0x001c1fff0f0b7589 */ /* 0x000e6400000e0000 */
[----:B------:R-:W-:Y:S01]  /*7bb0*/  IMAD R7, R6, c[0x0][0x428], RZ ;  /* 0x00010a0006077a24 */ /* 0x000fe200078e02ff */
[----:B------:R-:W-:Y:S01]  /*7bc0*/  IADD3 R6, R0, 0x8, RZ ;  /* 0x0000000800067810 */ /* 0x000fe20007ffe0ff */
[----:B------:R-:W2:Y:S01]  /*7bd0*/  SHFL.IDX PT, R17, R15, 0x1, 0x1c1f ;  /* 0x003c1f000f117f89 */ /* 0x000ea200000e0000 */
[----:B------:R-:W-:Y:S02]  /*7be0*/  IMAD.WIDE.U32 R20, R12, c[0x0][0x428], R20 ;  /* 0x00010a000c147a25 */ /* 0x000fe400078e0014 */
[----:B------:R-:W-:Y:S02]  /*7bf0*/  ISETP.GE.OR P1, PT, R6, R9, P1 ;  /* 0x000000090600720c */ /* 0x000fe40000f26670 */
[----:B------:R-:W-:-:S05]  /*7c00*/  IMAD R7, R12, c[0x0][0x42c], R7 ;  /* 0x00010b000c077a24 */ /* 0x000fca00078e0207 */
[----:B------:R-:W-:Y:S02]  /*7c10*/  IADD3 R12, R21, R7, RZ ;  /* 0x00000007150c7210 */ /* 0x000fe40007ffe0ff */
[----:B------:R-:W-:-:S04]  /*7c20*/  LEA R7, P0, R20, c[0x0][0x400], 0x2 ;  /* 0x0001000014077a11 */ /* 0x000fc800078010ff */
[----:B------:R-:W-:Y:S01]  /*7c30*/  LEA.HI.X R12, R20, c[0x0][0x404], R12, 0x2, P0 ;  /* 0x00010100140c7a11 */ /* 0x000fe200000f140c */
[----:B------:R3:W4:Y:S01]  /*7c40*/  SHFL.IDX PT, R14, R7, RZ, 0x1c1f ;  /* 0x001c1fff070e7589 */ /* 0x00072200000e0000 */
[----:B------:R-:W-:-:S03]  /*7c50*/  ISETP.GE.AND P0, PT, R6, R9, PT ;  /* 0x000000090600720c */ /* 0x000fc60003f06270 */
[----:B-1----:R3:W-:Y:S04]  /*7c60*/  @!P2 ST.E [R10.64], R2 ;  /* 0x000000020a00a985 */ /* 0x0027e8000c10190c */
[----:B--2---:R3:W-:Y:S01]  /*7c70*/  @!P1 ST.E [R16.64], R5 ;  /* 0x0000000510009985 */ /* 0x0047e2000c10190c */
[----:B------:R-:W-:Y:S02]  /*7c80*/  ISETP.GE.AND P1, PT, R0, R9, PT ;  /* 0x000000090000720c */ /* 0x000fe40003f26270 */
[----:B------:R-:W-:Y:S01]  /*7c90*/  SHF.L.U32 R9, R3, 0x1, RZ ;  /* 0x0000000103097819 */ /* 0x000fe200000006ff */
[----:B------:R3:W1:Y:S10]  /*7ca0*/  SHFL.IDX PT, R15, R12, RZ, 0x1c1f ;  /* 0x001c1fff0c0f7589 */ /* 0x00067400000e0000 */
[----:B------:R-:W-:Y:S05]  /*7cb0*/  @P1 BRA `(.L_x_17) ;  /* 0x000008d000001947 */ /* 0x000fea0003800000 */
[C---:B------:R-:W-:Y:S02]  /*7cc0*/  ISETP.GE.AND P1, PT, R9.reuse, c[0x0][0x3c8], PT ;  /* 0x0000f20009007a0c */ /* 0x040fe40003f26270 */
[----:B---3--:R-:W-:-:S02]  /*7cd0*/  IADD3 R5, R9, 0x8, RZ ;  /* 0x0000000809057810 */ /* 0x008fc40007ffe0ff */
[C---:B------:R-:W-:Y:S02]  /*7ce0*/  IADD3 R4, R9.reuse, 0x10, RZ ;  /* 0x0000001009047810 */ /* 0x040fe40007ffe0ff */
[----:B------:R-:W-:Y:S02]  /*7cf0*/  IADD3 R3, R9, 0x18, RZ ;  /* 0x0000001809037810 */ /* 0x000fe40007ffe0ff */
[----:B------:R-:W-:Y:S02]  /*7d00*/  ISETP.GE.AND P5, PT, R5, c[0x0][0x3c8], PT ;  /* 0x0000f20005007a0c */ /* 0x000fe40003fa6270 */
[----:B------:R-:W-:Y:S02]  /*7d10*/  ISETP.GE.AND P4, PT, R4, c[0x0][0x3c8], PT ;  /* 0x0000f20004007a0c */ /* 0x000fe40003f86270 */
[C---:B------:R-:W-:Y:S01]  /*7d20*/  IADD3 R2, R9.reuse, 0x20, RZ ;  /* 0x0000002009027810 */ /* 0x040fe20007ffe0ff */
[----:B-1--4-:R-:W-:Y:S01]  /*7d30*/  @!P1 IMAD.WIDE R10, R9, 0x4, R14 ;  /* 0x00000004090a9825 */ /* 0x012fe200078e020e */
[----:B------:R-:W-:-:S02]  /*7d40*/  ISETP.GE.AND P3, PT, R3, c[0x0][0x3c8], PT ;  /* 0x0000f20003007a0c */ /* 0x000fc40003f66270 */
[----:B------:R-:W-:Y:S02]  /*7d50*/  ISETP.GE.AND P2, PT, R2, c[0x0][0x3c8], PT ;  /* 0x0000f20002007a0c */ /* 0x000fe40003f46270 */
[C---:B------:R-:W-:Y:S01]  /*7d60*/  IADD3 R0, R9.reuse, 0x28, RZ ;  /* 0x0000002809007810 */ /* 0x040fe20007ffe0ff */
[----:B------:R1:W-:Y:S01]  /*7d70*/  @!P1 ST.E.64 [R10.64], R128 ;  /* 0x000000800a009985 */ /* 0x0003e2000c101b0c */
[----:B------:R-:W-:Y:S02]  /*7d80*/  IADD3 R6, R9, 0x30, RZ ;  /* 0x0000003009067810 */ /* 0x000fe40007ffe0ff */
[----:B------:R-:W-:Y:S02]  /*7d90*/  ISETP.GE.AND P6, PT, R0, c[0x0][0x3c8], PT ;  /* 0x0000f20000007a0c */ /* 0x000fe40003fc6270 */
[----:B------:R-:W-:Y:S02]  /*7da0*/  @!P5 LEA.HI R5, R5, R5, RZ, 0x1 ;  /* 0x000000050505d211 */ /* 0x000fe400078f08ff */
[----:B------:R-:W-:-:S02]  /*7db0*/  ISETP.GE.AND P1, PT, R6, c[0x0][0x3c8], PT ;  /* 0x0000f20006007a0c */ /* 0x000fc40003f26270 */
[----:B------:R-:W-:Y:S02]  /*7dc0*/  @!P4 LEA.HI R4, R4, R4, RZ, 0x1 ;  /* 0x000000040404c211 */ /* 0x000fe400078f08ff */
[----:B------:R-:W-:Y:S02]  /*7dd0*/  @!P3 LEA.HI R3, R3, R3, RZ, 0x1 ;  /* 0x000000030303b211 */ /* 0x000fe400078f08ff */
[----:B------:R-:W-:Y:S02]  /*7de0*/  @!P5 LOP3.LUT R5, R5, 0xfffffffe, RZ, 0xc0, !PT ;  /* 0xfffffffe0505d812 */ /* 0x000fe400078ec0ff */
[----:B------:R-:W-:Y:S02]  /*7df0*/  @!P4 LOP3.LUT R13, R4, 0xfffffffe, RZ, 0xc0, !PT ;  /* 0xfffffffe040dc812 */ /* 0x000fe400078ec0ff */
[----:B------:R-:W-:Y:S01]  /*7e00*/  @!P2 LEA.HI R2, R2, R2, RZ, 0x1 ;  /* 0x000000020202a211 */ /* 0x000fe200078f08ff */
[----:B------:R-:W-:Y:S01]  /*7e10*/  @!P5 IMAD.WIDE R4, R5, 0x4, R14 ;  /* 0x000000040504d825 */ /* 0x000fe200078e020e */
[----:B------:R-:W-:-:S02]  /*7e20*/  @!P3 LOP3.LUT R3, R3, 0xfffffffe, RZ, 0xc0, !PT ;  /* 0xfffffffe0303b812 */ /* 0x000fc400078ec0ff */
[----:B------:R-:W-:Y:S02]  /*7e30*/  @!P2 LOP3.LUT R17, R2, 0xfffffffe, RZ, 0xc0, !PT ;  /* 0xfffffffe0211a812 */ /* 0x000fe400078ec0ff */
[----:B------:R-:W-:Y:S01]  /*7e40*/  @!P6 LEA.HI R0, R0, R0, RZ, 0x1 ;  /* 0x000000000000e211 */ /* 0x000fe200078f08ff */
[--C-:B------:R-:W-:Y:S01]  /*7e50*/  @!P3 IMAD.WIDE R2, R3, 0x4, R14.reuse ;  /* 0x000000040302b825 */ /* 0x100fe200078e020e */
[----:B------:R-:W-:Y:S01]  /*7e60*/  @!P1 LEA.HI R6, R6, R6, RZ, 0x1 ;  /* 0x0000000606069211 */ /* 0x000fe200078f08ff */
[----:B------:R2:W-:Y:S01]  /*7e70*/  @!P5 ST.E.64 [R4.64], R36 ;  /* 0x000000240400d985 */ /* 0x0005e2000c101b0c */
[----:B------:R-:W-:Y:S01]  /*7e80*/  IADD3 R19, R9, 0x38, RZ ;  /* 0x0000003809137810 */ /* 0x000fe20007ffe0ff */
[--C-:B------:R-:W-:Y:S01]  /*7e90*/  @!P2 IMAD.WIDE R16, R17, 0x4, R14.reuse ;  /* 0x000000041110a825 */ /* 0x100fe200078e020e */
[----:B------:R-:W-:Y:S02]  /*7ea0*/  IADD3 R18, R9, 0x40, RZ ;  /* 0x0000004009127810 */ /* 0x000fe40007ffe0ff */
[----:B------:R-:W-:Y:S01]  /*7eb0*/  ISETP.GE.AND P5, PT, R19, c[0x0][0x3c8], PT ;  /* 0x0000f20013007a0c */ /* 0x000fe20003fa6270 */
[----:B-1----:R-:W-:Y:S01]  /*7ec0*/  @!P4 IMAD.WIDE R10, R13, 0x4, R14 ;  /* 0x000000040d0ac825 */ /* 0x002fe200078e020e */
[----:B------:R-:W-:-:S02]  /*7ed0*/  IADD3 R13, R9, 0x48, RZ ;  /* 0x00000048090d7810 */ /* 0x000fc40007ffe0ff */
[----:B------:R-:W-:Y:S02]  /*7ee0*/  IADD3 R8, R9, 0x50, RZ ;  /* 0x0000005009087810 */ /* 0x000fe40007ffe0ff */
[----:B------:R1:W-:Y:S01]  /*7ef0*/  @!P4 ST.E.64 [R10.64], R40 ;  /* 0x000000280a00c985 */ /* 0x0003e2000c101b0c */
[----:B------:R-:W-:-:S03]  /*7f00*/  ISETP.GE.AND P4, PT, R18, c[0x0][0x3c8], PT ;  /* 0x0000f20012007a0c */ /* 0x000fc60003f86270 */
[----:B------:R3:W-:Y:S01]  /*7f10*/  @!P3 ST.E.64 [R2.64], R44 ;  /* 0x0000002c0200b985 */ /* 0x0007e2000c101b0c */
[----:B------:R-:W-:Y:S02]  /*7f20*/  ISETP.GE.AND P3, PT, R13, c[0x0][0x3c8], PT ;  /* 0x0000f2000d007a0c */ /* 0x000fe40003f66270 */
[----:B------:R-:W-:Y:S01]  /*7f30*/  @!P5 LEA.HI R19, R19, R19, RZ, 0x1 ;  /* 0x000000131313d211 */ /* 0x000fe200078f08ff */
[----:B------:R4:W-:Y:S01]  /*7f40*/  @!P2 ST.E.64 [R16.64], R48 ;  /* 0x000000301000a985 */ /* 0x0009e2000c101b0c */
[----:B------:R-:W-:Y:S02]  /*7f50*/  ISETP.GE.AND P2, PT, R8, c[0x0][0x3c8], PT ;  /* 0x0000f20008007a0c */ /* 0x000fe40003f46270 */
[----:B------:R-:W-:-:S03]  /*7f60*/  @!P5 LOP3.LUT R19, R19, 0xfffffffe, RZ, 0xc0, !PT ;  /* 0xfffffffe1313d812 */ /* 0x000fc600078ec0ff */
[----:B------:R-:W-:Y:S02]  /*7f70*/  @!P4 LEA.HI R18, R18, R18, RZ, 0x1 ;  /* 0x000000121212c211 */ /* 0x000fe400078f08ff */
[----:B--2---:R-:W-:Y:S02]  /*7f80*/  @!P6 LOP3.LUT R5, R0, 0xfffffffe, RZ, 0xc0, !PT ;  /* 0xfffffffe0005e812 */ /* 0x004fe400078ec0ff */
[----:B------:R-:W-:Y:S02]  /*7f90*/  IADD3 R0, R9, 0x58, RZ ;  /* 0x0000005809007810 */ /* 0x000fe40007ffe0ff */
[----:B------:R-:W-:Y:S01]  /*7fa0*/  @!P3 LEA.HI R13, R13, R13, RZ, 0x1 ;  /* 0x0000000d0d0db211 */ /* 0x000fe200078f08ff */
[----:B------:R-:W-:Y:S01]  /*7fb0*/  @!P6 IMAD.WIDE R4, R5, 0x4, R14 ;  /* 0x000000040504e825 */ /* 0x000fe200078e020e */
[----:B------:R-:W-:Y:S02]  /*7fc0*/  @!P2 LEA.HI R8, R8, R8, RZ, 0x1 ;  /* 0x000000080808a211 */ /* 0x000fe400078f08ff */
[----:B------:R-:W-:-:S02]  /*7fd0*/  @!P3 LOP3.LUT R13, R13, 0xfffffffe, RZ, 0xc0, !PT ;  /* 0xfffffffe0d0db812 */ /* 0x000fc400078ec0ff */
[----:B------:R2:W-:Y:S01]  /*7fe0*/  @!P6 ST.E.64 [R4.64], R52 ;  /* 0x000000340400e985 */ /* 0x0005e2000c101b0c */
[----:B-1----:R-:W-:Y:S02]  /*7ff0*/  @!P4 LOP3.LUT R11, R18, 0xfffffffe, RZ, 0xc0, !PT ;  /* 0xfffffffe120bc812 */ /* 0x002fe400078ec0ff */
[----:B------:R-:W-:Y:S02]  /*8000*/  IADD3 R18, R9, 0x68, RZ ;  /* 0x0000006809127810 */ /* 0x000fe40007ffe0ff */
[----:B---3--:R-:W-:Y:S01]  /*8010*/  @!P1 LOP3.LUT R3, R6, 0xfffffffe, RZ, 0xc0, !PT ;  /* 0xfffffffe06039812 */ /* 0x008fe200078ec0ff */
[----:B------:R-:W-:Y:S01]  /*8020*/  @!P4 IMAD.WIDE R10, R11, 0x4, R14 ;  /* 0x000000040b0ac825 */ /* 0x000fe200078e020e */
[----:B------:R-:W-:-:S03]  /*8030*/  IADD3 R6, R9, 0x60, RZ ;  /* 0x0000006009067810 */ /* 0x000fc60007ffe0ff */
[----:B------:R-:W-:Y:S01]  /*8040*/  @!P1 IMAD.WIDE R2, R3, 0x4, R14 ;  /* 0x0000000403029825 */ /* 0x000fe200078e020e */
[----:B------:R-:W-:-:S03]  /*8050*/  ISETP.GE.AND P6, PT, R6, c[0x0][0x3c8], PT ;  /* 0x0000f20006007a0c */ /* 0x000fc60003fc6270 */
[----:B----4-:R-:W-:Y:S01]  /*8060*/  @!P3 IMAD.WIDE R16, R13, 0x4, R14 ;  /* 0x000000040d10b825 */ /* 0x010fe200078e020e */
[----:B------:R1:W-:Y:S01]  /*8070*/  @!P1 ST.E.64 [R2.64], R56 ;  /* 0x0000003802009985 */ /* 0x0003e2000c101b0c */
[----:B------:R-:W-:Y:S02]  /*8080*/  ISETP.GE.AND P1, PT, R0, c[0x0][0x3c8], PT ;  /* 0x0000f20000007a0c */ /* 0x000fe40003f26270 */
[----:B------:R-:W-:-:S06]  /*8090*/  IADD3 R13, R9, 0x70, RZ ;  /* 0x00000070090d7810 */ /* 0x000fcc0007ffe0ff */
[----:B------:R-:W-:-:S05]  /*80a0*/  @!P6 LEA.HI R6, R6, R6, RZ, 0x1 ;  /* 0x000000060606e211 */ /* 0x000fca00078f08ff */
[----:B------:R-:W-:Y:S02]  /*80b0*/  @!P1 LEA.HI R0, R0, R0, RZ, 0x1 ;  /* 0x0000000000009211 */ /* 0x000fe400078f08ff */
[----:B--2---:R-:W-:Y:S02]  /*80c0*/  @!P2 LOP3.LUT R5, R8, 0xfffffffe, RZ, 0xc0, !PT ;  /* 0xfffffffe0805a812 */ /* 0x004fe400078ec0ff */
[----:B------:R-:W-:Y:S02]  /*80d0*/  @!P1 LOP3.LUT R21, R0, 0xfffffffe, RZ, 0xc0, !PT ;  /* 0xfffffffe00159812 */ /* 0x000fe400078ec0ff */
[----:B------:R-:W-:Y:S01]  /*80e0*/  IADD3 R8, R9, 0x78, RZ ;  /* 0x0000007809087810 */ /* 0x000fe20007ffe0ff */
[----:B------:R-:W-:Y:S01]  /*80f0*/  @!P2 IMAD.WIDE R4, R5, 0x4, R14 ;  /* 0x000000040504a825 */ /* 0x000fe200078e020e */
[----:B------:R-:W-:-:S03]  /*8100*/  IADD3 R0, R9, 0x88, RZ ;  /* 0x0000008809007810 */ /* 0x000fc60007ffe0ff */
[----:B-1----:R-:W-:Y:S01]  /*8110*/  @!P5 IMAD.WIDE R2, R19, 0x4, R14 ;  /* 0x000000041302d825 */ /* 0x002fe200078e020e */
[----:B------:R-:W-:-:S04]  /*8120*/  IADD3 R19, R9, 0x80, RZ ;  /* 0x0000008009137810 */ /* 0x000fc80007ffe0ff */
[----:B------:R1:W-:Y:S01]  /*8130*/  @!P5 ST.E.64 [R2.64], R60 ;  /* 0x0000003c0200d985 */ /* 0x0003e2000c101b0c */
[----:B------:R-:W-:-:S03]  /*8140*/  ISETP.GE.AND P5, PT, R18, c[0x0][0x3c8], PT ;  /* 0x0000f20012007a0c */ /* 0x000fc60003fa6270 */
[----:B------:R2:W-:Y:S01]  /*8150*/  @!P4 ST.E.64 [R10.64], R64 ;  /* 0x000000400a00c985 */ /* 0x0005e2000c101b0c */
[----:B------:R-:W-:-:S03]  /*8160*/  ISETP.GE.AND P4, PT, R13, c[0x0][0x3c8], PT ;  /* 0x0000f2000d007a0c */ /* 0x000fc60003f86270 */
[----:B------:R-:W-:Y:S01]  /*8170*/  @!P3 ST.E.64 [R16.64], R68 ;  /* 0x000000441000b985 */ /* 0x000fe2000c101b0c */
[----:B------:R-:W-:-:S03]  /*8180*/  ISETP.GE.AND P3, PT, R8, c[0x0][0x3c8], PT ;  /* 0x0000f20008007a0c */ /* 0x000fc60003f66270 */
[----:B------:R3:W-:Y:S01]  /*8190*/  @!P2 ST.E.64 [R4.64], R72 ;  /* 0x000000480400a985 */ /* 0x0007e2000c101b0c */
[----:B------:R-:W-:Y:S02]  /*81a0*/  ISETP.GE.AND P2, PT, R19, c[0x0][0x3c8], PT ;  /* 0x0000f20013007a0c */ /* 0x000fe40003f46270 */
[----:B------:R-:W-:-:S03]  /*81b0*/  @!P5 LEA.HI R18, R18, R18, RZ, 0x1 ;  /* 0x000000121212d211 */ /* 0x000fc600078f08ff */
[----:B------:R-:W-:-:S04]  /*81c0*/  @!P4 LEA.HI R13, R13, R13, RZ, 0x1 ;  /* 0x0000000d0d0dc211 */ /* 0x000fc800078f08ff */
[----:B------:R-:W-:Y:S02]  /*81d0*/  @!P3 LEA.HI R8, R8, R8, RZ, 0x1 ;  /* 0x000000080808b211 */ /* 0x000fe400078f08ff */
[----:B------:R-:W-:Y:S02]  /*81e0*/  @!P4 LOP3.LUT R13, R13, 0xfffffffe, RZ, 0xc0, !PT ;  /* 0xfffffffe0d0dc812 */ /* 0x000fe400078ec0ff */
[----:B------:R-:W-:Y:S02]  /*81f0*/  @!P2 LEA.HI R19, R19, R19, RZ, 0x1 ;  /* 0x000000131313a211 */ /* 0x000fe400078f08ff */
[----:B-1----:R-:W-:Y:S02]  /*8200*/  @!P6 LOP3.LUT R3, R6, 0xfffffffe, RZ, 0xc0, !PT ;  /* 0xfffffffe0603e812 */ /* 0x002fe400078ec0ff */
[----:B------:R-:W-:Y:S01]  /*8210*/  @!P2 LOP3.LUT R19, R19, 0xfffffffe, RZ, 0xc0, !PT ;  /* 0xfffffffe1313a812 */ /* 0x000fe200078ec0ff */
[----:B--2---:R-:W-:Y:S01]  /*8220*/  @!P1 IMAD.WIDE R10, R21, 0x4, R14 ;  /* 0x00000004150a9825 */ /* 0x004fe200078e020e */
[----:B------:R-:W-:-:S03]  /*8230*/  IADD3 R6, R9, 0x98, RZ ;  /* 0x0000009809067810 */ /* 0x000fc60007ffe0ff */
[--C-:B------:R-:W-:Y:S01]  /*8240*/  @!P6 IMAD.WIDE R2, R3, 0x4, R14.reuse ;  /* 0x000000040302e825 */ /* 0x100fe200078e020e */
[----:B------:R1:W-:Y:S01]  /*8250*/  @!P1 ST.E.64 [R10.64], R76 ;  /* 0x0000004c0a009985 */ /* 0x0003e2000c101b0c */
[----:B------:R-:W-:Y:S02]  /*8260*/  ISETP.GE.AND P1, PT, R0, c[0x0][0x3c8], PT ;  /* 0x0000f20000007a0c */ /* 0x000fe40003f26270 */
[----:B---3--:R-:W-:Y:S01]  /*8270*/  @!P5 LOP3.LUT R5, R18, 0xfffffffe, RZ, 0xc0, !PT ;  /* 0xfffffffe1205d812 */ /* 0x008fe200078ec0ff */
[----:B------:R2:W-:Y:S01]  /*8280*/  @!P6 ST.E.64 [R2.64], R80 ;  /* 0x000000500200e985 */ /* 0x0005e2000c101b0c */
[----:B------:R-:W-:Y:S01]  /*8290*/  @!P4 IMAD.WIDE R16, R13, 0x4, R14 ;  /* 0x000000040d10c825 */ /* 0x000fe200078e020e */
[----:B------:R-:W-:-:S03]  /*82a0*/  IADD3 R13, R9, 0xa0, RZ ;  /* 0x000000a0090d7810 */ /* 0x000fc60007ffe0ff */
[----:B------:R-:W-:-:S04]  /*82b0*/  @!P5 IMAD.WIDE R4, R5, 0x4, R14 ;  /* 0x000000040504d825 */ /* 0x000fc800078e020e */
[----:B------:R-:W-:Y:S01]  /*82c0*/  @!P2 IMAD.WIDE R18, R19, 0x4, R14 ;  /* 0x000000041312a825 */ /* 0x000fe200078e020e */
[----:B------:R-:W-:Y:S01]  /*82d0*/  @!P1 LEA.HI R0, R0, R0, RZ, 0x1 ;  /* 0x0000000000009211 */ /* 0x000fe200078f08ff */
[----:B------:R3:W-:Y:S01]  /*82e0*/  @!P5 ST.E.64 [R4.64], R84 ;  /* 0x000000540400d985 */ /* 0x0007e2000c101b0c */
[----:B------:R-:W-:-:S03]  /*82f0*/  ISETP.GE.AND P5, PT, R6, c[0x0][0x3c8], PT ;  /* 0x0000f20006007a0c */ /* 0x000fc60003fa6270 */
[----:B------:R4:W-:Y:S01]  /*8300*/  @!P4 ST.E.64 [R16.64], R88 ;  /* 0x000000581000c985 */ /* 0x0009e2000c101b0c */
[----:B------:R-:W-:Y:S02]  /*8310*/  ISETP.GE.AND P4, PT, R13, c[0x0][0x3c8], PT ;  /* 0x0000f2000d007a0c */ /* 0x000fe40003f86270 */
[----:B-1----:R-:W-:Y:S02]  /*8320*/  @!P3 LOP3.LUT R11, R8, 0xfffffffe, RZ, 0xc0, !PT ;  /* 0xfffffffe080bb812 */ /* 0x002fe400078ec0ff */
[----:B------:R-:W-:Y:S02]  /*8330*/  IADD3 R8, R9, 0xa8, RZ ;  /* 0x000000a809087810 */ /* 0x000fe40007ffe0ff */
[----:B--2---:R-:W-:Y:S01]  /*8340*/  @!P1 LOP3.LUT R3, R0, 0xfffffffe, RZ, 0xc0, !PT ;  /* 0xfffffffe00039812 */ /* 0x004fe200078ec0ff */
[--C-:B------:R-:W-:Y:S01]  /*8350*/  @!P3 IMAD.WIDE R10, R11, 0x4, R14.reuse ;  /* 0x000000040b0ab825 */ /* 0x100fe200078e020e */
[----:B------:R-:W-:Y:S02]  /*8360*/  IADD3 R0, R9, 0x90, RZ ;  /* 0x0000009009007810 */ /* 0x000fe40007ffe0ff */
[----:B------:R-:W-:Y:S01]  /*8370*/  @!P5 LEA.HI R6, R6, R6, RZ, 0x1 ;  /* 0x000000060606d211 */ /* 0x000fe200078f08ff */
[----:B------:R-:W-:Y:S01]  /*8380*/  @!P1 IMAD.WIDE R2, R3, 0x4, R14 ;  /* 0x0000000403029825 */ /* 0x000fe200078e020e */
[----:B------:R-:W-:Y:S01]  /*8390*/  ISETP.GE.AND P6, PT, R0, c[0x0][0x3c8], PT ;  /* 0x0000f20000007a0c */ /* 0x000fe20003fc6270 */
[----:B------:R1:W-:Y:S01]  /*83a0*/  @!P3 ST.E.64 [R10.64], R92 ;  /* 0x0000005c0a00b985 */ /* 0x0003e2000c101b0c */
[----:B------:R-:W-:-:S02]  /*83b0*/  ISETP.GE.AND P3, PT, R8, c[0x0][0x3c8], PT ;  /* 0x0000f20008007a0c */ /* 0x000fc40003f66270 */
[----:B------:R-:W-:Y:S01]  /*83c0*/  @!P4 LEA.HI R13, R13, R13, RZ, 0x1 ;  /* 0x0000000d0d0dc211 */ /* 0x000fe200078f08ff */
[----:B------:R2:W-:Y:S01]  /*83d0*/  @!P2 ST.E.64 [R18.64], R96 ;  /* 0x000000601200a985 */ /* 0x0005e2000c101b0c */
[C---:B---3--:R-:W-:Y:S02]  /*83e0*/  IADD3 R5, R9.reuse, 0xb0, RZ ;  /* 0x000000b009057810 */ /* 0x048fe40007ffe0ff */
[----:B------:R-:W-:Y:S01]  /*83f0*/  IADD3 R4, R9, 0xb8, RZ ;  /* 0x000000b809047810 */ /* 0x000fe20007ffe0ff */
[----:B------:R3:W-:Y:S01]  /*8400*/  @!P1 ST.E.64 [R2.64], R100 ;  /* 0x0000006402009985 */ /* 0x0007e2000c101b0c */
[----:B------:R-:W-:Y:S02]  /*8410*/  ISETP.GE.AND P2, PT, R5, c[0x0][0x3c8], PT ;  /* 0x0000f20005007a0c */ /* 0x000fe40003f46270 */
[----:B------:R-:W-:Y:S02]  /*8420*/  ISETP.GE.AND P1, PT, R4, c[0x0][0x3c8], PT ;  /* 0x0000f20004007a0c */ /* 0x000fe40003f26270 */
[----:B------:R-:W-:-:S02]  /*8430*/  @!P6 LEA.HI R0, R0, R0, RZ, 0x1 ;  /* 0x000000000000e211 */ /* 0x000fc400078f08ff */
[----:B------:R-:W-:Y:S02]  /*8440*/  @!P3 LEA.HI R8, R8, R8, RZ, 0x1 ;  /* 0x000000080808b211 */ /* 0x000fe400078f08ff */
[----:B------:R-:W-:Y:S02]  /*8450*/  @!P4 LOP3.LUT R13, R13, 0xfffffffe, RZ, 0xc0, !PT ;  /* 0xfffffffe0d0dc812 */ /* 0x000fe400078ec0ff */
[----:B----4-:R-:W-:-:S03]  /*8460*/  @!P3 LOP3.LUT R17, R8, 0xfffffffe, RZ, 0xc0, !PT ;  /* 0xfffffffe0811b812 */ /* 0x010fc600078ec0ff */
[----:B------:R-:W-:Y:S01]  /*8470*/  @!P2 LEA.HI R5, R5, R5, RZ, 0x1 ;  /* 0x000000050505a211 */ /* 0x000fe200078f08ff */
[--C-:B------:R-:W-:Y:S01]  /*8480*/  @!P4 IMAD.WIDE R20, R13, 0x4, R14.reuse ;  /* 0x000000040d14c825 */ /* 0x100fe200078e020e */
[----:B------:R-:W-:Y:S02]  /*8490*/  @!P1 LEA.HI R4, R4, R4, RZ, 0x1 ;  /* 0x0000000404049211 */ /* 0x000fe400078f08ff */
[----:B------:R-:W-:Y:S01]  /*84a0*/  @!P2 LOP3.LUT R5, R5, 0xfffffffe, RZ, 0xc0, !PT ;  /* 0xfffffffe0505a812 */ /* 0x000fe200078ec0ff */
[----:B------:R-:W-:Y:S01]  /*84b0*/  @!P3 IMAD.WIDE R16, R17, 0x4, R14 ;  /* 0x000000041110b825 */ /* 0x000fe200078e020e */
[----:B-1----:R-:W-:Y:S02]  /*84c0*/  @!P5 LOP3.LUT R11, R6, 0xfffffffe, RZ, 0xc0, !PT ;  /* 0xfffffffe060bd812 */ /* 0x002fe400078ec0ff */
[----:B--2---:R-:W-:-:S03]  /*84d0*/  @!P1 LOP3.LUT R19, R4, 0xfffffffe, RZ, 0xc0, !PT ;  /* 0xfffffffe04139812 */ /* 0x004fc600078ec0ff */
[----:B------:R-:W-:Y:S01]  /*84e0*/  @!P5 IMAD.WIDE R10, R11, 0x4, R14 ;  /* 0x000000040b0ad825 */ /* 0x000fe200078e020e */
[----:B---3--:R-:W-:-:S03]  /*84f0*/  @!P6 LOP3.LUT R3, R0, 0xfffffffe, RZ, 0xc0, !PT ;  /* 0xfffffffe0003e812 */ /* 0x008fc600078ec0ff */
[----:B------:R-:W-:-:S04]  /*8500*/  @!P2 IMAD.WIDE R4, R5, 0x4, R14 ;  /* 0x000000040504a825 */ /* 0x000fc800078e020e */
[----:B------:R-:W-:-:S04]  /*8510*/  @!P6 IMAD.WIDE R2, R3, 0x4, R14 ;  /* 0x000000040302e825 */ /* 0x000fc800078e020e */
[----:B------:R-:W-:Y:S01]  /*8520*/  @!P1 IMAD.WIDE R14, R19, 0x4, R14 ;  /* 0x00000004130e9825 */ /* 0x000fe200078e020e */
[----:B------:R1:W-:Y:S04]  /*8530*/  @!P6 ST.E.64 [R2.64], R124 ;  /* 0x0000007c0200e985 */ /* 0x0003e8000c101b0c */
[----:B------:R1:W-:Y:S04]  /*8540*/  @!P5 ST.E.64 [R10.64], R104 ;  /* 0x000000680a00d985 */ /* 0x0003e8000c101b0c */
[----:B------:R1:W-:Y:S04]  /*8550*/  @!P4 ST.E.64 [R20.64], R108 ;  /* 0x0000006c1400c985 */ /* 0x0003e8000c101b0c */
[----:B------:R1:W-:Y:S04]  /*8560*/  @!P3 ST.E.64 [R16.64], R112 ;  /* 0x000000701000b985 */ /* 0x0003e8000c101b0c */
[----:B------:R1:W-:Y:S04]  /*8570*/  @!P2 ST.E.64 [R4.64], R120 ;  /* 0x000000780400a985 */ /* 0x0003e8000c101b0c */
[----:B------:R1:W-:Y:S02]  /*8580*/  @!P1 ST.E.64 [R14.64], R116 ;  /* 0x000000740e009985 */ /* 0x0003e4000c101b0c */
.L_x_17:
[----:B------:R-:W-:Y:S05]  /*8590*/  BSYNC B0 ;  /* 0x0000000000007941 */ /* 0x000fea0003800000 */
.L_x_16:
[----:B-1-3--:R1:W2:Y:S04]  /*85a0*/  SHFL.IDX PT, R5, R12, 0x1, 0x1c1f ;  /* 0x003c1f000c057f89 */ /* 0x00a2a800000e0000 */
[----:B------:R1:W3:Y:S01]  /*85b0*/  SHFL.IDX PT, R4, R7, 0x1, 0x1c1f ;  /* 0x003c1f0007047f89 */ /* 0x0002e200000e0000 */
[----:B------:R-:W-:Y:S05]  /*85c0*/  @P0 EXIT ;  /* 0x000000000000094d */ /* 0x000fea0003800000 */
[C---:B------:R-:W-:Y:S02]  /*85d0*/  IADD3 R3, R9.reuse, 0x8, RZ ;  /* 0x0000000809037810 */ /* 0x040fe40007ffe0ff */
[----:B------:R-:W-:-:S02]  /*85e0*/  ISETP.GE.AND P1, PT, R9, c[0x0][0x3c8], PT ;  /* 0x0000f20009007a0c */ /* 0x000fc40003f26270 */
[----:B------:R-:W-:Y:S02]  /*85f0*/  ISETP.GE.AND P0, PT, R3, c[0x0][0x3c8], PT ;  /* 0x0000f20003007a0c */ /* 0x000fe40003f06270 */
[C---:B------:R-:W-:Y:S02]  /*8600*/  IADD3 R2, R9.reuse, 0x10, RZ ;  /* 0x0000001009027810 */ /* 0x040fe40007ffe0ff */
[C---:B------:R-:W-:Y:S02]  /*8610*/  IADD3 R0, R9.reuse, 0x18, RZ ;  /* 0x0000001809007810 */ /* 0x040fe40007ffe0ff */
[----:B------:R-:W-:Y:S02]  /*8620*/  ISETP.GE.AND P6, PT, R2, c[0x0][0x3c8], PT ;  /* 0x0000f20002007a0c */ /* 0x000fe40003fc6270 */
[----:B------:R-:W-:Y:S02]  /*8630*/  ISETP.GE.AND P5, PT, R0, c[0x0][0x3c8], PT ;  /* 0x0000f20000007a0c */ /* 0x000fe40003fa6270 */
[C---:B------:R-:W-:Y:S01]  /*8640*/  IADD3 R10, R9.reuse, 0x20, RZ ;  /* 0x00000020090a7810 */ /* 0x040fe20007ffe0ff */
[C---:B-123--:R-:W-:Y:S01]  /*8650*/  @!P1 IMAD.WIDE R12, R9.reuse, 0x4, R4 ;  /* 0x00000004090c9825 */ /* 0x04efe200078e0204 */
[----:B------:R-:W-:-:S02]  /*8660*/  IADD3 R8, R9, 0x28, RZ ;  /* 0x0000002809087810 */ /* 0x000fc40007ffe0ff */
[----:B------:R-:W-:Y:S02]  /*8670*/  @!P0 LEA.HI R3, R3, R3, RZ, 0x1 ;  /* 0x0000000303038211 */ /* 0x000fe400078f08ff */
[----:B------:R-:W-:Y:S01]  /*8680*/  IADD3 R7, R9, 0x30, RZ ;  /* 0x0000003009077810 */ /* 0x000fe20007ffe0ff */
[----:B------:R1:W-:Y:S01]  /*8690*/  @!P1 ST.E.64 [R12.64], R130 ;  /* 0x000000820c009985 */ /* 0x0003e2000c101b0c */
[----:B------:R-:W-:Y:S02]  /*86a0*/  @!P0 LOP3.LUT R3, R3, 0xfffffffe, RZ, 0xc0, !PT ;  /* 0xfffffffe03038812 */ /* 0x000fe400078ec0ff */
[----:B------:R-:W-:Y:S02]  /*86b0*/  IADD3 R6, R9, 0x38, RZ ;  /* 0x0000003809067810 */ /* 0x000fe40007ffe0ff */
[----:B------:R-:W-:Y:S01]  /*86c0*/  ISETP.GE.AND P4, PT, R10, c[0x0][0x3c8], PT ;  /* 0x0000f2000a007a0c */ /* 0x000fe20003f86270 */
[----:B----4-:R-:W-:Y:S01]  /*86d0*/  @!P0 IMAD.WIDE R14, R3, 0x4, R4 ;  /* 0x00000004030e8825 */ /* 0x010fe200078e0204 */
[----:B------:R-:W-:-:S02]  /*86e0*/  IADD3 R3, R9, 0x40, RZ ;  /* 0x0000004009037810 */ /* 0x000fc40007ffe0ff */
[----:B------:R-:W-:Y:S02]  /*86f0*/  ISETP.GE.AND P3, PT, R8, c[0x0][0x3c8], PT ;  /* 0x0000f20008007a0c */ /* 0x000fe40003f66270 */
[----:B------:R-:W-:Y:S01]  /*8700*/  ISETP.GE.AND P2, PT, R7, c[0x0][0x3c8], PT ;  /* 0x0000f20007007a0c */ /* 0x000fe20003f46270 */
[----:B------:R2:W-:Y:S01]  /*8710*/  @!P0 ST.E.64 [R14.64], R38 ;  /* 0x000000260e008985 */ /* 0x0005e2000c101b0c */
[----:B------:R-:W-:Y:S02]  /*8720*/  ISETP.GE.AND P1, PT, R6, c[0x0][0x3c8], PT ;  /* 0x0000f20006007a0c */ /* 0x000fe40003f26270 */
[----:B------:R-:W-:Y:S02]  /*8730*/  @!P6 LEA.HI R2, R2, R2, RZ, 0x1 ;  /* 0x000000020202e211 */ /* 0x000fe400078f08ff */
[----:B------:R-:W-:Y:S02]  /*8740*/  ISETP.GE.AND P0, PT, R3, c[0x0][0x3c8], PT ;  /* 0x0000f20003007a0c */ /* 0x000fe40003f06270 */
[----:B------:R-:W-:-:S02]  /*8750*/  @!P5 LEA.HI R0, R0, R0, RZ, 0x1 ;  /* 0x000000000000d211 */ /* 0x000fc400078f08ff */
[----:B------:R-:W-:Y:S02]  /*8760*/  @!P6 LOP3.LUT R11, R2, 0xfffffffe, RZ, 0xc0, !PT ;  /* 0xfffffffe020be812 */ /* 0x000fe400078ec0ff */
[----:B------:R-:W-:Y:S02]  /*8770*/  @!P4 LEA.HI R10, R10, R10, RZ, 0x1 ;  /* 0x0000000a0a0ac211 */ /* 0x000fe400078f08ff */
[----:B------:R-:W-:Y:S02]  /*8780*/  @!P3 LEA.HI R8, R8, R8, RZ, 0x1 ;  /* 0x000000080808b211 */ /* 0x000fe400078f08ff */
[----:B------:R-:W-:Y:S02]  /*8790*/  IADD3 R2, R9, 0x48, RZ ;  /* 0x0000004809027810 */ /* 0x000fe40007ffe0ff */
[----:B-1----:R-:W-:Y:S02]  /*87a0*/  @!P5 LOP3.LUT R13, R0, 0xfffffffe, RZ, 0xc0, !PT ;  /* 0xfffffffe000dd812 */ /* 0x002fe400078ec0ff */
[----:B------:R-:W-:-:S02]  /*87b0*/  @!P2 LEA.HI R7, R7, R7, RZ, 0x1 ;  /* 0x000000070707a211 */ /* 0x000fc400078f08ff */
[----:B------:R-:W-:Y:S01]  /*87c0*/  IADD3 R0, R9, 0x50, RZ ;  /* 0x0000005009007810 */ /* 0x000fe20007ffe0ff */
[--C-:B------:R-:W-:Y:S01]  /*87d0*/  @!P5 IMAD.WIDE R12, R13, 0x4, R4.reuse ;  /* 0x000000040d0cd825 */ /* 0x100fe200078e0204 */
[----:B------:R-:W-:Y:S02]  /*87e0*/  @!P1 LEA.HI R6, R6, R6, RZ, 0x1 ;  /* 0x0000000606069211 */ /* 0x000fe400078f08ff */
[----:B------:R-:W-:Y:S02]  /*87f0*/  @!P0 LEA.HI R3, R3, R3, RZ, 0x1 ;  /* 0x0000000303038211 */ /* 0x000fe400078f08ff */
[----:B------:R-:W-:Y:S01]  /*8800*/  @!P3 LOP3.LUT R17, R8, 0xfffffffe, RZ, 0xc0, !PT ;  /* 0xfffffffe0811b812 */ /* 0x000fe200078ec0ff */
[----:B--2---:R-:W-:Y:S01]  /*8810*/  @!P6 IMAD.WIDE R14, R11, 0x4, R4 ;  /* 0x000000040b0ee825 */ /* 0x004fe200078e0204 */
[----:B------:R-:W-:Y:S02]  /*8820*/  @!P4 LOP3.LUT R11, R10, 0xfffffffe, RZ, 0xc0, !PT ;  /* 0xfffffffe0a0bc812 */ /* 0x000fe400078ec0ff */
[----:B------:R-:W-:-:S02]  /*8830*/  @!P2 LOP3.LUT R7, R7, 0xfffffffe, RZ, 0xc0, !PT ;  /* 0xfffffffe0707a812 */ /* 0x000fc400078ec0ff */
[----:B------:R1:W-:Y:S01]  /*8840*/  @!P6 ST.E.64 [R14.64], R42 ;  /* 0x0000002a0e00e985 */ /* 0x0003e2000c101b0c */
[----:B------:R-:W-:Y:S01]  /*8850*/  ISETP.GE.AND P6, PT, R2, c[0x0][0x3c8], PT ;  /* 0x0000f20002007a0c */ /* 0x000fe20003fc6270 */
[----:B------:R-:W-:Y:S01]  /*8860*/  @!P4 IMAD.WIDE R10, R11, 0x4, R4 ;  /* 0x000000040b0ac825 */ /* 0x000fe200078e0204 */
[----:B------:R-:W-:Y:S01]  /*8870*/  @!P0 LOP3.LUT R3, R3, 0xfffffffe, RZ, 0xc0, !PT ;  /* 0xfffffffe03038812 */ /* 0x000fe200078ec0ff */
[----:B------:R2:W-:Y:S01]  /*8880*/  @!P5 ST.E.64 [R12.64], R46 ;  /* 0x0000002e0c00d985 */ /* 0x0005e2000c101b0c */
[----:B------:R-:W-:Y:S02]  /*8890*/  ISETP.GE.AND P5, PT, R0, c[0x0][0x3c8], PT ;  /* 0x0000f20000007a0c */ /* 0x000fe40003fa6270 */
[C---:B------:R-:W-:Y:S01]  /*88a0*/  IADD3 R20, R9.reuse, 0x58, RZ ;  /* 0x0000005809147810 */ /* 0x040fe20007ffe0ff */
[----:B------:R3:W-:Y:S01]  /*88b0*/  @!P4 ST.E.64 [R10.64], R50 ;  /* 0x000000320a00c985 */ /* 0x0007e2000c101b0c */
[C---:B------:R-:W-:Y:S02]  /*88c0*/  IADD3 R19, R9.reuse, 0x60, RZ ;  /* 0x0000006009137810 */ /* 0x040fe40007ffe0ff */
[----:B------:R-:W-:-:S02]  /*88d0*/  IADD3 R18, R9, 0x68, RZ ;  /* 0x0000006809127810 */ /* 0x000fc40007ffe0ff */
[----:B------:R-:W-:Y:S02]  /*88e0*/  IADD3 R8, R9, 0x70, RZ ;  /* 0x0000007009087810 */ /* 0x000fe40007ffe0ff */
[----:B------:R-:W-:Y:S02]  /*88f0*/  ISETP.GE.AND P4, PT, R20, c[0x0][0x3c8], PT ;  /* 0x0000f20014007a0c */ /* 0x000fe40003f86270 */
[----:B------:R-:W-:Y:S02]  /*8900*/  @!P6 LEA.HI R2, R2, R2, RZ, 0x1 ;  /* 0x000000020202e211 */ /* 0x000fe400078f08ff */
[----:B------:R-:W-:-:S09]  /*8910*/  @!P5 LEA.HI R0, R0, R0, RZ, 0x1 ;  /* 0x000000000000d211 */ /* 0x000fd200078f08ff */
[----:B------:R-:W-:Y:S01]  /*8920*/  @!P4 LEA.HI R20, R20, R20, RZ, 0x1 ;  /* 0x000000141414c211 */ /* 0x000fe200078f08ff */
[----:B-1----:R-:W-:Y:S01]  /*8930*/  @!P3 IMAD.WIDE R14, R17, 0x4, R4 ;  /* 0x00000004110eb825 */ /* 0x002fe200078e0204 */
[----:B--2---:R-:W-:-:S03]  /*8940*/  @!P1 LOP3.LUT R13, R6, 0xfffffffe, RZ, 0xc0, !PT ;  /* 0xfffffffe060d9812 */ /* 0x004fc600078ec0ff */
[--C-:B------:R-:W-:Y:S01]  /*8950*/  @!P2 IMAD.WIDE R6, R7, 0x4, R4.reuse ;  /* 0x000000040706a825 */ /* 0x100fe200078e0204 */
[----:B------:R1:W-:Y:S01]  /*8960*/  @!P3 ST.E.64 [R14.64], R54 ;  /* 0x000000360e00b985 */ /* 0x0003e2000c101b0c */
[----:B------:R-:W-:Y:S02]  /*8970*/  ISETP.GE.AND P3, PT, R19, c[0x0][0x3c8], PT ;  /* 0x0000f20013007a0c */ /* 0x000fe40003f66270 */
[--C-:B------:R-:W-:Y:S01]  /*8980*/  @!P1 IMAD.WIDE R12, R13, 0x4, R4.reuse ;  /* 0x000000040d0c9825 */ /* 0x100fe200078e0204 */
[----:B------:R2:W-:Y:S01]  /*8990*/  @!P2 ST.E.64 [R6.64], R58 ;  /* 0x0000003a0600a985 */ /* 0x0005e2000c101b0c */
[----:B------:R-:W-:Y:S02]  /*89a0*/  ISETP.GE.AND P2, PT, R18, c[0x0][0x3c8], PT ;  /* 0x0000f20012007a0c */ /* 0x000fe40003f46270 */
[----:B------:R-:W-:Y:S01]  /*89b0*/  @!P0 IMAD.WIDE R16, R3, 0x4, R4 ;  /* 0x0000000403108825 */ /* 0x000fe200078e0204 */
[----:B------:R-:W-:Y:S01]  /*89c0*/  IADD3 R3, R9, 0x78, RZ ;  /* 0x0000007809037810 */ /* 0x000fe20007ffe0ff */
[----:B------:R4:W-:Y:S01]  /*89d0*/  @!P1 ST.E.64 [R12.64], R62 ;  /* 0x0000003e0c009985 */ /* 0x0009e2000c101b0c */
[----:B------:R-:W-:-:S02]  /*89e0*/  ISETP.GE.AND P1, PT, R8, c[0x0][0x3c8], PT ;  /* 0x0000f20008007a0c */ /* 0x000fc40003f26270 */
[----:B---3--:R-:W-:Y:S01]  /*89f0*/  @!P5 LOP3.LUT R11, R0, 0xfffffffe, RZ, 0xc0, !PT ;  /* 0xfffffffe000bd812 */ /* 0x008fe200078ec0ff */
[----:B------:R3:W-:Y:S01]  /*8a00*/  @!P0 ST.E.64 [R16.64], R66 ;  /* 0x0000004210008985 */ /* 0x0007e2000c101b0c */
[----:B------:R-:W-:Y:S02]  /*8a10*/  ISETP.GE.AND P0, PT, R3, c[0x0][0x3c8], PT ;  /* 0x0000f20003007a0c */ /* 0x000fe40003f06270 */
[----:B------:R-:W-:Y:S01]  /*8a20*/  @!P3 LEA.HI R19, R19, R19, RZ, 0x1 ;  /* 0x000000131313b211 */ /* 0x000fe200078f08ff */
[----:B------:R-:W-:Y:S01]  /*8a30*/  @!P5 IMAD.WIDE R10, R11, 0x4, R4 ;  /* 0x000000040b0ad825 */ /* 0x000fe200078e0204 */
[----:B------:R-:W-:Y:S02]  /*8a40*/  @!P2 LEA.HI R18, R18, R18, RZ, 0x1 ;  /* 0x000000121212a211 */ /* 0x000fe400078f08ff */
[----:B------:R-:W-:Y:S02]  /*8a50*/  @!P3 LOP3.LUT R19, R19, 0xfffffffe, RZ, 0xc0, !PT ;  /* 0xfffffffe1313b812 */ /* 0x000fe400078ec0ff */
[----:B------:R-:W-:-:S02]  /*8a60*/  IADD3 R0, R9, 0x88, RZ ;  /* 0x0000008809007810 */ /* 0x000fc40007ffe0ff */
[----:B------:R-:W-:-:S03]  /*8a70*/  @!P1 LEA.HI R8, R8, R8, RZ, 0x1 ;  /* 0x0000000808089211 */ /* 0x000fc600078f08ff */
[----:B------:R-:W-:Y:S01]  /*8a80*/  @!P0 LEA.HI R3, R3, R3, RZ, 0x1 ;  /* 0x0000000303038211 */ /* 0x000fe200078f08ff */
[--C-:B-1----:R-:W-:Y:S01]  /*8a90*/  @!P3 IMAD.WIDE R14, R19, 0x4, R4.reuse ;  /* 0x00000004130eb825 */ /* 0x102fe200078e0204 */
[----:B------:R-:W-:Y:S02]  /*8aa0*/  IADD3 R19, R9, 0x98, RZ ;  /* 0x0000009809137810 */ /* 0x000fe40007ffe0ff */
[----:B------:R-:W-:Y:S02]  /*8ab0*/  @!P0 LOP3.LUT R3, R3, 0xfffffffe, RZ, 0xc0, !PT ;  /* 0xfffffffe03038812 */ /* 0x000fe400078ec0ff */
[----:B--2---:R-:W-:Y:S02]  /*8ac0*/  @!P6 LOP3.LUT R7, R2, 0xfffffffe, RZ, 0xc0, !PT ;  /* 0xfffffffe0207e812 */ /* 0x004fe400078ec0ff */
[----:B------:R-:W-:Y:S02]  /*8ad0*/  IADD3 R2, R9, 0x80, RZ ;  /* 0x0000008009027810 */ /* 0x000fe40007ffe0ff */
[----:B----4-:R-:W-:Y:S01]  /*8ae0*/  @!P4 LOP3.LUT R13, R20, 0xfffffffe, RZ, 0xc0, !PT ;  /* 0xfffffffe140dc812 */ /* 0x010fe200078ec0ff */
[----:B------:R-:W-:Y:S01]  /*8af0*/  @!P6 IMAD.WIDE R6, R7, 0x4, R4 ;  /* 0x000000040706e825 */ /* 0x000fe200078e0204 */
[----:B------:R-:W-:-:S03]  /*8b00*/  IADD3 R20, R9, 0x90, RZ ;  /* 0x0000009009147810 */ /* 0x000fc60007ffe0ff */
[--C-:B------:R-:W-:Y:S01]  /*8b10*/  @!P4 IMAD.WIDE R12, R13, 0x4, R4.reuse ;  /* 0x000000040d0cc825 */ /* 0x100fe200078e0204 */
[----:B------:R1:W-:Y:S01]  /*8b20*/  @!P6 ST.E.64 [R6.64], R70 ;  /* 0x000000460600e985 */ /* 0x0003e2000c101b0c */
[----:B------:R-:W-:Y:S02]  /*8b30*/  ISETP.GE.AND P6, PT, R2, c[0x0][0x3c8], PT ;  /* 0x0000f20002007a0c */ /* 0x000fe40003fc6270 */
[----:B---3--:R-:W-:Y:S01]  /*8b40*/  @!P0 IMAD.WIDE R16, R3, 0x4, R4 ;  /* 0x0000000403108825 */ /* 0x008fe200078e0204 */
[----:B------:R2:W-:Y:S01]  /*8b50*/  @!P5 ST.E.64 [R10.64], R74 ;  /* 0x0000004a0a00d985 */ /* 0x0005e2000c101b0c */
[----:B------:R-:W-:Y:S02]  /*8b60*/  ISETP.GE.AND P5, PT, R0, c[0x0][0x3c8], PT ;  /* 0x0000f20000007a0c */ /* 0x000fe40003fa6270 */
[----:B------:R-:W-:Y:S01]  /*8b70*/  IADD3 R3, R9, 0xb0, RZ ;  /* 0x000000b009037810 */ /* 0x000fe20007ffe0ff */
[----:B------:R3:W-:Y:S01]  /*8b80*/  @!P4 ST.E.64 [R12.64], R78 ;  /* 0x0000004e0c00c985 */ /* 0x0007e2000c101b0c */
[----:B------:R-:W-:-:S03]  /*8b90*/  ISETP.GE.AND P4, PT, R20, c[0x0][0x3c8], PT ;  /* 0x0000f20014007a0c */ /* 0x000fc60003f86270 */
[----:B------:R4:W-:Y:S01]  /*8ba0*/  @!P3 ST.E.64 [R14.64], R82 ;  /* 0x000000520e00b985 */ /* 0x0009e2000c101b0c */
[----:B------:R-:W-:Y:S02]  /*8bb0*/  ISETP.GE.AND P3, PT, R19, c[0x0][0x3c8], PT ;  /* 0x0000f20013007a0c */ /* 0x000fe40003f66270 */
[----:B------:R-:W-:-:S03]  /*8bc0*/  @!P6 LEA.HI R2, R2, R2, RZ, 0x1 ;  /* 0x000000020202e211 */ /* 0x000fc600078f08ff */
[----:B------:R-:W-:-:S04]  /*8bd0*/  @!P5 LEA.HI R0, R0, R0, RZ, 0x1 ;  /* 0x000000000000d211 */ /* 0x000fc800078f08ff */
[----:B------:R-:W-:-:S04]  /*8be0*/  @!P4 LEA.HI R20, R20, R20, RZ, 0x1 ;  /* 0x000000141414c211 */ /* 0x000fc800078f08ff */
[----:B------:R-:W-:Y:S02]  /*8bf0*/  @!P3 LEA.HI R19, R19, R19, RZ, 0x1 ;  /* 0x000000131313b211 */ /* 0x000fe400078f08ff */
[----:B-1----:R-:W-:Y:S02]  /*8c00*/  @!P2 LOP3.LUT R7, R18, 0xfffffffe, RZ, 0xc0, !PT ;  /* 0xfffffffe1207a812 */ /* 0x002fe400078ec0ff */
[----:B------:R-:W-:Y:S02]  /*8c10*/  IADD3 R18, R9, 0xa0, RZ ;  /* 0x000000a009127810 */ /* 0x000fe40007ffe0ff */
[----:B--2---:R-:W-:Y:S01]  /*8c20*/  @!P1 LOP3.LUT R11, R8, 0xfffffffe, RZ, 0xc0, !PT ;  /* 0xfffffffe080b9812 */ /* 0x004fe200078ec0ff */
[--C-:B------:R-:W-:Y:S01]  /*8c30*/  @!P2 IMAD.WIDE R6, R7, 0x4, R4.reuse ;  /* 0x000000040706a825 */ /* 0x100fe200078e0204 */
[----:B------:R-:W-:Y:S02]  /*8c40*/  IADD3 R8, R9, 0xa8, RZ ;  /* 0x000000a809087810 */ /* 0x000fe40007ffe0ff */
[----:B---3--:R-:W-:Y:S01]  /*8c50*/  @!P4 LOP3.LUT R13, R20, 0xfffffffe, RZ, 0xc0, !PT ;  /* 0xfffffffe140dc812 */ /* 0x008fe200078ec0ff */
[----:B------:R-:W-:Y:S01]  /*8c60*/  @!P1 IMAD.WIDE R10, R11, 0x4, R4 ;  /* 0x000000040b0a9825 */ /* 0x000fe200078e0204 */
[----:B------:R1:W-:Y:S01]  /*8c70*/  @!P2 ST.E.64 [R6.64], R86 ;  /* 0x000000560600a985 */ /* 0x0003e2000c101b0c */
[----:B------:R-:W-:-:S02]  /*8c80*/  ISETP.GE.AND P2, PT, R18, c[0x0][0x3c8], PT ;  /* 0x0000f20012007a0c */ /* 0x000fc40003f46270 */
[----:B------:R-:W-:Y:S01]  /*8c90*/  @!P3 LOP3.LUT R19, R19, 0xfffffffe, RZ, 0xc0, !PT ;  /* 0xfffffffe1313b812 */ /* 0x000fe200078ec0ff */
[----:B------:R2:W-:Y:S01]  /*8ca0*/  @!P1 ST.E.64 [R10.64], R90 ;  /* 0x0000005a0a009985 */ /* 0x0005e2000c101b0c */
[----:B------:R-:W-:Y:S02]  /*8cb0*/  ISETP.GE.AND P1, PT, R8, c[0x0][0x3c8], PT ;  /* 0x0000f20008007a0c */ /* 0x000fe40003f26270 */
[----:B------:R-:W-:Y:S01]  /*8cc0*/  IADD3 R9, R9, 0xb8, RZ ;  /* 0x000000b809097810 */ /* 0x000fe20007ffe0ff */
[----:B------:R3:W-:Y:S01]  /*8cd0*/  @!P0 ST.E.64 [R16.64], R94 ;  /* 0x0000005e10008985 */ /* 0x0007e2000c101b0c */
[----:B------:R-:W-:-:S05]  /*8ce0*/  ISETP.GE.AND P0, PT, R3, c[0x0][0x3c8], PT ;  /* 0x0000f20003007a0c */ /* 0x000fca0003f06270 */
[----:B------:R-:W-:-:S04]  /*8cf0*/  @!P2 LEA.HI R18, R18, R18, RZ, 0x1 ;  /* 0x000000121212a211 */ /* 0x000fc800078f08ff */
[----:B------:R-:W-:Y:S02]  /*8d00*/  @!P1 LEA.HI R8, R8, R8, RZ, 0x1 ;  /* 0x0000000808089211 */ /* 0x000fe400078f08ff */
[----:B----4-:R-:W-:Y:S02]  /*8d10*/  @!P2 LOP3.LUT R15, R18, 0xfffffffe, RZ, 0xc0, !PT ;  /* 0xfffffffe120fa812 */ /* 0x010fe400078ec0ff */
[----:B------:R-:W-:-:S04]  /*8d20*/  @!P0 LEA.HI R3, R3, R3, RZ, 0x1 ;  /* 0x0000000303038211 */ /* 0x000fc800078f08ff */
[----:B------:R-:W-:Y:S02]  /*8d30*/  @!P0 LOP3.LUT R3, R3, 0xfffffffe, RZ, 0xc0, !PT ;  /* 0xfffffffe03038812 */ /* 0x000fe400078ec0ff */
[----:B-1----:R-:W-:-:S03]  /*8d40*/  @!P6 LOP3.LUT R7, R2, 0xfffffffe, RZ, 0xc0, !PT ;  /* 0xfffffffe0207e812 */ /* 0x002fc600078ec0ff */
[----:B------:R-:W-:Y:S01]  /*8d50*/  @!P0 IMAD.WIDE R2, R3, 0x4, R4 ;  /* 0x0000000403028825 */ /* 0x000fe200078e0204 */
[----:B--2---:R-:W-:-:S03]  /*8d60*/  @!P5 LOP3.LUT R11, R0, 0xfffffffe, RZ, 0xc0, !PT ;  /* 0xfffffffe000bd812 */ /* 0x004fc600078ec0ff */
[----:B------:R-:W-:Y:S01]  /*8d70*/  @!P6 IMAD.WIDE R6, R7, 0x4, R4 ;  /* 0x000000040706e825 */ /* 0x000fe200078e0204 */
[----:B---3--:R-:W-:-:S03]  /*8d80*/  @!P1 LOP3.LUT R17, R8, 0xfffffffe, RZ, 0xc0, !PT ;  /* 0xfffffffe08119812 */ /* 0x008fc600078ec0ff */
[--C-:B------:R-:W-:Y:S01]  /*8d90*/  @!P5 IMAD.WIDE R10, R11, 0x4, R4.reuse ;  /* 0x000000040b0ad825 */ /* 0x100fe200078e0204 */
[----:B------:R1:W-:Y:S04]  /*8da0*/  @!P6 ST.E.64 [R6.64], R98 ;  /* 0x000000620600e985 */ /* 0x0003e8000c101b0c */
[----:B------:R2:W-:Y:S01]  /*8db0*/  @!P5 ST.E.64 [R10.64], R102 ;  /* 0x000000660a00d985 */ /* 0x0005e2000c101b0c */
[----:B-1----:R-:W-:-:S04]  /*8dc0*/  @!P4 IMAD.WIDE R6, R13, 0x4, R4 ;  /* 0x000000040d06c825 */ /* 0x002fc800078e0204 */
[--C-:B--2---:R-:W-:Y:S01]  /*8dd0*/  @!P3 IMAD.WIDE R10, R19, 0x4, R4.reuse ;  /* 0x00000004130ab825 */ /* 0x104fe200078e0204 */
[----:B------:R1:W-:Y:S03]  /*8de0*/  @!P4 ST.E.64 [R6.64], R126 ;  /* 0x0000007e0600c985 */ /* 0x0003e6000c101b0c */
[--C-:B------:R-:W-:Y:S01]  /*8df0*/  @!P2 IMAD.WIDE R12, R15, 0x4, R4.reuse ;  /* 0x000000040f0ca825 */ /* 0x100fe200078e0204 */
[----:B------:R1:W-:Y:S03]  /*8e00*/  @!P3 ST.E.64 [R10.64], R106 ;  /* 0x0000006a0a00b985 */ /* 0x0003e6000c101b0c */
[----:B------:R-:W-:Y:S01]  /*8e10*/  @!P1 IMAD.WIDE R14, R17, 0x4, R4 ;  /* 0x00000004110e9825 */ /* 0x000fe200078e0204 */
[----:B------:R1:W-:Y:S04]  /*8e20*/  @!P2 ST.E.64 [R12.64], R110 ;  /* 0x0000006e0c00a985 */ /* 0x0003e8000c101b0c */
[----:B------:R1:W-:Y:S04]  /*8e30*/  @!P1 ST.E.64 [R14.64], R114 ;  /* 0x000000720e009985 */ /* 0x0003e8000c101b0c */
[----:B------:R1:W-:Y:S01]  /*8e40*/  @!P0 ST.E.64 [R2.64], R122 ;  /* 0x0000007a02008985 */ /* 0x0003e2000c101b0c */
[----:B------:R-:W-:-:S13]  /*8e50*/  ISETP.GE.AND P0, PT, R9, c[0x0][0x3c8], PT ;  /* 0x0000f20009007a0c */ /* 0x000fda0003f06270 */
[----:B------:R-:W-:Y:S05]  /*8e60*/  @P0 EXIT ;  /* 0x000000000000094d */ /* 0x000fea0003800000 */
[----:B-1----:R-:W-:-:S04]  /*8e70*/  LEA.HI R3, R9, R9, RZ, 0x1 ;  /* 0x0000000909037211 */ /* 0x002fc800078f08ff */
[----:B------:R-:W-:-:S05]  /*8e80*/  LOP3.LUT R3, R3, 0xfffffffe, RZ, 0xc0, !PT ;  /* 0xfffffffe03037812 */ /* 0x000fca00078ec0ff */
[----:B------:R-:W-:-:S05]  /*8e90*/  IMAD.WIDE R4, R3, 0x4, R4 ;  /* 0x0000000403047825 */ /* 0x000fca00078e0204 */
[----:B------:R-:W-:Y:S01]  /*8ea0*/  ST.E.64 [R4.64], R118 ;  /* 0x0000007604007985 */ /* 0x000fe2000c101b0c */
[----:B------:R-:W-:Y:S05]  /*8eb0*/  EXIT ;  /* 0x000000000000794d */ /* 0x000fea0003800000 */
.L_x_15:
[----:B-1----:R-:W1:Y:S02]  /*8ec0*/  S2R R4, SR_TID.X ;  /* 0x0000000000047919 */ /* 0x002e640000002100 */
[----:B-1----:R-:W-:-:S13]  /*8ed0*/  ISETP.GT.AND P0, PT, R4, 0x7f, PT ;  /* 0x0000007f0400780c */ /* 0x002fda0003f04270 */
[----:B------:R-:W-:Y:S05]  /*8ee0*/  @P0 EXIT ;  /* 0x000000000000094d */ /* 0x000fea0003800000 */
[----:B------:R-:W1:Y:S01]  /*8ef0*/  S2R R7, SR_CTAID.X ;  /* 0x0000000000077919 */ /* 0x000e620000002500 */
[----:B------:R-:W-:-:S05]  /*8f00*/  MOV R0, c[0x0][0x4e8] ;  /* 0x00013a0000007a02 */ /* 0x000fca0000000f00 */
[----:B------:R-:W-:Y:S01]  /*8f10*/  IMAD R2, R0, c[0x0][0x388], RZ ;  /* 0x0000e20000027a24 */ /* 0x000fe200078e02ff */
[----:B-1----:R-:W-:-:S04]  /*8f20*/  LEA R7, R7, R4, 0x7 ;  /* 0x0000000407077211 */ /* 0x002fc800078e38ff */
[----:B------:R-:W-:-:S13]  /*8f30*/  ISETP.GE.AND P0, PT, R7, R2, PT ;  /* 0x000000020700720c */ /* 0x000fda0003f06270 */
[----:B------:R-:W-:Y:S05]  /*8f40*/  @P0 EXIT ;  /* 0x000000000000094d */ /* 0x000fea0003800000 */
[----:B------:R-:W1:Y:S01]  /*8f50*/  S2R R5, SR_CTAID.Z ;  /* 0x0000000000057919 */ /* 0x000e620000002700 */
[----:B------:R-:W-:Y:S01]  /*8f60*/  USHF.R.S32.HI UR6, URZ, 0x1f, UR10 ;  /* 0x0000001f3f067899 */ /* 0x000fe2000801140a */
[----:B------:R-:W-:Y:S01]  /*8f70*/  ISETP.NE.AND P0, PT, R0, 0x1, PT ;  /* 0x000000010000780c */ /* 0x000fe20003f05270 */
[----:B------:R-:W-:Y:S01]  /*8f80*/  ULDC.64 UR4, c[0x0][0x4d0] ;  /* 0x0001340000047ab9 */ /* 0x000fe20000000a00 */
[----:B------:R-:W3:Y:S01]  /*8f90*/  S2R R3, SR_CTAID.Y ;  /* 0x0000000000037919 */ /* 0x000ee20000002600 */
[----:B------:R-:W-:Y:S01]  /*8fa0*/  UIMAD UR6, UR6, UR4, URZ ;  /* 0x00000004060672a4 */ /* 0x000fe2000f8e023f */
[----:B------:R-:W-:Y:S01]  /*8fb0*/  IADD3 R2, RZ, -UR10, RZ ;  /* 0x8000000aff027c10 */ /* 0x000fe2000fffe0ff */
[----:B--2---:R-:W-:Y:S01]  /*8fc0*/  UIMAD.WIDE.U32 UR8, UR10, UR4, URZ ;  /* 0x000000040a0872a5 */ /* 0x004fe2000f8e003f */
[----:B------:R-:W-:Y:S01]  /*8fd0*/  MOV R6, R7 ;  /* 0x0000000700067202 */ /* 0x000fe20000000f00 */
[----:B------:R-:W-:-:S04]  /*8fe0*/  UIMAD UR4, UR10, UR5, UR6 ;  /* 0x000000050a0472a4 */ /* 0x000fc8000f8e0206 */
[----:B------:R-:W-:Y:S01]  /*8ff0*/  UIADD3 UR4, UR9, UR4, URZ ;  /* 0x0000000409047290 */ /* 0x000fe2000fffe03f */
[----:B------:R-:W-:Y:S01]  /*9000*/  MOV R9, UR9 ;  /* 0x0000000900097c02 */ /* 0x000fe20008000f00 */
[----:B------:R-:W-:-:S04]  /*9010*/  @P0 IMAD.HI.U32 R4, R7, c[0x0][0x4ec], RZ ;  /* 0x00013b0007040a27 */ /* 0x000fc800078e00ff */
[----:B------:R-:W-:Y:S01]  /*9020*/  IMAD.U32 R8, RZ, RZ, UR8 ;  /* 0x00000008ff087e24 */ /* 0x000fe2000f8e00ff */
[----:B------:R-:W-:Y:S01]  /*9030*/  @P0 SHF.R.U32.HI R6, RZ, c[0x0][0x4f0], R4 ;  /* 0x00013c00ff060a19 */ /* 0x000fe20000011604 */
[----:B------:R-:W-:Y:S01]  /*9040*/  IMAD.U32 R9, RZ, RZ, UR4 ;  /* 0x00000004ff097e24 */ /* 0x000fe2000f8e00ff */
[----:B-1----:R-:W-:-:S03]  /*9050*/  SHF.R.S32.HI R0, RZ, 0x1f, R5 ;  /* 0x0000001fff007819 */ /* 0x002fc60000011405 */
[----:B------:R-:W-:Y:S01]  /*9060*/  IMAD.WIDE.U32 R8, R5, c[0x0][0x4d8], R8 ;  /* 0x0001360005087a25 */ /* 0x000fe200078e0008 */
[----:B------:R-:W-:-:S03]  /*9070*/  IADD3 R4, -R6, RZ, RZ ;  /* 0x000000ff06047210 */ /* 0x000fc60007ffe1ff */
[----:B------:R-:W-:Y:S02]  /*9080*/  IMAD R0, R0, c[0x0][0x4d8], RZ ;  /* 0x0001360000007a24 */ /* 0x000fe400078e02ff */
[----:B---3--:R-:W-:Y:S02]  /*9090*/  IMAD R2, R2, c[0x0][0x550], R3 ;  /* 0x0001540002027a24 */ /* 0x008fe400078e0203 */
[----:B------:R-:W-:Y:S02]  /*90a0*/  IMAD R0, R5, c[0x0][0x4dc], R0 ;  /* 0x0001370005007a24 */ /* 0x000fe400078e0200 */
[----:B------:R-:W-:Y:S01]  /*90b0*/  IMAD R4, R4, c[0x0][0x4e8], R7 ;  /* 0x00013a0004047a24 */ /* 0x000fe200078e0207 */
[----:B------:R-:W-:Y:S01]  /*90c0*/  SHF.R.S32.HI R3, RZ, 0x1f, R2 ;  /* 0x0000001fff037819 */ /* 0x000fe20000011402 */
[----:B------:R-:W-:Y:S01]  /*90d0*/  IMAD.IADD R9, R0, 0x1, R9 ;  /* 0x0000000100097824 */ /* 0x000fe200078e0209 */
[----:B------:R-:W-:-:S03]  /*90e0*/  SHF.R.S32.HI R0, RZ, 0x1f, R6 ;  /* 0x0000001fff007819 */ /* 0x000fc60000011406 */
[----:B------:R-:W-:Y:S02]  /*90f0*/  IMAD R3, R3, c[0x0][0x4e0], RZ ;  /* 0x0001380003037a24 */ /* 0x000fe400078e02ff */
[----:B------:R-:W-:-:S04]  /*9100*/  IMAD.WIDE.U32 R8, R2, c[0x0][0x4e0], R8 ;  /* 0x0001380002087a25 */ /* 0x000fc800078e0008 */
[----:B------:R-:W-:Y:S01]  /*9110*/  IMAD R3, R2, c[0x0][0x4e4], R3 ;  /* 0x0001390002037a24 */ /* 0x000fe200078e0203 */
[----:B------:R-:W-:Y:S02]  /*9120*/  SHF.R.S32.HI R2, RZ, 0x1f, R4 ;  /* 0x0000001fff027819 */ /* 0x000fe40000011404 */
[----:B------:R-:W-:-:S03]  /*9130*/  IADD3 R6, P0, R6, R8, RZ ;  /* 0x0000000806067210 */ /* 0x000fc60007f1e0ff */
[----:B------:R-:W-:Y:S01]  /*9140*/  IMAD R5, R2, c[0x0][0x4c8], RZ ;  /* 0x0001320002057a24 */ /* 0x000fe200078e02ff */
[----:B------:R-:W-:-:S03]  /*9150*/  IADD3.X R7, R0, R9, R3, P0, !PT ;  /* 0x0000000900077210 */ /* 0x000fc600007fe403 */
[C---:B------:R-:W-:Y:S02]  /*9160*/  IMAD R5, R4.reuse, c[0x0][0x4cc], R5 ;  /* 0x0001330004057a24 */ /* 0x040fe400078e0205 */
[----:B------:R-:W-:-:S05]  /*9170*/  IMAD.WIDE.U32 R6, R4, c[0x0][0x4c8], R6 ;  /* 0x0001320004067a25 */ /* 0x000fca00078e0006 */
[----:B------:R-:W-:Y:S02]  /*9180*/  IADD3 R5, R7, R5, RZ ;  /* 0x0000000507057210 */ /* 0x000fe40007ffe0ff */
[----:B------:R-:W-:-:S04]  /*9190*/  LEA R2, P0, R6, c[0x0][0x4a8], 0x2 ;  /* 0x00012a0006027a11 */ /* 0x000fc800078010ff */
[----:B------:R-:W-:Y:S02]  /*91a0*/  LEA.HI.X R3, R6, c[0x0][0x4ac], R5, 0x2, P0 ;  /* 0x00012b0006037a11 */ /* 0x000fe400000f1405 */
[----:B------:R-:W-:-:S05]  /*91b0*/  MOV R5, 0xff800000 ;  /* 0xff80000000057802 */ /* 0x000fca0000000f00 */
[----:B------:R-:W-:Y:S01]  /*91c0*/  STG.E [R2.64], R5 ;  /* 0x0000000502007986 */ /* 0x000fe2000c10190c */
[----:B------:R-:W-:Y:S05]  /*91d0*/  EXIT ;  /* 0x000000000000794d */ /* 0x000fea0003800000 */
.L_x_18:
[----:B------:R-:W-:-:S00]  /*91e0*/  BRA `(.L_x_18) ;  /* 0xfffffff000007947 */ /* 0x000fc0000383ffff */
[----:B------:R-:W-:-:S00]  /*91f0*/  NOP ;  /* 0x0000000000007918 */ /* 0x000fc00000000000 */
        /* <DEDUP_REMOVED lines=8> */
.L_x_3105:


//--------------------- .text._ZN7cutlass13device_kernelIN5flash19enable_sm80_to_sm89INS1_16FlashAttnFwdSm80INS1_25CollectiveMainloopFwdSm80ILi8ELi1ELb0EN4cute5tupleIJNS5_1CILi128EEENS7_ILi64EEENS7_ILi192EEEEEELi192ENS_10bfloat16_tEfNS_4arch4Sm80ELb0ELb0ELb0ELb1ELb1ELb0ELb1ELb1EEENS1_21CollectiveEpilogueFwdINS6_IJS8_SA_S9_EEENS6_IJNS7_ILi1EEESI_SI_EEESC_SE_Li256ELb1ELb1ELb1ELb0EEENS1_36VarlenDynamicPersistentTileSchedulerILi128ELi64ELi256ELi256ELb1ELb1ELb0ELb0ELb1ELb1EEEEEEEEEvNT_6ParamsE --------------------------
	.section	.text._ZN7cutlass13device_kernelIN5flash19enable_sm80_to_sm89INS1_16FlashAttnFwdSm80INS1_25CollectiveMainloopFwdSm80ILi8ELi1ELb0EN4cute5tupleIJNS5_1CILi128EEENS7_ILi64EEENS7_ILi192EEEEEELi192ENS_10bfloat16_tEfNS_4arch4Sm80ELb0ELb0ELb0ELb1ELb1ELb0ELb1ELb1EEENS1_21CollectiveEpilogueFwdINS6_IJS8_SA_S9_EEENS6_IJNS7_ILi1EEESI_SI_EEESC_SE_Li256ELb1ELb1ELb1ELb0EEENS1_36VarlenDynamicPersistentTileSchedulerILi128ELi64ELi256ELi256ELb1ELb1ELb0ELb0ELb1ELb1EEEEEEEEEvNT_6ParamsE,"ax",@progbits
	.sectioninfo	@"SHI_REGISTERS=255"
	.align	128
.text._ZN7cutlass13device_kernelIN5flash19enable_sm80_to_sm89INS1_16FlashAttnFwdSm80INS1_25CollectiveMainloopFwdSm80ILi8ELi1ELb0EN4cute5tupleIJNS5_1CILi128EEENS7_ILi64EEENS7_ILi192EEEEEELi192ENS_10bfloat16_tEfNS_4arch4Sm80ELb0ELb0ELb0ELb1ELb1ELb0ELb1ELb1EEENS1_21CollectiveEpilogueFwdINS6_IJS8_SA_S9_EEENS6_IJNS7_ILi1EEESI_SI_EEESC_SE_Li256ELb1ELb1ELb1ELb0EEENS1_36VarlenDynamicPersistentTileSchedulerILi128ELi64ELi256ELi256ELb1ELb1ELb0ELb0ELb1ELb1EEEEEEEEEvNT_6ParamsE:
        .type           _ZN7cutlass13device_kernelIN5flash19enable_sm80_to_sm89INS1_16FlashAttnFwdSm80INS1_25CollectiveMainloopFwdSm80ILi8ELi1ELb0EN4cute5tupleIJNS5_1CILi128EEENS7_ILi64EEENS7_ILi192EEEEEELi192ENS_10bfloat16_tEfNS_4arch4Sm80ELb0ELb0ELb0ELb1ELb1ELb0ELb1ELb1EEENS1_21CollectiveEpilogueFwdINS6_IJS8_SA_S9_EEENS6_IJNS7_ILi1EEESI_SI_EEESC_SE_Li256ELb1ELb1ELb1ELb0EEENS1_36VarlenDynamicPersistentTileSchedulerILi128ELi64ELi256ELi256ELb1ELb1ELb0ELb0ELb1ELb1EEEEEEEEEvNT_6ParamsE,@function
        .size           _ZN7cutlass13device_kernelIN5flash19enable_sm80_to_sm89INS1_16FlashAttnFwdSm80INS1_25CollectiveMainloopFwdSm80ILi8ELi1ELb0EN4cute5tupleIJNS5_1CILi128EEENS7_ILi64EEENS7_ILi192EEEEEELi192ENS_10bfloat16_tEfNS_4arch4Sm80ELb0ELb0ELb0ELb1ELb1ELb0ELb1ELb1EEENS1_21CollectiveEpilogueFwdINS6_IJS8_SA_S9_EEENS6_IJNS7_ILi1EEESI_SI_EEESC_SE_Li256ELb1ELb1ELb1ELb0EEENS1_36VarlenDynamicPersistentTileSchedulerILi128ELi64ELi256ELi256ELb1ELb1ELb0ELb0ELb1ELb1EEEEEEEEEvNT_6ParamsE,(.L_x_3106 - _ZN7cutlass13device_kernelIN5flash19enable_sm80_to_sm89INS1_16FlashAttnFwdSm80INS1_25CollectiveMainloopFwdSm80ILi8ELi1ELb0EN4cute5tupleIJNS5_1CILi128EEENS7_ILi64EEENS7_ILi192EEEEEELi192ENS_10bfloat16_tEfNS_4arch4Sm80ELb0ELb0ELb0ELb1ELb1ELb0ELb1ELb1EEENS1_21CollectiveEpilogueFwdINS6_IJS8_SA_S9_EEENS6_IJNS7_ILi1EEESI_SI_EEESC_SE_Li256ELb1ELb1ELb1ELb0EEENS1_36VarlenDynamicPersistentTileSchedulerILi128ELi64ELi256ELi256ELb1ELb1ELb0ELb0ELb1ELb1EEEEEEEEEvNT_6ParamsE)
        .other          _ZN7cutlass13device_kernelIN5flash19enable_sm80_to_sm89INS1_16FlashAttnFwdSm80INS1_25CollectiveMainloopFwdSm80ILi8ELi1ELb0EN4cute5tupleIJNS5_1CILi128EEENS7_ILi64EEENS7_ILi192EEEEEELi192ENS_10bfloat16_tEfNS_4arch4Sm80ELb0ELb0ELb0ELb1ELb1ELb0ELb1ELb1EEENS1_21CollectiveEpilogueFwdINS6_IJS8_SA_S9_EEENS6_IJNS7_ILi1EEESI_SI_EEESC_SE_Li256ELb1ELb1ELb1ELb0EEENS1_36VarlenDynamicPersistentTileSchedulerILi128ELi64ELi256ELi256ELb1ELb1ELb0ELb0ELb1ELb1EEEEEEEEEvNT_6ParamsE,@"STO_CUDA_ENTRY STV_DEFAULT"
_ZN7cutlass13device_kernelIN5flash19enable_sm80_to_sm89INS1_16FlashAttnFwdSm80INS1_25CollectiveMainloopFwdSm80ILi8ELi1ELb0EN4cute5tupleIJNS5_1CILi128EEENS7_ILi64EEENS7_ILi192EEEEEELi192ENS_10bfloat16_tEfNS_4arch4Sm80ELb0ELb0ELb0ELb1ELb1ELb0ELb1ELb1EEENS1_21CollectiveEpilogueFwdINS6_IJS8_SA_S9_EEENS6_IJNS7_ILi1EEESI_SI_EEESC_SE_Li256ELb1ELb1ELb1ELb0EEENS1_36VarlenDynamicPersistentTileSchedulerILi128ELi64ELi256ELi256ELb1ELb1ELb0ELb0ELb1ELb1EEEEEEEEEvNT_6ParamsE:
[----:B------:R-:W-:-:S03]  /*0000*/  MOV R1, c[0x0][0x28] ;  /* 0x00000a0000017a02 */ /* 0x000fc60000000f00 */
[----:B------:R-:W1:Y:S01]  /*0010*/  S2R R2, SR_TID.X ;  /* 0x0000000000027919 */ /* 0x000e620000002100 */
[----:B------:R-:W-:Y:S01]  /*0020*/  IADD3 R1, R1, -0x18, RZ ;  /* 0xffffffe801017810 */ /* 0x000fe20007ffe0ff */
[----:B------:R-:W-:Y:S01]  /*0030*/  ULDC.64 UR6, c[0x0][0x118] ;  /* 0x0000460000067ab9 */ /* 0x000fe20000000a00 */
[----:B-1----:R-:W-:-:S05]  /*0040*/  SHF.R.U32.HI R0, RZ, 0x5, R2 ;  /* 0x00000005ff007819 */ /* 0x002fca0000011602 */
[----:B------:R-:W1:Y:S02]  /*0050*/  SHFL.IDX PT, R3, R0, RZ, 0x1f ;  /* 0x00001fff00037589 */ /* 0x000e6400000e0000 */
[----:B-1----:R-:W-:Y:S02]  /*0060*/  ISETP.NE.AND P0, PT, R3, RZ, PT ;  /* 0x000000ff0300720c */ /* 0x002fe40003f05270 */
[----:B------:R1:W-:Y:S11]  /*0070*/  STL [R1+0x4], R3 ;  /* 0x0000040301007387 */ /* 0x0003f60000100800 */
[----:B------:R-:W-:Y:S06]  /*0080*/  @P0 BAR.SYNC.DEFER_BLOCKING 0x5, 0x100 ;  /* 0x0144000000000b1d */ /* 0x000fec0000010000 */
[----:B------:R-:W2:Y:S04]  /*0090*/  @P0 LDS.128 R212, [0x18100] ;  /* 0x01810000ffd40984 */ /* 0x000ea80000000c00 */
[----:B------:R-:W-:Y:S06]  /*00a0*/  @P0 BAR.ARV 0x4, 0x100 ;  /* 0x0104000000000b1d */ /* 0x000fec0000002000 */
[----:B------:R-:W-:Y:S05]  /*00b0*/  @P0 BRA `(.L_x_19) ;  /* 0x00000a7000000947 */ /* 0x000fea0003800000 */
[----:B-1----:R-:W-:Y:S01]  /*00c0*/  LOP3.LUT R12, R2, 0x1f, RZ, 0xc0, !PT ;  /* 0x0000001f020c7812 */ /* 0x002fe200078ec0ff */
[----:B------:R-:W-:Y:S01]  /*00d0*/  CS2R R8, SRZ ;  /* 0x0000000000087805 */ /* 0x000fe2000001ff00 */
[----:B------:R-:W-:-:S02]  /*00e0*/  IMAD.MOV.U32 R7, RZ, RZ, RZ ;  /* 0x000000ffff077224 */ /* 0x000fc400078e00ff */
[----:B------:R-:W-:-:S04]  /*00f0*/  ISETP.NE.AND P6, PT, R12, 0x1f, PT ;  /* 0x0000001f0c00780c */ /* 0x000fc80003fc5270 */
[----:B------:R-:W-:-:S13]  /*0100*/  ISETP.GE.OR P0, PT, R12, c[0x0][0x53c], !P6 ;  /* 0x00014f000c007a0c */ /* 0x000fda0007706670 */
[----:B------:R-:W-:Y:S02]  /*0110*/  @!P0 IMAD.MOV.U32 R4, RZ, RZ, 0x4 ;  /* 0x00000004ff048424 */ /* 0x000fe400078e00ff */
[----:B------:R-:W-:Y:S02]  /*0120*/  @!P0 IMAD.MOV.U32 R2, RZ, RZ, 0x4 ;  /* 0x00000004ff028424 */ /* 0x000fe400078e00ff */
[----:B------:R-:W-:-:S04]  /*0130*/  @!P0 IMAD.WIDE.U32 R4, R12, R4, c[0x0][0x580] ;  /* 0x000160000c048625 */ /* 0x000fc800078e0004 */
[C---:B------:R-:W-:Y:S01]  /*0140*/  @!P0 IMAD.WIDE.U32 R2, R12.reuse, R2, c[0x0][0x578] ;  /* 0x00015e000c028625 */ /* 0x040fe200078e0002 */
[----:B------:R-:W3:Y:S04]  /*0150*/  @!P0 LDG.E R8, [R4.64] ;  /* 0x0000000604088981 */ /* 0x000ee8000c1e1900 */
[----:B------:R-:W3:Y:S01]  /*0160*/  @!P0 LDG.E R7, [R2.64] ;  /* 0x0000000602078981 */ /* 0x000ee2000c1e1900 */
[C---:B------:R-:W-:Y:S01]  /*0170*/  ISETP.NE.AND P5, PT, R12.reuse, RZ, PT ;  /* 0x000000ff0c00720c */ /* 0x040fe20003fa5270 */
[----:B------:R-:W1:Y:S01]  /*0180*/  S2UR UR4, SR_CTAID.X ;  /* 0x00000000000479c3 */ /* 0x000e620000002500 */
[C---:B------:R-:W-:Y:S02]  /*0190*/  ISETP.GE.U32.AND P4, PT, R12.reuse, 0x2, PT ;  /* 0x000000020c00780c */ /* 0x040fe40003f86070 */
[----:B------:R-:W-:-:S02]  /*01a0*/  ISETP.GE.U32.AND P3, PT, R12, 0x4, PT ;  /* 0x000000040c00780c */ /* 0x000fc40003f66070 */
[C---:B------:R-:W-:Y:S02]  /*01b0*/  ISETP.GE.U32.AND P2, PT, R12.reuse, 0x8, PT ;  /* 0x000000080c00780c */ /* 0x040fe40003f46070 */
[----:B------:R-:W-:Y:S01]  /*01c0*/  ISETP.GE.U32.AND P1, PT, R12, 0x10, PT ;  /* 0x000000100c00780c */ /* 0x000fe20003f26070 */
[----:B---3--:R-:W-:-:S05]  /*01d0*/  IMAD R4, R8, R7, RZ ;  /* 0x0000000708047224 */ /* 0x008fca00078e02ff */
[----:B------:R-:W3:Y:S02]  /*01e0*/  SHFL.UP PT, R0, R4, 0x1, RZ ;  /* 0x0420000004007989 */ /* 0x000ee400000e00ff */
[----:B---3--:R-:W-:-:S05]  /*01f0*/  SEL R0, R0, RZ, P5 ;  /* 0x000000ff00007207 */ /* 0x008fca0002800000 */
[----:B------:R-:W-:-:S05]  /*0200*/  IMAD.IADD R4, R4, 0x1, R0 ;  /* 0x0000000104047824 */ /* 0x000fca00078e0200 */
        /* <DEDUP_REMOVED lines=12> */
[----:B------:R-:W3:Y:S02]  /*02d0*/  SHFL.IDX PT, R6, R4, 0x1f, 0x1f ;  /* 0x03e01f0004067f89 */ /* 0x000ee400000e0000 */
[----:B---3--:R-:W-:-:S04]  /*02e0*/  IMAD R6, R6, c[0x0][0x538], RZ ;  /* 0x00014e0006067a24 */ /* 0x008fc800078e02ff */
[----:B------:R-:W-:Y:S01]  /*02f0*/  IMAD.MOV.U32 R0, RZ, RZ, R6 ;  /* 0x000000ffff007224 */ /* 0x000fe200078e0006 */
[----:B-1----:R-:W-:-:S13]  /*0300*/  ISETP.GT.AND P0, PT, R6, UR4, PT ;  /* 0x0000000406007c0c */ /* 0x002fda000bf04270 */
[----:B------:R-:W-:Y:S05]  /*0310*/  @P0 BRA `(.L_x_20) ;  /* 0x0000027000000947 */ /* 0x000fea0003800000 */
[----:B------:R-:W-:Y:S02]  /*0320*/  MOV R6, R0 ;  /* 0x0000000000067202 */ /* 0x000fe40000000f00 */
[----:B------:R-:W-:-:S04]  /*0330*/  MOV R9, RZ ;  /* 0x000000ff00097202 */ /* 0x000fc80000000f00 */
.L_x_24:
[----:B------:R-:W-:-:S04]  /*0340*/  IADD3 R0, R9, 0x1f, RZ ;  /* 0x0000001f09007810 */ /* 0x000fc80007ffe0ff */
[----:B------:R-:W-:-:S13]  /*0350*/  ISETP.GE.AND P0, PT, R0, c[0x0][0x53c], PT ;  /* 0x00014f0000007a0c */ /* 0x000fda0003f06270 */
[----:B------:R-:W-:Y:S05]  /*0360*/  @P0 BRA `(.L_x_21) ;  /* 0x0000074000000947 */ /* 0x000fea0003800000 */
[----:B------:R-:W-:Y:S01]  /*0370*/  MOV R9, R0 ;  /* 0x0000000000097202 */ /* 0x000fe20000000f00 */
[----:B------:R-:W-:Y:S01]  /*0380*/  IMAD.MOV.U32 R7, RZ, RZ, RZ ;  /* 0x000000ffff077224 */ /* 0x000fe200078e00ff */
[----:B------:R-:W-:Y:S02]  /*0390*/  MOV R8, RZ ;  /* 0x000000ff00087202 */ /* 0x000fe40000000f00 */
[----:B------:R-:W-:-:S04]  /*03a0*/  IADD3 R0, R12, R9, RZ ;  /* 0x000000090c007210 */ /* 0x000fc80007ffe0ff */
[----:B------:R-:W-:-:S13]  /*03b0*/  ISETP.GE.OR P0, PT, R0, c[0x0][0x53c], !P6 ;  /* 0x00014f0000007a0c */ /* 0x000fda0007706670 */
[----:B------:R-:W-:Y:S01]  /*03c0*/  @!P0 MOV R2, 0x4 ;  /* 0x0000000400028802 */ /* 0x000fe20000000f00 */
[----:B------:R-:W-:-:S04]  /*03d0*/  @!P0 IMAD.MOV.U32 R3, RZ, RZ, 0x4 ;  /* 0x00000004ff038424 */ /* 0x000fc800078e00ff */
[----:B------:R-:W-:-:S04]  /*03e0*/  @!P0 IMAD.WIDE R4, R0, R2, c[0x0][0x580] ;  /* 0x0001600000048625 */ /* 0x000fc800078e0202 */
[----:B------:R-:W-:Y:S01]  /*03f0*/  @!P0 IMAD.WIDE R2, R0, R3, c[0x0][0x578] ;  /* 0x00015e0000028625 */ /* 0x000fe200078e0203 */
[----:B------:R-:W3:Y:S04]  /*0400*/  @!P0 LDG.E R8, [R4.64] ;  /* 0x0000000604088981 */ /* 0x000ee8000c1e1900 */
[----:B------:R-:W3:Y:S02]  /*0410*/  @!P0 LDG.E R7, [R2.64] ;  /* 0x0000000602078981 */ /* 0x000ee4000c1e1900 */
[----:B---3--:R-:W-:Y:S01]  /*0420*/  IMAD R5, R8, R7, RZ ;  /* 0x0000000708057224 */ /* 0x008fe200078e02ff */
[----:B------:R-:W-:Y:S05]  /*0430*/  BRA.DIV ~URZ, `(.L_x_22) ;  /* 0x0000c5b27f007947 */ /* 0x000fea000b800000 */
[----:B------:R1:W3:Y:S02]  /*0440*/  SHFL.UP PT, R0, R5, 0x1, RZ ;  /* 0x0420000005007989 */ /* 0x0002e400000e00ff */
.L_x_122:
[----:B---3--:R-:W-:-:S04]  /*0450*/  SEL R0, R0, RZ, P5 ;  /* 0x000000ff00007207 */ /* 0x008fc80002800000 */
[----:B-1----:R-:W-:Y:S01]  /*0460*/  IADD3 R5, R5, R0, RZ ;  /* 0x0000000005057210 */ /* 0x002fe20007ffe0ff */
[----:B------:R-:W-:Y:S05]  /*0470*/  BRA.DIV ~URZ, `(.L_x_23) ;  /* 0x0000c5d27f007947 */ /* 0x000fea000b800000 */
[----:B------:R-:W1:Y:S02]  /*0480*/  SHFL.UP PT, R0, R5, 0x2, RZ ;  /* 0x0440000005007989 */ /* 0x000e6400000e00ff */
[----:B-1----:R-:W-:-:S05]  /*0490*/  SEL R0, R0, RZ, P4 ;  /* 0x000000ff00007207 */ /* 0x002fca0002000000 */
[----:B------:R-:W-:-:S05]  /*04a0*/  IMAD.IADD R0, R5, 0x1, R0 ;  /* 0x0000000105007824 */ /* 0x000fca00078e0200 */
        /* <DEDUP_REMOVED lines=9> */
[----:B------:R1:W3:Y:S02]  /*0540*/  SHFL.IDX PT, R0, R4, 0x1f, 0x1f ;  /* 0x03e01f0004007f89 */ /* 0x0002e400000e0000 */
.L_x_123:
[----:B---3--:R-:W-:-:S05]  /*0550*/  IMAD R0, R0, c[0x0][0x538], RZ ;  /* 0x00014e0000007a24 */ /* 0x008fca00078e02ff */
[----:B------:R-:W-:-:S04]  /*0560*/  IADD3 R6, R0, R6, RZ ;  /* 0x0000000600067210 */ /* 0x000fc80007ffe0ff */
[----:B------:R-:W-:-:S13]  /*0570*/  ISETP.GT.AND P0, PT, R6, UR4, PT ;  /* 0x0000000406007c0c */ /* 0x000fda000bf04270 */
[----:B-12---:R-:W-:Y:S05]  /*0580*/  @!P0 BRA `(.L_x_24) ;  /* 0xfffffdb000008947 */ /* 0x006fea000383ffff */
.L_x_20:
[----:B--2---:R-:W-:-:S05]  /*0590*/  IADD3 R212, -R0, R6, RZ ;  /* 0x0000000600d47210 */ /* 0x004fca0007ffe1ff */
[----:B------:R-:W-:-:S05]  /*05a0*/  IMAD R0, R4, c[0x0][0x538], R212 ;  /* 0x00014e0004007a24 */ /* 0x000fca00078e02d4 */
[----:B------:R-:W-:Y:S01]  /*05b0*/  ISETP.GT.AND P0, PT, R0, UR4, PT ;  /* 0x0000000400007c0c */ /* 0x000fe2000bf04270 */
[----:B------:R-:W-:-:S12]  /*05c0*/  BRA.DIV ~URZ, `(.L_x_25) ;  /* 0x0000c6427f007947 */ /* 0x000fd8000b800000 */
[----:B------:R-:W-:-:S04]  /*05d0*/  VOTE.ANY R0, PT, !P0 ;  /* 0x0000000000007806 */ /* 0x000fc800040e0100 */
.L_x_124:
[----:B------:R1:W2:Y:S01]  /*05e0*/  POPC R215, R0 ;  /* 0x0000000000d77309 */ /* 0x0002a20000000000 */
[----:B------:R-:W-:Y:S05]  /*05f0*/  BRA.DIV ~URZ, `(.L_x_26) ;  /* 0x0000c6527f007947 */ /* 0x000fea000b800000 */
[----:B--2---:R2:W3:Y:S01]  /*0600*/  SHFL.IDX PT, R11, R8, R215, 0x1f ;  /* 0x00001fd7080b7589 */ /* 0x0044e200000e0000 */
[----:B------:R-:W-:-:S03]  /*0610*/  MOV R6, RZ ;  /* 0x000000ff00067202 */ /* 0x000fc60000000f00 */
[----:B------:R2:W4:Y:S04]  /*0620*/  SHFL.IDX PT, R10, R7, R215, 0x1f ;  /* 0x00001fd7070a7589 */ /* 0x00052800000e0000 */
.L_x_125:
[----:B------:R-:W-:Y:S01]  /*0630*/  ISETP.NE.AND P0, PT, R0, RZ, PT ;  /* 0x000000ff0000720c */ /* 0x000fe20003f05270 */
[----:B------:R-:W-:-:S12]  /*0640*/  BSSY B0, `(.L_x_27) ;  /* 0x0000005000007945 */ /* 0x000fd80003800000 */
[----:B------:R-:W-:Y:S05]  /*0650*/  @!P0 BRA `(.L_x_28) ;  /* 0x0000003000008947 */ /* 0x000fea0003800000 */
[----:B------:R-:W-:Y:S01]  /*0660*/  IADD3 R190, R215, -0x1, RZ ;  /* 0xffffffffd7be7810 */ /* 0x000fe20007ffe0ff */
[----:B------:R-:W-:Y:S05]  /*0670*/  BRA.DIV ~URZ, `(.L_x_29) ;  /* 0x0000c6b27f007947 */ /* 0x000fea000b800000 */
[----:B------:R1:W2:Y:S02]  /*0680*/  SHFL.IDX PT, R6, R4, R190, 0x1f ;  /* 0x00001fbe04067589 */ /* 0x0002a400000e0000 */
.L_x_28:
[----:B------:R-:W-:Y:S05]  /*0690*/  BSYNC B0 ;  /* 0x0000000000007941 */ /* 0x000fea0003800000 */
.L_x_27:
[----:B-1-3--:R-:W-:Y:S01]  /*06a0*/  IABS R0, R11 ;  /* 0x0000000b00007213 */ /* 0x00afe20000000000 */
[----:B--2---:R-:W-:Y:S02]  /*06b0*/  IMAD R212, R6, c[0x0][0x538], R212 ;  /* 0x00014e0006d47a24 */ /* 0x004fe400078e02d4 */
[----:B------:R-:W-:Y:S02]  /*06c0*/  IMAD.IADD R215, R215, 0x1, R9 ;  /* 0x00000001d7d77824 */ /* 0x000fe400078e0209 */
[----:B------:R-:W-:Y:S01]  /*06d0*/  IMAD.MOV.U32 R5, RZ, RZ, R0 ;  /* 0x000000ffff057224 */ /* 0x000fe200078e0000 */
[----:B----4-:R-:W-:Y:S02]  /*06e0*/  IABS R0, R10 ;  /* 0x0000000a00007213 */ /* 0x010fe40000000000 */
[----:B------:R-:W-:Y:S01]  /*06f0*/  IADD3 R213, -R212, UR4, RZ ;  /* 0x00000004d4d57c10 */ /* 0x000fe2000fffe1ff */
[----:B------:R-:W1:Y:S02]  /*0700*/  I2F.RP R2, R5 ;  /* 0x0000000500027306 */ /* 0x000e640000209400 */
[----:B------:R-:W-:Y:S01]  /*0710*/  IMAD.MOV.U32 R7, RZ, RZ, R0 ;  /* 0x000000ffff077224 */ /* 0x000fe200078e0000 */
[----:B------:R-:W-:-:S02]  /*0720*/  IABS R6, R213 ;  /* 0x000000d500067213 */ /* 0x000fc40000000000 */
[----:B------:R-:W-:-:S03]  /*0730*/  IABS R0, R11 ;  /* 0x0000000b00007213 */ /* 0x000fc60000000000 */
[----:B------:R-:W-:Y:S01]  /*0740*/  I2F.RP R8, R7 ;  /* 0x0000000700087306 */ /* 0x000fe20000209400 */
[----:B------:R-:W-:-:S07]  /*0750*/  IADD3 R0, RZ, -R0, RZ ;  /* 0x80000000ff007210 */ /* 0x000fce0007ffe0ff */
[----:B-1----:R-:W1:Y:S02]  /*0760*/  MUFU.RCP R2, R2 ;  /* 0x0000000200027308 */ /* 0x002e640000001000 */
[----:B-1----:R-:W-:-:S06]  /*0770*/  IADD3 R2, R2, 0xffffffe, RZ ;  /* 0x0ffffffe02027810 */ /* 0x002fcc0007ffe0ff */
[----:B------:R-:W1:Y:S02]  /*0780*/  F2I.FTZ.U32.TRUNC.NTZ R3, R2 ;  /* 0x0000000200037305 */ /* 0x000e64000021f000 */
[----:B-1----:R-:W-:-:S04]  /*0790*/  IMAD.MOV R2, RZ, RZ, -R3 ;  /* 0x000000ffff027224 */ /* 0x002fc800078e0a03 */
[----:B------:R-:W-:Y:S02]  /*07a0*/  IMAD R4, R2, R5, RZ ;  /* 0x0000000502047224 */ /* 0x000fe400078e02ff */
[----:B------:R-:W-:-:S04]  /*07b0*/  IMAD.MOV.U32 R2, RZ, RZ, RZ ;  /* 0x000000ffff027224 */ /* 0x000fc800078e00ff */
[----:B------:R-:W-:-:S04]  /*07c0*/  IMAD.HI.U32 R2, R3, R4, R2 ;  /* 0x0000000403027227 */ /* 0x000fc800078e0002 */
[----:B------:R-:W-:-:S04]  /*07d0*/  IMAD.MOV.U32 R3, RZ, RZ, R6 ;  /* 0x000000ffff037224 */ /* 0x000fc800078e0006 */
[----:B------:R-:W-:-:S04]  /*07e0*/  IMAD.HI.U32 R2, R2, R3, RZ ;  /* 0x0000000302027227 */ /* 0x000fc800078e00ff */
[----:B------:R-:W-:Y:S02]  /*07f0*/  IMAD R0, R2, R0, R3 ;  /* 0x0000000002007224 */ /* 0x000fe400078e0203 */
[----:B------:R-:W1:Y:S03]  /*0800*/  MUFU.RCP R3, R8 ;  /* 0x0000000800037308 */ /* 0x000e660000001000 */
[----:B------:R-:W-:Y:S02]  /*0810*/  ISETP.GT.U32.AND P1, PT, R5, R0, PT ;  /* 0x000000000500720c */ /* 0x000fe40003f24070 */
[----:B-1----:R-:W-:-:S11]  /*0820*/  IADD3 R3, R3, 0xffffffe, RZ ;  /* 0x0ffffffe03037810 */ /* 0x002fd60007ffe0ff */
[----:B------:R-:W-:Y:S01]  /*0830*/  @!P1 IMAD.IADD R0, R0, 0x1, -R5 ;  /* 0x0000000100009824 */ /* 0x000fe200078e0a05 */
[----:B------:R-:W-:Y:S02]  /*0840*/  @!P1 IADD3 R2, R2, 0x1, RZ ;  /* 0x0000000102029810 */ /* 0x000fe40007ffe0ff */
[----:B------:R-:W-:Y:S01]  /*0850*/  ISETP.NE.AND P1, PT, R11, RZ, PT ;  /* 0x000000ff0b00720c */ /* 0x000fe20003f25270 */
[----:B------:R-:W1:Y:S01]  /*0860*/  F2I.FTZ.U32.TRUNC.NTZ R3, R3 ;  /* 0x0000000300037305 */ /* 0x000e62000021f000 */
[----:B------:R-:W-:Y:S02]  /*0870*/  ISETP.GE.U32.AND P2, PT, R0, R5, PT ;  /* 0x000000050000720c */ /* 0x000fe40003f46070 */
[----:B------:R-:W-:-:S04]  /*0880*/  LOP3.LUT R0, R213, R11, RZ, 0x3c, !PT ;  /* 0x0000000bd5007212 */ /* 0x000fc800078e3cff */
[----:B------:R-:W-:-:S07]  /*0890*/  ISETP.GE.AND P0, PT, R0, RZ, PT ;  /* 0x000000ff0000720c */ /* 0x000fce0003f06270 */
[----:B------:R-:W-:Y:S02]  /*08a0*/  @P2 IADD3 R2, R2, 0x1, RZ ;  /* 0x0000000102022810 */ /* 0x000fe40007ffe0ff */
[----:B-1----:R-:W-:-:S03]  /*08b0*/  IADD3 R0, RZ, -R3, RZ ;  /* 0x80000003ff007210 */ /* 0x002fc60007ffe0ff */
[----:B------:R-:W-:Y:S02]  /*08c0*/  IMAD.MOV.U32 R4, RZ, RZ, R2 ;  /* 0x000000ffff047224 */ /* 0x000fe400078e0002 */
[----:B------:R-:W-:Y:S01]  /*08d0*/  IMAD.MOV.U32 R2, RZ, RZ, R0 ;  /* 0x000000ffff027224 */ /* 0x000fe200078e0000 */
[----:B------:R-:W-:Y:S01]  /*08e0*/  IABS R0, R10 ;  /* 0x0000000a00007213 */ /* 0x000fe20000000000 */
[----:B------:R-:W-:Y:S01]  /*08f0*/  @!P0 IMAD.MOV R4, RZ, RZ, -R4 ;  /* 0x000000ffff048224 */ /* 0x000fe200078e0a04 */
[----:B------:R-:W-:Y:S01]  /*0900*/  @!P1 LOP3.LUT R4, RZ, R11, RZ, 0x33, !PT ;  /* 0x0000000bff049212 */ /* 0x000fe200078e33ff */
[----:B------:R-:W-:Y:S01]  /*0910*/  IMAD R5, R2, R7, RZ ;  /* 0x0000000702057224 */ /* 0x000fe200078e02ff */
[----:B------:R-:W-:Y:S01]  /*0920*/  MOV R2, RZ ;  /* 0x000000ff00027202 */ /* 0x000fe20000000f00 */
[----:B------:R-:W-:Y:S01]  /*0930*/  IMAD.MOV R6, RZ, RZ, -R0 ;  /* 0x000000ffff067224 */ /* 0x000fe200078e0a00 */
[----:B------:R-:W-:-:S03]  /*0940*/  IABS R8, R4 ;  /* 0x0000000400087213 */ /* 0x000fc60000000000 */
[----:B------:R-:W-:-:S04]  /*0950*/  IMAD.HI.U32 R0, R3, R5, R2 ;  /* 0x0000000503007227 */ /* 0x000fc800078e0002 */
[----:B------:R-:W-:Y:S02]  /*0960*/  IMAD.MOV.U32 R2, RZ, RZ, R8 ;  /* 0x000000ffff027224 */ /* 0x000fe400078e0008 */
[----:B------:R-:W-:Y:S02]  /*0970*/  IMAD.MOV.U32 R3, RZ, RZ, R6 ;  /* 0x000000ffff037224 */ /* 0x000fe400078e0006 */
[----:B------:R-:W-:-:S04]  /*0980*/  IMAD.HI.U32 R0, R0, R2, RZ ;  /* 0x0000000200007227 */ /* 0x000fc800078e00ff */
[----:B------:R-:W-:Y:S02]  /*0990*/  IMAD R2, R0, R3, R2 ;  /* 0x0000000300027224 */ /* 0x000fe400078e0202 */
[----:B------:R-:W-:-:S03]  /*09a0*/  IMAD R3, R4, R11, RZ ;  /* 0x0000000b04037224 */ /* 0x000fc600078e02ff */
[----:B------:R-:W-:Y:S02]  /*09b0*/  ISETP.GT.U32.AND P1, PT, R7, R2, PT ;  /* 0x000000020700720c */ /* 0x000fe40003f24070 */
[----:B------:R-:W-:-:S11]  /*09c0*/  IADD3 R213, R213, -R3, RZ ;  /* 0x80000003d5d57210 */ /* 0x000fd60007ffe0ff */
[----:B------:R-:W-:Y:S01]  /*09d0*/  @!P1 IMAD.IADD R2, R2, 0x1, -R7 ;  /* 0x0000000102029824 */ /* 0x000fe200078e0a07 */
[----:B------:R-:W-:Y:S02]  /*09e0*/  @!P1 IADD3 R0, R0, 0x1, RZ ;  /* 0x0000000100009810 */ /* 0x000fe40007ffe0ff */
[----:B------:R-:W-:Y:S02]  /*09f0*/  ISETP.NE.AND P1, PT, R10, RZ, PT ;  /* 0x000000ff0a00720c */ /* 0x000fe40003f25270 */
[----:B------:R-:W-:Y:S02]  /*0a00*/  ISETP.GE.U32.AND P2, PT, R2, R7, PT ;  /* 0x000000070200720c */ /* 0x000fe40003f46070 */
[----:B------:R-:W-:-:S04]  /*0a10*/  LOP3.LUT R2, R4, R10, RZ, 0x3c, !PT ;  /* 0x0000000a04027212 */ /* 0x000fc800078e3cff */
[----:B------:R-:W-:-:S07]  /*0a20*/  ISETP.GE.AND P0, PT, R2, RZ, PT ;  /* 0x000000ff0200720c */ /* 0x000fce0003f06270 */
[----:B------:R-:W-:-:S06]  /*0a30*/  @P2 IADD3 R0, R0, 0x1, RZ ;  /* 0x0000000100002810 */ /* 0x000fcc0007ffe0ff */
[----:B------:R-:W-:Y:S02]  /*0a40*/  @!P0 IADD3 R0, -R0, RZ, RZ ;  /* 0x000000ff00008210 */ /* 0x000fe40007ffe1ff */
[----:B------:R-:W-:-:S05]  /*0a50*/  @!P1 LOP3.LUT R0, RZ, R10, RZ, 0x33, !PT ;  /* 0x0000000aff009212 */ /* 0x000fca00078e33ff */
[--C-:B------:R-:W-:Y:S02]  /*0a60*/  IMAD.MOV R2, RZ, RZ, -R0.reuse ;  /* 0x000000ffff027224 */ /* 0x100fe400078e0a00 */
[C---:B------:R-:W-:Y:S02]  /*0a70*/  IMAD R0, R10.reuse, 0x1000000, R0 ;  /* 0x010000000a007824 */ /* 0x040fe400078e0200 */
[----:B------:R-:W-:-:S04]  /*0a80*/  IMAD R2, R10, R2, R4 ;  /* 0x000000020a027224 */ /* 0x000fc800078e0204 */
[----:B------:R-:W-:Y:S01]  /*0a90*/  IMAD R214, R2, 0x10000, R0 ;  /* 0x0001000002d67824 */ /* 0x000fe200078e0200 */
[----:B------:R-:W-:Y:S05]  /*0aa0*/  BRA `(.L_x_30) ;  /* 0x0000004000007947 */ /* 0x000fea0003800000 */
.L_x_21:
[----:B--2---:R-:W-:Y:S01]  /*0ab0*/  IMAD.MOV.U32 R213, RZ, RZ, RZ ;  /* 0x000000ffffd57224 */ /* 0x004fe200078e00ff */
[----:B------:R-:W-:Y:S01]  /*0ac0*/  MOV R214, RZ ;  /* 0x000000ff00d67202 */ /* 0x000fe20000000f00 */
[----:B------:R-:W-:Y:S01]  /*0ad0*/  IMAD.U32 R212, RZ, RZ, UR4 ;  /* 0x00000004ffd47e24 */ /* 0x000fe2000f8e00ff */
[----:B------:R-:W-:Y:S02]  /*0ae0*/  MOV R215, c[0x0][0x53c] ;  /* 0x00014f0000d77a02 */ /* 0x000fe40000000f00 */
.L_x_30:
[----:B------:R-:W-:Y:S01]  /*0af0*/  ISETP.NE.AND P0, PT, R12, RZ, PT ;  /* 0x000000ff0c00720c */ /* 0x000fe20003f05270 */
[----:B------:R-:W-:-:S12]  /*0b00*/  WARPSYNC 0xffffffff ;  /* 0xffffffff00007948 */ /* 0x000fd80003800000 */
[----:B------:R1:W-:Y:S04]  /*0b10*/  @!P0 STS.128 [0x18100], R212 ;  /* 0x018100d4ff008388 */ /* 0x0003e80000000c00 */
[----:B------:R-:W-:Y:S06]  /*0b20*/  BAR.ARV 0x5, 0x100 ;  /* 0x0144000000007b1d */ /* 0x000fec0000002000 */
.L_x_19:
[----:B-12---:R-:W-:-:S13]  /*0b30*/  ISETP.GE.AND P0, PT, R215, c[0x0][0x53c], PT ;  /* 0x00014f00d7007a0c */ /* 0x006fda0003f06270 */
[----:B------:R-:W-:Y:S05]  /*0b40*/  @P0 EXIT ;  /* 0x000000000000094d */ /* 0x000fea0003800000 */
[----:B------:R-:W1:Y:S01]  /*0b50*/  S2R R17, SR_TID.X ;  /* 0x0000000000117919 */ /* 0x000e620000002100 */
[----:B------:R-:W-:Y:S02]  /*0b60*/  ULDC UR5, c[0x0][0x2ac] ;  /* 0x0000ab0000057ab9 */ /* 0x000fe40000000800 */
[----:B------:R-:W-:Y:S02]  /*0b70*/  ULDC UR4, c[0x0][0x1d0] ;  /* 0x0000740000047ab9 */ /* 0x000fe40000000800 */
[----:B------:R-:W-:Y:S01]  /*0b80*/  UIMAD UR5, UR5, UR4, URZ ;  /* 0x00000004050572a4 */ /* 0x000fe2000f8e023f */
[----:B-1----:R-:W-:-:S04]  /*0b90*/  SHF.R.S32.HI R9, RZ, 0x1f, R17 ;  /* 0x0000001fff097819 */ /* 0x002fc80000011411 */
[CC--:B------:R-:W-:Y:S02]  /*0ba0*/  LEA.HI R2, R9.reuse, R17.reuse, RZ, 0x4 ;  /* 0x0000001109027211 */ /* 0x0c0fe400078f20ff */
[CC--:B------:R-:W-:Y:S02]  /*0bb0*/  LEA.HI R15, R9.reuse, R17.reuse, RZ, 0x3 ;  /* 0x00000011090f7211 */ /* 0x0c0fe400078f18ff */
[----:B------:R-:W-:Y:S02]  /*0bc0*/  SHF.R.S32.HI R3, RZ, 0x4, R2 ;  /* 0x00000004ff037819 */ /* 0x000fe40000011402 */
[----:B------:R-:W-:Y:S02]  /*0bd0*/  LEA.HI R13, R9, R17, RZ, 0x2 ;  /* 0x00000011090d7211 */ /* 0x000fe400078f10ff */
[----:B------:R-:W-:Y:S02]  /*0be0*/  LEA.HI R0, R2, R3, RZ, 0x1 ;  /* 0x0000000302007211 */ /* 0x000fe400078f08ff */
[----:B------:R-:W-:-:S02]  /*0bf0*/  SHF.R.S32.HI R201, RZ, 0x3, R15 ;  /* 0x00000003ffc97819 */ /* 0x000fc4000001140f */
[----:B------:R-:W-:Y:S02]  /*0c00*/  LOP3.LUT R0, R0, 0xfffffffe, RZ, 0xc0, !PT ;  /* 0xfffffffe00007812 */ /* 0x000fe400078ec0ff */
[--C-:B------:R-:W-:Y:S02]  /*0c10*/  SHF.R.S32.HI R8, RZ, 0x2, R13.reuse ;  /* 0x00000002ff087819 */ /* 0x100fe4000001140d */
[----:B------:R-:W-:Y:S01]  /*0c20*/  LOP3.LUT R197, R15, 0xfffffff8, RZ, 0xc0, !PT ;  /* 0xfffffff80fc57812 */ /* 0x000fe200078ec0ff */
[----:B------:R-:W-:Y:S01]  /*0c30*/  IMAD.IADD R14, R3, 0x1, -R0 ;  /* 0x00000001030e7824 */ /* 0x000fe200078e0a00 */
[----:B------:R-:W-:Y:S01]  /*0c40*/  LOP3.LUT R0, R2, 0xfffffff0, RZ, 0xc0, !PT ;  /* 0xfffffff002007812 */ /* 0x000fe200078ec0ff */
[----:B------:R-:W-:Y:S01]  /*0c50*/  IMAD.SHL.U32 R3, R201, 0x40, RZ ;  /* 0x00000040c9037824 */ /* 0x000fe200078e00ff */
[----:B------:R-:W-:Y:S01]  /*0c60*/  SHF.R.S32.HI R2, RZ, 0x1f, R13 ;  /* 0x0000001fff027819 */ /* 0x000fe2000001140d */
[----:B------:R-:W-:Y:S01]  /*0c70*/  IMAD.IADD R197, R17, 0x1, -R197 ;  /* 0x0000000111c57824 */ /* 0x000fe200078e0ac5 */
[-C--:B------:R-:W-:Y:S01]  /*0c80*/  LEA.HI R7, R9, R17.reuse, RZ, 0x5 ;  /* 0x0000001109077211 */ /* 0x080fe200078f28ff */
[----:B------:R-:W-:Y:S01]  /*0c90*/  IMAD.IADD R0, R17, 0x1, -R0 ;  /* 0x0000000111007824 */ /* 0x000fe200078e0a00 */
[----:B------:R-:W-:Y:S01]  /*0ca0*/  LEA.HI R2, R2, R8, RZ, 0x3 ;  /* 0x0000000802027211 */ /* 0x000fe200078f18ff */
[----:B------:R-:W-:Y:S01]  /*0cb0*/  IMAD.SHL.U32 R194, R197, 0x8, RZ ;  /* 0x00000008c5c27824 */ /* 0x000fe200078e00ff */
[----:B------:R-:W-:-:S02]  /*0cc0*/  LEA.HI R9, R9, R17, RZ, 0x6 ;  /* 0x0000001109097211 */ /* 0x000fc400078f30ff */
[----:B------:R-:W-:Y:S02]  /*0cd0*/  SHF.R.S32.HI R5, RZ, 0x1f, R0 ;  /* 0x0000001fff057819 */ /* 0x000fe40000011400 */
[----:B------:R-:W-:Y:S01]  /*0ce0*/  LOP3.LUT R4, R2, 0xfffffff8, RZ, 0xc0, !PT ;  /* 0xfffffff802047812 */ /* 0x000fe200078ec0ff */
[----:B------:R-:W-:Y:S01]  /*0cf0*/  IMAD.SHL.U32 R9, R9, 0x8, RZ ;  /* 0x0000000809097824 */ /* 0x000fe200078e00ff */
[----:B------:R-:W-:Y:S02]  /*0d00*/  LEA.HI R10, R5, R0, RZ, 0x3 ;  /* 0x00000000050a7211 */ /* 0x000fe400078f18ff */
[----:B------:R-:W-:Y:S01]  /*0d10*/  LOP3.LUT R2, R3, 0x1c0, RZ, 0xc0, !PT ;  /* 0x000001c003027812 */ /* 0x000fe200078ec0ff */
[----:B------:R-:W-:Y:S01]  /*0d20*/  IMAD.IADD R8, R8, 0x1, -R4 ;  /* 0x0000000108087824 */ /* 0x000fe200078e0a04 */
[----:B------:R-:W-:Y:S02]  /*0d30*/  LOP3.LUT R3, R10, 0xfffffff8, RZ, 0xc0, !PT ;  /* 0xfffffff80a037812 */ /* 0x000fe400078ec0ff */
[----:B------:R-:W-:-:S02]  /*0d40*/  SHF.R.U32.HI R4, RZ, 0x3, R2 ;  /* 0x00000003ff047819 */ /* 0x000fc40000011602 */
[----:B------:R-:W-:Y:S01]  /*0d50*/  LOP3.LUT R2, R2, 0x38, R194, 0xf8, !PT ;  /* 0x0000003802027812 */ /* 0x000fe200078ef8c2 */
[----:B------:R-:W-:Y:S01]  /*0d60*/  IMAD.IADD R5, R0, 0x1, -R3 ;  /* 0x0000000100057824 */ /* 0x000fe200078e0a03 */
[----:B------:R-:W-:Y:S02]  /*0d70*/  LOP3.LUT R0, R7, 0xffffffe0, RZ, 0xc0, !PT ;  /* 0xffffffe007007812 */ /* 0x000fe400078ec0ff */
[----:B------:R-:W-:Y:S02]  /*0d80*/  LOP3.LUT R12, R2, R4, RZ, 0x3c, !PT ;  /* 0x00000004020c7212 */ /* 0x000fe400078e3cff */
[--C-:B------:R-:W-:Y:S01]  /*0d90*/  SHF.R.S32.HI R4, RZ, 0x5, R7.reuse ;  /* 0x00000005ff047819 */ /* 0x100fe20000011407 */
[----:B------:R-:W-:Y:S01]  /*0da0*/  IMAD.IADD R16, R17, 0x1, -R0 ;  /* 0x0000000111107824 */ /* 0x000fe200078e0a00 */
[----:B------:R-:W-:Y:S01]  /*0db0*/  SHF.R.S32.HI R2, RZ, 0x1f, R7 ;  /* 0x0000001fff027819 */ /* 0x000fe20000011407 */
[----:B------:R-:W-:Y:S01]  /*0dc0*/  IMAD.SHL.U32 R0, R197, 0x40, RZ ;  /* 0x00000040c5007824 */ /* 0x000fe200078e00ff */
[----:B------:R-:W-:-:S02]  /*0dd0*/  LOP3.LUT R6, R8, 0x1, RZ, 0xc0, !PT ;  /* 0x0000000108067812 */ /* 0x000fc400078ec0ff */
[----:B------:R-:W-:Y:S02]  /*0de0*/  LEA.HI R2, R2, R4, RZ, 0x3 ;  /* 0x0000000402027211 */ /* 0x000fe400078f18ff */
[----:B------:R-:W-:Y:S02]  /*0df0*/  SHF.R.S32.HI R11, RZ, 0x1f, R16 ;  /* 0x0000001fff0b7819 */ /* 0x000fe40000011410 */
[----:B------:R-:W-:Y:S02]  /*0e00*/  LOP3.LUT R0, R0, 0x1c0, RZ, 0xc0, !PT ;  /* 0x000001c000007812 */ /* 0x000fe400078ec0ff */
[----:B------:R-:W-:Y:S02]  /*0e10*/  LOP3.LUT R2, R2, 0xffffff8, RZ, 0xc0, !PT ;  /* 0x0ffffff802027812 */ /* 0x000fe400078ec0ff */
[----:B------:R-:W-:Y:S02]  /*0e20*/  ISETP.NE.U32.AND P0, PT, R6, 0x1, PT ;  /* 0x000000010600780c */ /* 0x000fe40003f05070 */
[----:B------:R-:W-:Y:S01]  /*0e30*/  LEA.HI R11, R11, R16, RZ, 0x2 ;  /* 0x000000100b0b7211 */ /* 0x000fe200078f10ff */
[----:B------:R-:W-:Y:S01]  /*0e40*/  IMAD.IADD R3, R4, 0x1, -R2 ;  /* 0x0000000104037824 */ /* 0x000fe200078e0a02 */
[----:B------:R-:W-:-:S02]  /*0e50*/  LOP3.LUT R7, R0, 0x8, R15, 0xf8, !PT ;  /* 0x0000000800077812 */ /* 0x000fc400078ef80f */
[----:B------:R-:W-:Y:S02]  /*0e60*/  SHF.R.U32.HI R6, RZ, 0x3, R0 ;  /* 0x00000003ff067819 */ /* 0x000fe40000011600 */
[----:B------:R-:W-:Y:S02]  /*0e70*/  LOP3.LUT R0, R13, 0xfffffffc, RZ, 0xc0, !PT ;  /* 0xfffffffc0d007812 */ /* 0x000fe400078ec0ff */
[----:B------:R-:W-:Y:S02]  /*0e80*/  SHF.R.S32.HI R2, RZ, 0x2, R11 ;  /* 0x00000002ff027819 */ /* 0x000fe4000001140b */
[----:B------:R-:W-:Y:S01]  /*0e90*/  LOP3.LUT R13, R7, R6, RZ, 0x3c, !PT ;  /* 0x00000006070d7212 */ /* 0x000fe200078e3cff */
[----:B------:R-:W-:Y:S01]  /*0ea0*/  IMAD.IADD R0, R17, 0x1, -R0 ;  /* 0x0000000111007824 */ /* 0x000fe200078e0a00 */
[----:B------:R-:W-:Y:S01]  /*0eb0*/  LOP3.LUT P4, RZ, R5, 0x2, RZ, 0xc0, !PT ;  /* 0x0000000205ff7812 */ /* 0x000fe2000788c0ff */
[----:B------:R-:W-:Y:S01]  /*0ec0*/  IMAD R15, R3, 0x10, R2 ;  /* 0x00000010030f7824 */ /* 0x000fe200078e0202 */
[C---:B------:R-:W-:Y:S01]  /*0ed0*/  LOP3.LUT P3, RZ, R5.reuse, 0x4, RZ, 0xc0, !PT ;  /* 0x0000000405ff7812 */ /* 0x040fe2000786c0ff */
[----:B------:R-:W-:Y:S01]  /*0ee0*/  IMAD.SHL.U32 R2, R5, 0x40, RZ ;  /* 0x0000004005027824 */ /* 0x000fe200078e00ff */
[----:B------:R-:W-:Y:S01]  /*0ef0*/  LEA.HI R3, R0, R0, RZ, 0x1 ;  /* 0x0000000000037211 */ /* 0x000fe200078f08ff */
[----:B------:R-:W-:Y:S01]  /*0f00*/  IMAD.SHL.U32 R7, R4, 0x400, RZ ;  /* 0x0000040004077824 */ /* 0x000fe200078e00ff */
[C---:B------:R-:W-:Y:S01]  /*0f10*/  R2P PR, R8.reuse, 0x6 ;  /* 0x0000000608007804 */ /* 0x040fe20000000000 */
[----:B------:R-:W-:Y:S01]  /*0f20*/  IMAD.SHL.U32 R4, R8, 0x40, RZ ;  /* 0x0000004008047824 */ /* 0x000fe200078e00ff */
[----:B------:R-:W-:Y:S01]  /*0f30*/  LOP3.LUT R2, R2, 0x1c0, RZ, 0xc0, !PT ;  /* 0x000001c002027812 */ /* 0x000fe200078ec0ff */
[----:B------:R-:W-:Y:S01]  /*0f40*/  IMAD.SHL.U32 R6, R14, 0x8, RZ ;  /* 0x000000080e067824 */ /* 0x000fe200078e00ff */
[----:B------:R-:W-:Y:S01]  /*0f50*/  LOP3.LUT R3, R3, 0x1ffffffe, RZ, 0xc0, !PT ;  /* 0x1ffffffe03037812 */ /* 0x000fe200078ec0ff */
[----:B------:R-:W-:Y:S01]  /*0f60*/  IMAD.SHL.U32 R8, R10, 0x40, RZ ;  /* 0x000000400a087824 */ /* 0x000fe200078e00ff */
[----:B------:R-:W-:Y:S01]  /*0f70*/  LOP3.LUT R4, R4, 0x1c0, RZ, 0xc0, !PT ;  /* 0x000001c004047812 */ /* 0x000fe200078ec0ff */
[----:B------:R-:W-:Y:S01]  /*0f80*/  IMAD R5, R0, 0x2, R7 ;  /* 0x0000000200057824 */ /* 0x000fe200078e0207 */
[----:B------:R-:W-:Y:S01]  /*0f90*/  LOP3.LUT R6, R2, 0x8, R6, 0xf8, !PT ;  /* 0x0000000802067812 */ /* 0x000fe200078ef806 */
[----:B------:R-:W-:Y:S01]  /*0fa0*/  IMAD.MOV.U32 R10, RZ, RZ, 0x40 ;  /* 0x00000040ff0a7424 */ /* 0x000fe200078e00ff */
[----:B------:R-:W-:Y:S01]  /*0fb0*/  LOP3.LUT R12, R12, 0x7ffffe00, R9, 0xf8, !PT ;  /* 0x7ffffe000c0c7812 */ /* 0x000fe200078ef809 */
[----:B------:R-:W-:Y:S01]  /*0fc0*/  IMAD.IADD R9, R0, 0x1, -R3 ;  /* 0x0000000100097824 */ /* 0x000fe200078e0a03 */
[----:B------:R-:W-:Y:S01]  /*0fd0*/  SHF.R.U32.HI R2, RZ, 0x3, R2 ;  /* 0x00000003ff027819 */ /* 0x000fe20000011602 */
[----:B------:R-:W-:Y:S01]  /*0fe0*/  STL [R1+0x8], R15 ;  /* 0x0000080f01007387 */ /* 0x000fe20000100800 */
[----:B------:R-:W-:Y:S01]  /*0ff0*/  LEA.HI R3, R4, R4, RZ, 0x1d ;  /* 0x0000000404037211 */ /* 0x000fe200078fe8ff */
[----:B------:R-:W-:Y:S01]  /*1000*/  IMAD R9, R9, 0x8, R15 ;  /* 0x0000000809097824 */ /* 0x000fe200078e020f */
[----:B------:R-:W-:Y:S01]  /*1010*/  LOP3.LUT R2, R6, R2, RZ, 0x3c, !PT ;  /* 0x0000000206027212 */ /* 0x000fe200078e3cff */
[----:B------:R-:W-:Y:S01]  /*1020*/  IMAD R0, R14, 0x200, R13 ;  /* 0x000002000e007824 */ /* 0x000fe200078e020d */
[----:B------:R-:W-:Y:S01]  /*1030*/  LOP3.LUT R4, R8, 0xfffffe00, RZ, 0xc0, !PT ;  /* 0xfffffe0008047812 */ /* 0x000fe200078ec0ff */
[----:B------:R-:W-:Y:S01]  /*1040*/  IMAD.IADD R8, R5, 0x1, R3 ;  /* 0x0000000105087824 */ /* 0x000fe200078e0203 */
[----:B------:R-:W-:Y:S01]  /*1050*/  IADD3 R198, R194, 0x40, RZ ;  /* 0x00000040c2c67810 */ /* 0x000fe20007ffe0ff */
[----:B------:R1:W-:Y:S01]  /*1060*/  STL [R1+0xc], R9 ;  /* 0x00000c0901007387 */ /* 0x0003e20000100800 */
[CC--:B------:R-:W-:Y:S01]  /*1070*/  IADD3 R3, R2.reuse, R4.reuse, R7 ;  /* 0x0000000402037210 */ /* 0x0c0fe20007ffe007 */
[----:B------:R-:W-:Y:S01]  /*1080*/  IMAD.MOV.U32 R7, RZ, RZ, 0x20 ;  /* 0x00000020ff077424 */ /* 0x000fe200078e00ff */
[----:B------:R-:W-:Y:S01]  /*1090*/  LOP3.LUT R4, R2, R4, RZ, 0xfc, !PT ;  /* 0x0000000402047212 */ /* 0x000fe200078efcff */
[----:B------:R-:W-:Y:S01]  /*10a0*/  IMAD.SHL.U32 R187, R12, 0x2, RZ ;  /* 0x000000020cbb7824 */ /* 0x000fe200078e00ff */
[----:B------:R-:W-:-:S02]  /*10b0*/  LOP3.LUT R2, R11, 0x7ffffffc, RZ, 0xc0, !PT ;  /* 0x7ffffffc0b027812 */ /* 0x000fc400078ec0ff */
[----:B------:R-:W-:Y:S02]  /*10c0*/  IADD3 R199, R194, 0x80, RZ ;  /* 0x00000080c2c77810 */ /* 0x000fe40007ffe0ff */
[----:B------:R-:W-:Y:S01]  /*10d0*/  SHF.R.S32.HI R5, RZ, 0x1f, R198 ;  /* 0x0000001fff057819 */ /* 0x000fe200000114c6 */
[----:B------:R-:W-:Y:S01]  /*10e0*/  IMAD.IADD R2, R16, 0x1, -R2 ;  /* 0x0000000110027824 */ /* 0x000fe200078e0a02 */
[C---:B------:R-:W-:Y:S02]  /*10f0*/  SEL R5, R7.reuse, 0xffffffe0, !P1 ;  /* 0xffffffe007057807 */ /* 0x040fe40004800000 */
[----:B------:R-:W-:Y:S01]  /*1100*/  SHF.R.S32.HI R6, RZ, 0x1f, R199 ;  /* 0x0000001fff067819 */ /* 0x000fe200000114c7 */
[----:B------:R-:W-:Y:S01]  /*1110*/  IMAD.SHL.U32 R222, R2, 0x2, RZ ;  /* 0x0000000202de7824 */ /* 0x000fe200078e00ff */
[----:B------:R-:W-:Y:S02]  /*1120*/  SEL R2, R7, 0xffffffe0, !P4 ;  /* 0xffffffe007027807 */ /* 0x000fe40006000000 */
[----:B------:R-:W-:-:S02]  /*1130*/  SEL R6, R10, 0xffffffc0, !P2 ;  /* 0xffffffc00a067807 */ /* 0x000fc40005000000 */
[C---:B------:R-:W-:Y:S02]  /*1140*/  IADD3 R249, R222.reuse, 0x8, RZ ;  /* 0x00000008def97810 */ /* 0x040fe40007ffe0ff */
[C---:B------:R-:W-:Y:S02]  /*1150*/  IADD3 R246, R222.reuse, 0x20, RZ ;  /* 0x00000020def67810 */ /* 0x040fe40007ffe0ff */
[C---:B------:R-:W-:Y:S02]  /*1160*/  IADD3 R243, R222.reuse, 0x38, RZ ;  /* 0x00000038def37810 */ /* 0x040fe40007ffe0ff */
[C---:B------:R-:W-:Y:S02]  /*1170*/  IADD3 R240, R222.reuse, 0x50, RZ ;  /* 0x00000050def07810 */ /* 0x040fe40007ffe0ff */
[----:B------:R-:W-:Y:S02]  /*1180*/  IADD3 R237, R222, 0x68, RZ ;  /* 0x00000068deed7810 */ /* 0x000fe40007ffe0ff */
[----:B------:R-:W-:-:S02]  /*1190*/  SHF.R.S32.HI R7, RZ, 0x1f, R249 ;  /* 0x0000001fff077819 */ /* 0x000fc400000114f9 */
[C---:B------:R-:W-:Y:S02]  /*11a0*/  IADD3 R234, R222.reuse, 0x80, RZ ;  /* 0x00000080deea7810 */ /* 0x040fe40007ffe0ff */
[----:B------:R-:W-:Y:S02]  /*11b0*/  SHF.R.S32.HI R7, RZ, 0x1f, R246 ;  /* 0x0000001fff077819 */ /* 0x000fe400000114f6 */
[C---:B------:R-:W-:Y:S02]  /*11c0*/  IADD3 R231, R222.reuse, 0x98, RZ ;  /* 0x00000098dee77810 */ /* 0x040fe40007ffe0ff */
[----:B------:R-:W-:Y:S02]  /*11d0*/  SHF.R.S32.HI R7, RZ, 0x1f, R243 ;  /* 0x0000001fff077819 */ /* 0x000fe400000114f3 */
[----:B------:R-:W-:Y:S02]  /*11e0*/  IADD3 R228, R222, 0xb0, RZ ;  /* 0x000000b0dee47810 */ /* 0x000fe40007ffe0ff */
[----:B------:R-:W-:-:S02]  /*11f0*/  LEA R223, R8, 0x80, 0x1 ;  /* 0x0000008008df7811 */ /* 0x000fc400078e08ff */
[----:B------:R-:W-:Y:S02]  /*1200*/  SHF.R.S32.HI R7, RZ, 0x1f, R240 ;  /* 0x0000001fff077819 */ /* 0x000fe400000114f0 */
[----:B------:R-:W-:Y:S01]  /*1210*/  SHF.R.S32.HI R7, RZ, 0x1f, R237 ;  /* 0x0000001fff077819 */ /* 0x000fe200000114ed */
[C---:B------:R-:W-:Y:S01]  /*1220*/  IMAD.IADD R226, R223.reuse, 0x1, R5 ;  /* 0x00000001dfe27824 */ /* 0x040fe200078e0205 */
[----:B------:R-:W-:Y:S02]  /*1230*/  SHF.R.S32.HI R7, RZ, 0x1f, R234 ;  /* 0x0000001fff077819 */ /* 0x000fe400000114ea */
[----:B------:R-:W-:Y:S01]  /*1240*/  SHF.R.S32.HI R7, RZ, 0x1f, R231 ;  /* 0x0000001fff077819 */ /* 0x000fe200000114e7 */
[----:B------:R-:W-:Y:S01]  /*1250*/  IMAD.IADD R252, R226, 0x1, R6 ;  /* 0x00000001e2fc7824 */ /* 0x000fe200078e0206 */
[----:B------:R-:W-:Y:S01]  /*1260*/  SHF.R.S32.HI R7, RZ, 0x1f, R228 ;  /* 0x0000001fff077819 */ /* 0x000fe200000114e4 */
[----:B------:R-:W-:Y:S01]  /*1270*/  IMAD.IADD R7, R223, 0x1, R6 ;  /* 0x00000001df077824 */ /* 0x000fe200078e0206 */
[----:B------:R-:W-:-:S02]  /*1280*/  IADD3 R247, R222, 0x18, RZ ;  /* 0x00000018def77810 */ /* 0x000fc40007ffe0ff */
[C---:B------:R-:W-:Y:S02]  /*1290*/  IADD3 R248, R222.reuse, 0x10, RZ ;  /* 0x00000010def87810 */ /* 0x040fe40007ffe0ff */
[----:B------:R2:W-:Y:S01]  /*12a0*/  STL [R1], R7 ;  /* 0x0000000701007387 */ /* 0x0005e20000100800 */
[C---:B------:R-:W-:Y:S02]  /*12b0*/  IADD3 R244, R222.reuse, 0x30, RZ ;  /* 0x00000030def47810 */ /* 0x040fe40007ffe0ff */
[C---:B------:R-:W-:Y:S02]  /*12c0*/  IADD3 R224, R223.reuse, -0x10, RZ ;  /* 0xfffffff0dfe07810 */ /* 0x040fe40007ffe0ff */
[C---:B------:R-:W-:Y:S02]  /*12d0*/  IADD3 R245, R222.reuse, 0x28, RZ ;  /* 0x00000028def57810 */ /* 0x040fe40007ffe0ff */
[----:B------:R-:W-:Y:S02]  /*12e0*/  IADD3 R241, R222, 0x48, RZ ;  /* 0x00000048def17810 */ /* 0x000fe40007ffe0ff */
[----:B------:R-:W-:-:S02]  /*12f0*/  @P0 IADD3 R224, R223, 0x10, RZ ;  /* 0x00000010dfe00810 */ /* 0x000fc40007ffe0ff */
[----:B------:R-:W-:Y:S02]  /*1300*/  LEA R183, R3, 0xc100, 0x1 ;  /* 0x0000c10003b77811 */ /* 0x000fe400078e08ff */
[----:B------:R-:W-:Y:S01]  /*1310*/  LEA R178, R4, 0x100, 0x1 ;  /* 0x0000010004b27811 */ /* 0x000fe200078e08ff */
[----:B------:R-:W-:Y:S01]  /*1320*/  IMAD.IADD R225, R5, 0x1, R224 ;  /* 0x0000000105e17824 */ /* 0x000fe200078e02e0 */
[C---:B------:R-:W-:Y:S01]  /*1330*/  IADD3 R242, R222.reuse, 0x40, RZ ;  /* 0x00000040def27810 */ /* 0x040fe20007ffe0ff */
[----:B------:R-:W-:Y:S01]  /*1340*/  IMAD.IADD R184, R183, 0x1, R2 ;  /* 0x00000001b7b87824 */ /* 0x000fe200078e0202 */
[----:B------:R-:W-:Y:S01]  /*1350*/  IADD3 R238, R222, 0x60, RZ ;  /* 0x00000060deee7810 */ /* 0x000fe20007ffe0ff */
[----:B------:R-:W-:Y:S01]  /*1360*/  IMAD.IADD R179, R2, 0x1, R178 ;  /* 0x0000000102b37824 */ /* 0x000fe200078e02b2 */
[----:B------:R-:W-:Y:S01]  /*1370*/  IADD3 R239, R222, 0x58, RZ ;  /* 0x00000058deef7810 */ /* 0x000fe20007ffe0ff */
[----:B------:R-:W-:Y:S01]  /*1380*/  IMAD.IADD R251, R6, 0x1, R224 ;  /* 0x0000000106fb7824 */ /* 0x000fe200078e02e0 */
[----:B------:R-:W-:Y:S01]  /*1390*/  IADD3 R235, R222, 0x78, RZ ;  /* 0x00000078deeb7810 */ /* 0x000fe20007ffe0ff */
[----:B------:R-:W-:Y:S01]  /*13a0*/  IMAD.IADD R250, R225, 0x1, R6 ;  /* 0x00000001e1fa7824 */ /* 0x000fe200078e0206 */
[----:B------:R-:W-:-:S02]  /*13b0*/  SHF.R.S32.HI R8, RZ, 0x1f, R247 ;  /* 0x0000001fff087819 */ /* 0x000fc400000114f7 */
[----:B------:R-:W-:Y:S02]  /*13c0*/  LEA R176, R0, 0x6100, 0x1 ;  /* 0x0000610000b07811 */ /* 0x000fe400078e08ff */
[C---:B------:R-:W-:Y:S02]  /*13d0*/  IADD3 R236, R222.reuse, 0x70, RZ ;  /* 0x00000070deec7810 */ /* 0x040fe40007ffe0ff */
[----:B------:R-:W-:Y:S02]  /*13e0*/  IADD3 R232, R222, 0x90, RZ ;  /* 0x00000090dee87810 */ /* 0x000fe40007ffe0ff */
[----:B-1----:R-:W-:Y:S02]  /*13f0*/  SHF.R.S32.HI R9, RZ, 0x1f, R248 ;  /* 0x0000001fff097819 */ /* 0x002fe400000114f8 */
[----:B------:R-:W-:Y:S02]  /*1400*/  SHF.R.S32.HI R8, RZ, 0x1f, R244 ;  /* 0x0000001fff087819 */ /* 0x000fe400000114f4 */
[----:B------:R-:W-:-:S02]  /*1410*/  SEL R0, R10, 0xffffffc0, !P3 ;  /* 0xffffffc00a007807 */ /* 0x000fc40005800000 */
[C---:B------:R-:W-:Y:S02]  /*1420*/  IADD3 R233, R222.reuse, 0x88, RZ ;  /* 0x00000088dee97810 */ /* 0x040fe40007ffe0ff */
[----:B------:R-:W-:Y:S01]  /*1430*/  IADD3 R229, R222, 0xa8, RZ ;  /* 0x000000a8dee57810 */ /* 0x000fe20007ffe0ff */
[----:B------:R-:W-:Y:S01]  /*1440*/  IMAD.IADD R186, R183, 0x1, R0 ;  /* 0x00000001b7ba7824 */ /* 0x000fe200078e0200 */
[----:B------:R-:W-:Y:S01]  /*1450*/  SHF.R.S32.HI R9, RZ, 0x1f, R245 ;  /* 0x0000001fff097819 */ /* 0x000fe200000114f5 */
[----:B------:R-:W-:Y:S01]  /*1460*/  IMAD.IADD R181, R0, 0x1, R178 ;  /* 0x0000000100b57824 */ /* 0x000fe200078e02b2 */
[----:B------:R-:W-:Y:S01]  /*1470*/  SHF.R.S32.HI R8, RZ, 0x1f, R241 ;  /* 0x0000001fff087819 */ /* 0x000fe200000114f1 */
[----:B------:R-:W-:Y:S01]  /*1480*/  IMAD.IADD R185, R184, 0x1, R0 ;  /* 0x00000001b8b97824 */ /* 0x000fe200078e0200 */
[----:B------:R-:W-:Y:S01]  /*1490*/  IADD3 R230, R222, 0xa0, RZ ;  /* 0x000000a0dee67810 */ /* 0x000fe20007ffe0ff */
[----:B------:R-:W-:Y:S01]  /*14a0*/  IMAD.IADD R180, R0, 0x1, R179 ;  /* 0x0000000100b47824 */ /* 0x000fe200078e02b3 */
[----:B------:R-:W-:-:S02]  /*14b0*/  IADD3 R227, R222, 0xb8, RZ ;  /* 0x000000b8dee37810 */ /* 0x000fc40007ffe0ff */
[----:B------:R-:W-:Y:S02]  /*14c0*/  SHF.R.S32.HI R9, RZ, 0x1f, R242 ;  /* 0x0000001fff097819 */ /* 0x000fe400000114f2 */
[----:B------:R-:W-:Y:S02]  /*14d0*/  SHF.R.S32.HI R8, RZ, 0x1f, R238 ;  /* 0x0000001fff087819 */ /* 0x000fe400000114ee */
[----:B------:R-:W-:Y:S02]  /*14e0*/  SHF.R.S32.HI R9, RZ, 0x1f, R239 ;  /* 0x0000001fff097819 */ /* 0x000fe400000114ef */
[----:B------:R-:W-:Y:S02]  /*14f0*/  SHF.R.S32.HI R8, RZ, 0x1f, R235 ;  /* 0x0000001fff087819 */ /* 0x000fe400000114eb */
[----:B------:R-:W-:Y:S02]  /*1500*/  SHF.R.S32.HI R9, RZ, 0x1f, R236 ;  /* 0x0000001fff097819 */ /* 0x000fe400000114ec */
[----:B------:R-:W-:-:S02]  /*1510*/  SHF.R.S32.HI R8, RZ, 0x1f, R232 ;  /* 0x0000001fff087819 */ /* 0x000fc400000114e8 */
[----:B------:R-:W-:Y:S02]  /*1520*/  SHF.R.S32.HI R9, RZ, 0x1f, R233 ;  /* 0x0000001fff097819 */ /* 0x000fe400000114e9 */
[----:B------:R-:W-:Y:S02]  /*1530*/  SHF.R.S32.HI R8, RZ, 0x1f, R229 ;  /* 0x0000001fff087819 */ /* 0x000fe400000114e5 */
[----:B------:R-:W-:Y:S02]  /*1540*/  SHF.R.S32.HI R11, RZ, 0x1f, R194 ;  /* 0x0000001fff0b7819 */ /* 0x000fe400000114c2 */
[----:B------:R-:W-:Y:S02]  /*1550*/  SHF.R.S32.HI R9, RZ, 0x1f, R230 ;  /* 0x0000001fff097819 */ /* 0x000fe400000114e6 */
[----:B--2---:R-:W-:Y:S02]  /*1560*/  SHF.R.S32.HI R8, RZ, 0x1f, R227 ;  /* 0x0000001fff087819 */ /* 0x004fe400000114e3 */
.L_x_121:
[----:B------:R-:W-:-:S04]  /*1570*/  IMAD.MOV.U32 R8, RZ, RZ, 0x4 ;  /* 0x00000004ff087424 */ /* 0x000fc800078e00ff */
[----:B------:R-:W-:-:S05]  /*1580*/  IMAD.WIDE R2, R215, R8, c[0x0][0x588] ;  /* 0x00016200d7027625 */ /* 0x000fca00078e0208 */
[----:B------:R-:W2:Y:S01]  /*1590*/  LDG.E R216, [R2.64] ;  /* 0x0000000602d87981 */ /* 0x000ea2000c1e1900 */
[----:B------:R-:W-:Y:S01]  /*15a0*/  ISETP.NE.U32.AND P4, PT, RZ, c[0x0][0x370], PT ;  /* 0x0000dc00ff007a0c */ /* 0x000fe20003f85070 */
[----:B------:R-:W-:Y:S01]  /*15b0*/  IMAD.MOV.U32 R202, RZ, RZ, RZ ;  /* 0x000000ffffca7224 */ /* 0x000fe200078e00ff */
[----:B------:R-:W-:Y:S01]  /*15c0*/  ISETP.NE.U32.AND P3, PT, RZ, c[0x0][0x360], PT ;  /* 0x0000d800ff007a0c */ /* 0x000fe20003f65070 */
[----:B------:R-:W-:Y:S01]  /*15d0*/  IMAD.MOV.U32 R11, RZ, RZ, RZ ;  /* 0x000000ffff0b7224 */ /* 0x000fe200078e00ff */
[----:B------:R-:W-:Y:S02]  /*15e0*/  ISETP.NE.AND.EX P4, PT, RZ, c[0x0][0x374], PT, P4 ;  /* 0x0000dd00ff007a0c */ /* 0x000fe40003f85340 */
[----:B------:R-:W-:Y:S02]  /*15f0*/  ISETP.NE.AND.EX P3, PT, RZ, c[0x0][0x364], PT, P3 ;  /* 0x0000d900ff007a0c */ /* 0x000fe40003f65330 */
[----:B------:R-:W-:-:S04]  /*1600*/  ISETP.NE.U32.AND P0, PT, RZ, c[0x0][0x348], PT ;  /* 0x0000d200ff007a0c */ /* 0x000fc80003f05070 */
[----:B------:R-:W-:Y:S02]  /*1610*/  ISETP.NE.AND.EX P0, PT, RZ, c[0x0][0x34c], PT, P0 ;  /* 0x0000d300ff007a0c */ /* 0x000fe40003f05300 */
[----:B--2---:R-:W-:Y:S01]  /*1620*/  SHF.R.S32.HI R220, RZ, 0x1f, R216 ;  /* 0x0000001fffdc7819 */ /* 0x004fe200000114d8 */
[C---:B------:R-:W-:Y:S02]  /*1630*/  IMAD.SHL.U32 R217, R216.reuse, 0x4, RZ ;  /* 0x00000004d8d97824 */ /* 0x040fe400078e00ff */
[C---:B------:R-:W-:Y:S02]  /*1640*/  @P4 LEA R6, P2, R216.reuse, c[0x0][0x370], 0x2 ;  /* 0x0000dc00d8064a11 */ /* 0x040fe400078410ff */
[C-C-:B------:R-:W-:Y:S02]  /*1650*/  SHF.L.U64.HI R218, R216.reuse, 0x2, R220.reuse ;  /* 0x00000002d8da7819 */ /* 0x140fe400000102dc */
[----:B------:R-:W-:Y:S02]  /*1660*/  @P4 LEA.HI.X R7, R216, c[0x0][0x374], R220, 0x2, P2 ;  /* 0x0000dd00d8074a11 */ /* 0x000fe400010f14dc */
[----:B------:R-:W-:-:S02]  /*1670*/  @P3 IADD3 R4, P1, R217, c[0x0][0x360], RZ ;  /* 0x0000d800d9043a10 */ /* 0x000fc40007f3e0ff */
[----:B------:R-:W-:Y:S01]  /*1680*/  IADD3 R2, P2, R217, c[0x0][0x348], RZ ;  /* 0x0000d200d9027a10 */ /* 0x000fe20007f5e0ff */
[----:B------:R1:W5:Y:S01]  /*1690*/  @P4 LDG.E R202, [R6.64] ;  /* 0x0000000606ca4981 */ /* 0x000362000c1e1900 */
[C---:B------:R-:W-:Y:S02]  /*16a0*/  @P3 IADD3.X R5, R218.reuse, c[0x0][0x364], RZ, P1, !PT ;  /* 0x0000d900da053a10 */ /* 0x040fe40000ffe4ff */
[----:B------:R-:W-:-:S03]  /*16b0*/  IADD3.X R3, R218, c[0x0][0x34c], RZ, P2, !PT ;  /* 0x0000d300da037a10 */ /* 0x000fc600017fe4ff */
[----:B------:R1:W5:Y:S04]  /*16c0*/  @P3 LDG.E R15, [R4.64] ;  /* 0x00000006040f3981 */ /* 0x000368000c1e1900 */
[----:B------:R1:W5:Y:S01]  /*16d0*/  @P0 LDG.E R11, [R2.64] ;  /* 0x00000006020b0981 */ /* 0x000362000c1e1900 */
[----:B------:R-:W-:Y:S01]  /*16e0*/  YIELD ;  /* 0x0000000000007946 */ /* 0x000fe20003800000 */
[----:B------:R-:W-:Y:S05]  /*16f0*/  @P3 BRA `(.L_x_31) ;  /* 0x0000005000003947 */ /* 0x000fea0003800000 */
[----:B-----5:R-:W-:Y:S01]  /*1700*/  MOV R15, c[0x0][0x168] ;  /* 0x00005a00000f7a02 */ /* 0x020fe20000000f00 */
[----:B------:R-:W-:Y:S05]  /*1710*/  @!P0 BRA `(.L_x_31) ;  /* 0x0000003000008947 */ /* 0x000fea0003800000 */
[----:B------:R2:W3:Y:S04]  /*1720*/  LDG.E R0, [R2.64] ;  /* 0x0000000602007981 */ /* 0x0004e8000c1e1900 */
[----:B-12---:R-:W3:Y:S02]  /*1730*/  LDG.E R2, [R2.64+0x4] ;  /* 0x0000040602027981 */ /* 0x006ee4000c1e1900 */
[----:B---3--:R-:W-:-:S02]  /*1740*/  IADD3 R15, -R0, R2, RZ ;  /* 0x00000002000f7210 */ /* 0x008fc40007ffe1ff */
.L_x_31:
[----:B------:R-:W-:-:S04]  /*1750*/  ISETP.NE.U32.AND P1, PT, RZ, c[0x0][0x368], PT ;  /* 0x0000da00ff007a0c */ /* 0x000fc80003f25070 */
[----:B------:R-:W-:-:S13]  /*1760*/  ISETP.NE.AND.EX P1, PT, RZ, c[0x0][0x36c], PT, P1 ;  /* 0x0000db00ff007a0c */ /* 0x000fda0003f25310 */
[----:B------:R-:W-:Y:S05]  /*1770*/  @!P1 BRA `(.L_x_32) ;  /* 0x0000004000009947 */ /* 0x000fea0003800000 */
[----:B-1----:R-:W-:-:S04]  /*1780*/  IADD3 R2, P1, R217, c[0x0][0x368], RZ ;  /* 0x0000da00d9027a10 */ /* 0x002fc80007f3e0ff */
[----:B------:R-:W-:-:S05]  /*1790*/  IADD3.X R3, R218, c[0x0][0x36c], RZ, P1, !PT ;  /* 0x0000db00da037a10 */ /* 0x000fca0000ffe4ff */
[----:B------:R1:W5:Y:S01]  /*17a0*/  LDG.E R0, [R2.64] ;  /* 0x0000000602007981 */ /* 0x000362000c1e1900 */
[----:B------:R-:W-:Y:S05]  /*17b0*/  BRA `(.L_x_33) ;  /* 0x0000008000007947 */ /* 0x000fea0003800000 */
.L_x_32:
[----:B------:R-:W-:Y:S01]  /*17c0*/  ISETP.NE.U32.AND P1, PT, RZ, c[0x0][0x350], PT ;  /* 0x0000d400ff007a0c */ /* 0x000fe20003f25070 */
[----:B------:R-:W-:-:S03]  /*17d0*/  IMAD.U32 R0, RZ, RZ, UR5 ;  /* 0x00000005ff007e24 */ /* 0x000fc6000f8e00ff */
[----:B------:R-:W-:-:S13]  /*17e0*/  ISETP.NE.AND.EX P1, PT, RZ, c[0x0][0x354], PT, P1 ;  /* 0x0000d500ff007a0c */ /* 0x000fda0003f25310 */
[----:B------:R-:W-:Y:S05]  /*17f0*/  @!P1 BRA `(.L_x_33) ;  /* 0x0000004000009947 */ /* 0x000fea0003800000 */
[----:B-1----:R-:W-:-:S05]  /*1800*/  IMAD.WIDE R2, R216, R8, c[0x0][0x350] ;  /* 0x0000d400d8027625 */ /* 0x002fca00078e0208 */
[----:B------:R-:W2:Y:S04]  /*1810*/  LDG.E R4, [R2.64] ;  /* 0x0000000602047981 */ /* 0x000ea8000c1e1900 */
[----:B------:R-:W2:Y:S02]  /*1820*/  LDG.E R0, [R2.64+0x4] ;  /* 0x0000040602007981 */ /* 0x000ea4000c1e1900 */
[----:B--2---:R-:W-:-:S05]  /*1830*/  IADD3 R0, -R4, R0, RZ ;  /* 0x0000000004007210 */ /* 0x004fca0007ffe1ff */
.L_x_33:
[----:B-----5:R-:W-:Y:S01]  /*1840*/  IMAD.IADD R16, R0, 0x1, -R202 ;  /* 0x0000000100107824 */ /* 0x020fe200078e0aca */
[C---:B-1----:R-:W-:Y:S01]  /*1850*/  LOP3.LUT R3, R214.reuse, 0xff000000, RZ, 0xc0, !PT ;  /* 0xff000000d6037812 */ /* 0x042fe200078ec0ff */
[----:B------:R-:W-:Y:S01]  /*1860*/  BSSY B0, `(.L_x_34) ;  /* 0x000002b000007945 */ /* 0x000fe20003800000 */
[----:B------:R-:W-:Y:S02]  /*1870*/  LOP3.LUT R4, R214, 0xff0000, RZ, 0xc0, !PT ;  /* 0x00ff0000d6047812 */ /* 0x000fe400078ec0ff */
[----:B------:R-:W-:-:S02]  /*1880*/  ISETP.GE.AND P1, PT, R16, 0x1, PT ;  /* 0x000000011000780c */ /* 0x000fc40003f26270 */
[----:B------:R-:W-:Y:S02]  /*1890*/  IADD3 R0, R16, 0x3f, RZ ;  /* 0x0000003f10007810 */ /* 0x000fe40007ffe0ff */
[----:B------:R-:W-:Y:S02]  /*18a0*/  SHF.R.U32.HI R3, RZ, 0x8, R3 ;  /* 0x00000008ff037819 */ /* 0x000fe40000011603 */
[----:B------:R-:W-:Y:S02]  /*18b0*/  SHF.R.S32.HI R2, RZ, 0x1f, R0 ;  /* 0x0000001fff027819 */ /* 0x000fe40000011400 */
[----:B------:R-:W-:Y:S02]  /*18c0*/  LEA.HI R3, R4, R3, RZ, 0x10 ;  /* 0x0000000304037211 */ /* 0x000fe400078f80ff */
[----:B------:R-:W-:Y:S01]  /*18d0*/  LEA.HI R0, R2, R0, RZ, 0x6 ;  /* 0x0000000002007211 */ /* 0x000fe200078f30ff */
[----:B------:R-:W-:Y:S01]  /*18e0*/  IMAD.MOV.U32 R2, RZ, RZ, RZ ;  /* 0x000000ffff027224 */ /* 0x000fe200078e00ff */
[----:B------:R-:W-:-:S02]  /*18f0*/  LOP3.LUT R221, R3, 0xff, RZ, 0xc0, !PT ;  /* 0x000000ff03dd7812 */ /* 0x000fc400078ec0ff */
[----:B------:R-:W-:Y:S02]  /*1900*/  SHF.R.U32.HI R219, RZ, 0x10, R3 ;  /* 0x00000010ffdb7819 */ /* 0x000fe40000011603 */
[----:B------:R-:W-:Y:S01]  /*1910*/  SHF.R.S32.HI R10, RZ, 0x6, R0 ;  /* 0x00000006ff0a7819 */ /* 0x000fe20000011400 */
[----:B------:R-:W-:Y:S05]  /*1920*/  @!P1 BRA `(.L_x_35) ;  /* 0x000001e000009947 */ /* 0x000fea0003800000 */
[----:B------:R-:W-:Y:S01]  /*1930*/  ISETP.NE.AND P1, PT, R219, RZ, PT ;  /* 0x000000ffdb00720c */ /* 0x000fe20003f25270 */
[----:B------:R-:W-:-:S03]  /*1940*/  IMAD.MOV.U32 R4, RZ, RZ, RZ ;  /* 0x000000ffff047224 */ /* 0x000fc600078e00ff */
[----:B------:R-:W-:-:S04]  /*1950*/  SEL R0, R219, c[0x0][0x338], P1 ;  /* 0x0000ce00db007a07 */ /* 0x000fc80000800000 */
[----:B------:R-:W-:Y:S02]  /*1960*/  IABS R3, R0 ;  /* 0x0000000000037213 */ /* 0x000fe40000000000 */
[----:B------:R-:W-:Y:S02]  /*1970*/  IADD3 R6, R10, -0x1, R0 ;  /* 0xffffffff0a067810 */ /* 0x000fe40007ffe000 */
[----:B------:R-:W1:Y:S02]  /*1980*/  I2F.RP R2, R3 ;  /* 0x0000000300027306 */ /* 0x000e640000209400 */
[----:B------:R-:W-:-:S06]  /*1990*/  IABS R9, R6 ;  /* 0x0000000600097213 */ /* 0x000fcc0000000000 */
[----:B-1----:R-:W1:Y:S02]  /*19a0*/  MUFU.RCP R2, R2 ;  /* 0x0000000200027308 */ /* 0x002e640000001000 */
[----:B-1----:R-:W-:-:S06]  /*19b0*/  IADD3 R2, R2, 0xffffffe, RZ ;  /* 0x0ffffffe02027810 */ /* 0x002fcc0007ffe0ff */
[----:B------:R-:W1:Y:S02]  /*19c0*/  F2I.FTZ.U32.TRUNC.NTZ R5, R2 ;  /* 0x0000000200057305 */ /* 0x000e64000021f000 */
[----:B-1----:R-:W-:-:S04]  /*19d0*/  IMAD.MOV R2, RZ, RZ, -R5 ;  /* 0x000000ffff027224 */ /* 0x002fc800078e0a05 */
[----:B------:R-:W-:Y:S01]  /*19e0*/  IMAD.MOV.U32 R7, RZ, RZ, R2 ;  /* 0x000000ffff077224 */ /* 0x000fe200078e0002 */
[----:B------:R-:W-:-:S03]  /*19f0*/  IABS R2, R0 ;  /* 0x0000000000027213 */ /* 0x000fc60000000000 */
[----:B------:R-:W-:Y:S02]  /*1a00*/  IMAD R7, R7, R3, RZ ;  /* 0x0000000307077224 */ /* 0x000fe400078e02ff */
[----:B------:R-:W-:Y:S02]  /*1a10*/  IMAD.MOV R8, RZ, RZ, -R2 ;  /* 0x000000ffff087224 */ /* 0x000fe400078e0a02 */
[----:B------:R-:W-:-:S04]  /*1a20*/  IMAD.HI.U32 R2, R5, R7, R4 ;  /* 0x0000000705027227 */ /* 0x000fc800078e0004 */
[----:B------:R-:W-:Y:S02]  /*1a30*/  IMAD.MOV.U32 R4, RZ, RZ, R9 ;  /* 0x000000ffff047224 */ /* 0x000fe400078e0009 */
[----:B------:R-:W-:Y:S02]  /*1a40*/  IMAD.MOV.U32 R5, RZ, RZ, R8 ;  /* 0x000000ffff057224 */ /* 0x000fe400078e0008 */
[----:B------:R-:W-:-:S04]  /*1a50*/  IMAD.HI.U32 R2, R2, R4, RZ ;  /* 0x0000000402027227 */ /* 0x000fc800078e00ff */
[----:B------:R-:W-:-:S05]  /*1a60*/  IMAD R4, R2, R5, R4 ;  /* 0x0000000502047224 */ /* 0x000fca00078e0204 */
[----:B------:R-:W-:-:S13]  /*1a70*/  ISETP.GT.U32.AND P2, PT, R3, R4, PT ;  /* 0x000000040300720c */ /* 0x000fda0003f44070 */
[----:B------:R-:W-:Y:S01]  /*1a80*/  @!P2 IMAD.IADD R4, R4, 0x1, -R3 ;  /* 0x000000010404a824 */ /* 0x000fe200078e0a03 */
[----:B------:R-:W-:Y:S02]  /*1a90*/  @!P2 IADD3 R2, R2, 0x1, RZ ;  /* 0x000000010202a810 */ /* 0x000fe40007ffe0ff */
[----:B------:R-:W-:Y:S02]  /*1aa0*/  ISETP.NE.AND P2, PT, R0, RZ, PT ;  /* 0x000000ff0000720c */ /* 0x000fe40003f45270 */
[----:B------:R-:W-:Y:S02]  /*1ab0*/  ISETP.GE.U32.AND P3, PT, R4, R3, PT ;  /* 0x000000030400720c */ /* 0x000fe40003f66070 */
[----:B------:R-:W-:-:S04]  /*1ac0*/  LOP3.LUT R3, R6, R0, RZ, 0x3c, !PT ;  /* 0x0000000006037212 */ /* 0x000fc800078e3cff */
[----:B------:R-:W-:-:S07]  /*1ad0*/  ISETP.GE.AND P1, PT, R3, RZ, PT ;  /* 0x000000ff0300720c */ /* 0x000fce0003f26270 */
[----:B------:R-:W-:-:S06]  /*1ae0*/  @P3 IADD3 R2, R2, 0x1, RZ ;  /* 0x0000000102023810 */ /* 0x000fcc0007ffe0ff */
[----:B------:R-:W-:Y:S01]  /*1af0*/  @!P1 IMAD.MOV R2, RZ, RZ, -R2 ;  /* 0x000000ffff029224 */ /* 0x000fe200078e0a02 */
[----:B------:R-:W-:Y:S02]  /*1b00*/  @!P2 LOP3.LUT R2, RZ, R0, RZ, 0x33, !PT ;  /* 0x00000000ff02a212 */ /* 0x000fe400078e33ff */
.L_x_35:
[----:B------:R-:W-:Y:S05]  /*1b10*/  BSYNC B0 ;  /* 0x0000000000007941 */ /* 0x000fea0003800000 */
.L_x_34:
[----:B------:R-:W-:Y:S01]  /*1b20*/  IMAD R200, R221, R2, RZ ;  /* 0x00000002ddc87224 */ /* 0x000fe200078e02ff */
[----:B------:R-:W-:Y:S01]  /*1b30*/  PRMT R0, RZ, 0x7610, R0 ;  /* 0x00007610ff007816 */ /* 0x000fe20000000000 */
[----:B------:R-:W-:Y:S01]  /*1b40*/  CS2R R22, SRZ ;  /* 0x0000000000167805 */ /* 0x000fe2000001ff00 */
[----:B------:R-:W-:Y:S01]  /*1b50*/  CS2R R26, SRZ ;  /* 0x00000000001a7805 */ /* 0x000fe2000001ff00 */
[----:B------:R-:W-:Y:S01]  /*1b60*/  IMAD.IADD R2, R200, 0x1, R2 ;  /* 0x00000001c8027824 */ /* 0x000fe200078e0202 */
[----:B------:R-:W-:Y:S01]  /*1b70*/  CS2R R24, SRZ ;  /* 0x0000000000187805 */ /* 0x000fe2000001ff00 */
[----:B------:R-:W-:Y:S01]  /*1b80*/  CS2R R42, SRZ ;  /* 0x00000000002a7805 */ /* 0x000fe2000001ff00 */
[----:B------:R-:W-:Y:S01]  /*1b90*/  CS2R R92, SRZ ;  /* 0x00000000005c7805 */ /* 0x000fe2000001ff00 */
[----:B------:R-:W-:Y:S01]  /*1ba0*/  CS2R R70, SRZ ;  /* 0x0000000000467805 */ /* 0x000fe2000001ff00 */
[----:B------:R-:W-:Y:S01]  /*1bb0*/  IMNMX R160, R10, R2, PT ;  /* 0x000000020aa07217 */ /* 0x000fe20003800200 */
[----:B------:R-:W-:Y:S01]  /*1bc0*/  CS2R R100, SRZ ;  /* 0x0000000000647805 */ /* 0x000fe2000001ff00 */
[----:B------:R-:W-:Y:S01]  /*1bd0*/  CS2R R82, SRZ ;  /* 0x0000000000527805 */ /* 0x000fe2000001ff00 */
[----:B------:R-:W-:Y:S01]  /*1be0*/  CS2R R128, SRZ ;  /* 0x0000000000807805 */ /* 0x000fe2000001ff00 */
[----:B------:R-:W-:Y:S01]  /*1bf0*/  ISETP.GT.AND P1, PT, R160, R200, PT ;  /* 0x000000c8a000720c */ /* 0x000fe20003f24270 */
        /* <DEDUP_REMOVED lines=41> */
[----:B------:R-:W-:-:S04]  /*1e90*/  ISETP.NE.U32.AND P1, PT, RZ, c[0x0][0x340], PT ;  /* 0x0000d000ff007a0c */ /* 0x000fc80003f25070 */
[----:B------:R-:W-:-:S13]  /*1ea0*/  ISETP.NE.AND.EX P1, PT, RZ, c[0x0][0x344], PT, P1 ;  /* 0x0000d100ff007a0c */ /* 0x000fda0003f25310 */
[----:B------:R-:W-:-:S04]  /*1eb0*/  @P1 IADD3 R2, P2, R217, c[0x0][0x340], RZ ;  /* 0x0000d000d9021a10 */ /* 0x000fc80007f5e0ff */
[----:B------:R-:W-:-:S05]  /*1ec0*/  @P1 IADD3.X R3, R218, c[0x0][0x344], RZ, P2, !PT ;  /* 0x0000d100da031a10 */ /* 0x000fca00017fe4ff */
[----:B------:R1:W5:Y:S01]  /*1ed0*/  @P1 LDG.E R14, [R2.64] ;  /* 0x00000006020e1981 */ /* 0x000362000c1e1900 */
[----:B------:R-:W-:Y:S01]  /*1ee0*/  SHF.R.S32.HI R0, RZ, 0x1f, R11 ;  /* 0x0000001fff007819 */ /* 0x000fe2000001140b */
[----:B------:R-:W-:Y:S01]  /*1ef0*/  IMAD.MOV.U32 R4, RZ, RZ, c[0x0][0x2c4] ;  /* 0x0000b100ff047624 */ /* 0x000fe200078e00ff */
[----:B------:R-:W-:Y:S01]  /*1f00*/  LOP3.LUT R13, R214, 0xffff, RZ, 0xc0, !PT ;  /* 0x0000ffffd60d7812 */ /* 0x000fe200078ec0ff */
[----:B------:R-:W-:Y:S01]  /*1f10*/  IMAD R5, R197, 0x20, R201 ;  /* 0x00000020c5057824 */ /* 0x000fe200078e02c9 */
[----:B------:R-:W-:Y:S01]  /*1f20*/  SEL R6, R220, RZ, !P0 ;  /* 0x000000ffdc067207 */ /* 0x000fe20004000000 */
[----:B------:R-:W-:Y:S01]  /*1f30*/  IMAD R0, R0, c[0x0][0x178], RZ ;  /* 0x00005e0000007a24 */ /* 0x000fe200078e02ff */
[----:B------:R-:W-:Y:S01]  /*1f40*/  ISETP.NE.AND P2, PT, R4, 0x1, PT ;  /* 0x000000010400780c */ /* 0x000fe20003f45270 */
[----:B------:R-:W-:Y:S01]  /*1f50*/  IMAD R5, R213, 0x80, R5 ;  /* 0x00000080d5057824 */ /* 0x000fe200078e0205 */
[----:B------:R-:W-:Y:S01]  /*1f60*/  SEL R4, R216, RZ, !P0 ;  /* 0x000000ffd8047207 */ /* 0x000fe20004000000 */
[----:B------:R-:W-:Y:S01]  /*1f70*/  IMAD R0, R11, c[0x0][0x17c], R0 ;  /* 0x00005f000b007a24 */ /* 0x000fe200078e0200 */
[----:B------:R-:W-:Y:S01]  /*1f80*/  ISETP.GE.AND P6, PT, R194, c[0x0][0x198], PT ;  /* 0x00006600c2007a0c */ /* 0x000fe20003fc6270 */
[----:B------:R-:W-:Y:S01]  /*1f90*/  IMAD R6, R6, c[0x0][0x1c0], RZ ;  /* 0x0000700006067a24 */ /* 0x000fe200078e02ff */
[----:B------:R-:W-:-:S02]  /*1fa0*/  ISETP.GE.AND P5, PT, R198, c[0x0][0x198], PT ;  /* 0x00006600c6007a0c */ /* 0x000fc40003fa6270 */
[----:B------:R-:W-:Y:S01]  /*1fb0*/  ISETP.GE.AND P4, PT, R199, c[0x0][0x198], PT ;  /* 0x00006600c7007a0c */ /* 0x000fe20003f86270 */
[----:B------:R-:W-:Y:S01]  /*1fc0*/  IMAD R6, R4, c[0x0][0x1c4], R6 ;  /* 0x0000710004067a24 */ /* 0x000fe200078e0206 */
[----:B------:R-:W-:-:S03]  /*1fd0*/  IADD3 R115, R160, -0x1, RZ ;  /* 0xffffffffa0737810 */ /* 0x000fc60007ffe0ff */
[----:B------:R-:W-:-:S04]  /*1fe0*/  @P2 IMAD.HI.U32 R7, R5, c[0x0][0x2c8], RZ ;  /* 0x0000b20005072a27 */ /* 0x000fc800078e00ff */
[----:B-1----:R-:W-:-:S05]  /*1ff0*/  IMAD.WIDE.U32 R2, R11, c[0x0][0x178], RZ ;  /* 0x00005e000b027a25 */ /* 0x002fca00078e00ff */
[----:B------:R-:W-:Y:S02]  /*2000*/  IADD3 R3, R3, R0, RZ ;  /* 0x0000000003037210 */ /* 0x000fe40007ffe0ff */
[----:B------:R-:W-:Y:S02]  /*2010*/  MOV R0, R5 ;  /* 0x0000000500007202 */ /* 0x000fe40000000f00 */
[----:B------:R-:W-:Y:S01]  /*2020*/  @P2 SHF.R.U32.HI R0, RZ, c[0x0][0x2cc], R7 ;  /* 0x0000b300ff002a19 */ /* 0x000fe20000011607 */
[----:B------:R-:W-:-:S03]  /*2030*/  IMAD.WIDE.U32 R2, R13, c[0x0][0x1b8], R2 ;  /* 0x00006e000d027a25 */ /* 0x000fc600078e0002 */
[----:B------:R-:W-:Y:S01]  /*2040*/  SHF.R.S32.HI R7, RZ, 0x1f, R0 ;  /* 0x0000001fff077819 */ /* 0x000fe20000011400 */
[----:B------:R-:W-:-:S04]  /*2050*/  IMAD R3, R13, c[0x0][0x1bc], R3 ;  /* 0x00006f000d037a24 */ /* 0x000fc800078e0203 */
[----:B------:R-:W-:-:S04]  /*2060*/  IMAD.WIDE.U32 R2, R4, c[0x0][0x1c0], R2 ;  /* 0x0000700004027a25 */ /* 0x000fc800078e0002 */
[----:B------:R-:W-:Y:S01]  /*2070*/  IMAD.MOV R4, RZ, RZ, -R0 ;  /* 0x000000ffff047224 */ /* 0x000fe200078e0a00 */
[----:B------:R-:W-:-:S03]  /*2080*/  IADD3 R3, R3, R6, RZ ;  /* 0x0000000603037210 */ /* 0x000fc60007ffe0ff */
[----:B------:R-:W-:Y:S02]  /*2090*/  IMAD R4, R4, c[0x0][0x2c4], R5 ;  /* 0x0000b10004047a24 */ /* 0x000fe400078e0205 */
[----:B------:R-:W-:Y:S02]  /*20a0*/  IMAD R5, R7, c[0x0][0x1b0], RZ ;  /* 0x00006c0007057a24 */ /* 0x000fe400078e02ff */
[----:B------:R-:W-:-:S04]  /*20b0*/  IMAD.WIDE.U32 R2, R0, c[0x0][0x1b0], R2 ;  /* 0x00006c0000027a25 */ /* 0x000fc800078e0002 */
[----:B------:R-:W-:Y:S01]  /*20c0*/  IMAD R6, R0, c[0x0][0x1b4], R5 ;  /* 0x00006d0000067a24 */ /* 0x000fe200078e0205 */
[----:B------:R-:W-:-:S03]  /*20d0*/  SHF.R.S32.HI R5, RZ, 0x1f, R4 ;  /* 0x0000001fff057819 */ /* 0x000fc60000011404 */
[----:B------:R-:W-:Y:S02]  /*20e0*/  IMAD.IADD R3, R3, 0x1, R6 ;  /* 0x0000000103037824 */ /* 0x000fe400078e0206 */
[----:B------:R-:W-:Y:S02]  /*20f0*/  IMAD R0, R5, c[0x0][0x1a8], RZ ;  /* 0x00006a0005007a24 */ /* 0x000fe400078e02ff */
[----:B------:R-:W-:-:S04]  /*2100*/  IMAD.WIDE.U32 R2, R4, c[0x0][0x1a8], R2 ;  /* 0x00006a0004027a25 */ /* 0x000fc800078e0002 */
[----:B------:R-:W-:Y:S01]  /*2110*/  IMAD R0, R4, c[0x0][0x1ac], R0 ;  /* 0x00006b0004007a24 */ /* 0x000fe200078e0200 */
[----:B------:R-:W-:-:S04]  /*2120*/  LEA R12, P0, R2, c[0x0][0x160], 0x1 ;  /* 0x00005800020c7a11 */ /* 0x000fc800078008ff */
[----:B------:R-:W-:-:S04]  /*2130*/  IADD3 R0, R3, R0, RZ ;  /* 0x0000000003007210 */ /* 0x000fc80007ffe0ff */
[----:B------:R-:W-:Y:S01]  /*2140*/  LEA.HI.X R9, R2, c[0x0][0x164], R0, 0x1, P0 ;  /* 0x0000590002097a11 */ /* 0x000fe200000f0c00 */
[----:B------:R-:W-:Y:S01]  /*2150*/  @!P1 IMAD.MOV.U32 R14, RZ, RZ, R216 ;  /* 0x000000ffff0e9224 */ /* 0x000fe200078e00d8 */
[----:B------:R-:W-:Y:S05]  /*2160*/  BRA.DIV ~URZ, `(.L_x_37) ;  /* 0x0000ac227f007947 */ /* 0x000fea000b800000 */
[----:B------:R1:W2:Y:S02]  /*2170*/  SHFL.IDX PT, R8, R9, RZ, 0x181f ;  /* 0x00181fff09087589 */ /* 0x0002a400000e0000 */
.L_x_126:
[----:B------:R-:W-:Y:S05]  /*2180*/  BRA.DIV ~URZ, `(.L_x_38) ;  /* 0x0000ac727f007947 */ /* 0x000fea000b800000 */
[----:B------:R3:W4:Y:S02]  /*2190*/  SHFL.IDX PT, R0, R12, RZ, 0x181f ;  /* 0x00181fff0c007589 */ /* 0x00072400000e0000 */
.L_x_127:
[----:B------:R-:W-:Y:S01]  /*21a0*/  IMAD R11, R15, c[0x0][0x2c4], RZ ;  /* 0x0000b1000f0b7a24 */ /* 0x000fe200078e02ff */
[----:B------:R-:W-:Y:S01]  /*21b0*/  LEA R10, R213, R201, 0x7 ;  /* 0x000000c9d50a7211 */ /* 0x000fe200078e38ff */
[----:B------:R-:W-:Y:S03]  /*21c0*/  BSSY B0, `(.L_x_39) ;  /* 0x0000012000007945 */ /* 0x000fe60003800000 */
[----:B------:R-:W-:-:S13]  /*21d0*/  ISETP.GE.AND P0, PT, R10, R11, PT ;  /* 0x0000000b0a00720c */ /* 0x000fda0003f06270 */
[----:B------:R-:W-:Y:S05]  /*21e0*/  @P0 BRA `(.L_x_40) ;  /* 0x000000f000000947 */ /* 0x000fea0003800000 */
[-C--:B----4-:R-:W-:Y:S02]  /*21f0*/  LEA R6, P2, R194, R0.reuse, 0x1 ;  /* 0x00000000c2067211 */ /* 0x090fe400078408ff */
[----:B------:R-:W-:Y:S02]  /*2200*/  SHF.R.S32.HI R19, RZ, 0x1f, R194 ;  /* 0x0000001fff137819 */ /* 0x000fe400000114c2 */
[-C--:B------:R-:W-:Y:S02]  /*2210*/  LEA R4, P1, R198, R0.reuse, 0x1 ;  /* 0x00000000c6047211 */ /* 0x080fe400078208ff */
[----:B------:R-:W-:Y:S02]  /*2220*/  SHF.R.S32.HI R18, RZ, 0x1f, R198 ;  /* 0x0000001fff127819 */ /* 0x000fe400000114c6 */
[----:B------:R-:W-:Y:S02]  /*2230*/  SHF.R.S32.HI R17, RZ, 0x1f, R199 ;  /* 0x0000001fff117819 */ /* 0x000fe400000114c7 */
[----:B------:R-:W-:-:S02]  /*2240*/  LEA R2, P0, R199, R0, 0x1 ;  /* 0x00000000c7027211 */ /* 0x000fc400078008ff */
[-C--:B--2---:R-:W-:Y:S02]  /*2250*/  LEA.HI.X R7, R194, R8.reuse, R19, 0x1, P2 ;  /* 0x00000008c2077211 */ /* 0x084fe400010f0c13 */
[-C--:B------:R-:W-:Y:S02]  /*2260*/  LEA.HI.X R5, R198, R8.reuse, R18, 0x1, P1 ;  /* 0x00000008c6057211 */ /* 0x080fe400008f0c12 */
[----:B------:R-:W-:Y:S01]  /*2270*/  LEA.HI.X R3, R199, R8, R17, 0x1, P0 ;  /* 0x00000008c7037211 */ /* 0x000fe200000f0c11 */
[----:B------:R-:W-:Y:S01]  /*2280*/  @!PT LDS RZ, [RZ] ;  /* 0x00000000fffff984 */ /* 0x000fe20000000800 */
[----:B------:R-:W-:Y:S01]  /*2290*/  @!PT LDS RZ, [RZ] ;  /* 0x00000000fffff984 */ /* 0x000fe20000000800 */
[----:B------:R-:W-:Y:S01]  /*22a0*/  @!PT LDS RZ, [RZ] ;  /* 0x00000000fffff984 */ /* 0x000fe20000000800 */
[----:B------:R2:W-:Y:S04]  /*22b0*/  LDGSTS.E.BYPASS.LTC128B.128 [R187+0xc100], [R6.64], !P6 ;  /* 0x0c10000006bb7fae */ /* 0x0005e8000f101d46 */
[----:B------:R2:W-:Y:S04]  /*22c0*/  LDGSTS.E.BYPASS.LTC128B.128 [R187+0x10100], [R4.64], !P5 ;  /* 0x1010000004bb7fae */ /* 0x0005e8000e901d46 */
[----:B------:R2:W-:Y:S02]  /*22d0*/  LDGSTS.E.BYPASS.LTC128B.128 [R187+0x14100], [R2.64], !P4 ;  /* 0x1410000002bb7fae */ /* 0x0005e4000e101d46 */
.L_x_40:
[----:B------:R-:W-:Y:S05]  /*22e0*/  BSYNC B0 ;  /* 0x0000000000007941 */ /* 0x000fea0003800000 */
.L_x_39:
[----:B------:R-:W-:Y:S05]  /*22f0*/  BRA.DIV ~URZ, `(.L_x_41) ;  /* 0x0000ab727f007947 */ /* 0x000fea000b800000 */
[----:B--2---:R2:W1:Y:S04]  /*2300*/  SHFL.IDX PT, R8, R9, 0x1, 0x181f ;  /* 0x00381f0009087f89 */ /* 0x00446800000e0000 */
[----:B----4-:R2:W4:Y:S02]  /*2310*/  SHFL.IDX PT, R0, R12, 0x1, 0x181f ;  /* 0x00381f000c007f89 */ /* 0x01052400000e0000 */
.L_x_128:
[----:B------:R-:W-:Y:S01]  /*2320*/  IADD3 R2, R10, 0x20, RZ ;  /* 0x000000200a027810 */ /* 0x000fe20007ffe0ff */
        /* <DEDUP_REMOVED lines=9> */
[-C--:B-1----:R-:W-:Y:S02]  /*23c0*/  LEA.HI.X R7, R194, R8.reuse, R18, 0x1, P2 ;  /* 0x00000008c2077211 */ /* 0x082fe400010f0c12 */
        /* <DEDUP_REMOVED lines=8> */
.L_x_43:
[----:B------:R-:W-:Y:S05]  /*2450*/  BSYNC B0 ;  /* 0x0000000000007941 */ /* 0x000fea0003800000 */
.L_x_42:
[----:B------:R-:W-:Y:S05]  /*2460*/  BRA.DIV ~URZ, `(.L_x_44) ;  /* 0x0000aad27f007947 */ /* 0x000fea000b800000 */
[----:B-1----:R1:W2:Y:S02]  /*2470*/  SHFL.IDX PT, R8, R9, 0x2, 0x181f ;  /* 0x00581f0009087f89 */ /* 0x0022a400000e0000 */
.L_x_129:
[----:B------:R-:W-:Y:S05]  /*2480*/  BRA.DIV ~URZ, `(.L_x_45) ;  /* 0x0000ab227f007947 */ /* 0x000fea000b800000 */
[----:B----4-:R4:W1:Y:S02]  /*2490*/  SHFL.IDX PT, R0, R12, 0x2, 0x181f ;  /* 0x00581f000c007f89 */ /* 0x01086400000e0000 */
.L_x_130:
[----:B------:R-:W-:Y:S01]  /*24a0*/  IADD3 R2, R10, 0x40, RZ ;  /* 0x000000400a027810 */ /* 0x000fe20007ffe0ff */
[----:B------:R-:W-:Y:S03]  /*24b0*/  BSSY B0, `(.L_x_46) ;  /* 0x0000012000007945 */ /* 0x000fe60003800000 */
[----:B------:R-:W-:-:S13]  /*24c0*/  ISETP.GE.AND P0, PT, R2, R11, PT ;  /* 0x0000000b0200720c */ /* 0x000fda0003f06270 */
[----:B------:R-:W-:Y:S05]  /*24d0*/  @P0 BRA `(.L_x_47) ;  /* 0x000000f000000947 */ /* 0x000fea0003800000 */
[-C--:B-1----:R-:W-:Y:S02]  /*24e0*/  LEA R6, P2, R194, R0.reuse, 0x1 ;  /* 0x00000000c2067211 */ /* 0x082fe400078408ff */
        /* <DEDUP_REMOVED lines=14> */
.L_x_47:
[----:B------:R-:W-:Y:S05]  /*25d0*/  BSYNC B0 ;  /* 0x0000000000007941 */ /* 0x000fea0003800000 */
.L_x_46:
[----:B------:R-:W-:Y:S05]  /*25e0*/  BRA.DIV ~URZ, `(.L_x_48) ;  /* 0x0000aa327f007947 */ /* 0x000fea000b800000 */
[----:B--2---:R2:W3:Y:S04]  /*25f0*/  SHFL.IDX PT, R8, R9, 0x3, 0x181f ;  /* 0x00781f0009087f89 */ /* 0x0044e800000e0000 */
[----:B-1----:R2:W1:Y:S02]  /*2600*/  SHFL.IDX PT, R0, R12, 0x3, 0x181f ;  /* 0x00781f000c007f89 */ /* 0x00246400000e0000 */
.L_x_131:
[----:B------:R-:W-:Y:S01]  /*2610*/  IADD3 R2, R10, 0x60, RZ ;  /* 0x000000600a027810 */ /* 0x000fe20007ffe0ff */
[----:B-----5:R-:W-:Y:S01]  /*2620*/  IMAD.WIDE.U32 R206, R14, c[0x0][0x2b0], RZ ;  /* 0x0000ac000ece7a25 */ /* 0x020fe200078e00ff */
[----:B------:R-:W-:-:S02]  /*2630*/  SHF.R.S32.HI R18, RZ, 0x1f, R194 ;  /* 0x0000001fff127819 */ /* 0x000fc400000114c2 */
[----:B------:R-:W-:Y:S01]  /*2640*/  ISETP.GE.AND P3, PT, R2, R11, PT ;  /* 0x0000000b0200720c */ /* 0x000fe20003f66270 */
[----:B------:R-:W-:Y:S01]  /*2650*/  IMAD R116, R197, 0x20, R201 ;  /* 0x00000020c5747824 */ /* 0x000fe200078e02c9 */
[----:B------:R-:W-:Y:S02]  /*2660*/  SHF.R.S32.HI R17, RZ, 0x1f, R198 ;  /* 0x0000001fff117819 */ /* 0x000fe400000114c6 */
[----:B------:R-:W-:-:S09]  /*2670*/  SHF.R.S32.HI R15, RZ, 0x1f, R199 ;  /* 0x0000001fff0f7819 */ /* 0x000fd200000114c7 */
[-C--:B-1----:R-:W-:Y:S02]  /*2680*/  @!P3 LEA R6, P2, R194, R0.reuse, 0x1 ;  /* 0x00000000c206b211 */ /* 0x082fe400078408ff */
[-C--:B------:R-:W-:Y:S02]  /*2690*/  @!P3 LEA R4, P1, R198, R0.reuse, 0x1 ;  /* 0x00000000c604b211 */ /* 0x080fe400078208ff */
[C---:B------:R-:W-:Y:S02]  /*26a0*/  @!P3 LEA R2, P0, R199.reuse, R0, 0x1 ;  /* 0x00000000c702b211 */ /* 0x040fe400078008ff */
[----:B------:R-:W-:Y:S02]  /*26b0*/  SHF.R.S32.HI R0, RZ, 0x1f, R14 ;  /* 0x0000001fff007819 */ /* 0x000fe4000001140e */
[-C--:B---3--:R-:W-:Y:S02]  /*26c0*/  @!P3 LEA.HI.X R7, R194, R8.reuse, R18, 0x1, P2 ;  /* 0x00000008c207b211 */ /* 0x088fe400010f0c12 */
[-C--:B------:R-:W-:Y:S01]  /*26d0*/  @!P3 LEA.HI.X R5, R198, R8.reuse, R17, 0x1, P1 ;  /* 0x00000008c605b211 */ /* 0x080fe200008f0c11 */
[----:B------:R-:W-:Y:S01]  /*26e0*/  IMAD R0, R0, c[0x0][0x2b0], RZ ;  /* 0x0000ac0000007a24 */ /* 0x000fe200078e02ff */
[----:B------:R-:W-:Y:S01]  /*26f0*/  @!P3 LEA.HI.X R3, R199, R8, R15, 0x1, P0 ;  /* 0x00000008c703b211 */ /* 0x000fe200000f0c0f */
[----:B------:R-:W-:Y:S01]  /*2700*/  @!PT LDS RZ, [RZ] ;  /* 0x00000000fffff984 */ /* 0x000fe20000000800 */
[----:B------:R-:W-:Y:S01]  /*2710*/  @!PT LDS RZ, [RZ] ;  /* 0x00000000fffff984 */ /* 0x000fe20000000800 */
[----:B------:R-:W-:Y:S01]  /*2720*/  @!PT LDS RZ, [RZ] ;  /* 0x00000000fffff984 */ /* 0x000fe20000000800 */
[----:B------:R1:W-:Y:S02]  /*2730*/  @!P3 LDGSTS.E.BYPASS.LTC128B.128 [R187+0xf100], [R6.64], !P6 ;  /* 0x0f10000006bbbfae */ /* 0x0003e4000f101d46 */
[----:B------:R-:W-:-:S02]  /*2740*/  IMAD R0, R14, c[0x0][0x2b4], R0 ;  /* 0x0000ad000e007a24 */ /* 0x000fc400078e0200 */
[----:B------:R1:W-:Y:S01]  /*2750*/  @!P3 LDGSTS.E.BYPASS.LTC128B.128 [R187+0x13100], [R4.64], !P5 ;  /* 0x1310000004bbbfae */ /* 0x0003e2000e901d46 */
[----:B------:R-:W-:Y:S01]  /*2760*/  ISETP.GE.AND P5, PT, R194, c[0x0][0x1d4], PT ;  /* 0x00007500c2007a0c */ /* 0x000fe20003fa6270 */
[----:B------:R-:W-:Y:S02]  /*2770*/  IMAD.IADD R210, R207, 0x1, R0 ;  /* 0x00000001cfd27824 */ /* 0x000fe400078e0200 */
[----:B------:R1:W-:Y:S01]  /*2780*/  @!P3 LDGSTS.E.BYPASS.LTC128B.128 [R187+0x17100], [R2.64], !P4 ;  /* 0x1710000002bbbfae */ /* 0x0003e2000e101d46 */
[----:B------:R-:W-:Y:S02]  /*2790*/  ISETP.GE.AND P4, PT, R198, c[0x0][0x1d4], PT ;  /* 0x00007500c6007a0c */ /* 0x000fe40003f86270 */
[----:B------:R-:W-:Y:S01]  /*27a0*/  ISETP.GE.AND P3, PT, R199, c[0x0][0x1d4], PT ;  /* 0x00007500c7007a0c */ /* 0x000fe20003f66270 */
[----:B------:R-:W0:Y:S01]  /*27b0*/  LDGDEPBAR ;  /* 0x00000000000079af */ /* 0x000e220000000000 */
[----:B------:R-:W-:Y:S03]  /*27c0*/  WARPSYNC 0xffffffff ;  /* 0xffffffff00007948 */ /* 0x000fe60003800000 */
[----:B------:R-:W-:Y:S01]  /*27d0*/  IMAD.MOV.U32 R0, RZ, RZ, c[0x0][0x2b8] ;  /* 0x0000ae00ff007624 */ /* 0x000fe200078e00ff */
[----:B------:R-:W-:Y:S01]  /*27e0*/  BAR.SYNC.DEFER_BLOCKING 0x0 ;  /* 0x0000000000007b1d */ /* 0x000fe20000010000 */
[----:B-1----:R-:W-:-:S02]  /*27f0*/  IMAD R2, R115, 0x40, R116 ;  /* 0x0000004073027824 */ /* 0x002fc400078e0274 */
[----:B------:R-:W-:Y:S01]  /*2800*/  IMAD.MOV.U32 R188, RZ, RZ, RZ ;  /* 0x000000ffffbc7224 */ /* 0x000fe200078e00ff */
[----:B------:R-:W-:Y:S02]  /*2810*/  ISETP.NE.AND P0, PT, R0, 0x1, PT ;  /* 0x000000010000780c */ /* 0x000fe40003f05270 */
[C---:B------:R-:W-:Y:S01]  /*2820*/  ISETP.GE.AND P2, PT, R2.reuse, R16, PT ;  /* 0x000000100200720c */ /* 0x040fe20003f46270 */
[----:B------:R-:W-:-:S03]  /*2830*/  IMAD.IADD R2, R2, 0x1, R202 ;  /* 0x0000000102027824 */ /* 0x000fc600078e02ca */
[----:B------:R-:W-:Y:S01]  /*2840*/  ISETP.GT.OR P2, PT, R116, 0x3f, P2 ;  /* 0x0000003f7400780c */ /* 0x000fe20001744670 */
[----:B------:R-:W-:-:S06]  /*2850*/  IMAD.MOV.U32 R0, RZ, RZ, R2 ;  /* 0x000000ffff007224 */ /* 0x000fcc00078e0002 */
[----:B------:R-:W-:-:S05]  /*2860*/  @P0 IMAD.HI.U32 R3, R2, c[0x0][0x2bc], RZ ;  /* 0x0000af0002030a27 */ /* 0x000fca00078e00ff */
[----:B------:R-:W-:-:S04]  /*2870*/  @P0 SHF.R.U32.HI R0, RZ, c[0x0][0x2c0], R3 ;  /* 0x0000b000ff000a19 */ /* 0x000fc80000011603 */
[----:B------:R-:W-:-:S04]  /*2880*/  @!P2 IADD3 R3, P1, R0, R206, RZ ;  /* 0x000000ce0003a210 */ /* 0x000fc80007f3e0ff */
[----:B------:R-:W-:Y:S02]  /*2890*/  @!P2 LEA.HI.X.SX32 R5, R0, R210, 0x1, P1 ;  /* 0x000000d20005a211 */ /* 0x000fe400008f0eff */
[----:B------:R-:W-:-:S04]  /*28a0*/  @!P2 LEA R4, P1, R3, c[0x0][0x2a0], 0x2 ;  /* 0x0000a8000304aa11 */ /* 0x000fc800078210ff */
[----:B------:R-:W-:-:S05]  /*28b0*/  @!P2 LEA.HI.X R5, R3, c[0x0][0x2a4], R5, 0x2, P1 ;  /* 0x0000a9000305aa11 */ /* 0x000fca00008f1405 */
[----:B------:R-:W3:Y:S01]  /*28c0*/  @!P2 LDG.E R188, [R4.64] ;  /* 0x0000000604bca981 */ /* 0x000ee2000c1e1900 */
[----:B------:R-:W-:Y:S01]  /*28d0*/  IMAD.MOV R0, RZ, RZ, -R0 ;  /* 0x000000ffff007224 */ /* 0x000fe200078e0a00 */
[----:B------:R-:W-:Y:S01]  /*28e0*/  SHF.L.U64.HI R112, R194, 0x1, R18 ;  /* 0x00000001c2707819 */ /* 0x000fe20000010212 */
[----:B------:R-:W-:Y:S01]  /*28f0*/  IMAD.WIDE.U32 R204, R13, c[0x0][0x1e8], RZ ;  /* 0x00007a000dcc7a25 */ /* 0x000fe200078e00ff */
[----:B------:R-:W-:Y:S01]  /*2900*/  SHF.L.U64.HI R113, R198, 0x1, R17 ;  /* 0x00000001c6717819 */ /* 0x000fe20000010211 */
[----:B------:R-:W-:Y:S01]  /*2910*/  BSSY B0, `(.L_x_49) ;  /* 0x0000153000007945 */ /* 0x000fe20003800000 */
[----:B------:R-:W-:Y:S01]  /*2920*/  SHF.L.U64.HI R114, R199, 0x1, R15 ;  /* 0x00000001c7727819 */ /* 0x000fe2000001020f */
[----:B------:R-:W-:Y:S02]  /*2930*/  IMAD R189, R0, c[0x0][0x2b8], R2 ;  /* 0x0000ae0000bd7a24 */ /* 0x000fe400078e0202 */
[----:B------:R-:W-:Y:S02]  /*2940*/  IMAD R203, R13, c[0x0][0x1ec], R205 ;  /* 0x00007b000dcb7a24 */ /* 0x000fe400078e02cd */
[----:B------:R-:W-:Y:S01]  /*2950*/  IMAD.WIDE.U32 R2, R189, c[0x0][0x1e0], RZ ;  /* 0x00007800bd027a25 */ /* 0x000fe200078e00ff */
[----:B------:R-:W-:-:S03]  /*2960*/  SHF.R.S32.HI R6, RZ, 0x1f, R189 ;  /* 0x0000001fff067819 */ /* 0x000fc600000114bd */
[----:B------:R-:W-:Y:S02]  /*2970*/  IMAD R117, R115, -0x40, R16 ;  /* 0xffffffc073757824 */ /* 0x000fe400078e0210 */
[C---:B------:R-:W-:Y:S02]  /*2980*/  IMAD R0, R6.reuse, c[0x0][0x1e0], RZ ;  /* 0x0000780006007a24 */ /* 0x040fe400078e02ff */
[----:B------:R-:W-:Y:S02]  /*2990*/  IMAD.IADD R22, R117, 0x1, -R201 ;  /* 0x0000000175167824 */ /* 0x000fe400078e0ac9 */
[----:B------:R-:W-:Y:S02]  /*29a0*/  IMAD R0, R189, c[0x0][0x1e4], R0 ;  /* 0x00007900bd007a24 */ /* 0x000fe400078e0200 */
[----:B------:R-:W-:Y:S01]  /*29b0*/  IMAD R6, R6, c[0x0][0x208], RZ ;  /* 0x0000820006067a24 */ /* 0x000fe200078e02ff */
[----:B------:R-:W-:Y:S01]  /*29c0*/  ISETP.GE.AND P2, PT, R22, 0x1, PT ;  /* 0x000000011600780c */ /* 0x000fe20003f46270 */
[----:B------:R-:W-:-:S02]  /*29d0*/  IMAD.IADD R3, R3, 0x1, R0 ;  /* 0x0000000103037824 */ /* 0x000fc400078e0200 */
[----:B------:R-:W-:Y:S02]  /*29e0*/  IMAD R6, R189, c[0x0][0x20c], R6 ;  /* 0x00008300bd067a24 */ /* 0x000fe400078e0206 */
[----:B------:R-:W-:-:S04]  /*29f0*/  IMAD.WIDE.U32 R208, R13, c[0x0][0x210], RZ ;  /* 0x000084000dd07a25 */ /* 0x000fc800078e00ff */
[----:B------:R-:W-:Y:S02]  /*2a00*/  IMAD R211, R13, c[0x0][0x214], R209 ;  /* 0x000085000dd37a24 */ /* 0x000fe400078e02d1 */
[----:B------:R-:W-:Y:S02]  /*2a10*/  IMAD.SHL.U32 R118, R194, 0x2, RZ ;  /* 0x00000002c2767824 */ /* 0x000fe400078e00ff */
[----:B------:R-:W-:Y:S02]  /*2a20*/  IMAD.SHL.U32 R119, R198, 0x2, RZ ;  /* 0x00000002c6777824 */ /* 0x000fe400078e00ff */
[----:B------:R-:W-:Y:S01]  /*2a30*/  IMAD.SHL.U32 R120, R199, 0x2, RZ ;  /* 0x00000002c7787824 */ /* 0x000fe200078e00ff */
[----:B---3--:R-:W-:Y:S01]  /*2a40*/  SHF.R.S32.HI R7, RZ, 0x1f, R188 ;  /* 0x0000001fff077819 */ /* 0x008fe200000114bc */
[----:B------:R-:W-:-:S04]  /*2a50*/  IMAD.WIDE.U32 R2, R188, c[0x0][0x1f0], R2 ;  /* 0x00007c00bc027a25 */ /* 0x000fc800078e0002 */
[C---:B------:R-:W-:Y:S02]  /*2a60*/  IMAD R0, R7.reuse, c[0x0][0x1f0], RZ ;  /* 0x00007c0007007a24 */ /* 0x040fe400078e02ff */
[----:B------:R-:W-:Y:S02]  /*2a70*/  IMAD R7, R7, c[0x0][0x218], RZ ;  /* 0x0000860007077a24 */ /* 0x000fe400078e02ff */
[----:B------:R-:W-:Y:S01]  /*2a80*/  IMAD R4, R188, c[0x0][0x1f4], R0 ;  /* 0x00007d00bc047a24 */ /* 0x000fe200078e0200 */
[----:B------:R-:W-:Y:S01]  /*2a90*/  IADD3 R0, P1, R2, R204, RZ ;  /* 0x000000cc02007210 */ /* 0x000fe20007f3e0ff */
[----:B--2-4-:R-:W-:-:S03]  /*2aa0*/  IMAD R12, R188, c[0x0][0x21c], R7 ;  /* 0x00008700bc0c7a24 */ /* 0x014fc600078e0207 */
[----:B------:R-:W-:Y:S02]  /*2ab0*/  IADD3.X R2, R203, R3, R4, P1, !PT ;  /* 0x00000003cb027210 */ /* 0x000fe40000ffe404 */
[----:B------:R-:W-:-:S04]  /*2ac0*/  LEA R4, P1, R0, c[0x0][0x1c8], 0x1 ;  /* 0x0000720000047a11 */ /* 0x000fc800078208ff */
[----:B------:R-:W-:Y:S01]  /*2ad0*/  LEA.HI.X R11, R0, c[0x0][0x1cc], R2, 0x1, P1 ;  /* 0x00007300000b7a11 */ /* 0x000fe200008f0c02 */
[----:B------:R-:W-:Y:S01]  /*2ae0*/  IMAD.WIDE.U32 R2, R189, c[0x0][0x208], RZ ;  /* 0x00008200bd027a25 */ /* 0x000fe200078e00ff */
[----:B------:R-:W1:Y:S03]  /*2af0*/  SHFL.IDX PT, R0, R4, RZ, 0x181f ;  /* 0x00181fff04007589 */ /* 0x000e6600000e0000 */
[----:B------:R-:W-:Y:S01]  /*2b00*/  IMAD.IADD R3, R3, 0x1, R6 ;  /* 0x0000000103037824 */ /* 0x000fe200078e0206 */
[----:B------:R-:W2:Y:S03]  /*2b10*/  SHFL.IDX PT, R5, R11, RZ, 0x181f ;  /* 0x00181fff0b057589 */ /* 0x000ea600000e0000 */
[----:B------:R-:W-:Y:S01]  /*2b20*/  IMAD.WIDE.U32 R2, R188, c[0x0][0x218], R2 ;  /* 0x00008600bc027a25 */ /* 0x000fe200078e0002 */
[----:B------:R3:W4:Y:S04]  /*2b30*/  SHFL.IDX PT, R10, R4, 0x1, 0x181f ;  /* 0x00381f00040a7f89 */ /* 0x00072800000e0000 */
[----:B------:R-:W5:Y:S01]  /*2b40*/  SHFL.IDX PT, R11, R11, 0x1, 0x181f ;  /* 0x00381f000b0b7f89 */ /* 0x000f6200000e0000 */
[----:B-1----:R-:W-:-:S02]  /*2b50*/  @P2 LEA R8, P6, R194, R0, 0x1 ;  /* 0x00000000c2082211 */ /* 0x002fc400078c08ff */
[-C--:B------:R-:W-:Y:S02]  /*2b60*/  @P2 LEA R6, P1, R198, R0.reuse, 0x1 ;  /* 0x00000000c6062211 */ /* 0x080fe400078208ff */
[-C--:B--2---:R-:W-:Y:S02]  /*2b70*/  @P2 LEA.HI.X R9, R194, R5.reuse, R18, 0x1, P6 ;  /* 0x00000005c2092211 */ /* 0x084fe400030f0c12 */
[-C--:B------:R-:W-:Y:S02]  /*2b80*/  @P2 LEA.HI.X R7, R198, R5.reuse, R17, 0x1, P1 ;  /* 0x00000005c6072211 */ /* 0x080fe400008f0c11 */
[C---:B---3--:R-:W-:Y:S01]  /*2b90*/  @P2 LEA R4, P6, R199.reuse, R0, 0x1 ;  /* 0x00000000c7042211 */ /* 0x048fe200078c08ff */
[----:B------:R4:W-:Y:S01]  /*2ba0*/  @P2 LDGSTS.E.BYPASS.LTC128B.128 [R187+0x6100], [R8.64], !P5 ;  /* 0x0610000008bb2fae */ /* 0x0009e2000e901d46 */
[----:B------:R-:W-:Y:S02]  /*2bb0*/  IADD3 R0, P1, R2, R208, RZ ;  /* 0x000000d002007210 */ /* 0x000fe40007f3e0ff */
[----:B------:R-:W-:Y:S01]  /*2bc0*/  @P2 LEA.HI.X R5, R199, R5, R15, 0x1, P6 ;  /* 0x00000005c7052211 */ /* 0x000fe200030f0c0f */
[----:B------:R1:W-:Y:S01]  /*2bd0*/  @P2 LDGSTS.E.BYPASS.LTC128B.128 [R187+0x8100], [R6.64], !P4 ;  /* 0x0810000006bb2fae */ /* 0x0003e2000e101d46 */
[----:B------:R-:W-:-:S02]  /*2be0*/  ISETP.GE.AND P6, PT, R22, 0x21, PT ;  /* 0x000000211600780c */ /* 0x000fc40003fc6270 */
[----:B------:R-:W-:Y:S01]  /*2bf0*/  IADD3.X R2, R211, R3, R12, P1, !PT ;  /* 0x00000003d3027210 */ /* 0x000fe20000ffe40c */
[----:B------:R2:W-:Y:S01]  /*2c00*/  @P2 LDGSTS.E.BYPASS.LTC128B.128 [R187+0xa100], [R4.64], !P3 ;  /* 0x0a10000004bb2fae */ /* 0x0005e2000d901d46 */
[----:B------:R-:W-:-:S04]  /*2c10*/  LEA R3, P1, R0, c[0x0][0x1f8], 0x1 ;  /* 0x00007e0000037a11 */ /* 0x000fc800078208ff */
[----:B------:R-:W-:Y:S01]  /*2c20*/  LEA.HI.X R12, R0, c[0x0][0x1fc], R2, 0x1, P1 ;  /* 0x00007f00000c7a11 */ /* 0x000fe200008f0c02 */
[----:B------:R-:W-:Y:S04]  /*2c30*/  SHFL.IDX PT, R21, R3, 0x1, 0x181f ;  /* 0x00381f0003157f89 */ /* 0x000fe800000e0000 */
[----:B------:R3:W3:Y:S04]  /*2c40*/  SHFL.IDX PT, R0, R3, RZ, 0x181f ;  /* 0x00181fff03007589 */ /* 0x0006e800000e0000 */
[----:B------:R-:W3:Y:S04]  /*2c50*/  SHFL.IDX PT, R2, R12, RZ, 0x181f ;  /* 0x00181fff0c027589 */ /* 0x000ee800000e0000 */
[----:B------:R3:W3:Y:S01]  /*2c60*/  SHFL.IDX PT, R20, R12, 0x1, 0x181f ;  /* 0x00381f000c147f89 */ /* 0x0006e200000e0000 */
[----:B----4-:R-:W-:-:S04]  /*2c70*/  @P6 LEA R8, P2, R194, R10, 0x1 ;  /* 0x0000000ac2086211 */ /* 0x010fc800078408ff */
[-C--:B-----5:R-:W-:Y:S02]  /*2c80*/  @P6 LEA.HI.X R9, R194, R11.reuse, R18, 0x1, P2 ;  /* 0x0000000bc2096211 */ /* 0x0a0fe400010f0c12 */
[CC--:B-1----:R-:W-:Y:S02]  /*2c90*/  @P6 LEA R6, P2, R198.reuse, R10.reuse, 0x1 ;  /* 0x0000000ac6066211 */ /* 0x0c2fe400078408ff */
[C---:B--2---:R-:W-:Y:S01]  /*2ca0*/  @P6 LEA R4, P1, R199.reuse, R10, 0x1 ;  /* 0x0000000ac7046211 */ /* 0x044fe200078208ff */
[----:B------:R1:W-:Y:S01]  /*2cb0*/  @P6 LDGSTS.E.BYPASS.LTC128B.128 [R187+0x7100], [R8.64], !P5 ;  /* 0x0710000008bb6fae */ /* 0x0003e2000e901d46 */
[-C--:B------:R-:W-:Y:S02]  /*2cc0*/  @P6 LEA.HI.X R7, R198, R11.reuse, R17, 0x1, P2 ;  /* 0x0000000bc6076211 */ /* 0x080fe400010f0c11 */
[----:B------:R-:W-:Y:S02]  /*2cd0*/  @P6 LEA.HI.X R5, R199, R11, R15, 0x1, P1 ;  /* 0x0000000bc7056211 */ /* 0x000fe400008f0c0f */
[----:B---3--:R-:W-:Y:S01]  /*2ce0*/  IADD3 R3, R176, 0x20, RZ ;  /* 0x00000020b0037810 */ /* 0x008fe20007ffe0ff */
[----:B------:R2:W-:Y:S04]  /*2cf0*/  @P6 LDGSTS.E.BYPASS.LTC128B.128 [R187+0x9100], [R6.64], !P4 ;  /* 0x0910000006bb6fae */ /* 0x0005e8000e101d46 */
[----:B------:R2:W-:Y:S02]  /*2d00*/  @P6 LDGSTS.E.BYPASS.LTC128B.128 [R187+0xb100], [R4.64], !P3 ;  /* 0x0b10000004bb6fae */ /* 0x0005e4000d901d46 */
[----:B------:R-:W-:-:S02]  /*2d10*/  R2P PR, R197, 0x6 ;  /* 0x00000006c5007804 */ /* 0x000fc40000000000 */
[----:B------:R-:W0:Y:S01]  /*2d20*/  LDGDEPBAR ;  /* 0x00000000000079af */ /* 0x000e220000000000 */
[----:B------:R-:W-:-:S05]  /*2d30*/  IADD3 R16, P6, R0, R118, RZ ;  /* 0x0000007600107210 */ /* 0x000fca0007fde0ff */
[----:B------:R-:W-:Y:S01]  /*2d40*/  IMAD.X R17, R2, 0x1, R112, P6 ;  /* 0x0000000102117824 */ /* 0x000fe200030e0670 */
[----:B------:R-:W-:-:S04]  /*2d50*/  IADD3 R12, P6, R0, R120, RZ ;  /* 0x00000078000c7210 */ /* 0x000fc80007fde0ff */
[----:B------:R-:W-:Y:S01]  /*2d60*/  @P1 IADD3 R3, R176, -0x20, RZ ;  /* 0xffffffe0b0031810 */ /* 0x000fe20007ffe0ff */
[----:B------:R-:W-:Y:S01]  /*2d70*/  IMAD.X R13, R2, 0x1, R114, P6 ;  /* 0x00000001020d7824 */ /* 0x000fe200030e0672 */
[----:B------:R-:W-:Y:S01]  /*2d80*/  IADD3 R14, P1, R0, R119, RZ ;  /* 0x00000077000e7210 */ /* 0x000fe20007f3e0ff */
[----:B------:R-:W-:Y:S01]  /*2d90*/  IMAD.MOV.U32 R0, RZ, RZ, 0x40 ;  /* 0x00000040ff007424 */ /* 0x000fe200078e00ff */
[----:B------:R-:W-:-:S03]  /*2da0*/  ISETP.GE.AND P6, PT, R194, c[0x0][0x1d4], PT ;  /* 0x00007500c2007a0c */ /* 0x000fc60003fc6270 */
[----:B------:R-:W-:Y:S01]  /*2db0*/  IMAD.X R15, R2, 0x1, R113, P1 ;  /* 0x00000001020f7824 */ /* 0x000fe200008e0671 */
[----:B------:R-:W-:Y:S02]  /*2dc0*/  IADD3 R18, P1, R21, R118, RZ ;  /* 0x0000007615127210 */ /* 0x000fe40007f3e0ff */
[----:B------:R-:W-:Y:S02]  /*2dd0*/  SEL R0, R0, 0xffffffc0, !P2 ;  /* 0xffffffc000007807 */ /* 0x000fe40005000000 */
[----:B------:R-:W-:Y:S01]  /*2de0*/  IADD3 R2, R3, 0x4000, RZ ;  /* 0x0000400003027810 */ /* 0x000fe20007ffe0ff */
[----:B------:R-:W-:-:S04]  /*2df0*/  DEPBAR.LE SB0, 0x1 ;  /* 0x000080400000791a */ /* 0x000fc80000000000 */
[----:B------:R-:W-:-:S04]  /*2e00*/  DEPBAR.LE SB0, 0x0 ;  /* 0x000080000000791a */ /* 0x000fc80000000000 */
[----:B------:R-:W-:Y:S01]  /*2e10*/  BAR.SYNC.DEFER_BLOCKING 0x0 ;  /* 0x0000000000007b1d */ /* 0x000fe20000010000 */
[----:B------:R-:W-:Y:S01]  /*2e20*/  IMAD.X R19, R20, 0x1, R112, P1 ;  /* 0x0000000114137824 */ /* 0x000fe200008e0670 */
[----:B------:R-:W-:Y:S01]  /*2e30*/  ISETP.LT.OR P1, PT, R22, 0x1, P6 ;  /* 0x000000011600780c */ /* 0x000fe20003721670 */
[----:B------:R-:W-:Y:S01]  /*2e40*/  IMAD.IADD R177, R2, 0x1, R0 ;  /* 0x0000000102b17824 */ /* 0x000fe200078e0200 */
[----:B------:R-:W-:Y:S02]  /*2e50*/  ISETP.GE.AND P6, PT, R198, c[0x0][0x1d4], PT ;  /* 0x00007500c6007a0c */ /* 0x000fe40003fc6270 */
[----:B--2---:R-:W-:Y:S04]  /*2e60*/  LDSM.16.M88.4 R4, [R183] ;  /* 0x00000000b704783b */ /* 0x004fe80000000200 */
[----:B------:R-:W2:Y:S04]  /*2e70*/  LDSM.16.M88.4 R28, [R176] ;  /* 0x00000000b01c783b */ /* 0x000ea80000000200 */
[----:B------:R-:W3:Y:S04]  /*2e80*/  LDSM.16.M88.4 R32, [R176+0x800] ;  /* 0x00080000b020783b */ /* 0x000ee80000000200 */
[----:B------:R-:W-:Y:S04]  /*2e90*/  LDSM.16.M88.4 R40, [R176+0x1000] ;  /* 0x00100000b028783b */ /* 0x000fe80000000200 */
[----:B------:R-:W4:Y:S04]  /*2ea0*/  LDSM.16.M88.4 R52, [R176+0x1800] ;  /* 0x00180000b034783b */ /* 0x000f280000000200 */
[----:B-1----:R-:W-:Y:S04]  /*2eb0*/  LDSM.16.M88.4 R8, [R184] ;  /* 0x00000000b808783b */ /* 0x002fe80000000200 */
[----:B------:R-:W-:Y:S04]  /*2ec0*/  LDSM.16.M88.4 R48, [R3] ;  /* 0x000000000330783b */ /* 0x000fe80000000200 */
[----:B------:R-:W1:Y:S04]  /*2ed0*/  LDSM.16.M88.4 R44, [R3+0x800] ;  /* 0x00080000032c783b */ /* 0x000e680000000200 */
[----:B------:R-:W-:Y:S04]  /*2ee0*/  LDSM.16.M88.4 R68, [R3+0x1000] ;  /* 0x001000000344783b */ /* 0x000fe80000000200 */
[----:B------:R-:W5:Y:S04]  /*2ef0*/  LDSM.16.M88.4 R72, [R3+0x1800] ;  /* 0x001800000348783b */ /* 0x000f680000000200 */
[----:B------:R-:W-:Y:S01]  /*2f00*/  @!PT LDS RZ, [RZ] ;  /* 0x00000000fffff984 */ /* 0x000fe20000000800 */
[----:B------:R-:W-:Y:S01]  /*2f10*/  @!PT LDS RZ, [RZ] ;  /* 0x00000000fffff984 */ /* 0x000fe20000000800 */
[----:B------:R-:W-:Y:S01]  /*2f20*/  @!PT LDS RZ, [RZ] ;  /* 0x00000000fffff984 */ /* 0x000fe20000000800 */
[----:B------:R1:W-:Y:S01]  /*2f30*/  LDGSTS.E.BYPASS.LTC128B.128 [R187+0x100], [R16.64], !P1 ;  /* 0x0010000010bb7fae */ /* 0x0003e2000c901d46 */
[----:B------:R-:W-:-:S02]  /*2f40*/  ISETP.LT.OR P1, PT, R22, 0x1, P6 ;  /* 0x000000011600780c */ /* 0x000fc40003721670 */
[----:B------:R-:W-:Y:S01]  /*2f50*/  ISETP.GE.AND P6, PT, R199, c[0x0][0x1d4], PT ;  /* 0x00007500c7007a0c */ /* 0x000fe20003fc6270 */
[C---:B--2---:R-:W-:Y:S08]  /*2f60*/  HMMA.16816.F32.BF16 R36, R4.reuse, R28, RZ ;  /* 0x0000001c0424723c */ /* 0x044ff000000418ff */
[C---:B---3--:R-:W-:Y:S02]  /*2f70*/  HMMA.16816.F32.BF16 R24, R4.reuse, R32, RZ ;  /* 0x000000200418723c */ /* 0x048fe400000418ff */
[----:B------:R2:W-:Y:S06]  /*2f80*/  LDGSTS.E.BYPASS.LTC128B.128 [R187+0x2100], [R14.64], !P1 ;  /* 0x021000000ebb7fae */ /* 0x0005ec000c901d46 */
[C---:B------:R-:W-:Y:S08]  /*2f90*/  HMMA.16816.F32.BF16 R28, R4.reuse, R30, RZ ;  /* 0x0000001e041c723c */ /* 0x040ff000000418ff */
[C---:B----4-:R-:W-:Y:S08]  /*2fa0*/  HMMA.16816.F32.BF16 R64, R4.reuse, R52, RZ ;  /* 0x000000340440723c */ /* 0x050ff000000418ff */
[----:B------:R-:W-:Y:S01]  /*2fb0*/  HMMA.16816.F32.BF16 R60, R4, R54, RZ ;  /* 0x00000036043c723c */ /* 0x000fe200000418ff */
[----:B--2---:R-:W-:-:S07]  /*2fc0*/  IADD3 R14, P1, R21, R119, RZ ;  /* 0x00000077150e7210 */ /* 0x004fce0007f3e0ff */
[----:B-1----:R-:W-:Y:S01]  /*2fd0*/  HMMA.16816.F32.BF16 R52, R8, R44, R24 ;  /* 0x0000002c0834723c */ /* 0x002fe20000041818 */
[----:B------:R-:W-:Y:S01]  /*2fe0*/  IMAD.X R15, R20, 0x1, R113, P1 ;  /* 0x00000001140f7824 */ /* 0x000fe200008e0671 */
[C---:B------:R-:W-:Y:S02]  /*2ff0*/  ISETP.LT.OR P1, PT, R22.reuse, 0x1, P6 ;  /* 0x000000011600780c */ /* 0x040fe40003721670 */
[----:B------:R-:W-:-:S04]  /*3000*/  ISETP.LT.OR P6, PT, R22, 0x21, P6 ;  /* 0x000000211600780c */ /* 0x000fc800037c1670 */
[C---:B------:R-:W-:Y:S07]  /*3010*/  HMMA.16816.F32.BF16 R76, R8.reuse, R48, R36 ;  /* 0x00000030084c723c */ /* 0x040fee0000041824 */
[----:B------:R1:W-:Y:S01]  /*3020*/  LDGSTS.E.BYPASS.LTC128B.128 [R187+0x4100], [R12.64], !P1 ;  /* 0x041000000cbb7fae */ /* 0x0003e2000c901d46 */
[C---:B------:R-:W-:Y:S08]  /*3030*/  HMMA.16816.F32.BF16 R56, R8.reuse, R50, R28 ;  /* 0x000000320838723c */ /* 0x040ff0000004181c */
[----:B-----5:R-:W-:Y:S01]  /*3040*/  HMMA.16816.F32.BF16 R36, R8, R74, R60 ;  /* 0x0000004a0824723c */ /* 0x020fe2000004183c */
[----:B-1----:R-:W-:-:S05]  /*3050*/  IADD3 R12, P1, R21, R120, RZ ;  /* 0x00000078150c7210 */ /* 0x002fca0007f3e0ff */
[----:B------:R-:W-:Y:S01]  /*3060*/  IMAD.X R13, R20, 0x1, R114, P1 ;  /* 0x00000001140d7824 */ /* 0x000fe200008e0672 */
[----:B------:R-:W-:-:S04]  /*3070*/  ISETP.GE.AND P1, PT, R194, c[0x0][0x1d4], PT ;  /* 0x00007500c2007a0c */ /* 0x000fc80003f26270 */
[----:B------:R-:W-:Y:S11]  /*3080*/  ISETP.LT.OR P1, PT, R22, 0x21, P1 ;  /* 0x000000211600780c */ /* 0x000ff60000f21670 */
[----:B------:R-:W-:Y:S02]  /*3090*/  @!UPT UIADD3 URZ, URZ, URZ, URZ ;  /* 0x0000003f3f3ff290 */ /* 0x000fe4000fffe03f */
[----:B------:R1:W-:Y:S01]  /*30a0*/  LDGSTS.E.BYPASS.LTC128B.128 [R187+0x1100], [R18.64], !P1 ;  /* 0x0110000012bb7fae */ /* 0x0003e2000c901d46 */
[----:B------:R-:W-:-:S04]  /*30b0*/  ISETP.GE.AND P1, PT, R198, c[0x0][0x1d4], PT ;  /* 0x00007500c6007a0c */ /* 0x000fc80003f26270 */
[----:B------:R-:W-:Y:S11]  /*30c0*/  ISETP.LT.OR P1, PT, R22, 0x21, P1 ;  /* 0x000000211600780c */ /* 0x000ff60000f21670 */
[----:B------:R-:W-:Y:S02]  /*30d0*/  @!UPT UIADD3 URZ, URZ, URZ, URZ ;  /* 0x0000003f3f3ff290 */ /* 0x000fe4000fffe03f */
[----:B------:R2:W-:Y:S01]  /*30e0*/  LDGSTS.E.BYPASS.LTC128B.128 [R187+0x3100], [R14.64], !P1 ;  /* 0x031000000ebb7fae */ /* 0x0005e2000c901d46 */
[----:B------:R-:W-:-:S03]  /*30f0*/  ISETP.GT.AND P1, PT, R115, R200, PT ;  /* 0x000000c87300720c */ /* 0x000fc60003f24270 */
[----:B------:R2:W-:Y:S01]  /*3100*/  LDGSTS.E.BYPASS.LTC128B.128 [R187+0x5100], [R12.64], !P6 ;  /* 0x051000000cbb7fae */ /* 0x0005e2000f101d46 */
[----:B------:R-:W-:-:S03]  /*3110*/  ISETP.GT.AND P6, PT, R116, 0x3f, PT ;  /* 0x0000003f7400780c */ /* 0x000fc60003fc4270 */
[----:B------:R-:W-:Y:S01]  /*3120*/  LDSM.16.M88.4 R80, [R177+-0x3800] ;  /* 0xffc80000b150783b */ /* 0x000fe20000000200 */
[C---:B-1----:R-:W-:Y:S03]  /*3130*/  HMMA.16816.F32.BF16 R16, R4.reuse, R34, RZ ;  /* 0x000000220410723c */ /* 0x042fe600000418ff */
[----:B------:R-:W-:Y:S04]  /*3140*/  LDSM.16.M88.4 R84, [R177+-0x3000] ;  /* 0xffd00000b154783b */ /* 0x000fe80000000200 */
[----:B------:R-:W-:Y:S01]  /*3150*/  LDSM.16.M88.4 R92, [R177+-0x2800] ;  /* 0xffd80000b15c783b */ /* 0x000fe20000000200 */
[C---:B------:R-:W-:Y:S03]  /*3160*/  HMMA.16816.F32.BF16 R32, R4.reuse, R40, RZ ;  /* 0x000000280420723c */ /* 0x040fe600000418ff */
[----:B------:R-:W-:Y:S04]  /*3170*/  LDSM.16.M88.4 R88, [R176+0x3800] ;  /* 0x00380000b058783b */ /* 0x000fe80000000200 */
[----:B------:R-:W-:Y:S01]  /*3180*/  LDSM.16.M88.4 R96, [R3+0x5000] ;  /* 0x005000000360783b */ /* 0x000fe20000000200 */
[----:B------:R-:W-:Y:S03]  /*3190*/  HMMA.16816.F32.BF16 R40, R4, R42, RZ ;  /* 0x0000002a0428723c */ /* 0x000fe600000418ff */
[----:B------:R-:W-:Y:S04]  /*31a0*/  LDSM.16.M88.4 R4, [R186] ;  /* 0x00000000ba04783b */ /* 0x000fe80000000200 */
[----:B------:R-:W-:Y:S01]  /*31b0*/  LDSM.16.M88.4 R108, [R3+0x5800] ;  /* 0x00580000036c783b */ /* 0x000fe20000000200 */
[C---:B------:R-:W-:Y:S03]  /*31c0*/  HMMA.16816.F32.BF16 R44, R8.reuse, R46, R16 ;  /* 0x0000002e082c723c */ /* 0x040fe60000041810 */
[----:B------:R-:W0:Y:S04]  /*31d0*/  LDGDEPBAR ;  /* 0x00000000000079af */ /* 0x000e280000000000 */
[----:B------:R-:W-:Y:S01]  /*31e0*/  IMAD.IADD R16, R176, 0x1, R0 ;  /* 0x00000001b0107824 */ /* 0x000fe200078e0200 */
[C---:B------:R-:W-:Y:S04]  /*31f0*/  HMMA.16816.F32.BF16 R32, R8.reuse, R68, R32 ;  /* 0x000000440820723c */ /* 0x040fe80000041820 */
[----:B------:R-:W1:Y:S04]  /*3200*/  LDSM.16.M88.4 R20, [R16] ;  /* 0x000000001014783b */ /* 0x000e680000000200 */
[----:B--2---:R-:W2:Y:S01]  /*3210*/  LDSM.16.M88.4 R12, [R16+0x800] ;  /* 0x00080000100c783b */ /* 0x004ea20000000200 */
[C---:B------:R-:W-:Y:S03]  /*3220*/  HMMA.16816.F32.BF16 R28, R8.reuse, R70, R40 ;  /* 0x00000046081c723c */ /* 0x040fe60000041828 */
[----:B------:R-:W3:Y:S04]  /*3230*/  LDSM.16.M88.4 R24, [R16+0x1000] ;  /* 0x001000001018783b */ /* 0x000ee80000000200 */
[----:B------:R-:W4:Y:S01]  /*3240*/  LDSM.16.M88.4 R48, [R16+0x1800] ;  /* 0x001800001030783b */ /* 0x000f220000000200 */
[----:B------:R-:W-:Y:S03]  /*3250*/  HMMA.16816.F32.BF16 R40, R8, R72, R64 ;  /* 0x000000480828723c */ /* 0x000fe60000041840 */
[----:B------:R-:W-:Y:S04]  /*3260*/  LDSM.16.M88.4 R8, [R185] ;  /* 0x00000000b908783b */ /* 0x000fe80000000200 */
[----:B------:R-:W5:Y:S04]  /*3270*/  LDSM.16.M88.4 R72, [R177+-0x4000] ;  /* 0xffc00000b148783b */ /* 0x000f680000000200 */
[----:B------:R-:W-:Y:S04]  /*3280*/  LDSM.16.M88.4 R68, [R176+0x2800] ;  /* 0x00280000b044783b */ /* 0x000fe80000000200 */
[----:B------:R-:W-:Y:S04]  /*3290*/  LDSM.16.M88.4 R100, [R16+0x5000] ;  /* 0x005000001064783b */ /* 0x000fe80000000200 */
[----:B------:R-:W-:Y:S01]  /*32a0*/  LDSM.16.M88.4 R104, [R16+0x5800] ;  /* 0x005800001068783b */ /* 0x000fe20000000200 */
[C---:B-1----:R-:W-:Y:S08]  /*32b0*/  HMMA.16816.F32.BF16 R60, R4.reuse, R22, R56 ;  /* 0x00000016043c723c */ /* 0x042ff00000041838 */
[C---:B------:R-:W-:Y:S01]  /*32c0*/  HMMA.16816.F32.BF16 R64, R4.reuse, R20, R76 ;  /* 0x000000140440723c */ /* 0x040fe2000004184c */
[----:B------:R-:W-:Y:S07]  /*32d0*/  LDSM.16.M88.4 R76, [R176+0x3000] ;  /* 0x00300000b04c783b */ /* 0x000fee0000000200 */
[C---:B--2---:R-:W-:Y:S08]  /*32e0*/  HMMA.16816.F32.BF16 R56, R4.reuse, R12, R52 ;  /* 0x0000000c0438723c */ /* 0x044ff00000041834 */
[C---:B------:R-:W-:Y:S08]  /*32f0*/  HMMA.16816.F32.BF16 R52, R4.reuse, R14, R44 ;  /* 0x0000000e0434723c */ /* 0x040ff0000004182c */
[C---:B---3--:R-:W-:Y:S08]  /*3300*/  HMMA.16816.F32.BF16 R20, R4.reuse, R24, R32 ;  /* 0x000000180414723c */ /* 0x048ff00000041820 */
[C---:B------:R-:W-:Y:S08]  /*3310*/  HMMA.16816.F32.BF16 R12, R4.reuse, R26, R28 ;  /* 0x0000001a040c723c */ /* 0x040ff0000004181c */
[C---:B----4-:R-:W-:Y:S01]  /*3320*/  HMMA.16816.F32.BF16 R32, R4.reuse, R48, R40 ;  /* 0x000000300420723c */ /* 0x050fe20000041828 */
[----:B------:R-:W-:Y:S07]  /*3330*/  LDSM.16.M88.4 R40, [R176+0x2000] ;  /* 0x00200000b028783b */ /* 0x000fee0000000200 */
[----:B------:R-:W-:Y:S01]  /*3340*/  HMMA.16816.F32.BF16 R28, R4, R50, R36 ;  /* 0x00000032041c723c */ /* 0x000fe20000041824 */
[----:B------:R-:W1:Y:S07]  /*3350*/  LDSM.16.M88.4 R4, [R183+0x4000] ;  /* 0x00400000b704783b */ /* 0x000e6e0000000200 */
[C---:B-----5:R-:W-:Y:S01]  /*3360*/  HMMA.16816.F32.BF16 R36, R8.reuse, R72, R64 ;  /* 0x000000480824723c */ /* 0x060fe20000041840 */
[----:B------:R-:W-:Y:S07]  /*3370*/  LDSM.16.M88.4 R64, [R3+0x2000] ;  /* 0x002000000340783b */ /* 0x000fee0000000200 */
[C---:B------:R-:W-:Y:S01]  /*3380*/  HMMA.16816.F32.BF16 R44, R8.reuse, R74, R60 ;  /* 0x0000004a082c723c */ /* 0x040fe2000004183c */
[----:B------:R-:W-:Y:S07]  /*3390*/  LDSM.16.M88.4 R72, [R3+0x2800] ;  /* 0x002800000348783b */ /* 0x000fee0000000200 */
[C---:B------:R-:W-:Y:S08]  /*33a0*/  HMMA.16816.F32.BF16 R56, R8.reuse, R80, R56 ;  /* 0x000000500838723c */ /* 0x040ff00000041838 */
[C---:B------:R-:W-:Y:S08]  /*33b0*/  HMMA.16816.F32.BF16 R48, R8.reuse, R84, R20 ;  /* 0x000000540830723c */ /* 0x040ff00000041814 */
[C---:B------:R-:W-:Y:S01]  /*33c0*/  HMMA.16816.F32.BF16 R24, R8.reuse, R86, R12 ;  /* 0x000000560818723c */ /* 0x040fe2000004180c */
[----:B------:R-:W-:Y:S07]  /*33d0*/  LDSM.16.M88.4 R84, [R3+0x3800] ;  /* 0x003800000354783b */ /* 0x000fee0000000200 */
[C---:B------:R-:W-:Y:S01]  /*33e0*/  HMMA.16816.F32.BF16 R52, R8.reuse, R82, R52 ;  /* 0x000000520834723c */ /* 0x040fe20000041834 */
[----:B------:R-:W-:Y:S07]  /*33f0*/  LDSM.16.M88.4 R80, [R3+0x3000] ;  /* 0x003000000350783b */ /* 0x000fee0000000200 */
[C---:B------:R-:W-:Y:S08]  /*3400*/  HMMA.16816.F32.BF16 R20, R8.reuse, R92, R32 ;  /* 0x0000005c0814723c */ /* 0x040ff00000041820 */
[----:B------:R-:W-:Y:S01]  /*3410*/  HMMA.16816.F32.BF16 R12, R8, R94, R28 ;  /* 0x0000005e080c723c */ /* 0x000fe2000004181c */
[----:B------:R-:W2:Y:S04]  /*3420*/  LDSM.16.M88.4 R8, [R184+0x4000] ;  /* 0x00400000b808783b */ /* 0x000ea80000000200 */
[----:B------:R-:W-:Y:S03]  /*3430*/  LDSM.16.M88.4 R92, [R16+0x4800] ;  /* 0x00480000105c783b */ /* 0x000fe60000000200 */
[C---:B-1----:R-:W-:Y:S08]  /*3440*/  HMMA.16816.F32.BF16 R32, R4.reuse, R40, R36 ;  /* 0x000000280420723c */ /* 0x042ff00000041824 */
[C---:B------:R-:W-:Y:S08]  /*3450*/  HMMA.16816.F32.BF16 R36, R4.reuse, R42, R44 ;  /* 0x0000002a0424723c */ /* 0x040ff0000004182c */
[C---:B------:R-:W-:Y:S01]  /*3460*/  HMMA.16816.F32.BF16 R40, R4.reuse, R68, R56 ;  /* 0x000000440428723c */ /* 0x040fe20000041838 */
[----:B------:R-:W-:Y:S07]  /*3470*/  LDSM.16.M88.4 R56, [R16+0x2800] ;  /* 0x002800001038783b */ /* 0x000fee0000000200 */
[C---:B------:R-:W-:Y:S08]  /*3480*/  HMMA.16816.F32.BF16 R28, R4.reuse, R78, R24 ;  /* 0x0000004e041c723c */ /* 0x040ff00000041818 */
[C---:B------:R-:W-:Y:S01]  /*3490*/  HMMA.16816.F32.BF16 R60, R4.reuse, R70, R52 ;  /* 0x00000046043c723c */ /* 0x040fe20000041834 */
[----:B------:R-:W-:Y:S04]  /*34a0*/  LDSM.16.M88.4 R68, [R16+0x3000] ;  /* 0x003000001044783b */ /* 0x000fe80000000200 */
[----:B------:R-:W-:Y:S03]  /*34b0*/  LDSM.16.M88.4 R52, [R177+-0x2000] ;  /* 0xffe00000b134783b */ /* 0x000fe60000000200 */
[C---:B------:R-:W-:Y:S01]  /*34c0*/  HMMA.16816.F32.BF16 R44, R4.reuse, R76, R48 ;  /* 0x0000004c042c723c */ /* 0x040fe20000041830 */
[----:B------:R-:W-:Y:S04]  /*34d0*/  LDSM.16.M88.4 R48, [R16+0x2000] ;  /* 0x002000001030783b */ /* 0x000fe80000000200 */
[----:B------:R-:W-:Y:S03]  /*34e0*/  LDSM.16.M88.4 R76, [R16+0x3800] ;  /* 0x00380000104c783b */ /* 0x000fe60000000200 */
[C---:B------:R-:W-:Y:S08]  /*34f0*/  HMMA.16816.F32.BF16 R24, R4.reuse, R88, R20 ;  /* 0x000000580418723c */ /* 0x040ff00000041814 */
[----:B------:R-:W-:Y:S01]  /*3500*/  HMMA.16816.F32.BF16 R12, R4, R90, R12 ;  /* 0x0000005a040c723c */ /* 0x000fe2000004180c */
[----:B------:R-:W1:Y:S04]  /*3510*/  LDSM.16.M88.4 R4, [R186+0x4000] ;  /* 0x00400000ba04783b */ /* 0x000e680000000200 */
[----:B------:R-:W-:Y:S03]  /*3520*/  LDSM.16.M88.4 R88, [R176+0x5800] ;  /* 0x00580000b058783b */ /* 0x000fe60000000200 */
[C---:B--2---:R-:W-:Y:S08]  /*3530*/  HMMA.16816.F32.BF16 R20, R8.reuse, R64, R32 ;  /* 0x000000400814723c */ /* 0x044ff00000041820 */
[C---:B------:R-:W-:Y:S01]  /*3540*/  HMMA.16816.F32.BF16 R36, R8.reuse, R66, R36 ;  /* 0x000000420824723c */ /* 0x040fe20000041824 */
[----:B------:R-:W-:Y:S07]  /*3550*/  LDSM.16.M88.4 R64, [R177+-0x1800] ;  /* 0xffe80000b140783b */ /* 0x000fee0000000200 */
[C---:B------:R-:W-:Y:S08]  /*3560*/  HMMA.16816.F32.BF16 R40, R8.reuse, R72, R40 ;  /* 0x000000480828723c */ /* 0x040ff00000041828 */
[C---:B------:R-:W-:Y:S08]  /*3570*/  HMMA.16816.F32.BF16 R32, R8.reuse, R82, R28 ;  /* 0x000000520820723c */ /* 0x040ff0000004181c */
[C---:B------:R-:W-:Y:S01]  /*3580*/  HMMA.16816.F32.BF16 R60, R8.reuse, R74, R60 ;  /* 0x0000004a083c723c */ /* 0x040fe2000004183c */
[----:B------:R-:W-:Y:S07]  /*3590*/  LDSM.16.M88.4 R72, [R176+0x4800] ;  /* 0x00480000b048783b */ /* 0x000fee0000000200 */
[C---:B------:R-:W-:Y:S01]  /*35a0*/  HMMA.16816.F32.BF16 R44, R8.reuse, R80, R44 ;  /* 0x00000050082c723c */ /* 0x040fe2000004182c */
[----:B------:R-:W-:Y:S07]  /*35b0*/  LDSM.16.M88.4 R80, [R177+-0x1000] ;  /* 0xfff00000b150783b */ /* 0x000fee0000000200 */
[C---:B------:R-:W-:Y:S08]  /*35c0*/  HMMA.16816.F32.BF16 R28, R8.reuse, R84, R24 ;  /* 0x00000054081c723c */ /* 0x040ff00000041818 */
[----:B------:R-:W-:Y:S01]  /*35d0*/  HMMA.16816.F32.BF16 R12, R8, R86, R12 ;  /* 0x00000056080c723c */ /* 0x000fe2000004180c */
[----:B------:R-:W2:Y:S04]  /*35e0*/  LDSM.16.M88.4 R8, [R185+0x4000] ;  /* 0x00400000b908783b */ /* 0x000ea80000000200 */
[----:B------:R-:W3:Y:S03]  /*35f0*/  LDSM.16.M88.4 R84, [R177+-0x800] ;  /* 0xfff80000b154783b */ /* 0x000ee60000000200 */
[C---:B-1----:R-:W-:Y:S08]  /*3600*/  HMMA.16816.F32.BF16 R20, R4.reuse, R48, R20 ;  /* 0x000000300414723c */ /* 0x042ff00000041814 */
[C---:B------:R-:W-:Y:S08]  /*3610*/  HMMA.16816.F32.BF16 R24, R4.reuse, R50, R36 ;  /* 0x000000320418723c */ /* 0x040ff00000041824 */
[C---:B------:R-:W-:Y:S08]  /*3620*/  HMMA.16816.F32.BF16 R40, R4.reuse, R56, R40 ;  /* 0x000000380428723c */ /* 0x040ff00000041828 */
[C---:B------:R-:W-:Y:S08]  /*3630*/  HMMA.16816.F32.BF16 R36, R4.reuse, R70, R32 ;  /* 0x000000460424723c */ /* 0x040ff00000041820 */
[C---:B------:R-:W-:Y:S08]  /*3640*/  HMMA.16816.F32.BF16 R60, R4.reuse, R58, R60 ;  /* 0x0000003a043c723c */ /* 0x040ff0000004183c */
[C---:B------:R-:W-:Y:S01]  /*3650*/  HMMA.16816.F32.BF16 R44, R4.reuse, R68, R44 ;  /* 0x00000044042c723c */ /* 0x040fe2000004182c */
[----:B------:R-:W-:Y:S07]  /*3660*/  LDSM.16.M88.4 R68, [R176+0x4000] ;  /* 0x00400000b044783b */ /* 0x000fee0000000200 */
[C---:B------:R-:W-:Y:S08]  /*3670*/  HMMA.16816.F32.BF16 R32, R4.reuse, R76, R28 ;  /* 0x0000004c0420723c */ /* 0x040ff0000004181c */
[----:B------:R-:W-:Y:S01]  /*3680*/  HMMA.16816.F32.BF16 R12, R4, R78, R12 ;  /* 0x0000004e040c723c */ /* 0x000fe2000004180c */
[----:B------:R-:W1:Y:S04]  /*3690*/  LDSM.16.M88.4 R4, [R183+0x8000] ;  /* 0x00800000b704783b */ /* 0x000e680000000200 */
[----:B------:R-:W4:Y:S03]  /*36a0*/  LDSM.16.M88.4 R76, [R176+0x5000] ;  /* 0x00500000b04c783b */ /* 0x000f260000000200 */
[C---:B--2---:R-:W-:Y:S08]  /*36b0*/  HMMA.16816.F32.BF16 R28, R8.reuse, R52, R20 ;  /* 0x00000034081c723c */ /* 0x044ff00000041814 */
[C---:B------:R-:W-:Y:S08]  /*36c0*/  HMMA.16816.F32.BF16 R24, R8.reuse, R54, R24 ;  /* 0x000000360818723c */ /* 0x040ff00000041818 */
[C---:B------:R-:W-:Y:S08]  /*36d0*/  HMMA.16816.F32.BF16 R20, R8.reuse, R64, R40 ;  /* 0x000000400814723c */ /* 0x040ff00000041828 */
[C---:B------:R-:W-:Y:S01]  /*36e0*/  HMMA.16816.F32.BF16 R60, R8.reuse, R66, R60 ;  /* 0x00000042083c723c */ /* 0x040fe2000004183c */
[----:B------:R-:W-:Y:S07]  /*36f0*/  LDSM.16.M88.4 R64, [R3+0x4000] ;  /* 0x004000000340783b */ /* 0x000fee0000000200 */
[C---:B------:R-:W-:Y:S08]  /*3700*/  HMMA.16816.F32.BF16 R56, R8.reuse, R80, R44 ;  /* 0x000000500838723c */ /* 0x040ff0000004182c */
[C---:B------:R-:W-:Y:S08]  /*3710*/  HMMA.16816.F32.BF16 R52, R8.reuse, R82, R36 ;  /* 0x000000520834723c */ /* 0x040ff00000041824 */
[C---:B---3--:R-:W-:Y:S08]  /*3720*/  HMMA.16816.F32.BF16 R48, R8.reuse, R84, R32 ;  /* 0x000000540830723c */ /* 0x048ff00000041820 */
[----:B------:R-:W-:Y:S01]  /*3730*/  HMMA.16816.F32.BF16 R8, R8, R86, R12 ;  /* 0x000000560808723c */ /* 0x000fe2000004180c */
[----:B------:R-:W2:Y:S04]  /*3740*/  LDSM.16.M88.4 R12, [R184+0x8000] ;  /* 0x00800000b80c783b */ /* 0x000ea80000000200 */
[----:B------:R-:W3:Y:S03]  /*3750*/  LDSM.16.M88.4 R84, [R3+0x4800] ;  /* 0x004800000354783b */ /* 0x000ee60000000200 */
[C---:B-1----:R-:W-:Y:S08]  /*3760*/  HMMA.16816.F32.BF16 R44, R4.reuse, R68, R28 ;  /* 0x00000044042c723c */ /* 0x042ff0000004181c */
[C---:B------:R-:W-:Y:S08]  /*3770*/  HMMA.16816.F32.BF16 R40, R4.reuse, R70, R24 ;  /* 0x000000460428723c */ /* 0x040ff00000041818 */
[C---:B------:R-:W-:Y:S08]  /*3780*/  HMMA.16816.F32.BF16 R36, R4.reuse, R72, R20 ;  /* 0x000000480424723c */ /* 0x040ff00000041814 */
[C---:B------:R-:W-:Y:S08]  /*3790*/  HMMA.16816.F32.BF16 R32, R4.reuse, R74, R60 ;  /* 0x0000004a0420723c */ /* 0x040ff0000004183c */
[C---:B----4-:R-:W-:Y:S01]  /*37a0*/  HMMA.16816.F32.BF16 R28, R4.reuse, R76, R56 ;  /* 0x0000004c041c723c */ /* 0x050fe20000041838 */
[----:B------:R-:W-:Y:S07]  /*37b0*/  LDSM.16.M88.4 R56, [R177] ;  /* 0x00000000b138783b */ /* 0x000fee0000000200 */
[C---:B------:R-:W-:Y:S01]  /*37c0*/  HMMA.16816.F32.BF16 R24, R4.reuse, R78, R52 ;  /* 0x0000004e0418723c */ /* 0x040fe20000041834 */
[----:B------:R-:W-:Y:S07]  /*37d0*/  LDSM.16.M88.4 R52, [R177+0x800] ;  /* 0x00080000b134783b */ /* 0x000fee0000000200 */
[C---:B------:R-:W-:Y:S01]  /*37e0*/  HMMA.16816.F32.BF16 R20, R4.reuse, R88, R48 ;  /* 0x000000580414723c */ /* 0x040fe20000041830 */
[----:B------:R-:W-:Y:S07]  /*37f0*/  LDSM.16.M88.4 R48, [R177+0x1000] ;  /* 0x00100000b130783b */ /* 0x000fee0000000200 */
[----:B------:R-:W-:Y:S01]  /*3800*/  HMMA.16816.F32.BF16 R4, R4, R90, R8 ;  /* 0x0000005a0404723c */ /* 0x000fe20000041808 */
[----:B------:R-:W-:Y:S04]  /*3810*/  LDSM.16.M88.4 R8, [R186+0x8000] ;  /* 0x00800000ba08783b */ /* 0x000fe80000000200 */
[----:B------:R1:W4:Y:S03]  /*3820*/  LDSM.16.M88.4 R88, [R16+0x4000] ;  /* 0x004000001058783b */ /* 0x0003260000000200 */
[C---:B--2---:R-:W-:Y:S01]  /*3830*/  HMMA.16816.F32.BF16 R80, R12.reuse, R64, R44 ;  /* 0x000000400c50723c */ /* 0x044fe2000004182c */
[----:B------:R-:W-:Y:S07]  /*3840*/  LDSM.16.M88.4 R44, [R177+0x1800] ;  /* 0x00180000b12c783b */ /* 0x000fee0000000200 */
[C---:B------:R-:W-:Y:S08]  /*3850*/  HMMA.16816.F32.BF16 R76, R12.reuse, R66, R40 ;  /* 0x000000420c4c723c */ /* 0x040ff00000041828 */
[C---:B---3--:R-:W-:Y:S08]  /*3860*/  HMMA.16816.F32.BF16 R72, R12.reuse, R84, R36 ;  /* 0x000000540c48723c */ /* 0x048ff00000041824 */
[C---:B------:R-:W-:Y:S08]  /*3870*/  HMMA.16816.F32.BF16 R68, R12.reuse, R86, R32 ;  /* 0x000000560c44723c */ /* 0x040ff00000041820 */
[C---:B------:R-:W-:Y:S08]  /*3880*/  HMMA.16816.F32.BF16 R64, R12.reuse, R96, R28 ;  /* 0x000000600c40723c */ /* 0x040ff0000004181c */
[C---:B------:R-:W-:Y:S08]  /*3890*/  HMMA.16816.F32.BF16 R60, R12.reuse, R98, R24 ;  /* 0x000000620c3c723c */ /* 0x040ff00000041818 */
[C---:B-1----:R-:W-:Y:S08]  /*38a0*/  HMMA.16816.F32.BF16 R16, R12.reuse, R108, R20 ;  /* 0x0000006c0c10723c */ /* 0x042ff00000041814 */
[----:B------:R-:W-:Y:S01]  /*38b0*/  HMMA.16816.F32.BF16 R12, R12, R110, R4 ;  /* 0x0000006e0c0c723c */ /* 0x000fe20000041804 */
[----:B------:R-:W1:Y:S01]  /*38c0*/  LDSM.16.M88.4 R4, [R185+0x8000] ;  /* 0x00800000b904783b */ /* 0x000e620000000200 */
[----:B------:R-:W-:-:S06]  /*38d0*/  DEPBAR.LE SB0, 0x0 ;  /* 0x000080000000791a */ /* 0x000fcc0000000000 */
[C---:B----4-:R-:W-:Y:S08]  /*38e0*/  HMMA.16816.F32.BF16 R40, R8.reuse, R88, R80 ;  /* 0x000000580828723c */ /* 0x050ff00000041850 */
[C---:B------:R-:W-:Y:S08]  /*38f0*/  HMMA.16816.F32.BF16 R36, R8.reuse, R90, R76 ;  /* 0x0000005a0824723c */ /* 0x040ff0000004184c */
[C---:B------:R-:W-:Y:S08]  /*3900*/  HMMA.16816.F32.BF16 R32, R8.reuse, R92, R72 ;  /* 0x0000005c0820723c */ /* 0x040ff00000041848 */
[C---:B------:R-:W-:Y:S08]  /*3910*/  HMMA.16816.F32.BF16 R28, R8.reuse, R94, R68 ;  /* 0x0000005e081c723c */ /* 0x040ff00000041844 */
[C---:B------:R-:W-:Y:S08]  /*3920*/  HMMA.16816.F32.BF16 R24, R8.reuse, R100, R64 ;  /* 0x000000640818723c */ /* 0x040ff00000041840 */
[C---:B------:R-:W-:Y:S08]  /*3930*/  HMMA.16816.F32.BF16 R20, R8.reuse, R102, R60 ;  /* 0x000000660814723c */ /* 0x040ff0000004183c */
[C---:B------:R-:W-:Y:S08]  /*3940*/  HMMA.16816.F32.BF16 R16, R8.reuse, R104, R16 ;  /* 0x000000680810723c */ /* 0x040ff00000041810 */
[----:B------:R-:W-:Y:S08]  /*3950*/  HMMA.16816.F32.BF16 R8, R8, R106, R12 ;  /* 0x0000006a0808723c */ /* 0x000ff0000004180c */
[C---:B-1----:R-:W-:Y:S08]  /*3960*/  HMMA.16816.F32.BF16 R40, R4.reuse, R56, R40 ;  /* 0x000000380428723c */ /* 0x042ff00000041828 */
        /* <DEDUP_REMOVED lines=8> */
[----:B------:R-:W-:Y:S01]  /*39f0*/  @!UPT UIADD3 URZ, URZ, URZ, URZ ;  /* 0x0000003f3f3ff290 */ /* 0x000fe2000fffe03f */
[----:B------:R-:W-:Y:S11]  /*3a00*/  @!P1 BRA `(.L_x_50) ;  /* 0x0000043000009947 */ /* 0x000ff60003800000 */
[----:B------:R-:W-:Y:S02]  /*3a10*/  IMAD R2, R115, 0x40, R202 ;  /* 0x0000004073027824 */ /* 0x000fe400078e02ca */
[----:B------:R-:W-:-:S03]  /*3a20*/  IMAD.MOV.U32 R188, RZ, RZ, RZ ;  /* 0x000000ffffbc7224 */ /* 0x000fc600078e00ff */
[----:B------:R-:W-:-:S05]  /*3a30*/  IADD3 R2, R2, -0x40, R116 ;  /* 0xffffffc002027810 */ /* 0x000fca0007ffe074 */
[----:B------:R-:W-:-:S04]  /*3a40*/  @P0 IMAD.HI.U32 R3, R2, c[0x0][0x2bc], RZ ;  /* 0x0000af0002030a27 */ /* 0x000fc800078e00ff */
[----:B------:R-:W-:Y:S01]  /*3a50*/  IMAD.MOV.U32 R0, RZ, RZ, R2 ;  /* 0x000000ffff007224 */ /* 0x000fe200078e0002 */
[----:B------:R-:W-:-:S04]  /*3a60*/  @P0 SHF.R.U32.HI R0, RZ, c[0x0][0x2c0], R3 ;  /* 0x0000b000ff000a19 */ /* 0x000fc80000011603 */
[----:B------:R-:W-:-:S04]  /*3a70*/  @!P6 IADD3 R3, P0, R0, R206, RZ ;  /* 0x000000ce0003e210 */ /* 0x000fc80007f1e0ff */
[----:B------:R-:W-:Y:S02]  /*3a80*/  @!P6 LEA.HI.X.SX32 R5, R0, R210, 0x1, P0 ;  /* 0x000000d20005e211 */ /* 0x000fe400000f0eff */
[----:B------:R-:W-:-:S04]  /*3a90*/  @!P6 LEA R4, P0, R3, c[0x0][0x2a0], 0x2 ;  /* 0x0000a8000304ea11 */ /* 0x000fc800078010ff */
[----:B------:R-:W-:-:S05]  /*3aa0*/  @!P6 LEA.HI.X R5, R3, c[0x0][0x2a4], R5, 0x2, P0 ;  /* 0x0000a9000305ea11 */ /* 0x000fca00000f1405 */
[----:B------:R-:W2:Y:S01]  /*3ab0*/  @!P6 LDG.E R188, [R4.64] ;  /* 0x0000000604bce981 */ /* 0x000ea2000c1e1900 */
[----:B------:R-:W-:Y:S01]  /*3ac0*/  IMAD.MOV R0, RZ, RZ, -R0 ;  /* 0x000000ffff007224 */ /* 0x000fe200078e0a00 */
[----:B------:R-:W-:-:S03]  /*3ad0*/  SEL R11, RZ, 0x10, P3 ;  /* 0x00000010ff0b7807 */ /* 0x000fc60001800000 */
[----:B------:R-:W-:-:S04]  /*3ae0*/  IMAD R189, R0, c[0x0][0x2b8], R2 ;  /* 0x0000ae0000bd7a24 */ /* 0x000fc800078e0202 */
[----:B------:R-:W-:Y:S01]  /*3af0*/  IMAD.WIDE.U32 R2, R189, c[0x0][0x1e0], RZ ;  /* 0x00007800bd027a25 */ /* 0x000fe200078e00ff */
[----:B------:R-:W-:-:S05]  /*3b00*/  SHF.R.S32.HI R0, RZ, 0x1f, R189 ;  /* 0x0000001fff007819 */ /* 0x000fca00000114bd */
[----:B------:R-:W-:-:S04]  /*3b10*/  IMAD R0, R0, c[0x0][0x1e0], RZ ;  /* 0x0000780000007a24 */ /* 0x000fc800078e02ff */
[----:B------:R-:W-:-:S04]  /*3b20*/  IMAD R0, R189, c[0x0][0x1e4], R0 ;  /* 0x00007900bd007a24 */ /* 0x000fc800078e0200 */
[----:B------:R-:W-:Y:S01]  /*3b30*/  IMAD.IADD R3, R3, 0x1, R0 ;  /* 0x0000000103037824 */ /* 0x000fe200078e0200 */
[----:B--2---:R-:W-:-:S03]  /*3b40*/  SHF.R.S32.HI R0, RZ, 0x1f, R188 ;  /* 0x0000001fff007819 */ /* 0x004fc600000114bc */
[----:B------:R-:W-:-:S04]  /*3b50*/  IMAD.WIDE.U32 R2, R188, c[0x0][0x1f0], R2 ;  /* 0x00007c00bc027a25 */ /* 0x000fc800078e0002 */
[----:B------:R-:W-:Y:S01]  /*3b60*/  IMAD R4, R0, c[0x0][0x1f0], RZ ;  /* 0x00007c0000047a24 */ /* 0x000fe200078e02ff */
[----:B------:R-:W-:-:S03]  /*3b70*/  IADD3 R0, P1, R204, R2, RZ ;  /* 0x00000002cc007210 */ /* 0x000fc60007f3e0ff */
[----:B------:R-:W-:Y:S01]  /*3b80*/  IMAD R2, R188, c[0x0][0x1f4], R4 ;  /* 0x00007d00bc027a24 */ /* 0x000fe200078e0204 */
[----:B------:R-:W-:-:S04]  /*3b90*/  LEA R10, P0, R0, c[0x0][0x1c8], 0x1 ;  /* 0x00007200000a7a11 */ /* 0x000fc800078008ff */
[----:B------:R-:W-:-:S04]  /*3ba0*/  IADD3.X R2, R203, R3, R2, P1, !PT ;  /* 0x00000003cb027210 */ /* 0x000fc80000ffe402 */
[----:B------:R-:W-:Y:S01]  /*3bb0*/  LEA.HI.X R5, R0, c[0x0][0x1cc], R2, 0x1, P0 ;  /* 0x0000730000057a11 */ /* 0x000fe200000f0c02 */
[----:B------:R-:W-:Y:S05]  /*3bc0*/  BRA.DIV ~URZ, `(.L_x_51) ;  /* 0x000095227f007947 */ /* 0x000fea000b800000 */
[----:B------:R1:W2:Y:S02]  /*3bd0*/  SHFL.IDX PT, R4, R5, RZ, 0x181f ;  /* 0x00181fff05047589 */ /* 0x0002a400000e0000 */
.L_x_132:
[----:B------:R-:W-:Y:S05]  /*3be0*/  BRA.DIV ~URZ, `(.L_x_52) ;  /* 0x000095727f007947 */ /* 0x000fea000b800000 */
[----:B------:R-:W3:Y:S02]  /*3bf0*/  SHFL.IDX PT, R0, R10, RZ, 0x181f ;  /* 0x00181fff0a007589 */ /* 0x000ee400000e0000 */
[C---:B---3--:R-:W-:Y:S02]  /*3c00*/  IADD3 R8, P2, R0.reuse, R118, RZ ;  /* 0x0000007600087210 */ /* 0x048fe40007f5e0ff */
[C---:B------:R-:W-:Y:S02]  /*3c10*/  IADD3 R6, P1, R0.reuse, R119, RZ ;  /* 0x0000007700067210 */ /* 0x040fe40007f3e0ff */
[----:B------:R-:W-:Y:S01]  /*3c20*/  IADD3 R2, P0, R0, R120, RZ ;  /* 0x0000007800027210 */ /* 0x000fe20007f1e0ff */
[C---:B--2---:R-:W-:Y:S01]  /*3c30*/  IMAD.X R9, R4.reuse, 0x1, R112, P2 ;  /* 0x0000000104097824 */ /* 0x044fe200010e0670 */
[----:B------:R-:W2:Y:S01]  /*3c40*/  SHFL.IDX PT, R0, R10, 0x1, 0x181f ;  /* 0x00381f000a007f89 */ /* 0x000ea200000e0000 */
[----:B------:R-:W-:-:S02]  /*3c50*/  IMAD.X R7, R4, 0x1, R113, P1 ;  /* 0x0000000104077824 */ /* 0x000fc400008e0671 */
[----:B------:R-:W-:Y:S01]  /*3c60*/  IMAD.X R3, R4, 0x1, R114, P0 ;  /* 0x0000000104037824 */ /* 0x000fe200000e0672 */
[----:B------:R-:W-:Y:S01]  /*3c70*/  @!PT LDS RZ, [RZ] ;  /* 0x00000000fffff984 */ /* 0x000fe20000000800 */
[----:B------:R3:W-:Y:S01]  /*3c80*/  LDGSTS.E.BYPASS.LTC128B.128 [R187+0x6100], [R8.64], !P5 ;  /* 0x0610000008bb7fae */ /* 0x0007e2000e901d46 */
[----:B------:R-:W-:-:S03]  /*3c90*/  SEL R4, RZ, 0x10, P5 ;  /* 0x00000010ff047807 */ /* 0x000fc60002800000 */
[----:B------:R4:W-:Y:S04]  /*3ca0*/  LDGSTS.E.BYPASS.LTC128B.128 [R187+0x8100], [R6.64], !P4 ;  /* 0x0810000006bb7fae */ /* 0x0009e8000e101d46 */
[----:B------:R4:W-:Y:S04]  /*3cb0*/  LDGSTS.E.BYPASS.LTC128B.128 [R187+0xa100], [R2.64], !P3 ;  /* 0x0a10000002bb7fae */ /* 0x0009e8000d901d46 */
[----:B---3--:R3:W1:Y:S01]  /*3cc0*/  SHFL.IDX PT, R8, R5, 0x1, 0x181f ;  /* 0x00381f0005087f89 */ /* 0x00866200000e0000 */
[----:B------:R-:W-:Y:S01]  /*3cd0*/  IMAD.MOV.U32 R9, RZ, RZ, R11 ;  /* 0x000000ffff097224 */ /* 0x000fe200078e000b */
[----:B-1-3--:R-:W-:-:S02]  /*3ce0*/  SEL R5, RZ, 0x10, P4 ;  /* 0x00000010ff057807 */ /* 0x00afc40002000000 */
.L_x_133:
[----:B--2-4-:R-:W-:Y:S02]  /*3cf0*/  IADD3 R2, -R4, 0x10, RZ ;  /* 0x0000001004027810 */ /* 0x014fe40007ffe1ff */
[----:B------:R-:W-:-:S02]  /*3d00*/  IADD3 R3, -R5, 0x10, RZ ;  /* 0x0000001005037810 */ /* 0x000fc40007ffe1ff */
[----:B------:R-:W-:Y:S02]  /*3d10*/  LOP3.LUT R2, R2, 0xf, RZ, 0xc0, !PT ;  /* 0x0000000f02027812 */ /* 0x000fe400078ec0ff */
[----:B------:R-:W-:Y:S02]  /*3d20*/  IADD3 R7, -R9, 0x10, RZ ;  /* 0x0000001009077810 */ /* 0x000fe40007ffe1ff */
[----:B------:R-:W-:Y:S02]  /*3d30*/  IADD3 R6, P3, P2, R2, R0, R118 ;  /* 0x0000000002067210 */ /* 0x000fe40007a7e076 */
[----:B------:R-:W-:Y:S02]  /*3d40*/  LOP3.LUT R3, R3, 0xf, RZ, 0xc0, !PT ;  /* 0x0000000f03037812 */ /* 0x000fe400078ec0ff */
[----:B------:R-:W-:Y:S02]  /*3d50*/  LOP3.LUT R2, R7, 0xf, RZ, 0xc0, !PT ;  /* 0x0000000f07027812 */ /* 0x000fe400078ec0ff */
[----:B------:R-:W-:-:S02]  /*3d60*/  ISETP.NE.U32.AND P4, PT, R4, RZ, PT ;  /* 0x000000ff0400720c */ /* 0x000fc40003f85070 */
[----:B------:R-:W-:Y:S02]  /*3d70*/  IADD3.X R7, RZ, R8, R112, P3, P2 ;  /* 0x00000008ff077210 */ /* 0x000fe40001fe4470 */
[----:B------:R-:W-:Y:S02]  /*3d80*/  IADD3 R4, P1, P0, R3, R0, R119 ;  /* 0x0000000003047210 */ /* 0x000fe4000783e077 */
[----:B------:R-:W-:Y:S02]  /*3d90*/  ISETP.NE.U32.AND P3, PT, R5, RZ, PT ;  /* 0x000000ff0500720c */ /* 0x000fe40003f65070 */
[----:B------:R-:W-:Y:S02]  /*3da0*/  ISETP.NE.U32.AND P2, PT, R9, RZ, PT ;  /* 0x000000ff0900720c */ /* 0x000fe40003f45070 */
[----:B------:R-:W-:Y:S02]  /*3db0*/  IADD3.X R5, RZ, R8, R113, P1, P0 ;  /* 0x00000008ff057210 */ /* 0x000fe40000fe0471 */
[----:B------:R-:W-:Y:S01]  /*3dc0*/  IADD3 R2, P1, P0, R2, R0, R120 ;  /* 0x0000000002027210 */ /* 0x000fe2000783e078 */
[----:B------:R-:W-:Y:S01]  /*3dd0*/  @!PT LDS RZ, [RZ] ;  /* 0x00000000fffff984 */ /* 0x000fe20000000800 */
[----:B------:R-:W-:Y:S01]  /*3de0*/  @!PT LDS RZ, [RZ] ;  /* 0x00000000fffff984 */ /* 0x000fe20000000800 */
[----:B------:R-:W-:Y:S01]  /*3df0*/  @!PT LDS RZ, [RZ] ;  /* 0x00000000fffff984 */ /* 0x000fe20000000800 */
[----:B------:R1:W-:Y:S03]  /*3e00*/  LDGSTS.E.BYPASS.LTC128B.128.ZFILL [R187+0x7100], [R6.64], P4 ;  /* 0x0710000006bb7fae */ /* 0x0003e6000a141d46 */
[----:B------:R-:W-:-:S03]  /*3e10*/  IADD3.X R3, RZ, R8, R114, P1, P0 ;  /* 0x00000008ff037210 */ /* 0x000fc60000fe0472 */
[----:B------:R1:W-:Y:S04]  /*3e20*/  LDGSTS.E.BYPASS.LTC128B.128.ZFILL [R187+0x9100], [R4.64], P3 ;  /* 0x0910000004bb7fae */ /* 0x0003e80009941d46 */
[----:B------:R1:W-:Y:S02]  /*3e30*/  LDGSTS.E.BYPASS.LTC128B.128.ZFILL [R187+0xb100], [R2.64], P2 ;  /* 0x0b10000002bb7fae */ /* 0x0003e40009141d46 */
.L_x_50:
[----:B------:R-:W-:Y:S05]  /*3e40*/  BSYNC B0 ;  /* 0x0000000000007941 */ /* 0x000fea0003800000 */
.L_x_49:
[----:B------:R-:W-:Y:S01]  /*3e50*/  IMAD.IADD R0, R117, 0x1, -R222 ;  /* 0x0000000175007824 */ /* 0x000fe200078e0ade */
[----:B------:R-:W0:Y:S04]  /*3e60*/  LDGDEPBAR ;  /* 0x00000000000079af */ /* 0x000e280000000000 */
[C---:B------:R-:W-:Y:S02]  /*3e70*/  ISETP.GT.AND P3, PT, R0.reuse, RZ, PT ;  /* 0x000000ff0000720c */ /* 0x040fe40003f64270 */
[----:B------:R-:W-:-:S02]  /*3e80*/  ISETP.GT.AND P2, PT, R0, 0x1, PT ;  /* 0x000000010000780c */ /* 0x000fc40003f44270 */
[----:B------:R-:W-:Y:S02]  /*3e90*/  ISETP.GT.AND P1, PT, R0, 0x8, PT ;  /* 0x000000080000780c */ /* 0x000fe40003f24270 */
[----:B-1----:R-:W-:Y:S02]  /*3ea0*/  FSEL R6, R40, -INF , P3 ;  /* 0xff80000028067808 */ /* 0x002fe40001800000 */
[----:B------:R-:W-:Y:S02]  /*3eb0*/  FSEL R7, R41, -INF , P2 ;  /* 0xff80000029077808 */ /* 0x000fe40001000000 */
[----:B------:R-:W-:Y:S02]  /*3ec0*/  FSEL R10, R42, -INF , P3 ;  /* 0xff8000002a0a7808 */ /* 0x000fe40001800000 */
[----:B------:R-:W-:Y:S02]  /*3ed0*/  FSEL R11, R43, -INF , P2 ;  /* 0xff8000002b0b7808 */ /* 0x000fe40001000000 */
[----:B------:R-:W-:-:S02]  /*3ee0*/  ISETP.GT.AND P0, PT, R0, 0x9, PT ;  /* 0x000000090000780c */ /* 0x000fc40003f04270 */
[----:B------:R-:W-:Y:S02]  /*3ef0*/  FSEL R8, R56, -INF , P1 ;  /* 0xff80000038087808 */ /* 0x000fe40000800000 */
[----:B------:R-:W-:Y:S02]  /*3f00*/  FMNMX.FTZ R2, R6, R7, !PT ;  /* 0x0000000706027209 */ /* 0x000fe40007810000 */
[----:B------:R-:W-:Y:S02]  /*3f10*/  FSEL R13, R58, -INF , P1 ;  /* 0xff8000003a0d7808 */ /* 0x000fe40000800000 */
[----:B------:R-:W-:Y:S02]  /*3f20*/  FMNMX.FTZ R3, R10, R11, !PT ;  /* 0x0000000b0a037209 */ /* 0x000fe40007810000 */
[----:B------:R-:W-:Y:S02]  /*3f30*/  FSEL R9, R57, -INF , P0 ;  /* 0xff80000039097808 */ /* 0x000fe40000000000 */
[----:B------:R-:W-:-:S02]  /*3f40*/  ISETP.GT.AND P3, PT, R0, 0x10, PT ;  /* 0x000000100000780c */ /* 0x000fc40003f64270 */
[----:B------:R-:W-:Y:S02]  /*3f50*/  FMNMX.FTZ R2, R8, R2, !PT ;  /* 0x0000000208027209 */ /* 0x000fe40007810000 */
[----:B------:R-:W-:Y:S02]  /*3f60*/  FSEL R14, R59, -INF , P0 ;  /* 0xff8000003b0e7808 */ /* 0x000fe40000000000 */
[----:B------:R-:W-:Y:S02]  /*3f70*/  FMNMX.FTZ R3, R13, R3, !PT ;  /* 0x000000030d037209 */ /* 0x000fe40007810000 */
[----:B------:R-:W-:Y:S02]  /*3f80*/  ISETP.GT.AND P2, PT, R0, 0x11, PT ;  /* 0x000000110000780c */ /* 0x000fe40003f44270 */
[----:B------:R-:W-:Y:S02]  /*3f90*/  FSEL R15, R32, -INF , P3 ;  /* 0xff800000200f7808 */ /* 0x000fe40001800000 */
[----:B------:R-:W-:-:S02]  /*3fa0*/  FMNMX.FTZ R2, R9, R2, !PT ;  /* 0x0000000209027209 */ /* 0x000fc40007810000 */
[----:B------:R-:W-:Y:S02]  /*3fb0*/  FSEL R23, R34, -INF , P3 ;  /* 0xff80000022177808 */ /* 0x000fe40001800000 */
[----:B------:R-:W-:Y:S02]  /*3fc0*/  FMNMX.FTZ R3, R14, R3, !PT ;  /* 0x000000030e037209 */ /* 0x000fe40007810000 */
[----:B------:R-:W-:Y:S02]  /*3fd0*/  ISETP.GT.AND P1, PT, R0, 0x18, PT ;  /* 0x000000180000780c */ /* 0x000fe40003f24270 */
[----:B------:R-:W-:Y:S02]  /*3fe0*/  FSEL R20, R33, -INF , P2 ;  /* 0xff80000021147808 */ /* 0x000fe40001000000 */
[----:B------:R-:W-:Y:S02]  /*3ff0*/  FMNMX.FTZ R2, R15, R2, !PT ;  /* 0x000000020f027209 */ /* 0x000fe40007810000 */
[----:B------:R-:W-:-:S02]  /*4000*/  FSEL R24, R35, -INF , P2 ;  /* 0xff80000023187808 */ /* 0x000fc40001000000 */
[----:B------:R-:W-:Y:S02]  /*4010*/  FMNMX.FTZ R3, R23, R3, !PT ;  /* 0x0000000317037209 */ /* 0x000fe40007810000 */
[----:B------:R-:W-:Y:S02]  /*4020*/  ISETP.GT.AND P0, PT, R0, 0x19, PT ;  /* 0x000000190000780c */ /* 0x000fe40003f04270 */
[----:B------:R-:W-:Y:S02]  /*4030*/  FSEL R21, R28, -INF , P1 ;  /* 0xff8000001c157808 */ /* 0x000fe40000800000 */
[----:B------:R-:W-:Y:S02]  /*4040*/  FMNMX.FTZ R2, R20, R2, !PT ;  /* 0x0000000214027209 */ /* 0x000fe40007810000 */
[----:B------:R-:W-:Y:S02]  /*4050*/  FSEL R25, R30, -INF , P1 ;  /* 0xff8000001e197808 */ /* 0x000fe40000800000 */
[----:B------:R-:W-:-:S02]  /*4060*/  FMNMX.FTZ R3, R24, R3, !PT ;  /* 0x0000000318037209 */ /* 0x000fc40007810000 */
[----:B------:R-:W-:Y:S02]  /*4070*/  FSEL R26, R31, -INF , P0 ;  /* 0xff8000001f1a7808 */ /* 0x000fe40000000000 */
[----:B------:R-:W-:Y:S02]  /*4080*/  FSEL R22, R29, -INF , P0 ;  /* 0xff8000001d167808 */ /* 0x000fe40000000000 */
[C---:B------:R-:W-:Y:S02]  /*4090*/  ISETP.GT.AND P1, PT, R0.reuse, 0x20, PT ;  /* 0x000000200000780c */ /* 0x040fe40003f24270 */
[----:B------:R-:W-:Y:S02]  /*40a0*/  FMNMX.FTZ R2, R21, R2, !PT ;  /* 0x0000000215027209 */ /* 0x000fe40007810000 */
[----:B------:R-:W-:Y:S02]  /*40b0*/  ISETP.GT.AND P0, PT, R0, 0x21, PT ;  /* 0x000000210000780c */ /* 0x000fe40003f04270 */
[----:B------:R-:W-:-:S02]  /*40c0*/  FMNMX.FTZ R3, R25, R3, !PT ;  /* 0x0000000319037209 */ /* 0x000fc40007810000 */
[----:B------:R-:W-:Y:S02]  /*40d0*/  FSEL R81, R36, -INF , P1 ;  /* 0xff80000024517808 */ /* 0x000fe40000800000 */
[----:B------:R-:W-:Y:S02]  /*40e0*/  FMNMX.FTZ R2, R22, R2, !PT ;  /* 0x0000000216027209 */ /* 0x000fe40007810000 */
[----:B------:R-:W-:Y:S02]  /*40f0*/  FSEL R83, R38, -INF , P1 ;  /* 0xff80000026537808 */ /* 0x000fe40000800000 */
[----:B------:R-:W-:Y:S02]  /*4100*/  FSEL R82, R39, -INF , P0 ;  /* 0xff80000027527808 */ /* 0x000fe40000000000 */
[----:B------:R-:W-:Y:S02]  /*4110*/  FSEL R79, R37, -INF , P0 ;  /* 0xff800000254f7808 */ /* 0x000fe40000000000 */
[----:B------:R-:W-:-:S02]  /*4120*/  FMNMX.FTZ R3, R26, R3, !PT ;  /* 0x000000031a037209 */ /* 0x000fc40007810000 */
[----:B------:R-:W-:Y:S02]  /*4130*/  ISETP.GT.AND P0, PT, R0, 0x28, PT ;  /* 0x000000280000780c */ /* 0x000fe40003f04270 */
[----:B------:R-:W-:Y:S02]  /*4140*/  FMNMX.FTZ R2, R81, R2, !PT ;  /* 0x0000000251027209 */ /* 0x000fe40007810000 */
[----:B------:R-:W-:Y:S02]  /*4150*/  FMNMX.FTZ R3, R83, R3, !PT ;  /* 0x0000000353037209 */ /* 0x000fe40007810000 */
[----:B------:R-:W-:Y:S02]  /*4160*/  FSEL R80, R50, -INF , P0 ;  /* 0xff80000032507808 */ /* 0x000fe40000000000 */
[----:B------:R-:W-:Y:S02]  /*4170*/  FSEL R77, R48, -INF , P0 ;  /* 0xff800000304d7808 */ /* 0x000fe40000000000 */
[----:B------:R-:W-:-:S02]  /*4180*/  ISETP.GT.AND P4, PT, R0, 0x29, PT ;  /* 0x000000290000780c */ /* 0x000fc40003f84270 */
[C---:B------:R-:W-:Y:S02]  /*4190*/  ISETP.GT.AND P3, PT, R0.reuse, 0x30, PT ;  /* 0x000000300000780c */ /* 0x040fe40003f64270 */
[C---:B------:R-:W-:Y:S02]  /*41a0*/  ISETP.GT.AND P2, PT, R0.reuse, 0x31, PT ;  /* 0x000000310000780c */ /* 0x040fe40003f44270 */
[C---:B------:R-:W-:Y:S02]  /*41b0*/  ISETP.GT.AND P1, PT, R0.reuse, 0x38, PT ;  /* 0x000000380000780c */ /* 0x040fe40003f24270 */
[----:B------:R-:W-:Y:S02]  /*41c0*/  ISETP.GT.AND P0, PT, R0, 0x39, PT ;  /* 0x000000390000780c */ /* 0x000fe40003f04270 */
[----:B------:R-:W-:Y:S02]  /*41d0*/  FMNMX.FTZ R0, R79, R2, !PT ;  /* 0x000000024f007209 */ /* 0x000fe40007810000 */
[----:B------:R-:W-:-:S02]  /*41e0*/  FMNMX.FTZ R2, R82, R3, !PT ;  /* 0x0000000352027209 */ /* 0x000fc40007810000 */
[----:B------:R-:W-:Y:S02]  /*41f0*/  FSEL R78, R51, -INF , P4 ;  /* 0xff800000334e7808 */ /* 0x000fe40002000000 */
[----:B------:R-:W-:Y:S02]  /*4200*/  FSEL R76, R49, -INF , P4 ;  /* 0xff800000314c7808 */ /* 0x000fe40002000000 */
[----:B------:R-:W-:Y:S02]  /*4210*/  FMNMX.FTZ R0, R77, R0, !PT ;  /* 0x000000004d007209 */ /* 0x000fe40007810000 */
[----:B------:R-:W-:Y:S02]  /*4220*/  FMNMX.FTZ R2, R80, R2, !PT ;  /* 0x0000000250027209 */ /* 0x000fe40007810000 */
[----:B------:R-:W-:Y:S02]  /*4230*/  FSEL R153, R18, -INF , P3 ;  /* 0xff80000012997808 */ /* 0x000fe40001800000 */
[----:B------:R-:W-:-:S02]  /*4240*/  FSEL R151, R16, -INF , P3 ;  /* 0xff80000010977808 */ /* 0x000fc40001800000 */
[----:B------:R-:W-:Y:S02]  /*4250*/  FMNMX.FTZ R0, R76, R0, !PT ;  /* 0x000000004c007209 */ /* 0x000fe40007810000 */
[----:B------:R-:W-:Y:S02]  /*4260*/  FMNMX.FTZ R2, R78, R2, !PT ;  /* 0x000000024e027209 */ /* 0x000fe40007810000 */
[----:B------:R-:W-:Y:S02]  /*4270*/  FSEL R152, R19, -INF , P2 ;  /* 0xff80000013987808 */ /* 0x000fe40001000000 */
[----:B------:R-:W-:Y:S02]  /*4280*/  FSEL R149, R17, -INF , P2 ;  /* 0xff80000011957808 */ /* 0x000fe40001000000 */
        /* <DEDUP_REMOVED lines=10> */
[----:B------:R-:W-:Y:S02]  /*4330*/  FMNMX.FTZ R4, R126, R0, !PT ;  /* 0x000000007e047209 */ /* 0x000fe40007810000 */
[----:B------:R-:W-:Y:S01]  /*4340*/  FMNMX.FTZ R5, R148, R2, !PT ;  /* 0x0000000294057209 */ /* 0x000fe20007810000 */
[----:B------:R-:W-:Y:S05]  /*4350*/  BRA.DIV ~URZ, `(.L_x_53) ;  /* 0x000090127f007947 */ /* 0x000fea000b800000 */
[----:B------:R-:W1:Y:S04]  /*4360*/  SHFL.BFLY PT, R0, R4, 0x2, 0x1f ;  /* 0x0c401f0004007f89 */ /* 0x000e6800000e0000 */
[----:B------:R-:W2:Y:S01]  /*4370*/  SHFL.BFLY PT, R3, R5, 0x2, 0x1f ;  /* 0x0c401f0005037f89 */ /* 0x000ea200000e0000 */
[----:B-1----:R-:W-:-:S02]  /*4380*/  FMNMX.FTZ R0, R4, R0, !PT ;  /* 0x0000000004007209 */ /* 0x002fc40007810000 */
[----:B--2---:R-:W-:-:S03]  /*4390*/  FMNMX.FTZ R5, R5, R3, !PT ;  /* 0x0000000305057209 */ /* 0x004fc60007810000 */
[----:B------:R-:W1:Y:S04]  /*43a0*/  SHFL.BFLY PT, R2, R0, 0x1, 0x1f ;  /* 0x0c201f0000027f89 */ /* 0x000e6800000e0000 */
[----:B------:R2:W3:Y:S01]  /*43b0*/  SHFL.BFLY PT, R3, R5, 0x1, 0x1f ;  /* 0x0c201f0005037f89 */ /* 0x0004e200000e0000 */
[----:B-1----:R-:W-:-:S05]  /*43c0*/  FMNMX.FTZ R125, R0, R2, !PT ;  /* 0x00000002007d7209 */ /* 0x002fca0007810000 */
.L_x_134:
[C---:B------:R-:W-:Y:S01]  /*43d0*/  FMUL.FTZ R2, R125.reuse, c[0x0][0x2d0] ;  /* 0x0000b4007d027a20 */ /* 0x040fe20000410000 */
[----:B------:R-:W-:Y:S01]  /*43e0*/  FSETP.NEU.FTZ.AND P0, PT, R125, -INF , PT ;  /* 0xff8000007d00780b */ /* 0x000fe20003f1d000 */
[----:B------:R-:W-:Y:S01]  /*43f0*/  WARPSYNC 0xffffffff ;  /* 0xffffffff00007948 */ /* 0x000fe20003800000 */
[----:B---3--:R-:W-:Y:S01]  /*4400*/  FMNMX.FTZ R12, R3, R5, !PT ;  /* 0x00000005030c7209 */ /* 0x008fe20007810000 */
[----:B------:R-:W-:Y:S01]  /*4410*/  LDSM.16.MT88.4 R16, [R178] ;  /* 0x00000000b210783b */ /* 0x000fe20000004200 */
[----:B------:R-:W-:-:S02]  /*4420*/  FSEL R2, R2, RZ, P0 ;  /* 0x000000ff02027208 */ /* 0x000fc40000000000 */
[----:B------:R-:W-:Y:S01]  /*4430*/  FSETP.NEU.FTZ.AND P0, PT, R12, -INF , PT ;  /* 0xff8000000c00780b */ /* 0x000fe20003f1d000 */
[----:B------:R-:W-:Y:S02]  /*4440*/  LDSM.16.MT88.4 R32, [R181] ;  /* 0x00000000b520783b */ /* 0x000fe40000004200 */
[--C-:B------:R-:W-:Y:S02]  /*4450*/  FFMA.FTZ R0, R6, c[0x0][0x2d0], -R2.reuse ;  /* 0x0000b40006007a23 */ /* 0x100fe40000010802 */
[--C-:B------:R-:W-:Y:S01]  /*4460*/  FFMA.FTZ R3, R8, c[0x0][0x2d0], -R2.reuse ;  /* 0x0000b40008037a23 */ /* 0x100fe20000010802 */
[----:B------:R-:W-:Y:S01]  /*4470*/  LDSM.16.MT88.4 R44, [R179+0x800] ;  /* 0x00080000b32c783b */ /* 0x000fe20000004200 */
[----:B------:R1:W-:Y:S03]  /*4480*/  MUFU.EX2 R164, R0 ;  /* 0x0000000000a47308 */ /* 0x0003e60000000800 */
[----:B------:R-:W-:Y:S04]  /*4490*/  LDSM.16.MT88.4 R48, [R178+0x800] ;  /* 0x00080000b230783b */ /* 0x000fe80000004200 */
[----:B------:R-:W-:Y:S01]  /*44a0*/  LDSM.16.MT88.4 R40, [R181+0x800] ;  /* 0x00080000b528783b */ /* 0x000fe20000004200 */
[----:B------:R3:W-:Y:S03]  /*44b0*/  MUFU.EX2 R168, R3 ;  /* 0x0000000300a87308 */ /* 0x0007e60000000800 */
[----:B------:R-:W-:Y:S04]  /*44c0*/  LDSM.16.MT88.4 R64, [R179+0x2000] ;  /* 0x00200000b340783b */ /* 0x000fe80000004200 */
[----:B------:R-:W-:Y:S01]  /*44d0*/  LDSM.16.MT88.4 R60, [R178+0x2000] ;  /* 0x00200000b23c783b */ /* 0x000fe20000004200 */
[----:B-1----:R-:W-:-:S03]  /*44e0*/  FFMA.FTZ R0, R7, c[0x0][0x2d0], -R2 ;  /* 0x0000b40007007a23 */ /* 0x002fc60000010802 */
[----:B--2---:R-:W1:Y:S01]  /*44f0*/  LDSM.16.MT88.4 R4, [R179] ;  /* 0x00000000b304783b */ /* 0x004e620000004200 */
[----:B------:R2:W4:Y:S03]  /*4500*/  MUFU.EX2 R163, R0 ;  /* 0x0000000000a37308 */ /* 0x0005260000000800 */
[----:B------:R-:W-:Y:S01]  /*4510*/  LDSM.16.MT88.4 R68, [R178+0x4000] ;  /* 0x00400000b244783b */ /* 0x000fe20000004200 */
[----:B---3--:R-:W-:-:S04]  /*4520*/  FFMA.FTZ R3, R9, c[0x0][0x2d0], -R2 ;  /* 0x0000b40009037a23 */ /* 0x008fc80000010802 */
[----:B------:R3:W5:Y:S01]  /*4530*/  MUFU.EX2 R167, R3 ;  /* 0x0000000300a77308 */ /* 0x0007620000000800 */
[----:B--2---:R-:W-:Y:S01]  /*4540*/  FMUL.FTZ R0, R12, c[0x0][0x2d0] ;  /* 0x0000b4000c007a20 */ /* 0x004fe20000410000 */
[----:B----4-:R-:W-:-:S04]  /*4550*/  F2FP.BF16.PACK_AB R8, R163, R164 ;  /* 0x000000a4a308723e */ /* 0x010fc800000010ff */
[----:B------:R-:W-:-:S05]  /*4560*/  FSEL R0, R0, RZ, P0 ;  /* 0x000000ff00007208 */ /* 0x000fca0000000000 */
[----:B---3--:R-:W-:Y:S01]  /*4570*/  FFMA.FTZ R3, R10, c[0x0][0x2d0], -R0 ;  /* 0x0000b4000a037a23 */ /* 0x008fe20000010800 */
[----:B-----5:R-:W-:-:S03]  /*4580*/  F2FP.BF16.PACK_AB R10, R167, R168 ;  /* 0x000000a8a70a723e */ /* 0x020fc600000010ff */
[----:B------:R2:W-:Y:S02]  /*4590*/  MUFU.EX2 R162, R3 ;  /* 0x0000000300a27308 */ /* 0x0005e40000000800 */
[----:B--2---:R-:W-:-:S06]  /*45a0*/  FFMA.FTZ R3, R11, c[0x0][0x2d0], -R0 ;  /* 0x0000b4000b037a23 */ /* 0x004fcc0000010800 */
[----:B------:R2:W3:Y:S02]  /*45b0*/  MUFU.EX2 R161, R3 ;  /* 0x0000000300a17308 */ /* 0x0004e40000000800 */
[----:B--2---:R-:W-:Y:S01]  /*45c0*/  FFMA.FTZ R3, R13, c[0x0][0x2d0], -R0 ;  /* 0x0000b4000d037a23 */ /* 0x004fe20000010800 */
[----:B---3--:R-:W-:-:S05]  /*45d0*/  F2FP.BF16.PACK_AB R9, R161, R162 ;  /* 0x000000a2a109723e */ /* 0x008fca00000010ff */
[----:B------:R2:W-:Y:S02]  /*45e0*/  MUFU.EX2 R166, R3 ;  /* 0x0000000300a67308 */ /* 0x0005e40000000800 */
[----:B--2---:R-:W-:-:S06]  /*45f0*/  FFMA.FTZ R3, R14, c[0x0][0x2d0], -R0 ;  /* 0x0000b4000e037a23 */ /* 0x004fcc0000010800 */
[----:B------:R2:W3:Y:S02]  /*4600*/  MUFU.EX2 R165, R3 ;  /* 0x0000000300a57308 */ /* 0x0004e40000000800 */
[----:B--2---:R-:W-:Y:S01]  /*4610*/  FFMA.FTZ R3, R15, c[0x0][0x2d0], -R2 ;  /* 0x0000b4000f037a23 */ /* 0x004fe20000010802 */
[----:B---3--:R-:W-:-:S05]  /*4620*/  F2FP.BF16.PACK_AB R11, R165, R166 ;  /* 0x000000a6a50b723e */ /* 0x008fca00000010ff */
[----:B------:R2:W-:Y:S02]  /*4630*/  MUFU.EX2 R173, R3 ;  /* 0x0000000300ad7308 */ /* 0x0005e40000000800 */
[C---:B-1----:R-:W-:Y:S08]  /*4640*/  HMMA.16816.F32.BF16 R36, R8.reuse, R4, RZ ;  /* 0x000000040824723c */ /* 0x042ff000000418ff */
[----:B------:R-:W-:Y:S01]  /*4650*/  HMMA.16816.F32.BF16 R56, R8, R16, RZ ;  /* 0x000000100838723c */ /* 0x000fe200000418ff */
[----:B--2---:R-:W-:-:S04]  /*4660*/  FFMA.FTZ R3, R20, c[0x0][0x2d0], -R2 ;  /* 0x0000b40014037a23 */ /* 0x004fc80000010802 */
[----:B------:R1:W2:Y:S03]  /*4670*/  MUFU.EX2 R175, R3 ;  /* 0x0000000300af7308 */ /* 0x0002a60000000800 */
[C---:B------:R-:W-:Y:S08]  /*4680*/  HMMA.16816.F32.BF16 R52, R8.reuse, R18, RZ ;  /* 0x000000120834723c */ /* 0x040ff000000418ff */
[----:B------:R-:W-:Y:S01]  /*4690*/  HMMA.16816.F32.BF16 R28, R8, R6, RZ ;  /* 0x00000006081c723c */ /* 0x000fe200000418ff */
[----:B-1----:R-:W-:-:S07]  /*46a0*/  FFMA.FTZ R3, R21, c[0x0][0x2d0], -R2 ;  /* 0x0000b40015037a23 */ /* 0x002fce0000010802 */
[----:B------:R-:W-:Y:S01]  /*46b0*/  HMMA.16816.F32.BF16 R16, R8, R34, RZ ;  /* 0x000000220810723c */ /* 0x000fe200000418ff */
[----:B--2---:R-:W-:Y:S01]  /*46c0*/  F2FP.BF16.PACK_AB R4, R175, R173 ;  /* 0x000000adaf04723e */ /* 0x004fe200000010ff */
[----:B------:R1:W-:Y:S02]  /*46d0*/  MUFU.EX2 R174, R3 ;  /* 0x0000000300ae7308 */ /* 0x0003e40000000800 */
[----:B-1----:R-:W-:-:S06]  /*46e0*/  FFMA.FTZ R3, R22, c[0x0][0x2d0], -R2 ;  /* 0x0000b40016037a23 */ /* 0x002fcc0000010802 */
[----:B------:R1:W2:Y:S02]  /*46f0*/  MUFU.EX2 R182, R3 ;  /* 0x0000000300b67308 */ /* 0x0002a40000000800 */
[--C-:B-1----:R-:W-:Y:S01]  /*4700*/  FFMA.FTZ R3, R23, c[0x0][0x2d0], -R0.reuse ;  /* 0x0000b40017037a23 */ /* 0x102fe20000010800 */
[----:B--2---:R-:W-:Y:S01]  /*4710*/  F2FP.BF16.PACK_AB R6, R182, R174 ;  /* 0x000000aeb606723e */ /* 0x004fe200000010ff */
[----:B------:R-:W-:Y:S04]  /*4720*/  HMMA.16816.F32.BF16 R20, R8, R32, RZ ;  /* 0x000000200814723c */ /* 0x000fe800000418ff */
[----:B------:R1:W-:Y:S02]  /*4730*/  MUFU.EX2 R170, R3 ;  /* 0x0000000300aa7308 */ /* 0x0003e40000000800 */
[----:B-1----:R-:W-:-:S06]  /*4740*/  FFMA.FTZ R3, R24, c[0x0][0x2d0], -R0 ;  /* 0x0000b40018037a23 */ /* 0x002fcc0000010800 */
[----:B------:R1:W2:Y:S02]  /*4750*/  MUFU.EX2 R172, R3 ;  /* 0x0000000300ac7308 */ /* 0x0002a40000000800 */
[----:B-1----:R-:W-:Y:S01]  /*4760*/  FFMA.FTZ R3, R25, c[0x0][0x2d0], -R0 ;  /* 0x0000b40019037a23 */ /* 0x002fe20000010800 */
[----:B--2---:R-:W-:-:S05]  /*4770*/  F2FP.BF16.PACK_AB R5, R172, R170 ;  /* 0x000000aaac05723e */ /* 0x004fca00000010ff */
[----:B------:R1:W-:Y:S02]  /*4780*/  MUFU.EX2 R169, R3 ;  /* 0x0000000300a97308 */ /* 0x0003e40000000800 */
[----:B-1----:R-:W-:Y:S02]  /*4790*/  FFMA.FTZ R3, R26, c[0x0][0x2d0], -R0 ;  /* 0x0000b4001a037a23 */ /* 0x002fe40000010800 */
[----:B------:R-:W1:Y:S04]  /*47a0*/  LDSM.16.MT88.4 R24, [R180] ;  /* 0x00000000b418783b */ /* 0x000e680000004200 */
[----:B------:R-:W2:Y:S02]  /*47b0*/  MUFU.EX2 R171, R3 ;  /* 0x0000000300ab7308 */ /* 0x000ea40000000800 */
[----:B--2---:R-:W-:Y:S01]  /*47c0*/  F2FP.BF16.PACK_AB R7, R171, R169 ;  /* 0x000000a9ab07723e */ /* 0x004fe200000010ff */
[----:B------:R-:W-:-:S05]  /*47d0*/  FFMA.FTZ R3, R81, c[0x0][0x2d0], -R2 ;  /* 0x0000b40051037a23 */ /* 0x000fca0000010802 */
[----:B------:R2:W-:Y:S01]  /*47e0*/  MUFU.EX2 R155, R3 ;  /* 0x00000003009b7308 */ /* 0x0005e20000000800 */
[C---:B------:R-:W-:Y:S01]  /*47f0*/  HMMA.16816.F32.BF16 R140, R4.reuse, R44, R36 ;  /* 0x0000002c048c723c */ /* 0x040fe20000041824 */
[----:B------:R-:W3:Y:S07]  /*4800*/  LDSM.16.MT88.4 R36, [R179+0x2800] ;  /* 0x00280000b324783b */ /* 0x000eee0000004200 */
[----:B------:R-:W-:Y:S01]  /*4810*/  HMMA.16816.F32.BF16 R132, R4, R48, R56 ;  /* 0x000000300484723c */ /* 0x000fe20000041838 */
[----:B------:R-:W4:Y:S01]  /*4820*/  LDSM.16.MT88.4 R56, [R180+0x2000] ;  /* 0x00200000b438783b */ /* 0x000f220000004200 */
[----:B--2---:R-:W-:-:S06]  /*4830*/  FFMA.FTZ R3, R79, c[0x0][0x2d0], -R2 ;  /* 0x0000b4004f037a23 */ /* 0x004fcc0000010802 */
[C---:B------:R-:W-:Y:S01]  /*4840*/  HMMA.16816.F32.BF16 R128, R4.reuse, R50, R52 ;  /* 0x000000320480723c */ /* 0x040fe20000041834 */
[----:B------:R-:W2:Y:S01]  /*4850*/  LDSM.16.MT88.4 R52, [R180+0x800] ;  /* 0x00080000b434783b */ /* 0x000ea20000004200 */
[----:B------:R5:W1:Y:S03]  /*4860*/  MUFU.EX2 R158, R3 ;  /* 0x00000003009e7308 */ /* 0x000a660000000800 */
[----:B------:R-:W-:Y:S03]  /*4870*/  LDSM.16.MT88.4 R48, [R181+0x2000] ;  /* 0x00200000b530783b */ /* 0x000fe60000004200 */
[----:B------:R-:W-:Y:S08]  /*4880*/  HMMA.16816.F32.BF16 R116, R4, R42, R16 ;  /* 0x0000002a0474723c */ /* 0x000ff00000041810 */
[----:B------:R-:W-:Y:S01]  /*4890*/  HMMA.16816.F32.BF16 R16, R8, R66, RZ ;  /* 0x000000420810723c */ /* 0x000fe200000418ff */
[----:B-----5:R-:W-:-:S04]  /*48a0*/  FFMA.FTZ R3, R77, c[0x0][0x2d0], -R2 ;  /* 0x0000b4004d037a23 */ /* 0x020fc80000010802 */
[----:B------:R5:W-:Y:S03]  /*48b0*/  MUFU.EX2 R157, R3 ;  /* 0x00000003009d7308 */ /* 0x000be60000000800 */
[----:B------:R-:W-:Y:S01]  /*48c0*/  HMMA.16816.F32.BF16 R136, R4, R40, R20 ;  /* 0x000000280488723c */ /* 0x000fe20000041814 */
[----:B------:R-:W2:Y:S07]  /*48d0*/  LDSM.16.MT88.4 R40, [R178+0x2800] ;  /* 0x00280000b228783b */ /* 0x000eae0000004200 */
[----:B------:R-:W-:Y:S01]  /*48e0*/  HMMA.16816.F32.BF16 R20, R8, R64, RZ ;  /* 0x000000400814723c */ /* 0x000fe200000418ff */
[----:B------:R-:W2:Y:S01]  /*48f0*/  LDSM.16.MT88.4 R64, [R180+0x2800] ;  /* 0x00280000b440783b */ /* 0x000ea20000004200 */
[----:B-----5:R-:W-:-:S06]  /*4900*/  FFMA.FTZ R3, R76, c[0x0][0x2d0], -R2 ;  /* 0x0000b4004c037a23 */ /* 0x020fcc0000010802 */
[----:B-1----:R-:W-:Y:S01]  /*4910*/  HMMA.16816.F32.BF16 R32, R8, R26, RZ ;  /* 0x0000001a0820723c */ /* 0x002fe200000418ff */
[----:B------:R1:W5:Y:S07]  /*4920*/  MUFU.EX2 R159, R3 ;  /* 0x00000003009f7308 */ /* 0x00036e0000000800 */
[----:B------:R-:W-:Y:S08]  /*4930*/  HMMA.16816.F32.BF16 R120, R4, R46, R28 ;  /* 0x0000002e0478723c */ /* 0x000ff0000004181c */
[----:B------:R-:W-:Y:S01]  /*4940*/  HMMA.16816.F32.BF16 R44, R8, R24, RZ ;  /* 0x00000018082c723c */ /* 0x000fe200000418ff */
[----:B-1----:R-:W-:-:S04]  /*4950*/  FFMA.FTZ R3, R83, c[0x0][0x2d0], -R0 ;  /* 0x0000b40053037a23 */ /* 0x002fc80000010800 */
[----:B------:R1:W-:Y:S03]  /*4960*/  MUFU.EX2 R15, R3 ;  /* 0x00000003000f7308 */ /* 0x0003e60000000800 */
[----:B------:R-:W-:Y:S08]  /*4970*/  HMMA.16816.F32.BF16 R24, R8, R62, RZ ;  /* 0x0000003e0818723c */ /* 0x000ff000000418ff */
[----:B---3--:R-:W-:Y:S01]  /*4980*/  HMMA.16816.F32.BF16 R88, R4, R38, R16 ;  /* 0x000000260458723c */ /* 0x008fe20000041810 */
[----:B-1----:R-:W-:-:S07]  /*4990*/  FFMA.FTZ R3, R82, c[0x0][0x2d0], -R0 ;  /* 0x0000b40052037a23 */ /* 0x002fce0000010800 */
[----:B----4-:R-:W-:Y:S01]  /*49a0*/  HMMA.16816.F32.BF16 R16, R8, R56, RZ ;  /* 0x000000380810723c */ /* 0x010fe200000418ff */
[----:B------:R1:W3:Y:S07]  /*49b0*/  MUFU.EX2 R154, R3 ;  /* 0x00000003009a7308 */ /* 0x0002ee0000000800 */
[----:B------:R-:W-:Y:S01]  /*49c0*/  HMMA.16816.F32.BF16 R108, R4, R36, R20 ;  /* 0x00000024046c723c */ /* 0x000fe20000041814 */
[----:B------:R-:W4:Y:S07]  /*49d0*/  LDSM.16.MT88.4 R36, [R178+0x4800] ;  /* 0x00480000b224783b */ /* 0x000f2e0000004200 */
[----:B------:R-:W-:Y:S01]  /*49e0*/  HMMA.16816.F32.BF16 R28, R8, R60, RZ ;  /* 0x0000003c081c723c */ /* 0x000fe200000418ff */
[----:B------:R-:W-:Y:S01]  /*49f0*/  LDSM.16.MT88.4 R60, [R181+0x2800] ;  /* 0x00280000b53c783b */ /* 0x000fe20000004200 */
[----:B-1----:R-:W-:-:S04]  /*4a00*/  FFMA.FTZ R3, R80, c[0x0][0x2d0], -R0 ;  /* 0x0000b40050037a23 */ /* 0x002fc80000010800 */
[----:B------:R1:W-:Y:S02]  /*4a10*/  MUFU.EX2 R124, R3 ;  /* 0x00000003007c7308 */ /* 0x0003e40000000800 */
[C---:B--2---:R-:W-:Y:S01]  /*4a20*/  HMMA.16816.F32.BF16 R104, R4.reuse, R54, R32 ;  /* 0x000000360468723c */ /* 0x044fe20000041820 */
[----:B------:R-:W2:Y:S07]  /*4a30*/  LDSM.16.MT88.4 R32, [R179+0x4000] ;  /* 0x00400000b320783b */ /* 0x000eae0000004200 */
[----:B------:R-:W-:Y:S01]  /*4a40*/  HMMA.16816.F32.BF16 R84, R4, R42, R24 ;  /* 0x0000002a0454723c */ /* 0x000fe20000041818 */
[----:B-1----:R-:W-:-:S07]  /*4a50*/  FFMA.FTZ R3, R78, c[0x0][0x2d0], -R0 ;  /* 0x0000b4004e037a23 */ /* 0x002fce0000010800 */
[----:B------:R-:W-:Y:S01]  /*4a60*/  HMMA.16816.F32.BF16 R24, R8, R58, RZ ;  /* 0x0000003a0818723c */ /* 0x000fe200000418ff */
[----:B------:R1:W1:Y:S07]  /*4a70*/  MUFU.EX2 R156, R3 ;  /* 0x00000003009c7308 */ /* 0x00026e0000000800 */
[----:B------:R-:W-:Y:S08]  /*4a80*/  HMMA.16816.F32.BF16 R92, R4, R64, R16 ;  /* 0x00000040045c723c */ /* 0x000ff00000041810 */
[----:B------:R-:W-:Y:S01]  /*4a90*/  HMMA.16816.F32.BF16 R16, R8, R68, RZ ;  /* 0x000000440810723c */ /* 0x000fe200000418ff */
[----:B-1----:R-:W-:-:S07]  /*4aa0*/  FFMA.FTZ R3, R151, c[0x0][0x2d0], -R2 ;  /* 0x0000b40097037a23 */ /* 0x002fce0000010802 */
[----:B------:R-:W-:Y:S01]  /*4ab0*/  HMMA.16816.F32.BF16 R112, R4, R40, R28 ;  /* 0x000000280470723c */ /* 0x000fe2000004181c */
[----:B------:R-:W1:Y:S07]  /*4ac0*/  LDSM.16.MT88.4 R28, [R179+0x4800] ;  /* 0x00480000b31c783b */ /* 0x000e6e0000004200 */
[----:B------:R-:W-:Y:S08]  /*4ad0*/  HMMA.16816.F32.BF16 R20, R8, R50, RZ ;  /* 0x000000320814723c */ /* 0x000ff000000418ff */
[C---:B------:R-:W-:Y:S08]  /*4ae0*/  HMMA.16816.F32.BF16 R72, R4.reuse, R66, R24 ;  /* 0x000000420448723c */ /* 0x040ff00000041818 */
[----:B----4-:R-:W-:Y:S08]  /*4af0*/  HMMA.16816.F32.BF16 R64, R4, R36, R16 ;  /* 0x000000240440723c */ /* 0x010ff00000041810 */
[----:B--2---:R-:W-:Y:S08]  /*4b00*/  HMMA.16816.F32.BF16 R16, R8, R34, RZ ;  /* 0x000000220810723c */ /* 0x004ff000000418ff */
[----:B------:R-:W-:Y:S08]  /*4b10*/  HMMA.16816.F32.BF16 R96, R4, R62, R20 ;  /* 0x0000003e0460723c */ /* 0x000ff00000041814 */
[----:B------:R-:W-:Y:S01]  /*4b20*/  HMMA.16816.F32.BF16 R20, R8, R32, RZ ;  /* 0x000000200814723c */ /* 0x000fe200000418ff */
[----:B------:R-:W2:Y:S07]  /*4b30*/  LDSM.16.MT88.4 R32, [R181+0x4000] ;  /* 0x00400000b520783b */ /* 0x000eae0000004200 */
[C---:B-1----:R-:W-:Y:S01]  /*4b40*/  HMMA.16816.F32.BF16 R40, R4.reuse, R30, R16 ;  /* 0x0000001e0428723c */ /* 0x042fe20000041810 */
[----:B------:R-:W1:Y:S07]  /*4b50*/  LDSM.16.MT88.4 R16, [R180+0x4000] ;  /* 0x00400000b410783b */ /* 0x000e6e0000004200 */
[----:B------:R-:W-:Y:S08]  /*4b60*/  HMMA.16816.F32.BF16 R144, R4, R52, R44 ;  /* 0x000000340490723c */ /* 0x000ff0000004182c */
[C---:B------:R-:W-:Y:S08]  /*4b70*/  HMMA.16816.F32.BF16 R44, R8.reuse, R48, RZ ;  /* 0x00000030082c723c */ /* 0x040ff000000418ff */
[----:B------:R-:W-:Y:S08]  /*4b80*/  HMMA.16816.F32.BF16 R24, R8, R70, RZ ;  /* 0x000000460818723c */ /* 0x000ff000000418ff */
[C---:B------:R-:W-:Y:S01]  /*4b90*/  HMMA.16816.F32.BF16 R48, R4.reuse, R28, R20 ;  /* 0x0000001c0430723c */ /* 0x040fe20000041814 */
[----:B------:R-:W4:Y:S07]  /*4ba0*/  LDSM.16.MT88.4 R28, [R181+0x4800] ;  /* 0x00480000b51c783b */ /* 0x000f2e0000004200 */
[C---:B------:R-:W-:Y:S08]  /*4bb0*/  HMMA.16816.F32.BF16 R100, R4.reuse, R60, R44 ;  /* 0x0000003c0464723c */ /* 0x040ff0000004182c */
[----:B------:R-:W-:Y:S08]  /*4bc0*/  HMMA.16816.F32.BF16 R60, R4, R38, R24 ;  /* 0x00000026043c723c */ /* 0x000ff00000041818 */
[C---:B--2---:R-:W-:Y:S08]  /*4bd0*/  HMMA.16816.F32.BF16 R24, R8.reuse, R32, RZ ;  /* 0x000000200818723c */ /* 0x044ff000000418ff */
[C---:B------:R-:W-:Y:S08]  /*4be0*/  HMMA.16816.F32.BF16 R20, R8.reuse, R34, RZ ;  /* 0x000000220814723c */ /* 0x040ff000000418ff */
[C---:B-1----:R-:W-:Y:S08]  /*4bf0*/  HMMA.16816.F32.BF16 R32, R8.reuse, R16, RZ ;  /* 0x000000100820723c */ /* 0x042ff000000418ff */
[----:B------:R-:W-:Y:S01]  /*4c00*/  HMMA.16816.F32.BF16 R8, R8, R18, RZ ;  /* 0x000000120808723c */ /* 0x000fe200000418ff */
[----:B------:R-:W1:Y:S07]  /*4c10*/  LDSM.16.MT88.4 R16, [R180+0x4800] ;  /* 0x00480000b410783b */ /* 0x000e6e0000004200 */
[C---:B----4-:R-:W-:Y:S08]  /*4c20*/  HMMA.16816.F32.BF16 R24, R4.reuse, R28, R24 ;  /* 0x0000001c0418723c */ /* 0x050ff00000041818 */
[C---:B------:R-:W-:Y:S08]  /*4c30*/  HMMA.16816.F32.BF16 R20, R4.reuse, R30, R20 ;  /* 0x0000001e0414723c */ /* 0x040ff00000041814 */
[C---:B-1----:R-:W-:Y:S08]  /*4c40*/  HMMA.16816.F32.BF16 R32, R4.reuse, R16, R32 ;  /* 0x000000100420723c */ /* 0x042ff00000041820 */
[----:B------:R-:W-:Y:S01]  /*4c50*/  HMMA.16816.F32.BF16 R16, R4, R18, R8 ;  /* 0x000000120410723c */ /* 0x000fe20000041808 */
[----:B------:R-:W1:Y:S06]  /*4c60*/  LDSM.16.MT88.4 R8, [R178+0x1000] ;  /* 0x00100000b208783b */ /* 0x000e6c0000004200 */
[----:B------:R-:W-:-:S02]  /*4c70*/  F2FP.BF16.PACK_AB R4, R158, R155 ;  /* 0x0000009b9e04723e */ /* 0x000fc400000010ff */
[----:B-----5:R-:W-:Y:S02]  /*4c80*/  F2FP.BF16.PACK_AB R6, R159, R157 ;  /* 0x0000009d9f06723e */ /* 0x020fe400000010ff */
[----:B---3--:R-:W-:Y:S02]  /*4c90*/  F2FP.BF16.PACK_AB R5, R154, R15 ;  /* 0x0000000f9a05723e */ /* 0x008fe400000010ff */
[----:B------:R-:W-:-:S07]  /*4ca0*/  F2FP.BF16.PACK_AB R7, R156, R124 ;  /* 0x0000007c9c07723e */ /* 0x000fce00000010ff */
[C---:B-1----:R-:W-:Y:S08]  /*4cb0*/  HMMA.16816.F32.BF16 R132, R4.reuse, R8, R132 ;  /* 0x000000080484723c */ /* 0x042ff00000041884 */
[C---:B------:R-:W-:Y:S01]  /*4cc0*/  HMMA.16816.F32.BF16 R28, R4.reuse, R10, R128 ;  /* 0x0000000a041c723c */ /* 0x040fe20000041880 */
[----:B------:R-:W1:Y:S04]  /*4cd0*/  LDSM.16.MT88.4 R8, [R179+0x1000] ;  /* 0x00100000b308783b */ /* 0x000e680000004200 */
[----:B------:R-:W-:Y:S03]  /*4ce0*/  LDSM.16.MT88.4 R128, [R178+0x1800] ;  /* 0x00180000b280783b */ /* 0x000fe60000004200 */
[C---:B-1----:R-:W-:Y:S08]  /*4cf0*/  HMMA.16816.F32.BF16 R36, R4.reuse, R8, R140 ;  /* 0x000000080424723c */ /* 0x042ff0000004188c */
[C---:B------:R-:W-:Y:S01]  /*4d00*/  HMMA.16816.F32.BF16 R44, R4.reuse, R10, R120 ;  /* 0x0000000a042c723c */ /* 0x040fe20000041878 */
[----:B------:R-:W1:Y:S07]  /*4d10*/  LDSM.16.MT88.4 R8, [R181+0x1000] ;  /* 0x00100000b508783b */ /* 0x000e6e0000004200 */
        /* <DEDUP_REMOVED lines=14> */
[----:B------:R-:W1:Y:S04]  /*4e00*/  LDSM.16.MT88.4 R8, [R180+0x3000] ;  /* 0x00300000b408783b */ /* 0x000e680000004200 */
[----:B------:R-:W-:Y:S03]  /*4e10*/  LDSM.16.MT88.4 R96, [R178+0x5800] ;  /* 0x00580000b260783b */ /* 0x000fe60000004200 */
[C---:B-1----:R-:W-:Y:S08]  /*4e20*/  HMMA.16816.F32.BF16 R104, R4.reuse, R8, R92 ;  /* 0x000000080468723c */ /* 0x042ff0000004185c */
[C---:B------:R-:W-:Y:S01]  /*4e30*/  HMMA.16816.F32.BF16 R100, R4.reuse, R10, R72 ;  /* 0x0000000a0464723c */ /* 0x040fe20000041848 */
[----:B------:R-:W1:Y:S04]  /*4e40*/  LDSM.16.MT88.4 R8, [R178+0x5000] ;  /* 0x00500000b208783b */ /* 0x000e680000004200 */
[----:B------:R-:W-:Y:S03]  /*4e50*/  LDSM.16.MT88.4 R72, [R179+0x3800] ;  /* 0x00380000b348783b */ /* 0x000fe60000004200 */
[C---:B-1----:R-:W-:Y:S01]  /*4e60*/  HMMA.16816.F32.BF16 R92, R4.reuse, R8, R64 ;  /* 0x00000008045c723c */ /* 0x042fe20000041840 */
[----:B------:R-:W-:Y:S07]  /*4e70*/  LDSM.16.MT88.4 R64, [R178+0x3800] ;  /* 0x00380000b240783b */ /* 0x000fee0000004200 */
[C---:B------:R-:W-:Y:S01]  /*4e80*/  HMMA.16816.F32.BF16 R116, R4.reuse, R10, R60 ;  /* 0x0000000a0474723c */ /* 0x040fe2000004183c */
[----:B------:R-:W1:Y:S07]  /*4e90*/  LDSM.16.MT88.4 R8, [R179+0x5000] ;  /* 0x00500000b308783b */ /* 0x000e6e0000004200 */
[C---:B-1----:R-:W-:Y:S01]  /*4ea0*/  HMMA.16816.F32.BF16 R136, R4.reuse, R8, R48 ;  /* 0x000000080488723c */ /* 0x042fe20000041830 */
[----:B------:R-:W-:Y:S07]  /*4eb0*/  LDSM.16.MT88.4 R48, [R181+0x1800] ;  /* 0x00180000b530783b */ /* 0x000fee0000004200 */
[C---:B------:R-:W-:Y:S01]  /*4ec0*/  HMMA.16816.F32.BF16 R108, R4.reuse, R10, R40 ;  /* 0x0000000a046c723c */ /* 0x040fe20000041828 */
[----:B------:R-:W1:Y:S04]  /*4ed0*/  LDSM.16.MT88.4 R8, [R181+0x5000] ;  /* 0x00500000b508783b */ /* 0x000e680000004200 */
[----:B------:R-:W-:Y:S03]  /*4ee0*/  LDSM.16.MT88.4 R40, [R179+0x1800] ;  /* 0x00180000b328783b */ /* 0x000fe60000004200 */
[C---:B-1----:R-:W-:Y:S08]  /*4ef0*/  HMMA.16816.F32.BF16 R24, R4.reuse, R8, R24 ;  /* 0x000000080418723c */ /* 0x042ff00000041818 */
[C---:B------:R-:W-:Y:S01]  /*4f00*/  HMMA.16816.F32.BF16 R20, R4.reuse, R10, R20 ;  /* 0x0000000a0414723c */ /* 0x040fe20000041814 */
[----:B------:R-:W1:Y:S07]  /*4f10*/  LDSM.16.MT88.4 R8, [R180+0x5000] ;  /* 0x00500000b408783b */ /* 0x000e6e0000004200 */
[C---:B-1----:R-:W-:Y:S01]  /*4f20*/  HMMA.16816.F32.BF16 R16, R4.reuse, R10, R16 ;  /* 0x0000000a0410723c */ /* 0x042fe20000041810 */
[----:B------:R1:W-:Y:S07]  /*4f30*/  MUFU.EX2 R11, R3 ;  /* 0x00000003000b7308 */ /* 0x0003ee0000000800 */
[----:B------:R-:W-:Y:S07]  /*4f40*/  HMMA.16816.F32.BF16 R32, R4, R8, R32 ;  /* 0x000000080420723c */ /* 0x000fee0000041820 */
[----:B------:R-:W-:-:S02]  /*4f50*/  FADD.FTZ R4, R162, R161 ;  /* 0x000000a1a2047221 */ /* 0x000fc40000010000 */
[----:B-1----:R-:W-:-:S04]  /*4f60*/  FFMA.FTZ R3, R149, c[0x0][0x2d0], -R2 ;  /* 0x0000b40095037a23 */ /* 0x002fc80000010802 */
[----:B------:R1:W2:Y:S02]  /*4f70*/  MUFU.EX2 R14, R3 ;  /* 0x00000003000e7308 */ /* 0x0002a40000000800 */
[--C-:B-1----:R-:W-:Y:S01]  /*4f80*/  FFMA.FTZ R3, R127, c[0x0][0x2d0], -R2.reuse ;  /* 0x0000b4007f037a23 */ /* 0x102fe20000010802 */
[----:B--2---:R-:W-:Y:S01]  /*4f90*/  F2FP.BF16.PACK_AB R120, R14, R11 ;  /* 0x0000000b0e78723e */ /* 0x004fe200000010ff */
[----:B------:R-:W-:-:S04]  /*4fa0*/  FFMA.FTZ R2, R126, c[0x0][0x2d0], -R2 ;  /* 0x0000b4007e027a23 */ /* 0x000fc80000010802 */
[----:B------:R1:W-:Y:S08]  /*4fb0*/  MUFU.EX2 R13, R3 ;  /* 0x00000003000d7308 */ /* 0x0003f00000000800 */
[----:B------:R2:W3:Y:S01]  /*4fc0*/  MUFU.EX2 R195, R2 ;  /* 0x0000000200c37308 */ /* 0x0004e20000000800 */
[----:B-1----:R-:W-:Y:S02]  /*4fd0*/  FADD.FTZ R3, R164, R163 ;  /* 0x000000a3a4037221 */ /* 0x002fe40000010000 */
[----:B--2---:R-:W-:Y:S01]  /*4fe0*/  FFMA.FTZ R2, R153, c[0x0][0x2d0], -R0 ;  /* 0x0000b40099027a23 */ /* 0x004fe20000010800 */
[----:B---3--:R-:W-:-:S04]  /*4ff0*/  F2FP.BF16.PACK_AB R122, R195, R13 ;  /* 0x0000000dc37a723e */ /* 0x008fc800000010ff */
[----:B------:R1:W-:Y:S02]  /*5000*/  MUFU.EX2 R9, R2 ;  /* 0x0000000200097308 */ /* 0x0003e40000000800 */
[----:B-1----:R-:W-:-:S06]  /*5010*/  FFMA.FTZ R2, R152, c[0x0][0x2d0], -R0 ;  /* 0x0000b40098027a23 */ /* 0x002fcc0000010800 */
[----:B------:R1:W2:Y:S02]  /*5020*/  MUFU.EX2 R10, R2 ;  /* 0x00000002000a7308 */ /* 0x0002a40000000800 */
[--C-:B-1----:R-:W-:Y:S01]  /*5030*/  FFMA.FTZ R2, R150, c[0x0][0x2d0], -R0.reuse ;  /* 0x0000b40096027a23 */ /* 0x102fe20000010800 */
[----:B--2---:R-:W-:Y:S01]  /*5040*/  F2FP.BF16.PACK_AB R121, R10, R9 ;  /* 0x000000090a79723e */ /* 0x004fe200000010ff */
[----:B------:R-:W-:-:S04]  /*5050*/  FFMA.FTZ R0, R148, c[0x0][0x2d0], -R0 ;  /* 0x0000b40094007a23 */ /* 0x000fc80000010800 */
[----:B------:R1:W-:Y:S08]  /*5060*/  MUFU.EX2 R8, R2 ;  /* 0x0000000200087308 */ /* 0x0003f00000000800 */
[----:B------:R-:W2:Y:S01]  /*5070*/  MUFU.EX2 R196, R0 ;  /* 0x0000000000c47308 */ /* 0x000ea20000000800 */
[----:B-1----:R-:W-:-:S04]  /*5080*/  FADD.FTZ R2, R168, R3 ;  /* 0x00000003a8027221 */ /* 0x002fc80000010000 */
[----:B------:R-:W-:Y:S01]  /*5090*/  FADD.FTZ R2, R167, R2 ;  /* 0x00000002a7027221 */ /* 0x000fe20000010000 */
[----:B--2---:R-:W-:Y:S01]  /*50a0*/  F2FP.BF16.PACK_AB R123, R196, R8 ;  /* 0x00000008c47b723e */ /* 0x004fe200000010ff */
[----:B------:R-:W-:Y:S02]  /*50b0*/  FADD.FTZ R0, R166, R4 ;  /* 0x00000004a6007221 */ /* 0x000fe40000010000 */
[----:B------:R-:W-:Y:S01]  /*50c0*/  FADD.FTZ R2, R173, R2 ;  /* 0x00000002ad027221 */ /* 0x000fe20000010000 */
[----:B------:R-:W-:Y:S01]  /*50d0*/  LDSM.16.MT88.4 R4, [R180+0x5800] ;  /* 0x00580000b404783b */ /* 0x000fe20000004200 */
[----:B------:R-:W-:Y:S02]  /*50e0*/  FADD.FTZ R0, R165, R0 ;  /* 0x00000000a5007221 */ /* 0x000fe40000010000 */
[----:B------:R-:W-:Y:S01]  /*50f0*/  HMMA.16816.F32.BF16 R36, R120, R40, R36 ;  /* 0x000000287824723c */ /* 0x000fe20000041824 */
[----:B------:R-:W-:Y:S02]  /*5100*/  FADD.FTZ R2, R175, R2 ;  /* 0x00000002af027221 */ /* 0x000fe40000010000 */
[----:B------:R-:W-:-:S02]  /*5110*/  FADD.FTZ R0, R170, R0 ;  /* 0x00000000aa007221 */ /* 0x000fc40000010000 */
[----:B------:R-:W-:Y:S02]  /*5120*/  FADD.FTZ R2, R174, R2 ;  /* 0x00000002ae027221 */ /* 0x000fe40000010000 */
[----:B------:R-:W-:Y:S01]  /*5130*/  FADD.FTZ R0, R172, R0 ;  /* 0x00000000ac007221 */ /* 0x000fe20000010000 */
[C---:B------:R-:W-:Y:S01]  /*5140*/  HMMA.16816.F32.BF16 R40, R120.reuse, R42, R44 ;  /* 0x0000002a7828723c */ /* 0x040fe2000004182c */
[----:B------:R-:W-:Y:S02]  /*5150*/  FADD.FTZ R2, R182, R2 ;  /* 0x00000002b6027221 */ /* 0x000fe40000010000 */
[----:B------:R-:W-:Y:S02]  /*5160*/  FADD.FTZ R0, R169, R0 ;  /* 0x00000000a9007221 */ /* 0x000fe40000010000 */
[----:B------:R-:W-:Y:S02]  /*5170*/  FADD.FTZ R2, R155, R2 ;  /* 0x000000029b027221 */ /* 0x000fe40000010000 */
[----:B------:R-:W-:Y:S01]  /*5180*/  FADD.FTZ R0, R171, R0 ;  /* 0x00000000ab007221 */ /* 0x000fe20000010000 */
[----:B------:R-:W-:Y:S01]  /*5190*/  HMMA.16816.F32.BF16 R44, R120, R48, R52 ;  /* 0x00000030782c723c */ /* 0x000fe20000041834 */
[----:B------:R-:W-:-:S02]  /*51a0*/  FADD.FTZ R2, R158, R2 ;  /* 0x000000029e027221 */ /* 0x000fc40000010000 */
[----:B------:R-:W-:Y:S02]  /*51b0*/  FADD.FTZ R0, R15, R0 ;  /* 0x000000000f007221 */ /* 0x000fe40000010000 */
[----:B------:R-:W-:Y:S02]  /*51c0*/  FADD.FTZ R2, R157, R2 ;  /* 0x000000029d027221 */ /* 0x000fe40000010000 */
[----:B------:R-:W-:Y:S01]  /*51d0*/  FADD.FTZ R0, R154, R0 ;  /* 0x000000009a007221 */ /* 0x000fe20000010000 */
[----:B------:R-:W-:Y:S01]  /*51e0*/  HMMA.16816.F32.BF16 R48, R120, R50, R56 ;  /* 0x000000327830723c */ /* 0x000fe20000041838 */
[----:B------:R-:W1:Y:S01]  /*51f0*/  LDSM.16.MT88.4 R56, [R180+0x1800] ;  /* 0x00180000b438783b */ /* 0x000e620000004200 */
[----:B------:R-:W-:Y:S02]  /*5200*/  FADD.FTZ R2, R159, R2 ;  /* 0x000000029f027221 */ /* 0x000fe40000010000 */
[----:B------:R-:W-:Y:S02]  /*5210*/  FADD.FTZ R0, R124, R0 ;  /* 0x000000007c007221 */ /* 0x000fe40000010000 */
[----:B------:R-:W-:-:S02]  /*5220*/  FADD.FTZ R3, R11, R2 ;  /* 0x000000020b037221 */ /* 0x000fc40000010000 */
[C---:B------:R-:W-:Y:S01]  /*5230*/  HMMA.16816.F32.BF16 R60, R120.reuse, R64, R76 ;  /* 0x00000040783c723c */ /* 0x040fe2000004184c */
[----:B------:R-:W-:Y:S02]  /*5240*/  FADD.FTZ R0, R156, R0 ;  /* 0x000000009c007221 */ /* 0x000fe40000010000 */
[----:B------:R-:W-:Y:S02]  /*5250*/  FADD.FTZ R3, R14, R3 ;  /* 0x000000030e037221 */ /* 0x000fe40000010000 */
[----:B------:R-:W-:Y:S01]  /*5260*/  FADD.FTZ R2, R9, R0 ;  /* 0x0000000009027221 */ /* 0x000fe20000010000 */
[----:B------:R-:W-:Y:S01]  /*5270*/  IADD3 R0, R160, -0x2, RZ ;  /* 0xfffffffea0007810 */ /* 0x000fe20007ffe0ff */
[----:B------:R-:W-:Y:S01]  /*5280*/  FADD.FTZ R3, R13, R3 ;  /* 0x000000030d037221 */ /* 0x000fe20000010000 */
[----:B------:R-:W-:Y:S01]  /*5290*/  HMMA.16816.F32.BF16 R64, R120, R66, R80 ;  /* 0x000000427840723c */ /* 0x000fe20000041850 */
[----:B------:R-:W2:Y:S01]  /*52a0*/  LDSM.16.MT88.4 R80, [R181+0x3800] ;  /* 0x00380000b550783b */ /* 0x000ea20000004200 */
[----:B------:R-:W-:Y:S01]  /*52b0*/  ISETP.GE.AND P0, PT, R0, R200, PT ;  /* 0x000000c80000720c */ /* 0x000fe20003f06270 */
[----:B------:R-:W-:-:S02]  /*52c0*/  FADD.FTZ R2, R10, R2 ;  /* 0x000000020a027221 */ /* 0x000fc40000010000 */
[----:B------:R-:W-:Y:S02]  /*52d0*/  FADD.FTZ R195, R195, R3 ;  /* 0x00000003c3c37221 */ /* 0x000fe40000010000 */
[----:B------:R-:W-:Y:S01]  /*52e0*/  FADD.FTZ R2, R8, R2 ;  /* 0x0000000208027221 */ /* 0x000fe20000010000 */
[----:B------:R-:W-:Y:S03]  /*52f0*/  HMMA.16816.F32.BF16 R92, R120, R96, R92 ;  /* 0x00000060785c723c */ /* 0x000fe6000004185c */
[----:B------:R-:W-:-:S05]  /*5300*/  FADD.FTZ R196, R196, R2 ;  /* 0x00000002c4c47221 */ /* 0x000fca0000010000 */
[C---:B------:R-:W-:Y:S08]  /*5310*/  HMMA.16816.F32.BF16 R132, R120.reuse, R128, R132 ;  /* 0x000000807884723c */ /* 0x040ff00000041884 */
[C---:B------:R-:W-:Y:S08]  /*5320*/  HMMA.16816.F32.BF16 R96, R120.reuse, R98, R116 ;  /* 0x000000627860723c */ /* 0x040ff00000041874 */
[C---:B-1----:R-:W-:Y:S08]  /*5330*/  HMMA.16816.F32.BF16 R52, R120.reuse, R56, R144 ;  /* 0x000000387834723c */ /* 0x042ff00000041890 */
[C---:B------:R-:W-:Y:S08]  /*5340*/  HMMA.16816.F32.BF16 R56, R120.reuse, R58, R68 ;  /* 0x0000003a7838723c */ /* 0x040ff00000041844 */
[C---:B------:R-:W-:Y:S08]  /*5350*/  HMMA.16816.F32.BF16 R68, R120.reuse, R72, R84 ;  /* 0x000000487844723c */ /* 0x040ff00000041854 */
[C---:B------:R-:W-:Y:S01]  /*5360*/  HMMA.16816.F32.BF16 R72, R120.reuse, R74, R88 ;  /* 0x0000004a7848723c */ /* 0x040fe20000041858 */
[----:B------:R-:W1:Y:S07]  /*5370*/  LDSM.16.MT88.4 R88, [R180+0x3800] ;  /* 0x00380000b458783b */ /* 0x000e6e0000004200 */
[C---:B--2---:R-:W-:Y:S08]  /*5380*/  HMMA.16816.F32.BF16 R76, R120.reuse, R80, R140 ;  /* 0x00000050784c723c */ /* 0x044ff0000004188c */
[C---:B------:R-:W-:Y:S01]  /*5390*/  HMMA.16816.F32.BF16 R80, R120.reuse, R82, R112 ;  /* 0x000000527850723c */ /* 0x040fe20000041870 */
[----:B------:R-:W-:Y:S07]  /*53a0*/  LDSM.16.MT88.4 R112, [R181+0x5800] ;  /* 0x00580000b570783b */ /* 0x000fee0000004200 */
[C---:B------:R-:W-:Y:S08]  /*53b0*/  HMMA.16816.F32.BF16 R128, R120.reuse, R130, R28 ;  /* 0x000000827880723c */ /* 0x040ff0000004181c */
[C---:B------:R-:W-:Y:S08]  /*53c0*/  HMMA.16816.F32.BF16 R116, R120.reuse, R4, R32 ;  /* 0x000000047874723c */ /* 0x040ff00000041820 */
[C---:B-1----:R-:W-:Y:S01]  /*53d0*/  HMMA.16816.F32.BF16 R84, R120.reuse, R88, R104 ;  /* 0x000000587854723c */ /* 0x042fe20000041868 */
[----:B------:R-:W1:Y:S07]  /*53e0*/  LDSM.16.MT88.4 R104, [R179+0x5800] ;  /* 0x00580000b368783b */ /* 0x000e6e0000004200 */
[C---:B------:R-:W-:Y:S08]  /*53f0*/  HMMA.16816.F32.BF16 R88, R120.reuse, R90, R100 ;  /* 0x0000005a7858723c */ /* 0x040ff00000041864 */
[C---:B-1----:R-:W-:Y:S08]  /*5400*/  HMMA.16816.F32.BF16 R100, R120.reuse, R104, R136 ;  /* 0x000000687864723c */ /* 0x042ff00000041888 */
[C---:B------:R-:W-:Y:S08]  /*5410*/  HMMA.16816.F32.BF16 R104, R120.reuse, R106, R108 ;  /* 0x0000006a7868723c */ /* 0x040ff0000004186c */
[C---:B------:R-:W-:Y:S08]  /*5420*/  HMMA.16816.F32.BF16 R108, R120.reuse, R112, R24 ;  /* 0x00000070786c723c */ /* 0x040ff00000041818 */
[C---:B------:R-:W-:Y:S08]  /*5430*/  HMMA.16816.F32.BF16 R112, R120.reuse, R114, R20 ;  /* 0x000000727870723c */ /* 0x040ff00000041814 */
[----:B------:R-:W-:Y:S01]  /*5440*/  HMMA.16816.F32.BF16 R120, R120, R6, R16 ;  /* 0x000000067878723c */ /* 0x000fe20000041810 */
[----:B------:R-:W-:Y:S07]  /*5450*/  @!UPT UIADD3 URZ, URZ, URZ, URZ ;  /* 0x0000003f3f3ff290 */ /* 0x000fee000fffe03f */
[----:B------:R-:W-:Y:S11]  /*5460*/  @!P0 BRA `(.L_x_54) ;  /* 0x00002e1000008947 */ /* 0x000ff60003800000 */
[----:B------:R-:W-:Y:S02]  /*5470*/  MOV R193, R0 ;  /* 0x0000000000c17202 */ /* 0x000fe40000000f00 */
[----:B------:R-:W-:-:S02]  /*5480*/  MOV R127, R12 ;  /* 0x0000000c007f7202 */ /* 0x000fc40000000f00 */
[----:B------:R-:W-:Y:S02]  /*5490*/  MOV R126, R125 ;  /* 0x0000007d007e7202 */ /* 0x000fe40000000f00 */
.L_x_61:
[----:B------:R-:W-:Y:S01]  /*54a0*/  SHF.R.S32.HI R0, RZ, 0x1f, R189 ;  /* 0x0000001fff007819 */ /* 0x000fe200000114bd */
[----:B------:R-:W-:Y:S04]  /*54b0*/  DEPBAR.LE SB0, 0x0 ;  /* 0x000080000000791a */ /* 0x000fe80000000000 */
[----:B------:R-:W-:Y:S01]  /*54c0*/  SHF.R.S32.HI R4, RZ, 0x1f, R188 ;  /* 0x0000001fff047819 */ /* 0x000fe200000114bc */
[----:B------:R-:W-:Y:S01]  /*54d0*/  WARPSYNC 0xffffffff ;  /* 0xffffffff00007948 */ /* 0x000fe20003800000 */
[----:B------:R-:W-:Y:S01]  /*54e0*/  R2P PR, R197, 0x6 ;  /* 0x00000006c5007804 */ /* 0x000fe20000000000 */
[----:B------:R-:W-:Y:S01]  /*54f0*/  BAR.SYNC.DEFER_BLOCKING 0x0 ;  /* 0x0000000000007b1d */ /* 0x000fe20000010000 */
[----:B------:R-:W-:Y:S01]  /*5500*/  SHF.R.S32.HI R5, RZ, 0x1f, R199 ;  /* 0x0000001fff057819 */ /* 0x000fe200000114c7 */
[----:B------:R-:W-:Y:S01]  /*5510*/  IMAD R0, R0, c[0x0][0x208], RZ ;  /* 0x0000820000007a24 */ /* 0x000fe200078e02ff */
[----:B------:R-:W-:Y:S01]  /*5520*/  IADD3 R124, R176, 0x40, RZ ;  /* 0x00000040b07c7810 */ /* 0x000fe20007ffe0ff */
[----:B------:R-:W-:Y:S01]  /*5530*/  IMAD.WIDE.U32 R2, R189, c[0x0][0x208], RZ ;  /* 0x00008200bd027a25 */ /* 0x000fe200078e00ff */
[----:B------:R-:W-:Y:S02]  /*5540*/  SHF.R.S32.HI R12, RZ, 0x1f, R198 ;  /* 0x0000001fff0c7819 */ /* 0x000fe400000114c6 */
[----:B------:R-:W-:Y:S01]  /*5550*/  SHF.L.U64.HI R22, R199, 0x1, R5 ;  /* 0x00000001c7167819 */ /* 0x000fe20000010205 */
[----:B------:R-:W-:Y:S01]  /*5560*/  IMAD R0, R189, c[0x0][0x20c], R0 ;  /* 0x00008300bd007a24 */ /* 0x000fe200078e0200 */
[----:B------:R-:W-:Y:S01]  /*5570*/  SHF.R.S32.HI R5, RZ, 0x1f, R194 ;  /* 0x0000001fff057819 */ /* 0x000fe200000114c2 */
[----:B------:R-:W-:Y:S01]  /*5580*/  IMAD R4, R4, c[0x0][0x218], RZ ;  /* 0x0000860004047a24 */ /* 0x000fe200078e02ff */
[----:B------:R-:W-:Y:S01]  /*5590*/  SHF.L.U64.HI R14, R198, 0x1, R12 ;  /* 0x00000001c60e7819 */ /* 0x000fe2000001020c */
[----:B------:R-:W-:Y:S01]  /*55a0*/  IMAD.IADD R3, R3, 0x1, R0 ;  /* 0x0000000103037824 */ /* 0x000fe200078e0200 */
[----:B------:R-:W-:Y:S01]  /*55b0*/  IADD3 R0, R176, 0x20, RZ ;  /* 0x00000020b0007810 */ /* 0x000fe20007ffe0ff */
[----:B------:R-:W-:Y:S01]  /*55c0*/  IMAD R4, R188, c[0x0][0x21c], R4 ;  /* 0x00008700bc047a24 */ /* 0x000fe200078e0204 */
[----:B------:R-:W-:Y:S01]  /*55d0*/  @P2 IADD3 R124, R176, -0x40, RZ ;  /* 0xffffffc0b07c2810 */ /* 0x000fe20007ffe0ff */
[----:B------:R-:W-:Y:S01]  /*55e0*/  IMAD.WIDE.U32 R2, R188, c[0x0][0x218], R2 ;  /* 0x00008600bc027a25 */ /* 0x000fe200078e0002 */
[----:B------:R-:W-:Y:S02]  /*55f0*/  @P1 IADD3 R0, R176, -0x20, RZ ;  /* 0xffffffe0b0001810 */ /* 0x000fe40007ffe0ff */
[C---:B------:R-:W-:Y:S01]  /*5600*/  ISETP.GE.AND P1, PT, R199.reuse, c[0x0][0x1d4], PT ;  /* 0x00007500c7007a0c */ /* 0x040fe20003f26270 */
[----:B------:R-:W-:Y:S01]  /*5610*/  IMAD.SHL.U32 R28, R199, 0x2, RZ ;  /* 0x00000002c71c7824 */ /* 0x000fe200078e00ff */
[----:B------:R-:W-:Y:S01]  /*5620*/  IADD3 R2, P0, R208, R2, RZ ;  /* 0x00000002d0027210 */ /* 0x000fe20007f1e0ff */
[----:B------:R-:W-:Y:S01]  /*5630*/  IMAD.SHL.U32 R15, R198, 0x2, RZ ;  /* 0x00000002c60f7824 */ /* 0x000fe200078e00ff */
[C---:B------:R-:W-:Y:S01]  /*5640*/  SHF.L.U64.HI R13, R194.reuse, 0x1, R5 ;  /* 0x00000001c20d7819 */ /* 0x040fe20000010205 */
[----:B------:R-:W1:Y:S01]  /*5650*/  LDSM.16.M88.4 R32, [R183] ;  /* 0x00000000b720783b */ /* 0x000e620000000200 */
[----:B------:R-:W-:Y:S01]  /*5660*/  IADD3.X R3, R211, R3, R4, P0, !PT ;  /* 0x00000003d3037210 */ /* 0x000fe200007fe404 */
[----:B------:R-:W-:Y:S01]  /*5670*/  IMAD.SHL.U32 R12, R194, 0x2, RZ ;  /* 0x00000002c20c7824 */ /* 0x000fe200078e00ff */
[----:B------:R-:W-:Y:S01]  /*5680*/  LEA R6, P0, R2, c[0x0][0x1f8], 0x1 ;  /* 0x00007e0002067a11 */ /* 0x000fe200078008ff */
[----:B------:R-:W2:Y:S01]  /*5690*/  LDSM.16.M88.4 R8, [R176] ;  /* 0x00000000b008783b */ /* 0x000ea20000000200 */
[----:B------:R-:W-:Y:S02]  /*56a0*/  IADD3 R172, R0, 0x5800, RZ ;  /* 0x0000580000ac7810 */ /* 0x000fe40007ffe0ff */
[----:B------:R-:W-:Y:S01]  /*56b0*/  LEA.HI.X R7, R2, c[0x0][0x1fc], R3, 0x1, P0 ;  /* 0x00007f0002077a11 */ /* 0x000fe200000f0c03 */
[----:B------:R-:W3:Y:S01]  /*56c0*/  LDSM.16.M88.4 R16, [R176+0x800] ;  /* 0x00080000b010783b */ /* 0x000ee20000000200 */
[----:B------:R-:W-:Y:S02]  /*56d0*/  ISETP.GE.AND P0, PT, R198, c[0x0][0x1d4], PT ;  /* 0x00007500c6007a0c */ /* 0x000fe40003f06270 */
[C---:B------:R-:W-:Y:S01]  /*56e0*/  IADD3 R171, R0.reuse, 0x5000, RZ ;  /* 0x0000500000ab7810 */ /* 0x040fe20007ffe0ff */
[----:B------:R-:W4:Y:S01]  /*56f0*/  LDSM.16.M88.4 R24, [R176+0x1000] ;  /* 0x00100000b018783b */ /* 0x000f220000000200 */
[C---:B------:R-:W-:Y:S02]  /*5700*/  IADD3 R170, R0.reuse, 0x4800, RZ ;  /* 0x0000480000aa7810 */ /* 0x040fe40007ffe0ff */
[C---:B------:R-:W-:Y:S01]  /*5710*/  IADD3 R169, R0.reuse, 0x4000, RZ ;  /* 0x0000400000a97810 */ /* 0x040fe20007ffe0ff */
[----:B------:R-:W1:Y:S01]  /*5720*/  LDSM.16.M88.4 R136, [R176+0x1800] ;  /* 0x00180000b088783b */ /* 0x000e620000000200 */
[C---:B------:R-:W-:Y:S02]  /*5730*/  IADD3 R164, R0.reuse, 0x3800, RZ ;  /* 0x0000380000a47810 */ /* 0x040fe40007ffe0ff */
[C---:B------:R-:W-:Y:S01]  /*5740*/  IADD3 R163, R0.reuse, 0x3000, RZ ;  /* 0x0000300000a37810 */ /* 0x040fe20007ffe0ff */
[----:B------:R-:W1:Y:S01]  /*5750*/  LDSM.16.M88.4 R140, [R184] ;  /* 0x00000000b88c783b */ /* 0x000e620000000200 */
[C---:B------:R-:W-:Y:S02]  /*5760*/  IADD3 R162, R0.reuse, 0x2800, RZ ;  /* 0x0000280000a27810 */ /* 0x040fe40007ffe0ff */
[----:B------:R-:W-:Y:S01]  /*5770*/  IADD3 R161, R0, 0x2000, RZ ;  /* 0x0000200000a17810 */ /* 0x000fe20007ffe0ff */
[----:B------:R-:W1:Y:S01]  /*5780*/  LDSM.16.M88.4 R144, [R0] ;  /* 0x000000000090783b */ /* 0x000e620000000200 */
[C---:B------:R-:W-:Y:S02]  /*5790*/  IADD3 R182, R124.reuse, 0x5800, RZ ;  /* 0x000058007cb67810 */ /* 0x040fe40007ffe0ff */
[C---:B------:R-:W-:Y:S01]  /*57a0*/  IADD3 R175, R124.reuse, 0x5000, RZ ;  /* 0x000050007caf7810 */ /* 0x040fe20007ffe0ff */
[----:B------:R-:W1:Y:S01]  /*57b0*/  LDSM.16.M88.4 R148, [R0+0x800] ;  /* 0x000800000094783b */ /* 0x000e620000000200 */
[C---:B------:R-:W-:Y:S02]  /*57c0*/  IADD3 R174, R124.reuse, 0x4800, RZ ;  /* 0x000048007cae7810 */ /* 0x040fe40007ffe0ff */
[C---:B------:R-:W-:Y:S01]  /*57d0*/  IADD3 R173, R124.reuse, 0x4000, RZ ;  /* 0x000040007cad7810 */ /* 0x040fe20007ffe0ff */
[----:B------:R-:W1:Y:S01]  /*57e0*/  LDSM.16.M88.4 R152, [R0+0x1000] ;  /* 0x001000000098783b */ /* 0x000e620000000200 */
[C---:B------:R-:W-:Y:S02]  /*57f0*/  IADD3 R168, R124.reuse, 0x3800, RZ ;  /* 0x000038007ca87810 */ /* 0x040fe40007ffe0ff */
[C---:B------:R-:W-:Y:S01]  /*5800*/  IADD3 R167, R124.reuse, 0x3000, RZ ;  /* 0x000030007ca77810 */ /* 0x040fe20007ffe0ff */
[----:B------:R5:W1:Y:S01]  /*5810*/  LDSM.16.M88.4 R156, [R0+0x1800] ;  /* 0x00180000009c783b */ /* 0x000a620000000200 */
[C---:B------:R-:W-:Y:S02]  /*5820*/  IADD3 R166, R124.reuse, 0x2800, RZ ;  /* 0x000028007ca67810 */ /* 0x040fe40007ffe0ff */
[C---:B------:R-:W-:Y:S02]  /*5830*/  IADD3 R165, R124.reuse, 0x2000, RZ ;  /* 0x000020007ca57810 */ /* 0x040fe40007ffe0ff */
[C---:B------:R-:W-:Y:S02]  /*5840*/  IADD3 R160, R124.reuse, 0x1800, RZ ;  /* 0x000018007ca07810 */ /* 0x040fe40007ffe0ff */
[C---:B------:R-:W-:Y:S02]  /*5850*/  IADD3 R125, R124.reuse, 0x1000, RZ ;  /* 0x000010007c7d7810 */ /* 0x040fe40007ffe0ff */
[----:B-----5:R-:W-:Y:S01]  /*5860*/  IADD3 R0, R124, 0x800, RZ ;  /* 0x000008007c007810 */ /* 0x020fe20007ffe0ff */
[----:B------:R-:W-:-:S05]  /*5870*/  BRA.DIV ~URZ, `(.L_x_55) ;  /* 0x00007c427f007947 */ /* 0x000fca000b800000 */
[----:B--234-:R2:W3:Y:S02]  /*5880*/  SHFL.IDX PT, R2, R7, RZ, 0x181f ;  /* 0x00181fff07027589 */ /* 0x01c4e400000e0000 */
.L_x_135:
[----:B------:R-:W4:Y:S01]  /*5890*/  SHFL.IDX PT, R3, R6, RZ, 0x181f ;  /* 0x00181fff06037589 */ /* 0x000f2200000e0000 */
[----:B------:R-:W-:Y:S01]  /*58a0*/  SEL R192, RZ, 0x10, P5 ;  /* 0x00000010ffc07807 */ /* 0x000fe20002800000 */
[----:B------:R-:W-:Y:S03]  /*58b0*/  BSSY B0, `(.L_x_56) ;  /* 0x0000102000007945 */ /* 0x000fe60003800000 */
[----:B------:R-:W5:Y:S05]  /*58c0*/  SHFL.IDX PT, R20, R6, 0x1, 0x181f ;  /* 0x00381f0006147f89 */ /* 0x000f6a00000e0000 */
[----:B------:R-:W2:Y:S01]  /*58d0*/  SHFL.IDX PT, R21, R7, 0x1, 0x181f ;  /* 0x00381f0007157f89 */ /* 0x000ea200000e0000 */
[C---:B----4-:R-:W-:Y:S05]  /*58e0*/  IADD3 R4, P2, R3.reuse, R12, RZ ;  /* 0x0000000c03047210 */ /* 0x050fea0007f5e0ff */
[C-C-:B---3--:R-:W-:Y:S05]  /*58f0*/  IMAD.X R5, R2.reuse, 0x1, R13.reuse, P2 ;  /* 0x0000000102057824 */ /* 0x148fea00010e060d */
[----:B------:R3:W-:Y:S02]  /*5900*/  LDGSTS.E.BYPASS.LTC128B.128 [R187+0x100], [R4.64], !P5 ;  /* 0x0010000004bb7fae */ /* 0x0007e4000e901d46 */
[C---:B---3--:R-:W-:Y:S05]  /*5910*/  IADD3 R4, P2, R3.reuse, R15, RZ ;  /* 0x0000000f03047210 */ /* 0x048fea0007f5e0ff */
[----:B------:R-:W-:Y:S05]  /*5920*/  IMAD.X R5, R2, 0x1, R14, P2 ;  /* 0x0000000102057824 */ /* 0x000fea00010e060e */
[----:B------:R3:W-:Y:S02]  /*5930*/  LDGSTS.E.BYPASS.LTC128B.128 [R187+0x2100], [R4.64], !P0 ;  /* 0x0210000004bb7fae */ /* 0x0007e4000c101d46 */
[----:B---3--:R-:W-:Y:S02]  /*5940*/  IADD3 R5, -R192, 0x10, RZ ;  /* 0x00000010c0057810 */ /* 0x008fe40007ffe1ff */
[----:B------:R-:W-:Y:S02]  /*5950*/  IADD3 R4, P3, R3, R28, RZ ;  /* 0x0000001c03047210 */ /* 0x000fe40007f7e0ff */
[----:B------:R-:W-:Y:S04]  /*5960*/  LOP3.LUT R5, R5, 0xf, RZ, 0xc0, !PT ;  /* 0x0000000f05057812 */ /* 0x000fe800078ec0ff */
[-C--:B-----5:R-:W-:Y:S01]  /*5970*/  IADD3 R12, P4, P2, R5, R20.reuse, R12 ;  /* 0x00000014050c7210 */ /* 0x0a0fe20007a9e00c */
[----:B------:R-:W-:Y:S01]  /*5980*/  IMAD.X R5, R2, 0x1, R22, P3 ;  /* 0x0000000102057824 */ /* 0x000fe200018e0616 */
[----:B------:R-:W-:Y:S02]  /*5990*/  ISETP.NE.U32.AND P3, PT, R192, RZ, PT ;  /* 0x000000ffc000720c */ /* 0x000fe40003f65070 */
[----:B------:R-:W-:Y:S02]  /*59a0*/  SEL R2, RZ, 0x10, P0 ;  /* 0x00000010ff027807 */ /* 0x000fe40000000000 */
[----:B------:R3:W-:Y:S01]  /*59b0*/  LDGSTS.E.BYPASS.LTC128B.128 [R187+0x4100], [R4.64], !P1 ;  /* 0x0410000004bb7fae */ /* 0x0007e2000c901d46 */
[-C--:B--2---:R-:W-:Y:S02]  /*59c0*/  IADD3.X R13, RZ, R21.reuse, R13, P4, P2 ;  /* 0x00000015ff0d7210 */ /* 0x084fe400027e440d */
[C---:B------:R-:W-:Y:S02]  /*59d0*/  ISETP.NE.U32.AND P2, PT, R2.reuse, RZ, PT ;  /* 0x000000ff0200720c */ /* 0x040fe40003f45070 */
[----:B------:R-:W-:Y:S04]  /*59e0*/  IADD3 R2, -R2, 0x10, RZ ;  /* 0x0000001002027810 */ /* 0x000fe80007ffe1ff */
[----:B------:R-:W-:Y:S01]  /*59f0*/  LOP3.LUT R2, R2, 0xf, RZ, 0xc0, !PT ;  /* 0x0000000f02027812 */ /* 0x000fe200078ec0ff */
[----:B------:R2:W-:Y:S03]  /*5a00*/  LDGSTS.E.BYPASS.LTC128B.128.ZFILL [R187+0x1100], [R12.64], P3 ;  /* 0x011000000cbb7fae */ /* 0x0005e60009941d46 */
[-C--:B------:R-:W-:Y:S04]  /*5a10*/  IADD3 R2, P4, P3, R2, R20.reuse, R15 ;  /* 0x0000001402027210 */ /* 0x080fe80007b9e00f */
[-C--:B------:R-:W-:Y:S05]  /*5a20*/  IADD3.X R3, RZ, R21.reuse, R14, P4, P3 ;  /* 0x00000015ff037210 */ /* 0x080fea00027e640e */
[----:B------:R4:W-:Y:S01]  /*5a30*/  LDGSTS.E.BYPASS.LTC128B.128.ZFILL [R187+0x3100], [R2.64], P2 ;  /* 0x0310000002bb7fae */ /* 0x0009e20009141d46 */
[C---:B-1-3--:R-:W-:Y:S08]  /*5a40*/  HMMA.16816.F32.BF16 R4, R32.reuse, R8, RZ ;  /* 0x000000082004723c */ /* 0x04aff000000418ff */
[C---:B------:R-:W-:Y:S01]  /*5a50*/  HMMA.16816.F32.BF16 R8, R32.reuse, R10, RZ ;  /* 0x0000000a2008723c */ /* 0x040fe200000418ff */
[----:B--2---:R-:W-:Y:S04]  /*5a60*/  SEL R12, RZ, 0x10, P1 ;  /* 0x00000010ff0c7807 */ /* 0x004fe80000800000 */
[C---:B------:R-:W-:Y:S02]  /*5a70*/  ISETP.NE.U32.AND P4, PT, R12.reuse, RZ, PT ;  /* 0x000000ff0c00720c */ /* 0x040fe40003f85070 */
[----:B------:R-:W-:Y:S02]  /*5a80*/  IADD3 R23, -R12, 0x10, RZ ;  /* 0x000000100c177810 */ /* 0x000fe40007ffe1ff */
[C---:B------:R-:W-:Y:S03]  /*5a90*/  HMMA.16816.F32.BF16 R12, R32.reuse, R16, RZ ;  /* 0x00000010200c723c */ /* 0x040fe600000418ff */
[----:B----4-:R-:W-:Y:S04]  /*5aa0*/  LOP3.LUT R2, R23, 0xf, RZ, 0xc0, !PT ;  /* 0x0000000f17027812 */ /* 0x010fe800078ec0ff */
[----:B------:R-:W-:Y:S01]  /*5ab0*/  IADD3 R2, P3, P2, R2, R20, R28 ;  /* 0x0000001402027210 */ /* 0x000fe20007a7e01c */
[C---:B------:R-:W-:Y:S04]  /*5ac0*/  HMMA.16816.F32.BF16 R16, R32.reuse, R18, RZ ;  /* 0x000000122010723c */ /* 0x040fe800000418ff */
[----:B------:R-:W-:Y:S02]  /*5ad0*/  IADD3.X R3, RZ, R21, R22, P3, P2 ;  /* 0x00000015ff037210 */ /* 0x000fe40001fe4416 */
[----:B------:R-:W-:Y:S02]  /*5ae0*/  ISETP.GT.AND P2, PT, R193, R200, PT ;  /* 0x000000c8c100720c */ /* 0x000fe40003f44270 */
[C---:B------:R-:W-:Y:S01]  /*5af0*/  HMMA.16816.F32.BF16 R20, R32.reuse, R24, RZ ;  /* 0x000000182014723c */ /* 0x040fe200000418ff */
[----:B------:R1:W-:Y:S05]  /*5b00*/  LDGSTS.E.BYPASS.LTC128B.128.ZFILL [R187+0x5100], [R2.64], P4 ;  /* 0x0510000002bb7fae */ /* 0x0003ea000a141d46 */
[----:B------:R-:W0:Y:S02]  /*5b10*/  LDGDEPBAR ;  /* 0x00000000000079af */ /* 0x000e240000000000 */
[C---:B------:R-:W-:Y:S08]  /*5b20*/  HMMA.16816.F32.BF16 R24, R32.reuse, R26, RZ ;  /* 0x0000001a2018723c */ /* 0x040ff000000418ff */
[C---:B------:R-:W-:Y:S08]  /*5b30*/  HMMA.16816.F32.BF16 R28, R32.reuse, R136, RZ ;  /* 0x00000088201c723c */ /* 0x040ff000000418ff */
[----:B------:R-:W-:Y:S01]  /*5b40*/  HMMA.16816.F32.BF16 R32, R32, R138, RZ ;  /* 0x0000008a2020723c */ /* 0x000fe200000418ff */
[----:B------:R-:W-:Y:S07]  /*5b50*/  LDSM.16.M88.4 R136, [R186] ;  /* 0x00000000ba88783b */ /* 0x000fee0000000200 */
[C---:B------:R-:W-:Y:S08]  /*5b60*/  HMMA.16816.F32.BF16 R4, R140.reuse, R144, R4 ;  /* 0x000000908c04723c */ /* 0x040ff00000041804 */
[C---:B------:R-:W-:Y:S01]  /*5b70*/  HMMA.16816.F32.BF16 R8, R140.reuse, R146, R8 ;  /* 0x000000928c08723c */ /* 0x040fe20000041808 */
[----:B------:R-:W2:Y:S07]  /*5b80*/  LDSM.16.M88.4 R144, [R124] ;  /* 0x000000007c90783b */ /* 0x000eae0000000200 */
[C---:B------:R-:W-:Y:S08]  /*5b90*/  HMMA.16816.F32.BF16 R12, R140.reuse, R148, R12 ;  /* 0x000000948c0c723c */ /* 0x040ff0000004180c */
[C---:B------:R-:W-:Y:S01]  /*5ba0*/  HMMA.16816.F32.BF16 R16, R140.reuse, R150, R16 ;  /* 0x000000968c10723c */ /* 0x040fe20000041810 */
[----:B------:R-:W3:Y:S07]  /*5bb0*/  LDSM.16.M88.4 R148, [R0] ;  /* 0x000000000094783b */ /* 0x000eee0000000200 */
[C---:B------:R-:W-:Y:S08]  /*5bc0*/  HMMA.16816.F32.BF16 R20, R140.reuse, R152, R20 ;  /* 0x000000988c14723c */ /* 0x040ff00000041814 */
[C---:B------:R-:W-:Y:S01]  /*5bd0*/  HMMA.16816.F32.BF16 R24, R140.reuse, R154, R24 ;  /* 0x0000009a8c18723c */ /* 0x040fe20000041818 */
[----:B------:R-:W4:Y:S07]  /*5be0*/  LDSM.16.M88.4 R152, [R125] ;  /* 0x000000007d98783b */ /* 0x000f2e0000000200 */
[C---:B------:R-:W-:Y:S08]  /*5bf0*/  HMMA.16816.F32.BF16 R28, R140.reuse, R156, R28 ;  /* 0x0000009c8c1c723c */ /* 0x040ff0000004181c */
[----:B------:R-:W-:Y:S01]  /*5c00*/  HMMA.16816.F32.BF16 R32, R140, R158, R32 ;  /* 0x0000009e8c20723c */ /* 0x000fe20000041820 */
[----:B------:R-:W5:Y:S05]  /*5c10*/  LDSM.16.M88.4 R140, [R160] ;  /* 0x00000000a08c783b */ /* 0x000f6a0000000200 */
[----:B------:R-:W-:Y:S02]  /*5c20*/  LDSM.16.M88.4 R156, [R177+-0x3800] ;  /* 0xffc80000b19c783b */ /* 0x000fe40000000200 */
[C---:B--2---:R-:W-:Y:S08]  /*5c30*/  HMMA.16816.F32.BF16 R4, R136.reuse, R144, R4 ;  /* 0x000000908804723c */ /* 0x044ff00000041804 */
[C---:B------:R-:W-:Y:S01]  /*5c40*/  HMMA.16816.F32.BF16 R8, R136.reuse, R146, R8 ;  /* 0x000000928808723c */ /* 0x040fe20000041808 */
[----:B------:R-:W-:Y:S07]  /*5c50*/  LDSM.16.M88.4 R144, [R185] ;  /* 0x00000000b990783b */ /* 0x000fee0000000200 */
[C---:B---3--:R-:W-:Y:S08]  /*5c60*/  HMMA.16816.F32.BF16 R12, R136.reuse, R148, R12 ;  /* 0x00000094880c723c */ /* 0x048ff0000004180c */
[C---:B------:R-:W-:Y:S01]  /*5c70*/  HMMA.16816.F32.BF16 R16, R136.reuse, R150, R16 ;  /* 0x000000968810723c */ /* 0x040fe20000041810 */
[----:B------:R-:W2:Y:S07]  /*5c80*/  LDSM.16.M88.4 R148, [R177+-0x4000] ;  /* 0xffc00000b194783b */ /* 0x000eae0000000200 */
[C---:B----4-:R-:W-:Y:S08]  /*5c90*/  HMMA.16816.F32.BF16 R20, R136.reuse, R152, R20 ;  /* 0x000000988814723c */ /* 0x050ff00000041814 */
[C---:B------:R-:W-:Y:S01]  /*5ca0*/  HMMA.16816.F32.BF16 R24, R136.reuse, R154, R24 ;  /* 0x0000009a8818723c */ /* 0x040fe20000041818 */
[----:B------:R-:W3:Y:S07]  /*5cb0*/  LDSM.16.M88.4 R152, [R177+-0x3000] ;  /* 0xffd00000b198783b */ /* 0x000eee0000000200 */
[C---:B-----5:R-:W-:Y:S08]  /*5cc0*/  HMMA.16816.F32.BF16 R28, R136.reuse, R140, R28 ;  /* 0x0000008c881c723c */ /* 0x060ff0000004181c */
[----:B------:R-:W-:Y:S01]  /*5cd0*/  HMMA.16816.F32.BF16 R32, R136, R142, R32 ;  /* 0x0000008e8820723c */ /* 0x000fe20000041820 */
[----:B------:R-:W4:Y:S05]  /*5ce0*/  LDSM.16.M88.4 R136, [R177+-0x2800] ;  /* 0xffd80000b188783b */ /* 0x000f2a0000000200 */
[----:B------:R-:W-:Y:S02]  /*5cf0*/  LDSM.16.M88.4 R140, [R183+0x4000] ;  /* 0x00400000b78c783b */ /* 0x000fe40000000200 */
[C---:B--2---:R-:W-:Y:S08]  /*5d00*/  HMMA.16816.F32.BF16 R4, R144.reuse, R148, R4 ;  /* 0x000000949004723c */ /* 0x044ff00000041804 */
[C---:B------:R-:W-:Y:S01]  /*5d10*/  HMMA.16816.F32.BF16 R8, R144.reuse, R150, R8 ;  /* 0x000000969008723c */ /* 0x040fe20000041808 */
[----:B------:R-:W2:Y:S07]  /*5d20*/  LDSM.16.M88.4 R148, [R176+0x2000] ;  /* 0x00200000b094783b */ /* 0x000eae0000000200 */
[C---:B------:R-:W-:Y:S08]  /*5d30*/  HMMA.16816.F32.BF16 R12, R144.reuse, R156, R12 ;  /* 0x0000009c900c723c */ /* 0x040ff0000004180c */
[C---:B------:R-:W-:Y:S01]  /*5d40*/  HMMA.16816.F32.BF16 R16, R144.reuse, R158, R16 ;  /* 0x0000009e9010723c */ /* 0x040fe20000041810 */
[----:B------:R-:W-:Y:S07]  /*5d50*/  LDSM.16.M88.4 R156, [R176+0x3000] ;  /* 0x00300000b09c783b */ /* 0x000fee0000000200 */
[C---:B---3--:R-:W-:Y:S08]  /*5d60*/  HMMA.16816.F32.BF16 R20, R144.reuse, R152, R20 ;  /* 0x000000989014723c */ /* 0x048ff00000041814 */
[C---:B------:R-:W-:Y:S01]  /*5d70*/  HMMA.16816.F32.BF16 R24, R144.reuse, R154, R24 ;  /* 0x0000009a9018723c */ /* 0x040fe20000041818 */
[----:B------:R-:W3:Y:S07]  /*5d80*/  LDSM.16.M88.4 R152, [R176+0x2800] ;  /* 0x00280000b098783b */ /* 0x000eee0000000200 */
[C---:B----4-:R-:W-:Y:S08]  /*5d90*/  HMMA.16816.F32.BF16 R28, R144.reuse, R136, R28 ;  /* 0x00000088901c723c */ /* 0x050ff0000004181c */
[----:B------:R-:W-:Y:S01]  /*5da0*/  HMMA.16816.F32.BF16 R32, R144, R138, R32 ;  /* 0x0000008a9020723c */ /* 0x000fe20000041820 */
[----:B------:R-:W4:Y:S05]  /*5db0*/  LDSM.16.M88.4 R136, [R176+0x3800] ;  /* 0x00380000b088783b */ /* 0x000f2a0000000200 */
[----:B------:R-:W-:Y:S02]  /*5dc0*/  LDSM.16.M88.4 R144, [R184+0x4000] ;  /* 0x00400000b890783b */ /* 0x000fe40000000200 */
[C---:B--2---:R-:W-:Y:S08]  /*5dd0*/  HMMA.16816.F32.BF16 R4, R140.reuse, R148, R4 ;  /* 0x000000948c04723c */ /* 0x044ff00000041804 */
[C---:B------:R-:W-:Y:S01]  /*5de0*/  HMMA.16816.F32.BF16 R8, R140.reuse, R150, R8 ;  /* 0x000000968c08723c */ /* 0x040fe20000041808 */
[----:B------:R-:W2:Y:S07]  /*5df0*/  LDSM.16.M88.4 R148, [R161] ;  /* 0x00000000a194783b */ /* 0x000eae0000000200 */
[C---:B---3--:R-:W-:Y:S08]  /*5e00*/  HMMA.16816.F32.BF16 R12, R140.reuse, R152, R12 ;  /* 0x000000988c0c723c */ /* 0x048ff0000004180c */
[C---:B------:R-:W-:Y:S01]  /*5e10*/  HMMA.16816.F32.BF16 R16, R140.reuse, R154, R16 ;  /* 0x0000009a8c10723c */ /* 0x040fe20000041810 */
[----:B------:R-:W3:Y:S05]  /*5e20*/  LDSM.16.M88.4 R152, [R162] ;  /* 0x00000000a298783b */ /* 0x000eea0000000200 */
[----:B------:R-:W5:Y:S02]  /*5e30*/  LDSM.16.M88.4 R160, [R163] ;  /* 0x00000000a3a0783b */ /* 0x000f640000000200 */
[C---:B------:R-:W-:Y:S08]  /*5e40*/  HMMA.16816.F32.BF16 R20, R140.reuse, R156, R20 ;  /* 0x0000009c8c14723c */ /* 0x040ff00000041814 */
[C---:B------:R-:W-:Y:S01]  /*5e50*/  HMMA.16816.F32.BF16 R24, R140.reuse, R158, R24 ;  /* 0x0000009e8c18723c */ /* 0x040fe20000041818 */
[----:B------:R-:W-:Y:S07]  /*5e60*/  LDSM.16.M88.4 R156, [R165] ;  /* 0x00000000a59c783b */ /* 0x000fee0000000200 */
[C---:B----4-:R-:W-:Y:S08]  /*5e70*/  HMMA.16816.F32.BF16 R28, R140.reuse, R136, R28 ;  /* 0x000000888c1c723c */ /* 0x050ff0000004181c */
[----:B------:R-:W-:Y:S01]  /*5e80*/  HMMA.16816.F32.BF16 R32, R140, R138, R32 ;  /* 0x0000008a8c20723c */ /* 0x000fe20000041820 */
[----:B------:R-:W4:Y:S05]  /*5e90*/  LDSM.16.M88.4 R136, [R164] ;  /* 0x00000000a488783b */ /* 0x000f2a0000000200 */
[----:B------:R-:W1:Y:S02]  /*5ea0*/  LDSM.16.M88.4 R140, [R186+0x4000] ;  /* 0x00400000ba8c783b */ /* 0x000e640000000200 */
[C---:B--2---:R-:W-:Y:S08]  /*5eb0*/  HMMA.16816.F32.BF16 R4, R144.reuse, R148, R4 ;  /* 0x000000949004723c */ /* 0x044ff00000041804 */
[C---:B------:R-:W-:Y:S01]  /*5ec0*/  HMMA.16816.F32.BF16 R8, R144.reuse, R150, R8 ;  /* 0x000000969008723c */ /* 0x040fe20000041808 */
[----:B------:R-:W2:Y:S07]  /*5ed0*/  LDSM.16.M88.4 R148, [R166] ;  /* 0x00000000a694783b */ /* 0x000eae0000000200 */
[C---:B---3--:R-:W-:Y:S08]  /*5ee0*/  HMMA.16816.F32.BF16 R12, R144.reuse, R152, R12 ;  /* 0x00000098900c723c */ /* 0x048ff0000004180c */
[C---:B------:R-:W-:Y:S01]  /*5ef0*/  HMMA.16816.F32.BF16 R16, R144.reuse, R154, R16 ;  /* 0x0000009a9010723c */ /* 0x040fe20000041810 */
[----:B------:R-:W3:Y:S05]  /*5f00*/  LDSM.16.M88.4 R152, [R167] ;  /* 0x00000000a798783b */ /* 0x000eea0000000200 */
[----:B------:R-:W2:Y:S02]  /*5f10*/  LDSM.16.M88.4 R164, [R168] ;  /* 0x00000000a8a4783b */ /* 0x000ea40000000200 */
[C---:B-----5:R-:W-:Y:S08]  /*5f20*/  HMMA.16816.F32.BF16 R20, R144.reuse, R160, R20 ;  /* 0x000000a09014723c */ /* 0x060ff00000041814 */
[C---:B------:R-:W-:Y:S01]  /*5f30*/  HMMA.16816.F32.BF16 R24, R144.reuse, R162, R24 ;  /* 0x000000a29018723c */ /* 0x040fe20000041818 */
[----:B------:R-:W-:Y:S07]  /*5f40*/  LDSM.16.M88.4 R160, [R177+-0x1000] ;  /* 0xfff00000b1a0783b */ /* 0x000fee0000000200 */
[C---:B----4-:R-:W-:Y:S08]  /*5f50*/  HMMA.16816.F32.BF16 R28, R144.reuse, R136, R28 ;  /* 0x00000088901c723c */ /* 0x050ff0000004181c */
[----:B------:R-:W-:Y:S01]  /*5f60*/  HMMA.16816.F32.BF16 R32, R144, R138, R32 ;  /* 0x0000008a9020723c */ /* 0x000fe20000041820 */
[----:B------:R-:W-:Y:S05]  /*5f70*/  LDSM.16.M88.4 R136, [R185+0x4000] ;  /* 0x00400000b988783b */ /* 0x000fea0000000200 */
[----:B------:R-:W4:Y:S02]  /*5f80*/  LDSM.16.M88.4 R144, [R177+-0x2000] ;  /* 0xffe00000b190783b */ /* 0x000f240000000200 */
[C---:B-1----:R-:W-:Y:S08]  /*5f90*/  HMMA.16816.F32.BF16 R4, R140.reuse, R156, R4 ;  /* 0x0000009c8c04723c */ /* 0x042ff00000041804 */
[C---:B------:R-:W-:Y:S01]  /*5fa0*/  HMMA.16816.F32.BF16 R8, R140.reuse, R158, R8 ;  /* 0x0000009e8c08723c */ /* 0x040fe20000041808 */
[----:B------:R-:W1:Y:S07]  /*5fb0*/  LDSM.16.M88.4 R156, [R177+-0x1800] ;  /* 0xffe80000b19c783b */ /* 0x000e6e0000000200 */
[C---:B--2---:R-:W-:Y:S08]  /*5fc0*/  HMMA.16816.F32.BF16 R12, R140.reuse, R148, R12 ;  /* 0x000000948c0c723c */ /* 0x044ff0000004180c */
[C---:B------:R-:W-:Y:S01]  /*5fd0*/  HMMA.16816.F32.BF16 R16, R140.reuse, R150, R16 ;  /* 0x000000968c10723c */ /* 0x040fe20000041810 */
[----:B------:R-:W-:Y:S07]  /*5fe0*/  LDSM.16.M88.4 R148, [R183+0x8000] ;  /* 0x00800000b794783b */ /* 0x000fee0000000200 */
[C---:B---3--:R-:W-:Y:S08]  /*5ff0*/  HMMA.16816.F32.BF16 R20, R140.reuse, R152, R20 ;  /* 0x000000988c14723c */ /* 0x048ff00000041814 */
[C---:B------:R-:W-:Y:S01]  /*6000*/  HMMA.16816.F32.BF16 R24, R140.reuse, R154, R24 ;  /* 0x0000009a8c18723c */ /* 0x040fe20000041818 */
[----:B------:R-:W-:Y:S07]  /*6010*/  LDSM.16.M88.4 R152, [R176+0x4000] ;  /* 0x00400000b098783b */ /* 0x000fee0000000200 */
[C---:B------:R-:W-:Y:S08]  /*6020*/  HMMA.16816.F32.BF16 R28, R140.reuse, R164, R28 ;  /* 0x000000a48c1c723c */ /* 0x040ff0000004181c */
[----:B------:R-:W-:Y:S01]  /*6030*/  HMMA.16816.F32.BF16 R32, R140, R166, R32 ;  /* 0x000000a68c20723c */ /* 0x000fe20000041820 */
[----:B------:R-:W2:Y:S05]  /*6040*/  LDSM.16.M88.4 R140, [R177+-0x800] ;  /* 0xfff80000b18c783b */ /* 0x000eaa0000000200 */
[----:B------:R-:W3:Y:S02]  /*6050*/  LDSM.16.M88.4 R164, [R176+0x4800] ;  /* 0x00480000b0a4783b */ /* 0x000ee40000000200 */
[C---:B----4-:R-:W-:Y:S08]  /*6060*/  HMMA.16816.F32.BF16 R4, R136.reuse, R144, R4 ;  /* 0x000000908804723c */ /* 0x050ff00000041804 */
[C---:B------:R-:W-:Y:S01]  /*6070*/  HMMA.16816.F32.BF16 R8, R136.reuse, R146, R8 ;  /* 0x000000928808723c */ /* 0x040fe20000041808 */
[----:B------:R-:W4:Y:S07]  /*6080*/  LDSM.16.M88.4 R144, [R176+0x5000] ;  /* 0x00500000b090783b */ /* 0x000f2e0000000200 */
[C---:B-1----:R-:W-:Y:S08]  /*6090*/  HMMA.16816.F32.BF16 R12, R136.reuse, R156, R12 ;  /* 0x0000009c880c723c */ /* 0x042ff0000004180c */
[C---:B------:R-:W-:Y:S01]  /*60a0*/  HMMA.16816.F32.BF16 R16, R136.reuse, R158, R16 ;  /* 0x0000009e8810723c */ /* 0x040fe20000041810 */
[----:B------:R-:W1:Y:S07]  /*60b0*/  LDSM.16.M88.4 R156, [R176+0x5800] ;  /* 0x00580000b09c783b */ /* 0x000e6e0000000200 */
[C---:B------:R-:W-:Y:S08]  /*60c0*/  HMMA.16816.F32.BF16 R20, R136.reuse, R160, R20 ;  /* 0x000000a08814723c */ /* 0x040ff00000041814 */
[C---:B------:R-:W-:Y:S01]  /*60d0*/  HMMA.16816.F32.BF16 R24, R136.reuse, R162, R24 ;  /* 0x000000a28818723c */ /* 0x040fe20000041818 */
[----:B------:R-:W-:Y:S07]  /*60e0*/  LDSM.16.M88.4 R160, [R171] ;  /* 0x00000000aba0783b */ /* 0x000fee0000000200 */
[C---:B--2---:R-:W-:Y:S08]  /*60f0*/  HMMA.16816.F32.BF16 R28, R136.reuse, R140, R28 ;  /* 0x0000008c881c723c */ /* 0x044ff0000004181c */
[----:B------:R-:W-:Y:S01]  /*6100*/  HMMA.16816.F32.BF16 R32, R136, R142, R32 ;  /* 0x0000008e8820723c */ /* 0x000fe20000041820 */
[----:B------:R-:W-:Y:S05]  /*6110*/  LDSM.16.M88.4 R140, [R169] ;  /* 0x00000000a98c783b */ /* 0x000fea0000000200 */
[----:B------:R-:W2:Y:S02]  /*6120*/  LDSM.16.M88.4 R136, [R184+0x8000] ;  /* 0x00800000b888783b */ /* 0x000ea40000000200 */
[C---:B------:R-:W-:Y:S08]  /*6130*/  HMMA.16816.F32.BF16 R4, R148.reuse, R152, R4 ;  /* 0x000000989404723c */ /* 0x040ff00000041804 */
[C---:B------:R-:W-:Y:S01]  /*6140*/  HMMA.16816.F32.BF16 R8, R148.reuse, R154, R8 ;  /* 0x0000009a9408723c */ /* 0x040fe20000041808 */
[----:B------:R-:W5:Y:S05]  /*6150*/  LDSM.16.M88.4 R152, [R170] ;  /* 0x00000000aa98783b */ /* 0x000f6a0000000200 */
[----:B------:R-:W2:Y:S02]  /*6160*/  LDSM.16.M88.4 R168, [R172] ;  /* 0x00000000aca8783b */ /* 0x000ea40000000200 */
[C---:B---3--:R-:W-:Y:S08]  /*6170*/  HMMA.16816.F32.BF16 R12, R148.reuse, R164, R12 ;  /* 0x000000a4940c723c */ /* 0x048ff0000004180c */
[C---:B------:R-:W-:Y:S01]  /*6180*/  HMMA.16816.F32.BF16 R16, R148.reuse, R166, R16 ;  /* 0x000000a69410723c */ /* 0x040fe20000041810 */
[----:B------:R-:W-:Y:S07]  /*6190*/  LDSM.16.M88.4 R164, [R173] ;  /* 0x00000000ada4783b */ /* 0x000fee0000000200 */
[C---:B----4-:R-:W-:Y:S08]  /*61a0*/  HMMA.16816.F32.BF16 R20, R148.reuse, R144, R20 ;  /* 0x000000909414723c */ /* 0x050ff00000041814 */
[C---:B------:R-:W-:Y:S01]  /*61b0*/  HMMA.16816.F32.BF16 R24, R148.reuse, R146, R24 ;  /* 0x000000929418723c */ /* 0x040fe20000041818 */
[----:B------:R-:W3:Y:S07]  /*61c0*/  LDSM.16.M88.4 R144, [R186+0x8000] ;  /* 0x00800000ba90783b */ /* 0x000eee0000000200 */
[C---:B-1----:R-:W-:Y:S08]  /*61d0*/  HMMA.16816.F32.BF16 R28, R148.reuse, R156, R28 ;  /* 0x0000009c941c723c */ /* 0x042ff0000004181c */
[----:B------:R-:W-:Y:S01]  /*61e0*/  HMMA.16816.F32.BF16 R32, R148, R158, R32 ;  /* 0x0000009e9420723c */ /* 0x000fe20000041820 */
[----:B------:R-:W1:Y:S05]  /*61f0*/  LDSM.16.M88.4 R148, [R174] ;  /* 0x00000000ae94783b */ /* 0x000e6a0000000200 */
[----:B------:R-:W4:Y:S02]  /*6200*/  LDSM.16.M88.4 R156, [R175] ;  /* 0x00000000af9c783b */ /* 0x000f240000000200 */
[C---:B--2---:R-:W-:Y:S03]  /*6210*/  HMMA.16816.F32.BF16 R4, R136.reuse, R140, R4 ;  /* 0x0000008c8804723c */ /* 0x044fe60000041804 */
[----:B------:R-:W2:Y:S05]  /*6220*/  LDSM.16.M88.4 R172, [R182] ;  /* 0x00000000b6ac783b */ /* 0x000eaa0000000200 */
[C---:B------:R-:W-:Y:S01]  /*6230*/  HMMA.16816.F32.BF16 R8, R136.reuse, R142, R8 ;  /* 0x0000008e8808723c */ /* 0x040fe20000041808 */
[----:B------:R-:W-:Y:S07]  /*6240*/  LDSM.16.M88.4 R140, [R185+0x8000] ;  /* 0x00800000b98c783b */ /* 0x000fee0000000200 */
[C---:B-----5:R-:W-:Y:S08]  /*6250*/  HMMA.16816.F32.BF16 R12, R136.reuse, R152, R12 ;  /* 0x00000098880c723c */ /* 0x060ff0000004180c */
[C---:B------:R-:W-:Y:S01]  /*6260*/  HMMA.16816.F32.BF16 R16, R136.reuse, R154, R16 ;  /* 0x0000009a8810723c */ /* 0x040fe20000041810 */
[----:B------:R-:W5:Y:S07]  /*6270*/  LDSM.16.M88.4 R152, [R177] ;  /* 0x00000000b198783b */ /* 0x000f6e0000000200 */
[C---:B------:R-:W-:Y:S08]  /*6280*/  HMMA.16816.F32.BF16 R20, R136.reuse, R160, R20 ;  /* 0x000000a08814723c */ /* 0x040ff00000041814 */
[C---:B------:R-:W-:Y:S01]  /*6290*/  HMMA.16816.F32.BF16 R24, R136.reuse, R162, R24 ;  /* 0x000000a28818723c */ /* 0x040fe20000041818 */
[----:B------:R-:W2:Y:S07]  /*62a0*/  LDSM.16.M88.4 R160, [R177+0x800] ;  /* 0x00080000b1a0783b */ /* 0x000eae0000000200 */
[C---:B------:R-:W-:Y:S08]  /*62b0*/  HMMA.16816.F32.BF16 R28, R136.reuse, R168, R28 ;  /* 0x000000a8881c723c */ /* 0x040ff0000004181c */
[----:B------:R-:W-:Y:S01]  /*62c0*/  HMMA.16816.F32.BF16 R32, R136, R170, R32 ;  /* 0x000000aa8820723c */ /* 0x000fe20000041820 */
[----:B------:R-:W2:Y:S05]  /*62d0*/  LDSM.16.M88.4 R136, [R177+0x1000] ;  /* 0x00100000b188783b */ /* 0x000eaa0000000200 */
[----:B------:R-:W2:Y:S02]  /*62e0*/  LDSM.16.M88.4 R168, [R177+0x1800] ;  /* 0x00180000b1a8783b */ /* 0x000ea40000000200 */
[C---:B---3--:R-:W-:Y:S01]  /*62f0*/  HMMA.16816.F32.BF16 R4, R144.reuse, R164, R4 ;  /* 0x000000a49004723c */ /* 0x048fe20000041804 */
[----:B------:R-:W-:Y:S04]  /*6300*/  DEPBAR.LE SB0, 0x0 ;  /* 0x000080000000791a */ /* 0x000fe80000000000 */
[----:B------:R-:W-:Y:S03]  /*6310*/  BAR.SYNC.DEFER_BLOCKING 0x0 ;  /* 0x0000000000007b1d */ /* 0x000fe60000010000 */
[C---:B------:R-:W-:Y:S08]  /*6320*/  HMMA.16816.F32.BF16 R8, R144.reuse, R166, R8 ;  /* 0x000000a69008723c */ /* 0x040ff00000041808 */
[C---:B-1----:R-:W-:Y:S08]  /*6330*/  HMMA.16816.F32.BF16 R12, R144.reuse, R148, R12 ;  /* 0x00000094900c723c */ /* 0x042ff0000004180c */
[C---:B------:R-:W-:Y:S08]  /*6340*/  HMMA.16816.F32.BF16 R16, R144.reuse, R150, R16 ;  /* 0x000000969010723c */ /* 0x040ff00000041810 */
[C---:B----4-:R-:W-:Y:S08]  /*6350*/  HMMA.16816.F32.BF16 R20, R144.reuse, R156, R20 ;  /* 0x0000009c9014723c */ /* 0x050ff00000041814 */
[C---:B------:R-:W-:Y:S08]  /*6360*/  HMMA.16816.F32.BF16 R24, R144.reuse, R158, R24 ;  /* 0x0000009e9018723c */ /* 0x040ff00000041818 */
[C---:B--2---:R-:W-:Y:S08]  /*6370*/  HMMA.16816.F32.BF16 R28, R144.reuse, R172, R28 ;  /* 0x000000ac901c723c */ /* 0x044ff0000004181c */
[----:B------:R-:W-:Y:S08]  /*6380*/  HMMA.16816.F32.BF16 R32, R144, R174, R32 ;  /* 0x000000ae9020723c */ /* 0x000ff00000041820 */
[C---:B-----5:R-:W-:Y:S08]  /*6390*/  HMMA.16816.F32.BF16 R4, R140.reuse, R152, R4 ;  /* 0x000000988c04723c */ /* 0x060ff00000041804 */
[C---:B------:R-:W-:Y:S08]  /*63a0*/  HMMA.16816.F32.BF16 R8, R140.reuse, R154, R8 ;  /* 0x0000009a8c08723c */ /* 0x040ff00000041808 */
[C---:B------:R-:W-:Y:S08]  /*63b0*/  HMMA.16816.F32.BF16 R12, R140.reuse, R160, R12 ;  /* 0x000000a08c0c723c */ /* 0x040ff0000004180c */
[C---:B------:R-:W-:Y:S08]  /*63c0*/  HMMA.16816.F32.BF16 R16, R140.reuse, R162, R16 ;  /* 0x000000a28c10723c */ /* 0x040ff00000041810 */
[C---:B------:R-:W-:Y:S08]  /*63d0*/  HMMA.16816.F32.BF16 R20, R140.reuse, R136, R20 ;  /* 0x000000888c14723c */ /* 0x040ff00000041814 */
[C---:B------:R-:W-:Y:S08]  /*63e0*/  HMMA.16816.F32.BF16 R24, R140.reuse, R138, R24 ;  /* 0x0000008a8c18723c */ /* 0x040ff00000041818 */
[C---:B------:R-:W-:Y:S08]  /*63f0*/  HMMA.16816.F32.BF16 R28, R140.reuse, R168, R28 ;  /* 0x000000a88c1c723c */ /* 0x040ff0000004181c */
[----:B------:R-:W-:Y:S01]  /*6400*/  HMMA.16816.F32.BF16 R32, R140, R170, R32 ;  /* 0x000000aa8c20723c */ /* 0x000fe20000041820 */
[----:B------:R-:W-:Y:S07]  /*6410*/  @!UPT UIADD3 URZ, URZ, URZ, URZ ;  /* 0x0000003f3f3ff290 */ /* 0x000fee000fffe03f */
[----:B------:R-:W-:-:S11]  /*6420*/  @!P2 BRA `(.L_x_57) ;  /* 0x000004a00000a947 */ /* 0x000fd60003800000 */
[----:B------:R-:W-:Y:S01]  /*6430*/  IMAD.MOV.U32 R0, RZ, RZ, 0x1 ;  /* 0x00000001ff007424 */ /* 0x000fe200078e00ff */
[----:B------:R-:W-:Y:S01]  /*6440*/  SHF.R.S32.HI R190, RZ, 0x1f, R199 ;  /* 0x0000001fffbe7819 */ /* 0x000fe200000114c7 */
[----:B------:R-:W-:Y:S01]  /*6450*/  IMAD R2, R193, 0x40, R202 ;  /* 0x00000040c1027824 */ /* 0x000fe200078e02ca */
[----:B------:R-:W-:Y:S01]  /*6460*/  SHF.R.S32.HI R191, RZ, 0x1f, R198 ;  /* 0x0000001fffbf7819 */ /* 0x000fe200000114c6 */
[----:B------:R-:W-:Y:S01]  /*6470*/  IMAD.MOV.U32 R188, RZ, RZ, RZ ;  /* 0x000000ffffbc7224 */ /* 0x000fe200078e00ff */
[----:B------:R-:W-:Y:S01]  /*6480*/  ISETP.NE.AND P2, PT, R0, c[0x0][0x2b8], PT ;  /* 0x0000ae0000007a0c */ /* 0x000fe20003f45270 */
[----:B------:R-:W-:Y:S01]  /*6490*/  IMAD R0, R197, 0x20, R201 ;  /* 0x00000020c5007824 */ /* 0x000fe200078e02c9 */
[C---:B------:R-:W-:Y:S01]  /*64a0*/  SHF.L.U64.HI R141, R199.reuse, 0x1, R190 ;  /* 0x00000001c78d7819 */ /* 0x040fe200000102be */
[----:B------:R-:W-:Y:S01]  /*64b0*/  IMAD.SHL.U32 R144, R199, 0x2, RZ ;  /* 0x00000002c7907824 */ /* 0x000fe200078e00ff */
[----:B------:R-:W-:Y:S01]  /*64c0*/  SHF.R.S32.HI R190, RZ, 0x1f, R194 ;  /* 0x0000001fffbe7819 */ /* 0x000fe200000114c2 */
[----:B------:R-:W-:Y:S01]  /*64d0*/  IMAD.SHL.U32 R143, R198, 0x2, RZ ;  /* 0x00000002c68f7824 */ /* 0x000fe200078e00ff */
[----:B------:R-:W-:Y:S01]  /*64e0*/  IADD3 R2, R2, -0x40, R0 ;  /* 0xffffffc002027810 */ /* 0x000fe20007ffe000 */
[----:B------:R-:W-:Y:S01]  /*64f0*/  IMAD.SHL.U32 R142, R194, 0x2, RZ ;  /* 0x00000002c28e7824 */ /* 0x000fe200078e00ff */
[----:B------:R-:W-:Y:S02]  /*6500*/  SHF.L.U64.HI R139, R198, 0x1, R191 ;  /* 0x00000001c68b7819 */ /* 0x000fe400000102bf */
[----:B------:R-:W-:Y:S01]  /*6510*/  SHF.L.U64.HI R140, R194, 0x1, R190 ;  /* 0x00000001c28c7819 */ /* 0x000fe200000102be */
[----:B------:R-:W-:Y:S02]  /*6520*/  IMAD.MOV.U32 R0, RZ, RZ, R2 ;  /* 0x000000ffff007224 */ /* 0x000fe400078e0002 */
[----:B------:R-:W-:Y:S05]  /*6530*/  @P2 IMAD.HI.U32 R3, R2, c[0x0][0x2bc], RZ ;  /* 0x0000af0002032a27 */ /* 0x000fea00078e00ff */
[----:B------:R-:W-:Y:S04]  /*6540*/  @P2 SHF.R.U32.HI R0, RZ, c[0x0][0x2c0], R3 ;  /* 0x0000b000ff002a19 */ /* 0x000fe80000011603 */
[C---:B------:R-:W-:Y:S04]  /*6550*/  @!P6 IADD3 R3, P2, R0.reuse, R206, RZ ;  /* 0x000000ce0003e210 */ /* 0x040fe80007f5e0ff */
[----:B------:R-:W-:Y:S01]  /*6560*/  @!P6 LEA.HI.X.SX32 R125, R0, R210, 0x1, P2 ;  /* 0x000000d2007de211 */ /* 0x000fe200010f0eff */
[----:B------:R-:W-:Y:S01]  /*6570*/  IMAD.MOV R0, RZ, RZ, -R0 ;  /* 0x000000ffff007224 */ /* 0x000fe200078e0a00 */
[C---:B------:R-:W-:Y:S03]  /*6580*/  @!P6 LEA R124, P2, R3.reuse, c[0x0][0x2a0], 0x2 ;  /* 0x0000a800037cea11 */ /* 0x040fe600078410ff */
[----:B------:R-:W-:Y:S01]  /*6590*/  IMAD R189, R0, c[0x0][0x2b8], R2 ;  /* 0x0000ae0000bd7a24 */ /* 0x000fe200078e0202 */
[----:B------:R-:W-:Y:S03]  /*65a0*/  @!P6 LEA.HI.X R125, R3, c[0x0][0x2a4], R125, 0x2, P2 ;  /* 0x0000a900037dea11 */ /* 0x000fe600010f147d */
[C---:B------:R-:W-:Y:S01]  /*65b0*/  IMAD.WIDE.U32 R2, R189.reuse, c[0x0][0x1e0], RZ ;  /* 0x00007800bd027a25 */ /* 0x040fe200078e00ff */
[----:B------:R-:W-:Y:S01]  /*65c0*/  SHF.R.S32.HI R0, RZ, 0x1f, R189 ;  /* 0x0000001fff007819 */ /* 0x000fe200000114bd */
[----:B------:R-:W2:Y:S04]  /*65d0*/  @!P6 LDG.E R188, [R124.64] ;  /* 0x000000067cbce981 */ /* 0x000ea8000c1e1900 */
[----:B------:R-:W-:Y:S04]  /*65e0*/  IMAD R0, R0, c[0x0][0x1e0], RZ ;  /* 0x0000780000007a24 */ /* 0x000fe800078e02ff */
[----:B------:R-:W-:Y:S04]  /*65f0*/  IMAD R0, R189, c[0x0][0x1e4], R0 ;  /* 0x00007900bd007a24 */ /* 0x000fe800078e0200 */
[----:B------:R-:W-:Y:S01]  /*6600*/  IMAD.IADD R3, R3, 0x1, R0 ;  /* 0x0000000103037824 */ /* 0x000fe200078e0200 */
[----:B--2---:R-:W-:Y:S03]  /*6610*/  SHF.R.S32.HI R0, RZ, 0x1f, R188 ;  /* 0x0000001fff007819 */ /* 0x004fe600000114bc */
[----:B------:R-:W-:Y:S04]  /*6620*/  IMAD.WIDE.U32 R2, R188, c[0x0][0x1f0], R2 ;  /* 0x00007c00bc027a25 */ /* 0x000fe800078e0002 */
[----:B------:R-:W-:Y:S01]  /*6630*/  IMAD R124, R0, c[0x0][0x1f0], RZ ;  /* 0x00007c00007c7a24 */ /* 0x000fe200078e02ff */
[----:B------:R-:W-:Y:S03]  /*6640*/  IADD3 R0, P2, R204, R2, RZ ;  /* 0x00000002cc007210 */ /* 0x000fe60007f5e0ff */
[----:B------:R-:W-:Y:S05]  /*6650*/  IMAD R124, R188, c[0x0][0x1f4], R124 ;  /* 0x00007d00bc7c7a24 */ /* 0x000fea00078e027c */
[----:B------:R-:W-:Y:S02]  /*6660*/  IADD3.X R2, R203, R3, R124, P2, !PT ;  /* 0x00000003cb027210 */ /* 0x000fe400017fe47c */
[C---:B------:R-:W-:Y:S04]  /*6670*/  LEA R138, P2, R0.reuse, c[0x0][0x1c8], 0x1 ;  /* 0x00007200008a7a11 */ /* 0x040fe800078408ff */
[----:B------:R-:W-:Y:S01]  /*6680*/  LEA.HI.X R125, R0, c[0x0][0x1cc], R2, 0x1, P2 ;  /* 0x00007300007d7a11 */ /* 0x000fe200010f0c02 */
[----:B------:R-:W-:-:S06]  /*6690*/  BRA.DIV ~URZ, `(.L_x_58) ;  /* 0x00006e927f007947 */ /* 0x000fcc000b800000 */
[----:B------:R1:W2:Y:S02]  /*66a0*/  SHFL.IDX PT, R124, R125, RZ, 0x181f ;  /* 0x00181fff7d7c7589 */ /* 0x0002a400000e0000 */
.L_x_136:
[----:B------:R-:W-:-:S05]  /*66b0*/  BRA.DIV ~URZ, `(.L_x_59) ;  /* 0x00006ee27f007947 */ /* 0x000fca000b800000 */
[----:B------:R-:W3:Y:S01]  /*66c0*/  SHFL.IDX PT, R0, R138, RZ, 0x181f ;  /* 0x00181fff8a007589 */ /* 0x000ee200000e0000 */
[C---:B------:R-:W-:Y:S02]  /*66d0*/  IADD3 R2, -R192.reuse, 0x10, RZ ;  /* 0x00000010c0027810 */ /* 0x040fe40007ffe1ff */
[----:B------:R-:W-:Y:S02]  /*66e0*/  ISETP.NE.U32.AND P2, PT, R192, RZ, PT ;  /* 0x000000ffc000720c */ /* 0x000fe40003f45070 */
[----:B------:R-:W-:Y:S04]  /*66f0*/  LOP3.LUT R2, R2, 0xf, RZ, 0xc0, !PT ;  /* 0x0000000f02027812 */ /* 0x000fe800078ec0ff */
[----:B---3--:R-:W-:Y:S04]  /*6700*/  IADD3 R2, P4, P3, R2, R0, R142 ;  /* 0x0000000002027210 */ /* 0x008fe80007b9e08e */
[----:B--2---:R-:W-:Y:S05]  /*6710*/  IADD3.X R3, RZ, R124, R140, P4, P3 ;  /* 0x0000007cff037210 */ /* 0x004fea00027e648c */
[----:B------:R-:W-:Y:S01]  /*6720*/  @!PT LDS RZ, [RZ] ;  /* 0x00000000fffff984 */ /* 0x000fe20000000800 */
[----:B------:R-:W-:Y:S01]  /*6730*/  @!PT LDS RZ, [RZ] ;  /* 0x00000000fffff984 */ /* 0x000fe20000000800 */
[----:B------:R2:W-:Y:S01]  /*6740*/  LDGSTS.E.BYPASS.LTC128B.128.ZFILL [R187+0x6100], [R2.64], P2 ;  /* 0x0610000002bb7fae */ /* 0x0005e20009141d46 */
[----:B------:R-:W-:Y:S05]  /*6750*/  IADD3 R136, P2, R0, R143, RZ ;  /* 0x0000008f00887210 */ /* 0x000fea0007f5e0ff */
[----:B------:R-:W-:Y:S05]  /*6760*/  IMAD.X R137, R124, 0x1, R139, P2 ;  /* 0x000000017c897824 */ /* 0x000fea00010e068b */
[----:B------:R3:W-:Y:S01]  /*6770*/  LDGSTS.E.BYPASS.LTC128B.128 [R187+0x8100], [R136.64], !P0 ;  /* 0x0810000088bb7fae */ /* 0x0007e2000c101d46 */
[----:B--2---:R-:W-:Y:S03]  /*6780*/  IADD3 R2, P2, R0, R144, RZ ;  /* 0x0000009000027210 */ /* 0x004fe60007f5e0ff */
[----:B------:R3:W2:Y:S02]  /*6790*/  SHFL.IDX PT, R0, R138, 0x1, 0x181f ;  /* 0x00381f008a007f89 */ /* 0x0006a400000e0000 */
[----:B------:R-:W-:Y:S02]  /*67a0*/  IMAD.X R3, R124, 0x1, R141, P2 ;  /* 0x000000017c037824 */ /* 0x000fe400010e068d */
[----:B------:R3:W4:Y:S04]  /*67b0*/  SHFL.IDX PT, R124, R125, 0x1, 0x181f ;  /* 0x00381f007d7c7f89 */ /* 0x00072800000e0000 */
[----:B------:R3:W-:Y:S02]  /*67c0*/  LDGSTS.E.BYPASS.LTC128B.128 [R187+0xa100], [R2.64], !P1 ;  /* 0x0a10000002bb7fae */ /* 0x0007e4000c901d46 */
.L_x_137:
[----:B---3--:R-:W-:Y:S02]  /*67d0*/  IADD3 R2, -R192, 0x10, RZ ;  /* 0x00000010c0027810 */ /* 0x008fe40007ffe1ff */
[----:B--2---:R-:W-:Y:S02]  /*67e0*/  IADD3 R136, P2, R0, R143, RZ ;  /* 0x0000008f00887210 */ /* 0x004fe40007f5e0ff */
[----:B------:R-:W-:Y:S03]  /*67f0*/  LOP3.LUT R2, R2, 0xf, RZ, 0xc0, !PT ;  /* 0x0000000f02027812 */ /* 0x000fe600078ec0ff */
[----:B----4-:R-:W-:Y:S01]  /*6800*/  IMAD.X R137, R124, 0x1, R139, P2 ;  /* 0x000000017c897824 */ /* 0x010fe200010e068b */
[----:B------:R-:W-:Y:S02]  /*6810*/  IADD3 R138, P4, P3, R2, R0, R142 ;  /* 0x00000000028a7210 */ /* 0x000fe40007b9e08e */
[----:B------:R-:W-:Y:S02]  /*6820*/  IADD3 R2, P2, R0, R144, RZ ;  /* 0x0000009000027210 */ /* 0x000fe40007f5e0ff */
[----:B------:R-:W-:Y:S03]  /*6830*/  IADD3.X R139, RZ, R124, R140, P4, P3 ;  /* 0x0000007cff8b7210 */ /* 0x000fe600027e648c */
[----:B------:R-:W-:Y:S01]  /*6840*/  IMAD.X R3, R124, 0x1, R141, P2 ;  /* 0x000000017c037824 */ /* 0x000fe200010e068d */
[----:B------:R-:W-:Y:S11]  /*6850*/  ISETP.NE.U32.AND P2, PT, R192, RZ, PT ;  /* 0x000000ffc000720c */ /* 0x000ff60003f45070 */
[----:B------:R-:W-:Y:S02]  /*6860*/  @!UPT UIADD3 URZ, URZ, URZ, URZ ;  /* 0x0000003f3f3ff290 */ /* 0x000fe4000fffe03f */
[----:B------:R-:W-:Y:S01]  /*6870*/  @!PT LDS RZ, [RZ] ;  /* 0x00000000fffff984 */ /* 0x000fe20000000800 */
[----:B------:R-:W-:Y:S01]  /*6880*/  @!PT LDS RZ, [RZ] ;  /* 0x00000000fffff984 */ /* 0x000fe20000000800 */
[----:B------:R-:W-:Y:S01]  /*6890*/  @!PT LDS RZ, [RZ] ;  /* 0x00000000fffff984 */ /* 0x000fe20000000800 */
[----:B------:R2:W-:Y:S04]  /*68a0*/  LDGSTS.E.BYPASS.LTC128B.128.ZFILL [R187+0x7100], [R138.64], P2 ;  /* 0x071000008abb7fae */ /* 0x0005e80009141d46 */
[----:B------:R2:W-:Y:S04]  /*68b0*/  LDGSTS.E.BYPASS.LTC128B.128 [R187+0x9100], [R136.64], !P0 ;  /* 0x0910000088bb7fae */ /* 0x0005e8000c101d46 */
[----:B------:R2:W-:Y:S02]  /*68c0*/  LDGSTS.E.BYPASS.LTC128B.128 [R187+0xb100], [R2.64], !P1 ;  /* 0x0b10000002bb7fae */ /* 0x0005e4000c901d46 */
.L_x_57:
[----:B------:R-:W-:Y:S05]  /*68d0*/  BSYNC B0 ;  /* 0x0000000000007941 */ /* 0x000fea0003800000 */
.L_x_56:
[----:B--2---:R-:W-:Y:S01]  /*68e0*/  FMNMX.FTZ R2, R4, R126, !PT ;  /* 0x0000007e04027209 */ /* 0x004fe20007810000 */
[----:B------:R-:W0:Y:S01]  /*68f0*/  LDGDEPBAR ;  /* 0x00000000000079af */ /* 0x000e220000000000 */
[----:B------:R-:W-:Y:S02]  /*6900*/  FMNMX.FTZ R0, R6, R127, !PT ;  /* 0x0000007f06007209 */ /* 0x000fe40007810000 */
        /* <DEDUP_REMOVED lines=29> */
[----:B------:R-:W-:Y:S01]  /*6ae0*/  FMNMX.FTZ R136, R35, R0, !PT ;  /* 0x0000000023887209 */ /* 0x000fe20007810000 */
[----:B------:R-:W-:-:S05]  /*6af0*/  BRA.DIV ~URZ, `(.L_x_60) ;  /* 0x00006cb27f007947 */ /* 0x000fca000b800000 */
[----:B------:R-:W2:Y:S04]  /*6b00*/  SHFL.BFLY PT, R2, R124, 0x2, 0x1f ;  /* 0x0c401f007c027f89 */ /* 0x000ea800000e0000 */
[----:B------:R-:W3:Y:S01]  /*6b10*/  SHFL.BFLY PT, R0, R136, 0x2, 0x1f ;  /* 0x0c401f0088007f89 */ /* 0x000ee200000e0000 */
[----:B--2---:R-:W-:Y:S02]  /*6b20*/  FMNMX.FTZ R2, R124, R2, !PT ;  /* 0x000000027c027209 */ /* 0x004fe40007810000 */
[----:B---3--:R-:W-:Y:S03]  /*6b30*/  FMNMX.FTZ R124, R136, R0, !PT ;  /* 0x00000000887c7209 */ /* 0x008fe60007810000 */
[----:B------:R-:W2:Y:S04]  /*6b40*/  SHFL.BFLY PT, R3, R2, 0x1, 0x1f ;  /* 0x0c201f0002037f89 */ /* 0x000ea800000e0000 */
[----:B------:R3:W4:Y:S01]  /*6b50*/  SHFL.BFLY PT, R0, R124, 0x1, 0x1f ;  /* 0x0c201f007c007f89 */ /* 0x00072200000e0000 */
[----:B-12---:R-:W-:Y:S05]  /*6b60*/  FMNMX.FTZ R125, R2, R3, !PT ;  /* 0x00000003027d7209 */ /* 0x006fea0007810000 */
.L_x_138:
[C---:B------:R-:W-:Y:S01]  /*6b70*/  FMUL.FTZ R144, R125.reuse, c[0x0][0x2d0] ;  /* 0x0000b4007d907a20 */ /* 0x040fe20000410000 */
[----:B------:R-:W-:Y:S01]  /*6b80*/  WARPSYNC 0xffffffff ;  /* 0xffffffff00007948 */ /* 0x000fe20003800000 */
[----:B------:R-:W-:Y:S01]  /*6b90*/  FADD.FTZ R2, -R125, R126 ;  /* 0x0000007e7d027221 */ /* 0x000fe20000010100 */
[----:B------:R-:W1:Y:S01]  /*6ba0*/  LDSM.16.MT88.4 R140, [R178] ;  /* 0x00000000b28c783b */ /* 0x000e620000004200 */
[--C-:B------:R-:W-:Y:S01]  /*6bb0*/  FFMA.FTZ R3, R4, c[0x0][0x2d0], -R144.reuse ;  /* 0x0000b40004037a23 */ /* 0x100fe20000010890 */
[----:B------:R-:W-:Y:S01]  /*6bc0*/  ISETP.GT.AND P0, PT, R193, R200, PT ;  /* 0x000000c8c100720c */ /* 0x000fe20003f04270 */
[----:B------:R-:W-:Y:S02]  /*6bd0*/  FMUL.FTZ R2, R2, c[0x0][0x2d0] ;  /* 0x0000b40002027a20 */ /* 0x000fe40000410000 */
[----:B------:R2:W-:Y:S01]  /*6be0*/  MUFU.EX2 R126, R3 ;  /* 0x00000003007e7308 */ /* 0x0005e20000000800 */
[--C-:B------:R-:W-:Y:S09]  /*6bf0*/  FFMA.FTZ R29, R29, c[0x0][0x2d0], -R144.reuse ;  /* 0x0000b4001d1d7a23 */ /* 0x100ff20000010890 */
[----:B------:R-:W-:Y:S01]  /*6c00*/  MUFU.EX2 R2, R2 ;  /* 0x0000000200027308 */ /* 0x000fe20000000800 */
[--C-:B--2---:R-:W-:Y:S09]  /*6c10*/  FFMA.FTZ R3, R5, c[0x0][0x2d0], -R144.reuse ;  /* 0x0000b40005037a23 */ /* 0x104ff20000010890 */
[----:B------:R2:W5:Y:S02]  /*6c20*/  MUFU.EX2 R147, R3 ;  /* 0x0000000300937308 */ /* 0x0005640000000800 */
[--C-:B--2---:R-:W-:Y:S01]  /*6c30*/  FFMA.FTZ R3, R8, c[0x0][0x2d0], -R144.reuse ;  /* 0x0000b40008037a23 */ /* 0x104fe20000010890 */
[----:B-----5:R-:W-:Y:S01]  /*6c40*/  F2FP.BF16.PACK_AB R136, R147, R126 ;  /* 0x0000007e9388723e */ /* 0x020fe200000010ff */
[C---:B------:R-:W-:Y:S06]  /*6c50*/  FMUL.FTZ R8, R2.reuse, R128 ;  /* 0x0000008002087220 */ /* 0x040fec0000410000 */
[----:B------:R2:W-:Y:S01]  /*6c60*/  MUFU.EX2 R153, R3 ;  /* 0x0000000300997308 */ /* 0x0005e20000000800 */
[C---:B------:R-:W-:Y:S02]  /*6c70*/  FMUL.FTZ R5, R2.reuse, R133 ;  /* 0x0000008502057220 */ /* 0x040fe40000410000 */
        /* <DEDUP_REMOVED lines=10> */
[----:B------:R-:W-:Y:S01]  /*6d20*/  FMUL.FTZ R56, R2, R56 ;  /* 0x0000003802387220 */ /* 0x000fe20000410000 */
[----:B--2-4-:R-:W-:Y:S01]  /*6d30*/  FMNMX.FTZ R3, R0, R124, !PT ;  /* 0x0000007c00037209 */ /* 0x014fe20007810000 */
[----:B------:R-:W-:Y:S02]  /*6d40*/  FFMA.FTZ R0, R9, c[0x0][0x2d0], -R144 ;  /* 0x0000b40009007a23 */ /* 0x000fe40000010890 */
[C---:B------:R-:W-:Y:S02]  /*6d50*/  FMUL.FTZ R9, R2.reuse, R129 ;  /* 0x0000008102097220 */ /* 0x040fe40000410000 */
[----:B------:R-:W2:Y:S01]  /*6d60*/  MUFU.EX2 R154, R0 ;  /* 0x00000000009a7308 */ /* 0x000ea20000000800 */
        /* <DEDUP_REMOVED lines=12> */
[----:B--2---:R-:W-:Y:S01]  /*6e30*/  F2FP.BF16.PACK_AB R138, R154, R153 ;  /* 0x000000999a8a723e */ /* 0x004fe200000010ff */
[C---:B------:R-:W-:Y:S02]  /*6e40*/  FADD.FTZ R0, -R3.reuse, R127 ;  /* 0x0000007f03007221 */ /* 0x040fe40000010100 */
[----:B------:R-:W-:Y:S02]  /*6e50*/  FMUL.FTZ R127, R3, c[0x0][0x2d0] ;  /* 0x0000b400037f7a20 */ /* 0x000fe40000410000 */
[----:B------:R-:W-:Y:S02]  /*6e60*/  FMUL.FTZ R0, R0, c[0x0][0x2d0] ;  /* 0x0000b40000007a20 */ /* 0x000fe40000410000 */
[--C-:B------:R-:W-:Y:S02]  /*6e70*/  FFMA.FTZ R4, R10, c[0x0][0x2d0], -R127.reuse ;  /* 0x0000b4000a047a23 */ /* 0x100fe4000001087f */
[--C-:B------:R-:W-:Y:S02]  /*6e80*/  FFMA.FTZ R6, R6, c[0x0][0x2d0], -R127.reuse ;  /* 0x0000b40006067a23 */ /* 0x100fe4000001087f */
[----:B------:R2:W-:Y:S01]  /*6e90*/  MUFU.EX2 R152, R4 ;  /* 0x0000000400987308 */ /* 0x0005e20000000800 */
[--C-:B------:R-:W-:Y:S02]  /*6ea0*/  FFMA.FTZ R7, R7, c[0x0][0x2d0], -R127.reuse ;  /* 0x0000b40007077a23 */ /* 0x100fe4000001087f */
[C---:B------:R-:W-:Y:S02]  /*6eb0*/  FMUL.FTZ R81, R2.reuse, R81 ;  /* 0x0000005102517220 */ /* 0x040fe40000410000 */
[C---:B------:R-:W-:Y:S02]  /*6ec0*/  FMUL.FTZ R84, R2.reuse, R84 ;  /* 0x0000005402547220 */ /* 0x040fe40000410000 */
[C---:B------:R-:W-:Y:S02]  /*6ed0*/  FMUL.FTZ R85, R2.reuse, R85 ;  /* 0x0000005502557220 */ /* 0x040fe40000410000 */
[C---:B------:R-:W-:Y:S01]  /*6ee0*/  FMUL.FTZ R88, R2.reuse, R88 ;  /* 0x0000005802587220 */ /* 0x040fe20000410000 */
[----:B------:R-:W4:Y:S01]  /*6ef0*/  MUFU.EX2 R0, R0 ;  /* 0x0000000000007308 */ /* 0x000f220000000800 */
[C---:B------:R-:W-:Y:S02]  /*6f00*/  FMUL.FTZ R89, R2.reuse, R89 ;  /* 0x0000005902597220 */ /* 0x040fe40000410000 */
[C---:B------:R-:W-:Y:S02]  /*6f10*/  FMUL.FTZ R92, R2.reuse, R92 ;  /* 0x0000005c025c7220 */ /* 0x040fe40000410000 */
[C---:B------:R-:W-:Y:S02]  /*6f20*/  FMUL.FTZ R93, R2.reuse, R93 ;  /* 0x0000005d025d7220 */ /* 0x040fe40000410000 */
[C---:B------:R-:W-:Y:S02]  /*6f30*/  FMUL.FTZ R96, R2.reuse, R96 ;  /* 0x0000006002607220 */ /* 0x040fe40000410000 */
[C---:B------:R-:W-:Y:S01]  /*6f40*/  FMUL.FTZ R97, R2.reuse, R97 ;  /* 0x0000006102617220 */ /* 0x040fe20000410000 */
[----:B------:R5:W-:Y:S01]  /*6f50*/  MUFU.EX2 R145, R6 ;  /* 0x0000000600917308 */ /* 0x000be20000000800 */
[C---:B------:R-:W-:Y:S02]  /*6f60*/  FMUL.FTZ R100, R2.reuse, R100 ;  /* 0x0000006402647220 */ /* 0x040fe40000410000 */
[C---:B------:R-:W-:Y:S02]  /*6f70*/  FMUL.FTZ R101, R2.reuse, R101 ;  /* 0x0000006502657220 */ /* 0x040fe40000410000 */
[--C-:B--2---:R-:W-:Y:S02]  /*6f80*/  FFMA.FTZ R4, R11, c[0x0][0x2d0], -R127.reuse ;  /* 0x0000b4000b047a23 */ /* 0x104fe4000001087f */
[C---:B------:R-:W-:Y:S02]  /*6f90*/  FMUL.FTZ R104, R2.reuse, R104 ;  /* 0x0000006802687220 */ /* 0x040fe40000410000 */
[C---:B------:R-:W-:Y:S01]  /*6fa0*/  FMUL.FTZ R105, R2.reuse, R105 ;  /* 0x0000006902697220 */ /* 0x040fe20000410000 */
[----:B------:R-:W2:Y:S01]  /*6fb0*/  MUFU.EX2 R146, R7 ;  /* 0x0000000700927308 */ /* 0x000ea20000000800 */
[C---:B------:R-:W-:Y:S02]  /*6fc0*/  FMUL.FTZ R108, R2.reuse, R108 ;  /* 0x0000006c026c7220 */ /* 0x040fe40000410000 */
[----:B------:R-:W-:Y:S02]  /*6fd0*/  FMUL.FTZ R109, R2, R109 ;  /* 0x0000006d026d7220 */ /* 0x000fe40000410000 */
[C---:B----4-:R-:W-:Y:S02]  /*6fe0*/  FMUL.FTZ R10, R0.reuse, R130 ;  /* 0x00000082000a7220 */ /* 0x050fe40000410000 */
[C---:B------:R-:W-:Y:S02]  /*6ff0*/  FMUL.FTZ R11, R0.reuse, R131 ;  /* 0x00000083000b7220 */ /* 0x040fe40000410000 */
[----:B------:R-:W4:Y:S01]  /*7000*/  LDSM.16.MT88.4 R128, [R179] ;  /* 0x00000000b380783b */ /* 0x000f220000004200 */
[----:B------:R-:W3:Y:S01]  /*7010*/  MUFU.EX2 R159, R4 ;  /* 0x00000004009f7308 */ /* 0x000ee20000000800 */
[C---:B------:R-:W-:Y:S02]  /*7020*/  FMUL.FTZ R38, R0.reuse, R38 ;  /* 0x0000002600267220 */ /* 0x040fe40000410000 */
[C---:B------:R-:W-:Y:S02]  /*7030*/  FMUL.FTZ R39, R0.reuse, R39 ;  /* 0x0000002700277220 */ /* 0x040fe40000410000 */
[C---:B-----5:R-:W-:Y:S02]  /*7040*/  FMUL.FTZ R6, R0.reuse, R134 ;  /* 0x0000008600067220 */ /* 0x060fe40000410000 */
[C---:B------:R-:W-:Y:S02]  /*7050*/  FMUL.FTZ R42, R0.reuse, R42 ;  /* 0x0000002a002a7220 */ /* 0x040fe40000410000 */
[C---:B------:R-:W-:Y:S02]  /*7060*/  FMUL.FTZ R43, R0.reuse, R43 ;  /* 0x0000002b002b7220 */ /* 0x040fe40000410000 */
[C---:B------:R-:W-:Y:S02]  /*7070*/  FMUL.FTZ R46, R0.reuse, R46 ;  /* 0x0000002e002e7220 */ /* 0x040fe40000410000 */
[----:B------:R-:W-:Y:S01]  /*7080*/  FMUL.FTZ R47, R0, R47 ;  /* 0x0000002f002f7220 */ /* 0x000fe20000410000 */
[----:B--2---:R-:W-:Y:S01]  /*7090*/  F2FP.BF16.PACK_AB R137, R146, R145 ;  /* 0x000000919289723e */ /* 0x004fe200000010ff */
[C---:B------:R-:W-:Y:S02]  /*70a0*/  FMUL.FTZ R7, R0.reuse, R135 ;  /* 0x0000008700077220 */ /* 0x040fe40000410000 */
[C---:B------:R-:W-:Y:S02]  /*70b0*/  FMUL.FTZ R50, R0.reuse, R50 ;  /* 0x0000003200327220 */ /* 0x040fe40000410000 */
[C---:B------:R-:W-:Y:S02]  /*70c0*/  FMUL.FTZ R51, R0.reuse, R51 ;  /* 0x0000003300337220 */ /* 0x040fe40000410000 */
[C---:B------:R-:W-:Y:S02]  /*70d0*/  FMUL.FTZ R54, R0.reuse, R54 ;  /* 0x0000003600367220 */ /* 0x040fe40000410000 */
[----:B------:R-:W-:Y:S01]  /*70e0*/  FMUL.FTZ R55, R0, R55 ;  /* 0x0000003700377220 */ /* 0x000fe20000410000 */
[----:B---3--:R-:W-:Y:S01]  /*70f0*/  F2FP.BF16.PACK_AB R139, R159, R152 ;  /* 0x000000989f8b723e */ /* 0x008fe200000010ff */
[----:B------:R-:W-:Y:S02]  /*7100*/  FMUL.FTZ R4, R2, R132 ;  /* 0x0000008402047220 */ /* 0x000fe40000410000 */
[----:B------:R-:W-:Y:S01]  /*7110*/  LDSM.16.MT88.4 R132, [R179+0x800] ;  /* 0x00080000b384783b */ /* 0x000fe20000004200 */
[C---:B------:R-:W-:Y:S02]  /*7120*/  FMUL.FTZ R58, R0.reuse, R58 ;  /* 0x0000003a003a7220 */ /* 0x040fe40000410000 */
[C---:B------:R-:W-:Y:S02]  /*7130*/  FMUL.FTZ R59, R0.reuse, R59 ;  /* 0x0000003b003b7220 */ /* 0x040fe40000410000 */
[C---:B-1----:R-:W-:Y:S05]  /*7140*/  HMMA.16816.F32.BF16 R4, R136.reuse, R140, R4 ;  /* 0x0000008c8804723c */ /* 0x042fea0000041804 */
[C---:B------:R-:W-:Y:S02]  /*7150*/  FMUL.FTZ R62, R0.reuse, R62 ;  /* 0x0000003e003e7220 */ /* 0x040fe40000410000 */
[C---:B------:R-:W-:Y:S01]  /*7160*/  FMUL.FTZ R63, R0.reuse, R63 ;  /* 0x0000003f003f7220 */ /* 0x040fe20000410000 */
[C---:B------:R-:W-:Y:S04]  /*7170*/  HMMA.16816.F32.BF16 R8, R136.reuse, R142, R8 ;  /* 0x0000008e8808723c */ /* 0x040fe80000041808 */
[C---:B------:R-:W-:Y:S02]  /*7180*/  FMUL.FTZ R66, R0.reuse, R66 ;  /* 0x0000004200427220 */ /* 0x040fe40000410000 */
[C---:B------:R-:W-:Y:S02]  /*7190*/  FMUL.FTZ R67, R0.reuse, R67 ;  /* 0x0000004300437220 */ /* 0x040fe40000410000 */
[C---:B----4-:R-:W-:Y:S04]  /*71a0*/  HMMA.16816.F32.BF16 R36, R136.reuse, R128, R36 ;  /* 0x000000808824723c */ /* 0x050fe80000041824 */
[C---:B------:R-:W-:Y:S02]  /*71b0*/  FMUL.FTZ R70, R0.reuse, R70 ;  /* 0x0000004600467220 */ /* 0x040fe40000410000 */
[C---:B------:R-:W-:Y:S02]  /*71c0*/  FMUL.FTZ R71, R0.reuse, R71 ;  /* 0x0000004700477220 */ /* 0x040fe40000410000 */
[C---:B------:R-:W-:Y:S01]  /*71d0*/  HMMA.16816.F32.BF16 R40, R136.reuse, R130, R40 ;  /* 0x000000828828723c */ /* 0x040fe20000041828 */
[----:B------:R-:W1:Y:S03]  /*71e0*/  LDSM.16.MT88.4 R128, [R181] ;  /* 0x00000000b580783b */ /* 0x000e660000004200 */
[C---:B------:R-:W-:Y:S02]  /*71f0*/  FMUL.FTZ R74, R0.reuse, R74 ;  /* 0x0000004a004a7220 */ /* 0x040fe40000410000 */
[C---:B------:R-:W-:Y:S02]  /*7200*/  FMUL.FTZ R75, R0.reuse, R75 ;  /* 0x0000004b004b7220 */ /* 0x040fe40000410000 */
[C---:B------:R-:W-:Y:S04]  /*7210*/  FMUL.FTZ R78, R0.reuse, R78 ;  /* 0x0000004e004e7220 */ /* 0x040fe80000410000 */
[C---:B------:R-:W-:Y:S02]  /*7220*/  FMUL.FTZ R79, R0.reuse, R79 ;  /* 0x0000004f004f7220 */ /* 0x040fe40000410000 */
[C---:B------:R-:W-:Y:S02]  /*7230*/  FMUL.FTZ R82, R0.reuse, R82 ;  /* 0x0000005200527220 */ /* 0x040fe40000410000 */
[C---:B------:R-:W-:Y:S02]  /*7240*/  FMUL.FTZ R83, R0.reuse, R83 ;  /* 0x0000005300537220 */ /* 0x040fe40000410000 */
[C---:B------:R-:W-:Y:S02]  /*7250*/  FMUL.FTZ R86, R0.reuse, R86 ;  /* 0x0000005600567220 */ /* 0x040fe40000410000 */
[C---:B------:R-:W-:Y:S02]  /*7260*/  FMUL.FTZ R87, R0.reuse, R87 ;  /* 0x0000005700577220 */ /* 0x040fe40000410000 */
[C---:B------:R-:W-:Y:S02]  /*7270*/  FMUL.FTZ R90, R0.reuse, R90 ;  /* 0x0000005a005a7220 */ /* 0x040fe40000410000 */
[----:B------:R-:W-:Y:S02]  /*7280*/  FMUL.FTZ R91, R0, R91 ;  /* 0x0000005b005b7220 */ /* 0x000fe40000410000 */
[C---:B------:R-:W-:Y:S02]  /*7290*/  FMUL.FTZ R112, R2.reuse, R112 ;  /* 0x0000007002707220 */ /* 0x040fe40000410000 */
[C---:B------:R-:W-:Y:S02]  /*72a0*/  FMUL.FTZ R113, R2.reuse, R113 ;  /* 0x0000007102717220 */ /* 0x040fe40000410000 */
[C---:B------:R-:W-:Y:S02]  /*72b0*/  FMUL.FTZ R116, R2.reuse, R116 ;  /* 0x0000007402747220 */ /* 0x040fe40000410000 */
[C---:B------:R-:W-:Y:S02]  /*72c0*/  FMUL.FTZ R117, R2.reuse, R117 ;  /* 0x0000007502757220 */ /* 0x040fe40000410000 */
[C---:B------:R-:W-:Y:S02]  /*72d0*/  FMUL.FTZ R120, R2.reuse, R120 ;  /* 0x0000007802787220 */ /* 0x040fe40000410000 */
[----:B------:R-:W-:Y:S02]  /*72e0*/  FMUL.FTZ R121, R2, R121 ;  /* 0x0000007902797220 */ /* 0x000fe40000410000 */
[C---:B------:R-:W-:Y:S02]  /*72f0*/  FMUL.FTZ R94, R0.reuse, R94 ;  /* 0x0000005e005e7220 */ /* 0x040fe40000410000 */
[C---:B------:R-:W-:Y:S01]  /*7300*/  FMUL.FTZ R95, R0.reuse, R95 ;  /* 0x0000005f005f7220 */ /* 0x040fe20000410000 */
[C---:B-1----:R-:W-:Y:S03]  /*7310*/  HMMA.16816.F32.BF16 R44, R136.reuse, R128, R44 ;  /* 0x00000080882c723c */ /* 0x042fe6000004182c */
[C---:B------:R-:W-:Y:S02]  /*7320*/  FMUL.FTZ R98, R0.reuse, R98 ;  /* 0x0000006200627220 */ /* 0x040fe40000410000 */
[C---:B------:R-:W-:Y:S02]  /*7330*/  FMUL.FTZ R99, R0.reuse, R99 ;  /* 0x0000006300637220 */ /* 0x040fe40000410000 */
[C---:B------:R-:W-:Y:S01]  /*7340*/  FMUL.FTZ R102, R0.reuse, R102 ;  /* 0x0000006600667220 */ /* 0x040fe20000410000 */
        /* <DEDUP_REMOVED lines=11> */
[C---:B------:R-:W-:Y:S02]  /*7400*/  FMUL.FTZ R122, R0.reuse, R122 ;  /* 0x0000007a007a7220 */ /* 0x040fe40000410000 */
[----:B------:R-:W-:Y:S02]  /*7410*/  FMUL.FTZ R123, R0, R123 ;  /* 0x0000007b007b7220 */ /* 0x000fe40000410000 */
[----:B------:R-:W-:Y:S02]  /*7420*/  FFMA.FTZ R124, R2, R195, R126 ;  /* 0x000000c3027c7223 */ /* 0x000fe4000001007e */
[----:B------:R-:W-:Y:S02]  /*7430*/  FFMA.FTZ R2, R12, c[0x0][0x2d0], -R144 ;  /* 0x0000b4000c027a23 */ /* 0x000fe40000010890 */
[----:B------:R-:W-:Y:S02]  /*7440*/  FADD.FTZ R124, R147, R124 ;  /* 0x0000007c937c7221 */ /* 0x000fe40000010000 */
[----:B------:R2:W-:Y:S01]  /*7450*/  MUFU.EX2 R149, R2 ;  /* 0x0000000200957308 */ /* 0x0005e20000000800 */
[C---:B-1----:R-:W-:Y:S08]  /*7460*/  HMMA.16816.F32.BF16 R52, R136.reuse, R128, R52 ;  /* 0x000000808834723c */ /* 0x042ff00000041834 */
[C---:B------:R-:W-:Y:S01]  /*7470*/  HMMA.16816.F32.BF16 R56, R136.reuse, R130, R56 ;  /* 0x000000828838723c */ /* 0x040fe20000041838 */
[----:B------:R-:W1:Y:S03]  /*7480*/  LDSM.16.MT88.4 R128, [R178+0x2000] ;  /* 0x00200000b280783b */ /* 0x000e660000004200 */
[--C-:B--2---:R-:W-:Y:S04]  /*7490*/  FFMA.FTZ R2, R13, c[0x0][0x2d0], -R144.reuse ;  /* 0x0000b4000d027a23 */ /* 0x104fe80000010890 */
[----:B------:R2:W3:Y:S04]  /*74a0*/  MUFU.EX2 R151, R2 ;  /* 0x0000000200977308 */ /* 0x0004e80000000800 */
[--C-:B--2---:R-:W-:Y:S01]  /*74b0*/  FFMA.FTZ R2, R16, c[0x0][0x2d0], -R144.reuse ;  /* 0x0000b40010027a23 */ /* 0x104fe20000010890 */
[----:B---3--:R-:W-:Y:S01]  /*74c0*/  F2FP.BF16.PACK_AB R12, R151, R149 ;  /* 0x00000095970c723e */ /* 0x008fe200000010ff */
[C---:B-1----:R-:W-:Y:S04]  /*74d0*/  HMMA.16816.F32.BF16 R60, R136.reuse, R128, R60 ;  /* 0x00000080883c723c */ /* 0x042fe8000004183c */
[----:B------:R1:W-:Y:S04]  /*74e0*/  MUFU.EX2 R157, R2 ;  /* 0x00000002009d7308 */ /* 0x0003e80000000800 */
[C---:B------:R-:W-:Y:S01]  /*74f0*/  HMMA.16816.F32.BF16 R64, R136.reuse, R130, R64 ;  /* 0x000000828840723c */ /* 0x040fe20000041840 */
[----:B------:R-:W2:Y:S03]  /*7500*/  LDSM.16.MT88.4 R128, [R179+0x2000] ;  /* 0x00200000b380783b */ /* 0x000ea60000004200 */
[----:B-1----:R-:W-:Y:S04]  /*7510*/  FFMA.FTZ R2, R17, c[0x0][0x2d0], -R144 ;  /* 0x0000b40011027a23 */ /* 0x002fe80000010890 */
[----:B------:R1:W3:Y:S01]  /*7520*/  MUFU.EX2 R158, R2 ;  /* 0x00000002009e7308 */ /* 0x0002e20000000800 */
[C---:B--2---:R-:W-:Y:S03]  /*7530*/  HMMA.16816.F32.BF16 R68, R136.reuse, R128, R68 ;  /* 0x000000808844723c */ /* 0x044fe60000041844 */
[--C-:B-1----:R-:W-:Y:S01]  /*7540*/  FFMA.FTZ R2, R14, c[0x0][0x2d0], -R127.reuse ;  /* 0x0000b4000e027a23 */ /* 0x102fe2000001087f */
[----:B---3--:R-:W-:Y:S04]  /*7550*/  F2FP.BF16.PACK_AB R14, R158, R157 ;  /* 0x0000009d9e0e723e */ /* 0x008fe800000010ff */
[C---:B------:R-:W-:Y:S01]  /*7560*/  HMMA.16816.F32.BF16 R72, R136.reuse, R130, R72 ;  /* 0x000000828848723c */ /* 0x040fe20000041848 */
[----:B------:R-:W1:Y:S01]  /*7570*/  LDSM.16.MT88.4 R128, [R181+0x2000] ;  /* 0x00200000b580783b */ /* 0x000e620000004200 */
[----:B------:R2:W-:Y:S02]  /*7580*/  MUFU.EX2 R148, R2 ;  /* 0x0000000200947308 */ /* 0x0005e40000000800 */
[--C-:B--2---:R-:W-:Y:S08]  /*7590*/  FFMA.FTZ R2, R15, c[0x0][0x2d0], -R127.reuse ;  /* 0x0000b4000f027a23 */ /* 0x104ff0000001087f */
[----:B------:R2:W3:Y:S01]  /*75a0*/  MUFU.EX2 R150, R2 ;  /* 0x0000000200967308 */ /* 0x0004e20000000800 */
[C---:B-1----:R-:W-:Y:S08]  /*75b0*/  HMMA.16816.F32.BF16 R76, R136.reuse, R128, R76 ;  /* 0x00000080884c723c */ /* 0x042ff0000004184c */
[C---:B------:R-:W-:Y:S01]  /*75c0*/  HMMA.16816.F32.BF16 R80, R136.reuse, R130, R80 ;  /* 0x000000828850723c */ /* 0x040fe20000041850 */
[----:B------:R-:W1:Y:S03]  /*75d0*/  LDSM.16.MT88.4 R128, [R180+0x2000] ;  /* 0x00200000b480783b */ /* 0x000e660000004200 */
[----:B--2---:R-:W-:Y:S01]  /*75e0*/  FFMA.FTZ R2, R18, c[0x0][0x2d0], -R127 ;  /* 0x0000b40012027a23 */ /* 0x004fe2000001087f */
[----:B---3--:R-:W-:Y:S03]  /*75f0*/  F2FP.BF16.PACK_AB R13, R150, R148 ;  /* 0x00000094960d723e */ /* 0x008fe600000010ff */
[----:B------:R2:W-:Y:S04]  /*7600*/  MUFU.EX2 R156, R2 ;  /* 0x00000002009c7308 */ /* 0x0005e80000000800 */
[----:B--2---:R-:W-:Y:S02]  /*7610*/  FFMA.FTZ R2, R0, R196, R145 ;  /* 0x000000c400027223 */ /* 0x004fe40000010091 */
[--C-:B------:R-:W-:Y:S02]  /*7620*/  FFMA.FTZ R0, R19, c[0x0][0x2d0], -R127.reuse ;  /* 0x0000b40013007a23 */ /* 0x100fe4000001087f */
[----:B------:R-:W-:Y:S01]  /*7630*/  LDSM.16.MT88.4 R16, [R181+0x800] ;  /* 0x00080000b510783b */ /* 0x000fe20000004200 */
[----:B------:R-:W-:Y:S01]  /*7640*/  FADD.FTZ R126, R146, R2 ;  /* 0x00000002927e7221 */ /* 0x000fe20000010000 */
[----:B------:R2:W3:Y:S01]  /*7650*/  MUFU.EX2 R155, R0 ;  /* 0x00000000009b7308 */ /* 0x0004e20000000800 */
[----:B------:R-:W-:Y:S01]  /*7660*/  FFMA.FTZ R2, R33, c[0x0][0x2d0], -R144 ;  /* 0x0000b40021027a23 */ /* 0x000fe20000010890 */
[C---:B-1----:R-:W-:Y:S03]  /*7670*/  HMMA.16816.F32.BF16 R84, R136.reuse, R128, R84 ;  /* 0x000000808854723c */ /* 0x042fe60000041854 */
[----:B------:R-:W-:Y:S05]  /*7680*/  FADD.FTZ R33, R152, R126 ;  /* 0x0000007e98217221 */ /* 0x000fea0000010000 */
[C---:B------:R-:W-:Y:S01]  /*7690*/  HMMA.16816.F32.BF16 R88, R136.reuse, R130, R88 ;  /* 0x000000828858723c */ /* 0x040fe20000041858 */
[----:B------:R-:W1:Y:S03]  /*76a0*/  LDSM.16.MT88.4 R128, [R178+0x4000] ;  /* 0x00400000b280783b */ /* 0x000e660000004200 */
[--C-:B--2---:R-:W-:Y:S01]  /*76b0*/  FFMA.FTZ R0, R20, c[0x0][0x2d0], -R144.reuse ;  /* 0x0000b40014007a23 */ /* 0x104fe20000010890 */
[----:B---3--:R-:W-:Y:S03]  /*76c0*/  F2FP.BF16.PACK_AB R15, R155, R156 ;  /* 0x0000009c9b0f723e */ /* 0x008fe600000010ff */
[----:B------:R2:W-:Y:S01]  /*76d0*/  MUFU.EX2 R143, R0 ;  /* 0x00000000008f7308 */ /* 0x0005e20000000800 */
[C---:B-1----:R-:W-:Y:S03]  /*76e0*/  HMMA.16816.F32.BF16 R92, R136.reuse, R128, R92 ;  /* 0x00000080885c723c */ /* 0x042fe6000004185c */
[--C-:B--2---:R-:W-:Y:S06]  /*76f0*/  FFMA.FTZ R0, R21, c[0x0][0x2d0], -R144.reuse ;  /* 0x0000b40015007a23 */ /* 0x104fec0000010890 */
[----:B------:R1:W-:Y:S01]  /*7700*/  MUFU.EX2 R146, R0 ;  /* 0x0000000000927308 */ /* 0x0003e20000000800 */
[C---:B------:R-:W-:Y:S01]  /*7710*/  HMMA.16816.F32.BF16 R96, R136.reuse, R130, R96 ;  /* 0x000000828860723c */ /* 0x040fe20000041860 */
[----:B------:R-:W2:Y:S02]  /*7720*/  LDSM.16.MT88.4 R128, [R179+0x4000] ;  /* 0x00400000b380783b */ /* 0x000ea40000004200 */
[--C-:B-1----:R-:W-:Y:S06]  /*7730*/  FFMA.FTZ R0, R24, c[0x0][0x2d0], -R144.reuse ;  /* 0x0000b40018007a23 */ /* 0x102fec0000010890 */
[----:B------:R1:W-:Y:S01]  /*7740*/  MUFU.EX2 R145, R0 ;  /* 0x0000000000917308 */ /* 0x0003e20000000800 */
[C---:B--2---:R-:W-:Y:S08]  /*7750*/  HMMA.16816.F32.BF16 R100, R136.reuse, R128, R100 ;  /* 0x000000808864723c */ /* 0x044ff00000041864 */
[C---:B------:R-:W-:Y:S01]  /*7760*/  HMMA.16816.F32.BF16 R104, R136.reuse, R130, R104 ;  /* 0x000000828868723c */ /* 0x040fe20000041868 */
[----:B------:R-:W2:Y:S03]  /*7770*/  LDSM.16.MT88.4 R128, [R181+0x4000] ;  /* 0x00400000b580783b */ /* 0x000ea60000004200 */
[----:B-1----:R-:W-:Y:S04]  /*7780*/  FFMA.FTZ R0, R25, c[0x0][0x2d0], -R144 ;  /* 0x0000b40019007a23 */ /* 0x002fe80000010890 */
[----:B------:R1:W-:Y:S04]  /*7790*/  MUFU.EX2 R147, R0 ;  /* 0x0000000000937308 */ /* 0x0003e80000000800 */
[--C-:B-1----:R-:W-:Y:S06]  /*77a0*/  FFMA.FTZ R0, R22, c[0x0][0x2d0], -R127.reuse ;  /* 0x0000b40016007a23 */ /* 0x102fec000001087f */
[----:B------:R1:W3:Y:S01]  /*77b0*/  MUFU.EX2 R142, R0 ;  /* 0x00000000008e7308 */ /* 0x0002e20000000800 */
[C---:B--2---:R-:W-:Y:S08]  /*77c0*/  HMMA.16816.F32.BF16 R108, R136.reuse, R128, R108 ;  /* 0x00000080886c723c */ /* 0x044ff0000004186c */
[C---:B------:R-:W-:Y:S01]  /*77d0*/  HMMA.16816.F32.BF16 R112, R136.reuse, R130, R112 ;  /* 0x000000828870723c */ /* 0x040fe20000041870 */
[----:B------:R-:W2:Y:S03]  /*77e0*/  LDSM.16.MT88.4 R128, [R180+0x4000] ;  /* 0x00400000b480783b */ /* 0x000ea60000004200 */
[--C-:B-1----:R-:W-:Y:S05]  /*77f0*/  FFMA.FTZ R0, R23, c[0x0][0x2d0], -R127.reuse ;  /* 0x0000b40017007a23 */ /* 0x102fea000001087f */
[----:B------:R-:W-:Y:S01]  /*7800*/  LDSM.16.MT88.4 R20, [R179+0x1000] ;  /* 0x00100000b314783b */ /* 0x000fe20000004200 */
[----:B------:R1:W4:Y:S02]  /*7810*/  MUFU.EX2 R141, R0 ;  /* 0x00000000008d7308 */ /* 0x0003240000000800 */
[--C-:B-1----:R-:W-:Y:S01]  /*7820*/  FFMA.FTZ R0, R26, c[0x0][0x2d0], -R127.reuse ;  /* 0x0000b4001a007a23 */ /* 0x102fe2000001087f */
[C---:B--2---:R-:W-:Y:S07]  /*7830*/  HMMA.16816.F32.BF16 R116, R136.reuse, R128, R116 ;  /* 0x000000808874723c */ /* 0x044fee0000041874 */
[----:B------:R1:W2:Y:S01]  /*7840*/  MUFU.EX2 R140, R0 ;  /* 0x00000000008c7308 */ /* 0x0002a20000000800 */
[----:B------:R-:W-:Y:S01]  /*7850*/  HMMA.16816.F32.BF16 R120, R136, R130, R120 ;  /* 0x000000828878723c */ /* 0x000fe20000041878 */
[----:B------:R-:W5:Y:S08]  /*7860*/  LDSM.16.MT88.4 R128, [R178+0x800] ;  /* 0x00080000b280783b */ /* 0x000f700000004200 */
[----:B------:R-:W-:Y:S10]  /*7870*/  MUFU.EX2 R136, R29 ;  /* 0x0000001d00887308 */ /* 0x000ff40000000800 */
[----:B------:R2:W-:Y:S01]  /*7880*/  MUFU.EX2 R138, R2 ;  /* 0x00000002008a7308 */ /* 0x0005e20000000800 */
[----:B-1----:R-:W-:Y:S02]  /*7890*/  FFMA.FTZ R0, R27, c[0x0][0x2d0], -R127 ;  /* 0x0000b4001b007a23 */ /* 0x002fe4000001087f */
[----:B------:R-:W-:Y:S07]  /*78a0*/  LDSM.16.MT88.4 R24, [R181+0x1000] ;  /* 0x00100000b518783b */ /* 0x000fee0000004200 */
[----:B------:R1:W1:Y:S01]  /*78b0*/  MUFU.EX2 R139, R0 ;  /* 0x00000000008b7308 */ /* 0x0002620000000800 */
[----:B--2---:R-:W-:Y:S01]  /*78c0*/  FADD.FTZ R2, R159, R33 ;  /* 0x000000219f027221 */ /* 0x004fe20000010000 */
[C---:B-----5:R-:W-:Y:S05]  /*78d0*/  HMMA.16816.F32.BF16 R4, R12.reuse, R128, R4 ;  /* 0x000000800c04723c */ /* 0x060fea0000041804 */
[----:B------:R-:W-:Y:S03]  /*78e0*/  FADD.FTZ R2, R148, R2 ;  /* 0x0000000294027221 */ /* 0x000fe60000010000 */
[C---:B------:R-:W-:Y:S01]  /*78f0*/  HMMA.16816.F32.BF16 R8, R12.reuse, R130, R8 ;  /* 0x000000820c08723c */ /* 0x040fe20000041808 */
[----:B------:R-:W2:Y:S03]  /*7900*/  LDSM.16.MT88.4 R128, [R180+0x800] ;  /* 0x00080000b480783b */ /* 0x000ea60000004200 */
[----:B-1----:R-:W-:Y:S02]  /*7910*/  FADD.FTZ R0, R153, R124 ;  /* 0x0000007c99007221 */ /* 0x002fe40000010000 */
[--C-:B------:R-:W-:Y:S02]  /*7920*/  FFMA.FTZ R124, R28, c[0x0][0x2d0], -R144.reuse ;  /* 0x0000b4001c7c7a23 */ /* 0x100fe40000010890 */
[C---:B------:R-:W-:Y:S02]  /*7930*/  HMMA.16816.F32.BF16 R36, R12.reuse, R132, R36 ;  /* 0x000000840c24723c */ /* 0x040fe40000041824 */
[----:B------:R-:W1:Y:S02]  /*7940*/  MUFU.EX2 R126, R124 ;  /* 0x0000007c007e7308 */ /* 0x000e640000000800 */
[----:B------:R-:W-:Y:S02]  /*7950*/  FFMA.FTZ R28, R32, c[0x0][0x2d0], -R144 ;  /* 0x0000b400201c7a23 */ /* 0x000fe40000010890 */
[----:B------:R-:W-:Y:S02]  /*7960*/  FADD.FTZ R32, R154, R0 ;  /* 0x000000009a207221 */ /* 0x000fe40000010000 */
[C---:B------:R-:W-:Y:S04]  /*7970*/  HMMA.16816.F32.BF16 R40, R12.reuse, R134, R40 ;  /* 0x000000860c28723c */ /* 0x040fe80000041828 */
[----:B------:R5:W1:Y:S01]  /*7980*/  MUFU.EX2 R137, R28 ;  /* 0x0000001c00897308 */ /* 0x000a620000000800 */
[--C-:B------:R-:W-:Y:S02]  /*7990*/  FFMA.FTZ R0, R30, c[0x0][0x2d0], -R127.reuse ;  /* 0x0000b4001e007a23 */ /* 0x100fe4000001087f */
[----:B------:R-:W-:Y:S01]  /*79a0*/  FADD.FTZ R29, R149, R32 ;  /* 0x00000020951d7221 */ /* 0x000fe20000010000 */
[C---:B------:R-:W-:Y:S04]  /*79b0*/  HMMA.16816.F32.BF16 R44, R12.reuse, R16, R44 ;  /* 0x000000100c2c723c */ /* 0x040fe8000004182c */
[----:B------:R-:W-:Y:S02]  /*79c0*/  FADD.FTZ R2, R150, R2 ;  /* 0x0000000296027221 */ /* 0x000fe40000010000 */
[----:B------:R1:W-:Y:S02]  /*79d0*/  MUFU.EX2 R124, R0 ;  /* 0x00000000007c7308 */ /* 0x0003e40000000800 */
[C---:B------:R-:W-:Y:S01]  /*79e0*/  HMMA.16816.F32.BF16 R48, R12.reuse, R18, R48 ;  /* 0x000000120c30723c */ /* 0x040fe20000041830 */
[----:B------:R-:W1:Y:S03]  /*79f0*/  LDSM.16.MT88.4 R16, [R178+0x2800] ;  /* 0x00280000b210783b */ /* 0x000e660000004200 */
[----:B------:R-:W-:Y:S04]  /*7a00*/  FADD.FTZ R2, R156, R2 ;  /* 0x000000029c027221 */ /* 0x000fe80000010000 */
[----:B------:R-:W-:Y:S01]  /*7a10*/  FADD.FTZ R2, R155, R2 ;  /* 0x000000029b027221 */ /* 0x000fe20000010000 */
[C---:B--2---:R-:W-:Y:S03]  /*7a20*/  HMMA.16816.F32.BF16 R52, R12.reuse, R128, R52 ;  /* 0x000000800c34723c */ /* 0x044fe60000041834 */
[--C-:B-----5:R-:W-:Y:S02]  /*7a30*/  FFMA.FTZ R28, R35, c[0x0][0x2d0], -R127.reuse ;  /* 0x0000b400231c7a23 */ /* 0x120fe4000001087f */
[----:B---3--:R-:W-:Y:S03]  /*7a40*/  FADD.FTZ R2, R142, R2 ;  /* 0x000000028e027221 */ /* 0x008fe60000010000 */
[C---:B------:R-:W-:Y:S01]  /*7a50*/  HMMA.16816.F32.BF16 R56, R12.reuse, R130, R56 ;  /* 0x000000820c38723c */ /* 0x040fe20000041838 */
[----:B------:R-:W2:Y:S01]  /*7a60*/  LDSM.16.MT88.4 R128, [R179+0x2800] ;  /* 0x00280000b380783b */ /* 0x000ea20000004200 */
[----:B------:R-:W-:Y:S02]  /*7a70*/  MUFU.EX2 R28, R28 ;  /* 0x0000001c001c7308 */ /* 0x000fe40000000800 */
[----:B----4-:R-:W-:Y:S02]  /*7a80*/  FADD.FTZ R2, R141, R2 ;  /* 0x000000028d027221 */ /* 0x010fe40000010000 */
[--C-:B-1----:R-:W-:Y:S02]  /*7a90*/  FFMA.FTZ R0, R31, c[0x0][0x2d0], -R127.reuse ;  /* 0x0000b4001f007a23 */ /* 0x102fe4000001087f */
[----:B------:R-:W-:Y:S04]  /*7aa0*/  FADD.FTZ R2, R140, R2 ;  /* 0x000000028c027221 */ /* 0x000fe80000010000 */
[----:B------:R1:W3:Y:S01]  /*7ab0*/  MUFU.EX2 R31, R0 ;  /* 0x00000000001f7308 */ /* 0x0002e20000000800 */
[C---:B------:R-:W-:Y:S08]  /*7ac0*/  HMMA.16816.F32.BF16 R60, R12.reuse, R16, R60 ;  /* 0x000000100c3c723c */ /* 0x040ff0000004183c */
[C---:B------:R-:W-:Y:S01]  /*7ad0*/  HMMA.16816.F32.BF16 R64, R12.reuse, R18, R64 ;  /* 0x000000120c40723c */ /* 0x040fe20000041840 */
[----:B------:R-:W4:Y:S03]  /*7ae0*/  LDSM.16.MT88.4 R16, [R181+0x2800] ;  /* 0x00280000b510783b */ /* 0x000f260000004200 */
[----:B-1----:R-:W-:Y:S01]  /*7af0*/  FFMA.FTZ R0, R34, c[0x0][0x2d0], -R127 ;  /* 0x0000b40022007a23 */ /* 0x002fe2000001087f */
[----:B------:R-:W-:Y:S03]  /*7b00*/  MOV R127, R3 ;  /* 0x00000003007f7202 */ /* 0x000fe60000000f00 */
[----:B------:R1:W5:Y:S01]  /*7b10*/  MUFU.EX2 R30, R0 ;  /* 0x00000000001e7308 */ /* 0x0003620000000800 */
[C---:B--2---:R-:W-:Y:S08]  /*7b20*/  HMMA.16816.F32.BF16 R68, R12.reuse, R128, R68 ;  /* 0x000000800c44723c */ /* 0x044ff00000041844 */
[C---:B------:R-:W-:Y:S01]  /*7b30*/  HMMA.16816.F32.BF16 R72, R12.reuse, R130, R72 ;  /* 0x000000820c48723c */ /* 0x040fe20000041848 */
[----:B------:R-:W2:Y:S03]  /*7b40*/  LDSM.16.MT88.4 R128, [R180+0x2800] ;  /* 0x00280000b480783b */ /* 0x000ea60000004200 */
[----:B-1----:R-:W-:Y:S04]  /*7b50*/  FADD.FTZ R0, R151, R29 ;  /* 0x0000001d97007221 */ /* 0x002fe80000010000 */
[----:B------:R-:W-:Y:S04]  /*7b60*/  FADD.FTZ R0, R157, R0 ;  /* 0x000000009d007221 */ /* 0x000fe80000010000 */
[----:B------:R-:W-:Y:S01]  /*7b70*/  FADD.FTZ R0, R158, R0 ;  /* 0x000000009e007221 */ /* 0x000fe20000010000 */
[C---:B----4-:R-:W-:Y:S03]  /*7b80*/  HMMA.16816.F32.BF16 R76, R12.reuse, R16, R76 ;  /* 0x000000100c4c723c */ /* 0x050fe6000004184c */
[----:B------:R-:W-:Y:S04]  /*7b90*/  FADD.FTZ R0, R143, R0 ;  /* 0x000000008f007221 */ /* 0x000fe80000010000 */
[C---:B------:R-:W-:Y:S01]  /*7ba0*/  FADD.FTZ R0, R146.reuse, R0 ;  /* 0x0000000092007221 */ /* 0x040fe20000010000 */
[C---:B------:R-:W-:Y:S01]  /*7bb0*/  HMMA.16816.F32.BF16 R80, R12.reuse, R18, R80 ;  /* 0x000000120c50723c */ /* 0x040fe20000041850 */
[----:B------:R-:W1:Y:S03]  /*7bc0*/  LDSM.16.MT88.4 R16, [R178+0x4800] ;  /* 0x00480000b210783b */ /* 0x000e660000004200 */
[----:B------:R-:W-:Y:S04]  /*7bd0*/  FADD.FTZ R0, R145, R0 ;  /* 0x0000000091007221 */ /* 0x000fe80000010000 */
[C---:B------:R-:W-:Y:S01]  /*7be0*/  FADD.FTZ R0, R147.reuse, R0 ;  /* 0x0000000093007221 */ /* 0x040fe20000010000 */
[C---:B--2---:R-:W-:Y:S08]  /*7bf0*/  HMMA.16816.F32.BF16 R84, R12.reuse, R128, R84 ;  /* 0x000000800c54723c */ /* 0x044ff00000041854 */
[C---:B------:R-:W-:Y:S01]  /*7c00*/  HMMA.16816.F32.BF16 R88, R12.reuse, R130, R88 ;  /* 0x000000820c58723c */ /* 0x040fe20000041858 */
[----:B------:R-:W2:Y:S07]  /*7c10*/  LDSM.16.MT88.4 R128, [R179+0x4800] ;  /* 0x00480000b380783b */ /* 0x000eae0000004200 */
[C---:B-1----:R-:W-:Y:S08]  /*7c20*/  HMMA.16816.F32.BF16 R92, R12.reuse, R16, R92 ;  /* 0x000000100c5c723c */ /* 0x042ff0000004185c */
[C---:B------:R-:W-:Y:S01]  /*7c30*/  HMMA.16816.F32.BF16 R96, R12.reuse, R18, R96 ;  /* 0x000000120c60723c */ /* 0x040fe20000041860 */
[----:B------:R-:W1:Y:S07]  /*7c40*/  LDSM.16.MT88.4 R16, [R181+0x4800] ;  /* 0x00480000b510783b */ /* 0x000e6e0000004200 */
[C---:B--2---:R-:W-:Y:S08]  /*7c50*/  HMMA.16816.F32.BF16 R100, R12.reuse, R128, R100 ;  /* 0x000000800c64723c */ /* 0x044ff00000041864 */
[C---:B------:R-:W-:Y:S01]  /*7c60*/  HMMA.16816.F32.BF16 R104, R12.reuse, R130, R104 ;  /* 0x000000820c68723c */ /* 0x040fe20000041868 */
[----:B------:R-:W2:Y:S07]  /*7c70*/  LDSM.16.MT88.4 R128, [R180+0x4800] ;  /* 0x00480000b480783b */ /* 0x000eae0000004200 */
[C---:B-1----:R-:W-:Y:S08]  /*7c80*/  HMMA.16816.F32.BF16 R108, R12.reuse, R16, R108 ;  /* 0x000000100c6c723c */ /* 0x042ff0000004186c */
[C---:B------:R-:W-:Y:S01]  /*7c90*/  HMMA.16816.F32.BF16 R112, R12.reuse, R18, R112 ;  /* 0x000000120c70723c */ /* 0x040fe20000041870 */
[----:B------:R-:W1:Y:S07]  /*7ca0*/  LDSM.16.MT88.4 R16, [R178+0x1000] ;  /* 0x00100000b210783b */ /* 0x000e6e0000004200 */
[C---:B--2---:R-:W-:Y:S08]  /*7cb0*/  HMMA.16816.F32.BF16 R116, R12.reuse, R128, R116 ;  /* 0x000000800c74723c */ /* 0x044ff00000041874 */
[----:B------:R-:W-:Y:S01]  /*7cc0*/  HMMA.16816.F32.BF16 R120, R12, R130, R120 ;  /* 0x000000820c78723c */ /* 0x000fe20000041878 */
[----:B------:R-:W-:Y:S06]  /*7cd0*/  LDSM.16.MT88.4 R128, [R178+0x1800] ;  /* 0x00180000b280783b */ /* 0x000fec0000004200 */
[----:B------:R-:W-:Y:S02]  /*7ce0*/  F2FP.BF16.PACK_AB R12, R146, R143 ;  /* 0x0000008f920c723e */ /* 0x000fe400000010ff */
[----:B------:R-:W-:Y:S03]  /*7cf0*/  F2FP.BF16.PACK_AB R14, R147, R145 ;  /* 0x00000091930e723e */ /* 0x000fe600000010ff */
[----:B------:R-:W-:Y:S02]  /*7d00*/  F2FP.BF16.PACK_AB R13, R141, R142 ;  /* 0x0000008e8d0d723e */ /* 0x000fe400000010ff */
[----:B------:R-:W-:Y:S07]  /*7d10*/  F2FP.BF16.PACK_AB R15, R139, R140 ;  /* 0x0000008c8b0f723e */ /* 0x000fee00000010ff */
[C---:B-1----:R-:W-:Y:S08]  /*7d20*/  HMMA.16816.F32.BF16 R4, R12.reuse, R16, R4 ;  /* 0x000000100c04723c */ /* 0x042ff00000041804 */
[C---:B------:R-:W-:Y:S01]  /*7d30*/  HMMA.16816.F32.BF16 R8, R12.reuse, R18, R8 ;  /* 0x000000120c08723c */ /* 0x040fe20000041808 */
[----:B------:R-:W1:Y:S07]  /*7d40*/  LDSM.16.MT88.4 R16, [R180+0x1000] ;  /* 0x00100000b410783b */ /* 0x000e6e0000004200 */
[C---:B------:R-:W-:Y:S08]  /*7d50*/  HMMA.16816.F32.BF16 R36, R12.reuse, R20, R36 ;  /* 0x000000140c24723c */ /* 0x040ff00000041824 */
[C---:B------:R-:W-:Y:S01]  /*7d60*/  HMMA.16816.F32.BF16 R40, R12.reuse, R22, R40 ;  /* 0x000000160c28723c */ /* 0x040fe20000041828 */
[----:B------:R-:W2:Y:S07]  /*7d70*/  LDSM.16.MT88.4 R20, [R178+0x3000] ;  /* 0x00300000b214783b */ /* 0x000eae0000004200 */
        /* <DEDUP_REMOVED lines=9> */
[C---:B----4-:R-:W-:Y:S08]  /*7e10*/  HMMA.16816.F32.BF16 R68, R12.reuse, R24, R68 ;  /* 0x000000180c44723c */ /* 0x050ff00000041844 */
        /* <DEDUP_REMOVED lines=18> */
[----:B------:R-:W-:Y:S01]  /*7f40*/  HMMA.16816.F32.BF16 R120, R12, R26, R120 ;  /* 0x0000001a0c78723c */ /* 0x000fe20000041878 */
[----:B------:R-:W4:Y:S06]  /*7f50*/  LDSM.16.MT88.4 R24, [R180+0x1800] ;  /* 0x00180000b418783b */ /* 0x000f2c0000004200 */
[----:B------:R-:W-:Y:S02]  /*7f60*/  F2FP.BF16.PACK_AB R12, R136, R126 ;  /* 0x0000007e880c723e */ /* 0x000fe400000010ff */
[----:B------:R-:W-:Y:S03]  /*7f70*/  F2FP.BF16.PACK_AB R14, R138, R137 ;  /* 0x000000898a0e723e */ /* 0x000fe600000010ff */
[----:B---3--:R-:W-:Y:S02]  /*7f80*/  F2FP.BF16.PACK_AB R13, R31, R124 ;  /* 0x0000007c1f0d723e */ /* 0x008fe400000010ff */
[----:B-----5:R-:W-:Y:S07]  /*7f90*/  F2FP.BF16.PACK_AB R15, R28, R30 ;  /* 0x0000001e1c0f723e */ /* 0x020fee00000010ff */
[C---:B------:R-:W-:Y:S01]  /*7fa0*/  HMMA.16816.F32.BF16 R132, R12.reuse, R128, R4 ;  /* 0x000000800c84723c */ /* 0x040fe20000041804 */
[----:B------:R-:W3:Y:S07]  /*7fb0*/  LDSM.16.MT88.4 R4, [R178+0x3800] ;  /* 0x00380000b204783b */ /* 0x000eee0000004200 */
[C---:B------:R-:W-:Y:S01]  /*7fc0*/  HMMA.16816.F32.BF16 R128, R12.reuse, R130, R8 ;  /* 0x000000820c80723c */ /* 0x040fe20000041808 */
[----:B------:R-:W5:Y:S07]  /*7fd0*/  LDSM.16.MT88.4 R8, [R179+0x3800] ;  /* 0x00380000b308783b */ /* 0x000f6e0000004200 */
[C---:B-1----:R-:W-:Y:S08]  /*7fe0*/  HMMA.16816.F32.BF16 R36, R12.reuse, R16, R36 ;  /* 0x000000100c24723c */ /* 0x042ff00000041824 */
[C---:B------:R-:W-:Y:S01]  /*7ff0*/  HMMA.16816.F32.BF16 R40, R12.reuse, R18, R40 ;  /* 0x000000120c28723c */ /* 0x040fe20000041828 */
[----:B------:R-:W1:Y:S07]  /*8000*/  LDSM.16.MT88.4 R16, [R181+0x3800] ;  /* 0x00380000b510783b */ /* 0x000e6e0000004200 */
[C---:B--2---:R-:W-:Y:S08]  /*8010*/  HMMA.16816.F32.BF16 R44, R12.reuse, R20, R44 ;  /* 0x000000140c2c723c */ /* 0x044ff0000004182c */
[C---:B------:R-:W-:Y:S01]  /*8020*/  HMMA.16816.F32.BF16 R48, R12.reuse, R22, R48 ;  /* 0x000000160c30723c */ /* 0x040fe20000041830 */
[----:B------:R-:W2:Y:S07]  /*8030*/  LDSM.16.MT88.4 R20, [R180+0x3800] ;  /* 0x00380000b414783b */ /* 0x000eae0000004200 */
[C---:B----4-:R-:W-:Y:S08]  /*8040*/  HMMA.16816.F32.BF16 R52, R12.reuse, R24, R52 ;  /* 0x000000180c34723c */ /* 0x050ff00000041834 */
[C---:B------:R-:W-:Y:S08]  /*8050*/  HMMA.16816.F32.BF16 R56, R12.reuse, R26, R56 ;  /* 0x0000001a0c38723c */ /* 0x040ff00000041838 */
[C---:B---3--:R-:W-:Y:S08]  /*8060*/  HMMA.16816.F32.BF16 R60, R12.reuse, R4, R60 ;  /* 0x000000040c3c723c */ /* 0x048ff0000004183c */
[C---:B------:R-:W-:Y:S01]  /*8070*/  HMMA.16816.F32.BF16 R64, R12.reuse, R6, R64 ;  /* 0x000000060c40723c */ /* 0x040fe20000041840 */
[----:B------:R-:W3:Y:S07]  /*8080*/  LDSM.16.MT88.4 R4, [R178+0x5800] ;  /* 0x00580000b204783b */ /* 0x000eee0000004200 */
[C---:B-----5:R-:W-:Y:S08]  /*8090*/  HMMA.16816.F32.BF16 R68, R12.reuse, R8, R68 ;  /* 0x000000080c44723c */ /* 0x060ff00000041844 */
        /* <DEDUP_REMOVED lines=8> */
[C---:B---3--:R-:W-:Y:S07]  /*8120*/  HMMA.16816.F32.BF16 R92, R12.reuse, R4, R92 ;  /* 0x000000040c5c723c */ /* 0x048fee000004185c */
[----:B------:R-:W-:Y:S01]  /*8130*/  FADD.FTZ R4, R139, R2 ;  /* 0x000000028b047221 */ /* 0x000fe20000010000 */
[C---:B------:R-:W-:Y:S04]  /*8140*/  HMMA.16816.F32.BF16 R96, R12.reuse, R6, R96 ;  /* 0x000000060c60723c */ /* 0x040fe80000041860 */
[----:B------:R-:W-:Y:S01]  /*8150*/  FADD.FTZ R2, R126, R0 ;  /* 0x000000007e027221 */ /* 0x000fe20000010000 */
[----:B------:R-:W-:Y:S01]  /*8160*/  MOV R126, R125 ;  /* 0x0000007d007e7202 */ /* 0x000fe20000000f00 */
[----:B------:R-:W-:Y:S02]  /*8170*/  FADD.FTZ R0, R124, R4 ;  /* 0x000000047c007221 */ /* 0x000fe40000010000 */
[C---:B----4-:R-:W-:Y:S04]  /*8180*/  HMMA.16816.F32.BF16 R100, R12.reuse, R8, R100 ;  /* 0x000000080c64723c */ /* 0x050fe80000041864 */
[----:B------:R-:W-:Y:S02]  /*8190*/  FADD.FTZ R2, R136, R2 ;  /* 0x0000000288027221 */ /* 0x000fe40000010000 */
[----:B------:R-:W-:Y:S02]  /*81a0*/  FADD.FTZ R0, R31, R0 ;  /* 0x000000001f007221 */ /* 0x000fe40000010000 */
[C---:B------:R-:W-:Y:S04]  /*81b0*/  HMMA.16816.F32.BF16 R104, R12.reuse, R10, R104 ;  /* 0x0000000a0c68723c */ /* 0x040fe80000041868 */
[----:B------:R-:W-:Y:S02]  /*81c0*/  FADD.FTZ R4, R137, R2 ;  /* 0x0000000289047221 */ /* 0x000fe40000010000 */
[----:B------:R-:W-:Y:S01]  /*81d0*/  FADD.FTZ R2, R30, R0 ;  /* 0x000000001e027221 */ /* 0x000fe20000010000 */
[----:B------:R-:W-:Y:S01]  /*81e0*/  IADD3 R0, R193, -0x1, RZ ;  /* 0xffffffffc1007810 */ /* 0x000fe20007ffe0ff */
[C---:B-1----:R-:W-:Y:S04]  /*81f0*/  HMMA.16816.F32.BF16 R108, R12.reuse, R16, R108 ;  /* 0x000000100c6c723c */ /* 0x042fe8000004186c */
[----:B------:R-:W-:Y:S01]  /*8200*/  FADD.FTZ R195, R138, R4 ;  /* 0x000000048ac37221 */ /* 0x000fe20000010000 */
[----:B------:R-:W-:Y:S01]  /*8210*/  MOV R193, R0 ;  /* 0x0000000000c17202 */ /* 0x000fe20000000f00 */
[----:B------:R-:W-:Y:S02]  /*8220*/  FADD.FTZ R196, R28, R2 ;  /* 0x000000021cc47221 */ /* 0x000fe40000010000 */
[C---:B------:R-:W-:Y:S08]  /*8230*/  HMMA.16816.F32.BF16 R112, R12.reuse, R18, R112 ;  /* 0x000000120c70723c */ /* 0x040ff00000041870 */
[C---:B--2---:R-:W-:Y:S08]  /*8240*/  HMMA.16816.F32.BF16 R116, R12.reuse, R20, R116 ;  /* 0x000000140c74723c */ /* 0x044ff00000041874 */
[----:B------:R-:W-:Y:S07]  /*8250*/  HMMA.16816.F32.BF16 R120, R12, R22, R120 ;  /* 0x000000160c78723c */ /* 0x000fee0000041878 */
[----:B------:R-:W-:Y:S01]  /*8260*/  MOV R12, R3 ;  /* 0x00000003000c7202 */ /* 0x000fe20000000f00 */
[----:B------:R-:W-:-:S11]  /*8270*/  @P0 BRA `(.L_x_61) ;  /* 0xffffd22000000947 */ /* 0x000fd6000383ffff */
.L_x_54:
[----:B------:R-:W-:Y:S05]  /*8280*/  BRA.DIV ~URZ, `(.L_x_62) ;  /* 0x000056327f007947 */ /* 0x000fea000b800000 */
[----:B------:R1:W2:Y:S02]  /*8290*/  SHFL.BFLY PT, R0, R195, 0x2, 0x1f ;  /* 0x0c401f00c3007f89 */ /* 0x0002a400000e0000 */
.L_x_139:
[----:B--2---:R-:W-:Y:S01]  /*82a0*/  FADD.FTZ R4, R0, R195 ;  /* 0x000000c300047221 */ /* 0x004fe20000010000 */
[----:B------:R-:W-:Y:S05]  /*82b0*/  BRA.DIV ~URZ, `(.L_x_63) ;  /* 0x000056527f007947 */ /* 0x000fea000b800000 */
[----:B------:R-:W2:Y:S04]  /*82c0*/  SHFL.BFLY PT, R0, R196, 0x2, 0x1f ;  /* 0x0c401f00c4007f89 */ /* 0x000ea800000e0000 */
[----:B------:R-:W3:Y:S01]  /*82d0*/  SHFL.BFLY PT, R2, R4, 0x1, 0x1f ;  /* 0x0c201f0004027f89 */ /* 0x000ee200000e0000 */
[----:B--2---:R-:W-:-:S02]  /*82e0*/  FADD.FTZ R5, R0, R196 ;  /* 0x000000c400057221 */ /* 0x004fc40000010000 */
[----:B---3--:R-:W-:-:S03]  /*82f0*/  FADD.FTZ R4, R4, R2 ;  /* 0x0000000204047221 */ /* 0x008fc60000010000 */
[----:B------:R2:W3:Y:S04]  /*8300*/  SHFL.BFLY PT, R3, R5, 0x1, 0x1f ;  /* 0x0c201f0005037f89 */ /* 0x0004e800000e0000 */
.L_x_140:
[----:B------:R-:W-:Y:S01]  /*8310*/  FSETP.NE.FTZ.AND P1, PT, R4, RZ, PT ;  /* 0x000000ff0400720b */ /* 0x000fe20003f35000 */
[----:B---3--:R-:W-:Y:S01]  /*8320*/  FADD.FTZ R3, R3, R5 ;  /* 0x0000000503037221 */ /* 0x008fe20000010000 */
[----:B------:R-:W-:Y:S02]  /*8330*/  MOV R2, RZ ;  /* 0x000000ff00027202 */ /* 0x000fe40000000f00 */
[----:B------:R-:W-:Y:S02]  /*8340*/  MOV R0, RZ ;  /* 0x000000ff00007202 */ /* 0x000fe40000000f00 */
[----:B------:R-:W-:Y:S02]  /*8350*/  FSETP.NE.FTZ.AND P0, PT, R3, RZ, PT ;  /* 0x000000ff0300720b */ /* 0x000fe40003f15000 */
[----:B------:R-:W-:Y:S02]  /*8360*/  MOV R23, 0xff800000 ;  /* 0xff80000000177802 */ /* 0x000fe40000000f00 */
[----:B------:R-:W-:-:S03]  /*8370*/  MOV R22, 0xff800000 ;  /* 0xff80000000167802 */ /* 0x000fc60000000f00 */
[----:B------:R-:W3:Y:S08]  /*8380*/  @P1 MUFU.RCP R2, R4 ;  /* 0x0000000400021308 */ /* 0x000ef00000001000 */
[----:B------:R4:W5:Y:S01]  /*8390*/  @P1 MUFU.LG2 R6, R4 ;  /* 0x0000000400061308 */ /* 0x0009620000000c00 */
[----:B---3--:R-:W-:-:S07]  /*83a0*/  FMUL.FTZ R30, R2, R36 ;  /* 0x00000024021e7220 */ /* 0x008fce0000410000 */
[----:B------:R-:W3:Y:S01]  /*83b0*/  @P0 MUFU.RCP R0, R3 ;  /* 0x0000000300000308 */ /* 0x000ee20000001000 */
[C---:B------:R-:W-:Y:S02]  /*83c0*/  FMUL.FTZ R31, R2.reuse, R37 ;  /* 0x00000025021f7220 */ /* 0x040fe40000410000 */
[C---:B------:R-:W-:Y:S02]  /*83d0*/  FMUL.FTZ R32, R2.reuse, R40 ;  /* 0x0000002802207220 */ /* 0x040fe40000410000 */
[----:B------:R-:W-:Y:S01]  /*83e0*/  FMUL.FTZ R33, R2, R41 ;  /* 0x0000002902217220 */ /* 0x000fe20000410000 */
[----:B----4-:R-:W-:Y:S01]  /*83f0*/  @P1 MOV R4, 0x3f317218 ;  /* 0x3f31721800041802 */ /* 0x010fe20000000f00 */
[----:B-----5:R-:W-:Y:S02]  /*8400*/  @P1 FMUL.FTZ R6, R6, 0.69314718246459960938 ;  /* 0x3f31721806061820 */ /* 0x020fe40000410000 */
[----:B------:R-:W-:Y:S02]  /*8410*/  FMUL.FTZ R36, R2, R48 ;  /* 0x0000003002247220 */ /* 0x000fe40000410000 */
[----:B------:R-:W-:-:S02]  /*8420*/  @P1 FMUL.FTZ R4, R4, c[0x0][0x2d0] ;  /* 0x0000b40004041a20 */ /* 0x000fc40000410000 */
        /* <DEDUP_REMOVED lines=18> */
[----:B------:R-:W-:Y:S02]  /*8550*/  FMUL.FTZ R73, R2, R85 ;  /* 0x0000005502497220 */ /* 0x000fe40000410000 */
[----:B------:R-:W-:Y:S01]  /*8560*/  @P1 FFMA.FTZ R23, R4, R125, R6 ;  /* 0x0000007d04171223 */ /* 0x000fe20000010006 */
[----:B------:R-:W-:Y:S01]  /*8570*/  MOV R4, 0x1 ;  /* 0x0000000100047802 */ /* 0x000fe20000000f00 */
        /* <DEDUP_REMOVED lines=24> */
[----:B------:R4:W5:Y:S01]  /*8700*/  @P0 MUFU.LG2 R2, R3 ;  /* 0x0000000300020308 */ /* 0x0009620000000c00 */
[C---:B---3--:R-:W-:Y:S02]  /*8710*/  FMUL.FTZ R104, R0.reuse, R134 ;  /* 0x0000008600687220 */ /* 0x048fe40000410000 */
[C---:B------:R-:W-:Y:S02]  /*8720*/  FMUL.FTZ R105, R0.reuse, R135 ;  /* 0x0000008700697220 */ /* 0x040fe40000410000 */
[C---:B------:R-:W-:Y:S02]  /*8730*/  FMUL.FTZ R96, R0.reuse, R130 ;  /* 0x0000008200607220 */ /* 0x040fe40000410000 */
[----:B------:R-:W-:-:S02]  /*8740*/  FMUL.FTZ R97, R0, R131 ;  /* 0x0000008300617220 */ /* 0x000fc40000410000 */
[C---:B------:R-:W-:Y:S02]  /*8750*/  FMUL.FTZ R130, R0.reuse, R50 ;  /* 0x0000003200827220 */ /* 0x040fe40000410000 */
[C---:B------:R-:W-:Y:S02]  /*8760*/  FMUL.FTZ R131, R0.reuse, R51 ;  /* 0x0000003300837220 */ /* 0x040fe40000410000 */
[C---:B------:R-:W-:Y:S02]  /*8770*/  FMUL.FTZ R134, R0.reuse, R74 ;  /* 0x0000004a00867220 */ /* 0x040fe40000410000 */
[----:B------:R-:W-:Y:S01]  /*8780*/  FMUL.FTZ R135, R0, R75 ;  /* 0x0000004b00877220 */ /* 0x000fe20000410000 */
[----:B----4-:R-:W-:Y:S01]  /*8790*/  @P0 MOV R3, 0x3f317218 ;  /* 0x3f31721800030802 */ /* 0x010fe20000000f00 */
[----:B-----5:R-:W-:Y:S02]  /*87a0*/  @P0 FMUL.FTZ R2, R2, 0.69314718246459960938 ;  /* 0x3f31721802020820 */ /* 0x020fe40000410000 */
[----:B------:R-:W-:-:S02]  /*87b0*/  FMUL.FTZ R112, R0, R54 ;  /* 0x0000003600707220 */ /* 0x000fc40000410000 */
[----:B------:R-:W-:Y:S02]  /*87c0*/  @P0 FMUL.FTZ R3, R3, c[0x0][0x2d0] ;  /* 0x0000b40003030a20 */ /* 0x000fe40000410000 */
        /* <DEDUP_REMOVED lines=38> */
[----:B------:R-:W-:Y:S01]  /*8a30*/  FMUL.FTZ R27, R0, R123 ;  /* 0x0000007b001b7220 */ /* 0x000fe20000410000 */
[----:B------:R-:W-:Y:S01]  /*8a40*/  PRMT R0, R4, 0x7610, R0 ;  /* 0x0000761004007816 */ /* 0x000fe20000000000 */
[----:B------:R-:W-:Y:S02]  /*8a50*/  @P0 FFMA.FTZ R22, R3, R12, R2 ;  /* 0x0000000c03160223 */ /* 0x000fe40000010002 */
.L_x_36:
[----:B------:R-:W3:Y:S01]  /*8a60*/  S2R R2, SR_TID.X ;  /* 0x0000000000027919 */ /* 0x000ee20000002100 */
[----:B------:R-:W-:Y:S01]  /*8a70*/  BSSY B0, `(.L_x_64) ;  /* 0x0000010000007945 */ /* 0x000fe20003800000 */
[----:B---3--:R-:W-:-:S13]  /*8a80*/  LOP3.LUT P0, RZ, R2, 0xff, RZ, 0xc0, !PT ;  /* 0x000000ff02ff7812 */ /* 0x008fda000780c0ff */
[----:B------:R-:W-:Y:S05]  /*8a90*/  @P0 BRA `(.L_x_65) ;  /* 0x000000d000000947 */ /* 0x000fea0003800000 */
[----:B------:R-:W3:Y:S01]  /*8aa0*/  S2R R4, SR_LANEID ;  /* 0x0000000000047919 */ /* 0x000ee20000000000 */
[----:B------:R-:W-:Y:S01]  /*8ab0*/  VOTEU.ANY UR4, UPT, PT ;  /* 0x0000000000047886 */ /* 0x000fe200038e0100 */
[----:B--2---:R-:W-:Y:S01]  /*8ac0*/  IMAD.MOV.U32 R5, RZ, RZ, c[0x0][0x564] ;  /* 0x00015900ff057624 */ /* 0x004fe200078e00ff */
[----:B------:R-:W3:Y:S08]  /*8ad0*/  FLO.U32 R3, UR4 ;  /* 0x0000000400037d00 */ /* 0x000ef000080e0000 */
[----:B------:R-:W2:Y:S01]  /*8ae0*/  POPC R2, UR4 ;  /* 0x0000000400027d09 */ /* 0x000ea20008000000 */
[----:B---3--:R-:W-:Y:S01]  /*8af0*/  ISETP.EQ.U32.AND P0, PT, R3, R4, PT ;  /* 0x000000040300720c */ /* 0x008fe20003f02070 */
[----:B------:R-:W-:-:S12]  /*8b00*/  IMAD.MOV.U32 R4, RZ, RZ, c[0x0][0x560] ;  /* 0x00015800ff047624 */ /* 0x000fd800078e00ff */
[----:B--2---:R2:W3:Y:S04]  /*8b10*/  @P0 ATOMG.E.ADD.STRONG.GPU PT, R2, [R4.64], R2 ;  /* 0x00000002040209a8 */ /* 0x0044e800081ee1c6 */
[----:B--2---:R-:W2:Y:S04]  /*8b20*/  S2R R4, SR_LTMASK ;  /* 0x0000000000047919 */ /* 0x004ea80000003900 */
[----:B---3--:R2:W3:Y:S02]  /*8b30*/  SHFL.IDX PT, R3, R2, R3, 0x1f ;  /* 0x00001f0302037589 */ /* 0x0084e400000e0000 */
[----:B--2---:R-:W-:-:S06]  /*8b40*/  LOP3.LUT R2, R4, UR4, RZ, 0xc0, !PT ;  /* 0x0000000404027c12 */ /* 0x004fcc000f8ec0ff */
[----:B------:R-:W3:Y:S02]  /*8b50*/  POPC R2, R2 ;  /* 0x0000000200027309 */ /* 0x000ee40000000000 */
[----:B---3--:R-:W-:-:S06]  /*8b60*/  IADD3 R212, R3, c[0x0][0xc], R2 ;  /* 0x0000030003d47a10 */ /* 0x008fcc0007ffe002 */
.L_x_65:
[----:B------:R-:W-:Y:S05]  /*8b70*/  BSYNC B0 ;  /* 0x0000000000007941 */ /* 0x000fea0003800000 */
.L_x_64:
[----:B------:R-:W-:Y:S01]  /*8b80*/  PRMT R0, R0, 0x9910, RZ ;  /* 0x0000991000007816 */ /* 0x000fe200000000ff */
[----:B------:R-:W-:Y:S01]  /*8b90*/  BSSY B1, `(.L_x_66) ;  /* 0x000032d000017945 */ /* 0x000fe20003800000 */
[----:B------:R-:W-:Y:S02]  /*8ba0*/  IMAD.MOV.U32 R94, RZ, RZ, R212 ;  /* 0x000000ffff5e7224 */ /* 0x000fe400078e00d4 */
[----:B------:R-:W-:-:S13]  /*8bb0*/  ISETP.NE.AND P0, PT, R0, RZ, PT ;  /* 0x000000ff0000720c */ /* 0x000fda0003f05270 */
[----:B------:R-:W-:Y:S05]  /*8bc0*/  @!P0 BRA `(.L_x_67) ;  /* 0x0000260000008947 */ /* 0x000fea0003800000 */
[----:B--2---:R-:W2:Y:S01]  /*8bd0*/  LDL R5, [R1] ;  /* 0x0000000001057983 */ /* 0x004ea20000100800 */
[----:B------:R-:W-:Y:S01]  /*8be0*/  WARPSYNC 0xffffffff ;  /* 0xffffffff00007948 */ /* 0x000fe20003800000 */
[----:B------:R-:W-:Y:S01]  /*8bf0*/  F2FP.BF16.PACK_AB R0, R125, R124 ;  /* 0x0000007c7d00723e */ /* 0x000fe200000010ff */
[----:B------:R-:W-:Y:S01]  /*8c00*/  IMAD.MOV.U32 R14, RZ, RZ, c[0x0][0x388] ;  /* 0x0000e200ff0e7624 */ /* 0x000fe200078e00ff */
[----:B------:R-:W-:Y:S01]  /*8c10*/  BAR.SYNC.DEFER_BLOCKING 0x1, 0x100 ;  /* 0x0044000000007b1d */ /* 0x000fe20000010000 */
[----:B------:R-:W-:Y:S02]  /*8c20*/  F2FP.BF16.PACK_AB R2, R105, R104 ;  /* 0x000000686902723e */ /* 0x000fe400000010ff */
[----:B------:R-:W-:Y:S02]  /*8c30*/  F2FP.BF16.PACK_AB R3, R29, R28 ;  /* 0x0000001c1d03723e */ /* 0x000fe400000010ff */
[----:B------:R-:W-:Y:S02]  /*8c40*/  F2FP.BF16.PACK_AB R4, R69, R68 ;  /* 0x000000444504723e */ /* 0x000fe400000010ff */
[----:B------:R-:W-:-:S02]  /*8c50*/  ISETP.NE.U32.AND P2, PT, RZ, c[0x0][0x500], PT ;  /* 0x00014000ff007a0c */ /* 0x000fc40003f45070 */
[----:B------:R-:W-:Y:S02]  /*8c60*/  ISETP.NE.U32.AND P3, PT, RZ, c[0x0][0x508], PT ;  /* 0x00014200ff007a0c */ /* 0x000fe40003f65070 */
[----:B------:R-:W-:Y:S02]  /*8c70*/  ISETP.NE.AND.EX P2, PT, RZ, c[0x0][0x504], PT, P2 ;  /* 0x00014100ff007a0c */ /* 0x000fe40003f45320 */
[----:B------:R-:W-:Y:S01]  /*8c80*/  ISETP.NE.AND.EX P3, PT, RZ, c[0x0][0x50c], PT, P3 ;  /* 0x00014300ff007a0c */ /* 0x000fe20003f65330 */
[----:B------:R3:W-:Y:S04]  /*8c90*/  STS [R223], R0 ;  /* 0x00000000df007388 */ /* 0x0007e80000000800 */
[----:B------:R4:W-:Y:S04]  /*8ca0*/  STS [R223+0x400], R2 ;  /* 0x00040002df007388 */ /* 0x0009e80000000800 */
[----:B------:R1:W-:Y:S01]  /*8cb0*/  STS [R224], R3 ;  /* 0x00000003e0007388 */ /* 0x0003e20000000800 */
[----:B---3--:R-:W-:-:S02]  /*8cc0*/  F2FP.BF16.PACK_AB R0, R97, R96 ;  /* 0x000000606100723e */ /* 0x008fc400000010ff */
[----:B----4-:R-:W-:-:S03]  /*8cd0*/  F2FP.BF16.PACK_AB R2, R31, R30 ;  /* 0x0000001e1f02723e */ /* 0x010fc600000010ff */
[----:B------:R3:W-:Y:S01]  /*8ce0*/  STS [R224+0x400], R0 ;  /* 0x00040000e0007388 */ /* 0x0007e20000000800 */
[----:B-1----:R-:W-:-:S03]  /*8cf0*/  F2FP.BF16.PACK_AB R3, R121, R120 ;  /* 0x000000787903723e */ /* 0x002fc600000010ff */
[----:B------:R1:W-:Y:S04]  /*8d00*/  STS [R226], R2 ;  /* 0x00000002e2007388 */ /* 0x0003e80000000800 */
[----:B------:R4:W-:Y:S01]  /*8d10*/  STS [R226+0x400], R3 ;  /* 0x00040003e2007388 */ /* 0x0009e20000000800 */
[----:B---3--:R-:W-:Y:S02]  /*8d20*/  F2FP.BF16.PACK_AB R0, R33, R32 ;  /* 0x000000202100723e */ /* 0x008fe400000010ff */
[----:B-1----:R-:W-:-:S03]  /*8d30*/  F2FP.BF16.PACK_AB R2, R109, R108 ;  /* 0x0000006c6d02723e */ /* 0x002fc600000010ff */
[----:B------:R1:W-:Y:S01]  /*8d40*/  STS [R225], R0 ;  /* 0x00000000e1007388 */ /* 0x0003e20000000800 */
[----:B----4-:R-:W-:-:S03]  /*8d50*/  F2FP.BF16.PACK_AB R3, R35, R34 ;  /* 0x000000222303723e */ /* 0x010fc600000010ff */
[----:B------:R3:W-:Y:S01]  /*8d60*/  STS [R225+0x400], R2 ;  /* 0x00040002e1007388 */ /* 0x0007e20000000800 */
[----:B-1----:R-:W-:Y:S02]  /*8d70*/  F2FP.BF16.PACK_AB R0, R47, R46 ;  /* 0x0000002e2f00723e */ /* 0x002fe400000010ff */
[----:B---3--:R-:W-:Y:S01]  /*8d80*/  F2FP.BF16.PACK_AB R2, R37, R36 ;  /* 0x000000242502723e */ /* 0x008fe200000010ff */
[----:B--2---:R1:W-:Y:S04]  /*8d90*/  STS [R5], R3 ;  /* 0x0000000305007388 */ /* 0x0043e80000000800 */
[----:B------:R2:W-:Y:S04]  /*8da0*/  STS [R5+0x400], R0 ;  /* 0x0004000005007388 */ /* 0x0005e80000000800 */
[----:B------:R3:W-:Y:S01]  /*8db0*/  STS [R251], R2 ;  /* 0x00000002fb007388 */ /* 0x0007e20000000800 */
[----:B-1----:R-:W-:-:S02]  /*8dc0*/  F2FP.BF16.PACK_AB R3, R131, R130 ;  /* 0x000000828303723e */ /* 0x002fc400000010ff */
[----:B--2---:R-:W-:-:S03]  /*8dd0*/  F2FP.BF16.PACK_AB R0, R41, R40 ;  /* 0x000000282900723e */ /* 0x004fc600000010ff */
[----:B------:R1:W-:Y:S01]  /*8de0*/  STS [R251+0x400], R3 ;  /* 0x00040003fb007388 */ /* 0x0003e20000000800 */
[----:B---3--:R-:W-:-:S03]  /*8df0*/  F2FP.BF16.PACK_AB R2, R113, R112 ;  /* 0x000000707102723e */ /* 0x008fc600000010ff */
[----:B------:R2:W-:Y:S04]  /*8e00*/  STS [R252], R0 ;  /* 0x00000000fc007388 */ /* 0x0005e80000000800 */
[----:B------:R3:W-:Y:S01]  /*8e10*/  STS [R252+0x400], R2 ;  /* 0x00040002fc007388 */ /* 0x0007e20000000800 */
[----:B-1----:R-:W-:Y:S02]  /*8e20*/  F2FP.BF16.PACK_AB R3, R45, R44 ;  /* 0x0000002c2d03723e */ /* 0x002fe400000010ff */
[----:B--2---:R-:W-:-:S03]  /*8e30*/  F2FP.BF16.PACK_AB R0, R51, R50 ;  /* 0x000000323300723e */ /* 0x004fc600000010ff */
[----:B------:R1:W-:Y:S01]  /*8e40*/  STS [R250], R3 ;  /* 0x00000003fa007388 */ /* 0x0003e20000000800 */
[----:B---3--:R-:W-:-:S03]  /*8e50*/  F2FP.BF16.PACK_AB R2, R49, R48 ;  /* 0x000000303102723e */ /* 0x008fc600000010ff */
[----:B------:R2:W-:Y:S04]  /*8e60*/  STS [R250+0x400], R0 ;  /* 0x00040000fa007388 */ /* 0x0005e80000000800 */
[----:B------:R3:W-:Y:S01]  /*8e70*/  STS [R223+0x4000], R2 ;  /* 0x00400002df007388 */ /* 0x0007e20000000800 */
[----:B-1----:R-:W-:Y:S02]  /*8e80*/  F2FP.BF16.PACK_AB R3, R133, R132 ;  /* 0x000000848503723e */ /* 0x002fe400000010ff */
[----:B--2---:R-:W-:-:S03]  /*8e90*/  F2FP.BF16.PACK_AB R0, R53, R52 ;  /* 0x000000343500723e */ /* 0x004fc600000010ff */
[----:B------:R1:W-:Y:S01]  /*8ea0*/  STS [R223+0x4400], R3 ;  /* 0x00440003df007388 */ /* 0x0003e20000000800 */
        /* <DEDUP_REMOVED lines=14> */
[----:B------:R3:W-:Y:S04]  /*8f90*/  STS [R5+0x4400], R2 ;  /* 0x0044000205007388 */ /* 0x0007e80000000800 */
[----:B------:R4:W-:Y:S01]  /*8fa0*/  STS [R251+0x4000], R4 ;  /* 0x00400004fb007388 */ /* 0x0009e20000000800 */
[----:B-1----:R-:W-:Y:S02]  /*8fb0*/  F2FP.BF16.PACK_AB R3, R73, R72 ;  /* 0x000000484903723e */ /* 0x002fe400000010ff */
[----:B--2---:R-:W-:-:S02]  /*8fc0*/  F2FP.BF16.PACK_AB R0, R59, R58 ;  /* 0x0000003a3b00723e */ /* 0x004fc400000010ff */
[----:B---3--:R-:W-:-:S03]  /*8fd0*/  F2FP.BF16.PACK_AB R2, R77, R76 ;  /* 0x0000004c4d02723e */ /* 0x008fc600000010ff */
[----:B------:R1:W-:Y:S01]  /*8fe0*/  STS [R251+0x4400], R0 ;  /* 0x00440000fb007388 */ /* 0x0003e20000000800 */
[----:B----4-:R-:W-:-:S03]  /*8ff0*/  F2FP.BF16.PACK_AB R4, R87, R86 ;  /* 0x000000565704723e */ /* 0x010fc600000010ff */
[----:B------:R2:W-:Y:S04]  /*9000*/  STS [R252+0x4000], R3 ;  /* 0x00400003fc007388 */ /* 0x0005e80000000800 */
[----:B------:R3:W-:Y:S04]  /*9010*/  STS [R252+0x4400], R4 ;  /* 0x00440004fc007388 */ /* 0x0007e80000000800 */
[----:B------:R4:W-:Y:S01]  /*9020*/  STS [R250+0x4000], R2 ;  /* 0x00400002fa007388 */ /* 0x0009e20000000800 */
[----:B-1----:R-:W-:Y:S02]  /*9030*/  F2FP.BF16.PACK_AB R0, R79, R78 ;  /* 0x0000004e4f00723e */ /* 0x002fe400000010ff */
[----:B--2---:R-:W-:-:S03]  /*9040*/  F2FP.BF16.PACK_AB R3, R39, R38 ;  /* 0x000000262703723e */ /* 0x004fc600000010ff */
[----:B------:R1:W-:Y:S01]  /*9050*/  STS [R250+0x4400], R0 ;  /* 0x00440000fa007388 */ /* 0x0003e20000000800 */
[----:B---3--:R-:W-:-:S03]  /*9060*/  F2FP.BF16.PACK_AB R4, R127, R126 ;  /* 0x0000007e7f04723e */ /* 0x008fc600000010ff */
[----:B------:R2:W-:Y:S01]  /*9070*/  STS [R223+0x8400], R3 ;  /* 0x00840003df007388 */ /* 0x0005e20000000800 */
[----:B----4-:R-:W-:-:S03]  /*9080*/  F2FP.BF16.PACK_AB R2, R81, R80 ;  /* 0x000000505102723e */ /* 0x010fc600000010ff */
        /* <DEDUP_REMOVED lines=13> */
[----:B---3--:R-:W-:Y:S02]  /*9160*/  F2FP.BF16.PACK_AB R4, R83, R82 ;  /* 0x000000525304723e */ /* 0x008fe400000010ff */
[----:B----4-:R-:W-:Y:S02]  /*9170*/  F2FP.BF16.PACK_AB R2, R71, R70 ;  /* 0x000000464702723e */ /* 0x010fe400000010ff */
[----:B-1----:R-:W-:-:S05]  /*9180*/  F2FP.BF16.PACK_AB R0, R129, R128 ;  /* 0x000000808100723e */ /* 0x002fca00000010ff */
[----:B------:R1:W-:Y:S04]  /*9190*/  STS [R5+0x8000], R0 ;  /* 0x0080000005007388 */ /* 0x0003e80000000800 */
[----:B------:R2:W-:Y:S04]  /*91a0*/  STS [R5+0x8400], R4 ;  /* 0x0084000405007388 */ /* 0x0005e80000000800 */
[----:B------:R3:W-:Y:S04]  /*91b0*/  STS [R251+0x8000], R3 ;  /* 0x00800003fb007388 */ /* 0x0007e80000000800 */
[----:B------:R4:W-:Y:S01]  /*91c0*/  STS [R251+0x8400], R2 ;  /* 0x00840002fb007388 */ /* 0x0009e20000000800 */
[----:B-1----:R-:W-:-:S02]  /*91d0*/  F2FP.BF16.PACK_AB R0, R93, R92 ;  /* 0x0000005c5d00723e */ /* 0x002fc400000010ff */
[----:B--2---:R-:W-:-:S03]  /*91e0*/  @P3 IADD3 R4, P0, R217, c[0x0][0x508], RZ ;  /* 0x00014200d9043a10 */ /* 0x004fc60007f1e0ff */
[----:B------:R1:W-:Y:S01]  /*91f0*/  STS [R252+0x8000], R0 ;  /* 0x00800000fc007388 */ /* 0x0003e20000000800 */
[----:B---3--:R-:W-:Y:S02]  /*9200*/  F2FP.BF16.PACK_AB R3, R27, R26 ;  /* 0x0000001a1b03723e */ /* 0x008fe400000010ff */
[----:B------:R-:W-:Y:S02]  /*9210*/  @P3 IADD3.X R5, R218, c[0x0][0x50c], RZ, P0, !PT ;  /* 0x00014300da053a10 */ /* 0x000fe400007fe4ff */
[----:B----4-:R-:W-:-:S05]  /*9220*/  F2FP.BF16.PACK_AB R2, R43, R42 ;  /* 0x0000002a2b02723e */ /* 0x010fca00000010ff */
[----:B------:R2:W-:Y:S04]  /*9230*/  STS [R252+0x8400], R2 ;  /* 0x00840002fc007388 */ /* 0x0005e80000000800 */
[----:B------:R3:W-:Y:S01]  /*9240*/  STS [R250+0x8400], R3 ;  /* 0x00840003fa007388 */ /* 0x0007e20000000800 */
[----:B-1----:R-:W-:-:S05]  /*9250*/  F2FP.BF16.PACK_AB R0, R25, R24 ;  /* 0x000000181900723e */ /* 0x002fca00000010ff */
[----:B------:R1:W-:Y:S04]  /*9260*/  STS [R250+0x8000], R0 ;  /* 0x00800000fa007388 */ /* 0x0003e80000000800 */
[----:B------:R-:W-:Y:S01]  /*9270*/  BAR.SYNC.DEFER_BLOCKING 0x1, 0x100 ;  /* 0x0044000000007b1d */ /* 0x000fe20000010000 */
[----:B--2---:R-:W-:-:S04]  /*9280*/  IADD3 R2, P1, R217, c[0x0][0x500], RZ ;  /* 0x00014000d9027a10 */ /* 0x004fc80007f3e0ff */
[----:B---3--:R-:W-:Y:S01]  /*9290*/  IADD3.X R3, R218, c[0x0][0x504], RZ, P1, !PT ;  /* 0x00014100da037a10 */ /* 0x008fe20000ffe4ff */
[----:B-1----:R-:W-:Y:S01]  /*92a0*/  IMAD.MOV.U32 R0, RZ, RZ, RZ ;  /* 0x000000ffff007224 */ /* 0x002fe200078e00ff */
[C---:B------:R-:W-:Y:S01]  /*92b0*/  ISETP.NE.AND P0, PT, R219.reuse, RZ, PT ;  /* 0x000000ffdb00720c */ /* 0x040fe20003f05270 */
[----:B------:R1:W5:Y:S04]  /*92c0*/  @P3 LDG.E R14, [R4.64] ;  /* 0x00000006040e3981 */ /* 0x000368000c1e1900 */
[----:B------:R2:W5:Y:S01]  /*92d0*/  @P2 LDG.E R0, [R2.64] ;  /* 0x0000000602002981 */ /* 0x000562000c1e1900 */
[----:B-1----:R-:W-:Y:S01]  /*92e0*/  SEL R5, R219, c[0x0][0x3d4], P0 ;  /* 0x0000f500db057a07 */ /* 0x002fe20000000000 */
[----:B------:R-:W-:Y:S05]  /*92f0*/  @P3 BRA `(.L_x_68) ;  /* 0x0000004000003947 */ /* 0x000fea0003800000 */
[----:B------:R-:W-:Y:S05]  /*9300*/  @!P2 BRA `(.L_x_68) ;  /* 0x000000300000a947 */ /* 0x000fea0003800000 */
[----:B------:R1:W3:Y:S04]  /*9310*/  LDG.E R4, [R2.64] ;  /* 0x0000000602047981 */ /* 0x0002e8000c1e1900 */
[----:B-12---:R-:W3:Y:S02]  /*9320*/  LDG.E R2, [R2.64+0x4] ;  /* 0x0000040602027981 */ /* 0x006ee4000c1e1900 */
[----:B---3-5:R-:W-:-:S02]  /*9330*/  IADD3 R14, -R4, R2, RZ ;  /* 0x00000002040e7210 */ /* 0x028fc40007ffe1ff */
.L_x_68:
[----:B--2---:R-:W2:Y:S01]  /*9340*/  LDL R3, [R1+0xc] ;  /* 0x00000c0001037983 */ /* 0x004ea20000100800 */
[----:B------:R-:W-:Y:S01]  /*9350*/  IMAD.MOV.U32 R9, RZ, RZ, 0x368 ;  /* 0x00000368ff097424 */ /* 0x000fe200078e00ff */
[----:B------:R-:W-:Y:S01]  /*9360*/  ISETP.GT.AND P3, PT, R5, 0x1, PT ;  /* 0x000000010500780c */ /* 0x000fe20003f64270 */
[----:B------:R-:W-:Y:S01]  /*9370*/  IMAD.MOV.U32 R2, RZ, RZ, c[0x0][0x4e8] ;  /* 0x00013a00ff027624 */ /* 0x000fe200078e00ff */
[----:B------:R-:W3:Y:S01]  /*9380*/  LDL R98, [R1+0x8] ;  /* 0x0000080001627983 */ /* 0x000ee20000100800 */
[----:B------:R-:W-:-:S02]  /*9390*/  ISETP.NE.U32.AND P0, PT, RZ, c[0x0][0x500], PT ;  /* 0x00014000ff007a0c */ /* 0x000fc40003f05070 */
[----:B------:R-:W-:Y:S02]  /*93a0*/  SEL R9, R9, 0x328, P3 ;  /* 0x0000032809097807 */ /* 0x000fe40001800000 */
[----:B------:R-:W-:Y:S02]  /*93b0*/  ISETP.NE.AND.EX P0, PT, RZ, c[0x0][0x504], PT, P0 ;  /* 0x00014100ff007a0c */ /* 0x000fe40003f05300 */
[----:B------:R-:W1:Y:S01]  /*93c0*/  LDC.64 R4, c[0x0][R9+0x170] ;  /* 0x00005c0009047b82 */ /* 0x000e620000000a00 */
[----:B------:R-:W-:Y:S02]  /*93d0*/  ISETP.NE.AND P2, PT, R2, 0x1, PT ;  /* 0x000000010200780c */ /* 0x000fe40003f45270 */
[----:B------:R-:W-:-:S05]  /*93e0*/  SEL R8, R216, RZ, !P0 ;  /* 0x000000ffd8087207 */ /* 0x000fca0004000000 */
[----:B------:R-:W4:Y:S08]  /*93f0*/  LDC.64 R16, c[0x0][R9+0x168] ;  /* 0x00005a0009107b82 */ /* 0x000f300000000a00 */
[----:B------:R1:W2:Y:S08]  /*9400*/  LDC.64 R18, c[0x0][R9+0x178] ;  /* 0x00005e0009127b82 */ /* 0x0002b00000000a00 */
[----:B------:R1:W2:Y:S01]  /*9410*/  LDC.64 R20, c[0x0][R9+0x160] ;  /* 0x0000580009147b82 */ /* 0x0002a20000000a00 */
[----:B------:R-:W-:Y:S01]  /*9420*/  LOP3.LUT R10, R214, 0xffff, RZ, 0xc0, !PT ;  /* 0x0000ffffd60a7812 */ /* 0x000fe200078ec0ff */
[----:B------:R-:W4:Y:S01]  /*9430*/  S2R R99, SR_TID.X ;  /* 0x0000000000637919 */ /* 0x000f220000002100 */
[----:B-1----:R-:W-:-:S03]  /*9440*/  IMAD R2, R5, R8, RZ ;  /* 0x0000000805027224 */ /* 0x002fc600078e02ff */
[----:B----4-:R-:W-:-:S04]  /*9450*/  IMAD.WIDE.U32 R6, R16, R10, RZ ;  /* 0x0000000a10067225 */ /* 0x010fc800078e00ff */
[----:B------:R-:W-:Y:S01]  /*9460*/  IMAD R9, R17, R10, RZ ;  /* 0x0000000a11097224 */ /* 0x000fe200078e02ff */
[----:B------:R-:W-:-:S04]  /*9470*/  SHF.R.S32.HI R95, RZ, 0x1f, R99 ;  /* 0x0000001fff5f7819 */ /* 0x000fc80000011463 */
[----:B------:R-:W-:-:S04]  /*9480*/  LEA.HI R95, R95, R99, RZ, 0x5 ;  /* 0x000000635f5f7211 */ /* 0x000fc800078f28ff */
[----:B------:R-:W-:-:S05]  /*9490*/  LOP3.LUT R95, R95, 0xffffffe0, RZ, 0xc0, !PT ;  /* 0xffffffe05f5f7812 */ /* 0x000fca00078ec0ff */
[----:B------:R-:W-:Y:S02]  /*94a0*/  IMAD.IADD R95, R99, 0x1, -R95 ;  /* 0x00000001635f7824 */ /* 0x000fe400078e0a5f */
[----:B--2---:R-:W-:Y:S01]  /*94b0*/  IMAD R12, R213, 0x80, R3 ;  /* 0x00000080d50c7824 */ /* 0x004fe200078e0203 */
[----:B------:R-:W-:-:S05]  /*94c0*/  SEL R3, R220, RZ, !P0 ;  /* 0x000000ffdc037207 */ /* 0x000fca0004000000 */
[----:B------:R-:W-:Y:S02]  /*94d0*/  IMAD R11, R4, R3, R2 ;  /* 0x00000003040b7224 */ /* 0x000fe400078e0202 */
[----:B------:R-:W-:-:S04]  /*94e0*/  @P2 IMAD.HI.U32 R3, R12, c[0x0][0x4ec], RZ ;  /* 0x00013b000c032a27 */ /* 0x000fc800078e00ff */
[----:B------:R-:W-:-:S04]  /*94f0*/  IMAD.WIDE.U32 R4, R4, R8, RZ ;  /* 0x0000000804047225 */ /* 0x000fc800078e00ff */
[----:B------:R-:W-:Y:S01]  /*9500*/  IMAD.MOV.U32 R2, RZ, RZ, R12 ;  /* 0x000000ffff027224 */ /* 0x000fe200078e000c */
[----:B------:R-:W-:Y:S02]  /*9510*/  @P2 SHF.R.U32.HI R2, RZ, c[0x0][0x4f0], R3 ;  /* 0x00013c00ff022a19 */ /* 0x000fe40000011603 */
[----:B------:R-:W-:Y:S02]  /*9520*/  SEL R3, R221, RZ, P3 ;  /* 0x000000ffdd037207 */ /* 0x000fe40001800000 */
[--C-:B-----5:R-:W-:Y:S01]  /*9530*/  IADD3 R15, P1, P0, R4, R6, R0.reuse ;  /* 0x00000006040f7210 */ /* 0x120fe2000783e000 */
[----:B------:R-:W-:Y:S01]  /*9540*/  IMAD.IADD R6, R7, 0x1, R9 ;  /* 0x0000000107067824 */ /* 0x000fe200078e0209 */
[----:B------:R-:W-:Y:S01]  /*9550*/  SHF.R.S32.HI R9, RZ, 0x1f, R0 ;  /* 0x0000001fff097819 */ /* 0x000fe20000011400 */
[----:B------:R-:W-:Y:S02]  /*9560*/  IMAD.IADD R13, R5, 0x1, R11 ;  /* 0x00000001050d7824 */ /* 0x000fe400078e020b */
[----:B------:R-:W-:-:S02]  /*9570*/  IMAD.MOV R7, RZ, RZ, -R2 ;  /* 0x000000ffff077224 */ /* 0x000fc400078e0a02 */
[-C--:B------:R-:W-:Y:S02]  /*9580*/  IMAD R11, R19, R3.reuse, RZ ;  /* 0x00000003130b7224 */ /* 0x080fe400078e02ff */
[----:B------:R-:W-:Y:S01]  /*9590*/  IMAD.WIDE.U32 R4, R18, R3, RZ ;  /* 0x0000000312047225 */ /* 0x000fe200078e00ff */
[----:B------:R-:W-:-:S03]  /*95a0*/  IADD3.X R13, R13, R6, R9, P1, P0 ;  /* 0x000000060d0d7210 */ /* 0x000fc60000fe0409 */
[----:B------:R-:W-:Y:S01]  /*95b0*/  IMAD R3, R7, c[0x0][0x4e8], R12 ;  /* 0x00013a0007037a24 */ /* 0x000fe200078e020c */
[----:B------:R-:W-:Y:S01]  /*95c0*/  IADD3 R4, P1, P0, R2, R15, R4 ;  /* 0x0000000f02047210 */ /* 0x000fe2000783e004 */
[----:B------:R-:W-:Y:S01]  /*95d0*/  IMAD.IADD R11, R5, 0x1, R11 ;  /* 0x00000001050b7824 */ /* 0x000fe200078e020b */
[----:B------:R-:W-:Y:S01]  /*95e0*/  SHF.R.S32.HI R5, RZ, 0x1f, R2 ;  /* 0x0000001fff057819 */ /* 0x000fe20000011402 */
[----:B------:R-:W-:Y:S01]  /*95f0*/  IMAD R2, R21, R3, RZ ;  /* 0x0000000315027224 */ /* 0x000fe200078e02ff */
[----:B------:R-:W-:Y:S02]  /*9600*/  SHF.R.S32.HI R6, RZ, 0x1f, R3 ;  /* 0x0000001fff067819 */ /* 0x000fe40000011403 */
[----:B------:R-:W-:Y:S01]  /*9610*/  IADD3.X R5, R5, R13, R11, P1, P0 ;  /* 0x0000000d05057210 */ /* 0x000fe20000fe040b */
[----:B------:R-:W-:Y:S02]  /*9620*/  IMAD.MOV.U32 R7, RZ, RZ, c[0x0][0x4a8] ;  /* 0x00012a00ff077624 */ /* 0x000fe400078e00ff */
[----:B------:R-:W-:-:S02]  /*9630*/  IMAD R6, R20, R6, R2 ;  /* 0x0000000614067224 */ /* 0x000fc400078e0202 */
[----:B------:R-:W-:Y:S01]  /*9640*/  IMAD.WIDE.U32 R2, R20, R3, R4 ;  /* 0x0000000314027225 */ /* 0x000fe200078e0004 */
[----:B------:R-:W-:-:S03]  /*9650*/  SEL R4, R7, c[0x0][0x450], P3 ;  /* 0x0001140007047a07 */ /* 0x000fc60001800000 */
[----:B------:R-:W-:Y:S01]  /*9660*/  IMAD.MOV.U32 R5, RZ, RZ, c[0x0][0x4ac] ;  /* 0x00012b00ff057624 */ /* 0x000fe200078e00ff */
[----:B------:R-:W-:Y:S01]  /*9670*/  LEA R4, P0, R2, R4, 0x2 ;  /* 0x0000000402047211 */ /* 0x000fe200078010ff */
[----:B------:R-:W-:-:S03]  /*9680*/  IMAD.IADD R3, R3, 0x1, R6 ;  /* 0x0000000103037824 */ /* 0x000fc600078e0206 */
[----:B------:R-:W-:-:S04]  /*9690*/  SEL R5, R5, c[0x0][0x454], P3 ;  /* 0x0001150005057a07 */ /* 0x000fc80001800000 */
[----:B------:R-:W-:Y:S01]  /*96a0*/  LEA.HI.X R2, R2, R5, R3, 0x2, P0 ;  /* 0x0000000502027211 */ /* 0x000fe200000f1403 */
[----:B------:R-:W-:Y:S04]  /*96b0*/  SHFL.IDX PT, R6, R4, RZ, 0x1c1f ;  /* 0x001c1fff04067589 */ /* 0x000fe800000e0000 */
[----:B------:R-:W1:Y:S04]  /*96c0*/  SHFL.IDX PT, R7, R2, RZ, 0x1c1f ;  /* 0x001c1fff02077589 */ /* 0x000e6800000e0000 */
[----:B------:R-:W-:Y:S04]  /*96d0*/  SHFL.IDX PT, R4, R4, 0x1, 0x1c1f ;  /* 0x003c1f0004047f89 */ /* 0x000fe800000e0000 */
[----:B------:R3:W2:Y:S01]  /*96e0*/  SHFL.IDX PT, R5, R2, 0x1, 0x1c1f ;  /* 0x003c1f0002057f89 */ /* 0x0006a200000e0000 */
[----:B------:R-:W-:Y:S01]  /*96f0*/  IMAD R11, R14, c[0x0][0x4e8], RZ ;  /* 0x00013a000e0b7a24 */ /* 0x000fe200078e02ff */
[----:B------:R-:W-:Y:S01]  /*9700*/  LOP3.LUT P0, RZ, R95, 0x3, RZ, 0xc0, !PT ;  /* 0x000000035fff7812 */ /* 0x000fe2000780c0ff */
[----:B---3--:R-:W-:-:S05]  /*9710*/  IMAD R2, R213, 0x80, R98 ;  /* 0x00000080d5027824 */ /* 0x008fca00078e0262 */
[C---:B------:R-:W-:Y:S02]  /*9720*/  IADD3 R3, R2.reuse, 0x8, RZ ;  /* 0x0000000802037810 */ /* 0x040fe40007ffe0ff */
[-C--:B------:R-:W-:Y:S02]  /*9730*/  ISETP.GE.OR P1, PT, R2, R11.reuse, P0 ;  /* 0x0000000b0200720c */ /* 0x080fe40000726670 */
[----:B------:R-:W-:-:S11]  /*9740*/  ISETP.GE.OR P0, PT, R3, R11, P0 ;  /* 0x0000000b0300720c */ /* 0x000fd60000706670 */
[----:B-1----:R1:W-:Y:S01]  /*9750*/  @!P1 ST.E [R6.64], R23 ;  /* 0x0000001706009985 */ /* 0x0023e2000c101906 */
[----:B------:R-:W-:-:S03]  /*9760*/  ISETP.GE.AND P1, PT, R2, R11, PT ;  /* 0x0000000b0200720c */ /* 0x000fc60003f26270 */
[----:B--2---:R1:W-:Y:S01]  /*9770*/  @!P0 ST.E [R4.64], R22 ;  /* 0x0000001604008985 */ /* 0x0043e2000c101906 */
[----:B------:R-:W-:Y:S01]  /*9780*/  ISETP.GE.AND P0, PT, R3, R11, PT ;  /* 0x0000000b0300720c */ /* 0x000fe20003f06270 */
[----:B------:R-:W-:Y:S05]  /*9790*/  @P3 BRA `(.L_x_69) ;  /* 0x0000088000003947 */ /* 0x000fea0003800000 */
[----:B-1----:R-:W-:Y:S01]  /*97a0*/  IMAD R4, R9, c[0x0][0x3a0], RZ ;  /* 0x0000e80009047a24 */ /* 0x002fe200078e02ff */
[----:B------:R-:W-:Y:S01]  /*97b0*/  SHF.R.S32.HI R5, RZ, 0x1f, R8 ;  /* 0x0000001fff057819 */ /* 0x000fe20000011408 */
[C---:B------:R-:W-:Y:S01]  /*97c0*/  IMAD.WIDE.U32 R2, R0.reuse, c[0x0][0x3a0], RZ ;  /* 0x0000e80000027a25 */ /* 0x040fe200078e00ff */
[----:B------:R1:W2:Y:S03]  /*97d0*/  LDS.128 R24, [R187+0x80] ;  /* 0x00008000bb187984 */ /* 0x0002a60000000c00 */
[----:B------:R-:W-:Y:S01]  /*97e0*/  IMAD R0, R0, c[0x0][0x3a4], R4 ;  /* 0x0000e90000007a24 */ /* 0x000fe200078e0204 */
[----:B------:R-:W-:Y:S01]  /*97f0*/  LEA R4, R197, R201, 0x5 ;  /* 0x000000c9c5047211 */ /* 0x000fe200078e28ff */
[----:B------:R1:W3:Y:S01]  /*9800*/  LDS.128 R36, [R187+0x1080] ;  /* 0x00108000bb247984 */ /* 0x0002e20000000c00 */
[----:B------:R-:W-:-:S02]  /*9810*/  IMAD R5, R5, c[0x0][0x3f0], RZ ;  /* 0x0000fc0005057a24 */ /* 0x000fc400078e02ff */
[----:B------:R-:W-:Y:S01]  /*9820*/  IADD3 R3, R3, R0, RZ ;  /* 0x0000000003037210 */ /* 0x000fe20007ffe0ff */
[----:B------:R1:W4:Y:S01]  /*9830*/  LDS.128 R48, [R187+0x2080] ;  /* 0x00208000bb307984 */ /* 0x0003220000000c00 */
[----:B------:R-:W-:Y:S01]  /*9840*/  LEA R4, R213, R4, 0x7 ;  /* 0x00000004d5047211 */ /* 0x000fe200078e38ff */
[----:B------:R-:W-:Y:S02]  /*9850*/  IMAD R7, R8, c[0x0][0x3f4], R5 ;  /* 0x0000fd0008077a24 */ /* 0x000fe400078e0205 */
[----:B------:R-:W-:Y:S01]  /*9860*/  IMAD.WIDE.U32 R2, R10, c[0x0][0x3e8], R2 ;  /* 0x0000fa000a027a25 */ /* 0x000fe200078e0002 */
[----:B------:R1:W1:Y:S01]  /*9870*/  LDS.128 R56, [R187+0x3080] ;  /* 0x00308000bb387984 */ /* 0x0002620000000c00 */
[----:B------:R-:W-:Y:S02]  /*9880*/  MOV R0, R4 ;  /* 0x0000000400007202 */ /* 0x000fe40000000f00 */
[----:B------:R-:W-:Y:S01]  /*9890*/  @P2 IMAD.HI.U32 R6, R4, c[0x0][0x4ec], RZ ;  /* 0x00013b0004062a27 */ /* 0x000fe200078e00ff */
[----:B------:R1:W1:Y:S03]  /*98a0*/  LDS.128 R20, [R187+0x4080] ;  /* 0x00408000bb147984 */ /* 0x0002660000000c00 */
[----:B------:R-:W-:Y:S01]  /*98b0*/  IMAD R3, R10, c[0x0][0x3ec], R3 ;  /* 0x0000fb000a037a24 */ /* 0x000fe200078e0203 */
[----:B------:R1:W1:Y:S01]  /*98c0*/  LDS.128 R32, [R187+0x5080] ;  /* 0x00508000bb207984 */ /* 0x0002620000000c00 */
[----:B------:R-:W-:-:S02]  /*98d0*/  @P2 SHF.R.U32.HI R0, RZ, c[0x0][0x4f0], R6 ;  /* 0x00013c00ff002a19 */ /* 0x000fc40000011606 */
[----:B------:R-:W-:Y:S01]  /*98e0*/  IMAD.WIDE.U32 R2, R8, c[0x0][0x3f0], R2 ;  /* 0x0000fc0008027a25 */ /* 0x000fe200078e0002 */
[----:B------:R1:W1:Y:S01]  /*98f0*/  LDS.128 R44, [R187+0x6080] ;  /* 0x00608000bb2c7984 */ /* 0x0002620000000c00 */
[----:B------:R-:W-:Y:S02]  /*9900*/  SHF.R.S32.HI R6, RZ, 0x1f, R0 ;  /* 0x0000001fff067819 */ /* 0x000fe40000011400 */
[----:B------:R-:W-:Y:S01]  /*9910*/  IADD3 R5, -R0, RZ, RZ ;  /* 0x000000ff00057210 */ /* 0x000fe20007ffe1ff */
[----:B------:R1:W1:Y:S01]  /*9920*/  LDS.128 R52, [R187+0x7080] ;  /* 0x00708000bb347984 */ /* 0x0002620000000c00 */
[----:B------:R-:W-:Y:S01]  /*9930*/  IADD3 R3, R3, R7, RZ ;  /* 0x0000000703037210 */ /* 0x000fe20007ffe0ff */
[----:B------:R-:W-:Y:S02]  /*9940*/  IMAD R6, R6, c[0x0][0x3e0], RZ ;  /* 0x0000f80006067a24 */ /* 0x000fe400078e02ff */
[----:B------:R1:W1:Y:S01]  /*9950*/  LDS.128 R16, [R187+0x8080] ;  /* 0x00808000bb107984 */ /* 0x0002620000000c00 */
[----:B------:R-:W-:-:S02]  /*9960*/  IMAD R4, R5, c[0x0][0x4e8], R4 ;  /* 0x00013a0005047a24 */ /* 0x000fc400078e0204 */
[C---:B------:R-:W-:Y:S01]  /*9970*/  IMAD R5, R0.reuse, c[0x0][0x3e4], R6 ;  /* 0x0000f90000057a24 */ /* 0x040fe200078e0206 */
[----:B------:R1:W1:Y:S01]  /*9980*/  LDS.128 R28, [R187+0x9080] ;  /* 0x00908000bb1c7984 */ /* 0x0002620000000c00 */
[----:B------:R-:W-:Y:S01]  /*9990*/  IMAD.WIDE.U32 R2, R0, c[0x0][0x3e0], R2 ;  /* 0x0000f80000027a25 */ /* 0x000fe200078e0002 */
[----:B------:R-:W-:Y:S02]  /*99a0*/  SHF.R.S32.HI R0, RZ, 0x1f, R4 ;  /* 0x0000001fff007819 */ /* 0x000fe40000011404 */
[----:B------:R1:W1:Y:S02]  /*99b0*/  LDS.128 R40, [R187+0xa080] ;  /* 0x00a08000bb287984 */ /* 0x0002640000000c00 */
[----:B------:R-:W-:Y:S01]  /*99c0*/  IADD3 R3, R3, R5, RZ ;  /* 0x0000000503037210 */ /* 0x000fe20007ffe0ff */
[----:B------:R-:W-:Y:S01]  /*99d0*/  IMAD R0, R0, c[0x0][0x3d8], RZ ;  /* 0x0000f60000007a24 */ /* 0x000fe200078e02ff */
[----:B------:R1:W1:Y:S03]  /*99e0*/  LDS.128 R60, [R187+0xb080] ;  /* 0x00b08000bb3c7984 */ /* 0x0002660000000c00 */
[----:B------:R-:W-:-:S04]  /*99f0*/  IMAD.WIDE.U32 R2, R4, c[0x0][0x3d8], R2 ;  /* 0x0000f60004027a25 */ /* 0x000fc800078e0002 */
[----:B------:R-:W-:Y:S01]  /*9a00*/  IMAD R0, R4, c[0x0][0x3dc], R0 ;  /* 0x0000f70004007a24 */ /* 0x000fe200078e0200 */
[----:B------:R-:W-:-:S04]  /*9a10*/  LEA R12, P0, R2, c[0x0][0x380], 0x1 ;  /* 0x0000e000020c7a11 */ /* 0x000fc800078008ff */
[----:B------:R-:W-:-:S04]  /*9a20*/  IADD3 R0, R3, R0, RZ ;  /* 0x0000000003007210 */ /* 0x000fc80007ffe0ff */
[----:B------:R-:W-:Y:S01]  /*9a30*/  LEA.HI.X R9, R2, c[0x0][0x384], R0, 0x1, P0 ;  /* 0x0000e10002097a11 */ /* 0x000fe200000f0c00 */
[----:B------:R-:W-:Y:S05]  /*9a40*/  BRA.DIV ~URZ, `(.L_x_70) ;  /* 0x00003fc27f007947 */ /* 0x000fea000b800000 */
[----:B--234-:R2:W3:Y:S02]  /*9a50*/  SHFL.IDX PT, R8, R9, RZ, 0x181f ;  /* 0x00181fff09087589 */ /* 0x01c4e400000e0000 */
.L_x_141:
[----:B------:R-:W-:Y:S05]  /*9a60*/  BRA.DIV ~URZ, `(.L_x_71) ;  /* 0x000040127f007947 */ /* 0x000fea000b800000 */
[----:B------:R4:W2:Y:S02]  /*9a70*/  SHFL.IDX PT, R0, R12, RZ, 0x181f ;  /* 0x00181fff0c007589 */ /* 0x0008a400000e0000 */
.L_x_142:
[----:B------:R-:W-:Y:S01]  /*9a80*/  LEA R10, R213, R201, 0x7 ;  /* 0x000000c9d50a7211 */ /* 0x000fe200078e38ff */
[----:B------:R-:W-:Y:S03]  /*9a90*/  BSSY B0, `(.L_x_72) ;  /* 0x0000012000007945 */ /* 0x000fe60003800000 */
[----:B------:R-:W-:-:S13]  /*9aa0*/  ISETP.GE.AND P0, PT, R10, R11, PT ;  /* 0x0000000b0a00720c */ /* 0x000fda0003f06270 */
[----:B------:R-:W-:Y:S05]  /*9ab0*/  @P0 BRA `(.L_x_73) ;  /* 0x000000f000000947 */ /* 0x000fea0003800000 */
[----:B------:R-:W-:Y:S02]  /*9ac0*/  ISETP.GE.AND P5, PT, R194, c[0x0][0x3c8], PT ;  /* 0x0000f200c2007a0c */ /* 0x000fe40003fa6270 */
[----:B------:R-:W-:Y:S02]  /*9ad0*/  ISETP.GE.AND P4, PT, R198, c[0x0][0x3c8], PT ;  /* 0x0000f200c6007a0c */ /* 0x000fe40003f86270 */
[----:B------:R-:W-:Y:S02]  /*9ae0*/  ISETP.GE.AND P3, PT, R199, c[0x0][0x3c8], PT ;  /* 0x0000f200c7007a0c */ /* 0x000fe40003f66270 */
[----:B------:R-:W-:Y:S02]  /*9af0*/  SHF.R.S32.HI R15, RZ, 0x1f, R194 ;  /* 0x0000001fff0f7819 */ /* 0x000fe400000114c2 */
[----:B------:R-:W-:Y:S02]  /*9b00*/  SHF.R.S32.HI R14, RZ, 0x1f, R198 ;  /* 0x0000001fff0e7819 */ /* 0x000fe400000114c6 */
[----:B------:R-:W-:-:S03]  /*9b10*/  SHF.R.S32.HI R13, RZ, 0x1f, R199 ;  /* 0x0000001fff0d7819 */ /* 0x000fc600000114c7 */
[-C--:B--2---:R-:W-:Y:S02]  /*9b20*/  @!P5 LEA R6, P2, R194, R0.reuse, 0x1 ;  /* 0x00000000c206d211 */ /* 0x084fe400078408ff */
[-C--:B------:R-:W-:Y:S02]  /*9b30*/  @!P4 LEA R4, P1, R198, R0.reuse, 0x1 ;  /* 0x00000000c604c211 */ /* 0x080fe400078208ff */
[C---:B------:R-:W-:Y:S02]  /*9b40*/  @!P3 LEA R2, P0, R199.reuse, R0, 0x1 ;  /* 0x00000000c702b211 */ /* 0x040fe400078008ff */
[-C--:B---3--:R-:W-:Y:S02]  /*9b50*/  @!P5 LEA.HI.X R7, R194, R8.reuse, R15, 0x1, P2 ;  /* 0x00000008c207d211 */ /* 0x088fe400010f0c0f */
[-C--:B------:R-:W-:Y:S02]  /*9b60*/  @!P4 LEA.HI.X R5, R198, R8.reuse, R14, 0x1, P1 ;  /* 0x00000008c605c211 */ /* 0x080fe400008f0c0e */
[----:B------:R-:W-:Y:S01]  /*9b70*/  @!P3 LEA.HI.X R3, R199, R8, R13, 0x1, P0 ;  /* 0x00000008c703b211 */ /* 0x000fe200000f0c0d */
[----:B------:R2:W-:Y:S04]  /*9b80*/  @!P5 ST.E.128 [R6.64], R24 ;  /* 0x000000180600d985 */ /* 0x0005e8000c101d06 */
[----:B-1----:R2:W-:Y:S04]  /*9b90*/  @!P4 ST.E.128 [R4.64], R20 ;  /* 0x000000140400c985 */ /* 0x0025e8000c101d06 */
[----:B------:R2:W-:Y:S02]  /*9ba0*/  @!P3 ST.E.128 [R2.64], R16 ;  /* 0x000000100200b985 */ /* 0x0005e4000c101d06 */
.L_x_73:
[----:B------:R-:W-:Y:S05]  /*9bb0*/  BSYNC B0 ;  /* 0x0000000000007941 */ /* 0x000fea0003800000 */
.L_x_72:
[----:B------:R-:W-:Y:S05]  /*9bc0*/  BRA.DIV ~URZ, `(.L_x_74) ;  /* 0x00003f227f007947 */ /* 0x000fea000b800000 */
[----:B---3--:R3:W4:Y:S04]  /*9bd0*/  SHFL.IDX PT, R8, R9, 0x1, 0x181f ;  /* 0x00381f0009087f89 */ /* 0x00872800000e0000 */
[----:B--2---:R3:W2:Y:S02]  /*9be0*/  SHFL.IDX PT, R0, R12, 0x1, 0x181f ;  /* 0x00381f000c007f89 */ /* 0x0046a400000e0000 */
.L_x_143:
[----:B------:R-:W-:Y:S01]  /*9bf0*/  IADD3 R2, R10, 0x20, RZ ;  /* 0x000000200a027810 */ /* 0x000fe20007ffe0ff */
        /* <DEDUP_REMOVED lines=12> */
[-C--:B----4-:R-:W-:Y:S02]  /*9cc0*/  @!P2 LEA.HI.X R7, R194, R8.reuse, R15, 0x1, P5 ;  /* 0x00000008c207a211 */ /* 0x090fe400028f0c0f */
[-C--:B------:R-:W-:Y:S02]  /*9cd0*/  @!P1 LEA.HI.X R5, R198, R8.reuse, R14, 0x1, P4 ;  /* 0x00000008c6059211 */ /* 0x080fe400020f0c0e */
[----:B------:R-:W-:Y:S01]  /*9ce0*/  @!P0 LEA.HI.X R3, R199, R8, R13, 0x1, P3 ;  /* 0x00000008c7038211 */ /* 0x000fe200018f0c0d */
[----:B------:R2:W-:Y:S04]  /*9cf0*/  @!P2 ST.E.128 [R6.64], R36 ;  /* 0x000000240600a985 */ /* 0x0005e8000c101d06 */
[----:B-1----:R2:W-:Y:S04]  /*9d00*/  @!P1 ST.E.128 [R4.64], R32 ;  /* 0x0000002004009985 */ /* 0x0025e8000c101d06 */
[----:B------:R2:W-:Y:S02]  /*9d10*/  @!P0 ST.E.128 [R2.64], R28 ;  /* 0x0000001c02008985 */ /* 0x0005e4000c101d06 */
.L_x_76:
[----:B------:R-:W-:Y:S05]  /*9d20*/  BSYNC B0 ;  /* 0x0000000000007941 */ /* 0x000fea0003800000 */
.L_x_75:
[----:B------:R-:W-:Y:S05]  /*9d30*/  BRA.DIV ~URZ, `(.L_x_77) ;  /* 0x00003e827f007947 */ /* 0x000fea000b800000 */
[----:B----4-:R4:W3:Y:S02]  /*9d40*/  SHFL.IDX PT, R8, R9, 0x2, 0x181f ;  /* 0x00581f0009087f89 */ /* 0x0108e400000e0000 */
.L_x_144:
[----:B------:R-:W-:Y:S05]  /*9d50*/  BRA.DIV ~URZ, `(.L_x_78) ;  /* 0x00003ed27f007947 */ /* 0x000fea000b800000 */
[----:B--2---:R2:W4:Y:S02]  /*9d60*/  SHFL.IDX PT, R0, R12, 0x2, 0x181f ;  /* 0x00581f000c007f89 */ /* 0x00452400000e0000 */
.L_x_145:
        /* <DEDUP_REMOVED lines=10> */
[-C--:B----4-:R-:W-:Y:S02]  /*9e10*/  @!P2 LEA R6, P5, R194, R0.reuse, 0x1 ;  /* 0x00000000c206a211 */ /* 0x090fe400078a08ff */
        /* <DEDUP_REMOVED lines=8> */
.L_x_80:
[----:B------:R-:W-:Y:S05]  /*9ea0*/  BSYNC B0 ;  /* 0x0000000000007941 */ /* 0x000fea0003800000 */
.L_x_79:
[----:B------:R-:W-:Y:S05]  /*9eb0*/  BRA.DIV ~URZ, `(.L_x_81) ;  /* 0x00003de27f007947 */ /* 0x000fea000b800000 */
[----:B---3--:R3:W2:Y:S04]  /*9ec0*/  SHFL.IDX PT, R6, R9, 0x3, 0x181f ;  /* 0x00781f0009067f89 */ /* 0x0086a800000e0000 */
[----:B----4-:R3:W4:Y:S02]  /*9ed0*/  SHFL.IDX PT, R0, R12, 0x3, 0x181f ;  /* 0x00781f000c007f89 */ /* 0x01072400000e0000 */
.L_x_146:
[----:B------:R-:W-:-:S04]  /*9ee0*/  IADD3 R2, R10, 0x60, RZ ;  /* 0x000000600a027810 */ /* 0x000fc80007ffe0ff */
[----:B------:R-:W-:-:S13]  /*9ef0*/  ISETP.GE.AND P0, PT, R2, R11, PT ;  /* 0x0000000b0200720c */ /* 0x000fda0003f06270 */
[----:B------:R-:W-:Y:S05]  /*9f00*/  @P0 BRA `(.L_x_82) ;  /* 0x00001f5000000947 */ /* 0x000fea0003800000 */
[----:B------:R-:W-:Y:S02]  /*9f10*/  ISETP.GE.AND P1, PT, R194, c[0x0][0x3c8], PT ;  /* 0x0000f200c2007a0c */ /* 0x000fe40003f26270 */
[----:B------:R-:W-:Y:S02]  /*9f20*/  ISETP.GE.AND P0, PT, R198, c[0x0][0x3c8], PT ;  /* 0x0000f200c6007a0c */ /* 0x000fe40003f06270 */
[----:B------:R-:W-:Y:S02]  /*9f30*/  SHF.R.S32.HI R8, RZ, 0x1f, R194 ;  /* 0x0000001fff087819 */ /* 0x000fe400000114c2 */
[----:B------:R-:W-:-:S07]  /*9f40*/  SHF.R.S32.HI R7, RZ, 0x1f, R198 ;  /* 0x0000001fff077819 */ /* 0x000fce00000114c6 */
[-C--:B----4-:R-:W-:Y:S02]  /*9f50*/  @!P1 LEA R4, P3, R194, R0.reuse, 0x1 ;  /* 0x00000000c2049211 */ /* 0x090fe400078608ff */
[----:B------:R-:W-:Y:S02]  /*9f60*/  @!P0 LEA R2, P2, R198, R0, 0x1 ;  /* 0x00000000c6028211 */ /* 0x000fe400078408ff */
[-C--:B--2---:R-:W-:Y:S02]  /*9f70*/  @!P1 LEA.HI.X R5, R194, R6.reuse, R8, 0x1, P3 ;  /* 0x00000006c2059211 */ /* 0x084fe400018f0c08 */
[----:B------:R-:W-:-:S03]  /*9f80*/  @!P0 LEA.HI.X R3, R198, R6, R7, 0x1, P2 ;  /* 0x00000006c6038211 */ /* 0x000fc600010f0c07 */
[----:B-1----:R1:W-:Y:S04]  /*9f90*/  @!P1 ST.E.128 [R4.64], R56 ;  /* 0x0000003804009985 */ /* 0x0023e8000c101d06 */
[----:B------:R1:W-:Y:S01]  /*9fa0*/  @!P0 ST.E.128 [R2.64], R52 ;  /* 0x0000003402008985 */ /* 0x0003e2000c101d06 */
[----:B------:R-:W-:-:S13]  /*9fb0*/  ISETP.GE.AND P0, PT, R199, c[0x0][0x3c8], PT ;  /* 0x0000f200c7007a0c */ /* 0x000fda0003f06270 */
[----:B------:R-:W-:Y:S05]  /*9fc0*/  @P0 BRA `(.L_x_82) ;  /* 0x00001e9000000947 */ /* 0x000fea0003800000 */
[----:B------:R-:W-:Y:S02]  /*9fd0*/  SHF.R.S32.HI R7, RZ, 0x1f, R199 ;  /* 0x0000001fff077819 */ /* 0x000fe400000114c7 */
[----:B-1----:R-:W-:-:S04]  /*9fe0*/  LEA R2, P0, R199, R0, 0x1 ;  /* 0x00000000c7027211 */ /* 0x002fc800078008ff */
[----:B------:R-:W-:-:S05]  /*9ff0*/  LEA.HI.X R3, R199, R6, R7, 0x1, P0 ;  /* 0x00000006c7037211 */ /* 0x000fca00000f0c07 */
[----:B------:R1:W-:Y:S01]  /*a000*/  ST.E.128 [R2.64], R60 ;  /* 0x0000003c02007985 */ /* 0x0003e2000c101d06 */
[----:B------:R-:W-:Y:S05]  /*a010*/  BRA `(.L_x_82) ;  /* 0x00001e4000007947 */ /* 0x000fea0003800000 */
.L_x_69:
[----:B-1----:R-:W-:Y:S02]  /*a020*/  IMAD R4, R9, c[0x0][0x408], RZ ;  /* 0x0001020009047a24 */ /* 0x002fe400078e02ff */
[----:B------:R-:W-:-:S04]  /*a030*/  IMAD.WIDE.U32 R2, R0, c[0x0][0x408], RZ ;  /* 0x0001020000027a25 */ /* 0x000fc800078e00ff */
[----:B------:R-:W-:Y:S02]  /*a040*/  IMAD R0, R0, c[0x0][0x40c], R4 ;  /* 0x0001030000007a24 */ /* 0x000fe400078e0204 */
[----:B------:R-:W-:-:S03]  /*a050*/  @P2 IMAD.HI.U32 R5, R12, c[0x0][0x4ec], RZ ;  /* 0x00013b000c052a27 */ /* 0x000fc600078e00ff */
[----:B------:R-:W-:Y:S02]  /*a060*/  IADD3 R3, R3, R0, RZ ;  /* 0x0000000003037210 */ /* 0x000fe40007ffe0ff */
[----:B------:R-:W-:-:S03]  /*a070*/  SHF.R.S32.HI R0, RZ, 0x1f, R8 ;  /* 0x0000001fff007819 */ /* 0x000fc60000011408 */
[----:B------:R-:W-:-:S04]  /*a080*/  IMAD.WIDE.U32 R2, R10, c[0x0][0x438], R2 ;  /* 0x00010e000a027a25 */ /* 0x000fc800078e0002 */
[----:B------:R-:W-:Y:S02]  /*a090*/  IMAD R0, R0, c[0x0][0x440], RZ ;  /* 0x0001100000007a24 */ /* 0x000fe400078e02ff */
[----:B------:R-:W-:Y:S02]  /*a0a0*/  IMAD R3, R10, c[0x0][0x43c], R3 ;  /* 0x00010f000a037a24 */ /* 0x000fe400078e0203 */
[C---:B------:R-:W-:Y:S01]  /*a0b0*/  IMAD R4, R8.reuse, c[0x0][0x444], R0 ;  /* 0x0001110008047a24 */ /* 0x040fe200078e0200 */
[----:B------:R-:W-:Y:S01]  /*a0c0*/  MOV R0, R12 ;  /* 0x0000000c00007202 */ /* 0x000fe20000000f00 */
[----:B------:R-:W-:Y:S01]  /*a0d0*/  IMAD.WIDE.U32 R2, R8, c[0x0][0x440], R2 ;  /* 0x0001100008027a25 */ /* 0x000fe200078e0002 */
[----:B------:R-:W-:-:S04]  /*a0e0*/  @P2 SHF.R.U32.HI R0, RZ, c[0x0][0x4f0], R5 ;  /* 0x00013c00ff002a19 */ /* 0x000fc80000011605 */
[----:B------:R-:W-:Y:S02]  /*a0f0*/  IADD3 R3, R3, R4, RZ ;  /* 0x0000000403037210 */ /* 0x000fe40007ffe0ff */
[----:B------:R-:W-:Y:S02]  /*a100*/  SHF.R.S32.HI R5, RZ, 0x1f, R0 ;  /* 0x0000001fff057819 */ /* 0x000fe40000011400 */
[----:B------:R-:W-:Y:S01]  /*a110*/  IADD3 R4, -R0, RZ, RZ ;  /* 0x000000ff00047210 */ /* 0x000fe20007ffe1ff */
[----:B------:R-:W-:-:S04]  /*a120*/  IMAD.WIDE.U32 R2, R221, c[0x0][0x448], R2 ;  /* 0x00011200dd027a25 */ /* 0x000fc800078e0002 */
[----:B------:R-:W-:Y:S02]  /*a130*/  IMAD R5, R5, c[0x0][0x430], RZ ;  /* 0x00010c0005057a24 */ /* 0x000fe400078e02ff */
[----:B------:R-:W-:Y:S02]  /*a140*/  IMAD R3, R221, c[0x0][0x44c], R3 ;  /* 0x00011300dd037a24 */ /* 0x000fe400078e0203 */
[----:B------:R-:W-:Y:S02]  /*a150*/  IMAD R4, R4, c[0x0][0x4e8], R12 ;  /* 0x00013a0004047a24 */ /* 0x000fe400078e020c */
[C---:B------:R-:W-:Y:S02]  /*a160*/  IMAD R5, R0.reuse, c[0x0][0x434], R5 ;  /* 0x00010d0000057a24 */ /* 0x040fe400078e0205 */
[----:B------:R-:W-:Y:S01]  /*a170*/  IMAD.WIDE.U32 R2, R0, c[0x0][0x430], R2 ;  /* 0x00010c0000027a25 */ /* 0x000fe200078e0002 */
[----:B------:R-:W-:-:S04]  /*a180*/  SHF.R.S32.HI R0, RZ, 0x1f, R4 ;  /* 0x0000001fff007819 */ /* 0x000fc80000011404 */
[----:B------:R-:W-:Y:S01]  /*a190*/  IADD3 R3, R3, R5, RZ ;  /* 0x0000000503037210 */ /* 0x000fe20007ffe0ff */
[----:B------:R-:W-:-:S04]  /*a1a0*/  IMAD R0, R0, c[0x0][0x428], RZ ;  /* 0x00010a0000007a24 */ /* 0x000fc800078e02ff */
[----:B------:R-:W-:-:S04]  /*a1b0*/  IMAD.WIDE.U32 R2, R4, c[0x0][0x428], R2 ;  /* 0x00010a0004027a25 */ /* 0x000fc800078e0002 */
[----:B------:R-:W-:Y:S01]  /*a1c0*/  IMAD R4, R4, c[0x0][0x42c], R0 ;  /* 0x00010b0004047a24 */ /* 0x000fe200078e0200 */
[----:B------:R-:W-:-:S04]  /*a1d0*/  LEA R12, P2, R2, c[0x0][0x400], 0x2 ;  /* 0x00010000020c7a11 */ /* 0x000fc800078410ff */
[----:B------:R-:W-:-:S04]  /*a1e0*/  IADD3 R4, R3, R4, RZ ;  /* 0x0000000403047210 */ /* 0x000fc80007ffe0ff */
[----:B------:R-:W-:Y:S01]  /*a1f0*/  LEA.HI.X R5, R2, c[0x0][0x404], R4, 0x2, P2 ;  /* 0x0001010002057a11 */ /* 0x000fe200010f1404 */
[----:B------:R-:W-:Y:S05]  /*a200*/  BRA.DIV ~URZ, `(.L_x_83) ;  /* 0x00003b627f007947 */ /* 0x000fea000b800000 */
[----:B------:R1:W2:Y:S02]  /*a210*/  SHFL.IDX PT, R4, R5, RZ, 0x1c1f ;  /* 0x001c1fff05047589 */ /* 0x0002a400000e0000 */
.L_x_147:
[----:B------:R-:W-:Y:S05]  /*a220*/  BRA.DIV ~URZ, `(.L_x_84) ;  /* 0x00003bb27f007947 */ /* 0x000fea000b800000 */
[----:B------:R3:W4:Y:S02]  /*a230*/  SHFL.IDX PT, R0, R12, RZ, 0x1c1f ;  /* 0x001c1fff0c007589 */ /* 0x00072400000e0000 */
.L_x_148:
[----:B------:R-:W-:Y:S01]  /*a240*/  BSSY B0, `(.L_x_85) ;  /* 0x000007a000007945 */ /* 0x000fe20003800000 */
[----:B------:R-:W-:Y:S05]  /*a250*/  @P1 BRA `(.L_x_86) ;  /* 0x0000078000001947 */ /* 0x000fea0003800000 */
[----:B------:R-:W-:Y:S02]  /*a260*/  ISETP.GE.AND P4, PT, R222, c[0x0][0x3c8], PT ;  /* 0x0000f200de007a0c */ /* 0x000fe40003f86270 */
[----:B------:R-:W-:Y:S02]  /*a270*/  ISETP.GE.AND P2, PT, R249, c[0x0][0x3c8], PT ;  /* 0x0000f200f9007a0c */ /* 0x000fe40003f46270 */
[----:B------:R-:W-:Y:S02]  /*a280*/  ISETP.GE.AND P5, PT, R248, c[0x0][0x3c8], PT ;  /* 0x0000f200f8007a0c */ /* 0x000fe40003fa6270 */
[----:B------:R-:W-:Y:S02]  /*a290*/  ISETP.GE.AND P1, PT, R247, c[0x0][0x3c8], PT ;  /* 0x0000f200f7007a0c */ /* 0x000fe40003f26270 */
[----:B------:R-:W-:-:S02]  /*a2a0*/  SHF.R.S32.HI R8, RZ, 0x1f, R249 ;  /* 0x0000001fff087819 */ /* 0x000fc400000114f9 */
[----:B------:R-:W-:Y:S02]  /*a2b0*/  ISETP.GE.AND P6, PT, R246, c[0x0][0x3c8], PT ;  /* 0x0000f200f6007a0c */ /* 0x000fe40003fc6270 */
[----:B------:R-:W-:Y:S01]  /*a2c0*/  SHF.R.S32.HI R9, RZ, 0x1f, R248 ;  /* 0x0000001fff097819 */ /* 0x000fe200000114f8 */
[----:B----4-:R-:W-:Y:S01]  /*a2d0*/  @!P4 IMAD.MOV.U32 R6, RZ, RZ, R0 ;  /* 0x000000ffff06c224 */ /* 0x010fe200078e0000 */
[----:B------:R-:W-:Y:S01]  /*a2e0*/  SHF.R.S32.HI R10, RZ, 0x1f, R234 ;  /* 0x0000001fff0a7819 */ /* 0x000fe200000114ea */
[----:B--2---:R-:W-:Y:S01]  /*a2f0*/  @!P4 IMAD.MOV.U32 R7, RZ, RZ, R4 ;  /* 0x000000ffff07c224 */ /* 0x004fe200078e0004 */
[C---:B------:R-:W-:Y:S02]  /*a300*/  @!P2 LEA R2, P3, R249.reuse, R0, 0x2 ;  /* 0x00000000f902a211 */ /* 0x040fe400078610ff */
[----:B------:R-:W-:Y:S01]  /*a310*/  SHF.R.S32.HI R11, RZ, 0x1f, R233 ;  /* 0x0000001fff0b7819 */ /* 0x000fe200000114e9 */
[----:B------:R-:W-:Y:S01]  /*a320*/  @!P4 IMAD.WIDE R6, R222, 0x4, R6 ;  /* 0x00000004de06c825 */ /* 0x000fe200078e0206 */
[----:B------:R-:W-:-:S02]  /*a330*/  @!P2 LEA.HI.X R3, R249, R4, R8, 0x2, P3 ;  /* 0x00000004f903a211 */ /* 0x000fc400018f1408 */
[----:B------:R-:W-:Y:S02]  /*a340*/  SHF.R.S32.HI R8, RZ, 0x1f, R247 ;  /* 0x0000001fff087819 */ /* 0x000fe400000114f7 */
[----:B------:R2:W-:Y:S01]  /*a350*/  @!P4 ST.E.64 [R6.64], R124 ;  /* 0x0000007c0600c985 */ /* 0x0005e2000c101b06 */
[----:B------:R-:W-:Y:S02]  /*a360*/  SHF.R.S32.HI R13, RZ, 0x1f, R230 ;  /* 0x0000001fff0d7819 */ /* 0x000fe400000114e6 */
[----:B------:R-:W-:Y:S01]  /*a370*/  SHF.R.S32.HI R15, RZ, 0x1f, R229 ;  /* 0x0000001fff0f7819 */ /* 0x000fe200000114e5 */
[----:B------:R4:W-:Y:S01]  /*a380*/  @!P2 ST.E.64 [R2.64], R28 ;  /* 0x0000001c0200a985 */ /* 0x0009e2000c101b06 */
[----:B------:R-:W-:Y:S02]  /*a390*/  ISETP.GE.AND P2, PT, R245, c[0x0][0x3c8], PT ;  /* 0x0000f200f5007a0c */ /* 0x000fe40003f46270 */
[----:B------:R-:W-:Y:S02]  /*a3a0*/  SHF.R.S32.HI R14, RZ, 0x1f, R228 ;  /* 0x0000001fff0e7819 */ /* 0x000fe400000114e4 */
[----:B--2---:R-:W-:-:S02]  /*a3b0*/  @!P5 LEA R6, P4, R248, R0, 0x2 ;  /* 0x00000000f806d211 */ /* 0x004fc400078810ff */
[C---:B----4-:R-:W-:Y:S02]  /*a3c0*/  @!P1 LEA R2, P3, R247.reuse, R0, 0x2 ;  /* 0x00000000f7029211 */ /* 0x050fe400078610ff */
[-C--:B------:R-:W-:Y:S02]  /*a3d0*/  @!P5 LEA.HI.X R7, R248, R4.reuse, R9, 0x2, P4 ;  /* 0x00000004f807d211 */ /* 0x080fe400020f1409 */
[----:B------:R-:W-:Y:S02]  /*a3e0*/  @!P1 LEA.HI.X R3, R247, R4, R8, 0x2, P3 ;  /* 0x00000004f7039211 */ /* 0x000fe400018f1408 */
[----:B------:R-:W-:Y:S01]  /*a3f0*/  SHF.R.S32.HI R9, RZ, 0x1f, R246 ;  /* 0x0000001fff097819 */ /* 0x000fe200000114f6 */
[----:B------:R2:W-:Y:S01]  /*a400*/  @!P5 ST.E.64 [R6.64], R30 ;  /* 0x0000001e0600d985 */ /* 0x0005e2000c101b06 */
[----:B------:R-:W-:Y:S02]  /*a410*/  ISETP.GE.AND P5, PT, R244, c[0x0][0x3c8], PT ;  /* 0x0000f200f4007a0c */ /* 0x000fe40003fa6270 */
[----:B------:R-:W-:Y:S01]  /*a420*/  SHF.R.S32.HI R8, RZ, 0x1f, R245 ;  /* 0x0000001fff087819 */ /* 0x000fe200000114f5 */
[----:B------:R4:W-:Y:S01]  /*a430*/  @!P1 ST.E.64 [R2.64], R32 ;  /* 0x0000002002009985 */ /* 0x0009e2000c101b06 */
[----:B------:R-:W-:-:S02]  /*a440*/  ISETP.GE.AND P1, PT, R243, c[0x0][0x3c8], PT ;  /* 0x0000f200f3007a0c */ /* 0x000fc40003f26270 */
[CC--:B--2---:R-:W-:Y:S02]  /*a450*/  @!P6 LEA R6, P4, R246.reuse, R0.reuse, 0x2 ;  /* 0x00000000f606e211 */ /* 0x0c4fe400078810ff */
[C---:B----4-:R-:W-:Y:S02]  /*a460*/  @!P2 LEA R2, P3, R245.reuse, R0, 0x2 ;  /* 0x00000000f502a211 */ /* 0x050fe400078610ff */
[-C--:B------:R-:W-:Y:S02]  /*a470*/  @!P6 LEA.HI.X R7, R246, R4.reuse, R9, 0x2, P4 ;  /* 0x00000004f607e211 */ /* 0x080fe400020f1409 */
[----:B------:R-:W-:Y:S02]  /*a480*/  @!P2 LEA.HI.X R3, R245, R4, R8, 0x2, P3 ;  /* 0x00000004f503a211 */ /* 0x000fe400018f1408 */
[----:B------:R-:W-:Y:S01]  /*a490*/  SHF.R.S32.HI R9, RZ, 0x1f, R244 ;  /* 0x0000001fff097819 */ /* 0x000fe200000114f4 */
[----:B------:R2:W-:Y:S01]  /*a4a0*/  @!P6 ST.E.64 [R6.64], R34 ;  /* 0x000000220600e985 */ /* 0x0005e2000c101b06 */
[----:B------:R-:W-:-:S02]  /*a4b0*/  ISETP.GE.AND P6, PT, R242, c[0x0][0x3c8], PT ;  /* 0x0000f200f2007a0c */ /* 0x000fc40003fc6270 */
[----:B------:R-:W-:Y:S01]  /*a4c0*/  SHF.R.S32.HI R8, RZ, 0x1f, R243 ;  /* 0x0000001fff087819 */ /* 0x000fe200000114f3 */
[----:B------:R4:W-:Y:S01]  /*a4d0*/  @!P2 ST.E.64 [R2.64], R36 ;  /* 0x000000240200a985 */ /* 0x0009e2000c101b06 */
[----:B------:R-:W-:Y:S02]  /*a4e0*/  ISETP.GE.AND P2, PT, R241, c[0x0][0x3c8], PT ;  /* 0x0000f200f1007a0c */ /* 0x000fe40003f46270 */
[CC--:B--2---:R-:W-:Y:S02]  /*a4f0*/  @!P5 LEA R6, P4, R244.reuse, R0.reuse, 0x2 ;  /* 0x00000000f406d211 */ /* 0x0c4fe400078810ff */
[C---:B----4-:R-:W-:Y:S02]  /*a500*/  @!P1 LEA R2, P3, R243.reuse, R0, 0x2 ;  /* 0x00000000f3029211 */ /* 0x050fe400078610ff */
[-C--:B------:R-:W-:Y:S02]  /*a510*/  @!P5 LEA.HI.X R7, R244, R4.reuse, R9, 0x2, P4 ;  /* 0x00000004f407d211 */ /* 0x080fe400020f1409 */
[----:B------:R-:W-:-:S02]  /*a520*/  @!P1 LEA.HI.X R3, R243, R4, R8, 0x2, P3 ;  /* 0x00000004f3039211 */ /* 0x000fc400018f1408 */
[----:B------:R-:W-:Y:S01]  /*a530*/  SHF.R.S32.HI R9, RZ, 0x1f, R242 ;  /* 0x0000001fff097819 */ /* 0x000fe200000114f2 */
[----:B------:R2:W-:Y:S01]  /*a540*/  @!P5 ST.E.64 [R6.64], R40 ;  /* 0x000000280600d985 */ /* 0x0005e2000c101b06 */
[----:B------:R-:W-:Y:S02]  /*a550*/  ISETP.GE.AND P5, PT, R240, c[0x0][0x3c8], PT ;  /* 0x0000f200f0007a0c */ /* 0x000fe40003fa6270 */
[----:B------:R-:W-:Y:S01]  /*a560*/  SHF.R.S32.HI R8, RZ, 0x1f, R241 ;  /* 0x0000001fff087819 */ /* 0x000fe200000114f1 */
[----:B------:R4:W-:Y:S01]  /*a570*/  @!P1 ST.E.64 [R2.64], R44 ;  /* 0x0000002c02009985 */ /* 0x0009e2000c101b06 */
[----:B------:R-:W-:Y:S02]  /*a580*/  ISETP.GE.AND P1, PT, R239, c[0x0][0x3c8], PT ;  /* 0x0000f200ef007a0c */ /* 0x000fe40003f26270 */
[-C--:B--2---:R-:W-:Y:S02]  /*a590*/  @!P6 LEA R6, P4, R242, R0.reuse, 0x2 ;  /* 0x00000000f206e211 */ /* 0x084fe400078810ff */
[----:B----4-:R-:W-:-:S02]  /*a5a0*/  @!P2 LEA R2, P3, R241, R0, 0x2 ;  /* 0x00000000f102a211 */ /* 0x010fc400078610ff */
        /* <DEDUP_REMOVED lines=25> */
[----:B------:R-:W-:Y:S01]  /*a740*/  ISETP.GE.AND P4, PT, R233, c[0x0][0x3c8], PT ;  /* 0x0000f200e9007a0c */ /* 0x000fe20003f86270 */
[----:B------:R4:W-:Y:S01]  /*a750*/  @!P2 ST.E.64 [R2.64], R68 ;  /* 0x000000440200a985 */ /* 0x0009e2000c101b06 */
[----:B------:R-:W-:Y:S02]  /*a760*/  SHF.R.S32.HI R8, RZ, 0x1f, R235 ;  /* 0x0000001fff087819 */ /* 0x000fe400000114eb */
[-C--:B--2---:R-:W-:Y:S02]  /*a770*/  @!P5 LEA R6, P3, R236, R0.reuse, 0x2 ;  /* 0x00000000ec06d211 */ /* 0x084fe400078610ff */
[----:B----4-:R-:W-:-:S02]  /*a780*/  @!P1 LEA R2, P2, R235, R0, 0x2 ;  /* 0x00000000eb029211 */ /* 0x010fc400078410ff */
[-C--:B------:R-:W-:Y:S02]  /*a790*/  @!P5 LEA.HI.X R7, R236, R4.reuse, R9, 0x2, P3 ;  /* 0x00000004ec07d211 */ /* 0x080fe400018f1409 */
[----:B------:R-:W-:Y:S02]  /*a7a0*/  ISETP.GE.AND P3, PT, R232, c[0x0][0x3c8], PT ;  /* 0x0000f200e8007a0c */ /* 0x000fe40003f66270 */
[----:B------:R-:W-:Y:S01]  /*a7b0*/  @!P1 LEA.HI.X R3, R235, R4, R8, 0x2, P2 ;  /* 0x00000004eb039211 */ /* 0x000fe200010f1408 */
[----:B------:R2:W-:Y:S01]  /*a7c0*/  @!P5 ST.E.64 [R6.64], R72 ;  /* 0x000000480600d985 */ /* 0x0005e2000c101b06 */
[----:B------:R-:W-:-:S03]  /*a7d0*/  @!P6 LEA R8, P2, R234, R0, 0x2 ;  /* 0x00000000ea08e211 */ /* 0x000fc600078410ff */
[----:B------:R4:W-:Y:S01]  /*a7e0*/  @!P1 ST.E.64 [R2.64], R76 ;  /* 0x0000004c02009985 */ /* 0x0009e2000c101b06 */
[----:B------:R-:W-:Y:S02]  /*a7f0*/  ISETP.GE.AND P1, PT, R231, c[0x0][0x3c8], PT ;  /* 0x0000f200e7007a0c */ /* 0x000fe40003f26270 */
[----:B------:R-:W-:Y:S02]  /*a800*/  @!P6 LEA.HI.X R9, R234, R4, R10, 0x2, P2 ;  /* 0x00000004ea09e211 */ /* 0x000fe400010f140a */
[----:B------:R-:W-:-:S03]  /*a810*/  SHF.R.S32.HI R10, RZ, 0x1f, R232 ;  /* 0x0000001fff0a7819 */ /* 0x000fc600000114e8 */
[----:B------:R-:W-:Y:S01]  /*a820*/  @!P6 ST.E.64 [R8.64], R126 ;  /* 0x0000007e0800e985 */ /* 0x000fe2000c101b06 */
[----:B------:R-:W-:Y:S02]  /*a830*/  ISETP.GE.AND P6, PT, R230, c[0x0][0x3c8], PT ;  /* 0x0000f200e6007a0c */ /* 0x000fe40003fc6270 */
[CC--:B--2---:R-:W-:Y:S02]  /*a840*/  @!P3 LEA R6, P2, R232.reuse, R0.reuse, 0x2 ;  /* 0x00000000e806b211 */ /* 0x0c4fe400078410ff */
[C---:B----4-:R-:W-:Y:S02]  /*a850*/  @!P4 LEA R2, P5, R233.reuse, R0, 0x2 ;  /* 0x00000000e902c211 */ /* 0x050fe400078a10ff */
[-C--:B------:R-:W-:Y:S02]  /*a860*/  @!P3 LEA.HI.X R7, R232, R4.reuse, R10, 0x2, P2 ;  /* 0x00000004e807b211 */ /* 0x080fe400010f140a */
[----:B------:R-:W-:Y:S02]  /*a870*/  @!P4 LEA.HI.X R3, R233, R4, R11, 0x2, P5 ;  /* 0x00000004e903c211 */ /* 0x000fe400028f140b */
[----:B------:R-:W-:-:S02]  /*a880*/  ISETP.GE.AND P5, PT, R229, c[0x0][0x3c8], PT ;  /* 0x0000f200e5007a0c */ /* 0x000fc40003fa6270 */
[----:B------:R-:W-:Y:S01]  /*a890*/  SHF.R.S32.HI R10, RZ, 0x1f, R231 ;  /* 0x0000001fff0a7819 */ /* 0x000fe200000114e7 */
[----:B------:R2:W-:Y:S01]  /*a8a0*/  @!P4 ST.E.64 [R2.64], R80 ;  /* 0x000000500200c985 */ /* 0x0005e2000c101b06 */
[----:B------:R-:W-:-:S03]  /*a8b0*/  ISETP.GE.AND P4, PT, R228, c[0x0][0x3c8], PT ;  /* 0x0000f200e4007a0c */ /* 0x000fc60003f86270 */
[----:B------:R4:W-:Y:S01]  /*a8c0*/  @!P3 ST.E.64 [R6.64], R84 ;  /* 0x000000540600b985 */ /* 0x0009e2000c101b06 */
[----:B------:R-:W-:Y:S02]  /*a8d0*/  ISETP.GE.AND P3, PT, R227, c[0x0][0x3c8], PT ;  /* 0x0000f200e3007a0c */ /* 0x000fe40003f66270 */
[----:B--2---:R-:W-:-:S04]  /*a8e0*/  @!P1 LEA R2, P2, R231, R0, 0x2 ;  /* 0x00000000e7029211 */ /* 0x004fc800078410ff */
[----:B------:R-:W-:Y:S02]  /*a8f0*/  @!P1 LEA.HI.X R3, R231, R4, R10, 0x2, P2 ;  /* 0x00000004e7039211 */ /* 0x000fe400010f140a */
[----:B------:R-:W-:-:S03]  /*a900*/  @!P6 LEA R10, P2, R230, R0, 0x2 ;  /* 0x00000000e60ae211 */ /* 0x000fc600078410ff */
[----:B------:R2:W-:Y:S01]  /*a910*/  @!P1 ST.E.64 [R2.64], R88 ;  /* 0x0000005802009985 */ /* 0x0005e2000c101b06 */
[C---:B------:R-:W-:Y:S02]  /*a920*/  @!P5 LEA R8, P1, R229.reuse, R0, 0x2 ;  /* 0x00000000e508d211 */ /* 0x040fe400078210ff */
[----:B------:R-:W-:Y:S02]  /*a930*/  @!P6 LEA.HI.X R11, R230, R4, R13, 0x2, P2 ;  /* 0x00000004e60be211 */ /* 0x000fe400010f140d */
[C---:B----4-:R-:W-:Y:S02]  /*a940*/  @!P4 LEA R6, P2, R228.reuse, R0, 0x2 ;  /* 0x00000000e406c211 */ /* 0x050fe400078410ff */
[-C--:B------:R-:W-:Y:S01]  /*a950*/  @!P5 LEA.HI.X R9, R229, R4.reuse, R15, 0x2, P1 ;  /* 0x00000004e509d211 */ /* 0x080fe200008f140f */
[----:B------:R4:W-:Y:S01]  /*a960*/  @!P6 ST.E.64 [R10.64], R128 ;  /* 0x000000800a00e985 */ /* 0x0009e2000c101b06 */
[----:B------:R-:W-:Y:S02]  /*a970*/  SHF.R.S32.HI R13, RZ, 0x1f, R227 ;  /* 0x0000001fff0d7819 */ /* 0x000fe400000114e3 */
[----:B------:R-:W-:Y:S01]  /*a980*/  @!P4 LEA.HI.X R7, R228, R4, R14, 0x2, P2 ;  /* 0x00000004e407c211 */ /* 0x000fe200010f140e */
[----:B------:R4:W-:Y:S04]  /*a990*/  @!P5 ST.E.64 [R8.64], R100 ;  /* 0x000000640800d985 */ /* 0x0009e8000c101b06 */
[----:B------:R4:W-:Y:S01]  /*a9a0*/  @!P4 ST.E.64 [R6.64], R92 ;  /* 0x0000005c0600c985 */ /* 0x0009e2000c101b06 */
[----:B--2---:R-:W-:-:S04]  /*a9b0*/  @!P3 LEA R2, P1, R227, R0, 0x2 ;  /* 0x00000000e302b211 */ /* 0x004fc800078210ff */
[----:B------:R-:W-:-:S05]  /*a9c0*/  @!P3 LEA.HI.X R3, R227, R4, R13, 0x2, P1 ;  /* 0x00000004e303b211 */ /* 0x000fca00008f140d */
[----:B------:R4:W-:Y:S04]  /*a9d0*/  @!P3 ST.E.64 [R2.64], R24 ;  /* 0x000000180200b985 */ /* 0x0009e8000c101b06 */
.L_x_86:
[----:B------:R-:W-:Y:S05]  /*a9e0*/  BSYNC B0 ;  /* 0x0000000000007941 */ /* 0x000fea0003800000 */
.L_x_85:
[----:B------:R-:W-:Y:S05]  /*a9f0*/  BRA.DIV ~URZ, `(.L_x_87) ;  /* 0x000034527f007947 */ /* 0x000fea000b800000 */
[----:B--2---:R2:W1:Y:S04]  /*aa00*/  SHFL.IDX PT, R4, R5, 0x1, 0x1c1f ;  /* 0x003c1f0005047f89 */ /* 0x00446800000e0000 */
[----:B----4-:R2:W4:Y:S02]  /*aa10*/  SHFL.IDX PT, R0, R12, 0x1, 0x1c1f ;  /* 0x003c1f000c007f89 */ /* 0x01052400000e0000 */
.L_x_149:
[----:B------:R-:W-:Y:S05]  /*aa20*/  @P0 BRA `(.L_x_82) ;  /* 0x0000143000000947 */ /* 0x000fea0003800000 */
[----:B------:R-:W-:Y:S02]  /*aa30*/  ISETP.GE.AND P4, PT, R222, c[0x0][0x3c8], PT ;  /* 0x0000f200de007a0c */ /* 0x000fe40003f86270 */
[----:B------:R-:W-:Y:S02]  /*aa40*/  ISETP.GE.AND P3, PT, R249, c[0x0][0x3c8], PT ;  /* 0x0000f200f9007a0c */ /* 0x000fe40003f66270 */
[----:B------:R-:W-:Y:S02]  /*aa50*/  ISETP.GE.AND P2, PT, R248, c[0x0][0x3c8], PT ;  /* 0x0000f200f8007a0c */ /* 0x000fe40003f46270 */
[----:B------:R-:W-:-:S02]  /*aa60*/  ISETP.GE.AND P1, PT, R247, c[0x0][0x3c8], PT ;  /* 0x0000f200f7007a0c */ /* 0x000fc40003f26270 */
[----:B------:R-:W-:Y:S02]  /*aa70*/  ISETP.GE.AND P0, PT, R246, c[0x0][0x3c8], PT ;  /* 0x0000f200f6007a0c */ /* 0x000fe40003f06270 */
[----:B-12---:R-:W-:Y:S02]  /*aa80*/  SHF.R.S32.HI R5, RZ, 0x1f, R249 ;  /* 0x0000001fff057819 */ /* 0x006fe400000114f9 */
[----:B------:R-:W-:Y:S01]  /*aa90*/  SHF.R.S32.HI R10, RZ, 0x1f, R247 ;  /* 0x0000001fff0a7819 */ /* 0x000fe200000114f7 */
[----:B----4-:R-:W-:Y:S01]  /*aaa0*/  @!P4 IMAD.MOV.U32 R6, RZ, RZ, R0 ;  /* 0x000000ffff06c224 */ /* 0x010fe200078e0000 */
[----:B------:R-:W-:Y:S01]  /*aab0*/  SHF.R.S32.HI R11, RZ, 0x1f, R236 ;  /* 0x0000001fff0b7819 */ /* 0x000fe200000114ec */
[----:B------:R-:W-:Y:S01]  /*aac0*/  @!P4 IMAD.MOV.U32 R7, RZ, RZ, R4 ;  /* 0x000000ffff07c224 */ /* 0x000fe200078e0004 */
[CC--:B------:R-:W-:Y:S02]  /*aad0*/  @!P3 LEA R2, P5, R249.reuse, R0.reuse, 0x2 ;  /* 0x00000000f902b211 */ /* 0x0c0fe400078a10ff */
[----:B------:R-:W-:Y:S01]  /*aae0*/  @!P2 LEA R8, P6, R248, R0, 0x2 ;  /* 0x00000000f808a211 */ /* 0x000fe200078c10ff */
[----:B------:R-:W-:Y:S01]  /*aaf0*/  @!P4 IMAD.WIDE R6, R222, 0x4, R6 ;  /* 0x00000004de06c825 */ /* 0x000fe200078e0206 */
[----:B------:R-:W-:-:S02]  /*ab00*/  @!P3 LEA.HI.X R3, R249, R4, R5, 0x2, P5 ;  /* 0x00000004f903b211 */ /* 0x000fc400028f1405 */
[----:B------:R-:W-:Y:S02]  /*ab10*/  SHF.R.S32.HI R5, RZ, 0x1f, R248 ;  /* 0x0000001fff057819 */ /* 0x000fe400000114f8 */
[----:B------:R1:W-:Y:S01]  /*ab20*/  @!P4 ST.E.64 [R6.64], R104 ;  /* 0x000000680600c985 */ /* 0x0003e2000c101b06 */
[----:B------:R-:W-:Y:S02]  /*ab30*/  ISETP.GE.AND P5, PT, R245, c[0x0][0x3c8], PT ;  /* 0x0000f200f5007a0c */ /* 0x000fe40003fa6270 */
[----:B------:R-:W-:Y:S01]  /*ab40*/  ISETP.GE.AND P4, PT, R244, c[0x0][0x3c8], PT ;  /* 0x0000f200f4007a0c */ /* 0x000fe20003f86270 */
[----:B------:R2:W-:Y:S01]  /*ab50*/  @!P3 ST.E.64 [R2.64], R96 ;  /* 0x000000600200b985 */ /* 0x0005e2000c101b06 */
[----:B------:R-:W-:Y:S02]  /*ab60*/  @!P2 LEA.HI.X R9, R248, R4, R5, 0x2, P6 ;  /* 0x00000004f809a211 */ /* 0x000fe400030f1405 */
[----:B------:R-:W-:Y:S02]  /*ab70*/  SHF.R.S32.HI R5, RZ, 0x1f, R246 ;  /* 0x0000001fff057819 */ /* 0x000fe400000114f6 */
[----:B------:R-:W-:Y:S01]  /*ab80*/  SHF.R.S32.HI R13, RZ, 0x1f, R230 ;  /* 0x0000001fff0d7819 */ /* 0x000fe200000114e6 */
[----:B------:R4:W-:Y:S01]  /*ab90*/  @!P2 ST.E.64 [R8.64], R120 ;  /* 0x000000780800a985 */ /* 0x0009e2000c101b06 */
[----:B------:R-:W-:-:S02]  /*aba0*/  ISETP.GE.AND P2, PT, R242, c[0x0][0x3c8], PT ;  /* 0x0000f200f2007a0c */ /* 0x000fc40003f46270 */
[----:B---3--:R-:W-:Y:S02]  /*abb0*/  SHF.R.S32.HI R12, RZ, 0x1f, R229 ;  /* 0x0000001fff0c7819 */ /* 0x008fe400000114e5 */
[CC--:B-1----:R-:W-:Y:S02]  /*abc0*/  @!P1 LEA R6, P3, R247.reuse, R0.reuse, 0x2 ;  /* 0x00000000f7069211 */ /* 0x0c2fe400078610ff */
[C---:B--2---:R-:W-:Y:S02]  /*abd0*/  @!P0 LEA R2, P6, R246.reuse, R0, 0x2 ;  /* 0x00000000f6028211 */ /* 0x044fe400078c10ff */
[-C--:B------:R-:W-:Y:S02]  /*abe0*/  @!P1 LEA.HI.X R7, R247, R4.reuse, R10, 0x2, P3 ;  /* 0x00000004f7079211 */ /* 0x080fe400018f140a */
[----:B------:R-:W-:Y:S02]  /*abf0*/  ISETP.GE.AND P3, PT, R243, c[0x0][0x3c8], PT ;  /* 0x0000f200f3007a0c */ /* 0x000fe40003f66270 */
[----:B------:R-:W-:Y:S01]  /*ac00*/  @!P0 LEA.HI.X R3, R246, R4, R5, 0x2, P6 ;  /* 0x00000004f6038211 */ /* 0x000fe200030f1405 */
[----:B------:R1:W-:Y:S01]  /*ac10*/  @!P1 ST.E.64 [R6.64], R108 ;  /* 0x0000006c06009985 */ /* 0x0003e2000c101b06 */
[----:B----4-:R-:W-:-:S02]  /*ac20*/  @!P5 LEA R8, P1, R245, R0, 0x2 ;  /* 0x00000000f508d211 */ /* 0x010fc400078210ff */
[----:B------:R-:W-:Y:S01]  /*ac30*/  SHF.R.S32.HI R5, RZ, 0x1f, R245 ;  /* 0x0000001fff057819 */ /* 0x000fe200000114f5 */
[----:B------:R2:W-:Y:S01]  /*ac40*/  @!P0 ST.E.64 [R2.64], R46 ;  /* 0x0000002e02008985 */ /* 0x0005e2000c101b06 */
[----:B------:R-:W-:Y:S02]  /*ac50*/  SHF.R.S32.HI R10, RZ, 0x1f, R244 ;  /* 0x0000001fff0a7819 */ /* 0x000fe400000114f4 */
[----:B------:R-:W-:Y:S02]  /*ac60*/  @!P5 LEA.HI.X R9, R245, R4, R5, 0x2, P1 ;  /* 0x00000004f509d211 */ /* 0x000fe400008f1405 */
[----:B------:R-:W-:Y:S02]  /*ac70*/  ISETP.GE.AND P1, PT, R241, c[0x0][0x3c8], PT ;  /* 0x0000f200f1007a0c */ /* 0x000fe40003f26270 */
[----:B------:R-:W-:Y:S01]  /*ac80*/  SHF.R.S32.HI R5, RZ, 0x1f, R243 ;  /* 0x0000001fff057819 */ /* 0x000fe200000114f3 */
[----:B------:R3:W-:Y:S01]  /*ac90*/  @!P5 ST.E.64 [R8.64], R130 ;  /* 0x000000820800d985 */ /* 0x0007e2000c101b06 */
[----:B------:R-:W-:-:S02]  /*aca0*/  ISETP.GE.AND P5, PT, R239, c[0x0][0x3c8], PT ;  /* 0x0000f200ef007a0c */ /* 0x000fc40003fa6270 */
[----:B-1----:R-:W-:-:S04]  /*acb0*/  @!P4 LEA R6, P0, R244, R0, 0x2 ;  /* 0x00000000f406c211 */ /* 0x002fc800078010ff */
[----:B------:R-:W-:Y:S02]  /*acc0*/  @!P4 LEA.HI.X R7, R244, R4, R10, 0x2, P0 ;  /* 0x00000004f407c211 */ /* 0x000fe400000f140a */
[----:B------:R-:W-:Y:S02]  /*acd0*/  ISETP.GE.AND P0, PT, R240, c[0x0][0x3c8], PT ;  /* 0x0000f200f0007a0c */ /* 0x000fe40003f06270 */
[C---:B--2---:R-:W-:Y:S01]  /*ace0*/  @!P3 LEA R2, P6, R243.reuse, R0, 0x2 ;  /* 0x00000000f302b211 */ /* 0x044fe200078c10ff */
[----:B------:R1:W-:Y:S01]  /*acf0*/  @!P4 ST.E.64 [R6.64], R112 ;  /* 0x000000700600c985 */ /* 0x0003e2000c101b06 */
[----:B------:R-:W-:Y:S02]  /*ad00*/  ISETP.GE.AND P4, PT, R238, c[0x0][0x3c8], PT ;  /* 0x0000f200ee007a0c */ /* 0x000fe40003f86270 */
[----:B------:R-:W-:Y:S02]  /*ad10*/  @!P3 LEA.HI.X R3, R243, R4, R5, 0x2, P6 ;  /* 0x00000004f303b211 */ /* 0x000fe400030f1405 */
[----:B---3--:R-:W-:-:S02]  /*ad20*/  @!P2 LEA R8, P6, R242, R0, 0x2 ;  /* 0x00000000f208a211 */ /* 0x008fc400078c10ff */
[----:B------:R-:W-:Y:S01]  /*ad30*/  SHF.R.S32.HI R5, RZ, 0x1f, R242 ;  /* 0x0000001fff057819 */ /* 0x000fe200000114f2 */
[----:B------:R2:W-:Y:S01]  /*ad40*/  @!P3 ST.E.64 [R2.64], R50 ;  /* 0x000000320200b985 */ /* 0x0005e2000c101b06 */
[----:B------:R-:W-:Y:S02]  /*ad50*/  SHF.R.S32.HI R10, RZ, 0x1f, R241 ;  /* 0x0000001fff0a7819 */ /* 0x000fe400000114f1 */
[----:B------:R-:W-:Y:S02]  /*ad60*/  @!P2 LEA.HI.X R9, R242, R4, R5, 0x2, P6 ;  /* 0x00000004f209a211 */ /* 0x000fe400030f1405 */
[----:B------:R-:W-:-:S03]  /*ad70*/  SHF.R.S32.HI R5, RZ, 0x1f, R240 ;  /* 0x0000001fff057819 */ /* 0x000fc600000114f0 */
[----:B------:R3:W-:Y:S01]  /*ad80*/  @!P2 ST.E.64 [R8.64], R132 ;  /* 0x000000840800a985 */ /* 0x0007e2000c101b06 */
[----:B------:R-:W-:Y:S02]  /*ad90*/  ISETP.GE.AND P2, PT, R236, c[0x0][0x3c8], PT ;  /* 0x0000f200ec007a0c */ /* 0x000fe40003f46270 */
[----:B-1----:R-:W-:-:S04]  /*ada0*/  @!P1 LEA R6, P3, R241, R0, 0x2 ;  /* 0x00000000f1069211 */ /* 0x002fc800078610ff */
[----:B------:R-:W-:Y:S02]  /*adb0*/  @!P1 LEA.HI.X R7, R241, R4, R10, 0x2, P3 ;  /* 0x00000004f1079211 */ /* 0x000fe400018f140a */
[----:B------:R-:W-:Y:S02]  /*adc0*/  ISETP.GE.AND P3, PT, R237, c[0x0][0x3c8], PT ;  /* 0x0000f200ed007a0c */ /* 0x000fe40003f66270 */
[C---:B--2---:R-:W-:Y:S01]  /*add0*/  @!P0 LEA R2, P6, R240.reuse, R0, 0x2 ;  /* 0x00000000f0028211 */ /* 0x044fe200078c10ff */
[----:B------:R1:W-:Y:S01]  /*ade0*/  @!P1 ST.E.64 [R6.64], R116 ;  /* 0x0000007406009985 */ /* 0x0003e2000c101b06 */
[----:B------:R-:W-:Y:S02]  /*adf0*/  SHF.R.S32.HI R10, RZ, 0x1f, R238 ;  /* 0x0000001fff0a7819 */ /* 0x000fe400000114ee */
[----:B------:R-:W-:Y:S02]  /*ae00*/  @!P0 LEA.HI.X R3, R240, R4, R5, 0x2, P6 ;  /* 0x00000004f0038211 */ /* 0x000fe400030f1405 */
[----:B------:R-:W-:-:S02]  /*ae10*/  SHF.R.S32.HI R5, RZ, 0x1f, R239 ;  /* 0x0000001fff057819 */ /* 0x000fc400000114ef */
[----:B---3--:R-:W-:Y:S01]  /*ae20*/  @!P5 LEA R8, P6, R239, R0, 0x2 ;  /* 0x00000000ef08d211 */ /* 0x008fe200078c10ff */
[----:B------:R2:W-:Y:S01]  /*ae30*/  @!P0 ST.E.64 [R2.64], R54 ;  /* 0x0000003602008985 */ /* 0x0005e2000c101b06 */
[----:B------:R-:W-:Y:S02]  /*ae40*/  ISETP.GE.AND P1, PT, R235, c[0x0][0x3c8], PT ;  /* 0x0000f200eb007a0c */ /* 0x000fe40003f26270 */
[----:B------:R-:W-:Y:S02]  /*ae50*/  @!P5 LEA.HI.X R9, R239, R4, R5, 0x2, P6 ;  /* 0x00000004ef09d211 */ /* 0x000fe400030f1405 */
[----:B------:R-:W-:-:S03]  /*ae60*/  SHF.R.S32.HI R5, RZ, 0x1f, R237 ;  /* 0x0000001fff057819 */ /* 0x000fc600000114ed */
[----:B------:R3:W-:Y:S01]  /*ae70*/  @!P5 ST.E.64 [R8.64], R134 ;  /* 0x000000860800d985 */ /* 0x0007e2000c101b06 */
[----:B-1----:R-:W-:-:S04]  /*ae80*/  @!P4 LEA R6, P0, R238, R0, 0x2 ;  /* 0x00000000ee06c211 */ /* 0x002fc800078010ff */
[----:B------:R-:W-:Y:S02]  /*ae90*/  @!P4 LEA.HI.X R7, R238, R4, R10, 0x2, P0 ;  /* 0x00000004ee07c211 */ /* 0x000fe400000f140a */
[----:B------:R-:W-:Y:S02]  /*aea0*/  ISETP.GE.AND P0, PT, R234, c[0x0][0x3c8], PT ;  /* 0x0000f200ea007a0c */ /* 0x000fe40003f06270 */
[----:B--2---:R-:W-:Y:S01]  /*aeb0*/  @!P3 LEA R2, P6, R237, R0, 0x2 ;  /* 0x00000000ed02b211 */ /* 0x004fe200078c10ff */
[----:B------:R1:W-:Y:S01]  /*aec0*/  @!P4 ST.E.64 [R6.64], R74 ;  /* 0x0000004a0600c985 */ /* 0x0003e2000c101b06 */
[----:B------:R-:W-:Y:S02]  /*aed0*/  ISETP.GE.AND P4, PT, R233, c[0x0][0x3c8], PT ;  /* 0x0000f200e9007a0c */ /* 0x000fe40003f86270 */
[----:B------:R-:W-:Y:S02]  /*aee0*/  @!P3 LEA.HI.X R3, R237, R4, R5, 0x2, P6 ;  /* 0x00000004ed03b211 */ /* 0x000fe400030f1405 */
[----:B------:R-:W-:-:S02]  /*aef0*/  SHF.R.S32.HI R10, RZ, 0x1f, R235 ;  /* 0x0000001fff0a7819 */ /* 0x000fc400000114eb */
[C---:B---3--:R-:W-:Y:S01]  /*af00*/  @!P2 LEA R8, P5, R236.reuse, R0, 0x2 ;  /* 0x00000000ec08a211 */ /* 0x048fe200078a10ff */
[----:B------:R2:W-:Y:S01]  /*af10*/  @!P3 ST.E.64 [R2.64], R58 ;  /* 0x0000003a0200b985 */ /* 0x0005e2000c101b06 */
[----:B------:R-:W-:Y:S02]  /*af20*/  SHF.R.S32.HI R5, RZ, 0x1f, R234 ;  /* 0x0000001fff057819 */ /* 0x000fe400000114ea */
[----:B------:R-:W-:Y:S02]  /*af30*/  @!P2 LEA.HI.X R9, R236, R4, R11, 0x2, P5 ;  /* 0x00000004ec09a211 */ /* 0x000fe400028f140b */
[----:B------:R-:W-:-:S03]  /*af40*/  ISETP.GE.AND P5, PT, R232, c[0x0][0x3c8], PT ;  /* 0x0000f200e8007a0c */ /* 0x000fc60003fa6270 */
[----:B------:R-:W-:Y:S01]  /*af50*/  @!P2 ST.E.64 [R8.64], R86 ;  /* 0x000000560800a985 */ /* 0x000fe2000c101b06 */
[----:B------:R-:W-:Y:S02]  /*af60*/  ISETP.GE.AND P2, PT, R230, c[0x0][0x3c8], PT ;  /* 0x0000f200e6007a0c */ /* 0x000fe40003f46270 */
[----:B-1----:R-:W-:-:S04]  /*af70*/  @!P1 LEA R6, P6, R235, R0, 0x2 ;  /* 0x00000000eb069211 */ /* 0x002fc800078c10ff */
[----:B------:R-:W-:Y:S02]  /*af80*/  @!P1 LEA.HI.X R7, R235, R4, R10, 0x2, P6 ;  /* 0x00000004eb079211 */ /* 0x000fe400030f140a */
[----:B------:R-:W-:Y:S02]  /*af90*/  SHF.R.S32.HI R10, RZ, 0x1f, R233 ;  /* 0x0000001fff0a7819 */ /* 0x000fe400000114e9 */
[C---:B--2---:R-:W-:Y:S01]  /*afa0*/  @!P0 LEA R2, P3, R234.reuse, R0, 0x2 ;  /* 0x00000000ea028211 */ /* 0x044fe200078610ff */
[----:B------:R1:W-:Y:S01]  /*afb0*/  @!P1 ST.E.64 [R6.64], R78 ;  /* 0x0000004e06009985 */ /* 0x0003e2000c101b06 */
[----:B------:R-:W-:Y:S02]  /*afc0*/  ISETP.GE.AND P1, PT, R229, c[0x0][0x3c8], PT ;  /* 0x0000f200e5007a0c */ /* 0x000fe40003f26270 */
[----:B------:R-:W-:Y:S02]  /*afd0*/  @!P0 LEA.HI.X R3, R234, R4, R5, 0x2, P3 ;  /* 0x00000004ea038211 */ /* 0x000fe400018f1405 */
[----:B------:R-:W-:-:S02]  /*afe0*/  ISETP.GE.AND P3, PT, R231, c[0x0][0x3c8], PT ;  /* 0x0000f200e7007a0c */ /* 0x000fc40003f66270 */
[----:B------:R-:W-:Y:S01]  /*aff0*/  SHF.R.S32.HI R5, RZ, 0x1f, R232 ;  /* 0x0000001fff057819 */ /* 0x000fe200000114e8 */
[----:B------:R2:W-:Y:S01]  /*b000*/  @!P0 ST.E.64 [R2.64], R38 ;  /* 0x0000002602008985 */ /* 0x0005e2000c101b06 */
[----:B-1----:R-:W-:-:S04]  /*b010*/  @!P4 LEA R6, P0, R233, R0, 0x2 ;  /* 0x00000000e906c211 */ /* 0x002fc800078010ff */
[----:B------:R-:W-:Y:S02]  /*b020*/  @!P4 LEA.HI.X R7, R233, R4, R10, 0x2, P0 ;  /* 0x00000004e907c211 */ /* 0x000fe400000f140a */
[----:B------:R-:W-:Y:S02]  /*b030*/  ISETP.GE.AND P0, PT, R228, c[0x0][0x3c8], PT ;  /* 0x0000f200e4007a0c */ /* 0x000fe40003f06270 */
[CC--:B--2---:R-:W-:Y:S01]  /*b040*/  @!P5 LEA R2, P6, R232.reuse, R0.reuse, 0x2 ;  /* 0x00000000e802d211 */ /* 0x0c4fe200078c10ff */
[----:B------:R1:W-:Y:S01]  /*b050*/  @!P4 ST.E.64 [R6.64], R62 ;  /* 0x0000003e0600c985 */ /* 0x0003e2000c101b06 */
[----:B------:R-:W-:Y:S02]  /*b060*/  @!P3 LEA R10, P4, R231, R0, 0x2 ;  /* 0x00000000e70ab211 */ /* 0x000fe400078810ff */
[----:B------:R-:W-:Y:S02]  /*b070*/  @!P5 LEA.HI.X R3, R232, R4, R5, 0x2, P6 ;  /* 0x00000004e803d211 */ /* 0x000fe400030f1405 */
[----:B------:R-:W-:-:S02]  /*b080*/  SHF.R.S32.HI R5, RZ, 0x1f, R231 ;  /* 0x0000001fff057819 */ /* 0x000fc400000114e7 */
[C---:B------:R-:W-:Y:S01]  /*b090*/  @!P2 LEA R8, P6, R230.reuse, R0, 0x2 ;  /* 0x00000000e608a211 */ /* 0x040fe200078c10ff */
[----:B------:R2:W-:Y:S01]  /*b0a0*/  @!P5 ST.E.64 [R2.64], R66 ;  /* 0x000000420200d985 */ /* 0x0005e2000c101b06 */
[-C--:B------:R-:W-:Y:S02]  /*b0b0*/  @!P3 LEA.HI.X R11, R231, R4.reuse, R5, 0x2, P4 ;  /* 0x00000004e70bb211 */ /* 0x080fe400020f1405 */
[----:B------:R-:W-:Y:S02]  /*b0c0*/  SHF.R.S32.HI R5, RZ, 0x1f, R228 ;  /* 0x0000001fff057819 */ /* 0x000fe400000114e4 */
[----:B------:R-:W-:Y:S01]  /*b0d0*/  @!P2 LEA.HI.X R9, R230, R4, R13, 0x2, P6 ;  /* 0x00000004e609a211 */ /* 0x000fe200030f140d */
[----:B------:R3:W-:Y:S04]  /*b0e0*/  @!P3 ST.E.64 [R10.64], R90 ;  /* 0x0000005a0a00b985 */ /* 0x0007e8000c101b06 */
[----:B------:R3:W-:Y:S01]  /*b0f0*/  @!P2 ST.E.64 [R8.64], R82 ;  /* 0x000000520800a985 */ /* 0x0007e2000c101b06 */
[----:B-1----:R-:W-:-:S04]  /*b100*/  @!P1 LEA R6, P5, R229, R0, 0x2 ;  /* 0x00000000e5069211 */ /* 0x002fc800078a10ff */
[----:B------:R-:W-:Y:S02]  /*b110*/  @!P1 LEA.HI.X R7, R229, R4, R12, 0x2, P5 ;  /* 0x00000004e5079211 */ /* 0x000fe400028f140c */
[----:B--2---:R-:W-:-:S03]  /*b120*/  @!P0 LEA R2, P4, R228, R0, 0x2 ;  /* 0x00000000e4028211 */ /* 0x004fc600078810ff */
[----:B------:R3:W-:Y:S01]  /*b130*/  @!P1 ST.E.64 [R6.64], R70 ;  /* 0x0000004606009985 */ /* 0x0007e2000c101b06 */
[----:B------:R-:W-:-:S05]  /*b140*/  @!P0 LEA.HI.X R3, R228, R4, R5, 0x2, P4 ;  /* 0x00000004e4038211 */ /* 0x000fca00020f1405 */
[----:B------:R3:W-:Y:S01]  /*b150*/  @!P0 ST.E.64 [R2.64], R42 ;  /* 0x0000002a02008985 */ /* 0x0007e2000c101b06 */
[----:B------:R-:W-:-:S13]  /*b160*/  ISETP.GE.AND P0, PT, R227, c[0x0][0x3c8], PT ;  /* 0x0000f200e3007a0c */ /* 0x000fda0003f06270 */
[----:B------:R-:W-:Y:S05]  /*b170*/  @P0 BRA `(.L_x_82) ;  /* 0x00000ce000000947 */ /* 0x000fea0003800000 */
[----:B------:R-:W-:Y:S02]  /*b180*/  SHF.R.S32.HI R5, RZ, 0x1f, R227 ;  /* 0x0000001fff057819 */ /* 0x000fe400000114e3 */
[----:B---3--:R-:W-:-:S04]  /*b190*/  LEA R2, P0, R227, R0, 0x2 ;  /* 0x00000000e3027211 */ /* 0x008fc800078010ff */
[----:B------:R-:W-:-:S05]  /*b1a0*/  LEA.HI.X R3, R227, R4, R5, 0x2, P0 ;  /* 0x00000004e3037211 */ /* 0x000fca00000f1405 */
[----:B------:R1:W-:Y:S01]  /*b1b0*/  ST.E.64 [R2.64], R26 ;  /* 0x0000001a02007985 */ /* 0x0003e2000c101b06 */
[----:B------:R-:W-:Y:S05]  /*b1c0*/  BRA `(.L_x_82) ;  /* 0x00000c9000007947 */ /* 0x000fea0003800000 */
.L_x_67:
[----:B------:R-:W-:Y:S01]  /*b1d0*/  ISETP.NE.U32.AND P1, PT, RZ, c[0x0][0x508], PT ;  /* 0x00014200ff007a0c */ /* 0x000fe20003f25070 */
[----:B------:R-:W-:Y:S01]  /*b1e0*/  IMAD.MOV.U32 R8, RZ, RZ, RZ ;  /* 0x000000ffff087224 */ /* 0x000fe200078e00ff */
[----:B------:R-:W-:Y:S01]  /*b1f0*/  ISETP.NE.U32.AND P3, PT, RZ, c[0x0][0x500], PT ;  /* 0x00014000ff007a0c */ /* 0x000fe20003f65070 */
[----:B------:R-:W-:Y:S01]  /*b200*/  IMAD.MOV.U32 R20, RZ, RZ, c[0x0][0x388] ;  /* 0x0000e200ff147624 */ /* 0x000fe200078e00ff */
[----:B------:R-:W-:Y:S02]  /*b210*/  ISETP.NE.AND.EX P1, PT, RZ, c[0x0][0x50c], PT, P1 ;  /* 0x00014300ff007a0c */ /* 0x000fe40003f25310 */
[----:B------:R-:W-:Y:S02]  /*b220*/  ISETP.NE.AND.EX P3, PT, RZ, c[0x0][0x504], PT, P3 ;  /* 0x00014100ff007a0c */ /* 0x000fe40003f65330 */
[----:B------:R-:W-:-:S04]  /*b230*/  IADD3 R2, P2, R217, c[0x0][0x500], RZ ;  /* 0x00014000d9027a10 */ /* 0x000fc80007f5e0ff */
[----:B------:R-:W-:-:S05]  /*b240*/  IADD3.X R3, R218, c[0x0][0x504], RZ, P2, !PT ;  /* 0x00014100da037a10 */ /* 0x000fca00017fe4ff */
[----:B------:R-:W-:Y:S02]  /*b250*/  @P1 IADD3 R4, P0, R217, c[0x0][0x508], RZ ;  /* 0x00014200d9041a10 */ /* 0x000fe40007f1e0ff */
[----:B------:R3:W5:Y:S02]  /*b260*/  @P3 LDG.E R8, [R2.64] ;  /* 0x0000000602083981 */ /* 0x000764000c1e1900 */
[----:B--2---:R-:W-:-:S05]  /*b270*/  @P1 IADD3.X R5, R218, c[0x0][0x50c], RZ, P0, !PT ;  /* 0x00014300da051a10 */ /* 0x004fca00007fe4ff */
[----:B------:R3:W5:Y:S01]  /*b280*/  @P1 LDG.E R20, [R4.64] ;  /* 0x0000000604141981 */ /* 0x000762000c1e1900 */
[----:B------:R-:W-:-:S04]  /*b290*/  ISETP.NE.AND P0, PT, R219, RZ, PT ;  /* 0x000000ffdb00720c */ /* 0x000fc80003f05270 */
[----:B------:R-:W-:Y:S01]  /*b2a0*/  SEL R19, R219, c[0x0][0x3d4], P0 ;  /* 0x0000f500db137a07 */ /* 0x000fe20000000000 */
[----:B------:R-:W-:Y:S05]  /*b2b0*/  @P1 BRA `(.L_x_88) ;  /* 0x0000004000001947 */ /* 0x000fea0003800000 */
[----:B------:R-:W-:Y:S05]  /*b2c0*/  @!P3 BRA `(.L_x_88) ;  /* 0x000000300000b947 */ /* 0x000fea0003800000 */
[----:B------:R2:W4:Y:S04]  /*b2d0*/  LDG.E R0, [R2.64] ;  /* 0x0000000602007981 */ /* 0x000528000c1e1900 */
[----:B--23--:R-:W4:Y:S02]  /*b2e0*/  LDG.E R2, [R2.64+0x4] ;  /* 0x0000040602027981 */ /* 0x00cf24000c1e1900 */
[----:B----45:R-:W-:Y:S02]  /*b2f0*/  IADD3 R20, -R0, R2, RZ ;  /* 0x0000000200147210 */ /* 0x030fe40007ffe1ff */
.L_x_88:
[----:B---3--:R-:W2:Y:S01]  /*b300*/  S2R R2, SR_TID.X ;  /* 0x0000000000027919 */ /* 0x008ea20000002100 */
[----:B------:R-:W-:Y:S01]  /*b310*/  BSSY B0, `(.L_x_89) ;  /* 0x0000036000007945 */ /* 0x000fe20003800000 */
[----:B------:R-:W-:Y:S02]  /*b320*/  LOP3.LUT R14, R214, 0xffff, RZ, 0xc0, !PT ;  /* 0x0000ffffd60e7812 */ /* 0x000fe400078ec0ff */
[----:B------:R-:W-:-:S02]  /*b330*/  SEL R15, R216, RZ, !P3 ;  /* 0x000000ffd80f7207 */ /* 0x000fc40005800000 */
[----:B------:R-:W-:Y:S02]  /*b340*/  SEL R21, R220, RZ, !P3 ;  /* 0x000000ffdc157207 */ /* 0x000fe40005800000 */
[----:B-----5:R-:W-:Y:S02]  /*b350*/  SHF.R.S32.HI R18, RZ, 0x1f, R8 ;  /* 0x0000001fff127819 */ /* 0x020fe40000011408 */
[----:B--2---:R-:W-:-:S13]  /*b360*/  ISETP.GT.AND P0, PT, R2, 0x7f, PT ;  /* 0x0000007f0200780c */ /* 0x004fda0003f04270 */
[----:B------:R-:W-:Y:S05]  /*b370*/  @P0 BRA `(.L_x_90) ;  /* 0x000002f000000947 */ /* 0x000fea0003800000 */
[----:B------:R-:W-:Y:S01]  /*b380*/  IMAD R0, R20, c[0x0][0x4e8], RZ ;  /* 0x00013a0014007a24 */ /* 0x000fe200078e02ff */
[----:B------:R-:W-:-:S04]  /*b390*/  LEA R9, R213, R2, 0x7 ;  /* 0x00000002d5097211 */ /* 0x000fc800078e38ff */
[----:B------:R-:W-:-:S13]  /*b3a0*/  ISETP.GE.AND P0, PT, R9, R0, PT ;  /* 0x000000000900720c */ /* 0x000fda0003f06270 */
[----:B------:R-:W-:Y:S05]  /*b3b0*/  @P0 BRA `(.L_x_90) ;  /* 0x000002b000000947 */ /* 0x000fea0003800000 */
[----:B------:R-:W-:Y:S01]  /*b3c0*/  IMAD.MOV.U32 R0, RZ, RZ, 0x368 ;  /* 0x00000368ff007424 */ /* 0x000fe200078e00ff */
[----:B------:R-:W-:-:S04]  /*b3d0*/  ISETP.GT.AND P2, PT, R19, 0x1, PT ;  /* 0x000000011300780c */ /* 0x000fc80003f44270 */
[----:B------:R-:W-:-:S04]  /*b3e0*/  SEL R0, R0, 0x328, P2 ;  /* 0x0000032800007807 */ /* 0x000fc80001000000 */
[----:B------:R2:W3:Y:S08]  /*b3f0*/  LDC.64 R6, c[0x0][R0+0x170] ;  /* 0x00005c0000067b82 */ /* 0x0004f00000000a00 */
[----:B------:R2:W4:Y:S08]  /*b400*/  LDC.64 R4, c[0x0][R0+0x168] ;  /* 0x00005a0000047b82 */ /* 0x0005300000000a00 */
[----:B------:R2:W5:Y:S08]  /*b410*/  LDC.64 R12, c[0x0][R0+0x178] ;  /* 0x00005e00000c7b82 */ /* 0x0005700000000a00 */
[----:B------:R2:W1:Y:S02]  /*b420*/  LDC.64 R10, c[0x0][R0+0x160] ;  /* 0x00005800000a7b82 */ /* 0x0004640000000a00 */
[----:B--2---:R-:W-:-:S02]  /*b430*/  IMAD.MOV.U32 R0, RZ, RZ, c[0x0][0x4e8] ;  /* 0x00013a00ff007624 */ /* 0x004fc400078e00ff */
[-C--:B---3--:R-:W-:Y:S02]  /*b440*/  IMAD R7, R7, R15.reuse, RZ ;  /* 0x0000000f07077224 */ /* 0x088fe400078e02ff */
[----:B------:R-:W-:Y:S01]  /*b450*/  IMAD.WIDE.U32 R2, R6, R15, RZ ;  /* 0x0000000f06027225 */ /* 0x000fe200078e00ff */
[----:B------:R-:W-:Y:S02]  /*b460*/  ISETP.NE.AND P0, PT, R0, 0x1, PT ;  /* 0x000000010000780c */ /* 0x000fe40003f05270 */
[----:B------:R-:W-:Y:S01]  /*b470*/  MOV R0, R9 ;  /* 0x0000000900007202 */ /* 0x000fe20000000f00 */
[----:B------:R-:W-:Y:S01]  /*b480*/  IMAD R7, R6, R21, R7 ;  /* 0x0000001506077224 */ /* 0x000fe200078e0207 */
[----:B------:R-:W-:Y:S01]  /*b490*/  SEL R6, R221, RZ, P2 ;  /* 0x000000ffdd067207 */ /* 0x000fe20001000000 */
[-C--:B----4-:R-:W-:Y:S02]  /*b4a0*/  IMAD R16, R5, R14.reuse, RZ ;  /* 0x0000000e05107224 */ /* 0x090fe400078e02ff */
[----:B------:R-:W-:Y:S01]  /*b4b0*/  IMAD.WIDE.U32 R4, R4, R14, RZ ;  /* 0x0000000e04047225 */ /* 0x000fe200078e00ff */
[----:B------:R-:W-:-:S03]  /*b4c0*/  IADD3 R3, R3, R7, RZ ;  /* 0x0000000703037210 */ /* 0x000fc60007ffe0ff */
[----:B------:R-:W-:Y:S02]  /*b4d0*/  IMAD.IADD R16, R5, 0x1, R16 ;  /* 0x0000000105107824 */ /* 0x000fe400078e0210 */
[----:B------:R-:W-:-:S04]  /*b4e0*/  @P0 IMAD.HI.U32 R17, R9, c[0x0][0x4ec], RZ ;  /* 0x00013b0009110a27 */ /* 0x000fc800078e00ff */
[----:B-----5:R-:W-:Y:S01]  /*b4f0*/  IMAD R7, R13, R6, RZ ;  /* 0x000000060d077224 */ /* 0x020fe200078e02ff */
[----:B------:R-:W-:Y:S02]  /*b500*/  @P0 SHF.R.U32.HI R0, RZ, c[0x0][0x4f0], R17 ;  /* 0x00013c00ff000a19 */ /* 0x000fe40000011611 */
[----:B------:R-:W-:Y:S01]  /*b510*/  IADD3 R17, P1, P0, R2, R4, R8 ;  /* 0x0000000402117210 */ /* 0x000fe2000783e008 */
[----:B------:R-:W-:-:S04]  /*b520*/  IMAD.WIDE.U32 R4, R12, R6, RZ ;  /* 0x000000060c047225 */ /* 0x000fc800078e00ff */
[----:B------:R-:W-:Y:S01]  /*b530*/  IMAD.MOV R2, RZ, RZ, -R0 ;  /* 0x000000ffff027224 */ /* 0x000fe200078e0a00 */
[----:B------:R-:W-:Y:S01]  /*b540*/  IADD3 R5, R5, R7, RZ ;  /* 0x0000000705057210 */ /* 0x000fe20007ffe0ff */
[----:B------:R-:W-:Y:S02]  /*b550*/  IMAD.MOV.U32 R7, RZ, RZ, c[0x0][0x4a8] ;  /* 0x00012a00ff077624 */ /* 0x000fe400078e00ff */
[----:B------:R-:W-:Y:S01]  /*b560*/  IMAD R2, R2, c[0x0][0x4e8], R9 ;  /* 0x00013a0002027a24 */ /* 0x000fe200078e0209 */
[----:B------:R-:W-:Y:S02]  /*b570*/  IADD3.X R9, R3, R16, R18, P1, P0 ;  /* 0x0000001003097210 */ /* 0x000fe40000fe0412 */
[----:B------:R-:W-:Y:S02]  /*b580*/  IADD3 R4, P1, P0, R0, R17, R4 ;  /* 0x0000001100047210 */ /* 0x000fe4000783e004 */
[----:B------:R-:W-:Y:S01]  /*b590*/  SHF.R.S32.HI R3, RZ, 0x1f, R0 ;  /* 0x0000001fff037819 */ /* 0x000fe20000011400 */
[----:B-1----:R-:W-:Y:S01]  /*b5a0*/  IMAD R0, R11, R2, RZ ;  /* 0x000000020b007224 */ /* 0x002fe200078e02ff */
[----:B------:R-:W-:-:S02]  /*b5b0*/  SHF.R.S32.HI R6, RZ, 0x1f, R2 ;  /* 0x0000001fff067819 */ /* 0x000fc40000011402 */
[----:B------:R-:W-:-:S03]  /*b5c0*/  IADD3.X R5, R3, R9, R5, P1, P0 ;  /* 0x0000000903057210 */ /* 0x000fc60000fe0405 */
[C---:B------:R-:W-:Y:S02]  /*b5d0*/  IMAD R0, R10.reuse, R6, R0 ;  /* 0x000000060a007224 */ /* 0x040fe400078e0200 */
[----:B------:R-:W-:Y:S01]  /*b5e0*/  IMAD.WIDE.U32 R2, R10, R2, R4 ;  /* 0x000000020a027225 */ /* 0x000fe200078e0004 */
[----:B------:R-:W-:Y:S02]  /*b5f0*/  MOV R5, c[0x0][0x4ac] ;  /* 0x00012b0000057a02 */ /* 0x000fe40000000f00 */
[----:B------:R-:W-:Y:S01]  /*b600*/  SEL R4, R7, c[0x0][0x450], P2 ;  /* 0x0001140007047a07 */ /* 0x000fe20001000000 */
[----:B------:R-:W-:Y:S01]  /*b610*/  IMAD.IADD R0, R3, 0x1, R0 ;  /* 0x0000000103007824 */ /* 0x000fe200078e0200 */
[----:B------:R-:W-:Y:S02]  /*b620*/  SEL R5, R5, c[0x0][0x454], P2 ;  /* 0x0001150005057a07 */ /* 0x000fe40001000000 */
[----:B------:R-:W-:-:S04]  /*b630*/  LEA R4, P0, R2, R4, 0x2 ;  /* 0x0000000402047211 */ /* 0x000fc800078010ff */
[----:B------:R-:W-:Y:S02]  /*b640*/  LEA.HI.X R5, R2, R5, R0, 0x2, P0 ;  /* 0x0000000502057211 */ /* 0x000fe400000f1400 */
[----:B------:R-:W-:-:S05]  /*b650*/  MOV R0, 0xff800000 ;  /* 0xff80000000007802 */ /* 0x000fca0000000f00 */
[----:B------:R1:W-:Y:S02]  /*b660*/  STG.E [R4.64], R0 ;  /* 0x0000000004007986 */ /* 0x0003e4000c101906 */
.L_x_90:
[----:B------:R-:W-:Y:S05]  /*b670*/  BSYNC B0 ;  /* 0x0000000000007941 */ /* 0x000fea0003800000 */
.L_x_89:
[----:B------:R-:W-:-:S13]  /*b680*/  ISETP.GT.AND P0, PT, R19, 0x1, PT ;  /* 0x000000011300780c */ /* 0x000fda0003f04270 */
[----:B------:R-:W-:Y:S05]  /*b690*/  @P0 BRA `(.L_x_82) ;  /* 0x000007c000000947 */ /* 0x000fea0003800000 */
[----:B------:R-:W-:Y:S01]  /*b6a0*/  MOV R2, c[0x0][0x4e8] ;  /* 0x00013a0000027a02 */ /* 0x000fe20000000f00 */
[----:B-1----:R-:W-:Y:S01]  /*b6b0*/  IMAD R0, R18, c[0x0][0x3a0], RZ ;  /* 0x0000e80012007a24 */ /* 0x002fe200078e02ff */
[----:B------:R-:W-:Y:S01]  /*b6c0*/  LEA R4, R197, R201, 0x5 ;  /* 0x000000c9c5047211 */ /* 0x000fe200078e28ff */
[----:B------:R-:W-:Y:S01]  /*b6d0*/  IMAD R5, R21, c[0x0][0x3f0], RZ ;  /* 0x0000fc0015057a24 */ /* 0x000fe200078e02ff */
[----:B------:R-:W-:Y:S01]  /*b6e0*/  ISETP.NE.AND P0, PT, R2, 0x1, PT ;  /* 0x000000010200780c */ /* 0x000fe20003f05270 */
[----:B------:R-:W-:Y:S01]  /*b6f0*/  IMAD.WIDE.U32 R2, R8, c[0x0][0x3a0], RZ ;  /* 0x0000e80008027a25 */ /* 0x000fe200078e00ff */
[----:B------:R-:W-:-:S03]  /*b700*/  LEA R4, R213, R4, 0x7 ;  /* 0x00000004d5047211 */ /* 0x000fc600078e38ff */
[----:B------:R-:W-:Y:S02]  /*b710*/  IMAD R0, R8, c[0x0][0x3a4], R0 ;  /* 0x0000e90008007a24 */ /* 0x000fe400078e0200 */
[----:B------:R-:W-:-:S03]  /*b720*/  IMAD R7, R15, c[0x0][0x3f4], R5 ;  /* 0x0000fd000f077a24 */ /* 0x000fc600078e0205 */
[----:B------:R-:W-:Y:S02]  /*b730*/  IADD3 R3, R3, R0, RZ ;  /* 0x0000000003037210 */ /* 0x000fe40007ffe0ff */
[----:B------:R-:W-:Y:S01]  /*b740*/  MOV R0, R4 ;  /* 0x0000000400007202 */ /* 0x000fe20000000f00 */
[----:B------:R-:W-:-:S04]  /*b750*/  @P0 IMAD.HI.U32 R6, R4, c[0x0][0x4ec], RZ ;  /* 0x00013b0004060a27 */ /* 0x000fc800078e00ff */
[----:B------:R-:W-:Y:S01]  /*b760*/  IMAD.WIDE.U32 R2, R14, c[0x0][0x3e8], R2 ;  /* 0x0000fa000e027a25 */ /* 0x000fe200078e0002 */
[----:B------:R-:W-:-:S03]  /*b770*/  @P0 SHF.R.U32.HI R0, RZ, c[0x0][0x4f0], R6 ;  /* 0x00013c00ff000a19 */ /* 0x000fc60000011606 */
[----:B------:R-:W-:Y:S01]  /*b780*/  IMAD R3, R14, c[0x0][0x3ec], R3 ;  /* 0x0000fb000e037a24 */ /* 0x000fe200078e0203 */
[----:B------:R-:W-:Y:S02]  /*b790*/  SHF.R.S32.HI R6, RZ, 0x1f, R0 ;  /* 0x0000001fff067819 */ /* 0x000fe40000011400 */
[----:B------:R-:W-:Y:S01]  /*b7a0*/  IADD3 R5, -R0, RZ, RZ ;  /* 0x000000ff00057210 */ /* 0x000fe20007ffe1ff */
[----:B------:R-:W-:-:S04]  /*b7b0*/  IMAD.WIDE.U32 R2, R15, c[0x0][0x3f0], R2 ;  /* 0x0000fc000f027a25 */ /* 0x000fc800078e0002 */
[----:B------:R-:W-:Y:S01]  /*b7c0*/  IMAD R6, R6, c[0x0][0x3e0], RZ ;  /* 0x0000f80006067a24 */ /* 0x000fe200078e02ff */
[----:B------:R-:W-:Y:S01]  /*b7d0*/  IADD3 R3, R3, R7, RZ ;  /* 0x0000000703037210 */ /* 0x000fe20007ffe0ff */
        /* <DEDUP_REMOVED lines=13> */
.L_x_150:
[----:B------:R-:W-:Y:S05]  /*b8b0*/  BRA.DIV ~URZ, `(.L_x_92) ;  /* 0x000026d27f007947 */ /* 0x000fea000b800000 */
[----:B------:R3:W4:Y:S02]  /*b8c0*/  SHFL.IDX PT, R0, R12, RZ, 0x181f ;  /* 0x00181fff0c007589 */ /* 0x00072400000e0000 */
.L_x_151:
[----:B------:R-:W-:Y:S01]  /*b8d0*/  IMAD R11, R20, c[0x0][0x4e8], RZ ;  /* 0x00013a00140b7a24 */ /* 0x000fe200078e02ff */
        /* <DEDUP_REMOVED lines=13> */
[-C--:B--2---:R-:W-:Y:S02]  /*b9b0*/  @!P2 LEA.HI.X R7, R194, R8.reuse, R15, 0x1, P5 ;  /* 0x00000008c207a211 */ /* 0x084fe400028f0c0f */
[-C--:B------:R-:W-:Y:S02]  /*b9c0*/  @!P1 LEA.HI.X R5, R198, R8.reuse, R14, 0x1, P4 ;  /* 0x00000008c6059211 */ /* 0x080fe400020f0c0e */
[----:B------:R-:W-:Y:S01]  /*b9d0*/  @!P0 LEA.HI.X R3, R199, R8, R13, 0x1, P3 ;  /* 0x00000008c7038211 */ /* 0x000fe200018f0c0d */
[----:B------:R2:W-:Y:S04]  /*b9e0*/  @!P2 ST.E.128 [R6.64], RZ ;  /* 0x000000ff0600a985 */ /* 0x0005e8000c101d06 */
[----:B------:R2:W-:Y:S04]  /*b9f0*/  @!P1 ST.E.128 [R4.64], RZ ;  /* 0x000000ff04009985 */ /* 0x0005e8000c101d06 */
[----:B------:R2:W-:Y:S02]  /*ba00*/  @!P0 ST.E.128 [R2.64], RZ ;  /* 0x000000ff02008985 */ /* 0x0005e4000c101d06 */
.L_x_94:
[----:B------:R-:W-:Y:S05]  /*ba10*/  BSYNC B0 ;  /* 0x0000000000007941 */ /* 0x000fea0003800000 */
.L_x_93:
[----:B------:R-:W-:Y:S05]  /*ba20*/  BRA.DIV ~URZ, `(.L_x_95) ;  /* 0x000025d27f007947 */ /* 0x000fea000b800000 */
[----:B--2---:R2:W1:Y:S04]  /*ba30*/  SHFL.IDX PT, R8, R9, 0x1, 0x181f ;  /* 0x00381f0009087f89 */ /* 0x00446800000e0000 */
[----:B----4-:R2:W4:Y:S02]  /*ba40*/  SHFL.IDX PT, R0, R12, 0x1, 0x181f ;  /* 0x00381f000c007f89 */ /* 0x01052400000e0000 */
.L_x_152:
        /* <DEDUP_REMOVED lines=13> */
[-C--:B-1----:R-:W-:Y:S02]  /*bb20*/  @!P2 LEA.HI.X R7, R194, R8.reuse, R15, 0x1, P5 ;  /* 0x00000008c207a211 */ /* 0x082fe400028f0c0f */
[-C--:B------:R-:W-:Y:S02]  /*bb30*/  @!P1 LEA.HI.X R5, R198, R8.reuse, R14, 0x1, P4 ;  /* 0x00000008c6059211 */ /* 0x080fe400020f0c0e */
[----:B------:R-:W-:Y:S01]  /*bb40*/  @!P0 LEA.HI.X R3, R199, R8, R13, 0x1, P3 ;  /* 0x00000008c7038211 */ /* 0x000fe200018f0c0d */
[----:B------:R1:W-:Y:S04]  /*bb50*/  @!P2 ST.E.128 [R6.64], RZ ;  /* 0x000000ff0600a985 */ /* 0x0003e8000c101d06 */
[----:B------:R1:W-:Y:S04]  /*bb60*/  @!P1 ST.E.128 [R4.64], RZ ;  /* 0x000000ff04009985 */ /* 0x0003e8000c101d06 */
[----:B------:R1:W-:Y:S02]  /*bb70*/  @!P0 ST.E.128 [R2.64], RZ ;  /* 0x000000ff02008985 */ /* 0x0003e4000c101d06 */
.L_x_97:
[----:B------:R-:W-:Y:S05]  /*bb80*/  BSYNC B0 ;  /* 0x0000000000007941 */ /* 0x000fea0003800000 */
.L_x_96:
[----:B------:R-:W-:Y:S05]  /*bb90*/  BRA.DIV ~URZ, `(.L_x_98) ;  /* 0x000025327f007947 */ /* 0x000fea000b800000 */
[----:B-1----:R1:W2:Y:S02]  /*bba0*/  SHFL.IDX PT, R8, R9, 0x2, 0x181f ;  /* 0x00581f0009087f89 */ /* 0x0022a400000e0000 */
.L_x_153:
[----:B------:R-:W-:Y:S05]  /*bbb0*/  BRA.DIV ~URZ, `(.L_x_99) ;  /* 0x000025827f007947 */ /* 0x000fea000b800000 */
[----:B----4-:R4:W1:Y:S02]  /*bbc0*/  SHFL.IDX PT, R0, R12, 0x2, 0x181f ;  /* 0x00581f000c007f89 */ /* 0x01086400000e0000 */
.L_x_154:
        /* <DEDUP_REMOVED lines=10> */
[-C--:B-1----:R-:W-:Y:S02]  /*bc70*/  @!P2 LEA R6, P5, R194, R0.reuse, 0x1 ;  /* 0x00000000c206a211 */ /* 0x082fe400078a08ff */
        /* <DEDUP_REMOVED lines=8> */
.L_x_101:
[----:B------:R-:W-:Y:S05]  /*bd00*/  BSYNC B0 ;  /* 0x0000000000007941 */ /* 0x000fea0003800000 */
.L_x_100:
[----:B------:R-:W-:Y:S05]  /*bd10*/  BRA.DIV ~URZ, `(.L_x_102) ;  /* 0x000024927f007947 */ /* 0x000fea000b800000 */
[----:B--2---:R2:W3:Y:S04]  /*bd20*/  SHFL.IDX PT, R8, R9, 0x3, 0x181f ;  /* 0x00781f0009087f89 */ /* 0x0044e800000e0000 */
[----:B-1----:R2:W1:Y:S02]  /*bd30*/  SHFL.IDX PT, R0, R12, 0x3, 0x181f ;  /* 0x00781f000c007f89 */ /* 0x00246400000e0000 */
.L_x_155:
[----:B------:R-:W-:-:S04]  /*bd40*/  IADD3 R2, R10, 0x60, RZ ;  /* 0x000000600a027810 */ /* 0x000fc80007ffe0ff */
[----:B------:R-:W-:-:S13]  /*bd50*/  ISETP.GE.AND P0, PT, R2, R11, PT ;  /* 0x0000000b0200720c */ /* 0x000fda0003f06270 */
[----:B------:R-:W-:Y:S05]  /*bd60*/  @P0 BRA `(.L_x_82) ;  /* 0x000000f000000947 */ /* 0x000fea0003800000 */
[----:B------:R-:W-:Y:S02]  /*bd70*/  ISETP.GE.AND P2, PT, R194, c[0x0][0x3c8], PT ;  /* 0x0000f200c2007a0c */ /* 0x000fe40003f46270 */
[----:B------:R-:W-:Y:S02]  /*bd80*/  ISETP.GE.AND P1, PT, R198, c[0x0][0x3c8], PT ;  /* 0x0000f200c6007a0c */ /* 0x000fe40003f26270 */
[----:B------:R-:W-:Y:S02]  /*bd90*/  ISETP.GE.AND P0, PT, R199, c[0x0][0x3c8], PT ;  /* 0x0000f200c7007a0c */ /* 0x000fe40003f06270 */
[----:B------:R-:W-:Y:S02]  /*bda0*/  SHF.R.S32.HI R13, RZ, 0x1f, R194 ;  /* 0x0000001fff0d7819 */ /* 0x000fe400000114c2 */
[----:B--234-:R-:W-:Y:S02]  /*bdb0*/  SHF.R.S32.HI R12, RZ, 0x1f, R198 ;  /* 0x0000001fff0c7819 */ /* 0x01cfe400000114c6 */
[----:B------:R-:W-:-:S03]  /*bdc0*/  SHF.R.S32.HI R9, RZ, 0x1f, R199 ;  /* 0x0000001fff097819 */ /* 0x000fc600000114c7 */
[-C--:B-1----:R-:W-:Y:S02]  /*bdd0*/  @!P2 LEA R6, P5, R194, R0.reuse, 0x1 ;  /* 0x00000000c206a211 */ /* 0x082fe400078a08ff */
[-C--:B------:R-:W-:Y:S02]  /*bde0*/  @!P1 LEA R4, P4, R198, R0.reuse, 0x1 ;  /* 0x00000000c6049211 */ /* 0x080fe400078808ff */
[C---:B------:R-:W-:Y:S02]  /*bdf0*/  @!P0 LEA R2, P3, R199.reuse, R0, 0x1 ;  /* 0x00000000c7028211 */ /* 0x040fe400078608ff */
[-C--:B------:R-:W-:Y:S02]  /*be00*/  @!P2 LEA.HI.X R7, R194, R8.reuse, R13, 0x1, P5 ;  /* 0x00000008c207a211 */ /* 0x080fe400028f0c0d */
[-C--:B------:R-:W-:Y:S02]  /*be10*/  @!P1 LEA.HI.X R5, R198, R8.reuse, R12, 0x1, P4 ;  /* 0x00000008c6059211 */ /* 0x080fe400020f0c0c */
[----:B------:R-:W-:Y:S01]  /*be20*/  @!P0 LEA.HI.X R3, R199, R8, R9, 0x1, P3 ;  /* 0x00000008c7038211 */ /* 0x000fe200018f0c09 */
[----:B------:R1:W-:Y:S04]  /*be30*/  @!P2 ST.E.128 [R6.64], RZ ;  /* 0x000000ff0600a985 */ /* 0x0003e8000c101d06 */
[----:B------:R1:W-:Y:S04]  /*be40*/  @!P1 ST.E.128 [R4.64], RZ ;  /* 0x000000ff04009985 */ /* 0x0003e8000c101d06 */
[----:B------:R1:W-:Y:S02]  /*be50*/  @!P0 ST.E.128 [R2.64], RZ ;  /* 0x000000ff02008985 */ /* 0x0003e4000c101d06 */
.L_x_82:
[----:B------:R-:W-:Y:S05]  /*be60*/  BSYNC B1 ;  /* 0x0000000000017941 */ /* 0x000fea0003800000 */
.L_x_66:
[----:B-1--4-:R-:W4:Y:S02]  /*be70*/  LDL R0, [R1+0x4] ;  /* 0x0000040001007983 */ /* 0x012f240000100800 */
[----:B----4-:R-:W-:-:S13]  /*be80*/  ISETP.NE.AND P0, PT, R0, RZ, PT ;  /* 0x000000ff0000720c */ /* 0x010fda0003f05270 */
[----:B------:R-:W-:Y:S01]  /*be90*/  @P0 WARPSYNC 0xffffffff ;  /* 0xffffffff00000948 */ /* 0x000fe20003800000 */
[----:B------:R-:W-:Y:S06]  /*bea0*/  @P0 BAR.SYNC.DEFER_BLOCKING 0x5, 0x100 ;  /* 0x0144000000000b1d */ /* 0x000fec0000010000 */
[----:B------:R-:W1:Y:S04]  /*beb0*/  @P0 LDS.128 R212, [0x18100] ;  /* 0x01810000ffd40984 */ /* 0x000e680000000c00 */
[----:B------:R-:W-:Y:S06]  /*bec0*/  @P0 BAR.ARV 0x4, 0x100 ;  /* 0x0104000000000b1d */ /* 0x000fec0000002000 */
[----:B------:R-:W-:Y:S05]  /*bed0*/  @P0 BRA `(.L_x_103) ;  /* 0x00000ad000000947 */ /* 0x000fea0003800000 */
[----:B------:R-:W4:Y:S01]  /*bee0*/  S2R R0, SR_TID.X ;  /* 0x0000000000007919 */ /* 0x000f220000002100 */
[----:B---3--:R-:W-:Y:S01]  /*bef0*/  IMAD.MOV.U32 R7, RZ, RZ, RZ ;  /* 0x000000ffff077224 */ /* 0x008fe200078e00ff */
[----:B----4-:R-:W-:-:S04]  /*bf00*/  LOP3.LUT R13, R0, 0x1f, RZ, 0xc0, !PT ;  /* 0x0000001f000d7812 */ /* 0x010fc800078ec0ff */
[----:B------:R-:W-:Y:S01]  /*bf10*/  ISETP.NE.AND P5, PT, R13, 0x1f, PT ;  /* 0x0000001f0d00780c */ /* 0x000fe20003fa5270 */
[----:B------:R-:W-:Y:S10]  /*bf20*/  BRA.DIV ~URZ, `(.L_x_104) ;  /* 0x000023527f007947 */ /* 0x000ff4000b800000 */
[----:B--2---:R2:W3:Y:S02]  /*bf30*/  SHFL.IDX PT, R9, R94, RZ, 0x1f ;  /* 0x00001fff5e097589 */ /* 0x0044e400000e0000 */
.L_x_156:
[----:B------:R-:W-:Y:S05]  /*bf40*/  BRA.DIV ~URZ, `(.L_x_105) ;  /* 0x000023a27f007947 */ /* 0x000fea000b800000 */
[----:B------:R4:W2:Y:S02]  /*bf50*/  SHFL.IDX PT, R8, R94, 0x1, 0x1f ;  /* 0x00201f005e087f89 */ /* 0x0008a400000e0000 */
.L_x_157:
[----:B-1----:R-:W-:Y:S02]  /*bf60*/  IMAD.IADD R0, R215, 0x1, R13 ;  /* 0x00000001d7007824 */ /* 0x002fe400078e020d */
[----:B------:R-:W-:-:S03]  /*bf70*/  IMAD.MOV.U32 R6, RZ, RZ, RZ ;  /* 0x000000ffff067224 */ /* 0x000fc600078e00ff */
[----:B------:R-:W-:-:S13]  /*bf80*/  ISETP.GE.OR P0, PT, R0, c[0x0][0x53c], !P5 ;  /* 0x00014f0000007a0c */ /* 0x000fda0006f06670 */
[----:B------:R-:W-:Y:S01]  /*bf90*/  @!P0 IMAD.MOV.U32 R2, RZ, RZ, 0x4 ;  /* 0x00000004ff028424 */ /* 0x000fe200078e00ff */
[----:B------:R-:W-:-:S03]  /*bfa0*/  @!P0 MOV R3, 0x4 ;  /* 0x0000000400038802 */ /* 0x000fc60000000f00 */
[----:B------:R-:W-:-:S04]  /*bfb0*/  @!P0 IMAD.WIDE R4, R0, R2, c[0x0][0x580] ;  /* 0x0001600000048625 */ /* 0x000fc800078e0202 */
[----:B------:R-:W-:Y:S01]  /*bfc0*/  @!P0 IMAD.WIDE R2, R0, R3, c[0x0][0x578] ;  /* 0x00015e0000028625 */ /* 0x000fe200078e0203 */
[----:B------:R-:W5:Y:S04]  /*bfd0*/  @!P0 LDG.E R6, [R4.64] ;  /* 0x0000000604068981 */ /* 0x000f68000c1e1900 */
[----:B------:R-:W5:Y:S01]  /*bfe0*/  @!P0 LDG.E R7, [R2.64] ;  /* 0x0000000602078981 */ /* 0x000f62000c1e1900 */
[C---:B------:R-:W-:Y:S02]  /*bff0*/  ISETP.GE.U32.AND P4, PT, R13.reuse, 0x10, PT ;  /* 0x000000100d00780c */ /* 0x040fe40003f86070 */
[C---:B------:R-:W-:Y:S02]  /*c000*/  ISETP.GE.U32.AND P3, PT, R13.reuse, 0x8, PT ;  /* 0x000000080d00780c */ /* 0x040fe40003f66070 */
[----:B------:R-:W-:-:S02]  /*c010*/  ISETP.GE.U32.AND P2, PT, R13, 0x4, PT ;  /* 0x000000040d00780c */ /* 0x000fc40003f46070 */
[C---:B------:R-:W-:Y:S02]  /*c020*/  ISETP.GE.U32.AND P1, PT, R13.reuse, 0x2, PT ;  /* 0x000000020d00780c */ /* 0x040fe40003f26070 */
[----:B------:R-:W-:Y:S02]  /*c030*/  ISETP.NE.AND P0, PT, R13, RZ, PT ;  /* 0x000000ff0d00720c */ /* 0x000fe40003f05270 */
[----:B------:R-:W-:Y:S01]  /*c040*/  MOV R10, RZ ;  /* 0x000000ff000a7202 */ /* 0x000fe20000000f00 */
[----:B-----5:R-:W-:Y:S01]  /*c050*/  IMAD R0, R7, R6, RZ ;  /* 0x0000000607007224 */ /* 0x020fe200078e02ff */
[----:B------:R-:W-:Y:S07]  /*c060*/  BRA.DIV ~URZ, `(.L_x_106) ;  /* 0x000022f27f007947 */ /* 0x000fee000b800000 */
[----:B------:R1:W4:Y:S02]  /*c070*/  SHFL.UP PT, R4, R0, 0x1, RZ ;  /* 0x0420000000047989 */ /* 0x00032400000e00ff */
.L_x_158:
[----:B----4-:R-:W-:-:S04]  /*c080*/  SEL R4, R4, RZ, P0 ;  /* 0x000000ff04047207 */ /* 0x010fc80000000000 */
        /* <DEDUP_REMOVED lines=14> */
[----:B------:R1:W4:Y:S02]  /*c170*/  SHFL.IDX PT, R0, R4, 0x1f, 0x1f ;  /* 0x03e01f0004007f89 */ /* 0x00032400000e0000 */
.L_x_159:
[----:B----4-:R-:W-:Y:S01]  /*c180*/  IMAD R0, R0, c[0x0][0x538], RZ ;  /* 0x00014e0000007a24 */ /* 0x010fe200078e02ff */
[----:B------:R-:W-:Y:S04]  /*c190*/  BSSY B1, `(.L_x_108) ;  /* 0x000007c000017945 */ /* 0x000fe80003800000 */
[----:B--2---:R-:W-:-:S04]  /*c1a0*/  IADD3 R8, R0, R8, RZ ;  /* 0x0000000800087210 */ /* 0x004fc80007ffe0ff */
[----:B---3--:R-:W-:-:S13]  /*c1b0*/  ISETP.GT.AND P6, PT, R8, R9, PT ;  /* 0x000000090800720c */ /* 0x008fda0003fc4270 */
[----:B------:R-:W-:Y:S05]  /*c1c0*/  @P6 BRA `(.L_x_109) ;  /* 0x0000024000006947 */ /* 0x000fea0003800000 */
.L_x_113:
[----:B------:R-:W-:-:S04]  /*c1d0*/  IADD3 R0, R215, 0x1f, RZ ;  /* 0x0000001fd7007810 */ /* 0x000fc80007ffe0ff */
[----:B------:R-:W-:-:S13]  /*c1e0*/  ISETP.GE.AND P6, PT, R0, c[0x0][0x53c], PT ;  /* 0x00014f0000007a0c */ /* 0x000fda0003fc6270 */
[----:B------:R-:W-:Y:S05]  /*c1f0*/  @P6 BRA `(.L_x_110) ;  /* 0x0000071000006947 */ /* 0x000fea0003800000 */
[----:B------:R-:W-:Y:S01]  /*c200*/  MOV R215, R0 ;  /* 0x0000000000d77202 */ /* 0x000fe20000000f00 */
[----:B------:R-:W-:-:S03]  /*c210*/  CS2R R6, SRZ ;  /* 0x0000000000067805 */ /* 0x000fc6000001ff00 */
[----:B------:R-:W-:-:S04]  /*c220*/  IADD3 R0, R215, R13, RZ ;  /* 0x0000000dd7007210 */ /* 0x000fc80007ffe0ff */
[----:B------:R-:W-:-:S13]  /*c230*/  ISETP.GE.OR P6, PT, R0, c[0x0][0x53c], !P5 ;  /* 0x00014f0000007a0c */ /* 0x000fda0006fc6670 */
[----:B------:R-:W-:Y:S02]  /*c240*/  @!P6 MOV R2, 0x4 ;  /* 0x000000040002e802 */ /* 0x000fe40000000f00 */
[----:B------:R-:W-:-:S03]  /*c250*/  @!P6 MOV R3, 0x4 ;  /* 0x000000040003e802 */ /* 0x000fc60000000f00 */
[----:B-1----:R-:W-:-:S04]  /*c260*/  @!P6 IMAD.WIDE R4, R0, R2, c[0x0][0x580] ;  /* 0x000160000004e625 */ /* 0x002fc800078e0202 */
[----:B------:R-:W-:Y:S01]  /*c270*/  @!P6 IMAD.WIDE R2, R0, R3, c[0x0][0x578] ;  /* 0x00015e000002e625 */ /* 0x000fe200078e0203 */
[----:B------:R-:W2:Y:S04]  /*c280*/  @!P6 LDG.E R6, [R4.64] ;  /* 0x000000060406e981 */ /* 0x000ea8000c1e1900 */
[----:B------:R-:W2:Y:S02]  /*c290*/  @!P6 LDG.E R7, [R2.64] ;  /* 0x000000060207e981 */ /* 0x000ea4000c1e1900 */
[----:B--2---:R-:W-:Y:S01]  /*c2a0*/  IMAD R0, R7, R6, RZ ;  /* 0x0000000607007224 */ /* 0x004fe200078e02ff */
[----:B------:R-:W-:Y:S05]  /*c2b0*/  BRA.DIV ~URZ, `(.L_x_111) ;  /* 0x000022927f007947 */ /* 0x000fea000b800000 */
[----:B------:R1:W2:Y:S02]  /*c2c0*/  SHFL.UP PT, R2, R0, 0x1, RZ ;  /* 0x0420000000027989 */ /* 0x0002a400000e00ff */
.L_x_160:
[----:B--2---:R-:W-:-:S04]  /*c2d0*/  SEL R2, R2, RZ, P0 ;  /* 0x000000ff02027207 */ /* 0x004fc80000000000 */
        /* <DEDUP_REMOVED lines=14> */
[----:B------:R1:W2:Y:S02]  /*c3c0*/  SHFL.IDX PT, R0, R4, 0x1f, 0x1f ;  /* 0x03e01f0004007f89 */ /* 0x0002a400000e0000 */
.L_x_161:
[----:B--2---:R-:W-:-:S05]  /*c3d0*/  IMAD R0, R0, c[0x0][0x538], RZ ;  /* 0x00014e0000007a24 */ /* 0x004fca00078e02ff */
[----:B------:R-:W-:-:S04]  /*c3e0*/  IADD3 R8, R0, R8, RZ ;  /* 0x0000000800087210 */ /* 0x000fc80007ffe0ff */
[----:B------:R-:W-:-:S13]  /*c3f0*/  ISETP.GT.AND P6, PT, R8, R9, PT ;  /* 0x000000090800720c */ /* 0x000fda0003fc4270 */
[----:B-1----:R-:W-:Y:S05]  /*c400*/  @!P6 BRA `(.L_x_113) ;  /* 0xfffffdc00000e947 */ /* 0x002fea000383ffff */
.L_x_109:
[----:B------:R-:W-:-:S05]  /*c410*/  IADD3 R8, -R0, R8, RZ ;  /* 0x0000000800087210 */ /* 0x000fca0007ffe1ff */
[----:B------:R-:W-:-:S05]  /*c420*/  IMAD R0, R4, c[0x0][0x538], R8 ;  /* 0x00014e0004007a24 */ /* 0x000fca00078e0208 */
[----:B------:R-:W-:Y:S01]  /*c430*/  ISETP.GT.AND P0, PT, R0, R9, PT ;  /* 0x000000090000720c */ /* 0x000fe20003f04270 */
[----:B------:R-:W-:-:S12]  /*c440*/  BRA.DIV ~URZ, `(.L_x_114) ;  /* 0x000023027f007947 */ /* 0x000fd8000b800000 */
[----:B------:R-:W-:-:S04]  /*c450*/  VOTE.ANY R0, PT, !P0 ;  /* 0x0000000000007806 */ /* 0x000fc800040e0100 */
.L_x_162:
[----:B------:R2:W3:Y:S01]  /*c460*/  POPC R11, R0 ;  /* 0x00000000000b7309 */ /* 0x0004e20000000000 */
[----:B------:R-:W-:Y:S05]  /*c470*/  BRA.DIV ~URZ, `(.L_x_115) ;  /* 0x000023127f007947 */ /* 0x000fea000b800000 */
[----:B---3--:R3:W4:Y:S04]  /*c480*/  SHFL.IDX PT, R6, R6, R11, 0x1f ;  /* 0x00001f0b06067589 */ /* 0x00872800000e0000 */
[----:B------:R3:W1:Y:S02]  /*c490*/  SHFL.IDX PT, R7, R7, R11, 0x1f ;  /* 0x00001f0b07077589 */ /* 0x00066400000e0000 */
.L_x_163:
[----:B------:R-:W-:Y:S01]  /*c4a0*/  ISETP.NE.AND P0, PT, R0, RZ, PT ;  /* 0x000000ff0000720c */ /* 0x000fe20003f05270 */
[----:B------:R-:W-:-:S12]  /*c4b0*/  BSSY B0, `(.L_x_116) ;  /* 0x0000005000007945 */ /* 0x000fd80003800000 */
[----:B------:R-:W-:Y:S05]  /*c4c0*/  @!P0 BRA `(.L_x_117) ;  /* 0x0000003000008947 */ /* 0x000fea0003800000 */
[----:B--2---:R-:W-:Y:S01]  /*c4d0*/  IADD3 R0, R11, -0x1, RZ ;  /* 0xffffffff0b007810 */ /* 0x004fe20007ffe0ff */
[----:B------:R-:W-:Y:S05]  /*c4e0*/  BRA.DIV ~URZ, `(.L_x_118) ;  /* 0x000023727f007947 */ /* 0x000fea000b800000 */
[----:B------:R2:W3:Y:S02]  /*c4f0*/  SHFL.IDX PT, R10, R4, R0, 0x1f ;  /* 0x00001f00040a7589 */ /* 0x0004e400000e0000 */
.L_x_117:
[----:B------:R-:W-:Y:S05]  /*c500*/  BSYNC B0 ;  /* 0x0000000000007941 */ /* 0x000fea0003800000 */
.L_x_116:
[-C--:B-12-4-:R-:W-:Y:S01]  /*c510*/  IABS R4, R6.reuse ;  /* 0x0000000600047213 */ /* 0x096fe20000000000 */
[----:B---3--:R-:W-:Y:S01]  /*c520*/  IMAD R212, R10, c[0x0][0x538], R8 ;  /* 0x00014e000ad47a24 */ /* 0x008fe200078e0208 */
[----:B------:R-:W-:Y:S01]  /*c530*/  IABS R0, R7 ;  /* 0x0000000700007213 */ /* 0x000fe20000000000 */
[----:B------:R-:W-:Y:S01]  /*c540*/  IMAD.IADD R215, R11, 0x1, R215 ;  /* 0x000000010bd77824 */ /* 0x000fe200078e02d7 */
[----:B------:R-:W1:Y:S01]  /*c550*/  I2F.RP R2, R4 ;  /* 0x0000000400027306 */ /* 0x000e620000209400 */
[----:B------:R-:W-:Y:S02]  /*c560*/  IMAD.IADD R10, R9, 0x1, -R212 ;  /* 0x00000001090a7824 */ /* 0x000fe400078e0ad4 */
[----:B------:R-:W-:Y:S01]  /*c570*/  IMAD.MOV.U32 R5, RZ, RZ, R0 ;  /* 0x000000ffff057224 */ /* 0x000fe200078e0000 */
[----:B------:R-:W-:Y:S02]  /*c580*/  IABS R0, R6 ;  /* 0x0000000600007213 */ /* 0x000fe40000000000 */
[----:B------:R-:W-:-:S02]  /*c590*/  IABS R9, R10 ;  /* 0x0000000a00097213 */ /* 0x000fc40000000000 */
[----:B------:R-:W-:Y:S01]  /*c5a0*/  I2F.RP R12, R5 ;  /* 0x00000005000c7306 */ /* 0x000fe20000209400 */
[----:B------:R-:W-:-:S07]  /*c5b0*/  IMAD.MOV R0, RZ, RZ, -R0 ;  /* 0x000000ffff007224 */ /* 0x000fce00078e0a00 */
[----:B-1----:R-:W1:Y:S02]  /*c5c0*/  MUFU.RCP R2, R2 ;  /* 0x0000000200027308 */ /* 0x002e640000001000 */
[----:B-1----:R-:W-:-:S06]  /*c5d0*/  IADD3 R2, R2, 0xffffffe, RZ ;  /* 0x0ffffffe02027810 */ /* 0x002fcc0007ffe0ff */
[----:B------:R-:W1:Y:S02]  /*c5e0*/  F2I.FTZ.U32.TRUNC.NTZ R3, R2 ;  /* 0x0000000200037305 */ /* 0x000e64000021f000 */
[----:B-1----:R-:W-:-:S04]  /*c5f0*/  IMAD.MOV R2, RZ, RZ, -R3 ;  /* 0x000000ffff027224 */ /* 0x002fc800078e0a03 */
[----:B------:R-:W-:Y:S01]  /*c600*/  IMAD R8, R2, R4, RZ ;  /* 0x0000000402087224 */ /* 0x000fe200078e02ff */
[----:B------:R-:W-:-:S05]  /*c610*/  MOV R2, RZ ;  /* 0x000000ff00027202 */ /* 0x000fca0000000f00 */
[----:B------:R-:W-:-:S04]  /*c620*/  IMAD.HI.U32 R8, R3, R8, R2 ;  /* 0x0000000803087227 */ /* 0x000fc800078e0002 */
[----:B------:R-:W-:Y:S02]  /*c630*/  IMAD.MOV.U32 R2, RZ, RZ, R9 ;  /* 0x000000ffff027224 */ /* 0x000fe400078e0009 */
[----:B------:R-:W-:Y:S02]  /*c640*/  IMAD.MOV.U32 R3, RZ, RZ, R0 ;  /* 0x000000ffff037224 */ /* 0x000fe400078e0000 */
[----:B------:R-:W-:-:S04]  /*c650*/  IMAD.HI.U32 R0, R8, R2, RZ ;  /* 0x0000000208007227 */ /* 0x000fc800078e00ff */
[----:B------:R-:W-:Y:S02]  /*c660*/  IMAD R2, R0, R3, R2 ;  /* 0x0000000300027224 */ /* 0x000fe400078e0202 */
[----:B------:R-:W1:Y:S03]  /*c670*/  MUFU.RCP R3, R12 ;  /* 0x0000000c00037308 */ /* 0x000e660000001000 */
[----:B------:R-:W-:Y:S02]  /*c680*/  ISETP.GT.U32.AND P1, PT, R4, R2, PT ;  /* 0x000000020400720c */ /* 0x000fe40003f24070 */
[----:B-1----:R-:W-:-:S11]  /*c690*/  IADD3 R3, R3, 0xffffffe, RZ ;  /* 0x0ffffffe03037810 */ /* 0x002fd60007ffe0ff */
[-C--:B------:R-:W-:Y:S02]  /*c6a0*/  @!P1 IADD3 R2, R2, -R4.reuse, RZ ;  /* 0x8000000402029210 */ /* 0x080fe40007ffe0ff */
[----:B------:R-:W-:Y:S01]  /*c6b0*/  @!P1 IADD3 R0, R0, 0x1, RZ ;  /* 0x0000000100009810 */ /* 0x000fe20007ffe0ff */
[----:B------:R-:W1:Y:S01]  /*c6c0*/  F2I.FTZ.U32.TRUNC.NTZ R3, R3 ;  /* 0x0000000300037305 */ /* 0x000e62000021f000 */
[----:B------:R-:W-:Y:S02]  /*c6d0*/  ISETP.GE.U32.AND P2, PT, R2, R4, PT ;  /* 0x000000040200720c */ /* 0x000fe40003f46070 */
[----:B------:R-:W-:Y:S02]  /*c6e0*/  LOP3.LUT R2, R10, R6, RZ, 0x3c, !PT ;  /* 0x000000060a027212 */ /* 0x000fe400078e3cff */
[----:B------:R-:W-:Y:S02]  /*c6f0*/  ISETP.NE.AND P1, PT, R6, RZ, PT ;  /* 0x000000ff0600720c */ /* 0x000fe40003f25270 */
[----:B------:R-:W-:-:S07]  /*c700*/  ISETP.GE.AND P0, PT, R2, RZ, PT ;  /* 0x000000ff0200720c */ /* 0x000fce0003f06270 */
[----:B------:R-:W-:Y:S01]  /*c710*/  @P2 IADD3 R0, R0, 0x1, RZ ;  /* 0x0000000100002810 */ /* 0x000fe20007ffe0ff */
[----:B-1----:R-:W-:-:S04]  /*c720*/  IMAD.MOV R2, RZ, RZ, -R3 ;  /* 0x000000ffff027224 */ /* 0x002fc800078e0a03 */
[----:B------:R-:W-:Y:S01]  /*c730*/  IMAD.MOV.U32 R4, RZ, RZ, R2 ;  /* 0x000000ffff047224 */ /* 0x000fe200078e0002 */
[----:B------:R-:W-:Y:S01]  /*c740*/  IABS R2, R7 ;  /* 0x0000000700027213 */ /* 0x000fe20000000000 */
[----:B------:R-:W-:Y:S01]  /*c750*/  @!P0 IMAD.MOV R0, RZ, RZ, -R0 ;  /* 0x000000ffff008224 */ /* 0x000fe200078e0a00 */
[----:B------:R-:W-:Y:S01]  /*c760*/  @!P1 LOP3.LUT R0, RZ, R6, RZ, 0x33, !PT ;  /* 0x00000006ff009212 */ /* 0x000fe200078e33ff */
[----:B------:R-:W-:Y:S01]  /*c770*/  IMAD R4, R4, R5, RZ ;  /* 0x0000000504047224 */ /* 0x000fe200078e02ff */
[----:B------:R-:W-:Y:S01]  /*c780*/  IADD3 R8, RZ, -R2, RZ ;  /* 0x80000002ff087210 */ /* 0x000fe20007ffe0ff */
[----:B------:R-:W-:Y:S01]  /*c790*/  IMAD.MOV.U32 R2, RZ, RZ, RZ ;  /* 0x000000ffff027224 */ /* 0x000fe200078e00ff */
[----:B------:R-:W-:Y:S01]  /*c7a0*/  IABS R9, R0 ;  /* 0x0000000000097213 */ /* 0x000fe20000000000 */
[----:B------:R-:W-:Y:S02]  /*c7b0*/  IMAD R6, R0, R6, RZ ;  /* 0x0000000600067224 */ /* 0x000fe400078e02ff */
[----:B------:R-:W-:Y:S01]  /*c7c0*/  IMAD.HI.U32 R2, R3, R4, R2 ;  /* 0x0000000403027227 */ /* 0x000fe200078e0002 */
[----:B------:R-:W-:-:S02]  /*c7d0*/  MOV R4, R8 ;  /* 0x0000000800047202 */ /* 0x000fc40000000f00 */
[----:B------:R-:W-:Y:S01]  /*c7e0*/  IADD3 R213, R10, -R6, RZ ;  /* 0x800000060ad57210 */ /* 0x000fe20007ffe0ff */
[----:B------:R-:W-:-:S04]  /*c7f0*/  IMAD.MOV.U32 R3, RZ, RZ, R9 ;  /* 0x000000ffff037224 */ /* 0x000fc800078e0009 */
        /* <DEDUP_REMOVED lines=11> */
[----:B------:R-:W-:-:S04]  /*c8b0*/  @!P1 LOP3.LUT R2, RZ, R7, RZ, 0x33, !PT ;  /* 0x00000007ff029212 */ /* 0x000fc800078e33ff */
[----:B------:R-:W-:Y:S01]  /*c8c0*/  IADD3 R3, -R2, RZ, RZ ;  /* 0x000000ff02037210 */ /* 0x000fe20007ffe1ff */
[----:B------:R-:W-:-:S04]  /*c8d0*/  IMAD R2, R7, 0x1000000, R2 ;  /* 0x0100000007027824 */ /* 0x000fc800078e0202 */
[----:B------:R-:W-:-:S04]  /*c8e0*/  IMAD R0, R7, R3, R0 ;  /* 0x0000000307007224 */ /* 0x000fc800078e0200 */
[----:B------:R-:W-:Y:S01]  /*c8f0*/  IMAD R214, R0, 0x10000, R2 ;  /* 0x0001000000d67824 */ /* 0x000fe200078e0202 */
[----:B------:R-:W-:Y:S05]  /*c900*/  BRA `(.L_x_119) ;  /* 0x0000004000007947 */ /* 0x000fea0003800000 */
.L_x_110:
[----:B------:R-:W-:Y:S01]  /*c910*/  IMAD.MOV.U32 R212, RZ, RZ, R9 ;  /* 0x000000ffffd47224 */ /* 0x000fe200078e0009 */
[----:B------:R-:W-:Y:S01]  /*c920*/  MOV R214, RZ ;  /* 0x000000ff00d67202 */ /* 0x000fe20000000f00 */
[----:B------:R-:W-:Y:S01]  /*c930*/  IMAD.MOV.U32 R213, RZ, RZ, RZ ;  /* 0x000000ffffd57224 */ /* 0x000fe200078e00ff */
[----:B------:R-:W-:Y:S02]  /*c940*/  MOV R215, c[0x0][0x53c] ;  /* 0x00014f0000d77a02 */ /* 0x000fe40000000f00 */
.L_x_119:
[----:B------:R-:W-:Y:S05]  /*c950*/  BSYNC B1 ;  /* 0x0000000000017941 */ /* 0x000fea0003800000 */
.L_x_108:
[----:B------:R-:W-:Y:S01]  /*c960*/  WARPSYNC 0xffffffff ;  /* 0xffffffff00007948 */ /* 0x000fe20003800000 */
[----:B------:R-:W-:Y:S01]  /*c970*/  BAR.SYNC.DEFER_BLOCKING 0x4, 0x100 ;  /* 0x0104000000007b1d */ /* 0x000fe20000010000 */
[----:B------:R-:W-:-:S13]  /*c980*/  ISETP.NE.AND P0, PT, R13, RZ, PT ;  /* 0x000000ff0d00720c */ /* 0x000fda0003f05270 */
[----:B------:R2:W-:Y:S04]  /*c990*/  @!P0 STS.128 [0x18100], R212 ;  /* 0x018100d4ff008388 */ /* 0x0005e80000000c00 */
[----:B------:R-:W-:Y:S06]  /*c9a0*/  BAR.ARV 0x5, 0x100 ;  /* 0x0144000000007b1d */ /* 0x000fec0000002000 */
.L_x_103:
[----:B-1----:R-:W-:-:S13]  /*c9b0*/  ISETP.GE.AND P0, PT, R215, c[0x0][0x53c], PT ;  /* 0x00014f00d7007a0c */ /* 0x002fda0003f06270 */
[----:B--23--:R-:W-:Y:S01]  /*c9c0*/  @P0 CALL.REL.NOINC `(.L_x_120) ;  /* 0x0000001000000944 */ /* 0x00cfe20003c00000 */
[----:B------:R-:W-:Y:S05]  /*c9d0*/  BRA `(.L_x_121) ;  /* 0xffff4b9000007947 */ /* 0x000fea000383ffff */
.L_x_120:
[----:B------:R-:W-:Y:S05]  /*c9e0*/  EXIT ;  /* 0x000000000000794d */ /* 0x000fea0003800000 */
.L_x_22:
[----:B------:R-:W-:Y:S01]  /*c9f0*/  IMAD.MOV.U32 R0, RZ, RZ, R5 ;  /* 0x000000ffff007224 */ /* 0x000fe200078e0005 */
[----:B------:R-:W-:Y:S02]  /*ca00*/  MOV R2, 0x1 ;  /* 0x0000000100027802 */ /* 0x000fe40000000f00 */
[----:B------:R-:W-:Y:S02]  /*ca10*/  MOV R3, 0xca30 ;  /* 0x0000ca3000037802 */ /* 0x000fe40000000f00 */
[----:B--2---:R-:W-:Y:S05]  /*ca20*/  CALL.REL.NOINC `($__internal_2_$__cuda_sm70_shflsync_up_p) ;  /* 0x00001f7000007944 */ /* 0x004fea0003c00000 */
[----:B------:R-:W-:Y:S01]  /*ca30*/  MOV R0, R4 ;  /* 0x0000000400007202 */ /* 0x000fe20000000f00 */
[----:B------:R-:W-:Y:S05]  /*ca40*/  BRA `(.L_x_122) ;  /* 0xffff3a0000007947 */ /* 0x000fea000383ffff */
.L_x_23:
[----:B------:R-:W-:Y:S01]  /*ca50*/  IMAD.MOV.U32 R0, RZ, RZ, R5 ;  /* 0x000000ffff007224 */ /* 0x000fe200078e0005 */
[----:B------:R-:W-:Y:S02]  /*ca60*/  MOV R2, 0x2 ;  /* 0x0000000200027802 */ /* 0x000fe40000000f00 */
[----:B------:R-:W-:Y:S02]  /*ca70*/  MOV R3, 0xca90 ;  /* 0x0000ca9000037802 */ /* 0x000fe40000000f00 */
[----:B--2---:R-:W-:Y:S05]  /*ca80*/  CALL.REL.NOINC `($__internal_2_$__cuda_sm70_shflsync_up_p) ;  /* 0x00001f1000007944 */ /* 0x004fea0003c00000 */
[----:B------:R-:W-:Y:S01]  /*ca90*/  SEL R0, R4, RZ, P4 ;  /* 0x000000ff04007207 */ /* 0x000fe20002000000 */
[----:B------:R-:W-:Y:S01]  /*caa0*/  IMAD.MOV.U32 R2, RZ, RZ, 0x4 ;  /* 0x00000004ff027424 */ /* 0x000fe200078e00ff */
[----:B------:R-:W-:-:S03]  /*cab0*/  MOV R3, 0xcae0 ;  /* 0x0000cae000037802 */ /* 0x000fc60000000f00 */
[----:B------:R-:W-:Y:S02]  /*cac0*/  IMAD.IADD R0, R5, 0x1, R0 ;  /* 0x0000000105007824 */ /* 0x000fe400078e0200 */
[----:B------:R-:W-:Y:S05]  /*cad0*/  CALL.REL.NOINC `($__internal_2_$__cuda_sm70_shflsync_up_p) ;  /* 0x00001ec000007944 */ /* 0x000fea0003c00000 */
        /* <DEDUP_REMOVED lines=12> */
[----:B------:R-:W-:Y:S02]  /*cba0*/  MOV R3, 0x1f ;  /* 0x0000001f00037802 */ /* 0x000fe40000000f00 */
[----:B------:R-:W-:Y:S01]  /*cbb0*/  MOV R2, 0xcbf0 ;  /* 0x0000cbf000027802 */ /* 0x000fe20000000f00 */
[----:B------:R-:W-:-:S04]  /*cbc0*/  IMAD.IADD R4, R0, 0x1, R4 ;  /* 0x0000000100047824 */ /* 0x000fc800078e0204 */
[----:B------:R-:W-:Y:S02]  /*cbd0*/  IMAD.MOV.U32 R191, RZ, RZ, R4 ;  /* 0x000000ffffbf7224 */ /* 0x000fe400078e0004 */
[----:B------:R-:W-:Y:S05]  /*cbe0*/  CALL.REL.NOINC `($__internal_1_$__cuda_sm70_shflsync_idx_p) ;  /* 0x00001d4000007944 */ /* 0x000fea0003c00000 */
[----:B-----5:R-:W-:Y:S01]  /*cbf0*/  MOV R0, R191 ;  /* 0x000000bf00007202 */ /* 0x020fe20000000f00 */
[----:B-1----:R-:W-:Y:S05]  /*cc00*/  BRA `(.L_x_123) ;  /* 0xffff394000007947 */ /* 0x002fea000383ffff */
.L_x_25:
[----:B------:R-:W-:Y:S02]  /*cc10*/  SEL R0, RZ, 0x1, P0 ;  /* 0x00000001ff007807 */ /* 0x000fe40000000000 */
[----:B------:R-:W-:Y:S02]  /*cc20*/  MOV R2, 0xcc40 ;  /* 0x0000cc4000027802 */ /* 0x000fe40000000f00 */
[----:B------:R-:W-:Y:S05]  /*cc30*/  CALL.REL.NOINC `($__internal_3_$__cuda_sm70_votesync_ballot) ;  /* 0x00001dd000007944 */ /* 0x000fea0003c00000 */
[----:B------:R-:W-:Y:S05]  /*cc40*/  BRA `(.L_x_124) ;  /* 0xffff399000007947 */ /* 0x000fea000383ffff */
.L_x_26:
[----:B------:R-:W-:Y:S01]  /*cc50*/  IMAD.MOV.U32 R191, RZ, RZ, R8 ;  /* 0x000000ffffbf7224 */ /* 0x000fe200078e0008 */
[----:B--2---:R-:W-:Y:S01]  /*cc60*/  MOV R190, R215 ;  /* 0x000000d700be7202 */ /* 0x004fe20000000f00 */
[----:B------:R-:W-:Y:S01]  /*cc70*/  IMAD.MOV.U32 R3, RZ, RZ, 0x1f ;  /* 0x0000001fff037424 */ /* 0x000fe200078e00ff */
[----:B------:R-:W-:Y:S02]  /*cc80*/  MOV R2, 0xcca0 ;  /* 0x0000cca000027802 */ /* 0x000fe40000000f00 */
[----:B-1----:R-:W-:Y:S05]  /*cc90*/  CALL.REL.NOINC `($__internal_1_$__cuda_sm70_shflsync_idx_p) ;  /* 0x00001c9000007944 */ /* 0x002fea0003c00000 */
[----:B------:R-:W-:Y:S01]  /*cca0*/  IMAD.MOV.U32 R11, RZ, RZ, R191 ;  /* 0x000000ffff0b7224 */ /* 0x000fe200078e00bf */
[----:B------:R-:W-:Y:S01]  /*ccb0*/  MOV R191, R7 ;  /* 0x0000000700bf7202 */ /* 0x000fe20000000f00 */
[----:B------:R-:W-:Y:S01]  /*ccc0*/  IMAD.MOV.U32 R6, RZ, RZ, RZ ;  /* 0x000000ffff067224 */ /* 0x000fe200078e00ff */
[----:B------:R-:W-:Y:S01]  /*ccd0*/  MOV R190, R215 ;  /* 0x000000d700be7202 */ /* 0x000fe20000000f00 */
[----:B------:R-:W-:Y:S01]  /*cce0*/  IMAD.MOV.U32 R3, RZ, RZ, 0x1f ;  /* 0x0000001fff037424 */ /* 0x000fe200078e00ff */
[----:B------:R-:W-:-:S02]  /*ccf0*/  MOV R2, 0xcd10 ;  /* 0x0000cd1000027802 */ /* 0x000fc40000000f00 */
[----:B-1---5:R-:W-:Y:S05]  /*cd00*/  CALL.REL.NOINC `($__internal_1_$__cuda_sm70_shflsync_idx_p) ;  /* 0x00001c2000007944 */ /* 0x022fea0003c00000 */
[----:B------:R-:W-:Y:S01]  /*cd10*/  MOV R10, R191 ;  /* 0x000000bf000a7202 */ /* 0x000fe20000000f00 */
[----:B-1---5:R-:W-:Y:S05]  /*cd20*/  BRA `(.L_x_125) ;  /* 0xffff390000007947 */ /* 0x022fea000383ffff */
.L_x_29:
[----:B------:R-:W-:Y:S01]  /*cd30*/  IMAD.MOV.U32 R191, RZ, RZ, R4 ;  /* 0x000000ffffbf7224 */ /* 0x000fe200078e0004 */
[----:B------:R-:W-:-:S02]  /*cd40*/  MOV R3, 0x1f ;  /* 0x0000001f00037802 */ /* 0x000fc40000000f00 */
[----:B------:R-:W-:Y:S02]  /*cd50*/  MOV R2, 0xcd70 ;  /* 0x0000cd7000027802 */ /* 0x000fe40000000f00 */
[----:B-1234-:R-:W-:Y:S05]  /*cd60*/  CALL.REL.NOINC `($__internal_1_$__cuda_sm70_shflsync_idx_p) ;  /* 0x00001bc000007944 */ /* 0x01efea0003c00000 */
[----:B------:R-:W-:Y:S01]  /*cd70*/  MOV R6, R191 ;  /* 0x000000bf00067202 */ /* 0x000fe20000000f00 */
[----:B-1---5:R-:W-:Y:S05]  /*cd80*/  BRA `(.L_x_28) ;  /* 0xffff390000007947 */ /* 0x022fea000383ffff */
.L_x_37:
[----:B------:R-:W-:Y:S01]  /*cd90*/  IMAD.MOV.U32 R191, RZ, RZ, R9 ;  /* 0x000000ffffbf7224 */ /* 0x000fe200078e0009 */
[----:B------:R-:W-:Y:S01]  /*cda0*/  MOV R190, RZ ;  /* 0x000000ff00be7202 */ /* 0x000fe20000000f00 */
[----:B------:R-:W-:Y:S01]  /*cdb0*/  IMAD.MOV.U32 R3, RZ, RZ, 0x181f ;  /* 0x0000181fff037424 */ /* 0x000fe200078e00ff */
[----:B------:R-:W-:Y:S02]  /*cdc0*/  MOV R2, 0xcde0 ;  /* 0x0000cde000027802 */ /* 0x000fe40000000f00 */
[----:B-----5:R-:W-:Y:S05]  /*cdd0*/  CALL.REL.NOINC `($__internal_1_$__cuda_sm70_shflsync_idx_p) ;  /* 0x00001b5000007944 */ /* 0x020fea0003c00000 */
[----:B------:R-:W-:Y:S01]  /*cde0*/  MOV R8, R191 ;  /* 0x000000bf00087202 */ /* 0x000fe20000000f00 */
[----:B-1---5:R-:W-:Y:S05]  /*cdf0*/  BRA `(.L_x_126) ;  /* 0xffff538000007947 */ /* 0x022fea000383ffff */
.L_x_38:
[----:B------:R-:W-:Y:S01]  /*ce00*/  IMAD.MOV.U32 R191, RZ, RZ, R12 ;  /* 0x000000ffffbf7224 */ /* 0x000fe200078e000c */
[----:B------:R-:W-:Y:S01]  /*ce10*/  MOV R190, RZ ;  /* 0x000000ff00be7202 */ /* 0x000fe20000000f00 */
[----:B------:R-:W-:Y:S01]  /*ce20*/  IMAD.MOV.U32 R3, RZ, RZ, 0x181f ;  /* 0x0000181fff037424 */ /* 0x000fe200078e00ff */
[----:B------:R-:W-:Y:S02]  /*ce30*/  MOV R2, 0xce50 ;  /* 0x0000ce5000027802 */ /* 0x000fe40000000f00 */
[----:B-12--5:R-:W-:Y:S05]  /*ce40*/  CALL.REL.NOINC `($__internal_1_$__cuda_sm70_shflsync_idx_p) ;  /* 0x00001ae000007944 */ /* 0x026fea0003c00000 */
[----:B-----5:R-:W-:Y:S01]  /*ce50*/  MOV R0, R191 ;  /* 0x000000bf00007202 */ /* 0x020fe20000000f00 */
[----:B-1----:R-:W-:Y:S05]  /*ce60*/  BRA `(.L_x_127) ;  /* 0xffff533000007947 */ /* 0x002fea000383ffff */
.L_x_41:
[----:B------:R-:W-:Y:S01]  /*ce70*/  IMAD.MOV.U32 R191, RZ, RZ, R9 ;  /* 0x000000ffffbf7224 */ /* 0x000fe200078e0009 */
[----:B------:R-:W-:Y:S01]  /*ce80*/  MOV R190, 0x1 ;  /* 0x0000000100be7802 */ /* 0x000fe20000000f00 */
[----:B--2---:R-:W-:Y:S01]  /*ce90*/  IMAD.MOV.U32 R3, RZ, RZ, 0x181f ;  /* 0x0000181fff037424 */ /* 0x004fe200078e00ff */
[----:B------:R-:W-:-:S02]  /*cea0*/  MOV R2, 0xcec0 ;  /* 0x0000cec000027802 */ /* 0x000fc40000000f00 */
[----:B-1-345:R-:W-:Y:S05]  /*ceb0*/  CALL.REL.NOINC `($__internal_1_$__cuda_sm70_shflsync_idx_p) ;  /* 0x00001a7000007944 */ /* 0x03afea0003c00000 */
[----:B------:R-:W-:Y:S01]  /*cec0*/  IMAD.MOV.U32 R8, RZ, RZ, R191 ;  /* 0x000000ffff087224 */ /* 0x000fe200078e00bf */
[----:B------:R-:W-:Y:S01]  /*ced0*/  MOV R190, 0x1 ;  /* 0x0000000100be7802 */ /* 0x000fe20000000f00 */
[----:B------:R-:W-:Y:S01]  /*cee0*/  IMAD.MOV.U32 R191, RZ, RZ, R12 ;  /* 0x000000ffffbf7224 */ /* 0x000fe200078e000c */
[----:B------:R-:W-:-:S02]  /*cef0*/  MOV R3, 0x181f ;  /* 0x0000181f00037802 */ /* 0x000fc40000000f00 */
[----:B------:R-:W-:Y:S02]  /*cf00*/  MOV R2, 0xcf20 ;  /* 0x0000cf2000027802 */ /* 0x000fe40000000f00 */
[----:B-1---5:R-:W-:Y:S05]  /*cf10*/  CALL.REL.NOINC `($__internal_1_$__cuda_sm70_shflsync_idx_p) ;  /* 0x00001a1000007944 */ /* 0x022fea0003c00000 */
[----:B-----5:R-:W-:Y:S01]  /*cf20*/  MOV R0, R191 ;  /* 0x000000bf00007202 */ /* 0x020fe20000000f00 */
[----:B-1----:R-:W-:Y:S05]  /*cf30*/  BRA `(.L_x_128) ;  /* 0xffff53e000007947 */ /* 0x002fea000383ffff */
.L_x_44:
[----:B------:R-:W-:Y:S01]  /*cf40*/  IMAD.MOV.U32 R191, RZ, RZ, R9 ;  /* 0x000000ffffbf7224 */ /* 0x000fe200078e0009 */
[----:B------:R-:W-:Y:S01]  /*cf50*/  MOV R190, 0x2 ;  /* 0x0000000200be7802 */ /* 0x000fe20000000f00 */
[----:B-1----:R-:W-:Y:S01]  /*cf60*/  IMAD.MOV.U32 R3, RZ, RZ, 0x181f ;  /* 0x0000181fff037424 */ /* 0x002fe200078e00ff */
[----:B------:R-:W-:Y:S02]  /*cf70*/  MOV R2, 0xcf90 ;  /* 0x0000cf9000027802 */ /* 0x000fe40000000f00 */
[----:B--2345:R-:W-:Y:S05]  /*cf80*/  CALL.REL.NOINC `($__internal_1_$__cuda_sm70_shflsync_idx_p) ;  /* 0x000019a000007944 */ /* 0x03cfea0003c00000 */
[----:B------:R-:W-:Y:S01]  /*cf90*/  MOV R8, R191 ;  /* 0x000000bf00087202 */ /* 0x000fe20000000f00 */
[----:B-1---5:R-:W-:Y:S05]  /*cfa0*/  BRA `(.L_x_129) ;  /* 0xffff54d000007947 */ /* 0x022fea000383ffff */
.L_x_45:
[----:B------:R-:W-:Y:S01]  /*cfb0*/  IMAD.MOV.U32 R191, RZ, RZ, R12 ;  /* 0x000000ffffbf7224 */ /* 0x000fe200078e000c */
[----:B------:R-:W-:Y:S01]  /*cfc0*/  MOV R190, 0x2 ;  /* 0x0000000200be7802 */ /* 0x000fe20000000f00 */
[----:B------:R-:W-:Y:S01]  /*cfd0*/  IMAD.MOV.U32 R3, RZ, RZ, 0x181f ;  /* 0x0000181fff037424 */ /* 0x000fe200078e00ff */
[----:B------:R-:W-:Y:S02]  /*cfe0*/  MOV R2, 0xd000 ;  /* 0x0000d00000027802 */ /* 0x000fe40000000f00 */
[----:B-12345:R-:W-:Y:S05]  /*cff0*/  CALL.REL.NOINC `($__internal_1_$__cuda_sm70_shflsync_idx_p) ;  /* 0x0000193000007944 */ /* 0x03efea0003c00000 */
[----:B-----5:R-:W-:Y:S01]  /*d000*/  MOV R0, R191 ;  /* 0x000000bf00007202 */ /* 0x020fe20000000f00 */
[----:B-1----:R-:W-:Y:S05]  /*d010*/  BRA `(.L_x_130) ;  /* 0xffff548000007947 */ /* 0x002fea000383ffff */
.L_x_48:
[----:B------:R-:W-:Y:S01]  /*d020*/  IMAD.MOV.U32 R191, RZ, RZ, R9 ;  /* 0x000000ffffbf7224 */ /* 0x000fe200078e0009 */
[----:B------:R-:W-:Y:S01]  /*d030*/  MOV R190, 0x3 ;  /* 0x0000000300be7802 */ /* 0x000fe20000000f00 */
[----:B-1----:R-:W-:Y:S01]  /*d040*/  IMAD.MOV.U32 R3, RZ, RZ, 0x181f ;  /* 0x0000181fff037424 */ /* 0x002fe200078e00ff */
[----:B------:R-:W-:-:S02]  /*d050*/  MOV R2, 0xd070 ;  /* 0x0000d07000027802 */ /* 0x000fc40000000f00 */
[----:B--2345:R-:W-:Y:S05]  /*d060*/  CALL.REL.NOINC `($__internal_1_$__cuda_sm70_shflsync_idx_p) ;  /* 0x000018c000007944 */ /* 0x03cfea0003c00000 */
        /* <DEDUP_REMOVED lines=8> */
.L_x_51:
[----:B------:R-:W-:Y:S01]  /*d0f0*/  IMAD.MOV.U32 R191, RZ, RZ, R5 ;  /* 0x000000ffffbf7224 */ /* 0x000fe200078e0005 */
[----:B------:R-:W-:Y:S01]  /*d100*/  MOV R190, RZ ;  /* 0x000000ff00be7202 */ /* 0x000fe20000000f00 */
[----:B------:R-:W-:Y:S01]  /*d110*/  IMAD.MOV.U32 R3, RZ, RZ, 0x181f ;  /* 0x0000181fff037424 */ /* 0x000fe200078e00ff */
[----:B------:R-:W-:Y:S02]  /*d120*/  MOV R2, 0xd140 ;  /* 0x0000d14000027802 */ /* 0x000fe40000000f00 */
[----:B------:R-:W-:Y:S05]  /*d130*/  CALL.REL.NOINC `($__internal_1_$__cuda_sm70_shflsync_idx_p) ;  /* 0x000017f000007944 */ /* 0x000fea0003c00000 */
[----:B------:R-:W-:Y:S01]  /*d140*/  MOV R4, R191 ;  /* 0x000000bf00047202 */ /* 0x000fe20000000f00 */
[----:B-1---5:R-:W-:Y:S05]  /*d150*/  BRA `(.L_x_132) ;  /* 0xffff6a8000007947 */ /* 0x022fea000383ffff */
.L_x_52:
[----:B------:R-:W-:Y:S01]  /*d160*/  IMAD.MOV.U32 R191, RZ, RZ, R10 ;  /* 0x000000ffffbf7224 */ /* 0x000fe200078e000a */
[----:B------:R-:W-:Y:S01]  /*d170*/  MOV R190, RZ ;  /* 0x000000ff00be7202 */ /* 0x000fe20000000f00 */
[----:B------:R-:W-:Y:S01]  /*d180*/  IMAD.MOV.U32 R3, RZ, RZ, 0x181f ;  /* 0x0000181fff037424 */ /* 0x000fe200078e00ff */
[----:B------:R-:W-:Y:S02]  /*d190*/  MOV R2, 0xd1b0 ;  /* 0x0000d1b000027802 */ /* 0x000fe40000000f00 */
[----:B-12---:R-:W-:Y:S05]  /*d1a0*/  CALL.REL.NOINC `($__internal_1_$__cuda_sm70_shflsync_idx_p) ;  /* 0x0000178000007944 */ /* 0x006fea0003c00000 */
[C---:B------:R-:W-:Y:S01]  /*d1b0*/  IADD3 R12, P2, R191.reuse, R118, RZ ;  /* 0x00000076bf0c7210 */ /* 0x040fe20007f5e0ff */
[----:B------:R-:W-:Y:S01]  /*d1c0*/  IMAD.MOV.U32 R190, RZ, RZ, 0x1 ;  /* 0x00000001ffbe7424 */ /* 0x000fe200078e00ff */
[----:B------:R-:W-:-:S02]  /*d1d0*/  IADD3 R6, P1, R191, R119, RZ ;  /* 0x00000077bf067210 */ /* 0x000fc40007f3e0ff */
[----:B------:R-:W-:Y:S01]  /*d1e0*/  IADD3 R2, P0, R191, R120, RZ ;  /* 0x00000078bf027210 */ /* 0x000fe20007f1e0ff */
[C---:B------:R-:W-:Y:S01]  /*d1f0*/  IMAD.X R13, R4.reuse, 0x1, R112, P2 ;  /* 0x00000001040d7824 */ /* 0x040fe200010e0670 */
[----:B------:R-:W-:Y:S01]  /*d200*/  MOV R9, R11 ;  /* 0x0000000b00097202 */ /* 0x000fe20000000f00 */
[C---:B------:R-:W-:Y:S02]  /*d210*/  IMAD.X R7, R4.reuse, 0x1, R113, P1 ;  /* 0x0000000104077824 */ /* 0x040fe400008e0671 */
[----:B------:R-:W-:Y:S01]  /*d220*/  IMAD.X R3, R4, 0x1, R114, P0 ;  /* 0x0000000104037824 */ /* 0x000fe200000e0672 */
[----:B------:R-:W-:Y:S01]  /*d230*/  @!PT LDS RZ, [RZ] ;  /* 0x00000000fffff984 */ /* 0x000fe20000000800 */
[----:B------:R-:W-:Y:S01]  /*d240*/  @!PT LDS RZ, [RZ] ;  /* 0x00000000fffff984 */ /* 0x000fe20000000800 */
[----:B------:R-:W-:Y:S01]  /*d250*/  @!PT LDS RZ, [RZ] ;  /* 0x00000000fffff984 */ /* 0x000fe20000000800 */
[----:B------:R2:W-:Y:S01]  /*d260*/  LDGSTS.E.BYPASS.LTC128B.128 [R187+0x6100], [R12.64], !P5 ;  /* 0x061000000cbb7fae */ /* 0x0005e2000e901d46 */
[----:B------:R-:W-:Y:S01]  /*d270*/  IMAD.MOV.U32 R191, RZ, RZ, R5 ;  /* 0x000000ffffbf7224 */ /* 0x000fe200078e0005 */
[----:B------:R-:W-:Y:S02]  /*d280*/  SEL R5, RZ, 0x10, P4 ;  /* 0x00000010ff057807 */ /* 0x000fe40002000000 */
[----:B------:R2:W-:Y:S01]  /*d290*/  LDGSTS.E.BYPASS.LTC128B.128 [R187+0x8100], [R6.64], !P4 ;  /* 0x0810000006bb7fae */ /* 0x0005e2000e101d46 */
[----:B------:R-:W-:-:S03]  /*d2a0*/  SEL R4, RZ, 0x10, P5 ;  /* 0x00000010ff047807 */ /* 0x000fc60002800000 */
[----:B------:R3:W-:Y:S02]  /*d2b0*/  LDGSTS.E.BYPASS.LTC128B.128 [R187+0xa100], [R2.64], !P3 ;  /* 0x0a10000002bb7fae */ /* 0x0007e4000d901d46 */
[----:B---3--:R-:W-:Y:S02]  /*d2c0*/  MOV R3, 0x181f ;  /* 0x0000181f00037802 */ /* 0x008fe40000000f00 */
[----:B------:R-:W-:Y:S02]  /*d2d0*/  MOV R2, 0xd2f0 ;  /* 0x0000d2f000027802 */ /* 0x000fe40000000f00 */
[----:B-12--5:R-:W-:Y:S05]  /*d2e0*/  CALL.REL.NOINC `($__internal_1_$__cuda_sm70_shflsync_idx_p) ;  /* 0x0000164000007944 */ /* 0x026fea0003c00000 */
[----:B------:R-:W-:Y:S01]  /*d2f0*/  IMAD.MOV.U32 R8, RZ, RZ, R191 ;  /* 0x000000ffff087224 */ /* 0x000fe200078e00bf */
[----:B------:R-:W-:Y:S01]  /*d300*/  MOV R190, 0x1 ;  /* 0x0000000100be7802 */ /* 0x000fe20000000f00 */
[----:B------:R-:W-:Y:S01]  /*d310*/  IMAD.MOV.U32 R191, RZ, RZ, R10 ;  /* 0x000000ffffbf7224 */ /* 0x000fe200078e000a */
[----:B------:R-:W-:Y:S02]  /*d320*/  MOV R3, 0x181f ;  /* 0x0000181f00037802 */ /* 0x000fe40000000f00 */
[----:B------:R-:W-:Y:S02]  /*d330*/  MOV R2, 0xd350 ;  /* 0x0000d35000027802 */ /* 0x000fe40000000f00 */
[----:B-1---5:R-:W-:Y:S05]  /*d340*/  CALL.REL.NOINC `($__internal_1_$__cuda_sm70_shflsync_idx_p) ;  /* 0x000015e000007944 */ /* 0x022fea0003c00000 */
[----:B-----5:R-:W-:Y:S01]  /*d350*/  MOV R0, R191 ;  /* 0x000000bf00007202 */ /* 0x020fe20000000f00 */
[----:B-1----:R-:W-:Y:S05]  /*d360*/  BRA `(.L_x_133) ;  /* 0xffff698000007947 */ /* 0x002fea000383ffff */
.L_x_53:
[----:B------:R-:W-:Y:S01]  /*d370*/  IMAD.MOV.U32 R124, RZ, RZ, R4 ;  /* 0x000000ffff7c7224 */ /* 0x000fe200078e0004 */
[----:B------:R-:W-:-:S02]  /*d380*/  MOV R0, 0x2 ;  /* 0x0000000200007802 */ /* 0x000fc40000000f00 */
[----:B------:R-:W-:Y:S02]  /*d390*/  MOV R2, 0xd3b0 ;  /* 0x0000d3b000027802 */ /* 0x000fe40000000f00 */
[----:B------:R-:W-:Y:S05]  /*d3a0*/  CALL.REL.NOINC `($__internal_0_$__cuda_sm70_shflsync_bfly_p) ;  /* 0x0000152000007944 */ /* 0x000fea0003c00000 */
[----:B------:R-:W-:Y:S01]  /*d3b0*/  FMNMX.FTZ R4, R4, R0, !PT ;  /* 0x0000000004047209 */ /* 0x000fe20007810000 */
[----:B------:R-:W-:Y:S01]  /*d3c0*/  IMAD.MOV.U32 R0, RZ, RZ, 0x1 ;  /* 0x00000001ff007424 */ /* 0x000fe200078e00ff */
[----:B------:R-:W-:-:S03]  /*d3d0*/  MOV R2, 0xd400 ;  /* 0x0000d40000027802 */ /* 0x000fc60000000f00 */
[----:B------:R-:W-:Y:S02]  /*d3e0*/  IMAD.MOV.U32 R124, RZ, RZ, R4 ;  /* 0x000000ffff7c7224 */ /* 0x000fe400078e0004 */
[----:B------:R-:W-:Y:S05]  /*d3f0*/  CALL.REL.NOINC `($__internal_0_$__cuda_sm70_shflsync_bfly_p) ;  /* 0x000014d000007944 */ /* 0x000fea0003c00000 */
[----:B------:R-:W-:Y:S01]  /*d400*/  FMNMX.FTZ R125, R4, R0, !PT ;  /* 0x00000000047d7209 */ /* 0x000fe20007810000 */
[----:B------:R-:W-:Y:S01]  /*d410*/  IMAD.MOV.U32 R124, RZ, RZ, R5 ;  /* 0x000000ffff7c7224 */ /* 0x000fe200078e0005 */
[----:B------:R-:W-:Y:S01]  /*d420*/  MOV R2, 0xd450 ;  /* 0x0000d45000027802 */ /* 0x000fe20000000f00 */
[----:B------:R-:W-:Y:S02]  /*d430*/  IMAD.MOV.U32 R0, RZ, RZ, 0x2 ;  /* 0x00000002ff007424 */ /* 0x000fe400078e00ff */
[----:B------:R-:W-:Y:S05]  /*d440*/  CALL.REL.NOINC `($__internal_0_$__cuda_sm70_shflsync_bfly_p) ;  /* 0x0000148000007944 */ /* 0x000fea0003c00000 */
[----:B------:R-:W-:Y:S01]  /*d450*/  FMNMX.FTZ R5, R5, R0, !PT ;  /* 0x0000000005057209 */ /* 0x000fe20007810000 */
[----:B------:R-:W-:Y:S01]  /*d460*/  IMAD.MOV.U32 R0, RZ, RZ, 0x1 ;  /* 0x00000001ff007424 */ /* 0x000fe200078e00ff */
[----:B------:R-:W-:-:S03]  /*d470*/  MOV R2, 0xd4a0 ;  /* 0x0000d4a000027802 */ /* 0x000fc60000000f00 */
[----:B------:R-:W-:Y:S02]  /*d480*/  IMAD.MOV.U32 R124, RZ, RZ, R5 ;  /* 0x000000ffff7c7224 */ /* 0x000fe400078e0005 */
[----:B------:R-:W-:Y:S05]  /*d490*/  CALL.REL.NOINC `($__internal_0_$__cuda_sm70_shflsync_bfly_p) ;  /* 0x0000143000007944 */ /* 0x000fea0003c00000 */
[----:B------:R-:W-:Y:S01]  /*d4a0*/  MOV R3, R0 ;  /* 0x0000000000037202 */ /* 0x000fe20000000f00 */
[----:B------:R-:W-:Y:S05]  /*d4b0*/  BRA `(.L_x_134) ;  /* 0xffff6f1000007947 */ /* 0x000fea000383ffff */
.L_x_55:
[----:B--234-:R-:W-:Y:S01]  /*d4c0*/  MOV R190, RZ ;  /* 0x000000ff00be7202 */ /* 0x01cfe20000000f00 */
[----:B------:R-:W-:Y:S01]  /*d4d0*/  IMAD.MOV.U32 R191, RZ, RZ, R7 ;  /* 0x000000ffffbf7224 */ /* 0x000fe200078e0007 */
[----:B------:R-:W-:Y:S01]  /*d4e0*/  MOV R2, 0xd510 ;  /* 0x0000d51000027802 */ /* 0x000fe20000000f00 */
[----:B------:R-:W-:Y:S02]  /*d4f0*/  IMAD.MOV.U32 R3, RZ, RZ, 0x181f ;  /* 0x0000181fff037424 */ /* 0x000fe400078e00ff */
[----:B-1----:R-:W-:Y:S05]  /*d500*/  CALL.REL.NOINC `($__internal_1_$__cuda_sm70_shflsync_idx_p) ;  /* 0x0000142000007944 */ /* 0x002fea0003c00000 */
[----:B------:R-:W-:Y:S01]  /*d510*/  MOV R2, R191 ;  /* 0x000000bf00027202 */ /* 0x000fe20000000f00 */
[----:B-1---5:R-:W-:-:S05]  /*d520*/  BRA `(.L_x_135) ;  /* 0xffff836000007947 */ /* 0x022fca000383ffff */
.L_x_58:
[----:B------:R-:W-:Y:S01]  /*d530*/  MOV R190, RZ ;  /* 0x000000ff00be7202 */ /* 0x000fe20000000f00 */
[----:B------:R-:W-:Y:S01]  /*d540*/  IMAD.MOV.U32 R191, RZ, RZ, R125 ;  /* 0x000000ffffbf7224 */ /* 0x000fe200078e007d */
[----:B------:R-:W-:Y:S01]  /*d550*/  MOV R2, 0xd580 ;  /* 0x0000d58000027802 */ /* 0x000fe20000000f00 */
[----:B------:R-:W-:Y:S02]  /*d560*/  IMAD.MOV.U32 R3, RZ, RZ, 0x181f ;  /* 0x0000181fff037424 */ /* 0x000fe400078e00ff */
[----:B------:R-:W-:Y:S05]  /*d570*/  CALL.REL.NOINC `($__internal_1_$__cuda_sm70_shflsync_idx_p) ;  /* 0x000013b000007944 */ /* 0x000fea0003c00000 */
[----:B------:R-:W-:Y:S01]  /*d580*/  MOV R124, R191 ;  /* 0x000000bf007c7202 */ /* 0x000fe20000000f00 */
[----:B-1---5:R-:W-:-:S05]  /*d590*/  BRA `(.L_x_136) ;  /* 0xffff911000007947 */ /* 0x022fca000383ffff */
.L_x_59:
[----:B------:R-:W-:Y:S01]  /*d5a0*/  MOV R190, RZ ;  /* 0x000000ff00be7202 */ /* 0x000fe20000000f00 */
[----:B------:R-:W-:Y:S01]  /*d5b0*/  IMAD.MOV.U32 R191, RZ, RZ, R138 ;  /* 0x000000ffffbf7224 */ /* 0x000fe200078e008a */
[----:B------:R-:W-:Y:S01]  /*d5c0*/  MOV R2, 0xd5f0 ;  /* 0x0000d5f000027802 */ /* 0x000fe20000000f00 */
[----:B------:R-:W-:Y:S02]  /*d5d0*/  IMAD.MOV.U32 R3, RZ, RZ, 0x181f ;  /* 0x0000181fff037424 */ /* 0x000fe400078e00ff */
[----:B-12---:R-:W-:Y:S05]  /*d5e0*/  CALL.REL.NOINC `($__internal_1_$__cuda_sm70_shflsync_idx_p) ;  /* 0x0000134000007944 */ /* 0x006fea0003c00000 */
[C---:B------:R-:W-:Y:S01]  /*d5f0*/  IADD3 R2, -R192.reuse, 0x10, RZ ;  /* 0x00000010c0027810 */ /* 0x040fe20007ffe1ff */
[----:B------:R-:W-:Y:S01]  /*d600*/  IMAD.MOV.U32 R190, RZ, RZ, 0x1 ;  /* 0x00000001ffbe7424 */ /* 0x000fe200078e00ff */
[----:B------:R-:W-:Y:S02]  /*d610*/  ISETP.NE.U32.AND P2, PT, R192, RZ, PT ;  /* 0x000000ffc000720c */ /* 0x000fe40003f45070 */
[----:B------:R-:W-:Y:S04]  /*d620*/  LOP3.LUT R2, R2, 0xf, RZ, 0xc0, !PT ;  /* 0x0000000f02027812 */ /* 0x000fe800078ec0ff */
[----:B------:R-:W-:Y:S04]  /*d630*/  IADD3 R2, P4, P3, R2, R191, R142 ;  /* 0x000000bf02027210 */ /* 0x000fe80007b9e08e */
[----:B------:R-:W-:Y:S05]  /*d640*/  IADD3.X R3, RZ, R124, R140, P4, P3 ;  /* 0x0000007cff037210 */ /* 0x000fea00027e648c */
[----:B------:R-:W-:Y:S01]  /*d650*/  @!PT LDS RZ, [RZ] ;  /* 0x00000000fffff984 */ /* 0x000fe20000000800 */
[----:B------:R-:W-:Y:S01]  /*d660*/  @!PT LDS RZ, [RZ] ;  /* 0x00000000fffff984 */ /* 0x000fe20000000800 */
[----:B------:R-:W-:Y:S01]  /*d670*/  @!PT LDS RZ, [RZ] ;  /* 0x00000000fffff984 */ /* 0x000fe20000000800 */
[----:B------:R2:W-:Y:S01]  /*d680*/  LDGSTS.E.BYPASS.LTC128B.128.ZFILL [R187+0x6100], [R2.64], P2 ;  /* 0x0610000002bb7fae */ /* 0x0005e20009141d46 */
[C---:B------:R-:W-:Y:S05]  /*d690*/  IADD3 R136, P2, R191.reuse, R143, RZ ;  /* 0x0000008fbf887210 */ /* 0x040fea0007f5e0ff */
[C---:B------:R-:W-:Y:S05]  /*d6a0*/  IMAD.X R137, R124.reuse, 0x1, R139, P2 ;  /* 0x000000017c897824 */ /* 0x040fea00010e068b */
[----:B------:R3:W-:Y:S01]  /*d6b0*/  LDGSTS.E.BYPASS.LTC128B.128 [R187+0x8100], [R136.64], !P0 ;  /* 0x0810000088bb7fae */ /* 0x0007e2000c101d46 */
[----:B--2---:R-:W-:Y:S01]  /*d6c0*/  IADD3 R2, P2, R191, R144, RZ ;  /* 0x00000090bf027210 */ /* 0x004fe20007f5e0ff */
[----:B------:R-:W-:Y:S04]  /*d6d0*/  IMAD.MOV.U32 R191, RZ, RZ, R125 ;  /* 0x000000ffffbf7224 */ /* 0x000fe800078e007d */
[----:B------:R-:W-:Y:S05]  /*d6e0*/  IMAD.X R3, R124, 0x1, R141, P2 ;  /* 0x000000017c037824 */ /* 0x000fea00010e068d */
[----:B------:R2:W-:Y:S02]  /*d6f0*/  LDGSTS.E.BYPASS.LTC128B.128 [R187+0xa100], [R2.64], !P1 ;  /* 0x0a10000002bb7fae */ /* 0x0005e4000c901d46 */
[----:B--2---:R-:W-:Y:S01]  /*d700*/  MOV R2, 0xd730 ;  /* 0x0000d73000027802 */ /* 0x004fe20000000f00 */
[----:B------:R-:W-:Y:S02]  /*d710*/  IMAD.MOV.U32 R3, RZ, RZ, 0x181f ;  /* 0x0000181fff037424 */ /* 0x000fe400078e00ff */
[----:B-1-3-5:R-:W-:Y:S05]  /*d720*/  CALL.REL.NOINC `($__internal_1_$__cuda_sm70_shflsync_idx_p) ;  /* 0x0000120000007944 */ /* 0x02afea0003c00000 */
[----:B------:R-:W-:Y:S01]  /*d730*/  MOV R190, 0x1 ;  /* 0x0000000100be7802 */ /* 0x000fe20000000f00 */
[----:B------:R-:W-:Y:S01]  /*d740*/  IMAD.MOV.U32 R124, RZ, RZ, R191 ;  /* 0x000000ffff7c7224 */ /* 0x000fe200078e00bf */
[----:B------:R-:W-:Y:S01]  /*d750*/  MOV R3, 0x181f ;  /* 0x0000181f00037802 */ /* 0x000fe20000000f00 */
[----:B------:R-:W-:Y:S01]  /*d760*/  IMAD.MOV.U32 R191, RZ, RZ, R138 ;  /* 0x000000ffffbf7224 */ /* 0x000fe200078e008a */
[----:B------:R-:W-:Y:S02]  /*d770*/  MOV R2, 0xd790 ;  /* 0x0000d79000027802 */ /* 0x000fe40000000f00 */
[----:B-1---5:R-:W-:Y:S05]  /*d780*/  CALL.REL.NOINC `($__internal_1_$__cuda_sm70_shflsync_idx_p) ;  /* 0x000011a000007944 */ /* 0x022fea0003c00000 */
[----:B-----5:R-:W-:Y:S01]  /*d790*/  MOV R0, R191 ;  /* 0x000000bf00007202 */ /* 0x020fe20000000f00 */
[----:B-1----:R-:W-:-:S05]  /*d7a0*/  BRA `(.L_x_137) ;  /* 0xffff902000007947 */ /* 0x002fca000383ffff */
.L_x_60:
[----:B------:R-:W-:Y:S02]  /*d7b0*/  MOV R0, 0x2 ;  /* 0x0000000200007802 */ /* 0x000fe40000000f00 */
[----:B------:R-:W-:Y:S02]  /*d7c0*/  MOV R2, 0xd7e0 ;  /* 0x0000d7e000027802 */ /* 0x000fe40000000f00 */
[----:B-1----:R-:W-:Y:S05]  /*d7d0*/  CALL.REL.NOINC `($__internal_0_$__cuda_sm70_shflsync_bfly_p) ;  /* 0x000010f000007944 */ /* 0x002fea0003c00000 */
[----:B------:R-:W-:Y:S01]  /*d7e0*/  FMNMX.FTZ R124, R124, R0, !PT ;  /* 0x000000007c7c7209 */ /* 0x000fe20007810000 */
[----:B------:R-:W-:Y:S01]  /*d7f0*/  IMAD.MOV.U32 R0, RZ, RZ, 0x1 ;  /* 0x00000001ff007424 */ /* 0x000fe200078e00ff */
[----:B------:R-:W-:Y:S02]  /*d800*/  MOV R2, 0xd820 ;  /* 0x0000d82000027802 */ /* 0x000fe40000000f00 */
        /* <DEDUP_REMOVED lines=8> */
[----:B------:R-:W-:Y:S02]  /*d890*/  MOV R2, 0xd8b0 ;  /* 0x0000d8b000027802 */ /* 0x000fe40000000f00 */
[----:B------:R-:W-:Y:S05]  /*d8a0*/  CALL.REL.NOINC `($__internal_0_$__cuda_sm70_shflsync_bfly_p) ;  /* 0x0000102000007944 */ /* 0x000fea0003c00000 */
[----:B------:R-:W-:-:S05]  /*d8b0*/  BRA `(.L_x_138) ;  /* 0xffff92b000007947 */ /* 0x000fca000383ffff */
.L_x_62:
[----:B------:R-:W-:Y:S01]  /*d8c0*/  IMAD.MOV.U32 R124, RZ, RZ, R195 ;  /* 0x000000ffff7c7224 */ /* 0x000fe200078e00c3 */
[----:B------:R-:W-:-:S02]  /*d8d0*/  MOV R0, 0x2 ;  /* 0x0000000200007802 */ /* 0x000fc40000000f00 */
[----:B------:R-:W-:Y:S02]  /*d8e0*/  MOV R2, 0xd900 ;  /* 0x0000d90000027802 */ /* 0x000fe40000000f00 */
[----:B------:R-:W-:Y:S05]  /*d8f0*/  CALL.REL.NOINC `($__internal_0_$__cuda_sm70_shflsync_bfly_p) ;  /* 0x00000fd000007944 */ /* 0x000fea0003c00000 */
[----:B------:R-:W-:Y:S05]  /*d900*/  BRA `(.L_x_139) ;  /* 0xffffa99000007947 */ /* 0x000fea000383ffff */
.L_x_63:
[----:B------:R-:W-:Y:S01]  /*d910*/  IMAD.MOV.U32 R124, RZ, RZ, R4 ;  /* 0x000000ffff7c7224 */ /* 0x000fe200078e0004 */
[----:B------:R-:W-:Y:S02]  /*d920*/  MOV R0, 0x1 ;  /* 0x0000000100007802 */ /* 0x000fe40000000f00 */
[----:B------:R-:W-:Y:S02]  /*d930*/  MOV R2, 0xd950 ;  /* 0x0000d95000027802 */ /* 0x000fe40000000f00 */
[----:B-1----:R-:W-:Y:S05]  /*d940*/  CALL.REL.NOINC `($__internal_0_$__cuda_sm70_shflsync_bfly_p) ;  /* 0x00000f8000007944 */ /* 0x002fea0003c00000 */
[----:B------:R-:W-:Y:S01]  /*d950*/  FADD.FTZ R4, R4, R0 ;  /* 0x0000000004047221 */ /* 0x000fe20000010000 */
[----:B------:R-:W-:Y:S02]  /*d960*/  MOV R124, R196 ;  /* 0x000000c4007c7202 */ /* 0x000fe40000000f00 */
[----:B------:R-:W-:Y:S02]  /*d970*/  MOV R0, 0x2 ;  /* 0x0000000200007802 */ /* 0x000fe40000000f00 */
[----:B------:R-:W-:Y:S02]  /*d980*/  MOV R2, 0xd9a0 ;  /* 0x0000d9a000027802 */ /* 0x000fe40000000f00 */
[----:B------:R-:W-:Y:S05]  /*d990*/  CALL.REL.NOINC `($__internal_0_$__cuda_sm70_shflsync_bfly_p) ;  /* 0x00000f3000007944 */ /* 0x000fea0003c00000 */
[----:B------:R-:W-:Y:S01]  /*d9a0*/  FADD.FTZ R5, R196, R0 ;  /* 0x00000000c4057221 */ /* 0x000fe20000010000 */
[----:B------:R-:W-:Y:S02]  /*d9b0*/  MOV R0, 0x1 ;  /* 0x0000000100007802 */ /* 0x000fe40000000f00 */
[----:B------:R-:W-:-:S02]  /*d9c0*/  MOV R2, 0xd9f0 ;  /* 0x0000d9f000027802 */ /* 0x000fc40000000f00 */
[----:B------:R-:W-:Y:S02]  /*d9d0*/  MOV R124, R5 ;  /* 0x00000005007c7202 */ /* 0x000fe40000000f00 */
[----:B------:R-:W-:Y:S05]  /*d9e0*/  CALL.REL.NOINC `($__internal_0_$__cuda_sm70_shflsync_bfly_p) ;  /* 0x00000ee000007944 */ /* 0x000fea0003c00000 */
[----:B------:R-:W-:Y:S01]  /*d9f0*/  MOV R3, R0 ;  /* 0x0000000000037202 */ /* 0x000fe20000000f00 */
[----:B------:R-:W-:Y:S05]  /*da00*/  BRA `(.L_x_140) ;  /* 0xffffa90000007947 */ /* 0x000fea000383ffff */
.L_x_70:
[----:B--234-:R-:W-:Y:S01]  /*da10*/  IMAD.MOV.U32 R191, RZ, RZ, R9 ;  /* 0x000000ffffbf7224 */ /* 0x01cfe200078e0009 */
[----:B------:R-:W-:Y:S01]  /*da20*/  MOV R190, RZ ;  /* 0x000000ff00be7202 */ /* 0x000fe20000000f00 */
[----:B------:R-:W-:Y:S01]  /*da30*/  IMAD.MOV.U32 R3, RZ, RZ, 0x181f ;  /* 0x0000181fff037424 */ /* 0x000fe200078e00ff */
[----:B------:R-:W-:Y:S02]  /*da40*/  MOV R2, 0xda60 ;  /* 0x0000da6000027802 */ /* 0x000fe40000000f00 */
[----:B-1----:R-:W-:Y:S05]  /*da50*/  CALL.REL.NOINC `($__internal_1_$__cuda_sm70_shflsync_idx_p) ;  /* 0x00000ed000007944 */ /* 0x002fea0003c00000 */
[----:B------:R-:W-:Y:S01]  /*da60*/  MOV R8, R191 ;  /* 0x000000bf00087202 */ /* 0x000fe20000000f00 */
[----:B-1---5:R-:W-:Y:S05]  /*da70*/  BRA `(.L_x_141) ;  /* 0xffffbfe000007947 */ /* 0x022fea000383ffff */
.L_x_71:
[----:B------:R-:W-:Y:S01]  /*da80*/  IMAD.MOV.U32 R191, RZ, RZ, R12 ;  /* 0x000000ffffbf7224 */ /* 0x000fe200078e000c */
[----:B------:R-:W-:Y:S01]  /*da90*/  MOV R190, RZ ;  /* 0x000000ff00be7202 */ /* 0x000fe20000000f00 */
[----:B------:R-:W-:Y:S01]  /*daa0*/  IMAD.MOV.U32 R3, RZ, RZ, 0x181f ;  /* 0x0000181fff037424 */ /* 0x000fe200078e00ff */
[----:B------:R-:W-:Y:S02]  /*dab0*/  MOV R2, 0xdad0 ;  /* 0x0000dad000027802 */ /* 0x000fe40000000f00 */
[----:B-123--:R-:W-:Y:S05]  /*dac0*/  CALL.REL.NOINC `($__internal_1_$__cuda_sm70_shflsync_idx_p) ;  /* 0x00000e6000007944 */ /* 0x00efea0003c00000 */
[----:B-----5:R-:W-:Y:S01]  /*dad0*/  MOV R0, R191 ;  /* 0x000000bf00007202 */ /* 0x020fe20000000f00 */
[----:B-1----:R-:W-:Y:S05]  /*dae0*/  BRA `(.L_x_142) ;  /* 0xffffbf9000007947 */ /* 0x002fea000383ffff */
.L_x_74:
[----:B------:R-:W-:Y:S01]  /*daf0*/  IMAD.MOV.U32 R191, RZ, RZ, R9 ;  /* 0x000000ffffbf7224 */ /* 0x000fe200078e0009 */
[----:B------:R-:W-:Y:S01]  /*db00*/  MOV R190, 0x1 ;  /* 0x0000000100be7802 */ /* 0x000fe20000000f00 */
[----:B--2---:R-:W-:Y:S01]  /*db10*/  IMAD.MOV.U32 R3, RZ, RZ, 0x181f ;  /* 0x0000181fff037424 */ /* 0x004fe200078e00ff */
[----:B------:R-:W-:-:S02]  /*db20*/  MOV R2, 0xdb40 ;  /* 0x0000db4000027802 */ /* 0x000fc40000000f00 */
[----:B-1-34-:R-:W-:Y:S05]  /*db30*/  CALL.REL.NOINC `($__internal_1_$__cuda_sm70_shflsync_idx_p) ;  /* 0x00000df000007944 */ /* 0x01afea0003c00000 */
        /* <DEDUP_REMOVED lines=8> */
.L_x_77:
[----:B------:R-:W-:Y:S01]  /*dbc0*/  IMAD.MOV.U32 R191, RZ, RZ, R9 ;  /* 0x000000ffffbf7224 */ /* 0x000fe200078e0009 */
[----:B------:R-:W-:Y:S01]  /*dbd0*/  MOV R190, 0x2 ;  /* 0x0000000200be7802 */ /* 0x000fe20000000f00 */
[----:B--2---:R-:W-:Y:S01]  /*dbe0*/  IMAD.MOV.U32 R3, RZ, RZ, 0x181f ;  /* 0x0000181fff037424 */ /* 0x004fe200078e00ff */
[----:B------:R-:W-:Y:S02]  /*dbf0*/  MOV R2, 0xdc10 ;  /* 0x0000dc1000027802 */ /* 0x000fe40000000f00 */
[----:B-1-34-:R-:W-:Y:S05]  /*dc00*/  CALL.REL.NOINC `($__internal_1_$__cuda_sm70_shflsync_idx_p) ;  /* 0x00000d2000007944 */ /* 0x01afea0003c00000 */
[----:B------:R-:W-:Y:S01]  /*dc10*/  MOV R8, R191 ;  /* 0x000000bf00087202 */ /* 0x000fe20000000f00 */
[----:B-1---5:R-:W-:Y:S05]  /*dc20*/  BRA `(.L_x_144) ;  /* 0xffffc12000007947 */ /* 0x022fea000383ffff */
.L_x_78:
[----:B------:R-:W-:Y:S01]  /*dc30*/  IMAD.MOV.U32 R191, RZ, RZ, R12 ;  /* 0x000000ffffbf7224 */ /* 0x000fe200078e000c */
[----:B------:R-:W-:Y:S01]  /*dc40*/  MOV R190, 0x2 ;  /* 0x0000000200be7802 */ /* 0x000fe20000000f00 */
[----:B--2---:R-:W-:Y:S01]  /*dc50*/  IMAD.MOV.U32 R3, RZ, RZ, 0x181f ;  /* 0x0000181fff037424 */ /* 0x004fe200078e00ff */
[----:B------:R-:W-:Y:S02]  /*dc60*/  MOV R2, 0xdc80 ;  /* 0x0000dc8000027802 */ /* 0x000fe40000000f00 */
[----:B-1-34-:R-:W-:Y:S05]  /*dc70*/  CALL.REL.NOINC `($__internal_1_$__cuda_sm70_shflsync_idx_p) ;  /* 0x00000cb000007944 */ /* 0x01afea0003c00000 */
[----:B-----5:R-:W-:Y:S01]  /*dc80*/  MOV R0, R191 ;  /* 0x000000bf00007202 */ /* 0x020fe20000000f00 */
[----:B-1----:R-:W-:Y:S05]  /*dc90*/  BRA `(.L_x_145) ;  /* 0xffffc0d000007947 */ /* 0x002fea000383ffff */
.L_x_81:
[----:B------:R-:W-:Y:S01]  /*dca0*/  IMAD.MOV.U32 R191, RZ, RZ, R9 ;  /* 0x000000ffffbf7224 */ /* 0x000fe200078e0009 */
[----:B------:R-:W-:Y:S01]  /*dcb0*/  MOV R190, 0x3 ;  /* 0x0000000300be7802 */ /* 0x000fe20000000f00 */
[----:B---3--:R-:W-:Y:S01]  /*dcc0*/  IMAD.MOV.U32 R3, RZ, RZ, 0x181f ;  /* 0x0000181fff037424 */ /* 0x008fe200078e00ff */
        /* <DEDUP_REMOVED lines=10> */
.L_x_83:
[----:B------:R-:W-:Y:S01]  /*dd70*/  IMAD.MOV.U32 R191, RZ, RZ, R5 ;  /* 0x000000ffffbf7224 */ /* 0x000fe200078e0005 */
[----:B------:R-:W-:Y:S01]  /*dd80*/  MOV R190, RZ ;  /* 0x000000ff00be7202 */ /* 0x000fe20000000f00 */
[----:B------:R-:W-:Y:S01]  /*dd90*/  IMAD.MOV.U32 R3, RZ, RZ, 0x1c1f ;  /* 0x00001c1fff037424 */ /* 0x000fe200078e00ff */
[----:B------:R-:W-:Y:S02]  /*dda0*/  MOV R2, 0xddc0 ;  /* 0x0000ddc000027802 */ /* 0x000fe40000000f00 */
[----:B------:R-:W-:Y:S05]  /*ddb0*/  CALL.REL.NOINC `($__internal_1_$__cuda_sm70_shflsync_idx_p) ;  /* 0x00000b7000007944 */ /* 0x000fea0003c00000 */
[----:B------:R-:W-:Y:S01]  /*ddc0*/  MOV R4, R191 ;  /* 0x000000bf00047202 */ /* 0x000fe20000000f00 */
[----:B-1---5:R-:W-:Y:S05]  /*ddd0*/  BRA `(.L_x_147) ;  /* 0xffffc44000007947 */ /* 0x022fea000383ffff */
.L_x_84:
[----:B------:R-:W-:Y:S01]  /*dde0*/  IMAD.MOV.U32 R191, RZ, RZ, R12 ;  /* 0x000000ffffbf7224 */ /* 0x000fe200078e000c */
[----:B------:R-:W-:Y:S01]  /*ddf0*/  MOV R190, RZ ;  /* 0x000000ff00be7202 */ /* 0x000fe20000000f00 */
[----:B------:R-:W-:Y:S01]  /*de00*/  IMAD.MOV.U32 R3, RZ, RZ, 0x1c1f ;  /* 0x00001c1fff037424 */ /* 0x000fe200078e00ff */
[----:B------:R-:W-:Y:S02]  /*de10*/  MOV R2, 0xde30 ;  /* 0x0000de3000027802 */ /* 0x000fe40000000f00 */
[----:B-12---:R-:W-:Y:S05]  /*de20*/  CALL.REL.NOINC `($__internal_1_$__cuda_sm70_shflsync_idx_p) ;  /* 0x00000b0000007944 */ /* 0x006fea0003c00000 */
[----:B-----5:R-:W-:Y:S01]  /*de30*/  MOV R0, R191 ;  /* 0x000000bf00007202 */ /* 0x020fe20000000f00 */
[----:B-1----:R-:W-:Y:S05]  /*de40*/  BRA `(.L_x_148) ;  /* 0xffffc3f000007947 */ /* 0x002fea000383ffff */
.L_x_87:
[----:B------:R-:W-:Y:S01]  /*de50*/  IMAD.MOV.U32 R191, RZ, RZ, R5 ;  /* 0x000000ffffbf7224 */ /* 0x000fe200078e0005 */
[----:B------:R-:W-:Y:S01]  /*de60*/  MOV R190, 0x1 ;  /* 0x0000000100be7802 */ /* 0x000fe20000000f00 */
[----:B----4-:R-:W-:Y:S01]  /*de70*/  IMAD.MOV.U32 R3, RZ, RZ, 0x1c1f ;  /* 0x00001c1fff037424 */ /* 0x010fe200078e00ff */
[----:B------:R-:W-:-:S02]  /*de80*/  MOV R2, 0xdea0 ;  /* 0x0000dea000027802 */ /* 0x000fc40000000f00 */
[----:B-123--:R-:W-:Y:S05]  /*de90*/  CALL.REL.NOINC `($__internal_1_$__cuda_sm70_shflsync_idx_p) ;  /* 0x00000a9000007944 */ /* 0x00efea0003c00000 */
        /* <DEDUP_REMOVED lines=8> */
.L_x_91:
[----:B------:R-:W-:Y:S01]  /*df20*/  IMAD.MOV.U32 R191, RZ, RZ, R9 ;  /* 0x000000ffffbf7224 */ /* 0x000fe200078e0009 */
[----:B------:R-:W-:Y:S01]  /*df30*/  MOV R190, RZ ;  /* 0x000000ff00be7202 */ /* 0x000fe20000000f00 */
[----:B------:R-:W-:Y:S01]  /*df40*/  IMAD.MOV.U32 R3, RZ, RZ, 0x181f ;  /* 0x0000181fff037424 */ /* 0x000fe200078e00ff */
[----:B------:R-:W-:Y:S02]  /*df50*/  MOV R2, 0xdf70 ;  /* 0x0000df7000027802 */ /* 0x000fe40000000f00 */
[----:B------:R-:W-:Y:S05]  /*df60*/  CALL.REL.NOINC `($__internal_1_$__cuda_sm70_shflsync_idx_p) ;  /* 0x000009c000007944 */ /* 0x000fea0003c00000 */
[----:B------:R-:W-:Y:S01]  /*df70*/  MOV R8, R191 ;  /* 0x000000bf00087202 */ /* 0x000fe20000000f00 */
[----:B-1---5:R-:W-:Y:S05]  /*df80*/  BRA `(.L_x_150) ;  /* 0xffffd92000007947 */ /* 0x022fea000383ffff */
.L_x_92:
[----:B------:R-:W-:Y:S01]  /*df90*/  IMAD.MOV.U32 R191, RZ, RZ, R12 ;  /* 0x000000ffffbf7224 */ /* 0x000fe200078e000c */
[----:B------:R-:W-:Y:S01]  /*dfa0*/  MOV R190, RZ ;  /* 0x000000ff00be7202 */ /* 0x000fe20000000f00 */
[----:B------:R-:W-:Y:S01]  /*dfb0*/  IMAD.MOV.U32 R3, RZ, RZ, 0x181f ;  /* 0x0000181fff037424 */ /* 0x000fe200078e00ff */
[----:B------:R-:W-:Y:S02]  /*dfc0*/  MOV R2, 0xdfe0 ;  /* 0x0000dfe000027802 */ /* 0x000fe40000000f00 */
[----:B-12---:R-:W-:Y:S05]  /*dfd0*/  CALL.REL.NOINC `($__internal_1_$__cuda_sm70_shflsync_idx_p) ;  /* 0x0000095000007944 */ /* 0x006fea0003c00000 */
[----:B-----5:R-:W-:Y:S01]  /*dfe0*/  MOV R0, R191 ;  /* 0x000000bf00007202 */ /* 0x020fe20000000f00 */
[----:B-1----:R-:W-:Y:S05]  /*dff0*/  BRA `(.L_x_151) ;  /* 0xffffd8d000007947 */ /* 0x002fea000383ffff */
.L_x_95:
        /* <DEDUP_REMOVED lines=13> */
.L_x_98:
[----:B------:R-:W-:Y:S01]  /*e0d0*/  IMAD.MOV.U32 R191, RZ, RZ, R9 ;  /* 0x000000ffffbf7224 */ /* 0x000fe200078e0009 */
[----:B------:R-:W-:Y:S01]  /*e0e0*/  MOV R190, 0x2 ;  /* 0x0000000200be7802 */ /* 0x000fe20000000f00 */
[----:B-1----:R-:W-:Y:S01]  /*e0f0*/  IMAD.MOV.U32 R3, RZ, RZ, 0x181f ;  /* 0x0000181fff037424 */ /* 0x002fe200078e00ff */
[----:B------:R-:W-:Y:S02]  /*e100*/  MOV R2, 0xe120 ;  /* 0x0000e12000027802 */ /* 0x000fe40000000f00 */
[----:B--234-:R-:W-:Y:S05]  /*e110*/  CALL.REL.NOINC `($__internal_1_$__cuda_sm70_shflsync_idx_p) ;  /* 0x0000081000007944 */ /* 0x01cfea0003c00000 */
[----:B------:R-:W-:Y:S01]  /*e120*/  MOV R8, R191 ;  /* 0x000000bf00087202 */ /* 0x000fe20000000f00 */
[----:B-1---5:R-:W-:Y:S05]  /*e130*/  BRA `(.L_x_153) ;  /* 0xffffda7000007947 */ /* 0x022fea000383ffff */
.L_x_99:
[----:B------:R-:W-:Y:S01]  /*e140*/  IMAD.MOV.U32 R191, RZ, RZ, R12 ;  /* 0x000000ffffbf7224 */ /* 0x000fe200078e000c */
[----:B------:R-:W-:Y:S01]  /*e150*/  MOV R190, 0x2 ;  /* 0x0000000200be7802 */ /* 0x000fe20000000f00 */
[----:B------:R-:W-:Y:S01]  /*e160*/  IMAD.MOV.U32 R3, RZ, RZ, 0x181f ;  /* 0x0000181fff037424 */ /* 0x000fe200078e00ff */
[----:B------:R-:W-:Y:S02]  /*e170*/  MOV R2, 0xe190 ;  /* 0x0000e19000027802 */ /* 0x000fe40000000f00 */
[----:B-1234-:R-:W-:Y:S05]  /*e180*/  CALL.REL.NOINC `($__internal_1_$__cuda_sm70_shflsync_idx_p) ;  /* 0x000007a000007944 */ /* 0x01efea0003c00000 */
[----:B-----5:R-:W-:Y:S01]  /*e190*/  MOV R0, R191 ;  /* 0x000000bf00007202 */ /* 0x020fe20000000f00 */
[----:B-1----:R-:W-:Y:S05]  /*e1a0*/  BRA `(.L_x_154) ;  /* 0xffffda2000007947 */ /* 0x002fea000383ffff */
.L_x_102:
[----:B------:R-:W-:Y:S01]  /*e1b0*/  IMAD.MOV.U32 R191, RZ, RZ, R9 ;  /* 0x000000ffffbf7224 */ /* 0x000fe200078e0009 */
[----:B------:R-:W-:Y:S01]  /*e1c0*/  MOV R190, 0x3 ;  /* 0x0000000300be7802 */ /* 0x000fe20000000f00 */
[----:B-1----:R-:W-:Y:S01]  /*e1d0*/  IMAD.MOV.U32 R3, RZ, RZ, 0x181f ;  /* 0x0000181fff037424 */ /* 0x002fe200078e00ff */
[----:B------:R-:W-:-:S02]  /*e1e0*/  MOV R2, 0xe200 ;  /* 0x0000e20000027802 */ /* 0x000fc40000000f00 */
[----:B--234-:R-:W-:Y:S05]  /*e1f0*/  CALL.REL.NOINC `($__internal_1_$__cuda_sm70_shflsync_idx_p) ;  /* 0x0000073000007944 */ /* 0x01cfea0003c00000 */
        /* <DEDUP_REMOVED lines=8> */
.L_x_104:
[----:B------:R-:W-:Y:S01]  /*e280*/  IMAD.MOV.U32 R191, RZ, RZ, R94 ;  /* 0x000000ffffbf7224 */ /* 0x000fe200078e005e */
[----:B------:R-:W-:Y:S01]  /*e290*/  MOV R190, RZ ;  /* 0x000000ff00be7202 */ /* 0x000fe20000000f00 */
[----:B------:R-:W-:Y:S01]  /*e2a0*/  IMAD.MOV.U32 R3, RZ, RZ, 0x1f ;  /* 0x0000001fff037424 */ /* 0x000fe200078e00ff */
[----:B------:R-:W-:Y:S02]  /*e2b0*/  MOV R2, 0xe2d0 ;  /* 0x0000e2d000027802 */ /* 0x000fe40000000f00 */
[----:B-12---:R-:W-:Y:S05]  /*e2c0*/  CALL.REL.NOINC `($__internal_1_$__cuda_sm70_shflsync_idx_p) ;  /* 0x0000066000007944 */ /* 0x006fea0003c00000 */
[----:B------:R-:W-:Y:S01]  /*e2d0*/  MOV R9, R191 ;  /* 0x000000bf00097202 */ /* 0x000fe20000000f00 */
[----:B-1---5:R-:W-:Y:S05]  /*e2e0*/  BRA `(.L_x_156) ;  /* 0xffffdc5000007947 */ /* 0x022fea000383ffff */
.L_x_105:
[----:B------:R-:W-:Y:S01]  /*e2f0*/  IMAD.MOV.U32 R191, RZ, RZ, R94 ;  /* 0x000000ffffbf7224 */ /* 0x000fe200078e005e */
[----:B------:R-:W-:Y:S01]  /*e300*/  MOV R190, 0x1 ;  /* 0x0000000100be7802 */ /* 0x000fe20000000f00 */
[----:B------:R-:W-:Y:S01]  /*e310*/  IMAD.MOV.U32 R3, RZ, RZ, 0x1f ;  /* 0x0000001fff037424 */ /* 0x000fe200078e00ff */
[----:B------:R-:W-:Y:S02]  /*e320*/  MOV R2, 0xe340 ;  /* 0x0000e34000027802 */ /* 0x000fe40000000f00 */
[----:B-123--:R-:W-:Y:S05]  /*e330*/  CALL.REL.NOINC `($__internal_1_$__cuda_sm70_shflsync_idx_p) ;  /* 0x000005f000007944 */ /* 0x00efea0003c00000 */
[----:B------:R-:W-:Y:S01]  /*e340*/  MOV R8, R191 ;  /* 0x000000bf00087202 */ /* 0x000fe20000000f00 */
[----:B-1---5:R-:W-:Y:S05]  /*e350*/  BRA `(.L_x_157) ;  /* 0xffffdc0000007947 */ /* 0x022fea000383ffff */
.L_x_106:
[----:B------:R-:W-:Y:S02]  /*e360*/  MOV R2, 0x1 ;  /* 0x0000000100027802 */ /* 0x000fe40000000f00 */
[----:B------:R-:W-:-:S02]  /*e370*/  MOV R3, 0xe390 ;  /* 0x0000e39000037802 */ /* 0x000fc40000000f00 */
[----:B--234-:R-:W-:Y:S05]  /*e380*/  CALL.REL.NOINC `($__internal_2_$__cuda_sm70_shflsync_up_p) ;  /* 0x0000061000007944 */ /* 0x01cfea0003c00000 */
[----:B------:R-:W-:Y:S05]  /*e390*/  BRA `(.L_x_158) ;  /* 0xffffdce000007947 */ /* 0x000fea000383ffff */
.L_x_107:
[----:B------:R-:W-:Y:S02]  /*e3a0*/  MOV R2, 0x2 ;  /* 0x0000000200027802 */ /* 0x000fe40000000f00 */
[----:B------:R-:W-:-:S02]  /*e3b0*/  MOV R3, 0xe3d0 ;  /* 0x0000e3d000037802 */ /* 0x000fc40000000f00 */
[----:B--23--:R-:W-:Y:S05]  /*e3c0*/  CALL.REL.NOINC `($__internal_2_$__cuda_sm70_shflsync_up_p) ;  /* 0x000005d000007944 */ /* 0x00cfea0003c00000 */
        /* <DEDUP_REMOVED lines=24> */
.L_x_111:
[----:B------:R-:W-:Y:S02]  /*e550*/  MOV R2, 0x1 ;  /* 0x0000000100027802 */ /* 0x000fe40000000f00 */
[----:B------:R-:W-:Y:S02]  /*e560*/  MOV R3, 0xe580 ;  /* 0x0000e58000037802 */ /* 0x000fe40000000f00 */
[----:B------:R-:W-:Y:S05]  /*e570*/  CALL.REL.NOINC `($__internal_2_$__cuda_sm70_shflsync_up_p) ;  /* 0x0000042000007944 */ /* 0x000fea0003c00000 */
[----:B------:R-:W-:Y:S01]  /*e580*/  MOV R2, R4 ;  /* 0x0000000400027202 */ /* 0x000fe20000000f00 */
[----:B------:R-:W-:Y:S05]  /*e590*/  BRA `(.L_x_160) ;  /* 0xffffdd3000007947 */ /* 0x000fea000383ffff */
.L_x_112:
[----:B------:R-:W-:Y:S02]  /*e5a0*/  MOV R2, 0x2 ;  /* 0x0000000200027802 */ /* 0x000fe40000000f00 */
[----:B------:R-:W-:Y:S02]  /*e5b0*/  MOV R3, 0xe5d0 ;  /* 0x0000e5d000037802 */ /* 0x000fe40000000f00 */
        /* <DEDUP_REMOVED lines=25> */
.L_x_114:
[----:B------:R-:W-:Y:S02]  /*e750*/  SEL R0, RZ, 0x1, P0 ;  /* 0x00000001ff007807 */ /* 0x000fe40000000000 */
[----:B------:R-:W-:Y:S02]  /*e760*/  MOV R2, 0xe780 ;  /* 0x0000e78000027802 */ /* 0x000fe40000000f00 */
[----:B-1----:R-:W-:Y:S05]  /*e770*/  CALL.REL.NOINC `($__internal_3_$__cuda_sm70_votesync_ballot) ;  /* 0x0000029000007944 */ /* 0x002fea0003c00000 */
[----:B------:R-:W-:Y:S05]  /*e780*/  BRA `(.L_x_162) ;  /* 0xffffdcd000007947 */ /* 0x000fea000383ffff */
.L_x_115:
[----:B------:R-:W-:Y:S01]  /*e790*/  IMAD.MOV.U32 R191, RZ, RZ, R6 ;  /* 0x000000ffffbf7224 */ /* 0x000fe200078e0006 */
[----:B---3--:R-:W-:Y:S01]  /*e7a0*/  MOV R190, R11 ;  /* 0x0000000b00be7202 */ /* 0x008fe20000000f00 */
[----:B------:R-:W-:Y:S01]  /*e7b0*/  IMAD.MOV.U32 R3, RZ, RZ, 0x1f ;  /* 0x0000001fff037424 */ /* 0x000fe200078e00ff */
[----:B------:R-:W-:Y:S02]  /*e7c0*/  MOV R2, 0xe7e0 ;  /* 0x0000e7e000027802 */ /* 0x000fe40000000f00 */
[----:B-12---:R-:W-:Y:S05]  /*e7d0*/  CALL.REL.NOINC `($__internal_1_$__cuda_sm70_shflsync_idx_p) ;  /* 0x0000015000007944 */ /* 0x006fea0003c00000 */
[----:B------:R-:W-:Y:S01]  /*e7e0*/  IMAD.MOV.U32 R6, RZ, RZ, R191 ;  /* 0x000000ffff067224 */ /* 0x000fe200078e00bf */
[----:B------:R-:W-:Y:S01]  /*e7f0*/  MOV R190, R11 ;  /* 0x0000000b00be7202 */ /* 0x000fe20000000f00 */
[----:B------:R-:W-:Y:S01]  /*e800*/  IMAD.MOV.U32 R191, RZ, RZ, R7 ;  /* 0x000000ffffbf7224 */ /* 0x000fe200078e0007 */
[----:B------:R-:W-:Y:S02]  /*e810*/  MOV R3, 0x1f ;  /* 0x0000001f00037802 */ /* 0x000fe40000000f00 */
[----:B------:R-:W-:-:S02]  /*e820*/  MOV R2, 0xe840 ;  /* 0x0000e84000027802 */ /* 0x000fc40000000f00 */
[----:B-1---5:R-:W-:Y:S05]  /*e830*/  CALL.REL.NOINC `($__internal_1_$__cuda_sm70_shflsync_idx_p) ;  /* 0x000000f000007944 */ /* 0x022fea0003c00000 */
[----:B------:R-:W-:Y:S01]  /*e840*/  MOV R7, R191 ;  /* 0x000000bf00077202 */ /* 0x000fe20000000f00 */
[----:B-1---5:R-:W-:Y:S05]  /*e850*/  BRA `(.L_x_163) ;  /* 0xffffdc4000007947 */ /* 0x022fea000383ffff */
.L_x_118:
[----:B------:R-:W-:Y:S01]  /*e860*/  IMAD.MOV.U32 R191, RZ, RZ, R4 ;  /* 0x000000ffffbf7224 */ /* 0x000fe200078e0004 */
[----:B------:R-:W-:Y:S01]  /*e870*/  MOV R190, R0 ;  /* 0x0000000000be7202 */ /* 0x000fe20000000f00 */
[----:B------:R-:W-:Y:S01]  /*e880*/  IMAD.MOV.U32 R3, RZ, RZ, 0x1f ;  /* 0x0000001fff037424 */ /* 0x000fe200078e00ff */
[----:B------:R-:W-:-:S02]  /*e890*/  MOV R2, 0xe8b0 ;  /* 0x0000e8b000027802 */ /* 0x000fc40000000f00 */
[----:B-1-34-:R-:W-:Y:S05]  /*e8a0*/  CALL.REL.NOINC `($__internal_1_$__cuda_sm70_shflsync_idx_p) ;  /* 0x0000008000007944 */ /* 0x01afea0003c00000 */
[----:B------:R-:W-:Y:S01]  /*e8b0*/  MOV R10, R191 ;  /* 0x000000bf000a7202 */ /* 0x000fe20000000f00 */
[----:B-1---5:R-:W-:Y:S05]  /*e8c0*/  BRA `(.L_x_117) ;  /* 0xffffdc3000007947 */ /* 0x022fea000383ffff */
        .weak           $__internal_0_$__cuda_sm70_shflsync_bfly_p
        .type           $__internal_0_$__cuda_sm70_shflsync_bfly_p,@function
        .size           $__internal_0_$__cuda_sm70_shflsync_bfly_p,($__internal_1_$__cuda_sm70_shflsync_idx_p - $__internal_0_$__cuda_sm70_shflsync_bfly_p)
$__internal_0_$__cuda_sm70_shflsync_bfly_p:
[----:B------:R-:W-:Y:S02]  /*e8d0*/  MOV R137, 0xffffffff ;  /* 0xffffffff00897802 */ /* 0x000fe40000000f00 */
[----:B------:R-:W-:-:S02]  /*e8e0*/  MOV R3, 0x1f ;  /* 0x0000001f00037802 */ /* 0x000fc40000000f00 */
[----:B------:R-:W-:Y:S04]  /*e8f0*/  WARPSYNC R137 ;  /* 0x0000008900007348 */ /* 0x000fe80003800000 */
[----:B------:R1:W2:Y:S02]  /*e900*/  SHFL.BFLY PT, R0, R124, R0, R3 ;  /* 0x0c0000007c007389 */ /* 0x0002a400000e0003 */
[----:B-1----:R-:W-:-:S04]  /*e910*/  MOV R3, 0x0 ;  /* 0x0000000000037802 */ /* 0x002fc80000000f00 */
[----:B--2---:R-:W-:Y:S05]  /*e920*/  RET.REL.NODEC R2 `(_ZN7cutlass13device_kernelIN5flash19enable_sm80_to_sm89INS1_16FlashAttnFwdSm80INS1_25CollectiveMainloopFwdSm80ILi8ELi1ELb0EN4cute5tupleIJNS5_1CILi128EEENS7_ILi64EEENS7_ILi192EEEEEELi192ENS_10bfloat16_tEfNS_4arch4Sm80ELb0ELb0ELb0ELb1ELb1ELb0ELb1ELb1EEENS1_21CollectiveEpilogueFwdINS6_IJS8_SA_S9_EEENS6_IJNS7_ILi1EEESI_SI_EEESC_SE_Li256ELb1ELb1ELb1ELb0EEENS1_36VarlenDynamicPersistentTileSchedulerILi128ELi64ELi256ELi256ELb1ELb1ELb0ELb0ELb1ELb1EEEEEEEEEvNT_6ParamsE) ;  /* 0xffff16d002007950 */ /* 0x004fea0003c3ffff */
        .weak           $__internal_1_$__cuda_sm70_shflsync_idx_p
        .type           $__internal_1_$__cuda_sm70_shflsync_idx_p,@function
        .size           $__internal_1_$__cuda_sm70_shflsync_idx_p,($__internal_2_$__cuda_sm70_shflsync_up_p - $__internal_1_$__cuda_sm70_shflsync_idx_p)
$__internal_1_$__cuda_sm70_shflsync_idx_p:
[----:B------:R1:W-:Y:S02]  /*e930*/  STL [R1+0x10], R0 ;  /* 0x0000100001007387 */ /* 0x0003e40000100800 */
[----:B-1----:R-:W-:-:S04]  /*e940*/  MOV R0, 0xffffffff ;  /* 0xffffffff00007802 */ /* 0x002fc80000000f00 */
[----:B------:R-:W-:Y:S04]  /*e950*/  WARPSYNC R0 ;  /* 0x0000000000007348 */ /* 0x000fe80003800000 */
[----:B------:R1:W2:Y:S04]  /*e960*/  SHFL.IDX PT, R191, R191, R190, R3 ;  /* 0x000000bebfbf7389 */ /* 0x0002a800000e0003 */
[----:B-1----:R1:W5:Y:S01]  /*e970*/  LDL.LU R0, [R1+0x10] ;  /* 0x0000100001007983 */ /* 0x0023620000300800 */
[----:B------:R-:W-:-:S04]  /*e980*/  MOV R3, 0x0 ;  /* 0x0000000000037802 */ /* 0x000fc80000000f00 */
[----:B--2---:R-:W-:Y:S05]  /*e990*/  RET.REL.NODEC R2 `(_ZN7cutlass13device_kernelIN5flash19enable_sm80_to_sm89INS1_16FlashAttnFwdSm80INS1_25CollectiveMainloopFwdSm80ILi8ELi1ELb0EN4cute5tupleIJNS5_1CILi128EEENS7_ILi64EEENS7_ILi192EEEEEELi192ENS_10bfloat16_tEfNS_4arch4Sm80ELb0ELb0ELb0ELb1ELb1ELb0ELb1ELb1EEENS1_21CollectiveEpilogueFwdINS6_IJS8_SA_S9_EEENS6_IJNS7_ILi1EEESI_SI_EEESC_SE_Li256ELb1ELb1ELb1ELb0EEENS1_36VarlenDynamicPersistentTileSchedulerILi128ELi64ELi256ELi256ELb1ELb1ELb0ELb0ELb1ELb1EEEEEEEEEvNT_6ParamsE) ;  /* 0xffff166002007950 */ /* 0x004fea0003c3ffff */
        .weak           $__internal_2_$__cuda_sm70_shflsync_up_p
        .type           $__internal_2_$__cuda_sm70_shflsync_up_p,@function
        .size           $__internal_2_$__cuda_sm70_shflsync_up_p,($__internal_3_$__cuda_sm70_votesync_ballot - $__internal_2_$__cuda_sm70_shflsync_up_p)
$__internal_2_$__cuda_sm70_shflsync_up_p:
[----:B------:R-:W-:Y:S02]  /*e9a0*/  IMAD.MOV.U32 R4, RZ, RZ, RZ ;  /* 0x000000ffff047224 */ /* 0x000fe400078e00ff */
[----:B------:R-:W-:-:S04]  /*e9b0*/  IMAD.MOV.U32 R11, RZ, RZ, -0x1 ;  /* 0xffffffffff0b7424 */ /* 0x000fc800078e00ff */
[----:B------:R-:W-:Y:S04]  /*e9c0*/  WARPSYNC R11 ;  /* 0x0000000b00007348 */ /* 0x000fe80003800000 */
[----:B------:R1:W2:Y:S02]  /*e9d0*/  SHFL.UP PT, R4, R0, R2, R4 ;  /* 0x0400000200047389 */ /* 0x0002a400000e0004 */
[----:B-1----:R-:W-:Y:S02]  /*e9e0*/  MOV R2, R3 ;  /* 0x0000000300027202 */ /* 0x002fe40000000f00 */
[----:B------:R-:W-:-:S04]  /*e9f0*/  MOV R3, 0x0 ;  /* 0x0000000000037802 */ /* 0x000fc80000000f00 */
[----:B--2---:R-:W-:Y:S05]  /*ea00*/  RET.REL.NODEC R2 `(_ZN7cutlass13device_kernelIN5flash19enable_sm80_to_sm89INS1_16FlashAttnFwdSm80INS1_25CollectiveMainloopFwdSm80ILi8ELi1ELb0EN4cute5tupleIJNS5_1CILi128EEENS7_ILi64EEENS7_ILi192EEEEEELi192ENS_10bfloat16_tEfNS_4arch4Sm80ELb0ELb0ELb0ELb1ELb1ELb0ELb1ELb1EEENS1_21CollectiveEpilogueFwdINS6_IJS8_SA_S9_EEENS6_IJNS7_ILi1EEESI_SI_EEESC_SE_Li256ELb1ELb1ELb1ELb0EEENS1_36VarlenDynamicPersistentTileSchedulerILi128ELi64ELi256ELi256ELb1ELb1ELb0ELb0ELb1ELb1EEEEEEEEEvNT_6ParamsE) ;  /* 0xffff15f002007950 */ /* 0x004fea0003c3ffff */
        .weak           $__internal_3_$__cuda_sm70_votesync_ballot
        .type           $__internal_3_$__cuda_sm70_votesync_ballot,@function
        .size           $__internal_3_$__cuda_sm70_votesync_ballot,(.L_x_3106 - $__internal_3_$__cuda_sm70_votesync_ballot)
$__internal_3_$__cuda_sm70_votesync_ballot:
[----:B------:R-:W-:Y:S01]  /*ea10*/  ISETP.NE.U32.AND P0, PT, R0, 0x1, PT ;  /* 0x000000010000780c */ /* 0x000fe20003f05070 */
[----:B------:R-:W-:-:S04]  /*ea20*/  IMAD.MOV.U32 R3, RZ, RZ, -0x1 ;  /* 0xffffffffff037424 */ /* 0x000fc800078e00ff */
[----:B------:R-:W-:Y:S08]  /*ea30*/  WARPSYNC R3 ;  /* 0x0000000300007348 */ /* 0x000ff00003800000 */
[----:B------:R-:W-:-:S04]  /*ea40*/  VOTE.ANY R0, PT, !P0 ;  /* 0x0000000000007806 */ /* 0x000fc800040e0100 */
[----:B------:R-:W-:Y:S01]  /*ea50*/  LOP3.LUT R0, R0, R3, RZ, 0xc0, !PT ;  /* 0x0000000300007212 */ /* 0x000fe200078ec0ff */
[----:B------:R-:W-:-:S04]  /*ea60*/  IMAD.MOV.U32 R3, RZ, RZ, 0x0 ;  /* 0x00000000ff037424 */ /* 0x000fc800078e00ff */
[----:B------:R-:W-:Y:S05]  /*ea70*/  RET.REL.NODEC R2 `(_ZN7cutlass13device_kernelIN5flash19enable_sm80_to_sm89INS1_16FlashAttnFwdSm80INS1_25CollectiveMainloopFwdSm80ILi8ELi1ELb0EN4cute5tupleIJNS5_1CILi128EEENS7_ILi64EEENS7_ILi192EEEEEELi192ENS_10bfloat16_tEfNS_4arch4Sm80ELb0ELb0ELb0ELb1ELb1ELb0ELb1ELb1EEENS1_21CollectiveEpilogueFwdINS6_IJS8_SA_S9_EEENS6_IJNS7_ILi1EEESI_SI_EEESC_SE_Li256ELb1ELb1ELb1ELb0EEENS1_36VarlenDynamicPersistentTileSchedulerILi128ELi64ELi256ELi256ELb1ELb1ELb0ELb0ELb1ELb1EEEEEEEEEvNT_6ParamsE) ;  /* 0xffff158002007950 */ /* 0x000fea0003c3ffff */
.L_x_164:
        /* <DEDUP_REMOVED lines=16> */
.L_x_3106:


//--------------------- .text._ZN7cutlass13device_kernelIN5flash19enable_sm80_to_sm89INS1_16FlashAttnFwdSm80INS1_25CollectiveMainloopFwdSm80ILi8ELi1ELb0EN4cute5tupleIJNS5_1CILi128EEENS7_ILi64EEENS7_ILi192EEEEEELi192ENS_10bfloat16_tEfNS_4arch4Sm80ELb0ELb0ELb0ELb1ELb1ELb1ELb1ELb1EEENS1_21CollectiveEpilogueFwdINS6_IJS8_SA_S9_EEENS6_IJNS7_ILi1EEESI_SI_EEESC_SE_Li256ELb1ELb1ELb1ELb0EEENS1_36VarlenDynamicPersistentTileSchedulerILi128ELi64ELi256ELi256ELb1ELb1ELb0ELb0ELb1ELb1EEEEEEEEEvNT_6ParamsE --------------------------
	.section	.text._ZN7cutlass13device_kernelIN5flash19enable_sm80_to_sm89INS1_16FlashAttnFwdSm80INS1_25CollectiveMainloopFwdSm80ILi8ELi1ELb0EN4cute5tupleIJNS5_1CILi128EEENS7_ILi64EEENS7_ILi192EEEEEELi192ENS_10bfloat16_tEfNS_4arch4Sm80ELb0ELb0ELb0ELb1ELb1ELb1ELb1ELb1EEENS1_21CollectiveEpilogueFwdINS6_IJS8_SA_S9_EEENS6_IJNS7_ILi1EEESI_SI_EEESC_SE_Li256ELb1ELb1ELb1ELb0EEENS1_36VarlenDynamicPersistentTileSchedulerILi128ELi64ELi256ELi256ELb1ELb1ELb0ELb0ELb1ELb1EEEEEEEEEvNT_6ParamsE,"ax",@progbits
	.sectioninfo	@"SHI_REGISTERS=255"
	.align	128
.text._ZN7cutlass13device_kernelIN5flash19enable_sm80_to_sm89INS1_16FlashAttnFwdSm80INS1_25CollectiveMainloopFwdSm80ILi8ELi1ELb0EN4cute5tupleIJNS5_1CILi128EEENS7_ILi64EEENS7_ILi192EEEEEELi192ENS_10bfloat16_tEfNS_4arch4Sm80ELb0ELb0ELb0ELb1ELb1ELb1ELb1ELb1EEENS1_21CollectiveEpilogueFwdINS6_IJS8_SA_S9_EEENS6_IJNS7_ILi1EEESI_SI_EEESC_SE_Li256ELb1ELb1ELb1ELb0EEENS1_36VarlenDynamicPersistentTileSchedulerILi128ELi64ELi256ELi256ELb1ELb1ELb0ELb0ELb1ELb1EEEEEEEEEvNT_6ParamsE:
        .type           _ZN7cutlass13device_kernelIN5flash19enable_sm80_to_sm89INS1_16FlashAttnFwdSm80INS1_25CollectiveMainloopFwdSm80ILi8ELi1ELb0EN4cute5tupleIJNS5_1CILi128EEENS7_ILi64EEENS7_ILi192EEEEEELi192ENS_10bfloat16_tEfNS_4arch4Sm80ELb0ELb0ELb0ELb1ELb1ELb1ELb1ELb1EEENS1_21CollectiveEpilogueFwdINS6_IJS8_SA_S9_EEENS6_IJNS7_ILi1EEESI_SI_EEESC_SE_Li256ELb1ELb1ELb1ELb0EEENS1_36VarlenDynamicPersistentTileSchedulerILi128ELi64ELi256ELi256ELb1ELb1ELb0ELb0ELb1ELb1EEEEEEEEEvNT_6ParamsE,@function
        .size           _ZN7cutlass13device_kernelIN5flash19enable_sm80_to_sm89INS1_16FlashAttnFwdSm80INS1_25CollectiveMainloopFwdSm80ILi8ELi1ELb0EN4cute5tupleIJNS5_1CILi128EEENS7_ILi64EEENS7_ILi192EEEEEELi192ENS_10bfloat16_tEfNS_4arch4Sm80ELb0ELb0ELb0ELb1ELb1ELb1ELb1ELb1EEENS1_21CollectiveEpilogueFwdINS6_IJS8_SA_S9_EEENS6_IJNS7_ILi1EEESI_SI_EEESC_SE_Li256ELb1ELb1ELb1ELb0EEENS1_36VarlenDynamicPersistentTileSchedulerILi128ELi64ELi256ELi256ELb1ELb1ELb0ELb0ELb1ELb1EEEEEEEEEvNT_6ParamsE,(.L_x_3111 - _ZN7cutlass13device_kernelIN5flash19enable_sm80_to_sm89INS1_16FlashAttnFwdSm80INS1_25CollectiveMainloopFwdSm80ILi8ELi1ELb0EN4cute5tupleIJNS5_1CILi128EEENS7_ILi64EEENS7_ILi192EEEEEELi192ENS_10bfloat16_tEfNS_4arch4Sm80ELb0ELb0ELb0ELb1ELb1ELb1ELb1ELb1EEENS1_21CollectiveEpilogueFwdINS6_IJS8_SA_S9_EEENS6_IJNS7_ILi1EEESI_SI_EEESC_SE_Li256ELb1ELb1ELb1ELb0EEENS1_36VarlenDynamicPersistentTileSchedulerILi128ELi64ELi256ELi256ELb1ELb1ELb0ELb0ELb1ELb1EEEEEEEEEvNT_6ParamsE)
        .other          _ZN7cutlass13device_kernelIN5flash19enable_sm80_to_sm89INS1_16FlashAttnFwdSm80INS1_25CollectiveMainloopFwdSm80ILi8ELi1ELb0EN4cute5tupleIJNS5_1CILi128EEENS7_ILi64EEENS7_ILi192EEEEEELi192ENS_10bfloat16_tEfNS_4arch4Sm80ELb0ELb0ELb0ELb1ELb1ELb1ELb1ELb1EEENS1_21CollectiveEpilogueFwdINS6_IJS8_SA_S9_EEENS6_IJNS7_ILi1EEESI_SI_EEESC_SE_Li256ELb1ELb1ELb1ELb0EEENS1_36VarlenDynamicPersistentTileSchedulerILi128ELi64ELi256ELi256ELb1ELb1ELb0ELb0ELb1ELb1EEEEEEEEEvNT_6ParamsE,@"STO_CUDA_ENTRY STV_DEFAULT"
_ZN7cutlass13device_kernelIN5flash19enable_sm80_to_sm89INS1_16FlashAttnFwdSm80INS1_25CollectiveMainloopFwdSm80ILi8ELi1ELb0EN4cute5tupleIJNS5_1CILi128EEENS7_ILi64EEENS7_ILi192EEEEEELi192ENS_10bfloat16_tEfNS_4arch4Sm80ELb0ELb0ELb0ELb1ELb1ELb1ELb1ELb1EEENS1_21CollectiveEpilogueFwdINS6_IJS8_SA_S9_EEENS6_IJNS7_ILi1EEESI_SI_EEESC_SE_Li256ELb1ELb1ELb1ELb0EEENS1_36VarlenDynamicPersistentTileSchedulerILi128ELi64ELi256ELi256ELb1ELb1ELb0ELb0ELb1ELb1EEEEEEEEEvNT_6ParamsE:
[----:B------:R-:W-:Y:S02]  /*0000*/  MOV R1, c[0x0][0x28] ;  /* 0x00000a0000017a02 */ /* 0x000fe40000000f00 */
[----:B------:R-:W1:Y:S01]  /*0010*/  S2R R2, SR_TID.X ;  /* 0x0000000000027919 */ /* 0x000e620000002100 */
[----:B------:R-:W-:Y:S01]  /*0020*/  ULDC.64 UR10, c[0x0][0x118] ;  /* 0x00004600000a7ab9 */ /* 0x000fe20000000a00 */
[----:B------:R-:W-:Y:S02]  /*0030*/  IADD3 R1, R1, -0x60, RZ ;  /* 0xffffffa001017810 */ /* 0x000fe40007ffe0ff */
[----:B-1----:R-:W-:-:S06]  /*0040*/  SHF.R.U32.HI R0, RZ, 0x5, R2 ;  /* 0x00000005ff007819 */ /* 0x002fcc0000011602 */
[----:B------:R-:W1:Y:S02]  /*0050*/  SHFL.IDX PT, R0, R0, RZ, 0x1f ;  /* 0x00001fff00007589 */ /* 0x000e6400000e0000 */
[----:B-1----:R-:W1:Y:S02]  /*0060*/  R2UR UR9, R0 ;  /* 0x00000000000973c2 */ /* 0x002e6400000e0000 */
[----:B-1----:R-:W-:-:S13]  /*0070*/  ISETP.NE.AND P0, PT, RZ, UR9, PT ;  /* 0x00000009ff007c0c */ /* 0x002fda000bf05270 */
[----:B------:R-:W-:Y:S06]  /*0080*/  @P0 BAR.SYNC.DEFER_BLOCKING 0x5, 0x100 ;  /* 0x0144000000000b1d */ /* 0x000fec0000010000 */
[----:B------:R-:W1:Y:S04]  /*0090*/  @P0 LDS.128 R236, [0x18100] ;  /* 0x01810000ffec0984 */ /* 0x000e680000000c00 */
[----:B------:R-:W-:Y:S06]  /*00a0*/  @P0 BAR.ARV 0x4, 0x100 ;  /* 0x0104000000000b1d */ /* 0x000fec0000002000 */
[----:B------:R-:W-:Y:S05]  /*00b0*/  @P0 BRA `(.L_x_165) ;  /* 0x00000a7000000947 */ /* 0x000fea0003800000 */
[----:B------:R-:W-:Y:S01]  /*00c0*/  LOP3.LUT R14, R2, 0x1f, RZ, 0xc0, !PT ;  /* 0x0000001f020e7812 */ /* 0x000fe200078ec0ff */
        /* <DEDUP_REMOVED lines=8> */
[----:B------:R-:W2:Y:S04]  /*0150*/  @!P0 LDG.E R8, [R4.64] ;  /* 0x0000000a04088981 */ /* 0x000ea8000c1e1900 */
[----:B------:R-:W2:Y:S01]  /*0160*/  @!P0 LDG.E R7, [R2.64] ;  /* 0x0000000a02078981 */ /* 0x000ea2000c1e1900 */
[C---:B------:R-:W-:Y:S01]  /*0170*/  ISETP.NE.AND P5, PT, R14.reuse, RZ, PT ;  /* 0x000000ff0e00720c */ /* 0x040fe20003fa5270 */
[----:B------:R-:W3:Y:S01]  /*0180*/  S2UR UR4, SR_CTAID.X ;  /* 0x00000000000479c3 */ /* 0x000ee20000002500 */
[C---:B------:R-:W-:Y:S02]  /*0190*/  ISETP.GE.U32.AND P4, PT, R14.reuse, 0x2, PT ;  /* 0x000000020e00780c */ /* 0x040fe40003f86070 */
[----:B------:R-:W-:-:S02]  /*01a0*/  ISETP.GE.U32.AND P3, PT, R14, 0x4, PT ;  /* 0x000000040e00780c */ /* 0x000fc40003f66070 */
[C---:B------:R-:W-:Y:S02]  /*01b0*/  ISETP.GE.U32.AND P2, PT, R14.reuse, 0x8, PT ;  /* 0x000000080e00780c */ /* 0x040fe40003f46070 */
[----:B------:R-:W-:Y:S01]  /*01c0*/  ISETP.GE.U32.AND P1, PT, R14, 0x10, PT ;  /* 0x000000100e00780c */ /* 0x000fe20003f26070 */
[----:B--2---:R-:W-:-:S05]  /*01d0*/  IMAD R4, R8, R7, RZ ;  /* 0x0000000708047224 */ /* 0x004fca00078e02ff */
[----:B------:R-:W2:Y:S02]  /*01e0*/  SHFL.UP PT, R0, R4, 0x1, RZ ;  /* 0x0420000004007989 */ /* 0x000ea400000e00ff */
[----:B--2---:R-:W-:-:S05]  /*01f0*/  SEL R0, R0, RZ, P5 ;  /* 0x000000ff00007207 */ /* 0x004fca0002800000 */
[----:B------:R-:W-:-:S05]  /*0200*/  IMAD.IADD R4, R4, 0x1, R0 ;  /* 0x0000000104047824 */ /* 0x000fca00078e0200 */
        /* <DEDUP_REMOVED lines=12> */
[----:B------:R-:W2:Y:S02]  /*02d0*/  SHFL.IDX PT, R6, R4, 0x1f, 0x1f ;  /* 0x03e01f0004067f89 */ /* 0x000ea400000e0000 */
[----:B--2---:R-:W-:-:S04]  /*02e0*/  IMAD R6, R6, c[0x0][0x538], RZ ;  /* 0x00014e0006067a24 */ /* 0x004fc800078e02ff */
[----:B------:R-:W-:Y:S01]  /*02f0*/  IMAD.MOV.U32 R0, RZ, RZ, R6 ;  /* 0x000000ffff007224 */ /* 0x000fe200078e0006 */
[----:B---3--:R-:W-:-:S13]  /*0300*/  ISETP.GT.AND P0, PT, R6, UR4, PT ;  /* 0x0000000406007c0c */ /* 0x008fda000bf04270 */
[----:B------:R-:W-:Y:S05]  /*0310*/  @P0 BRA `(.L_x_166) ;  /* 0x0000027000000947 */ /* 0x000fea0003800000 */
[----:B------:R-:W-:Y:S02]  /*0320*/  MOV R6, R0 ;  /* 0x0000000000067202 */ /* 0x000fe40000000f00 */
[----:B------:R-:W-:-:S04]  /*0330*/  MOV R9, RZ ;  /* 0x000000ff00097202 */ /* 0x000fc80000000f00 */
.L_x_170:
        /* <DEDUP_REMOVED lines=12> */
[----:B------:R-:W2:Y:S04]  /*0400*/  @!P0 LDG.E R8, [R4.64] ;  /* 0x0000000a04088981 */ /* 0x000ea8000c1e1900 */
[----:B------:R-:W2:Y:S02]  /*0410*/  @!P0 LDG.E R7, [R2.64] ;  /* 0x0000000a02078981 */ /* 0x000ea4000c1e1900 */
[----:B--2---:R-:W-:Y:S01]  /*0420*/  IMAD R5, R8, R7, RZ ;  /* 0x0000000708057224 */ /* 0x004fe200078e02ff */
[----:B------:R-:W-:Y:S05]  /*0430*/  BRA.DIV ~URZ, `(.L_x_168) ;  /* 0x00017ba27f007947 */ /* 0x000fea000b800000 */
[----:B------:R2:W3:Y:S02]  /*0440*/  SHFL.UP PT, R0, R5, 0x1, RZ ;  /* 0x0420000005007989 */ /* 0x0004e400000e00ff */
.L_x_336:
[----:B---3--:R-:W-:-:S04]  /*0450*/  SEL R0, R0, RZ, P5 ;  /* 0x000000ff00007207 */ /* 0x008fc80002800000 */
[----:B--2---:R-:W-:Y:S01]  /*0460*/  IADD3 R5, R5, R0, RZ ;  /* 0x0000000005057210 */ /* 0x004fe20007ffe0ff */
[----:B------:R-:W-:Y:S05]  /*0470*/  BRA.DIV ~URZ, `(.L_x_169) ;  /* 0x00017bc27f007947 */ /* 0x000fea000b800000 */
        /* <DEDUP_REMOVED lines=12> */
[----:B------:R2:W3:Y:S02]  /*0540*/  SHFL.IDX PT, R0, R4, 0x1f, 0x1f ;  /* 0x03e01f0004007f89 */ /* 0x0004e400000e0000 */
.L_x_337:
[----:B---3--:R-:W-:-:S05]  /*0550*/  IMAD R0, R0, c[0x0][0x538], RZ ;  /* 0x00014e0000007a24 */ /* 0x008fca00078e02ff */
[----:B------:R-:W-:-:S04]  /*0560*/  IADD3 R6, R0, R6, RZ ;  /* 0x0000000600067210 */ /* 0x000fc80007ffe0ff */
[----:B------:R-:W-:-:S13]  /*0570*/  ISETP.GT.AND P0, PT, R6, UR4, PT ;  /* 0x0000000406007c0c */ /* 0x000fda000bf04270 */
[----:B-12---:R-:W-:Y:S05]  /*0580*/  @!P0 BRA `(.L_x_170) ;  /* 0xfffffdb000008947 */ /* 0x006fea000383ffff */
.L_x_166:
[----:B------:R-:W-:-:S05]  /*0590*/  IADD3 R12, -R0, R6, RZ ;  /* 0x00000006000c7210 */ /* 0x000fca0007ffe1ff */
[----:B------:R-:W-:-:S05]  /*05a0*/  IMAD R0, R4, c[0x0][0x538], R12 ;  /* 0x00014e0004007a24 */ /* 0x000fca00078e020c */
[----:B------:R-:W-:Y:S01]  /*05b0*/  ISETP.GT.AND P0, PT, R0, UR4, PT ;  /* 0x0000000400007c0c */ /* 0x000fe2000bf04270 */
[----:B------:R-:W-:-:S12]  /*05c0*/  BRA.DIV ~URZ, `(.L_x_171) ;  /* 0x00017c227f007947 */ /* 0x000fd8000b800000 */
[----:B------:R-:W-:-:S04]  /*05d0*/  VOTE.ANY R5, PT, !P0 ;  /* 0x0000000000057806 */ /* 0x000fc800040e0100 */
.L_x_338:
[----:B------:R2:W3:Y:S01]  /*05e0*/  POPC R13, R5 ;  /* 0x00000005000d7309 */ /* 0x0004e20000000000 */
[----:B------:R-:W-:Y:S05]  /*05f0*/  BRA.DIV ~URZ, `(.L_x_172) ;  /* 0x00017c427f007947 */ /* 0x000fea000b800000 */
[----:B---3--:R3:W4:Y:S01]  /*0600*/  SHFL.IDX PT, R11, R8, R13, 0x1f ;  /* 0x00001f0d080b7589 */ /* 0x00872200000e0000 */
[----:B------:R-:W-:-:S03]  /*0610*/  MOV R6, RZ ;  /* 0x000000ff00067202 */ /* 0x000fc60000000f00 */
[----:B------:R3:W2:Y:S04]  /*0620*/  SHFL.IDX PT, R10, R7, R13, 0x1f ;  /* 0x00001f0d070a7589 */ /* 0x0006a800000e0000 */
.L_x_339:
[----:B------:R-:W-:Y:S01]  /*0630*/  ISETP.NE.AND P0, PT, R5, RZ, PT ;  /* 0x000000ff0500720c */ /* 0x000fe20003f05270 */
[----:B------:R-:W-:-:S12]  /*0640*/  BSSY B0, `(.L_x_173) ;  /* 0x0000005000007945 */ /* 0x000fd80003800000 */
[----:B------:R-:W-:Y:S05]  /*0650*/  @!P0 BRA `(.L_x_174) ;  /* 0x0000003000008947 */ /* 0x000fea0003800000 */
[----:B------:R-:W-:Y:S01]  /*0660*/  IADD3 R195, R13, -0x1, RZ ;  /* 0xffffffff0dc37810 */ /* 0x000fe20007ffe0ff */
[----:B------:R-:W-:Y:S05]  /*0670*/  BRA.DIV ~URZ, `(.L_x_175) ;  /* 0x00017ca27f007947 */ /* 0x000fea000b800000 */
[----:B------:R3:W4:Y:S02]  /*0680*/  SHFL.IDX PT, R6, R4, R195, 0x1f ;  /* 0x00001fc304067589 */ /* 0x00072400000e0000 */
.L_x_174:
[----:B------:R-:W-:Y:S05]  /*0690*/  BSYNC B0 ;  /* 0x0000000000007941 */ /* 0x000fea0003800000 */
.L_x_173:
[----:B----4-:R-:W-:Y:S01]  /*06a0*/  IABS R0, R11 ;  /* 0x0000000b00007213 */ /* 0x010fe20000000000 */
[----:B-1----:R-:W-:Y:S02]  /*06b0*/  IMAD R236, R6, c[0x0][0x538], R12 ;  /* 0x00014e0006ec7a24 */ /* 0x002fe400078e020c */
[----:B------:R-:W-:Y:S02]  /*06c0*/  IMAD.IADD R239, R13, 0x1, R9 ;  /* 0x000000010def7824 */ /* 0x000fe400078e0209 */
[----:B--2---:R-:W-:Y:S01]  /*06d0*/  IMAD.MOV.U32 R5, RZ, RZ, R0 ;  /* 0x000000ffff057224 */ /* 0x004fe200078e0000 */
[----:B------:R-:W-:Y:S02]  /*06e0*/  IABS R0, R10 ;  /* 0x0000000a00007213 */ /* 0x000fe40000000000 */
[----:B------:R-:W-:Y:S01]  /*06f0*/  IADD3 R237, -R236, UR4, RZ ;  /* 0x00000004eced7c10 */ /* 0x000fe2000fffe1ff */
[----:B------:R-:W1:Y:S02]  /*0700*/  I2F.RP R2, R5 ;  /* 0x0000000500027306 */ /* 0x000e640000209400 */
[----:B---3--:R-:W-:Y:S01]  /*0710*/  IMAD.MOV.U32 R7, RZ, RZ, R0 ;  /* 0x000000ffff077224 */ /* 0x008fe200078e0000 */
        /* <DEDUP_REMOVED lines=57> */
.L_x_167:
[----:B-1----:R-:W-:Y:S01]  /*0ab0*/  IMAD.MOV.U32 R237, RZ, RZ, RZ ;  /* 0x000000ffffed7224 */ /* 0x002fe200078e00ff */
[----:B------:R-:W-:Y:S01]  /*0ac0*/  MOV R238, RZ ;  /* 0x000000ff00ee7202 */ /* 0x000fe20000000f00 */
[----:B------:R-:W-:Y:S01]  /*0ad0*/  IMAD.U32 R236, RZ, RZ, UR4 ;  /* 0x00000004ffec7e24 */ /* 0x000fe2000f8e00ff */
[----:B------:R-:W-:Y:S02]  /*0ae0*/  MOV R239, c[0x0][0x53c] ;  /* 0x00014f0000ef7a02 */ /* 0x000fe40000000f00 */
.L_x_176:
[----:B------:R-:W-:Y:S01]  /*0af0*/  ISETP.NE.AND P0, PT, R14, RZ, PT ;  /* 0x000000ff0e00720c */ /* 0x000fe20003f05270 */
[----:B------:R-:W-:-:S12]  /*0b00*/  WARPSYNC 0xffffffff ;  /* 0xffffffff00007948 */ /* 0x000fd80003800000 */
[----:B------:R1:W-:Y:S04]  /*0b10*/  @!P0 STS.128 [0x18100], R236 ;  /* 0x018100ecff008388 */ /* 0x0003e80000000c00 */
[----:B------:R-:W-:Y:S06]  /*0b20*/  BAR.ARV 0x5, 0x100 ;  /* 0x0144000000007b1d */ /* 0x000fec0000002000 */
.L_x_165:
[----:B-1----:R-:W-:-:S13]  /*0b30*/  ISETP.GE.AND P0, PT, R239, c[0x0][0x53c], PT ;  /* 0x00014f00ef007a0c */ /* 0x002fda0003f06270 */
[----:B------:R-:W-:Y:S05]  /*0b40*/  @P0 EXIT ;  /* 0x000000000000094d */ /* 0x000fea0003800000 */
[----:B------:R-:W1:Y:S01]  /*0b50*/  S2R R13, SR_TID.X ;  /* 0x00000000000d7919 */ /* 0x000e620000002100 */
[----:B------:R-:W-:Y:S01]  /*0b60*/  IMAD.MOV.U32 R20, RZ, RZ, 0x20 ;  /* 0x00000020ff147424 */ /* 0x000fe200078e00ff */
[----:B------:R-:W-:Y:S02]  /*0b70*/  ULDC UR4, c[0x0][0x2ac] ;  /* 0x0000ab0000047ab9 */ /* 0x000fe40000000800 */
[----:B------:R-:W-:Y:S02]  /*0b80*/  ULDC UR8, c[0x0][0x1d0] ;  /* 0x0000740000087ab9 */ /* 0x000fe40000000800 */
[----:B------:R-:W-:Y:S01]  /*0b90*/  UIMAD UR8, UR4, UR8, URZ ;  /* 0x00000008040872a4 */ /* 0x000fe2000f8e023f */
[----:B-1----:R-:W-:-:S04]  /*0ba0*/  SHF.R.S32.HI R12, RZ, 0x1f, R13 ;  /* 0x0000001fff0c7819 */ /* 0x002fc8000001140d */
[CC--:B------:R-:W-:Y:S02]  /*0bb0*/  LEA.HI R9, R12.reuse, R13.reuse, RZ, 0x3 ;  /* 0x0000000d0c097211 */ /* 0x0c0fe400078f18ff */
[----:B------:R-:W-:Y:S02]  /*0bc0*/  LEA.HI R2, R12, R13, RZ, 0x4 ;  /* 0x0000000d0c027211 */ /* 0x000fe400078f20ff */
[----:B------:R-:W-:Y:S02]  /*0bd0*/  SHF.R.S32.HI R247, RZ, 0x3, R9 ;  /* 0x00000003fff77819 */ /* 0x000fe40000011409 */
[----:B------:R-:W-:Y:S02]  /*0be0*/  LOP3.LUT R4, R9, 0xfffffff8, RZ, 0xc0, !PT ;  /* 0xfffffff809047812 */ /* 0x000fe400078ec0ff */
[----:B------:R-:W-:Y:S01]  /*0bf0*/  SHF.R.S32.HI R3, RZ, 0x4, R2 ;  /* 0x00000004ff037819 */ /* 0x000fe20000011402 */
[----:B------:R-:W-:Y:S01]  /*0c00*/  IMAD.SHL.U32 R6, R247, 0x40, RZ ;  /* 0x00000040f7067824 */ /* 0x000fe200078e00ff */
[C---:B------:R-:W-:Y:S01]  /*0c10*/  LOP3.LUT R0, R2.reuse, 0xfffffff0, RZ, 0xc0, !PT ;  /* 0xfffffff002007812 */ /* 0x040fe200078ec0ff */
[----:B------:R-:W-:Y:S01]  /*0c20*/  IMAD.IADD R10, R13, 0x1, -R4 ;  /* 0x000000010d0a7824 */ /* 0x000fe200078e0a04 */
[----:B------:R-:W-:-:S03]  /*0c30*/  LEA.HI R5, R2, R3, RZ, 0x1 ;  /* 0x0000000302057211 */ /* 0x000fc600078f08ff */
[----:B------:R-:W-:Y:S01]  /*0c40*/  IMAD.IADD R2, R13, 0x1, -R0 ;  /* 0x000000010d027824 */ /* 0x000fe200078e0a00 */
[----:B------:R-:W-:Y:S01]  /*0c50*/  LOP3.LUT R0, R6, 0x1c0, RZ, 0xc0, !PT ;  /* 0x000001c006007812 */ /* 0x000fe200078ec0ff */
[C---:B------:R-:W-:Y:S01]  /*0c60*/  IMAD.SHL.U32 R210, R10.reuse, 0x8, RZ ;  /* 0x000000080ad27824 */ /* 0x040fe200078e00ff */
[----:B------:R-:W-:Y:S01]  /*0c70*/  LOP3.LUT R5, R5, 0xfffffffe, RZ, 0xc0, !PT ;  /* 0xfffffffe05057812 */ /* 0x000fe200078ec0ff */
[C---:B------:R-:W-:Y:S01]  /*0c80*/  IMAD.SHL.U32 R7, R10.reuse, 0x40, RZ ;  /* 0x000000400a077824 */ /* 0x040fe200078e00ff */
[----:B------:R-:W-:Y:S01]  /*0c90*/  SHF.R.S32.HI R8, RZ, 0x1f, R2 ;  /* 0x0000001fff087819 */ /* 0x000fe20000011402 */
[----:B------:R-:W-:Y:S01]  /*0ca0*/  IMAD R213, R10, 0x20, R247 ;  /* 0x000000200ad57824 */ /* 0x000fe200078e02f7 */
[----:B------:R-:W-:Y:S01]  /*0cb0*/  LOP3.LUT R6, R0, 0x38, R210, 0xf8, !PT ;  /* 0x0000003800067812 */ /* 0x000fe200078ef8d2 */
[----:B------:R-:W-:Y:S01]  /*0cc0*/  IMAD.IADD R11, R3, 0x1, -R5 ;  /* 0x00000001030b7824 */ /* 0x000fe200078e0a05 */
[----:B------:R-:W-:Y:S02]  /*0cd0*/  SHF.R.U32.HI R4, RZ, 0x3, R0 ;  /* 0x00000003ff047819 */ /* 0x000fe40000011600 */
[----:B------:R-:W-:-:S02]  /*0ce0*/  LEA.HI R14, R8, R2, RZ, 0x3 ;  /* 0x00000002080e7211 */ /* 0x000fc400078f18ff */
[----:B------:R-:W-:Y:S02]  /*0cf0*/  LOP3.LUT R0, R7, 0x1c0, RZ, 0xc0, !PT ;  /* 0x000001c007007812 */ /* 0x000fe400078ec0ff */
[----:B------:R-:W-:Y:S02]  /*0d00*/  LOP3.LUT R4, R6, R4, RZ, 0x3c, !PT ;  /* 0x0000000406047212 */ /* 0x000fe400078e3cff */
[-C--:B------:R-:W-:Y:S02]  /*0d10*/  LEA.HI R7, R12, R13.reuse, RZ, 0x6 ;  /* 0x0000000d0c077211 */ /* 0x080fe400078f30ff */
[----:B------:R-:W-:Y:S02]  /*0d20*/  LOP3.LUT R6, R14, 0xfffffff8, RZ, 0xc0, !PT ;  /* 0xfffffff80e067812 */ /* 0x000fe400078ec0ff */
[----:B------:R-:W-:Y:S02]  /*0d30*/  LOP3.LUT R5, R0, 0x8, R9, 0xf8, !PT ;  /* 0x0000000800057812 */ /* 0x000fe400078ef809 */
[----:B------:R-:W-:Y:S01]  /*0d40*/  SHF.R.U32.HI R3, RZ, 0x3, R0 ;  /* 0x00000003ff037819 */ /* 0x000fe20000011600 */
[----:B------:R-:W-:Y:S01]  /*0d50*/  IMAD.SHL.U32 R0, R7, 0x8, RZ ;  /* 0x0000000807007824 */ /* 0x000fe200078e00ff */
[----:B------:R-:W-:Y:S01]  /*0d60*/  IADD3 R208, R210, 0x40, RZ ;  /* 0x00000040d2d07810 */ /* 0x000fe20007ffe0ff */
[----:B------:R-:W-:Y:S01]  /*0d70*/  IMAD.IADD R9, R2, 0x1, -R6 ;  /* 0x0000000102097824 */ /* 0x000fe200078e0a06 */
[----:B------:R-:W-:-:S02]  /*0d80*/  LEA.HI R6, R12, R13, RZ, 0x2 ;  /* 0x0000000d0c067211 */ /* 0x000fc400078f10ff */
[----:B------:R-:W-:Y:S02]  /*0d90*/  LOP3.LUT R15, R5, R3, RZ, 0x3c, !PT ;  /* 0x00000003050f7212 */ /* 0x000fe400078e3cff */
[----:B------:R-:W-:Y:S02]  /*0da0*/  LOP3.LUT R192, R4, 0x7ffffe00, R0, 0xf8, !PT ;  /* 0x7ffffe0004c07812 */ /* 0x000fe400078ef800 */
[----:B------:R-:W-:Y:S02]  /*0db0*/  LEA.HI R2, R12, R13, RZ, 0x5 ;  /* 0x0000000d0c027211 */ /* 0x000fe400078f28ff */
[--C-:B------:R-:W-:Y:S01]  /*0dc0*/  SHF.R.S32.HI R212, RZ, 0x2, R6.reuse ;  /* 0x00000002ffd47819 */ /* 0x100fe20000011406 */
[----:B------:R-:W-:Y:S01]  /*0dd0*/  IMAD.SHL.U32 R192, R192, 0x2, RZ ;  /* 0x00000002c0c07824 */ /* 0x000fe200078e00ff */
[----:B------:R-:W-:Y:S02]  /*0de0*/  SHF.R.S32.HI R0, RZ, 0x1f, R6 ;  /* 0x0000001fff007819 */ /* 0x000fe40000011406 */
[----:B------:R-:W-:-:S02]  /*0df0*/  LOP3.LUT R5, R6, 0xfffffffc, RZ, 0xc0, !PT ;  /* 0xfffffffc06057812 */ /* 0x000fc400078ec0ff */
[--C-:B------:R-:W-:Y:S02]  /*0e00*/  SHF.R.S32.HI R4, RZ, 0x5, R2.reuse ;  /* 0x00000005ff047819 */ /* 0x100fe40000011402 */
[----:B------:R-:W-:Y:S01]  /*0e10*/  SHF.R.S32.HI R3, RZ, 0x1f, R2 ;  /* 0x0000001fff037819 */ /* 0x000fe20000011402 */
[----:B------:R-:W-:Y:S01]  /*0e20*/  IMAD.IADD R240, R13, 0x1, -R5 ;  /* 0x000000010df07824 */ /* 0x000fe200078e0a05 */
[----:B------:R-:W-:Y:S01]  /*0e30*/  LEA.HI R0, R0, R212, RZ, 0x3 ;  /* 0x000000d400007211 */ /* 0x000fe200078f18ff */
[----:B------:R-:W-:Y:S01]  /*0e40*/  IMAD.SHL.U32 R220, R4, 0x200, RZ ;  /* 0x0000020004dc7824 */ /* 0x000fe200078e00ff */
[----:B------:R-:W-:Y:S01]  /*0e50*/  LOP3.LUT R2, R2, 0xffffffe0, RZ, 0xc0, !PT ;  /* 0xffffffe002027812 */ /* 0x000fe200078ec0ff */
[C---:B------:R-:W-:Y:S01]  /*0e60*/  IMAD.SHL.U32 R106, R240.reuse, 0x4, RZ ;  /* 0x00000004f06a7824 */ /* 0x040fe200078e00ff */
[----:B------:R-:W-:Y:S01]  /*0e70*/  LEA.HI R3, R3, R4, RZ, 0x3 ;  /* 0x0000000403037211 */ /* 0x000fe200078f18ff */
[----:B------:R-:W-:Y:S01]  /*0e80*/  IMAD.SHL.U32 R102, R240, 0x8, RZ ;  /* 0x00000008f0667824 */ /* 0x000fe200078e00ff */
[----:B------:R-:W-:Y:S01]  /*0e90*/  LOP3.LUT R0, R0, 0xfffffff8, RZ, 0xc0, !PT ;  /* 0xfffffff800007812 */ /* 0x000fe200078ec0ff */
[----:B------:R-:W-:Y:S01]  /*0ea0*/  IMAD.IADD R24, R13, 0x1, -R2 ;  /* 0x000000010d187824 */ /* 0x000fe200078e0a02 */
[----:B------:R-:W-:Y:S01]  /*0eb0*/  LOP3.LUT R2, R3, 0xffffff8, RZ, 0xc0, !PT ;  /* 0x0ffffff803027812 */ /* 0x000fe200078ec0ff */
[----:B------:R-:W-:Y:S01]  /*0ec0*/  IMAD.SHL.U32 R13, R4, 0x400, RZ ;  /* 0x00000400040d7824 */ /* 0x000fe200078e00ff */
[----:B------:R-:W-:Y:S01]  /*0ed0*/  IADD3 R141, R106, 0x20, RZ ;  /* 0x000000206a8d7810 */ /* 0x000fe20007ffe0ff */
[----:B------:R-:W-:Y:S01]  /*0ee0*/  IMAD.IADD R3, R212, 0x1, -R0 ;  /* 0x00000001d4037824 */ /* 0x000fe200078e0a00 */
[----:B------:R-:W-:Y:S01]  /*0ef0*/  SHF.R.S32.HI R5, RZ, 0x1f, R24 ;  /* 0x0000001fff057819 */ /* 0x000fe20000011418 */
[----:B------:R-:W-:Y:S01]  /*0f00*/  IMAD.IADD R7, R4, 0x1, -R2 ;  /* 0x0000000104077824 */ /* 0x000fe200078e0a02 */
[C---:B------:R-:W-:Y:S01]  /*0f10*/  IADD3 R140, R106.reuse, 0x40, RZ ;  /* 0x000000406a8c7810 */ /* 0x040fe20007ffe0ff */
[----:B------:R-:W-:Y:S01]  /*0f20*/  IMAD.IADD R2, R106, 0x1, R141 ;  /* 0x000000016a027824 */ /* 0x000fe200078e028d */
[----:B------:R-:W-:-:S02]  /*0f30*/  LOP3.LUT R8, R3, 0x1, RZ, 0xc0, !PT ;  /* 0x0000000103087812 */ /* 0x000fc400078ec0ff */
[----:B------:R-:W-:Y:S01]  /*0f40*/  LEA.HI R16, R5, R24, RZ, 0x2 ;  /* 0x0000001805107211 */ /* 0x000fe200078f10ff */
[----:B------:R-:W-:Y:S01]  /*0f50*/  IMAD.IADD R0, R106, 0x1, R140 ;  /* 0x000000016a007824 */ /* 0x000fe200078e028c */
[----:B------:R-:W-:Y:S02]  /*0f60*/  ISETP.NE.U32.AND P0, PT, R8, 0x1, PT ;  /* 0x000000010800780c */ /* 0x000fe40003f05070 */
[----:B------:R-:W-:Y:S02]  /*0f70*/  SHF.R.S32.HI R6, RZ, 0x1f, R2 ;  /* 0x0000001fff067819 */ /* 0x000fe40000011402 */
[C---:B------:R-:W-:Y:S01]  /*0f80*/  R2P PR, R3.reuse, 0x6 ;  /* 0x0000000603007804 */ /* 0x040fe20000000000 */
[----:B------:R-:W-:Y:S01]  /*0f90*/  IMAD.SHL.U32 R3, R3, 0x40, RZ ;  /* 0x0000004003037824 */ /* 0x000fe200078e00ff */
[----:B------:R-:W-:Y:S02]  /*0fa0*/  SHF.R.S32.HI R5, RZ, 0x2, R16 ;  /* 0x00000002ff057819 */ /* 0x000fe40000011410 */
[----:B------:R-:W-:-:S02]  /*0fb0*/  LEA.HI R216, R6, R2, RZ, 0x3 ;  /* 0x0000000206d87211 */ /* 0x000fc400078f18ff */
[----:B------:R-:W-:Y:S01]  /*0fc0*/  LEA.HI R12, R6, R2, RZ, 0x6 ;  /* 0x00000002060c7211 */ /* 0x000fe200078f30ff */
[----:B------:R-:W-:Y:S01]  /*0fd0*/  IMAD.SHL.U32 R2, R9, 0x40, RZ ;  /* 0x0000004009027824 */ /* 0x000fe200078e00ff */
[----:B------:R-:W-:Y:S01]  /*0fe0*/  IADD3 R17, R212, 0x40, RZ ;  /* 0x00000040d4117810 */ /* 0x000fe20007ffe0ff */
[----:B------:R-:W-:Y:S01]  /*0ff0*/  IMAD R23, R7, 0x10, R5 ;  /* 0x0000001007177824 */ /* 0x000fe200078e0205 */
[----:B------:R-:W-:Y:S01]  /*1000*/  LOP3.LUT R218, R3, 0x1c0, RZ, 0xc0, !PT ;  /* 0x000001c003da7812 */ /* 0x000fe200078ec0ff */
[----:B------:R-:W-:Y:S01]  /*1010*/  IMAD.SHL.U32 R3, R11, 0x8, RZ ;  /* 0x000000080b037824 */ /* 0x000fe200078e00ff */
[----:B------:R-:W-:Y:S02]  /*1020*/  SHF.R.S32.HI R5, RZ, 0x1f, R0 ;  /* 0x0000001fff057819 */ /* 0x000fe40000011400 */
[----:B------:R-:W-:Y:S01]  /*1030*/  LOP3.LUT R2, R2, 0x1c0, RZ, 0xc0, !PT ;  /* 0x000001c002027812 */ /* 0x000fe200078ec0ff */
[----:B------:R-:W-:Y:S01]  /*1040*/  STL [R1+0x54], R23 ;  /* 0x0000541701007387 */ /* 0x000fe20000100800 */
[----:B------:R-:W-:-:S02]  /*1050*/  LOP3.LUT P6, RZ, R9, 0x2, RZ, 0xc0, !PT ;  /* 0x0000000209ff7812 */ /* 0x000fc400078cc0ff */
[----:B------:R-:W-:Y:S02]  /*1060*/  LOP3.LUT P5, RZ, R9, 0x4, RZ, 0xc0, !PT ;  /* 0x0000000409ff7812 */ /* 0x000fe400078ac0ff */
[----:B------:R-:W-:Y:S02]  /*1070*/  SHF.R.S32.HI R9, RZ, 0x1f, R17 ;  /* 0x0000001fff097819 */ /* 0x000fe40000011411 */
[----:B------:R-:W-:Y:S02]  /*1080*/  SHF.R.U32.HI R219, RZ, 0x3, R218 ;  /* 0x00000003ffdb7819 */ /* 0x000fe400000116da */
[CC--:B------:R-:W-:Y:S02]  /*1090*/  LEA.HI R215, R5.reuse, R0.reuse, RZ, 0x3 ;  /* 0x0000000005d77211 */ /* 0x0c0fe400078f18ff */
[----:B------:R-:W-:Y:S01]  /*10a0*/  LEA.HI R8, R5, R0, RZ, 0x6 ;  /* 0x0000000005087211 */ /* 0x000fe200078f30ff */
[----:B------:R-:W-:Y:S01]  /*10b0*/  IMAD R0, R11, 0x200, R15 ;  /* 0x000002000b007824 */ /* 0x000fe200078e020f */
[----:B------:R-:W-:Y:S01]  /*10c0*/  LOP3.LUT R6, R2, 0x8, R3, 0xf8, !PT ;  /* 0x0000000802067812 */ /* 0x000fe200078ef803 */
[----:B------:R-:W-:Y:S01]  /*10d0*/  IMAD.SHL.U32 R3, R17, 0x40, RZ ;  /* 0x0000004011037824 */ /* 0x000fe200078e00ff */
[----:B------:R-:W-:Y:S01]  /*10e0*/  SHF.R.U32.HI R5, RZ, 0x3, R2 ;  /* 0x00000003ff057819 */ /* 0x000fe20000011602 */
[----:B------:R-:W-:Y:S01]  /*10f0*/  IMAD R11, R240, 0x2, R13 ;  /* 0x00000002f00b7824 */ /* 0x000fe200078e020d */
[----:B------:R-:W-:-:S02]  /*1100*/  LEA.HI R2, R9, R17, RZ, 0x3 ;  /* 0x0000001109027211 */ /* 0x000fc400078f18ff */
[----:B------:R-:W-:Y:S02]  /*1110*/  LOP3.LUT R7, R219, R218, RZ, 0xfc, !PT ;  /* 0x000000dadb077212 */ /* 0x000fe400078efcff */
[----:B------:R-:W-:Y:S01]  /*1120*/  LOP3.LUT R25, R3, 0x1c0, RZ, 0xc0, !PT ;  /* 0x000001c003197812 */ /* 0x000fe200078ec0ff */
[----:B------:R-:W-:Y:S01]  /*1130*/  IMAD.SHL.U32 R2, R2, 0x40, RZ ;  /* 0x0000004002027824 */ /* 0x000fe200078e00ff */
[----:B------:R-:W-:Y:S01]  /*1140*/  IADD3 R144, R106, 0x10, RZ ;  /* 0x000000106a907810 */ /* 0x000fe20007ffe0ff */
[----:B------:R-:W-:Y:S01]  /*1150*/  IMAD.IADD R19, R11, 0x1, R7 ;  /* 0x000000010b137824 */ /* 0x000fe200078e0207 */
[----:B------:R-:W-:Y:S01]  /*1160*/  LOP3.LUT R7, R6, R5, RZ, 0x3c, !PT ;  /* 0x0000000506077212 */ /* 0x000fe200078e3cff */
[----:B------:R-:W-:Y:S01]  /*1170*/  IMAD.SHL.U32 R3, R12, 0x80, RZ ;  /* 0x000000800c037824 */ /* 0x000fe200078e00ff */
[----:B------:R-:W-:Y:S01]  /*1180*/  SHF.R.U32.HI R22, RZ, 0x3, R25 ;  /* 0x00000003ff167819 */ /* 0x000fe20000011619 */
[----:B------:R-:W-:Y:S01]  /*1190*/  IMAD.SHL.U32 R11, R14, 0x40, RZ ;  /* 0x000000400e0b7824 */ /* 0x000fe200078e00ff */
[----:B------:R-:W-:-:S02]  /*11a0*/  LOP3.LUT R5, R218, 0x38, R216, 0xf8, !PT ;  /* 0x00000038da057812 */ /* 0x000fc400078ef8d8 */
[C---:B------:R-:W-:Y:S02]  /*11b0*/  LOP3.LUT R4, R25.reuse, 0x38, R216, 0xf8, !PT ;  /* 0x0000003819047812 */ /* 0x040fe400078ef8d8 */
[----:B------:R-:W-:Y:S01]  /*11c0*/  LOP3.LUT R21, R2, 0xfffffe00, RZ, 0xc0, !PT ;  /* 0xfffffe0002157812 */ /* 0x000fe200078ec0ff */
[----:B------:R-:W-:Y:S01]  /*11d0*/  IMAD.SHL.U32 R2, R8, 0x80, RZ ;  /* 0x0000008008027824 */ /* 0x000fe200078e00ff */
[--C-:B------:R-:W-:Y:S02]  /*11e0*/  LOP3.LUT R6, R218, 0x38, R215.reuse, 0xf8, !PT ;  /* 0x00000038da067812 */ /* 0x100fe400078ef8d7 */
[----:B------:R-:W-:Y:S01]  /*11f0*/  LOP3.LUT R9, R25, 0x38, R215, 0xf8, !PT ;  /* 0x0000003819097812 */ /* 0x000fe200078ef8d7 */
[----:B------:R-:W-:Y:S01]  /*1200*/  STL [R1+0x10], R21 ;  /* 0x0000101501007387 */ /* 0x000fe20000100800 */
[----:B------:R-:W-:Y:S02]  /*1210*/  LOP3.LUT R3, R3, 0xffffe000, RZ, 0xc0, !PT ;  /* 0xffffe00003037812 */ /* 0x000fe400078ec0ff */
[----:B------:R-:W-:-:S02]  /*1220*/  LOP3.LUT R8, R5, R219, RZ, 0x3c, !PT ;  /* 0x000000db05087212 */ /* 0x000fc400078e3cff */
[-C--:B------:R-:W-:Y:S02]  /*1230*/  LOP3.LUT R4, R4, R22.reuse, RZ, 0x3c, !PT ;  /* 0x0000001604047212 */ /* 0x080fe400078e3cff */
[----:B------:R-:W-:Y:S02]  /*1240*/  LOP3.LUT R2, R2, 0xffffe000, RZ, 0xc0, !PT ;  /* 0xffffe00002027812 */ /* 0x000fe400078ec0ff */
[----:B------:R-:W-:Y:S02]  /*1250*/  LOP3.LUT R6, R6, R219, RZ, 0x3c, !PT ;  /* 0x000000db06067212 */ /* 0x000fe400078e3cff */
[----:B------:R-:W-:Y:S02]  /*1260*/  LOP3.LUT R5, R9, R22, RZ, 0x3c, !PT ;  /* 0x0000001609057212 */ /* 0x000fe400078e3cff */
[-C--:B------:R-:W-:Y:S02]  /*1270*/  IADD3 R18, R8, R3.reuse, R220 ;  /* 0x0000000308127210 */ /* 0x080fe40007ffe0dc */
[----:B------:R-:W-:-:S02]  /*1280*/  IADD3 R17, R4, R3, R21 ;  /* 0x0000000304117210 */ /* 0x000fc40007ffe015 */
[----:B------:R-:W-:Y:S02]  /*1290*/  LOP3.LUT R3, R11, 0xfffffe00, RZ, 0xc0, !PT ;  /* 0xfffffe000b037812 */ /* 0x000fe400078ec0ff */
[C---:B------:R-:W-:Y:S02]  /*12a0*/  LOP3.LUT P4, RZ, R10.reuse, 0x2, RZ, 0xc0, !PT ;  /* 0x000000020aff7812 */ /* 0x040fe4000788c0ff */
[----:B------:R-:W-:Y:S02]  /*12b0*/  LOP3.LUT P3, RZ, R10, 0x4, RZ, 0xc0, !PT ;  /* 0x000000040aff7812 */ /* 0x000fe4000786c0ff */
[----:B------:R-:W-:Y:S01]  /*12c0*/  LOP3.LUT R11, R25, 0x38, R102, 0xf8, !PT ;  /* 0x00000038190b7812 */ /* 0x000fe200078ef866 */
[----:B------:R-:W-:Y:S01]  /*12d0*/  IMAD.SHL.U32 R25, R144, 0x2, RZ ;  /* 0x0000000290197824 */ /* 0x000fe200078e00ff */
[----:B------:R-:W-:Y:S02]  /*12e0*/  IADD3 R143, R106, 0x30, RZ ;  /* 0x000000306a8f7810 */ /* 0x000fe40007ffe0ff */
[----:B------:R-:W-:Y:S01]  /*12f0*/  LOP3.LUT R10, R16, 0x7ffffffc, RZ, 0xc0, !PT ;  /* 0x7ffffffc100a7812 */ /* 0x000fe200078ec0ff */
[----:B------:R-:W-:Y:S01]  /*1300*/  IMAD.SHL.U32 R16, R141, 0x2, RZ ;  /* 0x000000028d107824 */ /* 0x000fe200078e00ff */
[-C--:B------:R-:W-:Y:S01]  /*1310*/  IADD3 R15, R6, R2.reuse, R220 ;  /* 0x00000002060f7210 */ /* 0x080fe20007ffe0dc */
[----:B------:R-:W-:Y:S01]  /*1320*/  IMAD.SHL.U32 R26, R143, 0x2, RZ ;  /* 0x000000028f1a7824 */ /* 0x000fe200078e00ff */
[----:B------:R-:W-:Y:S01]  /*1330*/  IADD3 R14, R5, R2, R21 ;  /* 0x00000002050e7210 */ /* 0x000fe20007ffe015 */
[----:B------:R1:W-:Y:S01]  /*1340*/  STL [R1+0x40], R25 ;  /* 0x0000401901007387 */ /* 0x0003e20000100800 */
[----:B------:R-:W-:Y:S01]  /*1350*/  LEA.HI R2, R240, R240, RZ, 0x1 ;  /* 0x000000f0f0027211 */ /* 0x000fe200078f08ff */
[----:B------:R-:W-:Y:S01]  /*1360*/  IMAD.IADD R10, R24, 0x1, -R10 ;  /* 0x00000001180a7824 */ /* 0x000fe200078e0a0a */
[----:B------:R-:W-:Y:S01]  /*1370*/  IADD3 R142, R106, 0x50, RZ ;  /* 0x000000506a8e7810 */ /* 0x000fe20007ffe0ff */
[----:B------:R2:W-:Y:S01]  /*1380*/  STL [R1+0x44], R16 ;  /* 0x0000441001007387 */ /* 0x0005e20000100800 */
[----:B------:R-:W-:Y:S01]  /*1390*/  SHF.R.S32.HI R9, RZ, 0x1f, R144 ;  /* 0x0000001fff097819 */ /* 0x000fe20000011490 */
[----:B------:R-:W-:Y:S01]  /*13a0*/  IMAD.SHL.U32 R248, R10, 0x2, RZ ;  /* 0x000000020af87824 */ /* 0x000fe200078e00ff */
[CC--:B------:R-:W-:Y:S01]  /*13b0*/  IADD3 R4, R7.reuse, R3.reuse, R13 ;  /* 0x0000000307047210 */ /* 0x0c0fe20007ffe00d */
[----:B------:R-:W-:Y:S01]  /*13c0*/  STL [R1+0x48], R26 ;  /* 0x0000481a01007387 */ /* 0x000fe20000100800 */
[----:B------:R-:W-:Y:S01]  /*13d0*/  LOP3.LUT R5, R7, R3, RZ, 0xfc, !PT ;  /* 0x0000000307057212 */ /* 0x000fe200078efcff */
[----:B------:R-:W-:Y:S01]  /*13e0*/  IMAD.MOV.U32 R13, RZ, RZ, 0x40 ;  /* 0x00000040ff0d7424 */ /* 0x000fe200078e00ff */
[----:B------:R-:W-:-:S02]  /*13f0*/  SHF.R.S32.HI R8, RZ, 0x1f, R141 ;  /* 0x0000001fff087819 */ /* 0x000fc4000001148d */
[----:B------:R-:W-:Y:S02]  /*1400*/  LOP3.LUT R3, R2, 0x1ffffffe, RZ, 0xc0, !PT ;  /* 0x1ffffffe02037812 */ /* 0x000fe400078ec0ff */
[----:B------:R-:W-:Y:S02]  /*1410*/  SHF.R.S32.HI R7, RZ, 0x1f, R143 ;  /* 0x0000001fff077819 */ /* 0x000fe4000001148f */
[----:B------:R-:W-:Y:S01]  /*1420*/  SHF.L.U64.HI R9, R144, 0x1, R9 ;  /* 0x0000000190097819 */ /* 0x000fe20000010209 */
[----:B------:R-:W-:Y:S01]  /*1430*/  IMAD.IADD R12, R240, 0x1, -R3 ;  /* 0x00000001f00c7824 */ /* 0x000fe200078e0a03 */
[----:B------:R-:W-:Y:S02]  /*1440*/  SHF.L.U64.HI R8, R141, 0x1, R8 ;  /* 0x000000018d087819 */ /* 0x000fe40000010208 */
[----:B------:R-:W-:Y:S02]  /*1450*/  SHF.L.U64.HI R7, R143, 0x1, R7 ;  /* 0x000000018f077819 */ /* 0x000fe40000010207 */
[----:B------:R-:W-:Y:S01]  /*1460*/  SHF.R.S32.HI R6, RZ, 0x1f, R140 ;  /* 0x0000001fff067819 */ /* 0x000fe2000001148c */
[----:B-1----:R-:W-:Y:S01]  /*1470*/  IMAD.SHL.U32 R25, R140, 0x2, RZ ;  /* 0x000000028c197824 */ /* 0x002fe200078e00ff */
[----:B------:R-:W-:-:S02]  /*1480*/  SHF.R.S32.HI R3, RZ, 0x1f, R142 ;  /* 0x0000001fff037819 */ /* 0x000fc4000001148e */
[----:B------:R-:W-:Y:S01]  /*1490*/  SHF.L.U64.HI R6, R140, 0x1, R6 ;  /* 0x000000018c067819 */ /* 0x000fe20000010206 */
[C---:B--2---:R-:W-:Y:S01]  /*14a0*/  IMAD.SHL.U32 R16, R142.reuse, 0x2, RZ ;  /* 0x000000028e107824 */ /* 0x044fe200078e00ff */
[----:B------:R-:W-:Y:S01]  /*14b0*/  STL [R1+0x4c], R25 ;  /* 0x00004c1901007387 */ /* 0x000fe20000100800 */
[----:B------:R-:W-:Y:S02]  /*14c0*/  SHF.L.U64.HI R3, R142, 0x1, R3 ;  /* 0x000000018e037819 */ /* 0x000fe40000010203 */
[----:B------:R-:W-:Y:S01]  /*14d0*/  LOP3.LUT R11, R21, R11, R22, 0xf6, !PT ;  /* 0x0000000b150b7212 */ /* 0x000fe200078ef616 */
[----:B------:R-:W-:Y:S01]  /*14e0*/  STL [R1+0x50], R16 ;  /* 0x0000501001007387 */ /* 0x000fe20000100800 */
[C---:B------:R-:W-:Y:S02]  /*14f0*/  IADD3 R36, R248.reuse, 0x10, RZ ;  /* 0x00000010f8247810 */ /* 0x040fe40007ffe0ff */
[C---:B------:R-:W-:Y:S01]  /*1500*/  IADD3 R33, R248.reuse, 0x28, RZ ;  /* 0x00000028f8217810 */ /* 0x040fe20007ffe0ff */
[----:B------:R1:W-:Y:S01]  /*1510*/  STL [R1+0x3c], R9 ;  /* 0x00003c0901007387 */ /* 0x0003e20000100800 */
[----:B------:R-:W-:-:S02]  /*1520*/  IADD3 R30, R248, 0x40, RZ ;  /* 0x00000040f81e7810 */ /* 0x000fc40007ffe0ff */
[----:B------:R-:W-:Y:S01]  /*1530*/  IADD3 R27, R248, 0x58, RZ ;  /* 0x00000058f81b7810 */ /* 0x000fe20007ffe0ff */
[----:B------:R2:W-:Y:S01]  /*1540*/  STL [R1+0x38], R8 ;  /* 0x0000380801007387 */ /* 0x0005e20000100800 */
[----:B------:R-:W-:Y:S02]  /*1550*/  LEA R145, R0, 0x6100, 0x1 ;  /* 0x0000610000917811 */ /* 0x000fe400078e08ff */
[C---:B------:R-:W-:Y:S01]  /*1560*/  IADD3 R24, R248.reuse, 0x70, RZ ;  /* 0x00000070f8187810 */ /* 0x040fe20007ffe0ff */
[----:B------:R3:W-:Y:S01]  /*1570*/  STL [R1+0x34], R7 ;  /* 0x0000340701007387 */ /* 0x0007e20000100800 */
[C---:B------:R-:W-:Y:S02]  /*1580*/  SEL R2, R13.reuse, 0xffffffc0, !P3 ;  /* 0xffffffc00d027807 */ /* 0x040fe40005800000 */
[----:B------:R-:W-:Y:S01]  /*1590*/  SEL R0, R13, 0xffffffc0, !P5 ;  /* 0xffffffc00d007807 */ /* 0x000fe20006800000 */
[----:B------:R4:W-:Y:S01]  /*15a0*/  STL [R1+0x30], R6 ;  /* 0x0000300601007387 */ /* 0x0009e20000100800 */
[C---:B------:R-:W-:Y:S01]  /*15b0*/  IADD3 R21, R248.reuse, 0x88, RZ ;  /* 0x00000088f8157810 */ /* 0x040fe20007ffe0ff */
[C---:B------:R-:W-:Y:S01]  /*15c0*/  IMAD.IADD R175, R145.reuse, 0x1, R2 ;  /* 0x0000000191af7824 */ /* 0x040fe200078e0202 */
[----:B------:R-:W-:Y:S01]  /*15d0*/  IADD3 R10, R248, 0xb0, RZ ;  /* 0x000000b0f80a7810 */ /* 0x000fe20007ffe0ff */
[----:B------:R5:W-:Y:S01]  /*15e0*/  STL [R1+0x2c], R3 ;  /* 0x00002c0301007387 */ /* 0x000be20000100800 */
[----:B------:R-:W-:-:S02]  /*15f0*/  IADD3 R180, R145, 0x20, RZ ;  /* 0x0000002091b47810 */ /* 0x000fc40007ffe0ff */
[----:B------:R-:W-:Y:S02]  /*1600*/  @P4 IADD3 R180, R145, -0x20, RZ ;  /* 0xffffffe091b44810 */ /* 0x000fe40007ffe0ff */
[----:B------:R-:W-:Y:S02]  /*1610*/  LEA R249, R19, 0x80, 0x1 ;  /* 0x0000008013f97811 */ /* 0x000fe400078e08ff */
[----:B------:R-:W-:Y:S01]  /*1620*/  SHF.R.S32.HI R10, RZ, 0x1f, R10 ;  /* 0x0000001fff0a7819 */ /* 0x000fe2000001140a */
[----:B------:R-:W-:Y:S01]  /*1630*/  IMAD.IADD R172, R2, 0x1, R180 ;  /* 0x0000000102ac7824 */ /* 0x000fe200078e02b4 */
[----:B-1----:R-:W-:Y:S02]  /*1640*/  LEA R9, R11, 0xc100, 0x1 ;  /* 0x0000c1000b097811 */ /* 0x002fe400078e08ff */
[----:B------:R-:W-:Y:S02]  /*1650*/  LEA R10, R17, 0xc100, 0x1 ;  /* 0x0000c100110a7811 */ /* 0x000fe400078e08ff */
[----:B--2---:R-:W-:-:S02]  /*1660*/  SEL R8, R20, 0xffffffe0, !P1 ;  /* 0xffffffe014087807 */ /* 0x004fc40004800000 */
[C---:B------:R-:W-:Y:S02]  /*1670*/  IADD3 R250, R249.reuse, -0x10, RZ ;  /* 0xfffffff0f9fa7810 */ /* 0x040fe40007ffe0ff */
[----:B---3--:R-:W-:Y:S01]  /*1680*/  LOP3.LUT R7, R218, 0x38, R102, 0xf8, !PT ;  /* 0x00000038da077812 */ /* 0x008fe200078ef866 */
[----:B------:R-:W-:Y:S01]  /*1690*/  IMAD.IADD R252, R249, 0x1, R8 ;  /* 0x00000001f9fc7824 */ /* 0x000fe200078e0208 */
[----:B------:R-:W-:Y:S02]  /*16a0*/  LEA R176, R4, 0xc100, 0x1 ;  /* 0x0000c10004b07811 */ /* 0x000fe400078e08ff */
[----:B------:R-:W-:Y:S02]  /*16b0*/  LOP3.LUT R7, R220, R7, R219, 0xf6, !PT ;  /* 0x00000007dc077212 */ /* 0x000fe400078ef6db */
[----:B----4-:R-:W-:Y:S01]  /*16c0*/  SEL R6, R13, 0xffffffc0, !P2 ;  /* 0xffffffc00d067807 */ /* 0x010fe20005000000 */
[----:B------:R-:W-:Y:S01]  /*16d0*/  IMAD.IADD R179, R176, 0x1, R0 ;  /* 0x00000001b0b37824 */ /* 0x000fe200078e0200 */
[----:B------:R-:W-:Y:S01]  /*16e0*/  LEA R7, R7, 0xc100, 0x1 ;  /* 0x0000c10007077811 */ /* 0x000fe200078e08ff */
[----:B-----5:R-:W-:Y:S01]  /*16f0*/  IMAD R3, R12, 0x8, R23 ;  /* 0x000000080c037824 */ /* 0x020fe200078e0217 */
[----:B------:R-:W-:Y:S01]  /*1700*/  IADD3 R13, R248, 0xa0, RZ ;  /* 0x000000a0f80d7810 */ /* 0x000fe20007ffe0ff */
[----:B------:R-:W-:Y:S01]  /*1710*/  IMAD.IADD R2, R249, 0x1, R6 ;  /* 0x00000001f9027824 */ /* 0x000fe200078e0206 */
[----:B------:R-:W-:-:S02]  /*1720*/  LEA R146, R5, 0x100, 0x1 ;  /* 0x0000010005927811 */ /* 0x000fc400078e08ff */
[----:B------:R1:W-:Y:S01]  /*1730*/  STL [R1+0x58], R3 ;  /* 0x0000580301007387 */ /* 0x0003e20000100800 */
[----:B------:R-:W-:Y:S02]  /*1740*/  @P0 IADD3 R250, R249, 0x10, RZ ;  /* 0x00000010f9fa0810 */ /* 0x000fe40007ffe0ff */
[----:B------:R-:W-:Y:S01]  /*1750*/  IMAD.IADD R174, R0, 0x1, R146 ;  /* 0x0000000100ae7824 */ /* 0x000fe200078e0292 */
[----:B------:R2:W-:Y:S01]  /*1760*/  STL [R1+0x28], R9 ;  /* 0x0000280901007387 */ /* 0x0005e20000100800 */
[----:B------:R-:W-:Y:S01]  /*1770*/  LOP3.LUT R202, R218, 0x18, R102, 0xf8, !PT ;  /* 0x00000018daca7812 */ /* 0x000fe200078ef866 */
[----:B------:R-:W-:Y:S01]  /*1780*/  IMAD.IADD R251, R8, 0x1, R250 ;  /* 0x0000000108fb7824 */ /* 0x000fe200078e02fa */
[----:B------:R-:W-:Y:S01]  /*1790*/  IADD3 R35, R248, 0x18, RZ ;  /* 0x00000018f8237810 */ /* 0x000fe20007ffe0ff */
[----:B------:R3:W-:Y:S01]  /*17a0*/  STL [R1+0x24], R7 ;  /* 0x0000240701007387 */ /* 0x0007e20000100800 */
[----:B------:R-:W-:Y:S02]  /*17b0*/  LOP3.LUT R202, R220, R202, R219, 0xf6, !PT ;  /* 0x000000cadcca7212 */ /* 0x000fe400078ef6db */
[----:B------:R-:W-:-:S02]  /*17c0*/  IADD3 R32, R248, 0x30, RZ ;  /* 0x00000030f8207810 */ /* 0x000fc40007ffe0ff */
[C---:B------:R-:W-:Y:S02]  /*17d0*/  IADD3 R29, R248.reuse, 0x48, RZ ;  /* 0x00000048f81d7810 */ /* 0x040fe40007ffe0ff */
[C---:B------:R-:W-:Y:S02]  /*17e0*/  IADD3 R26, R248.reuse, 0x60, RZ ;  /* 0x00000060f81a7810 */ /* 0x040fe40007ffe0ff */
[----:B------:R-:W-:Y:S02]  /*17f0*/  IADD3 R23, R248, 0x78, RZ ;  /* 0x00000078f8177810 */ /* 0x000fe40007ffe0ff */
[----:B------:R-:W-:Y:S02]  /*1800*/  SHF.R.S32.HI R11, RZ, 0x1f, R35 ;  /* 0x0000001fff0b7819 */ /* 0x000fe40000011423 */
[----:B------:R-:W-:Y:S02]  /*1810*/  LEA R202, R202, 0x100, 0x1 ;  /* 0x00000100caca7811 */ /* 0x000fe400078e08ff */
[----:B------:R-:W-:-:S02]  /*1820*/  SHF.R.S32.HI R11, RZ, 0x1f, R32 ;  /* 0x0000001fff0b7819 */ /* 0x000fc40000011420 */
[----:B-1----:R-:W-:Y:S01]  /*1830*/  SEL R3, R20, 0xffffffe0, !P6 ;  /* 0xffffffe014037807 */ /* 0x002fe20007000000 */
[----:B------:R-:W-:Y:S01]  /*1840*/  IMAD.IADD R203, R202, 0x1, R6 ;  /* 0x00000001cacb7824 */ /* 0x000fe200078e0206 */
[C---:B------:R-:W-:Y:S02]  /*1850*/  IADD3 R20, R248.reuse, 0x90, RZ ;  /* 0x00000090f8147810 */ /* 0x040fe40007ffe0ff */
[----:B--2---:R-:W-:Y:S01]  /*1860*/  IADD3 R9, R248, 0xb8, RZ ;  /* 0x000000b8f8097810 */ /* 0x004fe20007ffe0ff */
[----:B------:R-:W-:Y:S01]  /*1870*/  IMAD.IADD R177, R176, 0x1, R3 ;  /* 0x00000001b0b17824 */ /* 0x000fe200078e0203 */
[----:B------:R-:W-:Y:S01]  /*1880*/  IADD3 R209, R210, 0x80, RZ ;  /* 0x00000080d2d17810 */ /* 0x000fe20007ffe0ff */
[----:B------:R-:W-:Y:S01]  /*1890*/  IMAD.IADD R147, R3, 0x1, R146 ;  /* 0x0000000103937824 */ /* 0x000fe200078e0292 */
[----:B---3--:R-:W-:Y:S01]  /*18a0*/  SHF.R.S32.HI R7, RZ, 0x1f, R36 ;  /* 0x0000001fff077819 */ /* 0x008fe20000011424 */
[----:B------:R-:W-:Y:S01]  /*18b0*/  IMAD.IADD R178, R177, 0x1, R0 ;  /* 0x00000001b1b27824 */ /* 0x000fe200078e0200 */
[----:B------:R-:W-:Y:S01]  /*18c0*/  SHF.R.S32.HI R7, RZ, 0x1f, R33 ;  /* 0x0000001fff077819 */ /* 0x000fe20000011421 */
[----:B------:R-:W-:Y:S01]  /*18d0*/  IMAD.IADD R173, R0, 0x1, R147 ;  /* 0x0000000100ad7824 */ /* 0x000fe200078e0293 */
[----:B------:R-:W-:Y:S01]  /*18e0*/  SHF.R.S32.HI R7, RZ, 0x1f, R30 ;  /* 0x0000001fff077819 */ /* 0x000fe2000001141e */
[----:B------:R-:W-:Y:S01]  /*18f0*/  IMAD.IADD R0, R6, 0x1, R251 ;  /* 0x0000000106007824 */ /* 0x000fe200078e02fb */
[----:B------:R-:W-:-:S02]  /*1900*/  SHF.R.S32.HI R7, RZ, 0x1f, R27 ;  /* 0x0000001fff077819 */ /* 0x000fc4000001141b */
[----:B------:R-:W-:Y:S02]  /*1910*/  SHF.R.S32.HI R7, RZ, 0x1f, R24 ;  /* 0x0000001fff077819 */ /* 0x000fe40000011418 */
[----:B------:R-:W-:Y:S02]  /*1920*/  SHF.R.S32.HI R7, RZ, 0x1f, R21 ;  /* 0x0000001fff077819 */ /* 0x000fe40000011415 */
[----:B------:R-:W-:Y:S02]  /*1930*/  SHF.R.S32.HI R7, RZ, 0x1f, R13 ;  /* 0x0000001fff077819 */ /* 0x000fe4000001140d */
[----:B------:R-:W-:Y:S02]  /*1940*/  SHF.R.S32.HI R7, RZ, 0x1f, R9 ;  /* 0x0000001fff077819 */ /* 0x000fe40000011409 */
[----:B------:R-:W-:Y:S02]  /*1950*/  LEA R7, R18, 0xc100, 0x1 ;  /* 0x0000c10012077811 */ /* 0x000fe400078e08ff */
[----:B------:R-:W-:-:S02]  /*1960*/  LEA R9, R15, 0xc100, 0x1 ;  /* 0x0000c1000f097811 */ /* 0x000fc400078e08ff */
[C---:B------:R-:W-:Y:S01]  /*1970*/  IADD3 R206, R102.reuse, 0x60, RZ ;  /* 0x0000006066ce7810 */ /* 0x040fe20007ffe0ff */
[----:B------:R1:W-:Y:S01]  /*1980*/  STL [R1+0x20], R7 ;  /* 0x0000200701007387 */ /* 0x0003e20000100800 */
[C---:B------:R-:W-:Y:S02]  /*1990*/  IADD3 R205, R102.reuse, 0x80, RZ ;  /* 0x0000008066cd7810 */ /* 0x040fe40007ffe0ff */
[----:B------:R-:W-:Y:S01]  /*19a0*/  IADD3 R204, R102, 0xa0, RZ ;  /* 0x000000a066cc7810 */ /* 0x000fe20007ffe0ff */
[----:B------:R-:W-:Y:S01]  /*19b0*/  STL [R1+0x1c], R10 ;  /* 0x00001c0a01007387 */ /* 0x000fe20000100800 */
[C---:B------:R-:W-:Y:S02]  /*19c0*/  IADD3 R37, R248.reuse, 0x8, RZ ;  /* 0x00000008f8257810 */ /* 0x040fe40007ffe0ff */
[C---:B------:R-:W-:Y:S01]  /*19d0*/  IADD3 R34, R248.reuse, 0x20, RZ ;  /* 0x00000020f8227810 */ /* 0x040fe20007ffe0ff */
[----:B------:R-:W-:Y:S01]  /*19e0*/  STL [R1+0x18], R9 ;  /* 0x0000180901007387 */ /* 0x000fe20000100800 */
[----:B------:R-:W-:-:S02]  /*19f0*/  IADD3 R31, R248, 0x38, RZ ;  /* 0x00000038f81f7810 */ /* 0x000fc40007ffe0ff */
[C---:B------:R-:W-:Y:S02]  /*1a00*/  IADD3 R28, R248.reuse, 0x50, RZ ;  /* 0x00000050f81c7810 */ /* 0x040fe40007ffe0ff */
[C---:B------:R-:W-:Y:S02]  /*1a10*/  IADD3 R25, R248.reuse, 0x68, RZ ;  /* 0x00000068f8197810 */ /* 0x040fe40007ffe0ff */
[C---:B------:R-:W-:Y:S02]  /*1a20*/  IADD3 R22, R248.reuse, 0x80, RZ ;  /* 0x00000080f8167810 */ /* 0x040fe40007ffe0ff */
[C---:B------:R-:W-:Y:S02]  /*1a30*/  IADD3 R16, R248.reuse, 0x98, RZ ;  /* 0x00000098f8107810 */ /* 0x040fe40007ffe0ff */
[----:B------:R-:W-:Y:S02]  /*1a40*/  IADD3 R12, R248, 0xa8, RZ ;  /* 0x000000a8f80c7810 */ /* 0x000fe40007ffe0ff */
[----:B------:R-:W-:-:S02]  /*1a50*/  SHF.R.S32.HI R11, RZ, 0x1f, R29 ;  /* 0x0000001fff0b7819 */ /* 0x000fc4000001141d */
[----:B------:R-:W-:Y:S02]  /*1a60*/  SHF.R.S32.HI R11, RZ, 0x1f, R26 ;  /* 0x0000001fff0b7819 */ /* 0x000fe4000001141a */
[----:B-1----:R-:W-:Y:S02]  /*1a70*/  LEA R7, R14, 0xc100, 0x1 ;  /* 0x0000c1000e077811 */ /* 0x002fe400078e08ff */
[----:B------:R-:W-:Y:S02]  /*1a80*/  SHF.R.S32.HI R11, RZ, 0x1f, R23 ;  /* 0x0000001fff0b7819 */ /* 0x000fe40000011417 */
[----:B------:R-:W-:Y:S01]  /*1a90*/  SHF.R.S32.HI R11, RZ, 0x1f, R20 ;  /* 0x0000001fff0b7819 */ /* 0x000fe20000011414 */
[----:B------:R-:W-:Y:S01]  /*1aa0*/  STL [R1+0x14], R7 ;  /* 0x0000140701007387 */ /* 0x000fe20000100800 */
[----:B------:R-:W-:Y:S02]  /*1ab0*/  SHF.R.S32.HI R211, RZ, 0x1f, R210 ;  /* 0x0000001fffd37819 */ /* 0x000fe400000114d2 */
[----:B------:R-:W-:Y:S01]  /*1ac0*/  SHF.R.S32.HI R103, RZ, 0x1f, R102 ;  /* 0x0000001fff677819 */ /* 0x000fe20000011466 */
[----:B------:R1:W-:Y:S01]  /*1ad0*/  STL [R1+0xc], R2 ;  /* 0x00000c0201007387 */ /* 0x0003e20000100800 */
[----:B------:R-:W-:-:S02]  /*1ae0*/  SHF.R.S32.HI R223, RZ, 0x1f, R206 ;  /* 0x0000001fffdf7819 */ /* 0x000fc400000114ce */
        /* <DEDUP_REMOVED lines=10> */
[----:B------:R-:W-:Y:S01]  /*1b90*/  SHF.R.S32.HI R25, RZ, 0x1f, R25 ;  /* 0x0000001fff197819 */ /* 0x000fe20000011419 */
[----:B-1----:R-:W-:Y:S01]  /*1ba0*/  IMAD.IADD R2, R6, 0x1, R252 ;  /* 0x0000000106027824 */ /* 0x002fe200078e02fc */
[----:B------:R-:W-:-:S02]  /*1bb0*/  SHF.R.S32.HI R22, RZ, 0x1f, R22 ;  /* 0x0000001fff167819 */ /* 0x000fc40000011416 */
[----:B------:R-:W-:Y:S02]  /*1bc0*/  SHF.R.S32.HI R16, RZ, 0x1f, R16 ;  /* 0x0000001fff107819 */ /* 0x000fe40000011410 */
[----:B------:R1:W-:Y:S01]  /*1bd0*/  STL [R1+0x8], R2 ;  /* 0x0000080201007387 */ /* 0x0003e20000100800 */
[----:B------:R-:W-:Y:S02]  /*1be0*/  SHF.R.S32.HI R11, RZ, 0x1f, R12 ;  /* 0x0000001fff0b7819 */ /* 0x000fe4000001140c */
[C---:B------:R-:W-:Y:S02]  /*1bf0*/  IADD3 R191, R180.reuse, 0x800, RZ ;  /* 0x00000800b4bf7810 */ /* 0x040fe40007ffe0ff */
[C---:B------:R-:W-:Y:S02]  /*1c00*/  IADD3 R190, R180.reuse, 0x1000, RZ ;  /* 0x00001000b4be7810 */ /* 0x040fe40007ffe0ff */
[C---:B------:R-:W-:Y:S02]  /*1c10*/  IADD3 R189, R180.reuse, 0x1800, RZ ;  /* 0x00001800b4bd7810 */ /* 0x040fe40007ffe0ff */
[----:B------:R-:W-:-:S02]  /*1c20*/  IADD3 R188, R180, 0x2000, RZ ;  /* 0x00002000b4bc7810 */ /* 0x000fc40007ffe0ff */
[C---:B------:R-:W-:Y:S02]  /*1c30*/  IADD3 R187, R180.reuse, 0x2800, RZ ;  /* 0x00002800b4bb7810 */ /* 0x040fe40007ffe0ff */
[C---:B------:R-:W-:Y:S02]  /*1c40*/  IADD3 R186, R180.reuse, 0x3000, RZ ;  /* 0x00003000b4ba7810 */ /* 0x040fe40007ffe0ff */
[C---:B------:R-:W-:Y:S02]  /*1c50*/  IADD3 R185, R180.reuse, 0x3800, RZ ;  /* 0x00003800b4b97810 */ /* 0x040fe40007ffe0ff */
[C---:B------:R-:W-:Y:S02]  /*1c60*/  IADD3 R184, R180.reuse, 0x4000, RZ ;  /* 0x00004000b4b87810 */ /* 0x040fe40007ffe0ff */
[C---:B------:R-:W-:Y:S02]  /*1c70*/  IADD3 R183, R180.reuse, 0x4800, RZ ;  /* 0x00004800b4b77810 */ /* 0x040fe40007ffe0ff */
[----:B------:R-:W-:-:S02]  /*1c80*/  IADD3 R182, R180, 0x5000, RZ ;  /* 0x00005000b4b67810 */ /* 0x000fc40007ffe0ff */
[----:B------:R-:W-:Y:S01]  /*1c90*/  IADD3 R181, R180, 0x5800, RZ ;  /* 0x00005800b4b57810 */ /* 0x000fe20007ffe0ff */
[----:B-1----:R-:W-:-:S05]  /*1ca0*/  IMAD.IADD R2, R6, 0x1, R250 ;  /* 0x0000000106027824 */ /* 0x002fca00078e02fa */
[----:B------:R1:W-:Y:S04]  /*1cb0*/  STL [R1+0x4], R2 ;  /* 0x0000040201007387 */ /* 0x0003e80000100800 */
[----:B------:R1:W-:Y:S02]  /*1cc0*/  STL [R1], R0 ;  /* 0x0000000001007387 */ /* 0x0003e40000100800 */
.L_x_335:
[----:B-1----:R-:W-:-:S04]  /*1cd0*/  IMAD.MOV.U32 R2, RZ, RZ, 0x4 ;  /* 0x00000004ff027424 */ /* 0x002fc800078e00ff */
[----:B------:R-:W-:-:S05]  /*1ce0*/  IMAD.WIDE R2, R239, R2, c[0x0][0x588] ;  /* 0x00016200ef027625 */ /* 0x000fca00078e0202 */
[----:B------:R-:W2:Y:S01]  /*1cf0*/  LDG.E R243, [R2.64] ;  /* 0x0000000a02f37981 */ /* 0x000ea2000c1e1900 */
[----:B------:R-:W-:Y:S01]  /*1d00*/  ISETP.NE.U32.AND P0, PT, RZ, c[0x0][0x370], PT ;  /* 0x0000dc00ff007a0c */ /* 0x000fe20003f05070 */
[----:B------:R-:W-:Y:S01]  /*1d10*/  IMAD.MOV.U32 R235, RZ, RZ, RZ ;  /* 0x000000ffffeb7224 */ /* 0x000fe200078e00ff */
[----:B------:R-:W-:Y:S02]  /*1d20*/  ISETP.NE.U32.AND P4, PT, RZ, c[0x0][0x360], PT ;  /* 0x0000d800ff007a0c */ /* 0x000fe40003f85070 */
[----:B------:R-:W-:Y:S02]  /*1d30*/  ISETP.NE.AND.EX P1, PT, RZ, c[0x0][0x374], PT, P0 ;  /* 0x0000dd00ff007a0c */ /* 0x000fe40003f25300 */
[----:B------:R-:W-:Y:S02]  /*1d40*/  ISETP.NE.AND.EX P4, PT, RZ, c[0x0][0x364], PT, P4 ;  /* 0x0000d900ff007a0c */ /* 0x000fe40003f85340 */
[----:B------:R-:W-:Y:S02]  /*1d50*/  ISETP.NE.U32.AND P3, PT, RZ, c[0x0][0x348], PT ;  /* 0x0000d200ff007a0c */ /* 0x000fe40003f65070 */
[----:B------:R-:W-:-:S02]  /*1d60*/  ISETP.NE.U32.AND P5, PT, RZ, c[0x0][0x350], PT ;  /* 0x0000d400ff007a0c */ /* 0x000fc40003fa5070 */
[----:B------:R-:W-:Y:S02]  /*1d70*/  ISETP.NE.U32.AND P6, PT, RZ, c[0x0][0x358], PT ;  /* 0x0000d600ff007a0c */ /* 0x000fe40003fc5070 */
[----:B------:R-:W-:Y:S02]  /*1d80*/  ISETP.NE.AND.EX P3, PT, RZ, c[0x0][0x34c], PT, P3 ;  /* 0x0000d300ff007a0c */ /* 0x000fe40003f65330 */
[----:B------:R-:W-:Y:S02]  /*1d90*/  ISETP.NE.AND.EX P5, PT, RZ, c[0x0][0x354], PT, P5 ;  /* 0x0000d500ff007a0c */ /* 0x000fe40003fa5350 */
[----:B------:R-:W-:Y:S01]  /*1da0*/  ISETP.NE.AND.EX P6, PT, RZ, c[0x0][0x35c], PT, P6 ;  /* 0x0000d700ff007a0c */ /* 0x000fe20003fc5360 */
[----:B------:R-:W-:Y:S02]  /*1db0*/  IMAD.MOV.U32 R130, RZ, RZ, RZ ;  /* 0x000000ffff827224 */ /* 0x000fe400078e00ff */
[----:B------:R-:W-:Y:S02]  /*1dc0*/  IMAD.MOV.U32 R12, RZ, RZ, RZ ;  /* 0x000000ffff0c7224 */ /* 0x000fe400078e00ff */
[----:B------:R-:W-:Y:S01]  /*1dd0*/  IMAD.MOV.U32 R11, RZ, RZ, RZ ;  /* 0x000000ffff0b7224 */ /* 0x000fe200078e00ff */
[----:B--2---:R-:W-:Y:S01]  /*1de0*/  SHF.R.S32.HI R244, RZ, 0x1f, R243 ;  /* 0x0000001ffff47819 */ /* 0x004fe200000114f3 */
[C---:B------:R-:W-:Y:S01]  /*1df0*/  IMAD.SHL.U32 R241, R243.reuse, 0x4, RZ ;  /* 0x00000004f3f17824 */ /* 0x040fe200078e00ff */
[----:B------:R-:W-:-:S02]  /*1e00*/  @P1 LEA R4, P0, R243, c[0x0][0x370], 0x2 ;  /* 0x0000dc00f3041a11 */ /* 0x000fc400078010ff */
[C-C-:B------:R-:W-:Y:S02]  /*1e10*/  SHF.L.U64.HI R242, R243.reuse, 0x2, R244.reuse ;  /* 0x00000002f3f27819 */ /* 0x140fe400000102f4 */
[----:B------:R-:W-:Y:S02]  /*1e20*/  @P1 LEA.HI.X R5, R243, c[0x0][0x374], R244, 0x2, P0 ;  /* 0x0000dd00f3051a11 */ /* 0x000fe400000f14f4 */
[C---:B------:R-:W-:Y:S02]  /*1e30*/  @P4 IADD3 R2, P0, R241.reuse, c[0x0][0x360], RZ ;  /* 0x0000d800f1024a10 */ /* 0x040fe40007f1e0ff */
[----:B------:R-:W-:Y:S01]  /*1e40*/  IADD3 R6, P2, R241, c[0x0][0x348], RZ ;  /* 0x0000d200f1067a10 */ /* 0x000fe20007f5e0ff */
[----:B------:R1:W5:Y:S01]  /*1e50*/  @P1 LDG.E R235, [R4.64] ;  /* 0x0000000a04eb1981 */ /* 0x000362000c1e1900 */
[----:B------:R-:W-:-:S05]  /*1e60*/  @P4 IADD3.X R3, R242, c[0x0][0x364], RZ, P0, !PT ;  /* 0x0000d900f2034a10 */ /* 0x000fca00007fe4ff */
[----:B------:R2:W5:Y:S01]  /*1e70*/  @P4 LDG.E R131, [R2.64] ;  /* 0x0000000a02834981 */ /* 0x000562000c1e1900 */
[----:B------:R-:W-:-:S05]  /*1e80*/  IADD3.X R7, R242, c[0x0][0x34c], RZ, P2, !PT ;  /* 0x0000d300f2077a10 */ /* 0x000fca00017fe4ff */
[----:B------:R3:W5:Y:S01]  /*1e90*/  @P3 LDG.E R130, [R6.64] ;  /* 0x0000000a06823981 */ /* 0x000762000c1e1900 */
[C---:B-1----:R-:W-:Y:S02]  /*1ea0*/  IADD3 R4, P1, R241.reuse, c[0x0][0x350], RZ ;  /* 0x0000d400f1047a10 */ /* 0x042fe40007f3e0ff */
[----:B--2---:R-:W-:Y:S02]  /*1eb0*/  IADD3 R2, P0, R241, c[0x0][0x358], RZ ;  /* 0x0000d600f1027a10 */ /* 0x004fe40007f1e0ff */
[C---:B------:R-:W-:Y:S02]  /*1ec0*/  IADD3.X R5, R242.reuse, c[0x0][0x354], RZ, P1, !PT ;  /* 0x0000d500f2057a10 */ /* 0x040fe40000ffe4ff */
[----:B------:R-:W-:-:S03]  /*1ed0*/  IADD3.X R3, R242, c[0x0][0x35c], RZ, P0, !PT ;  /* 0x0000d700f2037a10 */ /* 0x000fc600007fe4ff */
[----:B------:R3:W5:Y:S04]  /*1ee0*/  @P5 LDG.E R12, [R4.64] ;  /* 0x0000000a040c5981 */ /* 0x000768000c1e1900 */
[----:B------:R3:W5:Y:S01]  /*1ef0*/  @P6 LDG.E R11, [R2.64] ;  /* 0x0000000a020b6981 */ /* 0x000762000c1e1900 */
[----:B------:R-:W-:Y:S01]  /*1f00*/  YIELD ;  /* 0x0000000000007946 */ /* 0x000fe20003800000 */
[----:B------:R-:W-:Y:S05]  /*1f10*/  @P4 BRA `(.L_x_177) ;  /* 0x0000005000004947 */ /* 0x000fea0003800000 */
[----:B-----5:R-:W-:Y:S01]  /*1f20*/  MOV R131, c[0x0][0x168] ;  /* 0x00005a0000837a02 */ /* 0x020fe20000000f00 */
[----:B------:R-:W-:Y:S05]  /*1f30*/  @!P3 BRA `(.L_x_177) ;  /* 0x000000300000b947 */ /* 0x000fea0003800000 */
[----:B------:R-:W2:Y:S04]  /*1f40*/  LDG.E R8, [R6.64] ;  /* 0x0000000a06087981 */ /* 0x000ea8000c1e1900 */
[----:B------:R-:W2:Y:S02]  /*1f50*/  LDG.E R0, [R6.64+0x4] ;  /* 0x0000040a06007981 */ /* 0x000ea4000c1e1900 */
[----:B--2---:R-:W-:-:S02]  /*1f60*/  IADD3 R131, -R8, R0, RZ ;  /* 0x0000000008837210 */ /* 0x004fc40007ffe1ff */
.L_x_177:
[----:B------:R-:W-:-:S04]  /*1f70*/  ISETP.NE.U32.AND P0, PT, RZ, c[0x0][0x368], PT ;  /* 0x0000da00ff007a0c */ /* 0x000fc80003f05070 */
[----:B------:R-:W-:-:S13]  /*1f80*/  ISETP.NE.AND.EX P0, PT, RZ, c[0x0][0x36c], PT, P0 ;  /* 0x0000db00ff007a0c */ /* 0x000fda0003f05300 */
[----:B------:R-:W-:Y:S05]  /*1f90*/  @!P0 BRA `(.L_x_178) ;  /* 0x0000004000008947 */ /* 0x000fea0003800000 */
[----:B---3--:R-:W-:-:S04]  /*1fa0*/  IADD3 R4, P0, R241, c[0x0][0x368], RZ ;  /* 0x0000da00f1047a10 */ /* 0x008fc80007f1e0ff */
[----:B------:R-:W-:-:S05]  /*1fb0*/  IADD3.X R5, R242, c[0x0][0x36c], RZ, P0, !PT ;  /* 0x0000db00f2057a10 */ /* 0x000fca00007fe4ff */
[----:B------:R1:W5:Y:S01]  /*1fc0*/  LDG.E R8, [R4.64] ;  /* 0x0000000a04087981 */ /* 0x000362000c1e1900 */
[----:B------:R-:W-:Y:S05]  /*1fd0*/  BRA `(.L_x_179) ;  /* 0x0000005000007947 */ /* 0x000fea0003800000 */
.L_x_178:
[----:B------:R-:W-:Y:S01]  /*1fe0*/  MOV R8, UR8 ;  /* 0x0000000800087c02 */ /* 0x000fe20008000f00 */
[----:B------:R-:W-:Y:S05]  /*1ff0*/  @!P5 BRA `(.L_x_179) ;  /* 0x000000300000d947 */ /* 0x000fea0003800000 */
[----:B---3--:R-:W2:Y:S04]  /*2000*/  LDG.E R6, [R4.64] ;  /* 0x0000000a04067981 */ /* 0x008ea8000c1e1900 */
[----:B------:R-:W2:Y:S02]  /*2010*/  LDG.E R0, [R4.64+0x4] ;  /* 0x0000040a04007981 */ /* 0x000ea4000c1e1900 */
[----:B--2---:R-:W-:Y:S02]  /*2020*/  IADD3 R8, -R6, R0, RZ ;  /* 0x0000000006087210 */ /* 0x004fe40007ffe1ff */
.L_x_179:
[----:B-1-3--:R1:W2:Y:S04]  /*2030*/  @P6 LDG.E R4, [R2.64] ;  /* 0x0000000a02046981 */ /* 0x00a2a8000c1e1900 */
[----:B------:R1:W2:Y:S01]  /*2040*/  @P6 LDG.E R0, [R2.64+0x4] ;  /* 0x0000040a02006981 */ /* 0x0002a2000c1e1900 */
[----:B------:R-:W-:Y:S01]  /*2050*/  ISETP.NE.U32.AND P0, PT, RZ, c[0x0][0x378], PT ;  /* 0x0000de00ff007a0c */ /* 0x000fe20003f05070 */
[----:B-----5:R-:W-:-:S03]  /*2060*/  IMAD.MOV.U32 R126, RZ, RZ, R8 ;  /* 0x000000ffff7e7224 */ /* 0x020fc600078e0008 */
[----:B------:R-:W-:Y:S01]  /*2070*/  ISETP.NE.AND.EX P1, PT, RZ, c[0x0][0x37c], PT, P0 ;  /* 0x0000df00ff007a0c */ /* 0x000fe20003f25300 */
[----:B------:R-:W-:Y:S02]  /*2080*/  IMAD.MOV.U32 R60, RZ, RZ, c[0x0][0x228] ;  /* 0x00008a00ff3c7624 */ /* 0x000fe400078e00ff */
[----:B------:R-:W-:-:S10]  /*2090*/  IMAD.IADD R6, R8, 0x1, -R235 ;  /* 0x0000000108067824 */ /* 0x000fd400078e0aeb */
[----:B-1----:R-:W-:-:S04]  /*20a0*/  @P1 IADD3 R2, P0, R241, c[0x0][0x378], RZ ;  /* 0x0000de00f1021a10 */ /* 0x002fc80007f1e0ff */
[----:B------:R-:W-:-:S05]  /*20b0*/  @P1 IADD3.X R3, R242, c[0x0][0x37c], RZ, P0, !PT ;  /* 0x0000df00f2031a10 */ /* 0x000fca00007fe4ff */
[----:B------:R1:W5:Y:S01]  /*20c0*/  @P1 LDG.E R126, [R2.64] ;  /* 0x0000000a027e1981 */ /* 0x000362000c1e1900 */
[----:B------:R-:W-:Y:S01]  /*20d0*/  BSSY B0, `(.L_x_180) ;  /* 0x000002e000007945 */ /* 0x000fe20003800000 */
[----:B-1----:R-:W-:-:S04]  /*20e0*/  LOP3.LUT R2, R238, 0xff000000, RZ, 0xc0, !PT ;  /* 0xff000000ee027812 */ /* 0x002fc800078ec0ff */
[----:B------:R-:W-:Y:S01]  /*20f0*/  SHF.R.U32.HI R2, RZ, 0x8, R2 ;  /* 0x00000008ff027819 */ /* 0x000fe20000011602 */
[----:B--2---:R-:W-:Y:S01]  /*2100*/  @P6 IMAD.IADD R60, R0, 0x1, -R4 ;  /* 0x00000001003c6824 */ /* 0x004fe200078e0a04 */
[----:B------:R-:W-:-:S03]  /*2110*/  LOP3.LUT R0, R238, 0xff0000, RZ, 0xc0, !PT ;  /* 0x00ff0000ee007812 */ /* 0x000fc600078ec0ff */
[----:B------:R-:W-:Y:S01]  /*2120*/  IMAD.IADD R127, R6, 0x1, R60 ;  /* 0x00000001067f7824 */ /* 0x000fe200078e023c */
[----:B------:R-:W-:-:S04]  /*2130*/  LEA.HI R2, R0, R2, RZ, 0x10 ;  /* 0x0000000200027211 */ /* 0x000fc800078f80ff */
[C---:B------:R-:W-:Y:S02]  /*2140*/  ISETP.GE.AND P0, PT, R127.reuse, 0x1, PT ;  /* 0x000000017f00780c */ /* 0x040fe40003f06270 */
[----:B------:R-:W-:Y:S02]  /*2150*/  IADD3 R0, R127, 0x3f, RZ ;  /* 0x0000003f7f007810 */ /* 0x000fe40007ffe0ff */
[----:B------:R-:W-:Y:S02]  /*2160*/  SHF.R.U32.HI R245, RZ, 0x10, R2 ;  /* 0x00000010fff57819 */ /* 0x000fe40000011602 */
[----:B------:R-:W-:Y:S02]  /*2170*/  SHF.R.S32.HI R3, RZ, 0x1f, R0 ;  /* 0x0000001fff037819 */ /* 0x000fe40000011400 */
[----:B------:R-:W-:Y:S02]  /*2180*/  ISETP.NE.AND P1, PT, R245, RZ, PT ;  /* 0x000000fff500720c */ /* 0x000fe40003f25270 */
[----:B------:R-:W-:Y:S01]  /*2190*/  LEA.HI R3, R3, R0, RZ, 0x6 ;  /* 0x0000000003037211 */ /* 0x000fe200078f30ff */
[----:B------:R-:W-:Y:S01]  /*21a0*/  IMAD.MOV.U32 R0, RZ, RZ, RZ ;  /* 0x000000ffff007224 */ /* 0x000fe200078e00ff */
[----:B------:R-:W-:-:S02]  /*21b0*/  LOP3.LUT R246, R2, 0xff, RZ, 0xc0, !PT ;  /* 0x000000ff02f67812 */ /* 0x000fc400078ec0ff */
[----:B------:R-:W-:Y:S02]  /*21c0*/  SEL R111, R245, c[0x0][0x338], P1 ;  /* 0x0000ce00f56f7a07 */ /* 0x000fe40000800000 */
[----:B------:R-:W-:Y:S01]  /*21d0*/  SHF.R.S32.HI R112, RZ, 0x6, R3 ;  /* 0x00000006ff707819 */ /* 0x000fe20000011403 */
[----:B------:R-:W-:Y:S05]  /*21e0*/  @!P0 BRA `(.L_x_181) ;  /* 0x000001c000008947 */ /* 0x000fea0003800000 */
[----:B------:R-:W-:Y:S01]  /*21f0*/  IABS R2, R111 ;  /* 0x0000006f00027213 */ /* 0x000fe20000000000 */
[----:B------:R-:W-:Y:S01]  /*2200*/  IMAD.MOV.U32 R4, RZ, RZ, RZ ;  /* 0x000000ffff047224 */ /* 0x000fe200078e00ff */
        /* <DEDUP_REMOVED lines=26> */
.L_x_181:
[----:B------:R-:W-:Y:S05]  /*23b0*/  BSYNC B0 ;  /* 0x0000000000007941 */ /* 0x000fea0003800000 */
.L_x_180:
[----:B------:R-:W-:-:S04]  /*23c0*/  IMAD R2, R246, R0, RZ ;  /* 0x00000000f6027224 */ /* 0x000fc800078e02ff */
[C---:B------:R-:W-:Y:S02]  /*23d0*/  IMAD.IADD R0, R2.reuse, 0x1, R0 ;  /* 0x0000000102007824 */ /* 0x040fe400078e0200 */
[----:B------:R-:W-:-:S03]  /*23e0*/  IMAD R3, R2, 0x40, -R6 ;  /* 0x0000004002037824 */ /* 0x000fc600078e0a06 */
[----:B------:R-:W-:Y:S02]  /*23f0*/  IMNMX R0, R112, R0, PT ;  /* 0x0000000070007217 */ /* 0x000fe40003800200 */
[----:B------:R-:W-:-:S03]  /*2400*/  IMNMX R3, RZ, R3, !PT ;  /* 0x00000003ff037217 */ /* 0x000fc60007800200 */
[----:B------:R-:W-:Y:S01]  /*2410*/  IMAD R0, R0, 0x40, -R6 ;  /* 0x0000004000007824 */ /* 0x000fe200078e0a06 */
[----:B------:R-:W-:-:S04]  /*2420*/  SHF.R.U32.HI R69, RZ, 0x6, R3 ;  /* 0x00000006ff457819 */ /* 0x000fc80000011603 */
[----:B------:R-:W-:-:S04]  /*2430*/  IMNMX R0, R0, R60, PT ;  /* 0x0000003c00007217 */ /* 0x000fc80003800200 */
[----:B------:R-:W-:-:S13]  /*2440*/  ISETP.GT.AND P0, PT, R0, R3, PT ;  /* 0x000000030000720c */ /* 0x000fda0003f04270 */
[----:B------:R-:W-:Y:S01]  /*2450*/  @P0 IADD3 R2, R0, 0x3f, RZ ;  /* 0x0000003f00020810 */ /* 0x000fe20007ffe0ff */
[----:B------:R-:W-:-:S03]  /*2460*/  IMAD.MOV.U32 R0, RZ, RZ, R69 ;  /* 0x000000ffff007224 */ /* 0x000fc600078e0045 */
[----:B------:R-:W-:-:S04]  /*2470*/  @P0 SHF.R.S32.HI R3, RZ, 0x1f, R2 ;  /* 0x0000001fff030819 */ /* 0x000fc80000011402 */
[----:B------:R-:W-:-:S04]  /*2480*/  @P0 LEA.HI R2, R3, R2, RZ, 0x6 ;  /* 0x0000000203020211 */ /* 0x000fc800078f30ff */
[----:B------:R-:W-:-:S04]  /*2490*/  @P0 SHF.R.S32.HI R0, RZ, 0x6, R2 ;  /* 0x00000006ff000819 */ /* 0x000fc80000011402 */
[----:B------:R-:W-:-:S13]  /*24a0*/  ISETP.GT.AND P0, PT, R0, R69, PT ;  /* 0x000000450000720c */ /* 0x000fda0003f04270 */
[----:B------:R-:W-:Y:S05]  /*24b0*/  @!P0 BRA `(.L_x_182) ;  /* 0x0000511000008947 */ /* 0x000fea0003800000 */
[----:B------:R-:W-:Y:S01]  /*24c0*/  SHF.R.S32.HI R2, RZ, 0x1f, R11 ;  /* 0x0000001fff027819 */ /* 0x000fe2000001140b */
[----:B------:R-:W-:Y:S01]  /*24d0*/  IMAD.IADD R108, R60, 0x1, -R247 ;  /* 0x000000013c6c7824 */ /* 0x000fe200078e0af7 */
[C---:B------:R-:W-:Y:S01]  /*24e0*/  IADD3 R64, P0, R247.reuse, R11, RZ ;  /* 0x0000000bf7407210 */ /* 0x040fe20007f1e0ff */
[----:B------:R-:W-:Y:S01]  /*24f0*/  IMAD.MOV.U32 R5, RZ, RZ, c[0x0][0x238] ;  /* 0x00008e00ff057624 */ /* 0x000fe200078e00ff */
[----:B------:R-:W-:Y:S01]  /*2500*/  LOP3.LUT R22, R238, 0xffff, RZ, 0xc0, !PT ;  /* 0x0000ffffee167812 */ /* 0x000fe200078ec0ff */
[----:B------:R-:W-:Y:S01]  /*2510*/  IMAD.MOV.U32 R117, RZ, RZ, 0x6 ;  /* 0x00000006ff757424 */ /* 0x000fe200078e00ff */
[----:B------:R-:W-:Y:S01]  /*2520*/  LEA.HI.X.SX32 R65, R247, R2, 0x1, P0 ;  /* 0x00000002f7417211 */ /* 0x000fe200000f0eff */
[----:B------:R-:W-:Y:S01]  /*2530*/  IMAD.WIDE.U32 R2, R64, c[0x0][0x238], R210 ;  /* 0x00008e0040027a25 */ /* 0x000fe200078e00d2 */
[----:B------:R-:W-:Y:S02]  /*2540*/  IADD3 R53, R0, -0x1, RZ ;  /* 0xffffffff00357810 */ /* 0x000fe40007ffe0ff */
[----:B------:R-:W-:Y:S01]  /*2550*/  SEL R10, R244, RZ, !P6 ;  /* 0x000000fff40a7207 */ /* 0x000fe20007000000 */
[----:B------:R-:W-:Y:S01]  /*2560*/  IMAD R4, R65, c[0x0][0x238], RZ ;  /* 0x00008e0041047a24 */ /* 0x000fe200078e02ff */
[----:B------:R-:W-:Y:S01]  /*2570*/  SEL R11, R243, RZ, !P6 ;  /* 0x000000fff30b7207 */ /* 0x000fe20007000000 */
[----:B------:R-:W-:Y:S01]  /*2580*/  IMAD R0, R53, -0x40, R108 ;  /* 0xffffffc035007824 */ /* 0x000fe200078e026c */
[C---:B------:R-:W-:Y:S01]  /*2590*/  SHF.L.U64.HI R115, R5.reuse, R117, c[0x0][0x23c] ;  /* 0x00008f0005737619 */ /* 0x040fe20000010275 */
[----:B------:R-:W-:Y:S01]  /*25a0*/  IMAD R4, R64, c[0x0][0x23c], R4 ;  /* 0x00008f0040047a24 */ /* 0x000fe200078e0204 */
[----:B------:R-:W-:Y:S01]  /*25b0*/  ISETP.NE.U32.AND P2, PT, RZ, c[0x0][0x340], PT ;  /* 0x0000d000ff007a0c */ /* 0x000fe20003f45070 */
[----:B------:R-:W-:Y:S01]  /*25c0*/  IMAD.SHL.U32 R118, R5, 0x40, RZ ;  /* 0x0000004005767824 */ /* 0x000fe200078e00ff */
[C---:B------:R-:W-:Y:S01]  /*25d0*/  ISETP.GT.AND P0, PT, R0.reuse, 0x20, PT ;  /* 0x000000200000780c */ /* 0x040fe20003f04270 */
[----:B------:R-:W-:Y:S01]  /*25e0*/  IMAD.IADD R3, R3, 0x1, R4 ;  /* 0x0000000103037824 */ /* 0x000fe200078e0204 */
[----:B------:R-:W-:Y:S01]  /*25f0*/  ISETP.GE.AND P1, PT, R0, 0x1, PT ;  /* 0x000000010000780c */ /* 0x000fe20003f26270 */
[----:B------:R-:W-:Y:S01]  /*2600*/  IMAD R4, R10, c[0x0][0x248], RZ ;  /* 0x000092000a047a24 */ /* 0x000fe200078e02ff */
[----:B------:R-:W-:Y:S01]  /*2610*/  ISETP.NE.AND.EX P3, PT, RZ, c[0x0][0x344], PT, P2 ;  /* 0x0000d100ff007a0c */ /* 0x000fe20003f65320 */
[----:B------:R-:W-:Y:S01]  /*2620*/  IMAD.WIDE.U32 R2, R22, c[0x0][0x240], R2 ;  /* 0x0000900016027a25 */ /* 0x000fe200078e0002 */
[----:B------:R-:W-:-:S02]  /*2630*/  ISETP.GE.AND P6, PT, R210, c[0x0][0x1d4], PT ;  /* 0x00007500d2007a0c */ /* 0x000fc40003fc6270 */
[----:B------:R-:W-:Y:S01]  /*2640*/  ISETP.GE.AND P5, PT, R208, c[0x0][0x1d4], PT ;  /* 0x00007500d0007a0c */ /* 0x000fe20003fa6270 */
[----:B------:R-:W-:Y:S01]  /*2650*/  IMAD R3, R22, c[0x0][0x244], R3 ;  /* 0x0000910016037a24 */ /* 0x000fe200078e0203 */
[----:B------:R-:W-:Y:S01]  /*2660*/  ISETP.GE.AND P4, PT, R209, c[0x0][0x1d4], PT ;  /* 0x00007500d1007a0c */ /* 0x000fe20003f86270 */
[C---:B------:R-:W-:Y:S01]  /*2670*/  IMAD R4, R11.reuse, c[0x0][0x24c], R4 ;  /* 0x000093000b047a24 */ /* 0x040fe200078e0204 */
[----:B------:R-:W-:Y:S01]  /*2680*/  P2R R9, PR, RZ, 0x8 ;  /* 0x00000008ff097803 */ /* 0x000fe20000000000 */
[----:B------:R-:W-:Y:S01]  /*2690*/  IMAD.WIDE.U32 R72, R11, c[0x0][0x248], R2 ;  /* 0x000092000b487a25 */ /* 0x000fe200078e0002 */
[----:B------:R-:W-:-:S03]  /*26a0*/  SHF.R.S32.HI R3, RZ, 0x1f, R53 ;  /* 0x0000001fff037819 */ /* 0x000fc60000011435 */
[----:B------:R-:W-:Y:S02]  /*26b0*/  IMAD.IADD R71, R73, 0x1, R4 ;  /* 0x0000000149477824 */ /* 0x000fe400078e0204 */
[----:B------:R-:W-:Y:S02]  /*26c0*/  IMAD.MOV.U32 R70, RZ, RZ, R72 ;  /* 0x000000ffff467224 */ /* 0x000fe400078e0048 */
[----:B------:R-:W-:Y:S02]  /*26d0*/  IMAD R2, R115, R53, RZ ;  /* 0x0000003573027224 */ /* 0x000fe400078e02ff */
[----:B------:R-:W-:Y:S02]  /*26e0*/  IMAD.MOV.U32 R114, RZ, RZ, 0x5 ;  /* 0x00000005ff727424 */ /* 0x000fe400078e00ff */
[----:B------:R-:W-:-:S03]  /*26f0*/  IMAD.WIDE.U32 R6, R53, R118, R70 ;  /* 0x0000007635067225 */ /* 0x000fc600078e0046 */
[C---:B------:R-:W-:Y:S01]  /*2700*/  SHF.L.U64.HI R114, R5.reuse, R114, c[0x0][0x23c] ;  /* 0x00008f0005727619 */ /* 0x040fe20000010272 */
[----:B------:R-:W-:Y:S01]  /*2710*/  IMAD.SHL.U32 R119, R5, 0x20, RZ ;  /* 0x0000002005777824 */ /* 0x000fe200078e00ff */
[----:B------:R-:W-:Y:S01]  /*2720*/  @P1 LEA R4, P3, R6, c[0x0][0x220], 0x1 ;  /* 0x0000880006041a11 */ /* 0x000fe200078608ff */
[----:B------:R-:W-:-:S03]  /*2730*/  IMAD R0, R3, R118, R2 ;  /* 0x0000007603007224 */ /* 0x000fc600078e0202 */
[----:B------:R-:W-:Y:S01]  /*2740*/  @P0 IADD3 R3, P2, R119, R6, RZ ;  /* 0x0000000677030210 */ /* 0x000fe20007f5e0ff */
[----:B------:R-:W-:-:S04]  /*2750*/  IMAD.IADD R0, R7, 0x1, R0 ;  /* 0x0000000107007824 */ /* 0x000fc800078e0200 */
[----:B------:R-:W-:Y:S01]  /*2760*/  @P0 IMAD.X R7, R0, 0x1, R114, P2 ;  /* 0x0000000100070824 */ /* 0x000fe200010e0672 */
[----:B------:R-:W-:Y:S02]  /*2770*/  @P0 LEA R2, P2, R3, c[0x0][0x220], 0x1 ;  /* 0x0000880003020a11 */ /* 0x000fe400078408ff */
[----:B------:R-:W-:Y:S02]  /*2780*/  @P1 LEA.HI.X R5, R6, c[0x0][0x224], R0, 0x1, P3 ;  /* 0x0000890006051a11 */ /* 0x000fe400018f0c00 */
[----:B------:R-:W-:Y:S02]  /*2790*/  ISETP.NE.AND P3, PT, R9, RZ, PT ;  /* 0x000000ff0900720c */ /* 0x000fe40003f65270 */
[----:B------:R-:W-:Y:S01]  /*27a0*/  @P0 LEA.HI.X R3, R3, c[0x0][0x224], R7, 0x1, P2 ;  /* 0x0000890003030a11 */ /* 0x000fe200010f0c07 */
[----:B------:R-:W-:Y:S01]  /*27b0*/  @!PT LDS RZ, [RZ] ;  /* 0x00000000fffff984 */ /* 0x000fe20000000800 */
[----:B------:R-:W-:Y:S01]  /*27c0*/  @!PT LDS RZ, [RZ] ;  /* 0x00000000fffff984 */ /* 0x000fe20000000800 */
[----:B------:R-:W-:Y:S01]  /*27d0*/  @!PT LDS RZ, [RZ] ;  /* 0x00000000fffff984 */ /* 0x000fe20000000800 */
[----:B------:R1:W-:Y:S04]  /*27e0*/  @P1 LDGSTS.E.BYPASS.LTC128B.128 [R192+0x6100], [R4.64], !P6 ;  /* 0x0610000004c01fae */ /* 0x0003e8000f101d4a */
[----:B------:R1:W-:Y:S04]  /*27f0*/  @P1 LDGSTS.E.BYPASS.LTC128B.128 [R192+0x8100], [R4.64+0x80], !P5 ;  /* 0x0810008004c01fae */ /* 0x0003e8000e901d4a */
[----:B------:R1:W-:Y:S02]  /*2800*/  @P1 LDGSTS.E.BYPASS.LTC128B.128 [R192+0xa100], [R4.64+0x100], !P4 ;  /* 0x0a10010004c01fae */ /* 0x0003e4000e101d4a */
[----:B------:R-:W-:-:S02]  /*2810*/  @P3 IADD3 R6, P2, R241, c[0x0][0x340], RZ ;  /* 0x0000d000f1063a10 */ /* 0x000fc40007f5e0ff */
[----:B------:R2:W-:Y:S02]  /*2820*/  @P0 LDGSTS.E.BYPASS.LTC128B.128 [R192+0x7100], [R2.64], !P6 ;  /* 0x0710000002c00fae */ /* 0x0005e4000f101d4a */
[----:B------:R-:W-:Y:S02]  /*2830*/  @P3 IADD3.X R7, R242, c[0x0][0x344], RZ, P2, !PT ;  /* 0x0000d100f2073a10 */ /* 0x000fe400017fe4ff */
[----:B------:R2:W-:Y:S04]  /*2840*/  @P0 LDGSTS.E.BYPASS.LTC128B.128 [R192+0x9100], [R2.64+0x80], !P5 ;  /* 0x0910008002c00fae */ /* 0x0005e8000e901d4a */
[----:B------:R2:W-:Y:S01]  /*2850*/  @P0 LDGSTS.E.BYPASS.LTC128B.128 [R192+0xb100], [R2.64+0x100], !P4 ;  /* 0x0b10010002c00fae */ /* 0x0005e2000e101d4a */
[----:B------:R-:W-:Y:S02]  /*2860*/  ISETP.NE.AND P0, PT, R9, RZ, PT ;  /* 0x000000ff0900720c */ /* 0x000fe40003f05270 */
[----:B------:R-:W-:-:S02]  /*2870*/  ISETP.GE.AND P1, PT, R102, c[0x0][0x27c], PT ;  /* 0x00009f0066007a0c */ /* 0x000fc40003f26270 */
[C---:B------:R-:W-:Y:S02]  /*2880*/  IADD3 R25, R102.reuse, 0x20, RZ ;  /* 0x0000002066197810 */ /* 0x040fe40007ffe0ff */
[----:B------:R-:W-:Y:S01]  /*2890*/  IADD3 R24, R102, 0x40, RZ ;  /* 0x0000004066187810 */ /* 0x000fe20007ffe0ff */
[----:B------:R-:W-:Y:S01]  /*28a0*/  IMAD.MOV.U32 R113, RZ, RZ, c[0x0][0x27c] ;  /* 0x00009f00ff717624 */ /* 0x000fe200078e00ff */
[----:B------:R-:W-:Y:S01]  /*28b0*/  ISETP.GE.AND P2, PT, R25, c[0x0][0x27c], PT ;  /* 0x00009f0019007a0c */ /* 0x000fe20003f46270 */
[----:B------:R-:W0:Y:S04]  /*28c0*/  LDGDEPBAR ;  /* 0x00000000000079af */ /* 0x000e280000000000 */
[----:B------:R-:W3:Y:S01]  /*28d0*/  @P0 LDG.E R0, [R6.64] ;  /* 0x0000000a06000981 */ /* 0x000ee2000c1e1900 */
[----:B------:R-:W-:Y:S01]  /*28e0*/  LOP3.LUT R214, R214, 0xfffffffd, RZ, 0xc0, !PT ;  /* 0xfffffffdd6d67812 */ /* 0x000fe200078ec0ff */
[----:B------:R-:W-:Y:S01]  /*28f0*/  WARPSYNC 0xffffffff ;  /* 0xffffffff00007948 */ /* 0x000fe20003800000 */
[----:B------:R-:W-:Y:S01]  /*2900*/  ISETP.GE.AND P3, PT, R24, c[0x0][0x27c], PT ;  /* 0x00009f0018007a0c */ /* 0x000fe20003f66270 */
[----:B------:R-:W-:Y:S01]  /*2910*/  IMAD.SHL.U32 R113, R113, 0x2, RZ ;  /* 0x0000000271717824 */ /* 0x000fe200078e00ff */
[----:B------:R-:W-:-:S02]  /*2920*/  @P1 LOP3.LUT R214, R214, 0x2, RZ, 0xfc, !PT ;  /* 0x00000002d6d61812 */ /* 0x000fc400078efcff */
[----:B------:R-:W-:Y:S02]  /*2930*/  SHF.R.S32.HI R107, RZ, 0x1f, R106 ;  /* 0x0000001fff6b7819 */ /* 0x000fe4000001146a */
[----:B------:R-:W-:Y:S02]  /*2940*/  LOP3.LUT R214, R214, 0xfffffff7, RZ, 0xc0, !PT ;  /* 0xfffffff7d6d67812 */ /* 0x000fe400078ec0ff */
[----:B-1----:R-:W-:Y:S02]  /*2950*/  SHF.R.S32.HI R4, RZ, 0x1f, R212 ;  /* 0x0000001fff047819 */ /* 0x002fe400000114d4 */
[----:B------:R-:W-:Y:S02]  /*2960*/  LOP3.LUT R214, R214, 0xfffffffb, RZ, 0xc0, !PT ;  /* 0xfffffffbd6d67812 */ /* 0x000fe400078ec0ff */
[----:B-----5:R-:W-:Y:S02]  /*2970*/  SHF.R.S32.HI R18, RZ, 0x1f, R126 ;  /* 0x0000001fff127819 */ /* 0x020fe4000001147e */
[----:B------:R-:W-:-:S04]  /*2980*/  @P2 LOP3.LUT R214, R214, 0x4, RZ, 0xfc, !PT ;  /* 0x00000004d6d62812 */ /* 0x000fc800078efcff */
[----:B------:R-:W-:Y:S02]  /*2990*/  @P3 LOP3.LUT R214, R214, 0x8, RZ, 0xfc, !PT ;  /* 0x00000008d6d63812 */ /* 0x000fe400078efcff */
[----:B---3--:R-:W-:Y:S01]  /*29a0*/  @P0 SHF.R.S32.HI R17, RZ, 0x1f, R0 ;  /* 0x0000001fff110819 */ /* 0x008fe20000011400 */
[----:B------:R-:W-:Y:S02]  /*29b0*/  @!P0 IMAD.MOV.U32 R0, RZ, RZ, R243 ;  /* 0x000000ffff008224 */ /* 0x000fe400078e00f3 */
[----:B------:R-:W-:Y:S02]  /*29c0*/  @!P0 IMAD.MOV.U32 R17, RZ, RZ, R244 ;  /* 0x000000ffff118224 */ /* 0x000fe400078e00f4 */
[----:B--2---:R-:W-:Y:S01]  /*29d0*/  IMAD.MOV.U32 R116, RZ, RZ, c[0x0][0x280] ;  /* 0x0000a000ff747624 */ /* 0x004fe200078e00ff */
[----:B------:R-:W-:Y:S01]  /*29e0*/  BAR.SYNC.DEFER_BLOCKING 0x0 ;  /* 0x0000000000007b1d */ /* 0x000fe20000010000 */
[----:B------:R-:W-:Y:S01]  /*29f0*/  IMAD.MOV.U32 R5, RZ, RZ, c[0x0][0x290] ;  /* 0x0000a400ff057624 */ /* 0x000fe200078e00ff */
[----:B------:R-:W-:Y:S01]  /*2a00*/  MOV R121, c[0x0][0x27c] ;  /* 0x00009f0000797a02 */ /* 0x000fe20000000f00 */
[----:B------:R-:W-:Y:S01]  /*2a10*/  IMAD.WIDE.U32 R2, R22, c[0x0][0x260], R210 ;  /* 0x0000980016027a25 */ /* 0x000fe200078e00d2 */
[----:B------:R-:W-:-:S02]  /*2a20*/  SHF.L.U64.HI R116, R116, R117, c[0x0][0x284] ;  /* 0x0000a10074747619 */ /* 0x000fc40000010275 */
[----:B------:R-:W-:Y:S01]  /*2a30*/  SHF.L.U64.HI R117, R5, R117, c[0x0][0x294] ;  /* 0x0000a50005757619 */ /* 0x000fe20000010275 */
[----:B------:R-:W-:Y:S01]  /*2a40*/  IMAD R6, R4, c[0x0][0x280], RZ ;  /* 0x0000a00004067a24 */ /* 0x000fe200078e02ff */
[----:B------:R-:W-:Y:S01]  /*2a50*/  ISETP.GE.AND P0, PT, R121, 0x1, PT ;  /* 0x000000017900780c */ /* 0x000fe20003f06270 */
[----:B------:R-:W-:Y:S01]  /*2a60*/  IMAD.IADD R109, R8, 0x1, R12 ;  /* 0x00000001086d7824 */ /* 0x000fe200078e020c */
[----:B------:R-:W-:Y:S01]  /*2a70*/  LOP3.LUT R214, R214, 0xffffffef, RZ, 0xc0, !PT ;  /* 0xffffffefd6d67812 */ /* 0x000fe200078ec0ff */
[----:B------:R-:W-:Y:S01]  /*2a80*/  IMAD R8, R4, c[0x0][0x290], RZ ;  /* 0x0000a40004087a24 */ /* 0x000fe200078e02ff */
[----:B------:R-:W-:Y:S01]  /*2a90*/  ULDC UR6, c[0x0][0x280] ;  /* 0x0000a00000067ab9 */ /* 0x000fe20000000800 */
[----:B------:R-:W-:Y:S01]  /*2aa0*/  IMAD R3, R22, c[0x0][0x264], R3 ;  /* 0x0000990016037a24 */ /* 0x000fe200078e0203 */
[----:B------:R-:W-:Y:S01]  /*2ab0*/  LOP3.LUT R214, R214, 0xfffffffe, RZ, 0xc0, !PT ;  /* 0xfffffffed6d67812 */ /* 0x000fe200078ec0ff */
[C---:B------:R-:W-:Y:S01]  /*2ac0*/  IMAD R6, R212.reuse, c[0x0][0x284], R6 ;  /* 0x0000a100d4067a24 */ /* 0x040fe200078e0206 */
[----:B------:R-:W-:Y:S01]  /*2ad0*/  ULDC UR7, c[0x0][0x290] ;  /* 0x0000a40000077ab9 */ /* 0x000fe20000000800 */
[----:B------:R-:W-:Y:S01]  /*2ae0*/  IMAD.WIDE.U32 R4, R212, c[0x0][0x280], R106 ;  /* 0x0000a000d4047a25 */ /* 0x000fe200078e006a */
[----:B------:R-:W-:-:S02]  /*2af0*/  USHF.L.U32 UR6, UR6, 0x6, URZ ;  /* 0x0000000606067899 */ /* 0x000fc4000800063f */
[----:B------:R-:W-:Y:S01]  /*2b00*/  USHF.L.U32 UR7, UR7, 0x6, URZ ;  /* 0x0000000607077899 */ /* 0x000fe2000800063f */
[----:B------:R-:W-:Y:S01]  /*2b10*/  IMAD R7, R10, c[0x0][0x268], RZ ;  /* 0x00009a000a077a24 */ /* 0x000fe200078e02ff */
[----:B------:R-:W-:Y:S01]  /*2b20*/  IADD3 R9, R5, R6, RZ ;  /* 0x0000000605097210 */ /* 0x000fe20007ffe0ff */
[----:B------:R-:W-:Y:S01]  /*2b30*/  IMAD.WIDE.U32 R62, R11, c[0x0][0x268], R2 ;  /* 0x00009a000b3e7a25 */ /* 0x000fe200078e0002 */
[----:B------:R-:W-:Y:S01]  /*2b40*/  SEL R5, RZ, c[0x0][0x27c], !P1 ;  /* 0x00009f00ff057a07 */ /* 0x000fe20004800000 */
[----:B------:R-:W-:Y:S02]  /*2b50*/  ULDC.U8 UR5, c[0x0][0x298] ;  /* 0x0000a60000057ab9 */ /* 0x000fe40000000000 */
[----:B------:R-:W-:-:S04]  /*2b60*/  IMAD.WIDE.U32 R2, R212, c[0x0][0x290], R106 ;  /* 0x0000a400d4027a25 */ /* 0x000fc800078e006a */
[C---:B------:R-:W-:Y:S02]  /*2b70*/  IMAD R15, R212.reuse, c[0x0][0x294], R8 ;  /* 0x0000a500d40f7a24 */ /* 0x040fe400078e0208 */
[----:B------:R-:W-:Y:S02]  /*2b80*/  IMAD R23, R11, c[0x0][0x26c], R7 ;  /* 0x00009b000b177a24 */ /* 0x000fe400078e0207 */
[----:B------:R-:W-:-:S03]  /*2b90*/  IMAD.WIDE.U32 R10, R212, c[0x0][0x280], R102 ;  /* 0x0000a000d40a7a25 */ /* 0x000fc600078e0066 */
[----:B------:R-:W-:Y:S01]  /*2ba0*/  IADD3 R61, R63, R23, RZ ;  /* 0x000000173f3d7210 */ /* 0x000fe20007ffe0ff */
[----:B------:R-:W-:Y:S01]  /*2bb0*/  IMAD.IADD R7, R3, 0x1, R15 ;  /* 0x0000000103077824 */ /* 0x000fe200078e020f */
[----:B------:R-:W-:Y:S01]  /*2bc0*/  IADD3 R3, R102, R5, RZ ;  /* 0x0000000566037210 */ /* 0x000fe20007ffe0ff */
[----:B------:R-:W-:Y:S01]  /*2bd0*/  IMAD.MOV.U32 R8, RZ, RZ, R4 ;  /* 0x000000ffff087224 */ /* 0x000fe200078e0004 */
[----:B------:R-:W-:Y:S01]  /*2be0*/  SEL R4, RZ, c[0x0][0x27c], !P2 ;  /* 0x00009f00ff047a07 */ /* 0x000fe20005000000 */
[----:B------:R-:W-:Y:S01]  /*2bf0*/  IMAD.IADD R5, R6, 0x1, R11 ;  /* 0x0000000106057824 */ /* 0x000fe200078e020b */
[----:B------:R-:W-:Y:S01]  /*2c00*/  SEL R11, RZ, c[0x0][0x27c], !P3 ;  /* 0x00009f00ff0b7a07 */ /* 0x000fe20005800000 */
[----:B------:R-:W-:Y:S01]  /*2c10*/  IMAD.MOV.U32 R6, RZ, RZ, R2 ;  /* 0x000000ffff067224 */ /* 0x000fe200078e0002 */
[----:B------:R-:W-:Y:S01]  /*2c20*/  IADD3 R14, R25, R4, RZ ;  /* 0x00000004190e7210 */ /* 0x000fe20007ffe0ff */
[----:B------:R-:W-:Y:S01]  /*2c30*/  IMAD.MOV.U32 R4, RZ, RZ, R10 ;  /* 0x000000ffff047224 */ /* 0x000fe200078e000a */
[----:B------:R-:W-:Y:S01]  /*2c40*/  SHF.R.S32.HI R2, RZ, 0x1f, R3 ;  /* 0x0000001fff027819 */ /* 0x000fe20000011403 */
[----:B------:R-:W-:Y:S01]  /*2c50*/  IMAD.IADD R13, R24, 0x1, R11 ;  /* 0x00000001180d7824 */ /* 0x000fe200078e020b */
[----:B------:R-:W-:Y:S01]  /*2c60*/  SHF.R.S32.HI R10, RZ, 0x1f, R14 ;  /* 0x0000001fff0a7819 */ /* 0x000fe2000001140e */
[----:B------:R-:W-:Y:S01]  /*2c70*/  IMAD.MOV.U32 R122, RZ, RZ, c[0x0][0x2b8] ;  /* 0x0000ae00ff7a7624 */ /* 0x000fe200078e00ff */
[-C--:B------:R-:W-:Y:S01]  /*2c80*/  LEA.HI R12, R2, R3.reuse, RZ, 0x3 ;  /* 0x00000003020c7211 */ /* 0x080fe200078f18ff */
[----:B------:R-:W-:Y:S01]  /*2c90*/  IMAD.WIDE.U32 R86, R0, c[0x0][0x2b0], RZ ;  /* 0x0000ac0000567a25 */ /* 0x000fe200078e00ff */
[----:B------:R-:W-:-:S02]  /*2ca0*/  LEA.HI R19, R2, R3, RZ, 0x6 ;  /* 0x0000000302137211 */ /* 0x000fc400078f30ff */
[----:B------:R-:W-:Y:S01]  /*2cb0*/  SHF.R.S32.HI R16, RZ, 0x1f, R13 ;  /* 0x0000001fff107819 */ /* 0x000fe2000001140d */
[----:B------:R-:W-:Y:S01]  /*2cc0*/  IMAD.WIDE.U32 R2, R212, c[0x0][0x290], R102 ;  /* 0x0000a400d4027a25 */ /* 0x000fe200078e0066 */
[CC--:B------:R-:W-:Y:S02]  /*2cd0*/  LEA.HI R11, R10.reuse, R14.reuse, RZ, 0x3 ;  /* 0x0000000e0a0b7211 */ /* 0x0c0fe400078f18ff */
[----:B------:R-:W-:Y:S01]  /*2ce0*/  LEA.HI R14, R10, R14, RZ, 0x6 ;  /* 0x0000000e0a0e7211 */ /* 0x000fe200078f30ff */
[----:B------:R-:W-:Y:S01]  /*2cf0*/  IMAD.SHL.U32 R19, R19, 0x40, RZ ;  /* 0x0000004013137824 */ /* 0x000fe200078e00ff */
[-C--:B------:R-:W-:Y:S01]  /*2d00*/  LEA.HI R10, R16, R13.reuse, RZ, 0x3 ;  /* 0x0000000d100a7211 */ /* 0x080fe200078f18ff */
[----:B------:R-:W-:Y:S01]  /*2d10*/  IMAD.WIDE.U32 R78, R126, c[0x0][0x290], R6 ;  /* 0x0000a4007e4e7a25 */ /* 0x000fe200078e0006 */
[----:B------:R-:W-:Y:S02]  /*2d20*/  LEA.HI R13, R16, R13, RZ, 0x6 ;  /* 0x0000000d100d7211 */ /* 0x000fe400078f30ff */
[----:B------:R-:W-:Y:S01]  /*2d30*/  IADD3 R3, R15, R3, RZ ;  /* 0x000000030f037210 */ /* 0x000fe20007ffe0ff */
[----:B------:R-:W-:Y:S01]  /*2d40*/  IMAD.SHL.U32 R16, R14, 0x40, RZ ;  /* 0x000000400e107824 */ /* 0x000fe200078e00ff */
[----:B------:R-:W-:Y:S01]  /*2d50*/  LOP3.LUT R15, R218, 0x38, R12, 0xf8, !PT ;  /* 0x00000038da0f7812 */ /* 0x000fe200078ef80c */
[----:B------:R-:W-:Y:S01]  /*2d60*/  IMAD.WIDE.U32 R84, R22, c[0x0][0x1e8], RZ ;  /* 0x00007a0016547a25 */ /* 0x000fe200078e00ff */
[----:B------:R-:W-:-:S02]  /*2d70*/  LOP3.LUT R14, R218, 0x38, R11, 0xf8, !PT ;  /* 0x00000038da0e7812 */ /* 0x000fc400078ef80b */
[----:B------:R-:W-:Y:S01]  /*2d80*/  SHF.L.U32 R13, R13, 0x6, RZ ;  /* 0x000000060d0d7819 */ /* 0x000fe200000006ff */
[----:B------:R-:W-:Y:S01]  /*2d90*/  IMAD.WIDE.U32 R82, R22, c[0x0][0x210], RZ ;  /* 0x0000840016527a25 */ /* 0x000fe200078e00ff */
[----:B------:R-:W-:Y:S02]  /*2da0*/  LOP3.LUT R20, R218, 0x38, R10, 0xf8, !PT ;  /* 0x00000038da147812 */ /* 0x000fe400078ef80a */
[----:B------:R-:W-:Y:S01]  /*2db0*/  LOP3.LUT R21, R19, 0x7ffff000, RZ, 0xc0, !PT ;  /* 0x7ffff00013157812 */ /* 0x000fe200078ec0ff */
[----:B------:R-:W-:Y:S01]  /*2dc0*/  IMAD.WIDE.U32 R80, R126, c[0x0][0x280], R8 ;  /* 0x0000a0007e507a25 */ /* 0x000fe200078e0008 */
[-C--:B------:R-:W-:Y:S02]  /*2dd0*/  LOP3.LUT R19, R15, R219.reuse, RZ, 0x3c, !PT ;  /* 0x000000db0f137212 */ /* 0x080fe400078e3cff */
[----:B------:R-:W-:Y:S01]  /*2de0*/  LOP3.LUT R15, R14, R219, RZ, 0x3c, !PT ;  /* 0x000000db0e0f7212 */ /* 0x000fe200078e3cff */
[----:B------:R-:W-:Y:S01]  /*2df0*/  IMAD.WIDE.U32 R76, R126, c[0x0][0x280], R4 ;  /* 0x0000a0007e4c7a25 */ /* 0x000fe200078e0004 */
[----:B------:R-:W-:-:S02]  /*2e00*/  ISETP.NE.AND P1, PT, R122, 0x1, PT ;  /* 0x000000017a00780c */ /* 0x000fc40003f25270 */
[----:B------:R-:W-:Y:S01]  /*2e10*/  LOP3.LUT R14, R13, 0x7ffff000, RZ, 0xc0, !PT ;  /* 0x7ffff0000d0e7812 */ /* 0x000fe200078ec0ff */
[----:B------:R-:W-:Y:S01]  /*2e20*/  IMAD.WIDE.U32 R74, R126, c[0x0][0x290], R2 ;  /* 0x0000a4007e4a7a25 */ /* 0x000fe200078e0002 */
[----:B------:R-:W-:Y:S02]  /*2e30*/  LOP3.LUT R13, R20, R219, RZ, 0x3c, !PT ;  /* 0x000000db140d7212 */ /* 0x000fe400078e3cff */
[----:B------:R-:W-:Y:S01]  /*2e40*/  LOP3.LUT R16, R16, 0x7ffff000, RZ, 0xc0, !PT ;  /* 0x7ffff00010107812 */ /* 0x000fe200078ec0ff */
[----:B------:R-:W-:Y:S01]  /*2e50*/  IMAD R120, R240, 0x40, R212 ;  /* 0x00000040f0787824 */ /* 0x000fe200078e02d4 */
[--C-:B------:R-:W-:Y:S01]  /*2e60*/  IADD3 R21, R19, R21, R220.reuse ;  /* 0x0000001513157210 */ /* 0x100fe20007ffe0dc */
[----:B------:R-:W-:Y:S01]  /*2e70*/  IMAD R105, R22, c[0x0][0x1ec], R85 ;  /* 0x00007b0016697a24 */ /* 0x000fe200078e0255 */
[--C-:B------:R-:W-:Y:S01]  /*2e80*/  IADD3 R19, R13, R14, R220.reuse ;  /* 0x0000000e0d137210 */ /* 0x100fe20007ffe0dc */
[----:B------:R-:W-:Y:S01]  /*2e90*/  IMAD R13, R17, c[0x0][0x2b0], RZ ;  /* 0x0000ac00110d7a24 */ /* 0x000fe200078e02ff */
[----:B------:R-:W-:Y:S01]  /*2ea0*/  IADD3 R20, R15, R16, R220 ;  /* 0x000000100f147210 */ /* 0x000fe20007ffe0dc */
[----:B------:R-:W-:Y:S01]  /*2eb0*/  IMAD R15, R18, c[0x0][0x290], RZ ;  /* 0x0000a400120f7a24 */ /* 0x000fe200078e02ff */
[----:B------:R-:W-:Y:S01]  /*2ec0*/  LOP3.LUT R68, R12, 0xfffffff8, RZ, 0xc0, !PT ;  /* 0xfffffff80c447812 */ /* 0x000fe200078ec0ff */
[----:B------:R-:W-:Y:S01]  /*2ed0*/  IMAD R16, R18, c[0x0][0x280], RZ ;  /* 0x0000a00012107a24 */ /* 0x000fe200078e02ff */
[----:B------:R-:W-:Y:S01]  /*2ee0*/  LOP3.LUT R67, R11, 0xfffffff8, RZ, 0xc0, !PT ;  /* 0xfffffff80b437812 */ /* 0x000fe200078ec0ff */
[----:B------:R-:W-:Y:S01]  /*2ef0*/  IMAD R14, R0, c[0x0][0x2b4], R13 ;  /* 0x0000ad00000e7a24 */ /* 0x000fe200078e020d */
[----:B------:R-:W-:Y:S01]  /*2f00*/  LOP3.LUT R66, R10, 0xfffffff8, RZ, 0xc0, !PT ;  /* 0xfffffff80a427812 */ /* 0x000fe200078ec0ff */
[----:B------:R-:W-:Y:S01]  /*2f10*/  IMAD R0, R126, c[0x0][0x294], R15 ;  /* 0x0000a5007e007a24 */ /* 0x000fe200078e020f */
[----:B------:R-:W-:Y:S01]  /*2f20*/  @P1 LOP3.LUT R214, R214, 0x1, RZ, 0xfc, !PT ;  /* 0x00000001d6d61812 */ /* 0x000fe200078efcff */
[----:B------:R-:W-:Y:S01]  /*2f30*/  IMAD R13, R126, c[0x0][0x284], R16 ;  /* 0x0000a1007e0d7a24 */ /* 0x000fe200078e0210 */
[----:B------:R-:W-:Y:S01]  /*2f40*/  SHF.R.S32.HI R100, RZ, 0x3, R12 ;  /* 0x00000003ff647819 */ /* 0x000fe2000001140c */
[----:B------:R-:W-:Y:S01]  /*2f50*/  IMAD R104, R22, c[0x0][0x214], R83 ;  /* 0x0000850016687a24 */ /* 0x000fe200078e0253 */
[----:B------:R-:W-:Y:S01]  /*2f60*/  SHF.R.S32.HI R99, RZ, 0x3, R11 ;  /* 0x00000003ff637819 */ /* 0x000fe2000001140b */
[----:B------:R-:W-:Y:S01]  /*2f70*/  IMAD.IADD R101, R87, 0x1, R14 ;  /* 0x0000000157657824 */ /* 0x000fe200078e020e */
[----:B------:R-:W-:Y:S01]  /*2f80*/  SHF.R.S32.HI R98, RZ, 0x3, R10 ;  /* 0x00000003ff627819 */ /* 0x000fe2000001140a */
[----:B------:R-:W-:Y:S01]  /*2f90*/  IMAD.IADD R97, R81, 0x1, R13 ;  /* 0x0000000151617824 */ /* 0x000fe200078e020d */
[----:B------:R-:W-:Y:S01]  /*2fa0*/  IADD3 R96, R79, R0, RZ ;  /* 0x000000004f607210 */ /* 0x000fe20007ffe0ff */
[----:B------:R-:W-:Y:S01]  /*2fb0*/  IMAD.IADD R95, R13, 0x1, R77 ;  /* 0x000000010d5f7824 */ /* 0x000fe200078e024d */
[----:B------:R-:W-:Y:S01]  /*2fc0*/  SHF.R.S32.HI R94, RZ, 0x1f, R68 ;  /* 0x0000001fff5e7819 */ /* 0x000fe20000011444 */
[----:B------:R-:W-:Y:S01]  /*2fd0*/  IMAD.IADD R91, R0, 0x1, R75 ;  /* 0x00000001005b7824 */ /* 0x000fe200078e024b */
[----:B------:R-:W-:Y:S01]  /*2fe0*/  SHF.R.S32.HI R93, RZ, 0x1f, R67 ;  /* 0x0000001fff5d7819 */ /* 0x000fe20000011443 */
[----:B------:R-:W-:Y:S01]  /*2ff0*/  IMAD.SHL.U32 R90, R21, 0x2, RZ ;  /* 0x00000002155a7824 */ /* 0x000fe200078e00ff */
[----:B------:R-:W-:Y:S01]  /*3000*/  SHF.R.S32.HI R92, RZ, 0x1f, R66 ;  /* 0x0000001fff5c7819 */ /* 0x000fe20000011442 */
[----:B------:R-:W-:Y:S01]  /*3010*/  IMAD.SHL.U32 R88, R19, 0x2, RZ ;  /* 0x0000000213587824 */ /* 0x000fe200078e00ff */
[----:B------:R-:W-:-:S02]  /*3020*/  SHF.L.U32 R89, R20, 0x1, RZ ;  /* 0x0000000114597819 */ /* 0x000fc400000006ff */
[----:B------:R-:W-:Y:S02]  /*3030*/  @P0 LOP3.LUT R214, R214, 0x10, RZ, 0xfc, !PT ;  /* 0x00000010d6d60812 */ /* 0x000fe400078efcff */
.L_x_207:
[----:B------:R-:W-:Y:S01]  /*3040*/  IMAD.SHL.U32 R57, R53, 0x40, RZ ;  /* 0x0000004035397824 */ /* 0x000fe200078e00ff */
[----:B------:R-:W-:Y:S04]  /*3050*/  DEPBAR.LE SB0, 0x0 ;  /* 0x000080000000791a */ /* 0x000fe80000000000 */
[----:B-1----:R-:W-:Y:S01]  /*3060*/  IMAD.IADD R2, R120, 0x1, R57 ;  /* 0x0000000178027824 */ /* 0x002fe200078e0239 */
[----:B------:R-:W-:Y:S01]  /*3070*/  ISETP.NE.AND P1, PT, R122, 0x1, PT ;  /* 0x000000017a00780c */ /* 0x000fe20003f25270 */
[----:B------:R-:W-:Y:S01]  /*3080*/  IMAD.MOV.U32 R54, RZ, RZ, RZ ;  /* 0x000000ffff367224 */ /* 0x000fe200078e00ff */
[----:B------:R-:W-:Y:S01]  /*3090*/  WARPSYNC 0xffffffff ;  /* 0xffffffff00007948 */ /* 0x000fe20003800000 */
[----:B------:R-:W-:Y:S01]  /*30a0*/  IMAD.IADD R0, R109, 0x1, R2 ;  /* 0x000000016d007824 */ /* 0x000fe200078e0202 */
[----:B------:R-:W-:Y:S01]  /*30b0*/  ISETP.GE.AND P0, PT, R2, R60, PT ;  /* 0x0000003c0200720c */ /* 0x000fe20003f06270 */
[----:B------:R-:W-:Y:S01]  /*30c0*/  BSSY B1, `(.L_x_183) ;  /* 0x00003e1000017945 */ /* 0x000fe20003800000 */
[----:B------:R-:W-:Y:S01]  /*30d0*/  ISETP.GE.AND P2, PT, R121, 0x1, PT ;  /* 0x000000017900780c */ /* 0x000fe20003f46270 */
[----:B------:R-:W-:Y:S01]  /*30e0*/  IMAD.MOV.U32 R2, RZ, RZ, R0 ;  /* 0x000000ffff027224 */ /* 0x000fe200078e0000 */
[----:B------:R-:W-:Y:S05]  /*30f0*/  ISETP.GT.OR P0, PT, R120, 0x3f, P0 ;  /* 0x0000003f7800780c */ /* 0x000fea0000704670 */
        /* <DEDUP_REMOVED lines=11> */
[----:B------:R-:W-:Y:S01]  /*31b0*/  IMAD R0, R58, c[0x0][0x1e0], RZ ;  /* 0x000078003a007a24 */ /* 0x000fe200078e02ff */
[----:B------:R-:W-:Y:S03]  /*31c0*/  BAR.SYNC.DEFER_BLOCKING 0x0 ;  /* 0x0000000000007b1d */ /* 0x000fe60000010000 */
        /* <DEDUP_REMOVED lines=9> */
[----:B----4-:R-:W-:Y:S01]  /*3260*/  LEA.HI.X R46, R0, c[0x0][0x1cc], R2, 0x1, P0 ;  /* 0x00007300002e7a11 */ /* 0x010fe200000f0c02 */
[----:B------:R-:W-:-:S05]  /*3270*/  @!P2 BRA `(.L_x_184) ;  /* 0x000039e00000a947 */ /* 0x000fca0003800000 */
[-C--:B------:R-:W-:Y:S01]  /*3280*/  IMAD R3, R116, R53.reuse, RZ ;  /* 0x0000003574037224 */ /* 0x080fe200078e02ff */
[----:B------:R-:W-:Y:S01]  /*3290*/  ISETP.NE.AND P0, PT, RZ, UR5, PT ;  /* 0x00000005ff007c0c */ /* 0x000fe2000bf05270 */
[----:B------:R-:W-:Y:S01]  /*32a0*/  IMAD R2, R117, R53, RZ ;  /* 0x0000003575027224 */ /* 0x000fe200078e02ff */
[----:B------:R-:W-:Y:S01]  /*32b0*/  SHF.R.S32.HI R0, RZ, 0x1f, R53 ;  /* 0x0000001fff007819 */ /* 0x000fe20000011435 */
[----:B------:R-:W-:Y:S01]  /*32c0*/  IMAD.WIDE.U32 R26, R53, UR6, RZ ;  /* 0x00000006351a7c25 */ /* 0x000fe2000f8e00ff */
[----:B------:R-:W-:Y:S03]  /*32d0*/  IADD3 R4, -R57, R60, RZ ;  /* 0x0000003c39047210 */ /* 0x000fe60007ffe1ff */
[----:B------:R-:W-:Y:S01]  /*32e0*/  IMAD R3, R0, UR6, R3 ;  /* 0x0000000600037c24 */ /* 0x000fe2000f8e0203 */
[----:B------:R-:W-:Y:S01]  /*32f0*/  IMNMX R56, R4, 0x40, PT ;  /* 0x0000004004387817 */ /* 0x000fe20003800200 */
[----:B------:R-:W-:Y:S02]  /*3300*/  IMAD R2, R0, UR7, R2 ;  /* 0x0000000700027c24 */ /* 0x000fe4000f8e0202 */
[----:B------:R-:W-:Y:S01]  /*3310*/  IMAD.WIDE.U32 R44, R53, UR7, RZ ;  /* 0x00000007352c7c25 */ /* 0x000fe2000f8e00ff */
[----:B------:R-:W-:Y:S04]  /*3320*/  IADD3 R47, R27, R3, RZ ;  /* 0x000000031b2f7210 */ /* 0x000fe80007ffe0ff */
[----:B------:R-:W-:Y:S01]  /*3330*/  IADD3 R49, R45, R2, RZ ;  /* 0x000000022d317210 */ /* 0x000fe20007ffe0ff */
[----:B------:R-:W-:-:S05]  /*3340*/  @!P0 BRA `(.L_x_185) ;  /* 0x00001c7000008947 */ /* 0x000fca0003800000 */
[----:B------:R-:W-:Y:S01]  /*3350*/  ISETP.GE.AND P1, PT, R212, R56, PT ;  /* 0x00000038d400720c */ /* 0x000fe20003f26270 */
[----:B------:R-:W-:Y:S01]  /*3360*/  BSSY B0, `(.L_x_186) ;  /* 0x000003a000007945 */ /* 0x000fe20003800000 */
        /* <DEDUP_REMOVED lines=12> */
[----:B------:R-:W-:-:S05]  /*3430*/  @P1 BRA `(.L_x_187) ;  /* 0x000002c000001947 */ /* 0x000fca0003800000 */
[----:B------:R-:W-:Y:S01]  /*3440*/  IADD3 R0, P0, R80, R26, RZ ;  /* 0x0000001a50007210 */ /* 0x000fe20007f1e0ff */
[----:B------:R-:W-:Y:S01]  /*3450*/  CS2R R10, SRZ ;  /* 0x00000000000a7805 */ /* 0x000fe2000001ff00 */
[----:B------:R-:W-:Y:S01]  /*3460*/  CS2R R8, SRZ ;  /* 0x0000000000087805 */ /* 0x000fe2000001ff00 */
[----:B------:R-:W-:Y:S01]  /*3470*/  CS2R R28, SRZ ;  /* 0x00000000001c7805 */ /* 0x000fe2000001ff00 */
[----:B------:R-:W-:Y:S01]  /*3480*/  CS2R R12, SRZ ;  /* 0x00000000000c7805 */ /* 0x000fe2000001ff00 */
[----:B------:R-:W-:Y:S01]  /*3490*/  IMAD.X R3, R47, 0x1, R97, P0 ;  /* 0x000000012f037824 */ /* 0x000fe200000e0661 */
[----:B------:R-:W-:Y:S01]  /*34a0*/  IADD3 R2, P0, R78, R44, RZ ;  /* 0x0000002c4e027210 */ /* 0x000fe20007f1e0ff */
[----:B------:R-:W-:Y:S01]  /*34b0*/  CS2R R30, SRZ ;  /* 0x00000000001e7805 */ /* 0x000fe2000001ff00 */
[----:B------:R-:W-:Y:S01]  /*34c0*/  CS2R R14, SRZ ;  /* 0x00000000000e7805 */ /* 0x000fe2000001ff00 */
[----:B------:R-:W-:Y:S01]  /*34d0*/  CS2R R32, SRZ ;  /* 0x0000000000207805 */ /* 0x000fe2000001ff00 */
[----:B------:R-:W-:Y:S01]  /*34e0*/  CS2R R16, SRZ ;  /* 0x0000000000107805 */ /* 0x000fe2000001ff00 */
[----:B------:R-:W-:Y:S01]  /*34f0*/  IMAD.X R5, R49, 0x1, R96, P0 ;  /* 0x0000000131057824 */ /* 0x000fe200000e0660 */
[C---:B------:R-:W-:Y:S01]  /*3500*/  LEA R6, P0, R0.reuse, c[0x0][0x270], 0x1 ;  /* 0x00009c0000067a11 */ /* 0x040fe200078008ff */
[----:B------:R-:W-:Y:S01]  /*3510*/  CS2R R34, SRZ ;  /* 0x0000000000227805 */ /* 0x000fe2000001ff00 */
[----:B------:R-:W-:Y:S01]  /*3520*/  CS2R R18, SRZ ;  /* 0x0000000000127805 */ /* 0x000fe2000001ff00 */
[----:B------:R-:W-:Y:S01]  /*3530*/  CS2R R38, SRZ ;  /* 0x0000000000267805 */ /* 0x000fe2000001ff00 */
[----:B------:R-:W-:Y:S02]  /*3540*/  LEA.HI.X R7, R0, c[0x0][0x274], R3, 0x1, P0 ;  /* 0x00009d0000077a11 */ /* 0x000fe400000f0c03 */
[C---:B------:R-:W-:Y:S04]  /*3550*/  LEA R4, P0, R2.reuse, c[0x0][0x288], 0x1 ;  /* 0x0000a20002047a11 */ /* 0x040fe800078008ff */
[----:B------:R-:W-:Y:S02]  /*3560*/  LEA.HI.X R5, R2, c[0x0][0x28c], R5, 0x1, P0 ;  /* 0x0000a30002057a11 */ /* 0x000fe400000f0c05 */
[----:B------:R-:W-:Y:S01]  /*3570*/  ISETP.GE.AND P0, PT, R106, c[0x0][0x27c], PT ;  /* 0x00009f006a007a0c */ /* 0x000fe20003f06270 */
[----:B------:R-:W-:Y:S11]  /*3580*/  CS2R R2, SRZ ;  /* 0x0000000000027805 */ /* 0x000ff6000001ff00 */
[----:B------:R-:W-:Y:S01]  /*3590*/  @!UPT UIADD3 URZ, URZ, URZ, URZ ;  /* 0x0000003f3f3ff290 */ /* 0x000fe2000fffe03f */
[----:B------:R1:W5:Y:S04]  /*35a0*/  @!P0 LDG.E.64 R2, [R6.64] ;  /* 0x0000000a06028981 */ /* 0x000368000c1e1b00 */
[----:B------:R1:W5:Y:S01]  /*35b0*/  @!P0 LDG.E.64 R10, [R4.64] ;  /* 0x0000000a040a8981 */ /* 0x000362000c1e1b00 */
[----:B------:R-:W-:Y:S11]  /*35c0*/  ISETP.GE.AND P0, PT, R144, c[0x0][0x27c], PT ;  /* 0x00009f0090007a0c */ /* 0x000ff60003f06270 */
[----:B------:R-:W-:Y:S02]  /*35d0*/  @!UPT UIADD3 URZ, URZ, URZ, URZ ;  /* 0x0000003f3f3ff290 */ /* 0x000fe4000fffe03f */
[----:B------:R1:W5:Y:S04]  /*35e0*/  @!P0 LDG.E.64 R8, [R6.64+0x20] ;  /* 0x0000200a06088981 */ /* 0x000368000c1e1b00 */
[----:B------:R1:W5:Y:S01]  /*35f0*/  @!P0 LDG.E.64 R28, [R4.64+0x20] ;  /* 0x0000200a041c8981 */ /* 0x000362000c1e1b00 */
        /* <DEDUP_REMOVED lines=15> */
[----:B------:R1:W5:Y:S02]  /*36f0*/  @!P0 LDG.E.64 R38, [R4.64+0xa0] ;  /* 0x0000a00a04268981 */ /* 0x000364000c1e1b00 */
.L_x_187:
[----:B------:R-:W-:Y:S05]  /*3700*/  BSYNC B0 ;  /* 0x0000000000007941 */ /* 0x000fea0003800000 */
.L_x_186:
[----:B------:R2:W3:Y:S04]  /*3710*/  SHFL.IDX PT, R47, R46, RZ, 0x1c1f ;  /* 0x001c1fff2e2f7589 */ /* 0x0004e800000e0000 */
[----:B------:R2:W4:Y:S01]  /*3720*/  SHFL.IDX PT, R46, R48, RZ, 0x1c1f ;  /* 0x001c1fff302e7589 */ /* 0x00052200000e0000 */
[----:B------:R-:W-:-:S05]  /*3730*/  @P1 BRA `(.L_x_188) ;  /* 0x0000379000001947 */ /* 0x000fca0003800000 */
[----:B------:R-:W-:Y:S01]  /*3740*/  ISETP.GE.AND P0, PT, R102, c[0x0][0x1d4], PT ;  /* 0x0000750066007a0c */ /* 0x000fe20003f06270 */
[----:B-1---5:R-:W-:Y:S01]  /*3750*/  IMAD.MOV.U32 R4, RZ, RZ, R16 ;  /* 0x000000ffff047224 */ /* 0x022fe200078e0010 */
[----:B------:R-:W-:Y:S01]  /*3760*/  BSSY B0, `(.L_x_189) ;  /* 0x000005b000007945 */ /* 0x000fe20003800000 */
[----:B------:R-:W-:Y:S02]  /*3770*/  IMAD.MOV.U32 R0, RZ, RZ, R17 ;  /* 0x000000ffff007224 */ /* 0x000fe400078e0011 */
[----:B------:R-:W-:Y:S02]  /*3780*/  IMAD.MOV.U32 R6, RZ, RZ, R18 ;  /* 0x000000ffff067224 */ /* 0x000fe400078e0012 */
[----:B------:R-:W-:Y:S01]  /*3790*/  IMAD.MOV.U32 R5, RZ, RZ, R19 ;  /* 0x000000ffff057224 */ /* 0x000fe200078e0013 */
[----:B------:R-:W-:Y:S01]  /*37a0*/  PRMT R23, R0, 0x5410, R4 ;  /* 0x0000541000177816 */ /* 0x000fe20000000004 */
[----:B------:R-:W-:Y:S02]  /*37b0*/  IMAD.MOV.U32 R4, RZ, RZ, R12 ;  /* 0x000000ffff047224 */ /* 0x000fe400078e000c */
[----:B------:R-:W-:Y:S01]  /*37c0*/  IMAD.MOV.U32 R0, RZ, RZ, R13 ;  /* 0x000000ffff007224 */ /* 0x000fe200078e000d */
[----:B------:R-:W-:Y:S01]  /*37d0*/  PRMT R26, R5, 0x5410, R6 ;  /* 0x00005410051a7816 */ /* 0x000fe20000000006 */
[----:B------:R-:W-:Y:S01]  /*37e0*/  IMAD.MOV.U32 R6, RZ, RZ, R14 ;  /* 0x000000ffff067224 */ /* 0x000fe200078e000e */
[----:B------:R-:W-:Y:S02]  /*37f0*/  MOV R5, R15 ;  /* 0x0000000f00057202 */ /* 0x000fe40000000f00 */
[----:B------:R-:W-:Y:S01]  /*3800*/  PRMT R21, R4, 0x5410, R0 ;  /* 0x0000541004157816 */ /* 0x000fe20000000000 */
[----:B------:R-:W-:Y:S01]  /*3810*/  IMAD.MOV.U32 R4, RZ, RZ, R8 ;  /* 0x000000ffff047224 */ /* 0x000fe200078e0008 */
[----:B------:R-:W-:Y:S02]  /*3820*/  MOV R0, R9 ;  /* 0x0000000900007202 */ /* 0x000fe40000000f00 */
[----:B------:R-:W-:Y:S01]  /*3830*/  PRMT R22, R5, 0x5410, R6 ;  /* 0x0000541005167816 */ /* 0x000fe20000000006 */
[----:B------:R-:W-:Y:S01]  /*3840*/  IMAD.MOV.U32 R6, RZ, RZ, R38 ;  /* 0x000000ffff067224 */ /* 0x000fe200078e0026 */
[----:B------:R-:W-:Y:S01]  /*3850*/  PRMT R20, R0, 0x5410, R4 ;  /* 0x0000541000147816 */ /* 0x000fe20000000004 */
[----:B------:R-:W-:Y:S01]  /*3860*/  IMAD.MOV.U32 R4, RZ, RZ, R34 ;  /* 0x000000ffff047224 */ /* 0x000fe200078e0022 */
[----:B------:R-:W-:Y:S01]  /*3870*/  MOV R0, R35 ;  /* 0x0000002300007202 */ /* 0x000fe20000000f00 */
[----:B------:R-:W-:Y:S03]  /*3880*/  IMAD.MOV.U32 R5, RZ, RZ, R39 ;  /* 0x000000ffff057224 */ /* 0x000fe600078e0027 */
[----:B------:R-:W-:Y:S01]  /*3890*/  PRMT R43, R4, 0x5410, R0 ;  /* 0x00005410042b7816 */ /* 0x000fe20000000000 */
[----:B------:R-:W-:Y:S01]  /*38a0*/  IMAD.MOV.U32 R0, RZ, RZ, R32 ;  /* 0x000000ffff007224 */ /* 0x000fe200078e0020 */
[----:B------:R-:W-:Y:S04]  /*38b0*/  PRMT R44, R6, 0x5410, R5 ;  /* 0x00005410062c7816 */ /* 0x000fe80000000005 */
[----:B------:R-:W-:Y:S01]  /*38c0*/  PRMT R42, R0, 0x7610, R42 ;  /* 0x00007610002a7816 */ /* 0x000fe2000000002a */
[----:B------:R-:W-:Y:S05]  /*38d0*/  IMAD.MOV.U32 R0, RZ, RZ, R33 ;  /* 0x000000ffff007224 */ /* 0x000fea00078e0021 */
[----:B------:R-:W-:Y:S01]  /*38e0*/  PRMT R42, R42, 0x5410, R0 ;  /* 0x000054102a2a7816 */ /* 0x000fe20000000000 */
[----:B------:R-:W-:Y:S05]  /*38f0*/  IMAD.MOV.U32 R0, RZ, RZ, R30 ;  /* 0x000000ffff007224 */ /* 0x000fea00078e001e */
[----:B------:R-:W-:Y:S02]  /*3900*/  PRMT R41, R0, 0x7610, R41 ;  /* 0x0000761000297816 */ /* 0x000fe40000000029 */
[----:B------:R-:W-:Y:S04]  /*3910*/  MOV R0, R31 ;  /* 0x0000001f00007202 */ /* 0x000fe80000000f00 */
[----:B------:R-:W-:Y:S01]  /*3920*/  PRMT R41, R41, 0x5410, R0 ;  /* 0x0000541029297816 */ /* 0x000fe20000000000 */
[----:B------:R-:W-:Y:S05]  /*3930*/  IMAD.MOV.U32 R0, RZ, RZ, R28 ;  /* 0x000000ffff007224 */ /* 0x000fea00078e001c */
[----:B------:R-:W-:Y:S01]  /*3940*/  PRMT R40, R0, 0x7610, R40 ;  /* 0x0000761000287816 */ /* 0x000fe20000000028 */
[----:B------:R-:W-:Y:S05]  /*3950*/  IMAD.MOV.U32 R0, RZ, RZ, R29 ;  /* 0x000000ffff007224 */ /* 0x000fea00078e001d */
[----:B------:R-:W-:Y:S01]  /*3960*/  PRMT R40, R40, 0x5410, R0 ;  /* 0x0000541028287816 */ /* 0x000fe20000000000 */
[----:B------:R-:W-:-:S05]  /*3970*/  @P0 BRA `(.L_x_190) ;  /* 0x0000039000000947 */ /* 0x000fca0003800000 */
[----:B------:R-:W-:Y:S01]  /*3980*/  ISETP.GE.AND P0, PT, R106, c[0x0][0x27c], PT ;  /* 0x00009f006a007a0c */ /* 0x000fe20003f06270 */
[----:B------:R-:W-:Y:S01]  /*3990*/  IMAD.MOV.U32 R4, RZ, RZ, R10 ;  /* 0x000000ffff047224 */ /* 0x000fe200078e000a */
[----:B------:R-:W-:Y:S01]  /*39a0*/  MOV R36, R11 ;  /* 0x0000000b00247202 */ /* 0x000fe20000000f00 */
[----:B------:R-:W-:Y:S10]  /*39b0*/  IMAD.MOV.U32 R0, RZ, RZ, R2 ;  /* 0x000000ffff007224 */ /* 0x000ff400078e0002 */
[----:B------:R-:W-:Y:S01]  /*39c0*/  @!P0 SHF.R.U64 R5, R10, 0x10, R11 ;  /* 0x000000100a058819 */ /* 0x000fe2000000120b */
[--C-:B------:R-:W-:Y:S01]  /*39d0*/  IMAD.MOV.U32 R10, RZ, RZ, R3.reuse ;  /* 0x000000ffff0a7224 */ /* 0x100fe200078e0003 */
[----:B------:R-:W-:Y:S02]  /*39e0*/  @!P0 SHF.R.U64 R2, R2, 0x10, R3 ;  /* 0x0000001002028819 */ /* 0x000fe40000001203 */
[----:B------:R-:W-:Y:S02]  /*39f0*/  @!P0 PRMT R37, R4, 0x5410, R5 ;  /* 0x0000541004258816 */ /* 0x000fe40000000005 */
[----:B------:R-:W-:Y:S01]  /*3a00*/  @!P0 SHF.R.U32.HI R27, RZ, 0x10, R11 ;  /* 0x00000010ff1b8819 */ /* 0x000fe2000001160b */
[----:B------:R-:W1:Y:S01]  /*3a10*/  LDS.128 R4, [R202+0x6000] ;  /* 0x00600000ca047984 */ /* 0x000e620000000c00 */
[----:B------:R-:W-:Y:S02]  /*3a20*/  @!P0 PRMT R11, R0, 0x5410, R2 ;  /* 0x00005410000b8816 */ /* 0x000fe40000000002 */
[----:B------:R-:W-:Y:S02]  /*3a30*/  @!P0 SHF.R.U32.HI R3, RZ, 0x10, R3 ;  /* 0x00000010ff038819 */ /* 0x000fe40000011603 */
[----:B------:R-:W-:Y:S01]  /*3a40*/  @!P0 PRMT R36, R36, 0x5410, R27 ;  /* 0x0000541024248816 */ /* 0x000fe2000000001b */
[----:B------:R-:W-:Y:S01]  /*3a50*/  @!P0 IMAD.U32 R2, R11, 0x10000, RZ ;  /* 0x000100000b028824 */ /* 0x000fe200078e00ff */
[----:B------:R-:W-:Y:S01]  /*3a60*/  @!P0 PRMT R3, R10, 0x5410, R3 ;  /* 0x000054100a038816 */ /* 0x000fe20000000003 */
[----:B------:R-:W-:Y:S01]  /*3a70*/  @!P0 IMAD.U32 R10, R37, 0x10000, RZ ;  /* 0x00010000250a8824 */ /* 0x000fe200078e00ff */
[C---:B-1----:R-:W-:Y:S02]  /*3a80*/  @!P0 LOP3.LUT R0, R4.reuse, 0xffff0000, RZ, 0xc0, !PT ;  /* 0xffff000004008812 */ /* 0x042fe400078ec0ff */
[----:B------:R-:W-:Y:S03]  /*3a90*/  @!P0 SHF.L.U32 R27, R4, 0x10, RZ ;  /* 0x00000010041b8819 */ /* 0x000fe600000006ff */
[C---:B------:R-:W-:Y:S02]  /*3aa0*/  @!P0 FMUL.FTZ R45, R0.reuse, R10 ;  /* 0x0000000a002d8220 */ /* 0x040fe40000410000 */
[-C--:B------:R-:W-:Y:S02]  /*3ab0*/  @!P0 FMUL.FTZ R0, R0, R2.reuse ;  /* 0x0000000200008220 */ /* 0x080fe40000410000 */
[----:B------:R-:W-:Y:S01]  /*3ac0*/  @!P0 FFMA.FTZ R45, R27, R2, -R45 ;  /* 0x000000021b2d8223 */ /* 0x000fe2000001082d */
[----:B------:R-:W-:Y:S01]  /*3ad0*/  @!P0 LOP3.LUT R2, R11, 0xffff0000, RZ, 0xc0, !PT ;  /* 0xffff00000b028812 */ /* 0x000fe200078ec0ff */
[----:B------:R-:W-:Y:S01]  /*3ae0*/  @!P0 FFMA.FTZ R0, R10, R27, R0 ;  /* 0x0000001b0a008223 */ /* 0x000fe20000010000 */
[----:B------:R-:W-:Y:S01]  /*3af0*/  @!P0 LOP3.LUT R10, R37, 0xffff0000, RZ, 0xc0, !PT ;  /* 0xffff0000250a8812 */ /* 0x000fe200078ec0ff */
[C---:B------:R-:W-:Y:S03]  /*3b00*/  @!P0 IMAD.U32 R27, R5.reuse, 0x10000, RZ ;  /* 0x00010000051b8824 */ /* 0x040fe600078e00ff */
[----:B------:R-:W-:Y:S02]  /*3b10*/  @!P0 F2FP.BF16.PACK_AB R45, R0, R45 ;  /* 0x0000002d002d823e */ /* 0x000fe400000010ff */
[----:B------:R-:W-:Y:S03]  /*3b20*/  @!P0 LOP3.LUT R0, R5, 0xffff0000, RZ, 0xc0, !PT ;  /* 0xffff000005008812 */ /* 0x000fe600078ec0ff */
[----:B------:R-:W-:Y:S02]  /*3b30*/  @!P0 IMAD.MOV.U32 R4, RZ, RZ, R45 ;  /* 0x000000ffff048224 */ /* 0x000fe400078e002d */
[C---:B------:R-:W-:Y:S02]  /*3b40*/  @!P0 FMUL.FTZ R11, R0.reuse, R10 ;  /* 0x0000000a000b8220 */ /* 0x040fe40000410000 */
[-C--:B------:R-:W-:Y:S02]  /*3b50*/  @!P0 FMUL.FTZ R0, R0, R2.reuse ;  /* 0x0000000200008220 */ /* 0x080fe40000410000 */
[----:B------:R-:W-:Y:S02]  /*3b60*/  @!P0 FFMA.FTZ R11, R27, R2, -R11 ;  /* 0x000000021b0b8223 */ /* 0x000fe4000001080b */
[----:B------:R-:W-:Y:S01]  /*3b70*/  @!P0 FFMA.FTZ R0, R10, R27, R0 ;  /* 0x0000001b0a008223 */ /* 0x000fe20000010000 */
[----:B------:R-:W-:Y:S04]  /*3b80*/  @!P0 SHF.L.U32 R10, R36, 0x10, RZ ;  /* 0x00000010240a8819 */ /* 0x000fe800000006ff */
[----:B------:R-:W-:Y:S02]  /*3b90*/  @!P0 F2FP.BF16.PACK_AB R2, R0, R11 ;  /* 0x0000000b0002823e */ /* 0x000fe400000010ff */
[C---:B------:R-:W-:Y:S02]  /*3ba0*/  @!P0 LOP3.LUT R0, R6.reuse, 0xffff0000, RZ, 0xc0, !PT ;  /* 0xffff000006008812 */ /* 0x040fe400078ec0ff */
[----:B------:R-:W-:Y:S01]  /*3bb0*/  @!P0 SHF.L.U32 R11, R6, 0x10, RZ ;  /* 0x00000010060b8819 */ /* 0x000fe200000006ff */
[----:B------:R-:W-:Y:S02]  /*3bc0*/  @!P0 IMAD.MOV.U32 R5, RZ, RZ, R2 ;  /* 0x000000ffff058224 */ /* 0x000fe400078e0002 */
[C---:B------:R-:W-:Y:S01]  /*3bd0*/  @!P0 IMAD.U32 R2, R3.reuse, 0x10000, RZ ;  /* 0x0001000003028824 */ /* 0x040fe200078e00ff */
[----:B------:R-:W-:Y:S01]  /*3be0*/  @!P0 LOP3.LUT R3, R3, 0xffff0000, RZ, 0xc0, !PT ;  /* 0xffff000003038812 */ /* 0x000fe200078ec0ff */
[C---:B------:R-:W-:Y:S02]  /*3bf0*/  @!P0 FMUL.FTZ R27, R0.reuse, R10 ;  /* 0x0000000a001b8220 */ /* 0x040fe40000410000 */
[-C--:B------:R-:W-:Y:S02]  /*3c00*/  @!P0 FMUL.FTZ R0, R0, R2.reuse ;  /* 0x0000000200008220 */ /* 0x080fe40000410000 */
[----:B------:R-:W-:Y:S01]  /*3c10*/  @!P0 FFMA.FTZ R37, R11, R2, -R27 ;  /* 0x000000020b258223 */ /* 0x000fe2000001081b */
[C---:B------:R-:W-:Y:S01]  /*3c20*/  @!P0 LOP3.LUT R2, R7.reuse, 0xffff0000, RZ, 0xc0, !PT ;  /* 0xffff000007028812 */ /* 0x040fe200078ec0ff */
[----:B------:R-:W-:Y:S01]  /*3c30*/  @!P0 FFMA.FTZ R0, R10, R11, R0 ;  /* 0x0000000b0a008223 */ /* 0x000fe20000010000 */
[----:B------:R-:W-:Y:S02]  /*3c40*/  @!P0 LOP3.LUT R10, R36, 0xffff0000, RZ, 0xc0, !PT ;  /* 0xffff0000240a8812 */ /* 0x000fe400078ec0ff */
[----:B------:R-:W-:Y:S02]  /*3c50*/  @!P0 SHF.L.U32 R11, R7, 0x10, RZ ;  /* 0x00000010070b8819 */ /* 0x000fe400000006ff */
[----:B------:R-:W-:Y:S01]  /*3c60*/  @!P0 F2FP.BF16.PACK_AB R0, R0, R37 ;  /* 0x000000250000823e */ /* 0x000fe200000010ff */
[C---:B------:R-:W-:Y:S02]  /*3c70*/  @!P0 FMUL.FTZ R27, R2.reuse, R10 ;  /* 0x0000000a021b8220 */ /* 0x040fe40000410000 */
[-C--:B------:R-:W-:Y:S02]  /*3c80*/  @!P0 FMUL.FTZ R2, R2, R3.reuse ;  /* 0x0000000302028220 */ /* 0x080fe40000410000 */
[----:B------:R-:W-:Y:S02]  /*3c90*/  @!P0 FFMA.FTZ R27, R11, R3, -R27 ;  /* 0x000000030b1b8223 */ /* 0x000fe4000001081b */
[----:B------:R-:W-:Y:S01]  /*3ca0*/  @!P0 FFMA.FTZ R2, R10, R11, R2 ;  /* 0x0000000b0a028223 */ /* 0x000fe20000010002 */
[----:B----4-:R-:W-:Y:S01]  /*3cb0*/  LEA R10, P1, R102, R46, 0x1 ;  /* 0x0000002e660a7211 */ /* 0x010fe200078208ff */
[----:B------:R-:W-:Y:S03]  /*3cc0*/  @!P0 IMAD.MOV.U32 R6, RZ, RZ, R0 ;  /* 0x000000ffff068224 */ /* 0x000fe600078e0000 */
[----:B------:R-:W-:Y:S02]  /*3cd0*/  @!P0 F2FP.BF16.PACK_AB R2, R2, R27 ;  /* 0x0000001b0202823e */ /* 0x000fe400000010ff */
[----:B---3--:R-:W-:Y:S02]  /*3ce0*/  LEA.HI.X R11, R102, R47, R103, 0x1, P1 ;  /* 0x0000002f660b7211 */ /* 0x008fe400008f0c67 */
[----:B------:R-:W-:Y:S05]  /*3cf0*/  @!P0 MOV R7, R2 ;  /* 0x0000000200078202 */ /* 0x000fea0000000f00 */
[----:B------:R1:W-:Y:S02]  /*3d00*/  ST.E.128 [R10.64], R4 ;  /* 0x000000040a007985 */ /* 0x0003e4000c101d0a */
.L_x_190:
[----:B------:R-:W-:Y:S05]  /*3d10*/  BSYNC B0 ;  /* 0x0000000000007941 */ /* 0x000fea0003800000 */
.L_x_189:
[----:B------:R-:W-:Y:S01]  /*3d20*/  ISETP.GE.AND P0, PT, R25, c[0x0][0x1d4], PT ;  /* 0x0000750019007a0c */ /* 0x000fe20003f06270 */
[----:B------:R-:W-:Y:S01]  /*3d30*/  @!UPT UIADD3 URZ, URZ, URZ, URZ ;  /* 0x0000003f3f3ff290 */ /* 0x000fe2000fffe03f */
[----:B------:R-:W-:Y:S11]  /*3d40*/  BSSY B0, `(.L_x_191) ;  /* 0x0000039000007945 */ /* 0x000ff60003800000 */
[----:B------:R-:W-:-:S05]  /*3d50*/  @P0 BRA `(.L_x_192) ;  /* 0x0000037000000947 */ /* 0x000fca0003800000 */
[----:B------:R-:W-:Y:S01]  /*3d60*/  ISETP.GE.AND P0, PT, R144, c[0x0][0x27c], PT ;  /* 0x00009f0090007a0c */ /* 0x000fe20003f06270 */
[----:B-1----:R-:W1:Y:S11]  /*3d70*/  LDS.128 R4, [R203+0x6000] ;  /* 0x00600000cb047984 */ /* 0x002e760000000c00 */
[----:B------:R-:W-:Y:S01]  /*3d80*/  @!UPT UIADD3 URZ, URZ, URZ, URZ ;  /* 0x0000003f3f3ff290 */ /* 0x000fe2000fffe03f */
[----:B------:R-:W-:Y:S02]  /*3d90*/  @!P0 SHF.R.U64 R2, R28, 0x10, R29 ;  /* 0x000000101c028819 */ /* 0x000fe4000000121d */
[--C-:B------:R-:W-:Y:S02]  /*3da0*/  @!P0 SHF.R.U64 R0, R8, 0x10, R9.reuse ;  /* 0x0000001008008819 */ /* 0x100fe40000001209 */
[----:B------:R-:W-:Y:S02]  /*3db0*/  @!P0 PRMT R11, R40, 0x5410, R2 ;  /* 0x00005410280b8816 */ /* 0x000fe40000000002 */
[C---:B------:R-:W-:Y:S02]  /*3dc0*/  @!P0 PRMT R2, R20.reuse, 0x5432, R0 ;  /* 0x0000543214028816 */ /* 0x040fe40000000000 */
[----:B------:R-:W-:Y:S01]  /*3dd0*/  @!P0 SHF.R.U32.HI R3, RZ, 0x10, R9 ;  /* 0x00000010ff038819 */ /* 0x000fe20000011609 */
[C---:B------:R-:W-:Y:S01]  /*3de0*/  @!P0 IMAD.U32 R9, R11.reuse, 0x10000, RZ ;  /* 0x000100000b098824 */ /* 0x040fe200078e00ff */
[----:B------:R-:W-:Y:S02]  /*3df0*/  @!P0 SHF.R.U32.HI R10, RZ, 0x10, R29 ;  /* 0x00000010ff0a8819 */ /* 0x000fe4000001161d */
[----:B------:R-:W-:Y:S01]  /*3e00*/  @!P0 PRMT R8, R20, 0x5410, R3 ;  /* 0x0000541014088816 */ /* 0x000fe20000000003 */
[----:B------:R-:W-:Y:S01]  /*3e10*/  @!P0 IMAD.U32 R3, R2, 0x10000, RZ ;  /* 0x0001000002038824 */ /* 0x000fe200078e00ff */
[----:B------:R-:W-:Y:S02]  /*3e20*/  @!P0 PRMT R27, R40, 0x5432, R10 ;  /* 0x00005432281b8816 */ /* 0x000fe4000000000a */
[----:B------:R-:W-:Y:S01]  /*3e30*/  @!P0 LOP3.LUT R2, R2, 0xffff0000, RZ, 0xc0, !PT ;  /* 0xffff000002028812 */ /* 0x000fe200078ec0ff */
[C---:B-1----:R-:W-:Y:S01]  /*3e40*/  @!P0 IMAD.U32 R10, R4.reuse, 0x10000, RZ ;  /* 0x00010000040a8824 */ /* 0x042fe200078e00ff */
[----:B------:R-:W-:Y:S05]  /*3e50*/  @!P0 LOP3.LUT R0, R4, 0xffff0000, RZ, 0xc0, !PT ;  /* 0xffff000004008812 */ /* 0x000fea00078ec0ff */
[C---:B------:R-:W-:Y:S02]  /*3e60*/  @!P0 FMUL.FTZ R20, R0.reuse, R9 ;  /* 0x0000000900148220 */ /* 0x040fe40000410000 */
[-C--:B------:R-:W-:Y:S02]  /*3e70*/  @!P0 FMUL.FTZ R0, R0, R3.reuse ;  /* 0x0000000300008220 */ /* 0x080fe40000410000 */
[----:B------:R-:W-:Y:S01]  /*3e80*/  @!P0 FFMA.FTZ R20, R10, R3, -R20 ;  /* 0x000000030a148223 */ /* 0x000fe20000010814 */
[----:B------:R-:W-:Y:S01]  /*3e90*/  @!P0 LOP3.LUT R3, R11, 0xffff0000, RZ, 0xc0, !PT ;  /* 0xffff00000b038812 */ /* 0x000fe200078ec0ff */
[----:B------:R-:W-:Y:S01]  /*3ea0*/  @!P0 FFMA.FTZ R0, R9, R10, R0 ;  /* 0x0000000a09008223 */ /* 0x000fe20000010000 */
[C---:B------:R-:W-:Y:S04]  /*3eb0*/  @!P0 SHF.L.U32 R9, R5.reuse, 0x10, RZ ;  /* 0x0000001005098819 */ /* 0x040fe800000006ff */
[----:B------:R-:W-:Y:S02]  /*3ec0*/  @!P0 F2FP.BF16.PACK_AB R10, R0, R20 ;  /* 0x00000014000a823e */ /* 0x000fe400000010ff */
[----:B------:R-:W-:Y:S03]  /*3ed0*/  @!P0 LOP3.LUT R0, R5, 0xffff0000, RZ, 0xc0, !PT ;  /* 0xffff000005008812 */ /* 0x000fe600078ec0ff */
[----:B------:R-:W-:Y:S02]  /*3ee0*/  @!P0 IMAD.MOV.U32 R4, RZ, RZ, R10 ;  /* 0x000000ffff048224 */ /* 0x000fe400078e000a */
[C---:B------:R-:W-:Y:S02]  /*3ef0*/  @!P0 FMUL.FTZ R11, R0.reuse, R3 ;  /* 0x00000003000b8220 */ /* 0x040fe40000410000 */
[-C--:B------:R-:W-:Y:S02]  /*3f00*/  @!P0 FMUL.FTZ R0, R0, R2.reuse ;  /* 0x0000000200008220 */ /* 0x080fe40000410000 */
[----:B------:R-:W-:Y:S02]  /*3f10*/  @!P0 FFMA.FTZ R11, R9, R2, -R11 ;  /* 0x00000002090b8223 */ /* 0x000fe4000001080b */
[----:B------:R-:W-:Y:S02]  /*3f20*/  @!P0 FFMA.FTZ R0, R3, R9, R0 ;  /* 0x0000000903008223 */ /* 0x000fe40000010000 */
[----:B------:R-:W-:Y:S02]  /*3f30*/  @!P0 IMAD.U32 R3, R27, 0x10000, RZ ;  /* 0x000100001b038824 */ /* 0x000fe400078e00ff */
[----:B------:R-:W-:Y:S01]  /*3f40*/  @!P0 IMAD.U32 R9, R6, 0x10000, RZ ;  /* 0x0001000006098824 */ /* 0x000fe200078e00ff */
[----:B------:R-:W-:Y:S02]  /*3f50*/  @!P0 F2FP.BF16.PACK_AB R2, R0, R11 ;  /* 0x0000000b0002823e */ /* 0x000fe400000010ff */
[----:B------:R-:W-:Y:S02]  /*3f60*/  @!P0 LOP3.LUT R0, R6, 0xffff0000, RZ, 0xc0, !PT ;  /* 0xffff000006008812 */ /* 0x000fe400078ec0ff */
[----:B------:R-:W-:Y:S01]  /*3f70*/  @!P0 MOV R5, R2 ;  /* 0x0000000200058202 */ /* 0x000fe20000000f00 */
[----:B------:R-:W-:Y:S02]  /*3f80*/  @!P0 IMAD.U32 R2, R8, 0x10000, RZ ;  /* 0x0001000008028824 */ /* 0x000fe400078e00ff */
[C---:B------:R-:W-:Y:S02]  /*3f90*/  @!P0 FMUL.FTZ R10, R0.reuse, R3 ;  /* 0x00000003000a8220 */ /* 0x040fe40000410000 */
[-C--:B------:R-:W-:Y:S02]  /*3fa0*/  @!P0 FMUL.FTZ R0, R0, R2.reuse ;  /* 0x0000000200008220 */ /* 0x080fe40000410000 */
[----:B------:R-:W-:Y:S01]  /*3fb0*/  @!P0 FFMA.FTZ R20, R9, R2, -R10 ;  /* 0x0000000209148223 */ /* 0x000fe2000001080a */
[----:B------:R-:W-:Y:S01]  /*3fc0*/  @!P0 LOP3.LUT R2, R7, 0xffff0000, RZ, 0xc0, !PT ;  /* 0xffff000007028812 */ /* 0x000fe200078ec0ff */
[----:B------:R-:W-:Y:S01]  /*3fd0*/  @!P0 FFMA.FTZ R0, R3, R9, R0 ;  /* 0x0000000903008223 */ /* 0x000fe20000010000 */
[----:B------:R-:W-:Y:S02]  /*3fe0*/  @!P0 LOP3.LUT R9, R27, 0xffff0000, RZ, 0xc0, !PT ;  /* 0xffff00001b098812 */ /* 0x000fe400078ec0ff */
[----:B------:R-:W-:Y:S02]  /*3ff0*/  @!P0 LOP3.LUT R3, R8, 0xffff0000, RZ, 0xc0, !PT ;  /* 0xffff000008038812 */ /* 0x000fe400078ec0ff */
[----:B------:R-:W-:Y:S01]  /*4000*/  @!P0 SHF.L.U32 R10, R7, 0x10, RZ ;  /* 0x00000010070a8819 */ /* 0x000fe200000006ff */
[----:B------:R-:W-:Y:S01]  /*4010*/  @!P0 FMUL.FTZ R8, R2, R9 ;  /* 0x0000000902088220 */ /* 0x000fe20000410000 */
[----:B------:R-:W-:Y:S01]  /*4020*/  @!P0 F2FP.BF16.PACK_AB R0, R0, R20 ;  /* 0x000000140000823e */ /* 0x000fe200000010ff */
[-C--:B------:R-:W-:Y:S02]  /*4030*/  @!P0 FMUL.FTZ R2, R2, R3.reuse ;  /* 0x0000000302028220 */ /* 0x080fe40000410000 */
[----:B------:R-:W-:Y:S02]  /*4040*/  @!P0 FFMA.FTZ R11, R10, R3, -R8 ;  /* 0x000000030a0b8223 */ /* 0x000fe40000010808 */
[----:B------:R-:W-:Y:S02]  /*4050*/  @!P0 FFMA.FTZ R2, R9, R10, R2 ;  /* 0x0000000a09028223 */ /* 0x000fe40000010002 */
[----:B------:R-:W-:Y:S02]  /*4060*/  IMAD.SHL.U32 R3, R216, 0x8, RZ ;  /* 0x00000008d8037824 */ /* 0x000fe400078e00ff */
[----:B------:R-:W-:Y:S01]  /*4070*/  @!P0 IMAD.MOV.U32 R6, RZ, RZ, R0 ;  /* 0x000000ffff068224 */ /* 0x000fe200078e0000 */
[----:B------:R-:W-:Y:S02]  /*4080*/  @!P0 F2FP.BF16.PACK_AB R2, R2, R11 ;  /* 0x0000000b0202823e */ /* 0x000fe400000010ff */
[C---:B----4-:R-:W-:Y:S02]  /*4090*/  LEA R8, P1, R3.reuse, R46, 0x1 ;  /* 0x0000002e03087211 */ /* 0x050fe400078208ff */
[----:B------:R-:W-:Y:S02]  /*40a0*/  @!P0 MOV R7, R2 ;  /* 0x0000000200078202 */ /* 0x000fe40000000f00 */
[----:B---3--:R-:W-:Y:S05]  /*40b0*/  LEA.HI.X.SX32 R9, R3, R47, 0x1, P1 ;  /* 0x0000002f03097211 */ /* 0x008fea00008f0eff */
[----:B------:R1:W-:Y:S04]  /*40c0*/  ST.E.128 [R8.64], R4 ;  /* 0x0000000408007985 */ /* 0x0003e8000c101d0a */
.L_x_192:
[----:B------:R-:W-:Y:S05]  /*40d0*/  BSYNC B0 ;  /* 0x0000000000007941 */ /* 0x000fea0003800000 */
.L_x_191:
        /* <DEDUP_REMOVED lines=8> */
[----:B------:R-:W-:Y:S02]  /*4160*/  @!P0 SHF.R.U64 R0, R12, 0x10, R13 ;  /* 0x000000100c008819 */ /* 0x000fe4000000120d */
[----:B------:R-:W-:Y:S02]  /*4170*/  @!P0 PRMT R11, R41, 0x5410, R3 ;  /* 0x00005410290b8816 */ /* 0x000fe40000000003 */
[----:B------:R-:W-:Y:S02]  /*4180*/  @!P0 PRMT R3, R21, 0x5410, R0 ;  /* 0x0000541015038816 */ /* 0x000fe40000000000 */
[----:B------:R-:W-:Y:S01]  /*4190*/  @!P0 SHF.R.U32.HI R8, RZ, 0x10, R31 ;  /* 0x00000010ff088819 */ /* 0x000fe2000001161f */
[----:B------:R-:W-:Y:S01]  /*41a0*/  @!P0 IMAD.U32 R9, R11, 0x10000, RZ ;  /* 0x000100000b098824 */ /* 0x000fe200078e00ff */
[----:B------:R-:W-:Y:S02]  /*41b0*/  @!P0 SHF.R.U32.HI R2, RZ, 0x10, R13 ;  /* 0x00000010ff028819 */ /* 0x000fe4000001160d */
[----:B------:R-:W-:Y:S02]  /*41c0*/  @!P0 PRMT R12, R41, 0x5432, R8 ;  /* 0x00005432290c8816 */ /* 0x000fe40000000008 */
[----:B------:R-:W-:Y:S01]  /*41d0*/  @!P0 PRMT R8, R21, 0x5432, R2 ;  /* 0x0000543215088816 */ /* 0x000fe20000000002 */
[C---:B------:R-:W-:Y:S01]  /*41e0*/  @!P0 IMAD.U32 R2, R3.reuse, 0x10000, RZ ;  /* 0x0001000003028824 */ /* 0x040fe200078e00ff */
        /* <DEDUP_REMOVED lines=8> */
[----:B------:R-:W-:Y:S02]  /*4270*/  @!P0 LOP3.LUT R9, R11, 0xffff0000, RZ, 0xc0, !PT ;  /* 0xffff00000b098812 */ /* 0x000fe400078ec0ff */
[----:B------:R-:W-:Y:S03]  /*4280*/  @!P0 SHF.L.U32 R10, R5, 0x10, RZ ;  /* 0x00000010050a8819 */ /* 0x000fe600000006ff */
[C---:B------:R-:W-:Y:S02]  /*4290*/  @!P0 FMUL.FTZ R11, R2.reuse, R9 ;  /* 0x00000009020b8220 */ /* 0x040fe40000410000 */
[-C--:B------:R-:W-:Y:S02]  /*42a0*/  @!P0 FMUL.FTZ R2, R2, R3.reuse ;  /* 0x0000000302028220 */ /* 0x080fe40000410000 */
[----:B------:R-:W-:Y:S02]  /*42b0*/  @!P0 FFMA.FTZ R11, R10, R3, -R11 ;  /* 0x000000030a0b8223 */ /* 0x000fe4000001080b */
[----:B------:R-:W-:Y:S01]  /*42c0*/  @!P0 FFMA.FTZ R2, R9, R10, R2 ;  /* 0x0000000a09028223 */ /* 0x000fe20000010002 */
[----:B------:R-:W-:Y:S01]  /*42d0*/  @!P0 F2FP.BF16.PACK_AB R10, R0, R13 ;  /* 0x0000000d000a823e */ /* 0x000fe200000010ff */
[----:B------:R-:W-:Y:S01]  /*42e0*/  @!P0 IMAD.U32 R9, R12, 0x10000, RZ ;  /* 0x000100000c098824 */ /* 0x000fe200078e00ff */
[----:B------:R-:W-:Y:S01]  /*42f0*/  @!P0 LOP3.LUT R0, R6, 0xffff0000, RZ, 0xc0, !PT ;  /* 0xffff000006008812 */ /* 0x000fe200078ec0ff */
[----:B------:R-:W-:Y:S01]  /*4300*/  @!P0 IMAD.U32 R3, R8, 0x10000, RZ ;  /* 0x0001000008038824 */ /* 0x000fe200078e00ff */
[----:B------:R-:W-:Y:S02]  /*4310*/  @!P0 F2FP.BF16.PACK_AB R2, R2, R11 ;  /* 0x0000000b0202823e */ /* 0x000fe400000010ff */
[----:B------:R-:W-:Y:S01]  /*4320*/  @!P0 MOV R4, R10 ;  /* 0x0000000a00048202 */ /* 0x000fe20000000f00 */
[----:B------:R-:W-:Y:S01]  /*4330*/  @!P0 IMAD.U32 R10, R6, 0x10000, RZ ;  /* 0x00010000060a8824 */ /* 0x000fe200078e00ff */
[----:B------:R-:W-:Y:S01]  /*4340*/  @!P0 LOP3.LUT R11, R12, 0xffff0000, RZ, 0xc0, !PT ;  /* 0xffff00000c0b8812 */ /* 0x000fe200078ec0ff */
[C---:B------:R-:W-:Y:S02]  /*4350*/  @!P0 FMUL.FTZ R13, R0.reuse, R9 ;  /* 0x00000009000d8220 */ /* 0x040fe40000410000 */
[----:B------:R-:W-:Y:S01]  /*4360*/  @!P0 IMAD.MOV.U32 R5, RZ, RZ, R2 ;  /* 0x000000ffff058224 */ /* 0x000fe200078e0002 */
[----:B------:R-:W-:Y:S01]  /*4370*/  @!P0 LOP3.LUT R2, R7, 0xffff0000, RZ, 0xc0, !PT ;  /* 0xffff000007028812 */ /* 0x000fe200078ec0ff */
[-C--:B------:R-:W-:Y:S02]  /*4380*/  @!P0 FMUL.FTZ R0, R0, R3.reuse ;  /* 0x0000000300008220 */ /* 0x080fe40000410000 */
[----:B------:R-:W-:Y:S01]  /*4390*/  @!P0 FFMA.FTZ R20, R10, R3, -R13 ;  /* 0x000000030a148223 */ /* 0x000fe2000001080d */
[----:B------:R-:W-:Y:S01]  /*43a0*/  @!P0 LOP3.LUT R3, R8, 0xffff0000, RZ, 0xc0, !PT ;  /* 0xffff000008038812 */ /* 0x000fe200078ec0ff */
[----:B------:R-:W-:Y:S01]  /*43b0*/  @!P0 FFMA.FTZ R0, R9, R10, R0 ;  /* 0x0000000a09008223 */ /* 0x000fe20000010000 */
[----:B------:R-:W-:Y:S01]  /*43c0*/  @!P0 SHF.L.U32 R8, R7, 0x10, RZ ;  /* 0x0000001007088819 */ /* 0x000fe200000006ff */
[C---:B------:R-:W-:Y:S01]  /*43d0*/  @!P0 FMUL.FTZ R10, R2.reuse, R11 ;  /* 0x0000000b020a8220 */ /* 0x040fe20000410000 */
[----:B---3--:R-:W-:Y:S01]  /*43e0*/  MOV R13, R47 ;  /* 0x0000002f000d7202 */ /* 0x008fe20000000f00 */
[-C--:B------:R-:W-:Y:S01]  /*43f0*/  @!P0 FMUL.FTZ R2, R2, R3.reuse ;  /* 0x0000000302028220 */ /* 0x080fe20000410000 */
[----:B------:R-:W-:Y:S01]  /*4400*/  @!P0 F2FP.BF16.PACK_AB R0, R0, R20 ;  /* 0x000000140000823e */ /* 0x000fe200000010ff */
[----:B------:R-:W-:Y:S02]  /*4410*/  IMAD.SHL.U32 R9, R215, 0x8, RZ ;  /* 0x00000008d7097824 */ /* 0x000fe400078e00ff */
[----:B----4-:R-:W-:Y:S02]  /*4420*/  IMAD.MOV.U32 R12, RZ, RZ, R46 ;  /* 0x000000ffff0c7224 */ /* 0x010fe400078e002e */
[----:B------:R-:W-:Y:S02]  /*4430*/  @!P0 FFMA.FTZ R10, R8, R3, -R10 ;  /* 0x00000003080a8223 */ /* 0x000fe4000001080a */
[----:B------:R-:W-:Y:S01]  /*4440*/  @!P0 FFMA.FTZ R2, R11, R8, R2 ;  /* 0x000000080b028223 */ /* 0x000fe20000010002 */
[C---:B------:R-:W-:Y:S01]  /*4450*/  LEA R12, P1, R9.reuse, R12, 0x1 ;  /* 0x0000000c090c7211 */ /* 0x040fe200078208ff */
[----:B------:R-:W-:Y:S03]  /*4460*/  @!P0 IMAD.MOV.U32 R6, RZ, RZ, R0 ;  /* 0x000000ffff068224 */ /* 0x000fe600078e0000 */
[----:B------:R-:W-:Y:S02]  /*4470*/  @!P0 F2FP.BF16.PACK_AB R2, R2, R10 ;  /* 0x0000000a0202823e */ /* 0x000fe400000010ff */
[----:B------:R-:W-:Y:S02]  /*4480*/  LEA.HI.X.SX32 R13, R9, R13, 0x1, P1 ;  /* 0x0000000d090d7211 */ /* 0x000fe400008f0eff */
[----:B------:R-:W-:Y:S05]  /*4490*/  @!P0 MOV R7, R2 ;  /* 0x0000000200078202 */ /* 0x000fea0000000f00 */
[----:B------:R1:W-:Y:S02]  /*44a0*/  ST.E.128 [R12.64], R4 ;  /* 0x000000040c007985 */ /* 0x0003e4000c101d0a */
.L_x_194:
[----:B------:R-:W-:Y:S05]  /*44b0*/  BSYNC B0 ;  /* 0x0000000000007941 */ /* 0x000fea0003800000 */
.L_x_193:
[----:B------:R-:W-:Y:S01]  /*44c0*/  ISETP.GE.AND P0, PT, R206, c[0x0][0x1d4], PT ;  /* 0x00007500ce007a0c */ /* 0x000fe20003f06270 */
[----:B------:R-:W-:Y:S01]  /*44d0*/  @!UPT UIADD3 URZ, URZ, URZ, URZ ;  /* 0x0000003f3f3ff290 */ /* 0x000fe2000fffe03f */
[----:B------:R-:W-:Y:S11]  /*44e0*/  BSSY B0, `(.L_x_195) ;  /* 0x0000038000007945 */ /* 0x000ff60003800000 */
[----:B------:R-:W-:-:S05]  /*44f0*/  @P0 BRA `(.L_x_196) ;  /* 0x0000036000000947 */ /* 0x000fca0003800000 */
[C---:B----4-:R-:W-:Y:S01]  /*4500*/  LEA R20, P0, R206.reuse, R46, 0x1 ;  /* 0x0000002ece147211 */ /* 0x050fe200078008ff */
[----:B-1----:R-:W1:Y:S03]  /*4510*/  LDS.128 R8, [R203+0x8000] ;  /* 0x00800000cb087984 */ /* 0x002e660000000c00 */
[----:B---3--:R-:W-:Y:S02]  /*4520*/  LEA.HI.X R21, R206, R47, R223, 0x1, P0 ;  /* 0x0000002fce157211 */ /* 0x008fe400000f0cdf */
[----:B------:R-:W-:Y:S11]  /*4530*/  ISETP.GE.AND P0, PT, R143, c[0x0][0x27c], PT ;  /* 0x00009f008f007a0c */ /* 0x000ff60003f06270 */
[----:B------:R-:W-:Y:S02]  /*4540*/  @!UPT UIADD3 URZ, URZ, URZ, URZ ;  /* 0x0000003f3f3ff290 */ /* 0x000fe4000fffe03f */
[----:B------:R-:W-:Y:S02]  /*4550*/  @!P0 SHF.R.U64 R0, R14, 0x10, R15 ;  /* 0x000000100e008819 */ /* 0x000fe4000000120f */
[----:B------:R-:W-:Y:S02]  /*4560*/  @!P0 SHF.R.U64 R3, R32, 0x10, R33 ;  /* 0x0000001020038819 */ /* 0x000fe40000001221 */
[----:B------:R-:W-:Y:S02]  /*4570*/  @!P0 SHF.R.U32.HI R2, RZ, 0x10, R15 ;  /* 0x00000010ff028819 */ /* 0x000fe4000001160f */
[----:B------:R-:W-:Y:S02]  /*4580*/  @!P0 SHF.R.U32.HI R5, RZ, 0x10, R33 ;  /* 0x00000010ff058819 */ /* 0x000fe40000011621 */
[----:B------:R-:W-:Y:S02]  /*4590*/  @!P0 PRMT R0, R22, 0x5432, R0 ;  /* 0x0000543216008816 */ /* 0x000fe40000000000 */
[C---:B------:R-:W-:Y:S02]  /*45a0*/  @!P0 PRMT R4, R42.reuse, 0x5410, R3 ;  /* 0x000054102a048816 */ /* 0x040fe40000000003 */
[----:B------:R-:W-:Y:S01]  /*45b0*/  @!P0 PRMT R15, R42, 0x5432, R5 ;  /* 0x000054322a0f8816 */ /* 0x000fe20000000005 */
[----:B------:R-:W-:Y:S01]  /*45c0*/  @!P0 IMAD.U32 R6, R0, 0x10000, RZ ;  /* 0x0001000000068824 */ /* 0x000fe200078e00ff */
[----:B------:R-:W-:Y:S01]  /*45d0*/  @!P0 PRMT R5, R22, 0x5410, R2 ;  /* 0x0000541016058816 */ /* 0x000fe20000000002 */
[C---:B------:R-:W-:Y:S01]  /*45e0*/  @!P0 IMAD.U32 R7, R4.reuse, 0x10000, RZ ;  /* 0x0001000004078824 */ /* 0x040fe200078e00ff */
[----:B------:R-:W-:Y:S02]  /*45f0*/  @!P0 LOP3.LUT R13, R4, 0xffff0000, RZ, 0xc0, !PT ;  /* 0xffff0000040d8812 */ /* 0x000fe400078ec0ff */
[----:B------:R-:W-:Y:S01]  /*4600*/  @!P0 LOP3.LUT R4, R0, 0xffff0000, RZ, 0xc0, !PT ;  /* 0xffff000000048812 */ /* 0x000fe200078ec0ff */
[C---:B-1----:R-:W-:Y:S01]  /*4610*/  @!P0 IMAD.U32 R12, R8.reuse, 0x10000, RZ ;  /* 0x00010000080c8824 */ /* 0x042fe200078e00ff */
[----:B------:R-:W-:Y:S02]  /*4620*/  @!P0 LOP3.LUT R2, R8, 0xffff0000, RZ, 0xc0, !PT ;  /* 0xffff000008028812 */ /* 0x000fe400078ec0ff */
[C---:B------:R-:W-:Y:S02]  /*4630*/  @!P0 LOP3.LUT R3, R9.reuse, 0xffff0000, RZ, 0xc0, !PT ;  /* 0xffff000009038812 */ /* 0x040fe400078ec0ff */
[----:B------:R-:W-:Y:S01]  /*4640*/  @!P0 SHF.L.U32 R14, R9, 0x10, RZ ;  /* 0x00000010090e8819 */ /* 0x000fe200000006ff */
[C---:B------:R-:W-:Y:S02]  /*4650*/  @!P0 FMUL.FTZ R0, R2.reuse, R6 ;  /* 0x0000000602008220 */ /* 0x040fe40000410000 */
[----:B------:R-:W-:Y:S02]  /*4660*/  @!P0 FMUL.FTZ R22, R2, R7 ;  /* 0x0000000702168220 */ /* 0x000fe40000410000 */
[C---:B------:R-:W-:Y:S02]  /*4670*/  @!P0 FMUL.FTZ R27, R3.reuse, R13 ;  /* 0x0000000d031b8220 */ /* 0x040fe40000410000 */
[----:B------:R-:W-:Y:S01]  /*4680*/  @!P0 FMUL.FTZ R2, R3, R4 ;  /* 0x0000000403028220 */ /* 0x000fe20000410000 */
[----:B------:R-:W-:Y:S01]  /*4690*/  @!P0 LOP3.LUT R3, R10, 0xffff0000, RZ, 0xc0, !PT ;  /* 0xffff00000a038812 */ /* 0x000fe200078ec0ff */
[----:B------:R-:W-:Y:S02]  /*46a0*/  @!P0 FFMA.FTZ R0, R7, R12, R0 ;  /* 0x0000000c07008223 */ /* 0x000fe40000010000 */
[----:B------:R-:W-:Y:S02]  /*46b0*/  @!P0 IMAD.U32 R7, R15, 0x10000, RZ ;  /* 0x000100000f078824 */ /* 0x000fe400078e00ff */
[----:B------:R-:W-:Y:S01]  /*46c0*/  @!P0 FFMA.FTZ R22, R12, R6, -R22 ;  /* 0x000000060c168223 */ /* 0x000fe20000010816 */
[----:B------:R-:W-:Y:S01]  /*46d0*/  @!P0 SHF.L.U32 R6, R5, 0x10, RZ ;  /* 0x0000001005068819 */ /* 0x000fe200000006ff */
[----:B------:R-:W-:Y:S01]  /*46e0*/  @!P0 FFMA.FTZ R27, R14, R4, -R27 ;  /* 0x000000040e1b8223 */ /* 0x000fe2000001081b */
[----:B------:R-:W-:Y:S01]  /*46f0*/  @!P0 LOP3.LUT R4, R11, 0xffff0000, RZ, 0xc0, !PT ;  /* 0xffff00000b048812 */ /* 0x000fe200078ec0ff */
[----:B------:R-:W-:Y:S01]  /*4700*/  @!P0 FFMA.FTZ R2, R13, R14, R2 ;  /* 0x0000000e0d028223 */ /* 0x000fe20000010002 */
[----:B------:R-:W-:Y:S01]  /*4710*/  @!P0 LOP3.LUT R5, R5, 0xffff0000, RZ, 0xc0, !PT ;  /* 0xffff000005058812 */ /* 0x000fe200078ec0ff */
[----:B------:R-:W-:Y:S01]  /*4720*/  @!P0 IMAD.U32 R12, R10, 0x10000, RZ ;  /* 0x000100000a0c8824 */ /* 0x000fe200078e00ff */
[----:B------:R-:W-:Y:S01]  /*4730*/  @!P0 LOP3.LUT R13, R15, 0xffff0000, RZ, 0xc0, !PT ;  /* 0xffff00000f0d8812 */ /* 0x000fe200078ec0ff */
[C---:B------:R-:W-:Y:S01]  /*4740*/  @!P0 FMUL.FTZ R14, R3.reuse, R7 ;  /* 0x00000007030e8220 */ /* 0x040fe20000410000 */
[----:B------:R-:W-:Y:S01]  /*4750*/  @!P0 F2FP.BF16.PACK_AB R2, R2, R27 ;  /* 0x0000001b0202823e */ /* 0x000fe200000010ff */
[-C--:B------:R-:W-:Y:S02]  /*4760*/  @!P0 FMUL.FTZ R3, R3, R6.reuse ;  /* 0x0000000603038220 */ /* 0x080fe40000410000 */
[----:B------:R-:W-:Y:S01]  /*4770*/  @!P0 FFMA.FTZ R15, R12, R6, -R14 ;  /* 0x000000060c0f8223 */ /* 0x000fe2000001080e */
[----:B------:R-:W-:Y:S01]  /*4780*/  @!P0 MOV R9, R2 ;  /* 0x0000000200098202 */ /* 0x000fe20000000f00 */
[----:B------:R-:W-:Y:S02]  /*4790*/  @!P0 IMAD.U32 R6, R11, 0x10000, RZ ;  /* 0x000100000b068824 */ /* 0x000fe400078e00ff */
[C---:B------:R-:W-:Y:S02]  /*47a0*/  @!P0 FMUL.FTZ R14, R4.reuse, R13 ;  /* 0x0000000d040e8220 */ /* 0x040fe40000410000 */
[-C--:B------:R-:W-:Y:S02]  /*47b0*/  @!P0 FMUL.FTZ R4, R4, R5.reuse ;  /* 0x0000000504048220 */ /* 0x080fe40000410000 */
[----:B------:R-:W-:Y:S02]  /*47c0*/  @!P0 FFMA.FTZ R3, R7, R12, R3 ;  /* 0x0000000c07038223 */ /* 0x000fe40000010003 */
[----:B------:R-:W-:Y:S01]  /*47d0*/  @!P0 FFMA.FTZ R14, R6, R5, -R14 ;  /* 0x00000005060e8223 */ /* 0x000fe2000001080e */
[----:B------:R-:W-:Y:S01]  /*47e0*/  @!P0 F2FP.BF16.PACK_AB R5, R0, R22 ;  /* 0x000000160005823e */ /* 0x000fe200000010ff */
[----:B------:R-:W-:Y:S01]  /*47f0*/  @!P0 FFMA.FTZ R4, R13, R6, R4 ;  /* 0x000000060d048223 */ /* 0x000fe20000010004 */
[----:B------:R-:W-:Y:S03]  /*4800*/  @!P0 F2FP.BF16.PACK_AB R3, R3, R15 ;  /* 0x0000000f0303823e */ /* 0x000fe600000010ff */
[----:B------:R-:W-:Y:S01]  /*4810*/  @!P0 IMAD.MOV.U32 R8, RZ, RZ, R5 ;  /* 0x000000ffff088224 */ /* 0x000fe200078e0005 */
[----:B------:R-:W-:Y:S01]  /*4820*/  @!P0 F2FP.BF16.PACK_AB R0, R4, R14 ;  /* 0x0000000e0400823e */ /* 0x000fe200000010ff */
[----:B------:R-:W-:Y:S03]  /*4830*/  @!P0 IMAD.MOV.U32 R10, RZ, RZ, R3 ;  /* 0x000000ffff0a8224 */ /* 0x000fe600078e0003 */
[----:B------:R-:W-:Y:S05]  /*4840*/  @!P0 MOV R11, R0 ;  /* 0x00000000000b8202 */ /* 0x000fea0000000f00 */
[----:B------:R1:W-:Y:S02]  /*4850*/  ST.E.128 [R20.64], R8 ;  /* 0x0000000814007985 */ /* 0x0003e4000c101d0a */
.L_x_196:
[----:B------:R-:W-:Y:S05]  /*4860*/  BSYNC B0 ;  /* 0x0000000000007941 */ /* 0x000fea0003800000 */
.L_x_195:
[----:B------:R-:W-:Y:S01]  /*4870*/  ISETP.GE.AND P0, PT, R205, c[0x0][0x1d4], PT ;  /* 0x00007500cd007a0c */ /* 0x000fe20003f06270 */
[----:B------:R-:W-:Y:S01]  /*4880*/  @!UPT UIADD3 URZ, URZ, URZ, URZ ;  /* 0x0000003f3f3ff290 */ /* 0x000fe2000fffe03f */
[----:B------:R-:W-:Y:S11]  /*4890*/  BSSY B0, `(.L_x_197) ;  /* 0x0000038000007945 */ /* 0x000ff60003800000 */
[----:B------:R-:W-:-:S05]  /*48a0*/  @P0 BRA `(.L_x_198) ;  /* 0x0000036000000947 */ /* 0x000fca0003800000 */
[C---:B-1--4-:R-:W-:Y:S01]  /*48b0*/  LEA R20, P0, R205.reuse, R46, 0x1 ;  /* 0x0000002ecd147211 */ /* 0x052fe200078008ff */
[----:B------:R-:W1:Y:S03]  /*48c0*/  LDS.128 R8, [R202+0xa000] ;  /* 0x00a00000ca087984 */ /* 0x000e660000000c00 */
[----:B---3--:R-:W-:Y:S02]  /*48d0*/  LEA.HI.X R21, R205, R47, R222, 0x1, P0 ;  /* 0x0000002fcd157211 */ /* 0x008fe400000f0cde */
[----:B------:R-:W-:Y:S11]  /*48e0*/  ISETP.GE.AND P0, PT, R140, c[0x0][0x27c], PT ;  /* 0x00009f008c007a0c */ /* 0x000ff60003f06270 */
[----:B------:R-:W-:Y:S02]  /*48f0*/  @!UPT UIADD3 URZ, URZ, URZ, URZ ;  /* 0x0000003f3f3ff290 */ /* 0x000fe4000fffe03f */
[----:B------:R-:W-:Y:S02]  /*4900*/  @!P0 SHF.R.U64 R3, R34, 0x10, R35 ;  /* 0x0000001022038819 */ /* 0x000fe40000001223 */
[--C-:B------:R-:W-:Y:S02]  /*4910*/  @!P0 SHF.R.U64 R0, R16, 0x10, R17.reuse ;  /* 0x0000001010008819 */ /* 0x100fe40000001211 */
[----:B------:R-:W-:Y:S02]  /*4920*/  @!P0 SHF.R.U32.HI R2, RZ, 0x10, R17 ;  /* 0x00000010ff028819 */ /* 0x000fe40000011611 */
[----:B------:R-:W-:Y:S02]  /*4930*/  @!P0 PRMT R4, R43, 0x5410, R3 ;  /* 0x000054102b048816 */ /* 0x000fe40000000003 */
[----:B------:R-:W-:Y:S02]  /*4940*/  @!P0 SHF.R.U32.HI R5, RZ, 0x10, R35 ;  /* 0x00000010ff058819 */ /* 0x000fe40000011623 */
[----:B------:R-:W-:Y:S01]  /*4950*/  @!P0 PRMT R0, R23, 0x5432, R0 ;  /* 0x0000543217008816 */ /* 0x000fe20000000000 */
[----:B------:R-:W-:Y:S01]  /*4960*/  @!P0 IMAD.U32 R7, R4, 0x10000, RZ ;  /* 0x0001000004078824 */ /* 0x000fe200078e00ff */
[----:B------:R-:W-:Y:S02]  /*4970*/  @!P0 PRMT R15, R43, 0x5432, R5 ;  /* 0x000054322b0f8816 */ /* 0x000fe40000000005 */
[----:B------:R-:W-:Y:S01]  /*4980*/  @!P0 PRMT R5, R23, 0x5410, R2 ;  /* 0x0000541017058816 */ /* 0x000fe20000000002 */
[----:B------:R-:W-:Y:S01]  /*4990*/  @!P0 IMAD.U32 R6, R0, 0x10000, RZ ;  /* 0x0001000000068824 */ /* 0x000fe200078e00ff */
[----:B------:R-:W-:Y:S02]  /*49a0*/  @!P0 LOP3.LUT R13, R4, 0xffff0000, RZ, 0xc0, !PT ;  /* 0xffff0000040d8812 */ /* 0x000fe400078ec0ff */
[----:B------:R-:W-:Y:S01]  /*49b0*/  @!P0 LOP3.LUT R4, R0, 0xffff0000, RZ, 0xc0, !PT ;  /* 0xffff000000048812 */ /* 0x000fe200078ec0ff */
[C---:B-1----:R-:W-:Y:S01]  /*49c0*/  @!P0 IMAD.U32 R12, R8.reuse, 0x10000, RZ ;  /* 0x00010000080c8824 */ /* 0x042fe200078e00ff */
[----:B------:R-:W-:Y:S02]  /*49d0*/  @!P0 LOP3.LUT R2, R8, 0xffff0000, RZ, 0xc0, !PT ;  /* 0xffff000008028812 */ /* 0x000fe400078ec0ff */
[C---:B------:R-:W-:Y:S02]  /*49e0*/  @!P0 LOP3.LUT R3, R9.reuse, 0xffff0000, RZ, 0xc0, !PT ;  /* 0xffff000009038812 */ /* 0x040fe400078ec0ff */
[----:B------:R-:W-:Y:S01]  /*49f0*/  @!P0 SHF.L.U32 R14, R9, 0x10, RZ ;  /* 0x00000010090e8819 */ /* 0x000fe200000006ff */
[C---:B------:R-:W-:Y:S02]  /*4a00*/  @!P0 FMUL.FTZ R16, R2.reuse, R7 ;  /* 0x0000000702108220 */ /* 0x040fe40000410000 */
[-C--:B------:R-:W-:Y:S02]  /*4a10*/  @!P0 FMUL.FTZ R0, R2, R6.reuse ;  /* 0x0000000602008220 */ /* 0x080fe40000410000 */
[----:B------:R-:W-:Y:S02]  /*4a20*/  @!P0 FMUL.FTZ R17, R3, R13 ;  /* 0x0000000d03118220 */ /* 0x000fe40000410000 */
[----:B------:R-:W-:Y:S01]  /*4a30*/  @!P0 FFMA.FTZ R27, R12, R6, -R16 ;  /* 0x000000060c1b8223 */ /* 0x000fe20000010810 */
[----:B------:R-:W-:Y:S01]  /*4a40*/  @!P0 SHF.L.U32 R6, R5, 0x10, RZ ;  /* 0x0000001005068819 */ /* 0x000fe200000006ff */
[----:B------:R-:W-:Y:S01]  /*4a50*/  @!P0 FMUL.FTZ R2, R3, R4 ;  /* 0x0000000403028220 */ /* 0x000fe20000410000 */
[----:B------:R-:W-:Y:S01]  /*4a60*/  @!P0 LOP3.LUT R3, R10, 0xffff0000, RZ, 0xc0, !PT ;  /* 0xffff00000a038812 */ /* 0x000fe200078ec0ff */
[----:B------:R-:W-:Y:S01]  /*4a70*/  @!P0 FFMA.FTZ R0, R7, R12, R0 ;  /* 0x0000000c07008223 */ /* 0x000fe20000010000 */
[----:B------:R-:W-:Y:S01]  /*4a80*/  @!P0 LOP3.LUT R5, R5, 0xffff0000, RZ, 0xc0, !PT ;  /* 0xffff000005058812 */ /* 0x000fe200078ec0ff */
[C---:B------:R-:W-:Y:S01]  /*4a90*/  @!P0 IMAD.U32 R7, R15.reuse, 0x10000, RZ ;  /* 0x000100000f078824 */ /* 0x040fe200078e00ff */
[----:B------:R-:W-:Y:S01]  /*4aa0*/  @!P0 LOP3.LUT R15, R15, 0xffff0000, RZ, 0xc0, !PT ;  /* 0xffff00000f0f8812 */ /* 0x000fe200078ec0ff */
[----:B------:R-:W-:Y:S01]  /*4ab0*/  @!P0 FFMA.FTZ R23, R14, R4, -R17 ;  /* 0x000000040e178223 */ /* 0x000fe20000010811 */
[----:B------:R-:W-:Y:S01]  /*4ac0*/  @!P0 LOP3.LUT R4, R11, 0xffff0000, RZ, 0xc0, !PT ;  /* 0xffff00000b048812 */ /* 0x000fe200078ec0ff */
[----:B------:R-:W-:Y:S02]  /*4ad0*/  @!P0 IMAD.U32 R12, R10, 0x10000, RZ ;  /* 0x000100000a0c8824 */ /* 0x000fe400078e00ff */
[C---:B------:R-:W-:Y:S02]  /*4ae0*/  @!P0 FMUL.FTZ R17, R3.reuse, R7 ;  /* 0x0000000703118220 */ /* 0x040fe40000410000 */
[----:B------:R-:W-:Y:S02]  /*4af0*/  @!P0 FMUL.FTZ R3, R3, R6 ;  /* 0x0000000603038220 */ /* 0x000fe40000410000 */
[----:B------:R-:W-:Y:S02]  /*4b00*/  @!P0 IMAD.U32 R16, R11, 0x10000, RZ ;  /* 0x000100000b108824 */ /* 0x000fe400078e00ff */
[C---:B------:R-:W-:Y:S02]  /*4b10*/  @!P0 FMUL.FTZ R22, R4.reuse, R15 ;  /* 0x0000000f04168220 */ /* 0x040fe40000410000 */
[----:B------:R-:W-:Y:S02]  /*4b20*/  @!P0 FMUL.FTZ R4, R4, R5 ;  /* 0x0000000504048220 */ /* 0x000fe40000410000 */
[----:B------:R-:W-:Y:S02]  /*4b30*/  @!P0 FFMA.FTZ R2, R13, R14, R2 ;  /* 0x0000000e0d028223 */ /* 0x000fe40000010002 */
[----:B------:R-:W-:Y:S02]  /*4b40*/  @!P0 FFMA.FTZ R3, R7, R12, R3 ;  /* 0x0000000c07038223 */ /* 0x000fe40000010003 */
[----:B------:R-:W-:Y:S01]  /*4b50*/  @!P0 FFMA.FTZ R17, R12, R6, -R17 ;  /* 0x000000060c118223 */ /* 0x000fe20000010811 */
[----:B------:R-:W-:Y:S01]  /*4b60*/  @!P0 F2FP.BF16.PACK_AB R2, R2, R23 ;  /* 0x000000170202823e */ /* 0x000fe200000010ff */
[----:B------:R-:W-:Y:S01]  /*4b70*/  @!P0 FFMA.FTZ R22, R16, R5, -R22 ;  /* 0x0000000510168223 */ /* 0x000fe20000010816 */
[----:B------:R-:W-:Y:S01]  /*4b80*/  @!P0 F2FP.BF16.PACK_AB R5, R0, R27 ;  /* 0x0000001b0005823e */ /* 0x000fe200000010ff */
[----:B------:R-:W-:Y:S01]  /*4b90*/  @!P0 FFMA.FTZ R4, R15, R16, R4 ;  /* 0x000000100f048223 */ /* 0x000fe20000010004 */
[----:B------:R-:W-:Y:S02]  /*4ba0*/  @!P0 F2FP.BF16.PACK_AB R3, R3, R17 ;  /* 0x000000110303823e */ /* 0x000fe400000010ff */
[----:B------:R-:W-:Y:S01]  /*4bb0*/  @!P0 MOV R9, R2 ;  /* 0x0000000200098202 */ /* 0x000fe20000000f00 */
[----:B------:R-:W-:Y:S01]  /*4bc0*/  @!P0 IMAD.MOV.U32 R8, RZ, RZ, R5 ;  /* 0x000000ffff088224 */ /* 0x000fe200078e0005 */
[----:B------:R-:W-:Y:S01]  /*4bd0*/  @!P0 F2FP.BF16.PACK_AB R0, R4, R22 ;  /* 0x000000160400823e */ /* 0x000fe200000010ff */
[----:B------:R-:W-:Y:S03]  /*4be0*/  @!P0 IMAD.MOV.U32 R10, RZ, RZ, R3 ;  /* 0x000000ffff0a8224 */ /* 0x000fe600078e0003 */
[----:B------:R-:W-:Y:S05]  /*4bf0*/  @!P0 MOV R11, R0 ;  /* 0x00000000000b8202 */ /* 0x000fea0000000f00 */
[----:B------:R1:W-:Y:S02]  /*4c00*/  ST.E.128 [R20.64], R8 ;  /* 0x0000000814007985 */ /* 0x0003e4000c101d0a */
.L_x_198:
[----:B------:R-:W-:Y:S05]  /*4c10*/  BSYNC B0 ;  /* 0x0000000000007941 */ /* 0x000fea0003800000 */
.L_x_197:
[----:B------:R-:W-:Y:S11]  /*4c20*/  ISETP.GE.AND P0, PT, R204, c[0x0][0x1d4], PT ;  /* 0x00007500cc007a0c */ /* 0x000ff60003f06270 */
[----:B------:R-:W-:Y:S02]  /*4c30*/  @!UPT UIADD3 URZ, URZ, URZ, URZ ;  /* 0x0000003f3f3ff290 */ /* 0x000fe4000fffe03f */
        /* <DEDUP_REMOVED lines=54> */
[----:B------:R1:W-:Y:S01]  /*4fa0*/  ST.E.128 [R20.64], R8 ;  /* 0x0000000814007985 */ /* 0x0003e2000c101d0a */
[----:B------:R-:W-:-:S05]  /*4fb0*/  BRA `(.L_x_188) ;  /* 0x00001f1000007947 */ /* 0x000fca0003800000 */
.L_x_185:
        /* <DEDUP_REMOVED lines=37> */
[----:B------:R1:W5:Y:S04]  /*5210*/  @!P0 LDG.E.128 R4, [R8.64] ;  /* 0x0000000a08048981 */ /* 0x000368000c1e1d00 */
[----:B------:R1:W5:Y:S01]  /*5220*/  @!P0 LDG.E.128 R12, [R2.64] ;  /* 0x0000000a020c8981 */ /* 0x000362000c1e1d00 */
[----:B------:R-:W-:Y:S11]  /*5230*/  ISETP.GE.AND P0, PT, R25, c[0x0][0x27c], PT ;  /* 0x00009f0019007a0c */ /* 0x000ff60003f06270 */
[----:B------:R-:W-:Y:S02]  /*5240*/  @!UPT UIADD3 URZ, URZ, URZ, URZ ;  /* 0x0000003f3f3ff290 */ /* 0x000fe4000fffe03f */
[----:B------:R1:W5:Y:S04]  /*5250*/  @!P0 LDG.E.128 R16, [R8.64+0x40] ;  /* 0x0000400a08108981 */ /* 0x000368000c1e1d00 */
[----:B------:R1:W5:Y:S01]  /*5260*/  @!P0 LDG.E.128 R36, [R2.64+0x40] ;  /* 0x0000400a02248981 */ /* 0x000362000c1e1d00 */
[----:B------:R-:W-:Y:S11]  /*5270*/  ISETP.GE.AND P0, PT, R24, c[0x0][0x27c], PT ;  /* 0x00009f0018007a0c */ /* 0x000ff60003f06270 */
[----:B------:R-:W-:Y:S02]  /*5280*/  @!UPT UIADD3 URZ, URZ, URZ, URZ ;  /* 0x0000003f3f3ff290 */ /* 0x000fe4000fffe03f */
[----:B------:R1:W5:Y:S04]  /*5290*/  @!P0 LDG.E.128 R20, [R8.64+0x80] ;  /* 0x0000800a08148981 */ /* 0x000368000c1e1d00 */
[----:B------:R1:W5:Y:S02]  /*52a0*/  @!P0 LDG.E.128 R40, [R2.64+0x80] ;  /* 0x0000800a02288981 */ /* 0x000364000c1e1d00 */
.L_x_200:
[----:B------:R-:W-:Y:S05]  /*52b0*/  BSYNC B0 ;  /* 0x0000000000007941 */ /* 0x000fea0003800000 */
.L_x_199:
[----:B------:R2:W3:Y:S04]  /*52c0*/  SHFL.IDX PT, R51, R46, RZ, 0x1c1f ;  /* 0x001c1fff2e337589 */ /* 0x0004e800000e0000 */
[----:B------:R2:W4:Y:S01]  /*52d0*/  SHFL.IDX PT, R50, R48, RZ, 0x1c1f ;  /* 0x001c1fff30327589 */ /* 0x00052200000e0000 */
[----:B------:R-:W-:-:S05]  /*52e0*/  @P1 BRA `(.L_x_188) ;  /* 0x00001be000001947 */ /* 0x000fca0003800000 */
[----:B------:R-:W-:Y:S01]  /*52f0*/  ISETP.GE.AND P0, PT, R102, c[0x0][0x1d4], PT ;  /* 0x0000750066007a0c */ /* 0x000fe20003f06270 */
[----:B-1---5:R-:W-:Y:S01]  /*5300*/  IMAD.MOV.U32 R2, RZ, RZ, R20 ;  /* 0x000000ffff027224 */ /* 0x022fe200078e0014 */
[----:B------:R-:W-:Y:S01]  /*5310*/  IADD3 R110, -R113, c[0x0][0x1d4], RZ ;  /* 0x00007500716e7a10 */ /* 0x000fe20007ffe1ff */
[----:B------:R-:W-:Y:S01]  /*5320*/  IMAD.MOV.U32 R0, RZ, RZ, R21 ;  /* 0x000000ffff007224 */ /* 0x000fe200078e0015 */
[----:B------:R-:W-:Y:S01]  /*5330*/  BSSY B0, `(.L_x_201) ;  /* 0x0000098000007945 */ /* 0x000fe20003800000 */
        /* <DEDUP_REMOVED lines=13> */
[----:B--2---:R-:W-:Y:S01]  /*5410*/  PRMT R48, R2, 0x5410, R0 ;  /* 0x0000541002307816 */ /* 0x004fe20000000000 */
[----:B------:R-:W-:Y:S01]  /*5420*/  IMAD.MOV.U32 R2, RZ, RZ, R38 ;  /* 0x000000ffff027224 */ /* 0x000fe200078e0026 */
[----:B------:R-:W-:Y:S01]  /*5430*/  MOV R8, R42 ;  /* 0x0000002a00087202 */ /* 0x000fe20000000f00 */
[----:B------:R-:W-:Y:S03]  /*5440*/  IMAD.MOV.U32 R0, RZ, RZ, R39 ;  /* 0x000000ffff007224 */ /* 0x000fe600078e0027 */
[----:B------:R-:W-:Y:S02]  /*5450*/  PRMT R49, R8, 0x5410, R3 ;  /* 0x0000541008317816 */ /* 0x000fe40000000003 */
[----:B------:R-:W-:Y:S02]  /*5460*/  PRMT R47, R2, 0x5410, R0 ;  /* 0x00005410022f7816 */ /* 0x000fe40000000000 */
[----:B------:R-:W-:Y:S04]  /*5470*/  MOV R0, R36 ;  /* 0x0000002400007202 */ /* 0x000fe80000000f00 */
[----:B------:R-:W-:Y:S01]  /*5480*/  PRMT R46, R0, 0x7610, R46 ;  /* 0x00007610002e7816 */ /* 0x000fe2000000002e */
[----:B------:R-:W-:Y:S05]  /*5490*/  IMAD.MOV.U32 R0, RZ, RZ, R37 ;  /* 0x000000ffff007224 */ /* 0x000fea00078e0025 */
[----:B------:R-:W-:Y:S01]  /*54a0*/  PRMT R46, R46, 0x5410, R0 ;  /* 0x000054102e2e7816 */ /* 0x000fe20000000000 */
[----:B------:R-:W-:-:S05]  /*54b0*/  @P0 BRA `(.L_x_202) ;  /* 0x000007f000000947 */ /* 0x000fca0003800000 */
[----:B------:R-:W-:Y:S01]  /*54c0*/  LOP3.LUT P2, RZ, R214, 0x2, RZ, 0xc0, !PT ;  /* 0x00000002d6ff7812 */ /* 0x000fe2000784c0ff */
[----:B------:R-:W-:Y:S01]  /*54d0*/  IMAD.MOV.U32 R31, RZ, RZ, R14 ;  /* 0x000000ffff1f7224 */ /* 0x000fe200078e000e */
[----:B------:R-:W-:Y:S01]  /*54e0*/  ISETP.GE.AND P0, PT, R102, c[0x0][0x27c], PT ;  /* 0x00009f0066007a0c */ /* 0x000fe20003f06270 */
[----:B------:R-:W-:Y:S01]  /*54f0*/  IMAD.MOV.U32 R45, RZ, RZ, R15 ;  /* 0x000000ffff2d7224 */ /* 0x000fe200078e000f */
[----:B------:R-:W-:Y:S01]  /*5500*/  SEL R0, R113, R110, !P2 ;  /* 0x0000006e71007207 */ /* 0x000fe20005000000 */
[----:B------:R-:W-:Y:S01]  /*5510*/  IMAD.MOV.U32 R11, RZ, RZ, R12 ;  /* 0x000000ffff0b7224 */ /* 0x000fe200078e000c */
[----:B------:R-:W-:Y:S01]  /*5520*/  MOV R9, R5 ;  /* 0x0000000500097202 */ /* 0x000fe20000000f00 */
[----:B------:R-:W-:Y:S01]  /*5530*/  IMAD.MOV.U32 R30, RZ, RZ, R13 ;  /* 0x000000ffff1e7224 */ /* 0x000fe200078e000d */
[----:B------:R-:W-:Y:S01]  /*5540*/  SHF.R.S32.HI R2, RZ, 0x1f, R0 ;  /* 0x0000001fff027819 */ /* 0x000fe20000011400 */
[----:B------:R-:W-:Y:S03]  /*5550*/  IMAD.MOV.U32 R8, RZ, RZ, R7 ;  /* 0x000000ffff087224 */ /* 0x000fe600078e0007 */
[----:B------:R-:W-:Y:S03]  /*5560*/  LEA.HI R0, R2, R0, RZ, 0x4 ;  /* 0x0000000002007211 */ /* 0x000fe600078f20ff */
[----:B------:R-:W-:Y:S02]  /*5570*/  @!P0 SHF.R.U64 R12, R12, 0x10, R13 ;  /* 0x000000100c0c8819 */ /* 0x000fe4000000120d */
[----:B------:R-:W-:Y:S02]  /*5580*/  LEA.HI.SX32 R0, R0, R100, 0x1c ;  /* 0x0000006400007211 */ /* 0x000fe400078fe2ff */
[----:B------:R-:W-:Y:S02]  /*5590*/  @!P0 SHF.R.U64 R32, R14, 0x10, R15 ;  /* 0x000000100e208819 */ /* 0x000fe4000000120f */
[----:B------:R-:W-:Y:S01]  /*55a0*/  SHF.R.S32.HI R2, RZ, 0x1f, R0 ;  /* 0x0000001fff027819 */ /* 0x000fe20000011400 */
[----:B------:R-:W-:Y:S01]  /*55b0*/  IMAD.SHL.U32 R52, R0, 0x8, RZ ;  /* 0x0000000800347824 */ /* 0x000fe200078e00ff */
[----:B------:R-:W-:Y:S02]  /*55c0*/  @!P0 SHF.R.U32.HI R10, RZ, 0x10, R13 ;  /* 0x00000010ff0a8819 */ /* 0x000fe4000001160d */
[----:B------:R-:W-:Y:S01]  /*55d0*/  LEA.HI R3, R2, R0, RZ, 0x3 ;  /* 0x0000000002037211 */ /* 0x000fe200078f18ff */
[----:B------:R-:W-:Y:S01]  /*55e0*/  IMAD.MOV.U32 R0, RZ, RZ, R4 ;  /* 0x000000ffff007224 */ /* 0x000fe200078e0004 */
[----:B------:R-:W-:Y:S02]  /*55f0*/  @!P0 SHF.R.U32.HI R44, RZ, 0x10, R15 ;  /* 0x00000010ff2c8819 */ /* 0x000fe4000001160f */
[----:B------:R-:W-:Y:S01]  /*5600*/  @!P0 PRMT R11, R11, 0x5410, R12 ;  /* 0x000054100b0b8816 */ /* 0x000fe2000000000c */
[----:B------:R-:W-:Y:S01]  /*5610*/  IMAD.SHL.U32 R3, R3, 0x200, RZ ;  /* 0x0000020003037824 */ /* 0x000fe200078e00ff */
[--C-:B------:R-:W-:Y:S02]  /*5620*/  @!P0 SHF.R.U64 R2, R4, 0x10, R5.reuse ;  /* 0x0000001004028819 */ /* 0x100fe40000001205 */
[----:B------:R-:W-:Y:S02]  /*5630*/  LOP3.LUT R4, R218, 0x38, R52, 0xf8, !PT ;  /* 0x00000038da047812 */ /* 0x000fe400078ef834 */
[----:B------:R-:W-:Y:S02]  /*5640*/  LOP3.LUT R3, R3, 0x7ffff000, RZ, 0xc0, !PT ;  /* 0x7ffff00003037812 */ /* 0x000fe400078ec0ff */
[----:B------:R-:W-:Y:S02]  /*5650*/  LOP3.LUT R4, R4, R219, RZ, 0x3c, !PT ;  /* 0x000000db04047212 */ /* 0x000fe400078e3cff */
[----:B------:R-:W-:Y:S02]  /*5660*/  @!P0 PRMT R31, R31, 0x5410, R32 ;  /* 0x000054101f1f8816 */ /* 0x000fe40000000020 */
[----:B------:R-:W-:Y:S01]  /*5670*/  IADD3 R3, R4, R3, R220 ;  /* 0x0000000304037210 */ /* 0x000fe20007ffe0dc */
[----:B------:R-:W1:Y:S01]  /*5680*/  LDS.128 R32, [R90+0x6100] ;  /* 0x006100005a207984 */ /* 0x000e620000000c00 */
[----:B------:R-:W-:Y:S02]  /*5690*/  @!P0 SHF.R.U32.HI R5, RZ, 0x10, R5 ;  /* 0x00000010ff058819 */ /* 0x000fe40000011605 */
[----:B------:R-:W-:Y:S01]  /*56a0*/  @!P0 PRMT R30, R30, 0x5410, R10 ;  /* 0x000054101e1e8816 */ /* 0x000fe2000000000a */
[----:B------:R-:W-:Y:S01]  /*56b0*/  IMAD.SHL.U32 R13, R3, 0x2, RZ ;  /* 0x00000002030d7824 */ /* 0x000fe200078e00ff */
[--C-:B------:R-:W-:Y:S02]  /*56c0*/  @!P0 SHF.R.U32.HI R3, RZ, 0x10, R7.reuse ;  /* 0x00000010ff038819 */ /* 0x100fe40000011607 */
[----:B------:R-:W-:Y:S02]  /*56d0*/  MOV R4, R6 ;  /* 0x0000000600047202 */ /* 0x000fe40000000f00 */
[----:B------:R-:W-:Y:S01]  /*56e0*/  @!P0 SHF.R.U64 R6, R6, 0x10, R7 ;  /* 0x0000001006068819 */ /* 0x000fe20000001207 */
[----:B------:R-:W2:Y:S01]  /*56f0*/  LDS.128 R12, [R13+0x6100] ;  /* 0x006100000d0c7984 */ /* 0x000ea20000000c00 */
[----:B------:R-:W-:Y:S02]  /*5700*/  @!P0 PRMT R7, R0, 0x5410, R2 ;  /* 0x0000541000078816 */ /* 0x000fe40000000002 */
[----:B------:R-:W-:Y:S02]  /*5710*/  @!P0 PRMT R5, R9, 0x5410, R5 ;  /* 0x0000541009058816 */ /* 0x000fe40000000005 */
[----:B------:R-:W-:Y:S01]  /*5720*/  @!P0 PRMT R9, R4, 0x5410, R6 ;  /* 0x0000541004098816 */ /* 0x000fe20000000006 */
[----:B------:R-:W-:Y:S01]  /*5730*/  @!P0 IMAD.U32 R4, R11, 0x10000, RZ ;  /* 0x000100000b048824 */ /* 0x000fe200078e00ff */
[----:B------:R-:W-:Y:S01]  /*5740*/  @!P0 PRMT R10, R8, 0x5410, R3 ;  /* 0x00005410080a8816 */ /* 0x000fe20000000003 */
[----:B------:R-:W-:Y:S01]  /*5750*/  @!P0 IMAD.U32 R2, R7, 0x10000, RZ ;  /* 0x0001000007028824 */ /* 0x000fe200078e00ff */
[----:B------:R-:W-:Y:S01]  /*5760*/  @!P0 PRMT R44, R45, 0x5410, R44 ;  /* 0x000054102d2c8816 */ /* 0x000fe2000000002c */
[----:B-1----:R-:W-:Y:S01]  /*5770*/  @!P0 IMAD.U32 R3, R32, 0x10000, RZ ;  /* 0x0001000020038824 */ /* 0x002fe200078e00ff */
[----:B--2---:R-:W-:Y:S05]  /*5780*/  @!P0 SHF.L.U32 R0, R12, 0x10, RZ ;  /* 0x000000100c008819 */ /* 0x004fea00000006ff */
[C---:B------:R-:W-:Y:S02]  /*5790*/  @!P0 FMUL.FTZ R6, R0.reuse, R4 ;  /* 0x0000000400068220 */ /* 0x040fe40000410000 */
[-C--:B------:R-:W-:Y:S02]  /*57a0*/  @!P0 FMUL.FTZ R0, R0, R2.reuse ;  /* 0x0000000200008220 */ /* 0x080fe40000410000 */
[----:B------:R-:W-:Y:S01]  /*57b0*/  @!P0 FFMA.FTZ R8, R3, R2, -R6 ;  /* 0x0000000203088223 */ /* 0x000fe20000010806 */
[----:B------:R-:W-:Y:S01]  /*57c0*/  @!P0 LOP3.LUT R2, R12, 0xffff0000, RZ, 0xc0, !PT ;  /* 0xffff00000c028812 */ /* 0x000fe200078ec0ff */
[----:B------:R-:W-:Y:S01]  /*57d0*/  @!P0 FFMA.FTZ R0, R4, R3, R0 ;  /* 0x0000000304008223 */ /* 0x000fe20000010000 */
[----:B------:R-:W-:Y:S02]  /*57e0*/  @!P0 LOP3.LUT R4, R11, 0xffff0000, RZ, 0xc0, !PT ;  /* 0xffff00000b048812 */ /* 0x000fe400078ec0ff */
[----:B------:R-:W-:Y:S02]  /*57f0*/  @!P0 LOP3.LUT R3, R7, 0xffff0000, RZ, 0xc0, !PT ;  /* 0xffff000007038812 */ /* 0x000fe400078ec0ff */
[----:B------:R-:W-:Y:S01]  /*5800*/  @!P0 LOP3.LUT R6, R32, 0xffff0000, RZ, 0xc0, !PT ;  /* 0xffff000020068812 */ /* 0x000fe200078ec0ff */
[C---:B------:R-:W-:Y:S02]  /*5810*/  @!P0 FMUL.FTZ R7, R2.reuse, R4 ;  /* 0x0000000402078220 */ /* 0x040fe40000410000 */
[-C--:B------:R-:W-:Y:S02]  /*5820*/  @!P0 FMUL.FTZ R2, R2, R3.reuse ;  /* 0x0000000302028220 */ /* 0x080fe40000410000 */
[----:B------:R-:W-:Y:S01]  /*5830*/  @!P0 FFMA.FTZ R7, R6, R3, -R7 ;  /* 0x0000000306078223 */ /* 0x000fe20000010807 */
[----:B------:R-:W-:Y:S01]  /*5840*/  @!P0 SHF.L.U32 R3, R13, 0x10, RZ ;  /* 0x000000100d038819 */ /* 0x000fe200000006ff */
[----:B------:R-:W-:Y:S02]  /*5850*/  @!P0 FFMA.FTZ R2, R4, R6, R2 ;  /* 0x0000000604028223 */ /* 0x000fe40000010002 */
[----:B------:R-:W-:Y:S01]  /*5860*/  @!P0 IMAD.U32 R6, R30, 0x10000, RZ ;  /* 0x000100001e068824 */ /* 0x000fe200078e00ff */
[----:B------:R-:W-:Y:S01]  /*5870*/  @!P0 F2FP.BF16.PACK_AB R8, R7, R8 ;  /* 0x000000080708823e */ /* 0x000fe200000010ff */
[C---:B------:R-:W-:Y:S01]  /*5880*/  @!P0 IMAD.U32 R4, R5.reuse, 0x10000, RZ ;  /* 0x0001000005048824 */ /* 0x040fe200078e00ff */
[----:B------:R-:W-:Y:S01]  /*5890*/  @!P0 LOP3.LUT R5, R5, 0xffff0000, RZ, 0xc0, !PT ;  /* 0xffff000005058812 */ /* 0x000fe200078ec0ff */
[----:B------:R-:W-:Y:S02]  /*58a0*/  @!P0 IMAD.U32 R7, R33, 0x10000, RZ ;  /* 0x0001000021078824 */ /* 0x000fe400078e00ff */
[C---:B------:R-:W-:Y:S02]  /*58b0*/  @!P0 FMUL.FTZ R11, R3.reuse, R6 ;  /* 0x00000006030b8220 */ /* 0x040fe40000410000 */
[-C--:B------:R-:W-:Y:S02]  /*58c0*/  @!P0 FMUL.FTZ R3, R3, R4.reuse ;  /* 0x0000000403038220 */ /* 0x080fe40000410000 */
[----:B------:R-:W-:Y:S01]  /*58d0*/  @!P0 FFMA.FTZ R45, R7, R4, -R11 ;  /* 0x00000004072d8223 */ /* 0x000fe2000001080b */
[----:B------:R-:W-:Y:S01]  /*58e0*/  @!P0 LOP3.LUT R4, R13, 0xffff0000, RZ, 0xc0, !PT ;  /* 0xffff00000d048812 */ /* 0x000fe200078ec0ff */
[----:B------:R-:W-:Y:S01]  /*58f0*/  @!P0 FFMA.FTZ R3, R6, R7, R3 ;  /* 0x0000000706038223 */ /* 0x000fe20000010003 */
[----:B------:R-:W-:Y:S01]  /*5900*/  @!P0 LOP3.LUT R6, R30, 0xffff0000, RZ, 0xc0, !PT ;  /* 0xffff00001e068812 */ /* 0x000fe200078ec0ff */
[----:B------:R-:W-:Y:S01]  /*5910*/  @!P0 IMAD.MOV.U32 R32, RZ, RZ, R8 ;  /* 0x000000ffff208224 */ /* 0x000fe200078e0008 */
[----:B------:R-:W-:Y:S01]  /*5920*/  @!P0 LOP3.LUT R7, R33, 0xffff0000, RZ, 0xc0, !PT ;  /* 0xffff000021078812 */ /* 0x000fe200078ec0ff */
[----:B------:R-:W-:Y:S02]  /*5930*/  @!P0 IMAD.U32 R8, R34, 0x10000, RZ ;  /* 0x0001000022088824 */ /* 0x000fe400078e00ff */
[C---:B------:R-:W-:Y:S02]  /*5940*/  @!P0 FMUL.FTZ R11, R4.reuse, R6 ;  /* 0x00000006040b8220 */ /* 0x040fe40000410000 */
[-C--:B------:R-:W-:Y:S02]  /*5950*/  @!P0 FMUL.FTZ R4, R4, R5.reuse ;  /* 0x0000000504048220 */ /* 0x080fe40000410000 */
[----:B------:R-:W-:Y:S02]  /*5960*/  @!P0 FFMA.FTZ R11, R7, R5, -R11 ;  /* 0x00000005070b8223 */ /* 0x000fe4000001080b */
[----:B------:R-:W-:Y:S01]  /*5970*/  @!P0 FFMA.FTZ R4, R6, R7, R4 ;  /* 0x0000000706048223 */ /* 0x000fe20000010004 */
[----:B------:R-:W-:Y:S01]  /*5980*/  @!P0 SHF.L.U32 R6, R9, 0x10, RZ ;  /* 0x0000001009068819 */ /* 0x000fe200000006ff */
[----:B------:R-:W-:Y:S01]  /*5990*/  @!P0 IMAD.U32 R7, R31, 0x10000, RZ ;  /* 0x000100001f078824 */ /* 0x000fe200078e00ff */
[----:B------:R-:W-:Y:S02]  /*59a0*/  @!P0 F2FP.BF16.PACK_AB R5, R11, R45 ;  /* 0x0000002d0b05823e */ /* 0x000fe400000010ff */
[----:B------:R-:W-:Y:S02]  /*59b0*/  @!P0 F2FP.BF16.PACK_AB R3, R4, R3 ;  /* 0x000000030403823e */ /* 0x000fe400000010ff */
[----:B------:R-:W-:Y:S01]  /*59c0*/  @!P0 MOV R33, R5 ;  /* 0x0000000500218202 */ /* 0x000fe20000000f00 */
[----:B------:R-:W-:Y:S01]  /*59d0*/  @!P0 IMAD.U32 R5, R14, 0x10000, RZ ;  /* 0x000100000e058824 */ /* 0x000fe200078e00ff */
[----:B------:R-:W-:Y:S03]  /*59e0*/  @!P0 MOV R13, R3 ;  /* 0x00000003000d8202 */ /* 0x000fe60000000f00 */
        /* <DEDUP_REMOVED lines=8> */
[C---:B------:R-:W-:Y:S04]  /*5a70*/  @!P0 FMUL.FTZ R9, R6.reuse, R8 ;  /* 0x0000000806098220 */ /* 0x040fe80000410000 */
[-C--:B------:R-:W-:Y:S02]  /*5a80*/  @!P0 FFMA.FTZ R9, R11, R7.reuse, -R9 ;  /* 0x000000070b098223 */ /* 0x080fe40000010809 */
[----:B------:R-:W-:Y:S02]  /*5a90*/  @!P0 FMUL.FTZ R6, R6, R7 ;  /* 0x0000000706068220 */ /* 0x000fe40000410000 */
[----:B------:R-:W-:Y:S01]  /*5aa0*/  @!P0 IMAD.U32 R7, R15, 0x10000, RZ ;  /* 0x000100000f078824 */ /* 0x000fe200078e00ff */
[----:B------:R-:W-:Y:S01]  /*5ab0*/  @!P0 F2FP.BF16.PACK_AB R31, R9, R30 ;  /* 0x0000001e091f823e */ /* 0x000fe200000010ff */
[----:B------:R-:W-:Y:S01]  /*5ac0*/  @!P0 FFMA.FTZ R6, R8, R11, R6 ;  /* 0x0000000b08068223 */ /* 0x000fe20000010006 */
[----:B------:R-:W-:Y:S01]  /*5ad0*/  @!P0 SHF.L.U32 R8, R10, 0x10, RZ ;  /* 0x000000100a088819 */ /* 0x000fe200000006ff */
[C---:B------:R-:W-:Y:S02]  /*5ae0*/  @!P0 IMAD.U32 R9, R44.reuse, 0x10000, RZ ;  /* 0x000100002c098824 */ /* 0x040fe400078e00ff */
        /* <DEDUP_REMOVED lines=8> */
[----:B------:R-:W-:Y:S02]  /*5b70*/  @!P0 LOP3.LUT R9, R10, 0xffff0000, RZ, 0xc0, !PT ;  /* 0xffff00000a098812 */ /* 0x000fe400078ec0ff */
[----:B------:R-:W-:Y:S01]  /*5b80*/  @!P0 LOP3.LUT R30, R35, 0xffff0000, RZ, 0xc0, !PT ;  /* 0xffff0000231e8812 */ /* 0x000fe200078ec0ff */
[C---:B------:R-:W-:Y:S02]  /*5b90*/  @!P0 FMUL.FTZ R10, R8.reuse, R11 ;  /* 0x0000000b080a8220 */ /* 0x040fe40000410000 */
[-C--:B------:R-:W-:Y:S02]  /*5ba0*/  @!P0 FMUL.FTZ R8, R8, R9.reuse ;  /* 0x0000000908088220 */ /* 0x080fe40000410000 */
[----:B------:R-:W-:Y:S01]  /*5bb0*/  @!P0 FFMA.FTZ R10, R30, R9, -R10 ;  /* 0x000000091e0a8223 */ /* 0x000fe2000001080a */
[----:B------:R-:W-:Y:S01]  /*5bc0*/  @!P0 F2FP.BF16.PACK_AB R9, R2, R0 ;  /* 0x000000000209823e */ /* 0x000fe200000010ff */
[----:B------:R-:W-:Y:S01]  /*5bd0*/  @!P0 FFMA.FTZ R8, R11, R30, R8 ;  /* 0x0000001e0b088223 */ /* 0x000fe20000010008 */
[----:B------:R-:W-:Y:S02]  /*5be0*/  @!P0 F2FP.BF16.PACK_AB R2, R6, R5 ;  /* 0x000000050602823e */ /* 0x000fe400000010ff */
[----:B------:R-:W-:Y:S01]  /*5bf0*/  @!P0 F2FP.BF16.PACK_AB R10, R10, R45 ;  /* 0x0000002d0a0a823e */ /* 0x000fe200000010ff */
[----:B------:R-:W-:Y:S01]  /*5c00*/  @!P0 IMAD.MOV.U32 R12, RZ, RZ, R9 ;  /* 0x000000ffff0c8224 */ /* 0x000fe200078e0009 */
[----:B------:R-:W-:Y:S01]  /*5c10*/  @!P0 F2FP.BF16.PACK_AB R0, R8, R7 ;  /* 0x000000070800823e */ /* 0x000fe200000010ff */
[----:B------:R-:W-:Y:S02]  /*5c20*/  @!P0 IMAD.MOV.U32 R14, RZ, RZ, R2 ;  /* 0x000000ffff0e8224 */ /* 0x000fe400078e0002 */
[----:B------:R-:W-:Y:S02]  /*5c30*/  @!P0 IMAD.MOV.U32 R35, RZ, RZ, R10 ;  /* 0x000000ffff238224 */ /* 0x000fe400078e000a */
[----:B------:R-:W-:Y:S01]  /*5c40*/  @!P0 IMAD.MOV.U32 R15, RZ, RZ, R0 ;  /* 0x000000ffff0f8224 */ /* 0x000fe200078e0000 */
[C---:B----4-:R-:W-:Y:S04]  /*5c50*/  LEA R2, P0, R68.reuse, R50, 0x1 ;  /* 0x0000003244027211 */ /* 0x050fe800078008ff */
[----:B---3--:R-:W-:Y:S02]  /*5c60*/  LEA.HI.X R3, R68, R51, R94, 0x1, P0 ;  /* 0x0000003344037211 */ /* 0x008fe400000f0c5e */
[C---:B------:R-:W-:Y:S03]  /*5c70*/  ISETP.GE.AND P0, PT, R52.reuse, c[0x0][0x1d4], PT ;  /* 0x0000750034007a0c */ /* 0x040fe60003f06270 */
[----:B------:R1:W-:Y:S10]  /*5c80*/  ST.E.128 [R2.64], R32 ;  /* 0x0000002002007985 */ /* 0x0003f4000c101d0a */
[----:B------:R-:W-:Y:S05]  /*5c90*/  @!P0 IMAD.WIDE R4, R52, 0x2, R50 ;  /* 0x0000000234048825 */ /* 0x000fea00078e0232 */
[----:B------:R1:W-:Y:S02]  /*5ca0*/  @!P0 ST.E.128 [R4.64], R12 ;  /* 0x0000000c04008985 */ /* 0x0003e4000c101d0a */
.L_x_202:
[----:B------:R-:W-:Y:S05]  /*5cb0*/  BSYNC B0 ;  /* 0x0000000000007941 */ /* 0x000fea0003800000 */
.L_x_201:
[----:B------:R-:W-:Y:S01]  /*5cc0*/  ISETP.GE.AND P0, PT, R25, c[0x0][0x1d4], PT ;  /* 0x0000750019007a0c */ /* 0x000fe20003f06270 */
[----:B------:R-:W-:Y:S01]  /*5cd0*/  @!UPT UIADD3 URZ, URZ, URZ, URZ ;  /* 0x0000003f3f3ff290 */ /* 0x000fe2000fffe03f */
[----:B------:R-:W-:Y:S11]  /*5ce0*/  BSSY B0, `(.L_x_203) ;  /* 0x0000079000007945 */ /* 0x000ff60003800000 */
[----:B------:R-:W-:-:S05]  /*5cf0*/  @P0 BRA `(.L_x_204) ;  /* 0x0000077000000947 */ /* 0x000fca0003800000 */
[----:B------:R-:W-:Y:S01]  /*5d00*/  LOP3.LUT P1, RZ, R214, 0x4, RZ, 0xc0, !PT ;  /* 0x00000004d6ff7812 */ /* 0x000fe2000782c0ff */
[----:B-1----:R-:W1:Y:S01]  /*5d10*/  LDS.128 R32, [R89+0x6100] ;  /* 0x0061000059207984 */ /* 0x002e620000000c00 */
[----:B------:R-:W-:Y:S02]  /*5d20*/  ISETP.GE.AND P0, PT, R25, c[0x0][0x27c], PT ;  /* 0x00009f0019007a0c */ /* 0x000fe40003f06270 */
[----:B------:R-:W-:Y:S04]  /*5d30*/  SEL R0, R113, R110, !P1 ;  /* 0x0000006e71007207 */ /* 0x000fe80004800000 */
[----:B------:R-:W-:Y:S04]  /*5d40*/  SHF.R.S32.HI R2, RZ, 0x1f, R0 ;  /* 0x0000001fff027819 */ /* 0x000fe80000011400 */
[----:B------:R-:W-:Y:S03]  /*5d50*/  LEA.HI R0, R2, R0, RZ, 0x4 ;  /* 0x0000000002007211 */ /* 0x000fe600078f20ff */
[--C-:B------:R-:W-:Y:S02]  /*5d60*/  @!P0 SHF.R.U64 R3, R36, 0x10, R37.reuse ;  /* 0x0000001024038819 */ /* 0x100fe40000001225 */
[----:B------:R-:W-:Y:S02]  /*5d70*/  LEA.HI.SX32 R0, R0, R99, 0x1c ;  /* 0x0000006300007211 */ /* 0x000fe400078fe2ff */
[----:B------:R-:W-:Y:S02]  /*5d80*/  @!P0 SHF.R.U32.HI R6, RZ, 0x10, R37 ;  /* 0x00000010ff068819 */ /* 0x000fe40000011625 */
[----:B------:R-:W-:Y:S01]  /*5d90*/  SHF.R.S32.HI R2, RZ, 0x1f, R0 ;  /* 0x0000001fff027819 */ /* 0x000fe20000011400 */
[----:B------:R-:W-:Y:S01]  /*5da0*/  IMAD.SHL.U32 R30, R0, 0x8, RZ ;  /* 0x00000008001e7824 */ /* 0x000fe200078e00ff */
[----:B------:R-:W-:Y:S02]  /*5db0*/  @!P0 PRMT R13, R46, 0x5410, R3 ;  /* 0x000054102e0d8816 */ /* 0x000fe40000000003 */
[----:B------:R-:W-:Y:S02]  /*5dc0*/  LEA.HI R0, R2, R0, RZ, 0x3 ;  /* 0x0000000002007211 */ /* 0x000fe400078f18ff */
[----:B------:R-:W-:Y:S02]  /*5dd0*/  @!P0 PRMT R14, R46, 0x5432, R6 ;  /* 0x000054322e0e8816 */ /* 0x000fe40000000006 */
[----:B------:R-:W-:Y:S01]  /*5de0*/  @!P0 SHF.R.U64 R7, R38, 0x10, R39 ;  /* 0x0000001026078819 */ /* 0x000fe20000001227 */
[----:B------:R-:W-:Y:S01]  /*5df0*/  IMAD.SHL.U32 R0, R0, 0x200, RZ ;  /* 0x0000020000007824 */ /* 0x000fe200078e00ff */
[----:B------:R-:W-:Y:S02]  /*5e00*/  LOP3.LUT R2, R218, 0x38, R30, 0xf8, !PT ;  /* 0x00000038da027812 */ /* 0x000fe400078ef81e */
[----:B------:R-:W-:Y:S02]  /*5e10*/  @!P0 SHF.R.U32.HI R5, RZ, 0x10, R19 ;  /* 0x00000010ff058819 */ /* 0x000fe40000011613 */
[----:B------:R-:W-:Y:S02]  /*5e20*/  LOP3.LUT R2, R2, R219, RZ, 0x3c, !PT ;  /* 0x000000db02027212 */ /* 0x000fe400078e3cff */
[----:B------:R-:W-:Y:S02]  /*5e30*/  LOP3.LUT R0, R0, 0x7ffff000, RZ, 0xc0, !PT ;  /* 0x7ffff00000007812 */ /* 0x000fe400078ec0ff */
[----:B------:R-:W-:Y:S02]  /*5e40*/  @!P0 SHF.R.U32.HI R15, RZ, 0x10, R39 ;  /* 0x00000010ff0f8819 */ /* 0x000fe40000011627 */
[----:B------:R-:W-:Y:S02]  /*5e50*/  IADD3 R0, R2, R0, R220 ;  /* 0x0000000002007210 */ /* 0x000fe40007ffe0dc */
[----:B------:R-:W-:Y:S02]  /*5e60*/  @!P0 SHF.R.U32.HI R2, RZ, 0x10, R17 ;  /* 0x00000010ff028819 */ /* 0x000fe40000011611 */
[C---:B------:R-:W-:Y:S01]  /*5e70*/  @!P0 PRMT R15, R47.reuse, 0x5432, R15 ;  /* 0x000054322f0f8816 */ /* 0x040fe2000000000f */
[----:B------:R-:W-:Y:S01]  /*5e80*/  IMAD.SHL.U32 R4, R0, 0x2, RZ ;  /* 0x0000000200047824 */ /* 0x000fe200078e00ff */
[----:B------:R-:W-:Y:S02]  /*5e90*/  @!P0 SHF.R.U64 R0, R16, 0x10, R17 ;  /* 0x0000001010008819 */ /* 0x000fe40000001211 */
[C---:B------:R-:W-:Y:S02]  /*5ea0*/  @!P0 PRMT R6, R26.reuse, 0x5410, R2 ;  /* 0x000054101a068816 */ /* 0x040fe40000000002 */
[----:B------:R2:W5:Y:S01]  /*5eb0*/  LDS.128 R8, [R4+0x6100] ;  /* 0x0061000004087984 */ /* 0x0005620000000c00 */
[----:B------:R-:W-:Y:S02]  /*5ec0*/  @!P0 PRMT R3, R26, 0x5432, R0 ;  /* 0x000054321a038816 */ /* 0x000fe40000000000 */
[----:B------:R-:W-:Y:S02]  /*5ed0*/  @!P0 PRMT R17, R47, 0x5410, R7 ;  /* 0x000054102f118816 */ /* 0x000fe40000000007 */
[----:B------:R-:W-:Y:S02]  /*5ee0*/  @!P0 SHF.L.U32 R2, R3, 0x10, RZ ;  /* 0x0000001003028819 */ /* 0x000fe400000006ff */
[----:B------:R-:W-:Y:S01]  /*5ef0*/  @!P0 PRMT R7, R27, 0x5432, R5 ;  /* 0x000054321b078816 */ /* 0x000fe20000000005 */
[----:B-1----:R-:W-:Y:S01]  /*5f00*/  @!P0 IMAD.U32 R5, R32, 0x10000, RZ ;  /* 0x0001000020058824 */ /* 0x002fe200078e00ff */
[----:B------:R-:W-:Y:S02]  /*5f10*/  @!P0 LOP3.LUT R3, R3, 0xffff0000, RZ, 0xc0, !PT ;  /* 0xffff000003038812 */ /* 0x000fe400078ec0ff */
[----:B--2---:R-:W-:Y:S04]  /*5f20*/  @!P0 SHF.R.U64 R4, R18, 0x10, R19 ;  /* 0x0000001012048819 */ /* 0x004fe80000001213 */
[----:B------:R-:W-:Y:S01]  /*5f30*/  @!P0 PRMT R12, R27, 0x5410, R4 ;  /* 0x000054101b0c8816 */ /* 0x000fe20000000004 */
[----:B------:R-:W-:Y:S02]  /*5f40*/  @!P0 IMAD.U32 R4, R13, 0x10000, RZ ;  /* 0x000100000d048824 */ /* 0x000fe400078e00ff */
[----:B-----5:R-:W-:Y:S04]  /*5f50*/  @!P0 IMAD.U32 R0, R8, 0x10000, RZ ;  /* 0x0001000008008824 */ /* 0x020fe800078e00ff */
[C---:B------:R-:W-:Y:S02]  /*5f60*/  @!P0 FMUL.FTZ R16, R0.reuse, R4 ;  /* 0x0000000400108220 */ /* 0x040fe40000410000 */
[-C--:B------:R-:W-:Y:S02]  /*5f70*/  @!P0 FMUL.FTZ R0, R0, R2.reuse ;  /* 0x0000000200008220 */ /* 0x080fe40000410000 */
[----:B------:R-:W-:Y:S01]  /*5f80*/  @!P0 FFMA.FTZ R19, R5, R2, -R16 ;  /* 0x0000000205138223 */ /* 0x000fe20000010810 */
[----:B------:R-:W-:Y:S01]  /*5f90*/  @!P0 LOP3.LUT R2, R8, 0xffff0000, RZ, 0xc0, !PT ;  /* 0xffff000008028812 */ /* 0x000fe200078ec0ff */
[----:B------:R-:W-:Y:S01]  /*5fa0*/  @!P0 FFMA.FTZ R0, R4, R5, R0 ;  /* 0x0000000504008223 */ /* 0x000fe20000010000 */
[----:B------:R-:W-:Y:S02]  /*5fb0*/  @!P0 LOP3.LUT R4, R13, 0xffff0000, RZ, 0xc0, !PT ;  /* 0xffff00000d048812 */ /* 0x000fe400078ec0ff */
[----:B------:R-:W-:Y:S03]  /*5fc0*/  @!P0 LOP3.LUT R5, R32, 0xffff0000, RZ, 0xc0, !PT ;  /* 0xffff000020058812 */ /* 0x000fe600078ec0ff */
[C---:B------:R-:W-:Y:S02]  /*5fd0*/  @!P0 FMUL.FTZ R13, R2.reuse, R4 ;  /* 0x00000004020d8220 */ /* 0x040fe40000410000 */
[-C--:B------:R-:W-:Y:S02]  /*5fe0*/  @!P0 FMUL.FTZ R2, R2, R3.reuse ;  /* 0x0000000302028220 */ /* 0x080fe40000410000 */
[----:B------:R-:W-:Y:S02]  /*5ff0*/  @!P0 FFMA.FTZ R18, R5, R3, -R13 ;  /* 0x0000000305128223 */ /* 0x000fe4000001080d */
[----:B------:R-:W-:Y:S02]  /*6000*/  @!P0 FFMA.FTZ R2, R4, R5, R2 ;  /* 0x0000000504028223 */ /* 0x000fe40000010002 */
[----:B------:R-:W-:Y:S02]  /*6010*/  @!P0 IMAD.U32 R5, R14, 0x10000, RZ ;  /* 0x000100000e058824 */ /* 0x000fe400078e00ff */
[----:B------:R-:W-:Y:S02]  /*6020*/  @!P0 IMAD.U32 R3, R9, 0x10000, RZ ;  /* 0x0001000009038824 */ /* 0x000fe400078e00ff */
[----:B------:R-:W-:Y:S02]  /*6030*/  @!P0 IMAD.U32 R4, R6, 0x10000, RZ ;  /* 0x0001000006048824 */ /* 0x000fe400078e00ff */
        /* <DEDUP_REMOVED lines=9> */
[----:B------:R-:W-:Y:S04]  /*60d0*/  @!P0 FMUL.FTZ R6, R4, R13 ;  /* 0x0000000d04068220 */ /* 0x000fe80000410000 */
[-C--:B------:R-:W-:Y:S02]  /*60e0*/  @!P0 FFMA.FTZ R6, R14, R5.reuse, -R6 ;  /* 0x000000050e068223 */ /* 0x080fe40000010806 */
[----:B------:R-:W-:Y:S01]  /*60f0*/  @!P0 FMUL.FTZ R4, R4, R5 ;  /* 0x0000000504048220 */ /* 0x000fe20000410000 */
[----:B------:R-:W-:Y:S03]  /*6100*/  @!P0 SHF.L.U32 R5, R10, 0x10, RZ ;  /* 0x000000100a058819 */ /* 0x000fe600000006ff */
[----:B------:R-:W-:Y:S01]  /*6110*/  @!P0 FFMA.FTZ R4, R13, R14, R4 ;  /* 0x0000000e0d048223 */ /* 0x000fe20000010004 */
[----:B------:R-:W-:Y:S01]  /*6120*/  @!P0 F2FP.BF16.PACK_AB R14, R6, R16 ;  /* 0x00000010060e823e */ /* 0x000fe200000010ff */
[----:B------:R-:W-:Y:S01]  /*6130*/  @!P0 IMAD.U32 R6, R17, 0x10000, RZ ;  /* 0x0001000011068824 */ /* 0x000fe200078e00ff */
[----:B------:R-:W-:Y:S02]  /*6140*/  @!P0 F2FP.BF16.PACK_AB R13, R18, R19 ;  /* 0x00000013120d823e */ /* 0x000fe400000010ff */
[----:B------:R-:W-:Y:S01]  /*6150*/  @!P0 F2FP.BF16.PACK_AB R16, R2, R0 ;  /* 0x000000000210823e */ /* 0x000fe200000010ff */
[----:B------:R-:W-:Y:S01]  /*6160*/  @!P0 IMAD.MOV.U32 R33, RZ, RZ, R14 ;  /* 0x000000ffff218224 */ /* 0x000fe200078e000e */
[----:B------:R-:W-:Y:S01]  /*6170*/  @!P0 F2FP.BF16.PACK_AB R4, R4, R3 ;  /* 0x000000030404823e */ /* 0x000fe200000010ff */
[----:B------:R-:W-:Y:S01]  /*6180*/  @!P0 IMAD.MOV.U32 R32, RZ, RZ, R13 ;  /* 0x000000ffff208224 */ /* 0x000fe200078e000d */
[----:B------:R-:W-:Y:S01]  /*6190*/  @!P0 SHF.L.U32 R3, R11, 0x10, RZ ;  /* 0x000000100b038819 */ /* 0x000fe200000006ff */
[----:B------:R-:W-:Y:S02]  /*61a0*/  @!P0 IMAD.U32 R2, R12, 0x10000, RZ ;  /* 0x000100000c028824 */ /* 0x000fe400078e00ff */
[----:B------:R-:W-:Y:S02]  /*61b0*/  @!P0 IMAD.U32 R13, R34, 0x10000, RZ ;  /* 0x00010000220d8824 */ /* 0x000fe400078e00ff */
[C---:B------:R-:W-:Y:S02]  /*61c0*/  @!P0 FMUL.FTZ R14, R5.reuse, R6 ;  /* 0x00000006050e8220 */ /* 0x040fe40000410000 */
[-C--:B------:R-:W-:Y:S02]  /*61d0*/  @!P0 FMUL.FTZ R0, R5, R2.reuse ;  /* 0x0000000205008220 */ /* 0x080fe40000410000 */
[----:B------:R-:W-:Y:S01]  /*61e0*/  @!P0 FFMA.FTZ R19, R13, R2, -R14 ;  /* 0x000000020d138223 */ /* 0x000fe2000001080e */
[----:B------:R-:W-:Y:S01]  /*61f0*/  @!P0 LOP3.LUT R2, R11, 0xffff0000, RZ, 0xc0, !PT ;  /* 0xffff00000b028812 */ /* 0x000fe200078ec0ff */
[C---:B------:R-:W-:Y:S01]  /*6200*/  @!P0 IMAD.U32 R14, R15.reuse, 0x10000, RZ ;  /* 0x000100000f0e8824 */ /* 0x040fe200078e00ff */
[----:B------:R-:W-:Y:S01]  /*6210*/  @!P0 LOP3.LUT R15, R15, 0xffff0000, RZ, 0xc0, !PT ;  /* 0xffff00000f0f8812 */ /* 0x000fe200078ec0ff */
[----:B------:R-:W-:Y:S02]  /*6220*/  @!P0 FFMA.FTZ R0, R6, R13, R0 ;  /* 0x0000000d06008223 */ /* 0x000fe40000010000 */
[----:B------:R-:W-:Y:S02]  /*6230*/  @!P0 IMAD.MOV.U32 R9, RZ, RZ, R4 ;  /* 0x000000ffff098224 */ /* 0x000fe400078e0004 */
[----:B------:R-:W-:Y:S02]  /*6240*/  @!P0 IMAD.U32 R4, R7, 0x10000, RZ ;  /* 0x0001000007048824 */ /* 0x000fe400078e00ff */
[----:B------:R-:W-:Y:S02]  /*6250*/  @!P0 IMAD.U32 R13, R35, 0x10000, RZ ;  /* 0x00010000230d8824 */ /* 0x000fe400078e00ff */
[----:B------:R-:W-:Y:S02]  /*6260*/  @!P0 FMUL.FTZ R5, R3, R14 ;  /* 0x0000000e03058220 */ /* 0x000fe40000410000 */
[----:B------:R-:W-:Y:S01]  /*6270*/  @!P0 IMAD.MOV.U32 R8, RZ, RZ, R16 ;  /* 0x000000ffff088224 */ /* 0x000fe200078e0010 */
[----:B------:R-:W-:Y:S01]  /*6280*/  @!P0 LOP3.LUT R16, R35, 0xffff0000, RZ, 0xc0, !PT ;  /* 0xffff000023108812 */ /* 0x000fe200078ec0ff */
[-C--:B------:R-:W-:Y:S02]  /*6290*/  @!P0 FMUL.FTZ R3, R3, R4.reuse ;  /* 0x0000000403038220 */ /* 0x080fe40000410000 */
[----:B------:R-:W-:Y:S01]  /*62a0*/  @!P0 FFMA.FTZ R6, R13, R4, -R5 ;  /* 0x000000040d068223 */ /* 0x000fe20000010805 */
[----:B------:R-:W-:Y:S01]  /*62b0*/  @!P0 LOP3.LUT R4, R7, 0xffff0000, RZ, 0xc0, !PT ;  /* 0xffff000007048812 */ /* 0x000fe200078ec0ff */
[----:B------:R-:W-:Y:S01]  /*62c0*/  @!P0 FMUL.FTZ R5, R2, R15 ;  /* 0x0000000f02058220 */ /* 0x000fe20000410000 */
[----:B------:R-:W-:Y:S03]  /*62d0*/  @!P0 LOP3.LUT R7, R34, 0xffff0000, RZ, 0xc0, !PT ;  /* 0xffff000022078812 */ /* 0x000fe600078ec0ff */
[-C--:B------:R-:W-:Y:S02]  /*62e0*/  @!P0 FFMA.FTZ R5, R16, R4.reuse, -R5 ;  /* 0x0000000410058223 */ /* 0x080fe40000010805 */
[----:B------:R-:W-:Y:S01]  /*62f0*/  @!P0 FMUL.FTZ R4, R2, R4 ;  /* 0x0000000402048220 */ /* 0x000fe20000410000 */
[----:B------:R-:W-:Y:S02]  /*6300*/  @!P0 LOP3.LUT R2, R10, 0xffff0000, RZ, 0xc0, !PT ;  /* 0xffff00000a028812 */ /* 0x000fe400078ec0ff */
[----:B------:R-:W-:Y:S02]  /*6310*/  @!P0 F2FP.BF16.PACK_AB R18, R5, R6 ;  /* 0x000000060512823e */ /* 0x000fe400000010ff */
[----:B------:R-:W-:Y:S02]  /*6320*/  @!P0 LOP3.LUT R6, R17, 0xffff0000, RZ, 0xc0, !PT ;  /* 0xffff000011068812 */ /* 0x000fe400078ec0ff */
[----:B------:R-:W-:Y:S01]  /*6330*/  @!P0 LOP3.LUT R5, R12, 0xffff0000, RZ, 0xc0, !PT ;  /* 0xffff00000c058812 */ /* 0x000fe200078ec0ff */
[----:B------:R-:W-:Y:S02]  /*6340*/  @!P0 IMAD.MOV.U32 R35, RZ, RZ, R18 ;  /* 0x000000ffff238224 */ /* 0x000fe400078e0012 */
[C---:B------:R-:W-:Y:S02]  /*6350*/  @!P0 FMUL.FTZ R12, R2.reuse, R6 ;  /* 0x00000006020c8220 */ /* 0x040fe40000410000 */
[-C--:B------:R-:W-:Y:S02]  /*6360*/  @!P0 FMUL.FTZ R2, R2, R5.reuse ;  /* 0x0000000502028220 */ /* 0x080fe40000410000 */
[----:B------:R-:W-:Y:S02]  /*6370*/  @!P0 FFMA.FTZ R12, R7, R5, -R12 ;  /* 0x00000005070c8223 */ /* 0x000fe4000001080c */
[----:B------:R-:W-:Y:S02]  /*6380*/  @!P0 FFMA.FTZ R2, R6, R7, R2 ;  /* 0x0000000706028223 */ /* 0x000fe40000010002 */
[----:B------:R-:W-:Y:S01]  /*6390*/  @!P0 FFMA.FTZ R3, R14, R13, R3 ;  /* 0x0000000d0e038223 */ /* 0x000fe20000010003 */
[----:B------:R-:W-:Y:S01]  /*63a0*/  @!P0 F2FP.BF16.PACK_AB R5, R12, R19 ;  /* 0x000000130c05823e */ /* 0x000fe200000010ff */
[----:B------:R-:W-:Y:S01]  /*63b0*/  @!P0 FFMA.FTZ R4, R15, R16, R4 ;  /* 0x000000100f048223 */ /* 0x000fe20000010004 */
[----:B------:R-:W-:Y:S02]  /*63c0*/  @!P0 F2FP.BF16.PACK_AB R0, R2, R0 ;  /* 0x000000000200823e */ /* 0x000fe400000010ff */
[----:B------:R-:W-:Y:S02]  /*63d0*/  @!P0 MOV R34, R5 ;  /* 0x0000000500228202 */ /* 0x000fe40000000f00 */
[----:B------:R-:W-:Y:S01]  /*63e0*/  @!P0 F2FP.BF16.PACK_AB R3, R4, R3 ;  /* 0x000000030403823e */ /* 0x000fe200000010ff */
[----:B------:R-:W-:Y:S04]  /*63f0*/  @!P0 IMAD.MOV.U32 R10, RZ, RZ, R0 ;  /* 0x000000ffff0a8224 */ /* 0x000fe800078e0000 */
[----:B------:R-:W-:Y:S01]  /*6400*/  @!P0 IMAD.MOV.U32 R11, RZ, RZ, R3 ;  /* 0x000000ffff0b8224 */ /* 0x000fe200078e0003 */
[C---:B----4-:R-:W-:Y:S04]  /*6410*/  LEA R2, P0, R67.reuse, R50, 0x1 ;  /* 0x0000003243027211 */ /* 0x050fe800078008ff */
[----:B---3--:R-:W-:Y:S02]  /*6420*/  LEA.HI.X R3, R67, R51, R93, 0x1, P0 ;  /* 0x0000003343037211 */ /* 0x008fe400000f0c5d */
[C---:B------:R-:W-:Y:S03]  /*6430*/  ISETP.GE.AND P0, PT, R30.reuse, c[0x0][0x1d4], PT ;  /* 0x000075001e007a0c */ /* 0x040fe60003f06270 */
[----:B------:R1:W-:Y:S10]  /*6440*/  ST.E.128 [R2.64], R32 ;  /* 0x0000002002007985 */ /* 0x0003f4000c101d0a */
[----:B------:R-:W-:Y:S05]  /*6450*/  @!P0 IMAD.WIDE R4, R30, 0x2, R50 ;  /* 0x000000021e048825 */ /* 0x000fea00078e0232 */
[----:B------:R1:W-:Y:S02]  /*6460*/  @!P0 ST.E.128 [R4.64], R8 ;  /* 0x0000000804008985 */ /* 0x0003e4000c101d0a */
.L_x_204:
[----:B------:R-:W-:Y:S05]  /*6470*/  BSYNC B0 ;  /* 0x0000000000007941 */ /* 0x000fea0003800000 */
.L_x_203:
[----:B------:R-:W-:Y:S11]  /*6480*/  ISETP.GE.AND P0, PT, R24, c[0x0][0x1d4], PT ;  /* 0x0000750018007a0c */ /* 0x000ff60003f06270 */
[----:B------:R-:W-:Y:S02]  /*6490*/  @!UPT UIADD3 URZ, URZ, URZ, URZ ;  /* 0x0000003f3f3ff290 */ /* 0x000fe4000fffe03f */
[----:B------:R-:W-:-:S05]  /*64a0*/  @P0 BRA `(.L_x_188) ;  /* 0x00000a2000000947 */ /* 0x000fca0003800000 */
[----:B------:R-:W-:Y:S01]  /*64b0*/  LOP3.LUT P1, RZ, R214, 0x8, RZ, 0xc0, !PT ;  /* 0x00000008d6ff7812 */ /* 0x000fe2000782c0ff */
[----:B-1----:R-:W1:Y:S01]  /*64c0*/  LDS.128 R32, [R88+0x6100] ;  /* 0x0061000058207984 */ /* 0x002e620000000c00 */
[----:B------:R-:W-:Y:S02]  /*64d0*/  ISETP.GE.AND P0, PT, R24, c[0x0][0x27c], PT ;  /* 0x00009f0018007a0c */ /* 0x000fe40003f06270 */
[----:B------:R-:W-:Y:S04]  /*64e0*/  SEL R0, R113, R110, !P1 ;  /* 0x0000006e71007207 */ /* 0x000fe80004800000 */
[----:B------:R-:W-:Y:S04]  /*64f0*/  SHF.R.S32.HI R2, RZ, 0x1f, R0 ;  /* 0x0000001fff027819 */ /* 0x000fe80000011400 */
[----:B------:R-:W-:Y:S03]  /*6500*/  LEA.HI R0, R2, R0, RZ, 0x4 ;  /* 0x0000000002007211 */ /* 0x000fe600078f20ff */
[----:B------:R-:W-:Y:S02]  /*6510*/  @!P0 SHF.R.U32.HI R6, RZ, 0x10, R23 ;  /* 0x00000010ff068819 */ /* 0x000fe40000011617 */
[----:B------:R-:W-:Y:S02]  /*6520*/  LEA.HI.SX32 R0, R0, R98, 0x1c ;  /* 0x0000006200007211 */ /* 0x000fe400078fe2ff */
[----:B------:R-:W-:Y:S02]  /*6530*/  @!P0 SHF.R.U64 R4, R40, 0x10, R41 ;  /* 0x0000001028048819 */ /* 0x000fe40000001229 */
[----:B------:R-:W-:Y:S01]  /*6540*/  SHF.R.S32.HI R2, RZ, 0x1f, R0 ;  /* 0x0000001fff027819 */ /* 0x000fe20000011400 */
[----:B------:R-:W-:Y:S01]  /*6550*/  IMAD.SHL.U32 R27, R0, 0x8, RZ ;  /* 0x00000008001b7824 */ /* 0x000fe200078e00ff */
[----:B------:R-:W-:Y:S02]  /*6560*/  @!P0 PRMT R10, R48, 0x5410, R4 ;  /* 0x00005410300a8816 */ /* 0x000fe40000000004 */
[----:B------:R-:W-:Y:S02]  /*6570*/  LEA.HI R0, R2, R0, RZ, 0x3 ;  /* 0x0000000002007211 */ /* 0x000fe400078f18ff */
[----:B------:R-:W-:Y:S02]  /*6580*/  LOP3.LUT R2, R218, 0x38, R27, 0xf8, !PT ;  /* 0x00000038da027812 */ /* 0x000fe400078ef81b */
[--C-:B------:R-:W-:Y:S01]  /*6590*/  @!P0 SHF.R.U64 R7, R42, 0x10, R43.reuse ;  /* 0x000000102a078819 */ /* 0x100fe2000000122b */
[----:B------:R-:W-:Y:S01]  /*65a0*/  IMAD.SHL.U32 R0, R0, 0x200, RZ ;  /* 0x0000020000007824 */ /* 0x000fe200078e00ff */
[----:B------:R-:W-:Y:S02]  /*65b0*/  LOP3.LUT R2, R2, R219, RZ, 0x3c, !PT ;  /* 0x000000db02027212 */ /* 0x000fe400078e3cff */
[----:B------:R-:W-:Y:S02]  /*65c0*/  @!P0 SHF.R.U32.HI R8, RZ, 0x10, R43 ;  /* 0x00000010ff088819 */ /* 0x000fe4000001162b */
[----:B------:R-:W-:Y:S02]  /*65d0*/  LOP3.LUT R0, R0, 0x7ffff000, RZ, 0xc0, !PT ;  /* 0x7ffff00000007812 */ /* 0x000fe400078ec0ff */
[----:B------:R-:W-:Y:S02]  /*65e0*/  @!P0 PRMT R19, R49, 0x5432, R8 ;  /* 0x0000543231138816 */ /* 0x000fe40000000008 */
[----:B------:R-:W-:Y:S02]  /*65f0*/  IADD3 R0, R2, R0, R220 ;  /* 0x0000000002007210 */ /* 0x000fe40007ffe0dc */
[----:B------:R-:W-:Y:S02]  /*6600*/  @!P0 SHF.R.U32.HI R2, RZ, 0x10, R21 ;  /* 0x00000010ff028819 */ /* 0x000fe40000011615 */
[C---:B------:R-:W-:Y:S01]  /*6610*/  @!P0 PRMT R8, R29.reuse, 0x5432, R6 ;  /* 0x000054321d088816 */ /* 0x040fe20000000006 */
[----:B------:R-:W-:Y:S01]  /*6620*/  IMAD.SHL.U32 R0, R0, 0x2, RZ ;  /* 0x0000000200007824 */ /* 0x000fe200078e00ff */
[----:B------:R-:W-:Y:S01]  /*6630*/  @!P0 SHF.R.U64 R3, R22, 0x10, R23 ;  /* 0x0000001016038819 */ /* 0x000fe20000001217 */
[----:B-1----:R-:W-:Y:S01]  /*6640*/  @!P0 IMAD.U32 R6, R32, 0x10000, RZ ;  /* 0x0001000020068824 */ /* 0x002fe200078e00ff */
[----:B------:R-:W-:Y:S02]  /*6650*/  @!P0 SHF.R.U32.HI R5, RZ, 0x10, R41 ;  /* 0x00000010ff058819 */ /* 0x000fe40000011629 */
[----:B------:R1:W2:Y:S01]  /*6660*/  LDS.128 R12, [R0+0x6100] ;  /* 0x00610000000c7984 */ /* 0x0002a20000000c00 */
[----:B------:R-:W-:Y:S02]  /*6670*/  @!P0 PRMT R9, R29, 0x5410, R3 ;  /* 0x000054101d098816 */ /* 0x000fe40000000003 */
[----:B------:R-:W-:Y:S02]  /*6680*/  @!P0 PRMT R17, R48, 0x5432, R5 ;  /* 0x0000543230118816 */ /* 0x000fe40000000005 */
[----:B------:R-:W-:Y:S03]  /*6690*/  @!P0 PRMT R5, R28, 0x5410, R2 ;  /* 0x000054101c058816 */ /* 0x000fe60000000002 */
[C---:B------:R-:W-:Y:S01]  /*66a0*/  @!P0 IMAD.U32 R11, R17.reuse, 0x10000, RZ ;  /* 0x00010000110b8824 */ /* 0x040fe200078e00ff */
[----:B------:R-:W-:Y:S02]  /*66b0*/  @!P0 LOP3.LUT R17, R17, 0xffff0000, RZ, 0xc0, !PT ;  /* 0xffff000011118812 */ /* 0x000fe400078ec0ff */
[----:B-1----:R-:W-:Y:S02]  /*66c0*/  @!P0 SHF.R.U64 R0, R20, 0x10, R21 ;  /* 0x0000001014008819 */ /* 0x002fe40000001215 */
[----:B------:R-:W-:Y:S01]  /*66d0*/  @!P0 PRMT R20, R49, 0x5410, R7 ;  /* 0x0000541031148816 */ /* 0x000fe20000000007 */
[----:B------:R-:W-:Y:S01]  /*66e0*/  @!P0 IMAD.U32 R7, R10, 0x10000, RZ ;  /* 0x000100000a078824 */ /* 0x000fe200078e00ff */
[----:B------:R-:W-:Y:S05]  /*66f0*/  @!P0 PRMT R4, R28, 0x5432, R0 ;  /* 0x000054321c048816 */ /* 0x000fea0000000000 */
[----:B------:R-:W-:Y:S02]  /*6700*/  @!P0 IMAD.U32 R2, R4, 0x10000, RZ ;  /* 0x0001000004028824 */ /* 0x000fe400078e00ff */
[----:B--2---:R-:W-:Y:S02]  /*6710*/  @!P0 IMAD.U32 R0, R12, 0x10000, RZ ;  /* 0x000100000c008824 */ /* 0x004fe400078e00ff */
[----:B------:R-:W-:Y:S02]  /*6720*/  @!P0 IMAD.U32 R3, R13, 0x10000, RZ ;  /* 0x000100000d038824 */ /* 0x000fe400078e00ff */
[C---:B------:R-:W-:Y:S02]  /*6730*/  @!P0 FMUL.FTZ R16, R0.reuse, R7 ;  /* 0x0000000700108220 */ /* 0x040fe40000410000 */
[-C--:B------:R-:W-:Y:S02]  /*6740*/  @!P0 FMUL.FTZ R0, R0, R2.reuse ;  /* 0x0000000200008220 */ /* 0x080fe40000410000 */
[----:B------:R-:W-:Y:S01]  /*6750*/  @!P0 FFMA.FTZ R30, R6, R2, -R16 ;  /* 0x00000002061e8223 */ /* 0x000fe20000010810 */
[----:B------:R-:W-:Y:S01]  /*6760*/  @!P0 LOP3.LUT R2, R12, 0xffff0000, RZ, 0xc0, !PT ;  /* 0xffff00000c028812 */ /* 0x000fe200078ec0ff */
[----:B------:R-:W-:Y:S01]  /*6770*/  @!P0 FFMA.FTZ R0, R7, R6, R0 ;  /* 0x0000000607008223 */ /* 0x000fe20000010000 */
[----:B------:R-:W-:Y:S01]  /*6780*/  @!P0 LOP3.LUT R7, R10, 0xffff0000, RZ, 0xc0, !PT ;  /* 0xffff00000a078812 */ /* 0x000fe200078ec0ff */
[----:B------:R-:W-:Y:S01]  /*6790*/  @!P0 IMAD.U32 R16, R33, 0x10000, RZ ;  /* 0x0001000021108824 */ /* 0x000fe200078e00ff */
[----:B------:R-:W-:Y:S01]  /*67a0*/  @!P0 SHF.L.U32 R6, R5, 0x10, RZ ;  /* 0x0000001005068819 */ /* 0x000fe200000006ff */
[----:B------:R-:W-:Y:S01]  /*67b0*/  @!P0 FMUL.FTZ R18, R3, R11 ;  /* 0x0000000b03128220 */ /* 0x000fe20000410000 */
[----:B------:R-:W-:Y:S02]  /*67c0*/  @!P0 LOP3.LUT R10, R32, 0xffff0000, RZ, 0xc0, !PT ;  /* 0xffff0000200a8812 */ /* 0x000fe400078ec0ff */
[----:B------:R-:W-:Y:S01]  /*67d0*/  @!P0 LOP3.LUT R5, R5, 0xffff0000, RZ, 0xc0, !PT ;  /* 0xffff000005058812 */ /* 0x000fe200078ec0ff */
[-C--:B------:R-:W-:Y:S02]  /*67e0*/  @!P0 FMUL.FTZ R3, R3, R6.reuse ;  /* 0x0000000603038220 */ /* 0x080fe40000410000 */
[----:B------:R-:W-:Y:S01]  /*67f0*/  @!P0 FFMA.FTZ R23, R16, R6, -R18 ;  /* 0x0000000610178223 */ /* 0x000fe20000010812 */
[----:B------:R-:W-:Y:S01]  /*6800*/  @!P0 LOP3.LUT R6, R4, 0xffff0000, RZ, 0xc0, !PT ;  /* 0xffff000004068812 */ /* 0x000fe200078ec0ff */
[----:B------:R-:W-:Y:S01]  /*6810*/  @!P0 FMUL.FTZ R18, R2, R7 ;  /* 0x0000000702128220 */ /* 0x000fe20000410000 */
[----:B------:R-:W-:Y:S03]  /*6820*/  @!P0 LOP3.LUT R4, R13, 0xffff0000, RZ, 0xc0, !PT ;  /* 0xffff00000d048812 */ /* 0x000fe600078ec0ff */
[-C--:B------:R-:W-:Y:S01]  /*6830*/  @!P0 FFMA.FTZ R28, R10, R6.reuse, -R18 ;  /* 0x000000060a1c8223 */ /* 0x080fe20000010812 */
[----:B------:R-:W-:Y:S01]  /*6840*/  @!P0 LOP3.LUT R18, R33, 0xffff0000, RZ, 0xc0, !PT ;  /* 0xffff000021128812 */ /* 0x000fe200078ec0ff */
[----:B------:R-:W-:Y:S02]  /*6850*/  @!P0 FMUL.FTZ R2, R2, R6 ;  /* 0x0000000602028220 */ /* 0x000fe40000410000 */
[C---:B------:R-:W-:Y:S02]  /*6860*/  @!P0 FMUL.FTZ R6, R4.reuse, R17 ;  /* 0x0000001104068220 */ /* 0x040fe40000410000 */
[-C--:B------:R-:W-:Y:S02]  /*6870*/  @!P0 FMUL.FTZ R4, R4, R5.reuse ;  /* 0x0000000504048220 */ /* 0x080fe40000410000 */
[----:B------:R-:W-:Y:S02]  /*6880*/  @!P0 FFMA.FTZ R21, R18, R5, -R6 ;  /* 0x0000000512158223 */ /* 0x000fe40000010806 */
[----:B------:R-:W-:Y:S01]  /*6890*/  @!P0 FFMA.FTZ R2, R7, R10, R2 ;  /* 0x0000000a07028223 */ /* 0x000fe20000010002 */
[----:B------:R-:W-:Y:S01]  /*68a0*/  @!P0 SHF.L.U32 R7, R15, 0x10, RZ ;  /* 0x000000100f078819 */ /* 0x000fe200000006ff */
[----:B------:R-:W-:Y:S01]  /*68b0*/  @!P0 IMAD.U32 R10, R20, 0x10000, RZ ;  /* 0x00010000140a8824 */ /* 0x000fe200078e00ff */
[----:B------:R-:W-:Y:S01]  /*68c0*/  @!P0 F2FP.BF16.PACK_AB R26, R21, R23 ;  /* 0x00000017151a823e */ /* 0x000fe200000010ff */
[----:B------:R-:W-:Y:S01]  /*68d0*/  @!P0 IMAD.U32 R5, R14, 0x10000, RZ ;  /* 0x000100000e058824 */ /* 0x000fe200078e00ff */
[----:B------:R-:W-:Y:S01]  /*68e0*/  @!P0 F2FP.BF16.PACK_AB R23, R28, R30 ;  /* 0x0000001e1c17823e */ /* 0x000fe200000010ff */
[C---:B------:R-:W-:Y:S01]  /*68f0*/  @!P0 IMAD.U32 R6, R9.reuse, 0x10000, RZ ;  /* 0x0001000009068824 */ /* 0x040fe200078e00ff */
[----:B------:R-:W-:Y:S01]  /*6900*/  @!P0 LOP3.LUT R9, R9, 0xffff0000, RZ, 0xc0, !PT ;  /* 0xffff000009098812 */ /* 0x000fe200078ec0ff */
[----:B------:R-:W-:Y:S02]  /*6910*/  @!P0 FFMA.FTZ R3, R11, R16, R3 ;  /* 0x000000100b038223 */ /* 0x000fe40000010003 */
[----:B------:R-:W-:Y:S01]  /*6920*/  @!P0 FFMA.FTZ R4, R17, R18, R4 ;  /* 0x0000001211048223 */ /* 0x000fe20000010004 */
[----:B------:R-:W-:Y:S01]  /*6930*/  @!P0 LOP3.LUT R18, R19, 0xffff0000, RZ, 0xc0, !PT ;  /* 0xffff000013128812 */ /* 0x000fe200078ec0ff */
[----:B------:R-:W-:Y:S02]  /*6940*/  @!P0 IMAD.U32 R11, R34, 0x10000, RZ ;  /* 0x00010000220b8824 */ /* 0x000fe400078e00ff */
[C---:B------:R-:W-:Y:S01]  /*6950*/  @!P0 FMUL.FTZ R17, R5.reuse, R10 ;  /* 0x0000000a05118220 */ /* 0x040fe20000410000 */
[----:B------:R-:W-:Y:S01]  /*6960*/  @!P0 F2FP.BF16.PACK_AB R3, R4, R3 ;  /* 0x000000030403823e */ /* 0x000fe200000010ff */
[-C--:B------:R-:W-:Y:S02]  /*6970*/  @!P0 FMUL.FTZ R5, R5, R6.reuse ;  /* 0x0000000605058220 */ /* 0x080fe40000410000 */
[----:B------:R-:W-:Y:S01]  /*6980*/  @!P0 IMAD.U32 R16, R19, 0x10000, RZ ;  /* 0x0001000013108824 */ /* 0x000fe200078e00ff */
[----:B------:R-:W-:Y:S01]  /*6990*/  @!P0 LOP3.LUT R19, R35, 0xffff0000, RZ, 0xc0, !PT ;  /* 0xffff000023138812 */ /* 0x000fe200078ec0ff */
[----:B------:R-:W-:Y:S02]  /*69a0*/  @!P0 FFMA.FTZ R29, R11, R6, -R17 ;  /* 0x000000060b1d8223 */ /* 0x000fe40000010811 */
[----:B------:R-:W-:Y:S02]  /*69b0*/  @!P0 FFMA.FTZ R5, R10, R11, R5 ;  /* 0x0000000b0a058223 */ /* 0x000fe40000010005 */
[C---:B------:R-:W-:Y:S01]  /*69c0*/  @!P0 IMAD.U32 R6, R8.reuse, 0x10000, RZ ;  /* 0x0001000008068824 */ /* 0x040fe200078e00ff */
[----:B------:R-:W-:Y:S01]  /*69d0*/  @!P0 LOP3.LUT R8, R8, 0xffff0000, RZ, 0xc0, !PT ;  /* 0xffff000008088812 */ /* 0x000fe200078ec0ff */
[----:B------:R-:W-:Y:S02]  /*69e0*/  @!P0 IMAD.U32 R17, R35, 0x10000, RZ ;  /* 0x0001000023118824 */ /* 0x000fe400078e00ff */
[C---:B------:R-:W-:Y:S02]  /*69f0*/  @!P0 FMUL.FTZ R10, R7.reuse, R16 ;  /* 0x00000010070a8220 */ /* 0x040fe40000410000 */
[-C--:B------:R-:W-:Y:S02]  /*6a00*/  @!P0 FMUL.FTZ R7, R7, R6.reuse ;  /* 0x0000000607078220 */ /* 0x080fe40000410000 */
[----:B------:R-:W-:Y:S01]  /*6a10*/  @!P0 FFMA.FTZ R22, R17, R6, -R10 ;  /* 0x0000000611168223 */ /* 0x000fe2000001080a */
[----:B------:R-:W-:Y:S01]  /*6a20*/  @!P0 LOP3.LUT R6, R15, 0xffff0000, RZ, 0xc0, !PT ;  /* 0xffff00000f068812 */ /* 0x000fe200078ec0ff */
[----:B------:R-:W-:Y:S02]  /*6a30*/  @!P0 IMAD.MOV.U32 R32, RZ, RZ, R23 ;  /* 0x000000ffff208224 */ /* 0x000fe400078e0017 */
[----:B------:R-:W-:Y:S02]  /*6a40*/  @!P0 IMAD.MOV.U32 R33, RZ, RZ, R26 ;  /* 0x000000ffff218224 */ /* 0x000fe400078e001a */
[----:B------:R-:W-:Y:S02]  /*6a50*/  @!P0 FMUL.FTZ R10, R6, R18 ;  /* 0x00000012060a8220 */ /* 0x000fe40000410000 */
[----:B------:R-:W-:Y:S02]  /*6a60*/  @!P0 IMAD.MOV.U32 R13, RZ, RZ, R3 ;  /* 0x000000ffff0d8224 */ /* 0x000fe400078e0003 */
[-C--:B------:R-:W-:Y:S01]  /*6a70*/  @!P0 FFMA.FTZ R11, R19, R8.reuse, -R10 ;  /* 0x00000008130b8223 */ /* 0x080fe2000001080a */
[----:B------:R-:W-:Y:S01]  /*6a80*/  @!P0 LOP3.LUT R10, R20, 0xffff0000, RZ, 0xc0, !PT ;  /* 0xffff0000140a8812 */ /* 0x000fe200078ec0ff */
[----:B------:R-:W-:Y:S01]  /*6a90*/  @!P0 FMUL.FTZ R8, R6, R8 ;  /* 0x0000000806088220 */ /* 0x000fe20000410000 */
[----:B------:R-:W-:Y:S02]  /*6aa0*/  @!P0 LOP3.LUT R6, R14, 0xffff0000, RZ, 0xc0, !PT ;  /* 0xffff00000e068812 */ /* 0x000fe400078ec0ff */
[----:B------:R-:W-:Y:S02]  /*6ab0*/  @!P0 F2FP.BF16.PACK_AB R22, R11, R22 ;  /* 0x000000160b16823e */ /* 0x000fe400000010ff */
[----:B------:R-:W-:Y:S01]  /*6ac0*/  @!P0 LOP3.LUT R11, R34, 0xffff0000, RZ, 0xc0, !PT ;  /* 0xffff0000220b8812 */ /* 0x000fe200078ec0ff */
[C---:B------:R-:W-:Y:S01]  /*6ad0*/  @!P0 FMUL.FTZ R20, R6.reuse, R10 ;  /* 0x0000000a06148220 */ /* 0x040fe20000410000 */
[----:B------:R-:W-:Y:S01]  /*6ae0*/  @!P0 MOV R35, R22 ;  /* 0x0000001600238202 */ /* 0x000fe20000000f00 */
[-C--:B------:R-:W-:Y:S02]  /*6af0*/  @!P0 FMUL.FTZ R6, R6, R9.reuse ;  /* 0x0000000906068220 */ /* 0x080fe40000410000 */
[----:B------:R-:W-:Y:S01]  /*6b00*/  @!P0 FFMA.FTZ R28, R11, R9, -R20 ;  /* 0x000000090b1c8223 */ /* 0x000fe20000010814 */
[----:B----4-:R-:W-:Y:S01]  /*6b10*/  LEA R20, P1, R66, R50, 0x1 ;  /* 0x0000003242147211 */ /* 0x010fe200078208ff */
[----:B------:R-:W-:Y:S01]  /*6b20*/  @!P0 FFMA.FTZ R6, R10, R11, R6 ;  /* 0x0000000b0a068223 */ /* 0x000fe20000010006 */
[----:B------:R-:W-:Y:S01]  /*6b30*/  @!P0 F2FP.BF16.PACK_AB R9, R2, R0 ;  /* 0x000000000209823e */ /* 0x000fe200000010ff */
[----:B------:R-:W-:Y:S01]  /*6b40*/  @!P0 FFMA.FTZ R7, R16, R17, R7 ;  /* 0x0000001110078223 */ /* 0x000fe20000010007 */
[----:B------:R-:W-:Y:S01]  /*6b50*/  @!P0 F2FP.BF16.PACK_AB R10, R28, R29 ;  /* 0x0000001d1c0a823e */ /* 0x000fe200000010ff */
[----:B------:R-:W-:Y:S01]  /*6b60*/  @!P0 FFMA.FTZ R8, R18, R19, R8 ;  /* 0x0000001312088223 */ /* 0x000fe20000010008 */
[----:B---3--:R-:W-:Y:S01]  /*6b70*/  LEA.HI.X R21, R66, R51, R92, 0x1, P1 ;  /* 0x0000003342157211 */ /* 0x008fe200008f0c5c */
[----:B------:R-:W-:Y:S01]  /*6b80*/  @!P0 IMAD.MOV.U32 R12, RZ, RZ, R9 ;  /* 0x000000ffff0c8224 */ /* 0x000fe200078e0009 */
[----:B------:R-:W-:Y:S01]  /*6b90*/  @!P0 F2FP.BF16.PACK_AB R2, R6, R5 ;  /* 0x000000050602823e */ /* 0x000fe200000010ff */
[----:B------:R-:W-:Y:S01]  /*6ba0*/  @!P0 IMAD.MOV.U32 R34, RZ, RZ, R10 ;  /* 0x000000ffff228224 */ /* 0x000fe200078e000a */
[----:B------:R-:W-:Y:S03]  /*6bb0*/  @!P0 F2FP.BF16.PACK_AB R0, R8, R7 ;  /* 0x000000070800823e */ /* 0x000fe600000010ff */
[----:B------:R-:W-:Y:S01]  /*6bc0*/  @!P0 IMAD.MOV.U32 R14, RZ, RZ, R2 ;  /* 0x000000ffff0e8224 */ /* 0x000fe200078e0002 */
[----:B------:R1:W-:Y:S01]  /*6bd0*/  ST.E.128 [R20.64], R32 ;  /* 0x0000002014007985 */ /* 0x0003e2000c101d0a */
[----:B------:R-:W-:Y:S01]  /*6be0*/  @!P0 IMAD.MOV.U32 R15, RZ, RZ, R0 ;  /* 0x000000ffff0f8224 */ /* 0x000fe200078e0000 */
[----:B------:R-:W-:Y:S11]  /*6bf0*/  ISETP.GE.AND P0, PT, R27, c[0x0][0x1d4], PT ;  /* 0x000075001b007a0c */ /* 0x000ff60003f06270 */
[----:B------:R-:W-:Y:S02]  /*6c00*/  @!UPT UIADD3 URZ, URZ, URZ, URZ ;  /* 0x0000003f3f3ff290 */ /* 0x000fe4000fffe03f */
[----:B------:R-:W-:-:S05]  /*6c10*/  @P0 BRA `(.L_x_188) ;  /* 0x000002b000000947 */ /* 0x000fca0003800000 */
[C---:B------:R-:W-:Y:S04]  /*6c20*/  LEA R2, P0, R27.reuse, R50, 0x1 ;  /* 0x000000321b027211 */ /* 0x040fe800078008ff */
[----:B------:R-:W-:Y:S05]  /*6c30*/  LEA.HI.X.SX32 R3, R27, R51, 0x1, P0 ;  /* 0x000000331b037211 */ /* 0x000fea00000f0eff */
[----:B------:R2:W-:Y:S01]  /*6c40*/  ST.E.128 [R2.64], R12 ;  /* 0x0000000c02007985 */ /* 0x0005e2000c101d0a */
[----:B------:R-:W-:-:S05]  /*6c50*/  BRA `(.L_x_188) ;  /* 0x0000027000007947 */ /* 0x000fca0003800000 */
.L_x_184:
[----:B------:R1:W2:Y:S01]  /*6c60*/  SHFL.IDX PT, R3, R46, RZ, 0x1c1f ;  /* 0x001c1fff2e037589 */ /* 0x0002a200000e0000 */
[----:B------:R-:W-:Y:S03]  /*6c70*/  IMAD.IADD R0, R60, 0x1, -R57 ;  /* 0x000000013c007824 */ /* 0x000fe600078e0a39 */
[----:B------:R1:W3:Y:S02]  /*6c80*/  SHFL.IDX PT, R2, R48, RZ, 0x1c1f ;  /* 0x001c1fff30027589 */ /* 0x0002e400000e0000 */
[----:B------:R-:W-:Y:S04]  /*6c90*/  IMNMX R56, R0, 0x40, PT ;  /* 0x0000004000387817 */ /* 0x000fe80003800200 */
[----:B------:R-:W-:Y:S11]  /*6ca0*/  ISETP.GT.AND P0, PT, R56, R212, PT ;  /* 0x000000d43800720c */ /* 0x000ff60003f04270 */
[----:B------:R-:W-:Y:S02]  /*6cb0*/  @!UPT UIADD3 URZ, URZ, URZ, URZ ;  /* 0x0000003f3f3ff290 */ /* 0x000fe4000fffe03f */
[----:B------:R-:W-:-:S05]  /*6cc0*/  @!P0 BRA `(.L_x_188) ;  /* 0x0000020000008947 */ /* 0x000fca0003800000 */
[----:B------:R-:W-:Y:S02]  /*6cd0*/  ISETP.GE.AND P1, PT, R102, c[0x0][0x1d4], PT ;  /* 0x0000750066007a0c */ /* 0x000fe40003f26270 */
[----:B------:R-:W-:Y:S02]  /*6ce0*/  ISETP.GE.AND P3, PT, R206, c[0x0][0x1d4], PT ;  /* 0x00007500ce007a0c */ /* 0x000fe40003f66270 */
[C---:B------:R-:W-:Y:S09]  /*6cf0*/  ISETP.GE.AND P2, PT, R205.reuse, c[0x0][0x1d4], PT ;  /* 0x00007500cd007a0c */ /* 0x040ff20003f46270 */
[----:B------:R-:W4:Y:S01]  /*6d00*/  @!P1 LDS.128 R12, [R202+0x6000] ;  /* 0x00600000ca0c9984 */ /* 0x000f220000000c00 */
[CC--:B---3--:R-:W-:Y:S04]  /*6d10*/  @!P1 LEA R4, P0, R102.reuse, R2.reuse, 0x1 ;  /* 0x0000000266049211 */ /* 0x0c8fe800078008ff */
[-C--:B--2---:R-:W-:Y:S02]  /*6d20*/  @!P1 LEA.HI.X R5, R102, R3.reuse, R103, 0x1, P0 ;  /* 0x0000000366059211 */ /* 0x084fe400000f0c67 */
[CC--:B------:R-:W-:Y:S04]  /*6d30*/  @!P3 LEA R8, P0, R206.reuse, R2.reuse, 0x1 ;  /* 0x00000002ce08b211 */ /* 0x0c0fe800078008ff */
[-C--:B------:R-:W-:Y:S02]  /*6d40*/  @!P3 LEA.HI.X R9, R206, R3.reuse, R223, 0x1, P0 ;  /* 0x00000003ce09b211 */ /* 0x080fe400000f0cdf */
[CC--:B------:R-:W-:Y:S04]  /*6d50*/  @!P2 LEA R6, P0, R205.reuse, R2.reuse, 0x1 ;  /* 0x00000002cd06a211 */ /* 0x0c0fe800078008ff */
[-C--:B------:R-:W-:Y:S02]  /*6d60*/  @!P2 LEA.HI.X R7, R205, R3.reuse, R222, 0x1, P0 ;  /* 0x00000003cd07a211 */ /* 0x080fe400000f0cde */
[----:B------:R-:W-:Y:S11]  /*6d70*/  ISETP.GE.AND P0, PT, R25, c[0x0][0x1d4], PT ;  /* 0x0000750019007a0c */ /* 0x000ff60003f06270 */
[----:B------:R-:W-:Y:S02]  /*6d80*/  @!UPT UIADD3 URZ, URZ, URZ, URZ ;  /* 0x0000003f3f3ff290 */ /* 0x000fe4000fffe03f */
[----:B------:R-:W-:Y:S01]  /*6d90*/  @!P0 IMAD.SHL.U32 R0, R216, 0x8, RZ ;  /* 0x00000008d8008824 */ /* 0x000fe200078e00ff */
[----:B----4-:R2:W-:Y:S04]  /*6da0*/  @!P1 ST.E.128 [R4.64], R12 ;  /* 0x0000000c04009985 */ /* 0x0105e8000c101d0a */
[----:B------:R-:W3:Y:S01]  /*6db0*/  @!P0 LDS.128 R12, [R203+0x6000] ;  /* 0x00600000cb0c8984 */ /* 0x000ee20000000c00 */
[--C-:B--2---:R-:W-:Y:S05]  /*6dc0*/  @!P0 IMAD.WIDE R4, R0, 0x2, R2.reuse ;  /* 0x0000000200048825 */ /* 0x104fea00078e0202 */
[----:B---3--:R2:W-:Y:S01]  /*6dd0*/  @!P0 ST.E.128 [R4.64], R12 ;  /* 0x0000000c04008985 */ /* 0x0085e2000c101d0a */
[----:B------:R-:W-:Y:S11]  /*6de0*/  ISETP.GE.AND P0, PT, R24, c[0x0][0x1d4], PT ;  /* 0x0000750018007a0c */ /* 0x000ff60003f06270 */
[----:B------:R-:W-:Y:S02]  /*6df0*/  @!UPT UIADD3 URZ, URZ, URZ, URZ ;  /* 0x0000003f3f3ff290 */ /* 0x000fe4000fffe03f */
[----:B------:R-:W3:Y:S01]  /*6e00*/  @!P0 LDS.128 R16, [R202+0x8000] ;  /* 0x00800000ca108984 */ /* 0x000ee20000000c00 */
[----:B------:R-:W-:Y:S04]  /*6e10*/  @!P0 IMAD.SHL.U32 R0, R215, 0x8, RZ ;  /* 0x00000008d7008824 */ /* 0x000fe800078e00ff */
[----:B--2---:R-:W-:Y:S05]  /*6e20*/  @!P0 IMAD.WIDE R4, R0, 0x2, R2 ;  /* 0x0000000200048825 */ /* 0x004fea00078e0202 */
[----:B---3--:R-:W-:Y:S01]  /*6e30*/  @!P0 ST.E.128 [R4.64], R16 ;  /* 0x0000001004008985 */ /* 0x008fe2000c101d0a */
[C---:B------:R-:W-:Y:S03]  /*6e40*/  ISETP.GE.AND P0, PT, R204.reuse, c[0x0][0x1d4], PT ;  /* 0x00007500cc007a0c */ /* 0x040fe60003f06270 */
[----:B------:R-:W2:Y:S10]  /*6e50*/  @!P3 LDS.128 R12, [R203+0x8000] ;  /* 0x00800000cb0cb984 */ /* 0x000eb40000000c00 */
[C---:B------:R-:W-:Y:S04]  /*6e60*/  @!P0 LEA R2, P1, R204.reuse, R2, 0x1 ;  /* 0x00000002cc028211 */ /* 0x040fe800078208ff */
[----:B------:R-:W-:Y:S01]  /*6e70*/  @!P0 LEA.HI.X R3, R204, R3, R221, 0x1, P1 ;  /* 0x00000003cc038211 */ /* 0x000fe200008f0cdd */
[----:B--2---:R-:W-:Y:S04]  /*6e80*/  @!P3 ST.E.128 [R8.64], R12 ;  /* 0x0000000c0800b985 */ /* 0x004fe8000c101d0a */
[----:B------:R-:W2:Y:S04]  /*6e90*/  @!P2 LDS.128 R8, [R202+0xa000] ;  /* 0x00a00000ca08a984 */ /* 0x000ea80000000c00 */
[----:B--2---:R-:W-:Y:S04]  /*6ea0*/  @!P2 ST.E.128 [R6.64], R8 ;  /* 0x000000080600a985 */ /* 0x004fe8000c101d0a */
[----:B------:R-:W2:Y:S04]  /*6eb0*/  @!P0 LDS.128 R4, [R203+0xa000] ;  /* 0x00a00000cb048984 */ /* 0x000ea80000000c00 */
[----:B--2---:R2:W-:Y:S02]  /*6ec0*/  @!P0 ST.E.128 [R2.64], R4 ;  /* 0x0000000402008985 */ /* 0x0045e4000c101d0a */
.L_x_188:
[----:B------:R-:W-:Y:S05]  /*6ed0*/  BSYNC B1 ;  /* 0x0000000000017941 */ /* 0x000fea0003800000 */
.L_x_183:
[----:B------:R-:W-:Y:S01]  /*6ee0*/  IMAD.IADD R0, R108, 0x1, -R57 ;  /* 0x000000016c007824 */ /* 0x000fe200078e0a39 */
[----:B-123-5:R-:W-:Y:S01]  /*6ef0*/  LEA R2, P0, R53, R64, 0x6 ;  /* 0x0000004035027211 */ /* 0x02efe200078030ff */
[----:B------:R-:W-:Y:S01]  /*6f00*/  IMAD R6, R58, c[0x0][0x208], RZ ;  /* 0x000082003a067a24 */ /* 0x000fe200078e02ff */
[----:B------:R-:W-:Y:S01]  /*6f10*/  BSSY B0, `(.L_x_205) ;  /* 0x0000051000007945 */ /* 0x000fe20003800000 */
[----:B------:R-:W-:Y:S01]  /*6f20*/  IMAD.WIDE.U32 R4, R55, c[0x0][0x208], RZ ;  /* 0x0000820037047a25 */ /* 0x000fe200078e00ff */
[----:B------:R-:W-:Y:S02]  /*6f30*/  LEA.HI.X.SX32 R3, R53, R65, 0x6, P0 ;  /* 0x0000004135037211 */ /* 0x000fe400000f36ff */
[----:B------:R-:W-:Y:S01]  /*6f40*/  ISETP.GE.AND P0, PT, R0, 0x21, PT ;  /* 0x000000210000780c */ /* 0x000fe20003f06270 */
[----:B------:R-:W-:Y:S04]  /*6f50*/  IMAD R6, R55, c[0x0][0x20c], R6 ;  /* 0x0000830037067a24 */ /* 0x000fe800078e0206 */
[----:B------:R-:W-:Y:S02]  /*6f60*/  IMAD.IADD R5, R5, 0x1, R6 ;  /* 0x0000000105057824 */ /* 0x000fe400078e0206 */
[----:B------:R-:W-:Y:S02]  /*6f70*/  IMAD R6, R59, c[0x0][0x218], RZ ;  /* 0x000086003b067a24 */ /* 0x000fe400078e02ff */
[----:B------:R-:W-:Y:S04]  /*6f80*/  IMAD.WIDE.U32 R4, R54, c[0x0][0x218], R4 ;  /* 0x0000860036047a25 */ /* 0x000fe800078e0004 */
[----:B------:R-:W-:Y:S01]  /*6f90*/  @P0 IADD3 R9, P1, R2, 0x20, RZ ;  /* 0x0000002002090810 */ /* 0x000fe20007f3e0ff */
[----:B------:R-:W-:Y:S03]  /*6fa0*/  IMAD R6, R54, c[0x0][0x21c], R6 ;  /* 0x0000870036067a24 */ /* 0x000fe600078e0206 */
[----:B------:R-:W-:Y:S02]  /*6fb0*/  @P0 IADD3.X R12, RZ, R3, RZ, P1, !PT ;  /* 0x00000003ff0c0210 */ /* 0x000fe40000ffe4ff */
[----:B------:R-:W-:Y:S04]  /*6fc0*/  IADD3 R8, P1, R82, R4, RZ ;  /* 0x0000000452087210 */ /* 0x000fe80007f3e0ff */
[----:B------:R-:W-:Y:S02]  /*6fd0*/  IADD3.X R11, R104, R5, R6, P1, !PT ;  /* 0x00000005680b7210 */ /* 0x000fe40000ffe406 */
[----:B------:R-:W-:Y:S11]  /*6fe0*/  ISETP.GE.AND P1, PT, R0, 0x1, PT ;  /* 0x000000010000780c */ /* 0x000ff60003f26270 */
[----:B------:R-:W-:Y:S02]  /*6ff0*/  @!UPT UIADD3 URZ, URZ, URZ, URZ ;  /* 0x0000003f3f3ff290 */ /* 0x000fe4000fffe03f */
[----:B------:R-:W-:Y:S01]  /*7000*/  @P1 MOV R4, R62 ;  /* 0x0000003e00041202 */ /* 0x000fe20000000f00 */
[----:B------:R-:W-:Y:S02]  /*7010*/  @P1 IMAD.MOV.U32 R5, RZ, RZ, R61 ;  /* 0x000000ffff051224 */ /* 0x000fe400078e003d */
[----:B------:R-:W-:Y:S01]  /*7020*/  @P1 IMAD R0, R3, c[0x0][0x258], RZ ;  /* 0x0000960003001a24 */ /* 0x000fe200078e02ff */
[----:B------:R-:W-:Y:S01]  /*7030*/  @P0 MOV R3, R61 ;  /* 0x0000003d00030202 */ /* 0x000fe20000000f00 */
[C---:B------:R-:W-:Y:S04]  /*7040*/  @P1 IMAD.WIDE.U32 R4, R2.reuse, c[0x0][0x258], R4 ;  /* 0x0000960002041a25 */ /* 0x040fe800078e0004 */
[----:B------:R-:W-:Y:S01]  /*7050*/  @P1 IMAD R2, R2, c[0x0][0x25c], R0 ;  /* 0x0000970002021a24 */ /* 0x000fe200078e0200 */
[----:B------:R-:W-:Y:S01]  /*7060*/  @P1 LEA R6, P2, R4, c[0x0][0x250], 0x1 ;  /* 0x0000940004061a11 */ /* 0x000fe200078408ff */
[----:B------:R-:W-:Y:S03]  /*7070*/  @P0 IMAD R0, R12, c[0x0][0x258], RZ ;  /* 0x000096000c000a24 */ /* 0x000fe600078e02ff */
[----:B------:R-:W-:Y:S01]  /*7080*/  @P1 IADD3 R2, R5, R2, RZ ;  /* 0x0000000205021210 */ /* 0x000fe20007ffe0ff */
[C---:B------:R-:W-:Y:S03]  /*7090*/  @P0 IMAD R0, R9.reuse, c[0x0][0x25c], R0 ;  /* 0x0000970009000a24 */ /* 0x040fe600078e0200 */
[----:B------:R-:W-:Y:S01]  /*70a0*/  @P1 LEA.HI.X R7, R4, c[0x0][0x254], R2, 0x1, P2 ;  /* 0x0000950004071a11 */ /* 0x000fe200010f0c02 */
[----:B------:R-:W-:Y:S01]  /*70b0*/  @P0 IMAD.MOV.U32 R2, RZ, RZ, R62 ;  /* 0x000000ffff020224 */ /* 0x000fe200078e003e */
[C---:B------:R-:W-:Y:S03]  /*70c0*/  LEA R10, P2, R8.reuse, c[0x0][0x1f8], 0x1 ;  /* 0x00007e00080a7a11 */ /* 0x040fe600078408ff */
[----:B------:R-:W-:Y:S01]  /*70d0*/  @!PT LDS RZ, [RZ] ;  /* 0x00000000fffff984 */ /* 0x000fe20000000800 */
[----:B------:R-:W-:Y:S01]  /*70e0*/  @!PT LDS RZ, [RZ] ;  /* 0x00000000fffff984 */ /* 0x000fe20000000800 */
[----:B------:R-:W-:Y:S01]  /*70f0*/  @!PT LDS RZ, [RZ] ;  /* 0x00000000fffff984 */ /* 0x000fe20000000800 */
[----:B------:R1:W-:Y:S01]  /*7100*/  @P1 LDGSTS.E.BYPASS.LTC128B.128 [R192+0x100], [R6.64], !P6 ;  /* 0x0010000006c01fae */ /* 0x0003e2000f101d4a */
[----:B------:R-:W-:Y:S01]  /*7110*/  @P0 IMAD.WIDE.U32 R2, R9, c[0x0][0x258], R2 ;  /* 0x0000960009020a25 */ /* 0x000fe200078e0002 */
[----:B------:R-:W-:Y:S02]  /*7120*/  LEA.HI.X R11, R8, c[0x0][0x1fc], R11, 0x1, P2 ;  /* 0x00007f00080b7a11 */ /* 0x000fe400010f0c0b */
[----:B------:R1:W-:Y:S01]  /*7130*/  @P1 LDGSTS.E.BYPASS.LTC128B.128 [R192+0x2100], [R6.64+0x80], !P5 ;  /* 0x0210008006c01fae */ /* 0x0003e2000e901d4a */
[----:B------:R-:W-:Y:S01]  /*7140*/  @P0 IMAD.IADD R0, R3, 0x1, R0 ;  /* 0x0000000103000824 */ /* 0x000fe200078e0200 */
[C---:B------:R-:W-:Y:S02]  /*7150*/  @P0 LEA R4, P2, R2.reuse, c[0x0][0x250], 0x1 ;  /* 0x0000940002040a11 */ /* 0x040fe400078408ff */
[----:B------:R1:W-:Y:S02]  /*7160*/  @P1 LDGSTS.E.BYPASS.LTC128B.128 [R192+0x4100], [R6.64+0x100], !P4 ;  /* 0x0410010006c01fae */ /* 0x0003e4000e101d4a */
[----:B------:R-:W-:Y:S02]  /*7170*/  @P0 LEA.HI.X R5, R2, c[0x0][0x254], R0, 0x1, P2 ;  /* 0x0000950002050a11 */ /* 0x000fe400010f0c00 */
[----:B------:R1:W2:Y:S04]  /*7180*/  SHFL.IDX PT, R2, R10, RZ, 0x1c1f ;  /* 0x001c1fff0a027589 */ /* 0x0002a800000e0000 */
[----:B------:R1:W-:Y:S04]  /*7190*/  @P0 LDGSTS.E.BYPASS.LTC128B.128 [R192+0x1100], [R4.64], !P6 ;  /* 0x0110000004c00fae */ /* 0x0003e8000f101d4a */
[----:B------:R1:W-:Y:S04]  /*71a0*/  @P0 LDGSTS.E.BYPASS.LTC128B.128 [R192+0x3100], [R4.64+0x80], !P5 ;  /* 0x0310008004c00fae */ /* 0x0003e8000e901d4a */
[----:B------:R1:W-:Y:S01]  /*71b0*/  @P0 LDGSTS.E.BYPASS.LTC128B.128 [R192+0x5100], [R4.64+0x100], !P4 ;  /* 0x0510010004c00fae */ /* 0x0003e2000e101d4a */
[----:B------:R-:W-:Y:S03]  /*71c0*/  ISETP.GT.AND P0, PT, R56, R212, PT ;  /* 0x000000d43800720c */ /* 0x000fe60003f04270 */
[----:B------:R-:W0:Y:S04]  /*71d0*/  LDGDEPBAR ;  /* 0x00000000000079af */ /* 0x000e280000000000 */
[----:B------:R1:W3:Y:S01]  /*71e0*/  SHFL.IDX PT, R3, R11, RZ, 0x1c1f ;  /* 0x001c1fff0b037589 */ /* 0x0002e200000e0000 */
[----:B------:R-:W-:Y:S04]  /*71f0*/  DEPBAR.LE SB0, 0x0 ;  /* 0x000080000000791a */ /* 0x000fe80000000000 */
[----:B------:R-:W-:Y:S06]  /*7200*/  BAR.SYNC.DEFER_BLOCKING 0x0 ;  /* 0x0000000000007b1d */ /* 0x000fec0000010000 */
[----:B------:R-:W-:-:S05]  /*7210*/  @!P0 BRA `(.L_x_206) ;  /* 0x0000020000008947 */ /* 0x000fca0003800000 */
[----:B-123--:R-:W-:Y:S02]  /*7220*/  ISETP.GE.AND P1, PT, R102, c[0x0][0x1d4], PT ;  /* 0x0000750066007a0c */ /* 0x00efe40003f26270 */
[----:B------:R-:W-:Y:S02]  /*7230*/  ISETP.GE.AND P3, PT, R206, c[0x0][0x1d4], PT ;  /* 0x00007500ce007a0c */ /* 0x000fe40003f66270 */
[C---:B------:R-:W-:Y:S09]  /*7240*/  ISETP.GE.AND P2, PT, R205.reuse, c[0x0][0x1d4], PT ;  /* 0x00007500cd007a0c */ /* 0x040ff20003f46270 */
[----:B------:R-:W1:Y:S01]  /*7250*/  @!P1 LDS.128 R12, [R202] ;  /* 0x00000000ca0c9984 */ /* 0x000e620000000c00 */
[CC--:B------:R-:W-:Y:S04]  /*7260*/  @!P1 LEA R4, P0, R102.reuse, R2.reuse, 0x1 ;  /* 0x0000000266049211 */ /* 0x0c0fe800078008ff */
[-C--:B------:R-:W-:Y:S02]  /*7270*/  @!P1 LEA.HI.X R5, R102, R3.reuse, R103, 0x1, P0 ;  /* 0x0000000366059211 */ /* 0x080fe400000f0c67 */
[CC--:B------:R-:W-:Y:S04]  /*7280*/  @!P3 LEA R8, P0, R206.reuse, R2.reuse, 0x1 ;  /* 0x00000002ce08b211 */ /* 0x0c0fe800078008ff */
[-C--:B------:R-:W-:Y:S02]  /*7290*/  @!P3 LEA.HI.X R9, R206, R3.reuse, R223, 0x1, P0 ;  /* 0x00000003ce09b211 */ /* 0x080fe400000f0cdf */
[CC--:B------:R-:W-:Y:S04]  /*72a0*/  @!P2 LEA R6, P0, R205.reuse, R2.reuse, 0x1 ;  /* 0x00000002cd06a211 */ /* 0x0c0fe800078008ff */
[-C--:B------:R-:W-:Y:S02]  /*72b0*/  @!P2 LEA.HI.X R7, R205, R3.reuse, R222, 0x1, P0 ;  /* 0x00000003cd07a211 */ /* 0x080fe400000f0cde */
[----:B------:R-:W-:Y:S11]  /*72c0*/  ISETP.GE.AND P0, PT, R25, c[0x0][0x1d4], PT ;  /* 0x0000750019007a0c */ /* 0x000ff60003f06270 */
[----:B------:R-:W-:Y:S02]  /*72d0*/  @!UPT UIADD3 URZ, URZ, URZ, URZ ;  /* 0x0000003f3f3ff290 */ /* 0x000fe4000fffe03f */
[----:B------:R-:W-:Y:S01]  /*72e0*/  @!P0 IMAD.SHL.U32 R0, R216, 0x8, RZ ;  /* 0x00000008d8008824 */ /* 0x000fe200078e00ff */
[----:B-1----:R1:W-:Y:S04]  /*72f0*/  @!P1 ST.E.128 [R4.64], R12 ;  /* 0x0000000c04009985 */ /* 0x0023e8000c101d0a */
[----:B------:R-:W2:Y:S01]  /*7300*/  @!P0 LDS.128 R12, [R203] ;  /* 0x00000000cb0c8984 */ /* 0x000ea20000000c00 */
[--C-:B-1----:R-:W-:Y:S05]  /*7310*/  @!P0 IMAD.WIDE R4, R0, 0x2, R2.reuse ;  /* 0x0000000200048825 */ /* 0x102fea00078e0202 */
[----:B--2---:R1:W-:Y:S01]  /*7320*/  @!P0 ST.E.128 [R4.64], R12 ;  /* 0x0000000c04008985 */ /* 0x0043e2000c101d0a */
[----:B------:R-:W-:Y:S11]  /*7330*/  ISETP.GE.AND P0, PT, R24, c[0x0][0x1d4], PT ;  /* 0x0000750018007a0c */ /* 0x000ff60003f06270 */
[----:B------:R-:W-:Y:S02]  /*7340*/  @!UPT UIADD3 URZ, URZ, URZ, URZ ;  /* 0x0000003f3f3ff290 */ /* 0x000fe4000fffe03f */
[----:B------:R-:W2:Y:S01]  /*7350*/  @!P0 LDS.128 R16, [R202+0x2000] ;  /* 0x00200000ca108984 */ /* 0x000ea20000000c00 */
[----:B------:R-:W-:Y:S04]  /*7360*/  @!P0 IMAD.SHL.U32 R0, R215, 0x8, RZ ;  /* 0x00000008d7008824 */ /* 0x000fe800078e00ff */
[----:B-1----:R-:W-:Y:S05]  /*7370*/  @!P0 IMAD.WIDE R4, R0, 0x2, R2 ;  /* 0x0000000200048825 */ /* 0x002fea00078e0202 */
[----:B--2---:R-:W-:Y:S01]  /*7380*/  @!P0 ST.E.128 [R4.64], R16 ;  /* 0x0000001004008985 */ /* 0x004fe2000c101d0a */
[C---:B------:R-:W-:Y:S03]  /*7390*/  ISETP.GE.AND P0, PT, R204.reuse, c[0x0][0x1d4], PT ;  /* 0x00007500cc007a0c */ /* 0x040fe60003f06270 */
[----:B------:R-:W1:Y:S10]  /*73a0*/  @!P3 LDS.128 R12, [R203+0x2000] ;  /* 0x00200000cb0cb984 */ /* 0x000e740000000c00 */
[C---:B------:R-:W-:Y:S04]  /*73b0*/  @!P0 LEA R2, P1, R204.reuse, R2, 0x1 ;  /* 0x00000002cc028211 */ /* 0x040fe800078208ff */
[----:B------:R-:W-:Y:S01]  /*73c0*/  @!P0 LEA.HI.X R3, R204, R3, R221, 0x1, P1 ;  /* 0x00000003cc038211 */ /* 0x000fe200008f0cdd */
[----:B-1----:R-:W-:Y:S04]  /*73d0*/  @!P3 ST.E.128 [R8.64], R12 ;  /* 0x0000000c0800b985 */ /* 0x002fe8000c101d0a */
[----:B------:R-:W1:Y:S04]  /*73e0*/  @!P2 LDS.128 R8, [R202+0x4000] ;  /* 0x00400000ca08a984 */ /* 0x000e680000000c00 */
[----:B-1----:R-:W-:Y:S04]  /*73f0*/  @!P2 ST.E.128 [R6.64], R8 ;  /* 0x000000080600a985 */ /* 0x002fe8000c101d0a */
[----:B------:R-:W1:Y:S04]  /*7400*/  @!P0 LDS.128 R4, [R203+0x4000] ;  /* 0x00400000cb048984 */ /* 0x000e680000000c00 */
[----:B-1----:R1:W-:Y:S02]  /*7410*/  @!P0 ST.E.128 [R2.64], R4 ;  /* 0x0000000402008985 */ /* 0x0023e4000c101d0a */
.L_x_206:
[----:B-123--:R-:W-:Y:S05]  /*7420*/  BSYNC B0 ;  /* 0x0000000000007941 */ /* 0x00efea0003800000 */
.L_x_205:
[C---:B------:R-:W-:Y:S02]  /*7430*/  ISETP.GT.AND P0, PT, R53.reuse, R69, PT ;  /* 0x000000453500720c */ /* 0x040fe40003f04270 */
[----:B------:R-:W-:Y:S11]  /*7440*/  IADD3 R53, R53, -0x1, RZ ;  /* 0xffffffff35357810 */ /* 0x000ff60007ffe0ff */
[----:B------:R-:W-:Y:S01]  /*7450*/  @P0 SHF.R.S32.HI R4, RZ, 0x1f, R53 ;  /* 0x0000001fff040819 */ /* 0x000fe20000011435 */
[----:B------:R-:W-:Y:S02]  /*7460*/  @P0 IMAD R0, R115, R53, RZ ;  /* 0x0000003573000224 */ /* 0x000fe400078e02ff */
[----:B------:R-:W-:Y:S02]  /*7470*/  @P0 IMAD.MOV.U32 R2, RZ, RZ, R72 ;  /* 0x000000ffff020224 */ /* 0x000fe400078e0048 */
[----:B------:R-:W-:Y:S02]  /*7480*/  @P0 IMAD.MOV.U32 R3, RZ, RZ, R71 ;  /* 0x000000ffff030224 */ /* 0x000fe400078e0047 */
[-C--:B------:R-:W-:Y:S02]  /*7490*/  @P0 IMAD R0, R4, R118.reuse, R0 ;  /* 0x0000007604000224 */ /* 0x080fe400078e0200 */
[----:B------:R-:W-:Y:S04]  /*74a0*/  @P0 IMAD.WIDE.U32 R2, R53, R118, R2 ;  /* 0x0000007635020225 */ /* 0x000fe800078e0002 */
[----:B------:R-:W-:Y:S01]  /*74b0*/  @P0 IMAD.IADD R0, R3, 0x1, R0 ;  /* 0x0000000103000824 */ /* 0x000fe200078e0200 */
[C---:B------:R-:W-:Y:S04]  /*74c0*/  @P0 LEA R4, P1, R2.reuse, c[0x0][0x220], 0x1 ;  /* 0x0000880002040a11 */ /* 0x040fe800078208ff */
[----:B------:R-:W-:Y:S02]  /*74d0*/  @P0 LEA.HI.X R5, R2, c[0x0][0x224], R0, 0x1, P1 ;  /* 0x0000890002050a11 */ /* 0x000fe400008f0c00 */
[C---:B------:R-:W-:Y:S03]  /*74e0*/  @P0 LEA R2, P1, R119.reuse, R4, 0x1 ;  /* 0x0000000477020211 */ /* 0x040fe600078208ff */
[----:B------:R-:W-:Y:S01]  /*74f0*/  @!PT LDS RZ, [RZ] ;  /* 0x00000000fffff984 */ /* 0x000fe20000000800 */
[----:B------:R-:W-:Y:S01]  /*7500*/  @!PT LDS RZ, [RZ] ;  /* 0x00000000fffff984 */ /* 0x000fe20000000800 */
[----:B------:R-:W-:Y:S01]  /*7510*/  @!PT LDS RZ, [RZ] ;  /* 0x00000000fffff984 */ /* 0x000fe20000000800 */
[----:B------:R1:W-:Y:S01]  /*7520*/  @P0 LDGSTS.E.BYPASS.LTC128B.128 [R192+0x6100], [R4.64], !P6 ;  /* 0x0610000004c00fae */ /* 0x0003e2000f101d4a */
[----:B------:R-:W-:Y:S03]  /*7530*/  @P0 LEA.HI.X R3, R119, R5, R114, 0x1, P1 ;  /* 0x0000000577030211 */ /* 0x000fe600008f0c72 */
[----:B------:R1:W-:Y:S04]  /*7540*/  @P0 LDGSTS.E.BYPASS.LTC128B.128 [R192+0x8100], [R4.64+0x80], !P5 ;  /* 0x0810008004c00fae */ /* 0x0003e8000e901d4a */
[----:B------:R1:W-:Y:S04]  /*7550*/  @P0 LDGSTS.E.BYPASS.LTC128B.128 [R192+0xa100], [R4.64+0x100], !P4 ;  /* 0x0a10010004c00fae */ /* 0x0003e8000e101d4a */
[----:B------:R1:W-:Y:S04]  /*7560*/  @P0 LDGSTS.E.BYPASS.LTC128B.128 [R192+0x7100], [R2.64], !P6 ;  /* 0x0710000002c00fae */ /* 0x0003e8000f101d4a */
[----:B------:R1:W-:Y:S04]  /*7570*/  @P0 LDGSTS.E.BYPASS.LTC128B.128 [R192+0x9100], [R2.64+0x80], !P5 ;  /* 0x0910008002c00fae */ /* 0x0003e8000e901d4a */
[----:B------:R1:W-:Y:S04]  /*7580*/  @P0 LDGSTS.E.BYPASS.LTC128B.128 [R192+0xb100], [R2.64+0x100], !P4 ;  /* 0x0b10010002c00fae */ /* 0x0003e8000e101d4a */
[----:B------:R-:W0:Y:S01]  /*7590*/  LDGDEPBAR ;  /* 0x00000000000079af */ /* 0x000e220000000000 */
[----:B------:R-:W-:-:S05]  /*75a0*/  @P0 BRA `(.L_x_207) ;  /* 0xffffba9000000947 */ /* 0x000fca000383ffff */
[----:B------:R-:W-:Y:S01]  /*75b0*/  WARPSYNC 0xffffffff ;  /* 0xffffffff00007948 */ /* 0x000fe20003800000 */
[----:B------:R-:W-:Y:S06]  /*75c0*/  BAR.SYNC.DEFER_BLOCKING 0x0 ;  /* 0x0000000000007b1d */ /* 0x000fec0000010000 */
.L_x_182:
[----:B------:R-:W-:Y:S01]  /*75d0*/  ISETP.GE.AND P0, PT, R127, 0x1, PT ;  /* 0x000000017f00780c */ /* 0x000fe20003f06270 */
[----:B------:R-:W-:Y:S01]  /*75e0*/  BSSY B0, `(.L_x_208) ;  /* 0x000001f000007945 */ /* 0x000fe20003800000 */
[----:B------:R-:W-:-:S11]  /*75f0*/  MOV R0, RZ ;  /* 0x000000ff00007202 */ /* 0x000fd60000000f00 */
[----:B------:R-:W-:Y:S05]  /*7600*/  @!P0 BRA `(.L_x_209) ;  /* 0x000001c000008947 */ /* 0x000fea0003800000 */
[----:B-1----:R-:W-:Y:S01]  /*7610*/  IABS R2, R111 ;  /* 0x0000006f00027213 */ /* 0x002fe20000000000 */
        /* <DEDUP_REMOVED lines=27> */
.L_x_209:
[----:B------:R-:W-:Y:S05]  /*77d0*/  BSYNC B0 ;  /* 0x0000000000007941 */ /* 0x000fea0003800000 */
.L_x_208:
[----:B------:R-:W-:Y:S01]  /*77e0*/  IMAD R217, R246, R0, RZ ;  /* 0x00000000f6d97224 */ /* 0x000fe200078e02ff */
[----:B------:R-:W-:Y:S01]  /*77f0*/  MOV R15, RZ ;  /* 0x000000ff000f7202 */ /* 0x000fe20000000f00 */
[----:B------:R-:W-:Y:S01]  /*7800*/  IMAD.MOV.U32 R18, RZ, RZ, RZ ;  /* 0x000000ffff127224 */ /* 0x000fe200078e00ff */
[----:B----4-:R-:W-:Y:S01]  /*7810*/  CS2R R50, SRZ ;  /* 0x0000000000327805 */ /* 0x010fe2000001ff00 */
[--C-:B-1----:R-:W-:Y:S01]  /*7820*/  IMAD.IADD R2, R217, 0x1, R0.reuse ;  /* 0x00000001d9027824 */ /* 0x102fe200078e0200 */
[----:B------:R-:W-:Y:S01]  /*7830*/  PRMT R0, RZ, 0x7610, R0 ;  /* 0x00007610ff007816 */ /* 0x000fe20000000000 */
        /* <DEDUP_REMOVED lines=55> */
[----:B------:R-:W-:Y:S01]  /*7bb0*/  IMAD.MOV.U32 R4, RZ, RZ, c[0x0][0x2c4] ;  /* 0x0000b100ff047624 */ /* 0x000fe200078e00ff */
[----:B------:R-:W-:Y:S02]  /*7bc0*/  SHF.R.S32.HI R0, RZ, 0x1f, R130 ;  /* 0x0000001fff007819 */ /* 0x000fe40000011482 */
[----:B------:R-:W-:Y:S02]  /*7bd0*/  ISETP.NE.U32.AND P0, PT, RZ, c[0x0][0x348], PT ;  /* 0x0000d200ff007a0c */ /* 0x000fe40003f05070 */
[----:B------:R-:W-:Y:S01]  /*7be0*/  ISETP.NE.AND P1, PT, R4, 0x1, PT ;  /* 0x000000010400780c */ /* 0x000fe20003f25270 */
[----:B------:R-:W-:Y:S01]  /*7bf0*/  IMAD R0, R0, c[0x0][0x178], RZ ;  /* 0x00005e0000007a24 */ /* 0x000fe200078e02ff */
[----:B------:R-:W-:Y:S02]  /*7c00*/  LEA R4, R237, R213, 0x7 ;  /* 0x000000d5ed047211 */ /* 0x000fe400078e38ff */
[----:B------:R-:W-:Y:S01]  /*7c10*/  LOP3.LUT R55, R238, 0xffff, RZ, 0xc0, !PT ;  /* 0x0000ffffee377812 */ /* 0x000fe200078ec0ff */
[----:B------:R-:W-:Y:S01]  /*7c20*/  IMAD R0, R130, c[0x0][0x17c], R0 ;  /* 0x00005f0082007a24 */ /* 0x000fe200078e0200 */
[----:B------:R-:W-:-:S02]  /*7c30*/  ISETP.NE.AND.EX P0, PT, RZ, c[0x0][0x34c], PT, P0 ;  /* 0x0000d300ff007a0c */ /* 0x000fc40003f05300 */
[----:B------:R-:W-:Y:S02]  /*7c40*/  ISETP.GE.AND P6, PT, R210, c[0x0][0x198], PT ;  /* 0x00006600d2007a0c */ /* 0x000fe40003fc6270 */
[----:B------:R-:W-:Y:S02]  /*7c50*/  SEL R6, R244, RZ, !P0 ;  /* 0x000000fff4067207 */ /* 0x000fe40004000000 */
[----:B------:R-:W-:Y:S01]  /*7c60*/  SEL R5, R243, RZ, !P0 ;  /* 0x000000fff3057207 */ /* 0x000fe20004000000 */
[----:B------:R-:W-:Y:S01]  /*7c70*/  @P1 IMAD.HI.U32 R7, R4, c[0x0][0x2c8], RZ ;  /* 0x0000b20004071a27 */ /* 0x000fe200078e00ff */
[----:B------:R-:W-:Y:S02]  /*7c80*/  ISETP.GE.AND P5, PT, R208, c[0x0][0x198], PT ;  /* 0x00006600d0007a0c */ /* 0x000fe40003fa6270 */
[----:B------:R-:W-:Y:S01]  /*7c90*/  ISETP.GE.AND P4, PT, R209, c[0x0][0x198], PT ;  /* 0x00006600d1007a0c */ /* 0x000fe20003f86270 */
[----:B------:R-:W-:Y:S01]  /*7ca0*/  IMAD R6, R6, c[0x0][0x1c0], RZ ;  /* 0x0000700006067a24 */ /* 0x000fe200078e02ff */
[----:B------:R-:W-:Y:S01]  /*7cb0*/  IADD3 R94, R168, -0x1, RZ ;  /* 0xffffffffa85e7810 */ /* 0x000fe20007ffe0ff */
[----:B-1----:R-:W-:-:S04]  /*7cc0*/  IMAD.WIDE.U32 R2, R130, c[0x0][0x178], RZ ;  /* 0x00005e0082027a25 */ /* 0x002fc800078e00ff */
[----:B------:R-:W-:Y:S02]  /*7cd0*/  IMAD.IADD R3, R3, 0x1, R0 ;  /* 0x0000000103037824 */ /* 0x000fe400078e0200 */
[----:B------:R-:W-:Y:S01]  /*7ce0*/  IMAD.MOV.U32 R0, RZ, RZ, R4 ;  /* 0x000000ffff007224 */ /* 0x000fe200078e0004 */
[----:B------:R-:W-:Y:S01]  /*7cf0*/  @P1 SHF.R.U32.HI R0, RZ, c[0x0][0x2cc], R7 ;  /* 0x0000b300ff001a19 */ /* 0x000fe20000011607 */
[----:B------:R-:W-:-:S03]  /*7d00*/  IMAD.WIDE.U32 R2, R55, c[0x0][0x1b8], R2 ;  /* 0x00006e0037027a25 */ /* 0x000fc600078e0002 */
[----:B------:R-:W-:Y:S01]  /*7d10*/  SHF.R.S32.HI R7, RZ, 0x1f, R0 ;  /* 0x0000001fff077819 */ /* 0x000fe20000011400 */
[----:B------:R-:W-:Y:S02]  /*7d20*/  IMAD R3, R55, c[0x0][0x1bc], R3 ;  /* 0x00006f0037037a24 */ /* 0x000fe400078e0203 */
[C---:B------:R-:W-:Y:S02]  /*7d30*/  IMAD R6, R5.reuse, c[0x0][0x1c4], R6 ;  /* 0x0000710005067a24 */ /* 0x040fe400078e0206 */
        /* <DEDUP_REMOVED lines=12> */
[----:B------:R-:W-:Y:S01]  /*7e00*/  LEA R7, P0, R2, c[0x0][0x160], 0x1 ;  /* 0x0000580002077a11 */ /* 0x000fe200078008ff */
[----:B------:R-:W-:-:S03]  /*7e10*/  IMAD R4, R237, 0x80, R247 ;  /* 0x00000080ed047824 */ /* 0x000fc600078e02f7 */
[----:B------:R-:W-:-:S04]  /*7e20*/  IADD3 R0, R3, R0, RZ ;  /* 0x0000000003007210 */ /* 0x000fc80007ffe0ff */
[----:B------:R-:W-:Y:S02]  /*7e30*/  LEA.HI.X R5, R2, c[0x0][0x164], R0, 0x1, P0 ;  /* 0x0000590002057a11 */ /* 0x000fe400000f0c00 */
[----:B------:R-:W-:Y:S01]  /*7e40*/  @!P2 MOV R12, R243 ;  /* 0x000000f3000ca202 */ /* 0x000fe20000000f00 */
[----:B------:R-:W-:Y:S05]  /*7e50*/  BRA.DIV ~URZ, `(.L_x_211) ;  /* 0x000105227f007947 */ /* 0x000fea000b800000 */
[----:B------:R1:W2:Y:S02]  /*7e60*/  SHFL.IDX PT, R6, R5, RZ, 0x181f ;  /* 0x00181fff05067589 */ /* 0x0002a400000e0000 */
.L_x_340:
[----:B------:R-:W-:Y:S05]  /*7e70*/  BRA.DIV ~URZ, `(.L_x_212) ;  /* 0x000105727f007947 */ /* 0x000fea000b800000 */
[----:B------:R3:W4:Y:S02]  /*7e80*/  SHFL.IDX PT, R0, R7, RZ, 0x181f ;  /* 0x00181fff07007589 */ /* 0x00072400000e0000 */
.L_x_341:
[----:B------:R-:W-:Y:S01]  /*7e90*/  IMAD R34, R131, c[0x0][0x2c4], RZ ;  /* 0x0000b10083227a24 */ /* 0x000fe200078e02ff */
[----:B------:R-:W-:Y:S04]  /*7ea0*/  BSSY B0, `(.L_x_213) ;  /* 0x000000f000007945 */ /* 0x000fe80003800000 */
[----:B------:R-:W-:-:S13]  /*7eb0*/  ISETP.GE.AND P0, PT, R4, R34, PT ;  /* 0x000000220400720c */ /* 0x000fda0003f06270 */
[----:B------:R-:W-:Y:S05]  /*7ec0*/  @P0 BRA `(.L_x_214) ;  /* 0x000000c000000947 */ /* 0x000fea0003800000 */
[-C--:B----4-:R-:W-:Y:S02]  /*7ed0*/  LEA R10, P2, R210, R0.reuse, 0x1 ;  /* 0x00000000d20a7211 */ /* 0x090fe400078408ff */
[-C--:B------:R-:W-:Y:S02]  /*7ee0*/  LEA R8, P1, R208, R0.reuse, 0x1 ;  /* 0x00000000d0087211 */ /* 0x080fe400078208ff */
[C---:B------:R-:W-:Y:S02]  /*7ef0*/  LEA R2, P0, R209.reuse, R0, 0x1 ;  /* 0x00000000d1027211 */ /* 0x040fe400078008ff */
        /* <DEDUP_REMOVED lines=9> */
.L_x_214:
[----:B------:R-:W-:Y:S05]  /*7f90*/  BSYNC B0 ;  /* 0x0000000000007941 */ /* 0x000fea0003800000 */
.L_x_213:
[----:B------:R-:W-:Y:S05]  /*7fa0*/  BRA.DIV ~URZ, `(.L_x_215) ;  /* 0x000104a27f007947 */ /* 0x000fea000b800000 */
[----:B--2---:R2:W1:Y:S04]  /*7fb0*/  SHFL.IDX PT, R6, R5, 0x1, 0x181f ;  /* 0x00381f0005067f89 */ /* 0x00446800000e0000 */
[----:B----4-:R2:W4:Y:S02]  /*7fc0*/  SHFL.IDX PT, R0, R7, 0x1, 0x181f ;  /* 0x00381f0007007f89 */ /* 0x01052400000e0000 */
.L_x_342:
[----:B------:R-:W-:Y:S01]  /*7fd0*/  IADD3 R2, R4, 0x20, RZ ;  /* 0x0000002004027810 */ /* 0x000fe20007ffe0ff */
[----:B------:R-:W-:Y:S03]  /*7fe0*/  BSSY B0, `(.L_x_216) ;  /* 0x000000f000007945 */ /* 0x000fe60003800000 */
[----:B------:R-:W-:-:S13]  /*7ff0*/  ISETP.GE.AND P0, PT, R2, R34, PT ;  /* 0x000000220200720c */ /* 0x000fda0003f06270 */
[----:B------:R-:W-:Y:S05]  /*8000*/  @P0 BRA `(.L_x_217) ;  /* 0x000000c000000947 */ /* 0x000fea0003800000 */
[-C--:B----4-:R-:W-:Y:S02]  /*8010*/  LEA R10, P2, R210, R0.reuse, 0x1 ;  /* 0x00000000d20a7211 */ /* 0x090fe400078408ff */
[-C--:B------:R-:W-:Y:S02]  /*8020*/  LEA R8, P1, R208, R0.reuse, 0x1 ;  /* 0x00000000d0087211 */ /* 0x080fe400078208ff */
[C---:B------:R-:W-:Y:S02]  /*8030*/  LEA R2, P0, R209.reuse, R0, 0x1 ;  /* 0x00000000d1027211 */ /* 0x040fe400078008ff */
        /* <DEDUP_REMOVED lines=9> */
.L_x_217:
[----:B------:R-:W-:Y:S05]  /*80d0*/  BSYNC B0 ;  /* 0x0000000000007941 */ /* 0x000fea0003800000 */
.L_x_216:
[----:B------:R-:W-:Y:S05]  /*80e0*/  BRA.DIV ~URZ, `(.L_x_218) ;  /* 0x000104227f007947 */ /* 0x000fea000b800000 */
[----:B-1----:R1:W2:Y:S02]  /*80f0*/  SHFL.IDX PT, R6, R5, 0x2, 0x181f ;  /* 0x00581f0005067f89 */ /* 0x0022a400000e0000 */
.L_x_343:
[----:B------:R-:W-:Y:S05]  /*8100*/  BRA.DIV ~URZ, `(.L_x_219) ;  /* 0x000104727f007947 */ /* 0x000fea000b800000 */
[----:B----4-:R4:W1:Y:S02]  /*8110*/  SHFL.IDX PT, R0, R7, 0x2, 0x181f ;  /* 0x00581f0007007f89 */ /* 0x01086400000e0000 */
.L_x_344:
[----:B------:R-:W-:Y:S01]  /*8120*/  IADD3 R2, R4, 0x40, RZ ;  /* 0x0000004004027810 */ /* 0x000fe20007ffe0ff */
[----:B------:R-:W-:Y:S03]  /*8130*/  BSSY B0, `(.L_x_220) ;  /* 0x000000f000007945 */ /* 0x000fe60003800000 */
[----:B------:R-:W-:-:S13]  /*8140*/  ISETP.GE.AND P0, PT, R2, R34, PT ;  /* 0x000000220200720c */ /* 0x000fda0003f06270 */
[----:B------:R-:W-:Y:S05]  /*8150*/  @P0 BRA `(.L_x_221) ;  /* 0x000000c000000947 */ /* 0x000fea0003800000 */
[-C--:B-1----:R-:W-:Y:S02]  /*8160*/  LEA R10, P2, R210, R0.reuse, 0x1 ;  /* 0x00000000d20a7211 */ /* 0x082fe400078408ff */
        /* <DEDUP_REMOVED lines=11> */
.L_x_221:
[----:B------:R-:W-:Y:S05]  /*8220*/  BSYNC B0 ;  /* 0x0000000000007941 */ /* 0x000fea0003800000 */
.L_x_220:
[----:B------:R-:W-:Y:S05]  /*8230*/  BRA.DIV ~URZ, `(.L_x_222) ;  /* 0x000103a27f007947 */ /* 0x000fea000b800000 */
[----:B-12---:R-:W1:Y:S04]  /*8240*/  SHFL.IDX PT, R5, R5, 0x3, 0x181f ;  /* 0x00781f0005057f89 */ /* 0x006e6800000e0000 */
[----:B------:R2:W3:Y:S02]  /*8250*/  SHFL.IDX PT, R0, R7, 0x3, 0x181f ;  /* 0x00781f0007007f89 */ /* 0x0004e400000e0000 */
.L_x_345:
[----:B------:R-:W-:Y:S01]  /*8260*/  IADD3 R2, R4, 0x60, RZ ;  /* 0x0000006004027810 */ /* 0x000fe20007ffe0ff */
[----:B-----5:R-:W-:-:S03]  /*8270*/  IMAD.WIDE.U32 R232, R12, c[0x0][0x2b0], RZ ;  /* 0x0000ac000ce87a25 */ /* 0x020fc600078e00ff */
[----:B------:R-:W-:-:S13]  /*8280*/  ISETP.GE.AND P0, PT, R2, R34, PT ;  /* 0x000000220200720c */ /* 0x000fda0003f06270 */
[-C--:B---3--:R-:W-:Y:S02]  /*8290*/  @!P0 LEA R8, P3, R210, R0.reuse, 0x1 ;  /* 0x00000000d2088211 */ /* 0x088fe400078608ff */
[-C--:B------:R-:W-:Y:S02]  /*82a0*/  @!P0 LEA R6, P2, R208, R0.reuse, 0x1 ;  /* 0x00000000d0068211 */ /* 0x080fe400078408ff */
[C---:B------:R-:W-:Y:S02]  /*82b0*/  @!P0 LEA R2, P1, R209.reuse, R0, 0x1 ;  /* 0x00000000d1028211 */ /* 0x040fe400078208ff */
[----:B------:R-:W-:Y:S02]  /*82c0*/  SHF.R.S32.HI R0, RZ, 0x1f, R12 ;  /* 0x0000001fff007819 */ /* 0x000fe4000001140c */
[-C--:B-1----:R-:W-:Y:S02]  /*82d0*/  @!P0 LEA.HI.X R9, R210, R5.reuse, R211, 0x1, P3 ;  /* 0x00000005d2098211 */ /* 0x082fe400018f0cd3 */
[-C--:B--2-4-:R-:W-:Y:S01]  /*82e0*/  @!P0 LEA.HI.X R7, R208, R5.reuse, R225, 0x1, P2 ;  /* 0x00000005d0078211 */ /* 0x094fe200010f0ce1 */
[----:B------:R-:W-:Y:S01]  /*82f0*/  IMAD R0, R0, c[0x0][0x2b0], RZ ;  /* 0x0000ac0000007a24 */ /* 0x000fe200078e02ff */
[----:B------:R-:W-:Y:S01]  /*8300*/  @!P0 LEA.HI.X R3, R209, R5, R224, 0x1, P1 ;  /* 0x00000005d1038211 */ /* 0x000fe200008f0ce0 */
[----:B------:R-:W-:Y:S01]  /*8310*/  @!PT LDS RZ, [RZ] ;  /* 0x00000000fffff984 */ /* 0x000fe20000000800 */
[----:B------:R-:W-:Y:S01]  /*8320*/  @!PT LDS RZ, [RZ] ;  /* 0x00000000fffff984 */ /* 0x000fe20000000800 */
[----:B------:R-:W-:Y:S01]  /*8330*/  @!PT LDS RZ, [RZ] ;  /* 0x00000000fffff984 */ /* 0x000fe20000000800 */
[----:B------:R1:W-:Y:S01]  /*8340*/  @!P0 LDGSTS.E.BYPASS.LTC128B.128 [R192+0xf100], [R8.64], !P6 ;  /* 0x0f10000008c08fae */ /* 0x0003e2000f101d4a */
[----:B------:R-:W-:Y:S01]  /*8350*/  ISETP.GE.AND P6, PT, R210, c[0x0][0x1d4], PT ;  /* 0x00007500d2007a0c */ /* 0x000fe20003fc6270 */
[----:B------:R-:W-:-:S02]  /*8360*/  IMAD R0, R12, c[0x0][0x2b4], R0 ;  /* 0x0000ad000c007a24 */ /* 0x000fc400078e0200 */
[----:B------:R1:W-:Y:S01]  /*8370*/  @!P0 LDGSTS.E.BYPASS.LTC128B.128 [R192+0x13100], [R6.64], !P5 ;  /* 0x1310000006c08fae */ /* 0x0003e2000e901d4a */
[----:B------:R-:W-:Y:S01]  /*8380*/  ISETP.GE.AND P5, PT, R209, c[0x0][0x1d4], PT ;  /* 0x00007500d1007a0c */ /* 0x000fe20003fa6270 */
[----:B------:R-:W-:Y:S02]  /*8390*/  IMAD.IADD R234, R233, 0x1, R0 ;  /* 0x00000001e9ea7824 */ /* 0x000fe400078e0200 */
[----:B------:R1:W-:Y:S01]  /*83a0*/  @!P0 LDGSTS.E.BYPASS.LTC128B.128 [R192+0x17100], [R2.64], !P4 ;  /* 0x1710000002c08fae */ /* 0x0003e2000e101d4a */
[----:B------:R-:W-:Y:S02]  /*83b0*/  ISETP.GE.AND P4, PT, R208, c[0x0][0x1d4], PT ;  /* 0x00007500d0007a0c */ /* 0x000fe40003f86270 */
[----:B------:R-:W-:Y:S01]  /*83c0*/  SEL R95, RZ, 0x10, P5 ;  /* 0x00000010ff5f7807 */ /* 0x000fe20002800000 */
        /* <DEDUP_REMOVED lines=17> */
[----:B------:R-:W2:Y:S01]  /*84e0*/  @!P0 LDG.E R194, [R4.64] ;  /* 0x0000000a04c28981 */ /* 0x000ea2000c1e1900 */
[----:B------:R-:W-:Y:S02]  /*84f0*/  IMAD.MOV R0, RZ, RZ, -R0 ;  /* 0x000000ffff007224 */ /* 0x000fe400078e0a00 */
[----:B------:R-:W-:-:S04]  /*8500*/  IMAD.WIDE.U32 R230, R55, c[0x0][0x1e8], RZ ;  /* 0x00007a0037e67a25 */ /* 0x000fc800078e00ff */
[----:B------:R-:W-:Y:S02]  /*8510*/  IMAD R196, R0, c[0x0][0x2b8], R2 ;  /* 0x0000ae0000c47a24 */ /* 0x000fe400078e0202 */
[----:B------:R-:W-:Y:S02]  /*8520*/  IMAD R229, R55, c[0x0][0x1ec], R231 ;  /* 0x00007b0037e57a24 */ /* 0x000fe400078e02e7 */
[----:B------:R-:W-:Y:S01]  /*8530*/  IMAD.WIDE.U32 R2, R196, c[0x0][0x1e0], RZ ;  /* 0x00007800c4027a25 */ /* 0x000fe200078e00ff */
[----:B------:R-:W-:-:S03]  /*8540*/  SHF.R.S32.HI R56, RZ, 0x1f, R196 ;  /* 0x0000001fff387819 */ /* 0x000fc600000114c4 */
[----:B------:R-:W-:Y:S02]  /*8550*/  IMAD R127, R94, -0x40, R127 ;  /* 0xffffffc05e7f7824 */ /* 0x000fe400078e027f */
[----:B------:R-:W-:Y:S02]  /*8560*/  IMAD R0, R56, c[0x0][0x1e0], RZ ;  /* 0x0000780038007a24 */ /* 0x000fe400078e02ff */
[----:B------:R-:W-:Y:S02]  /*8570*/  IMAD.IADD R72, R127, 0x1, -R247 ;  /* 0x000000017f487824 */ /* 0x000fe400078e0af7 */
[----:B------:R-:W-:-:S03]  /*8580*/  IMAD R0, R196, c[0x0][0x1e4], R0 ;  /* 0x00007900c4007a24 */ /* 0x000fc600078e0200 */
[C---:B------:R-:W-:Y:S01]  /*8590*/  ISETP.GE.AND P2, PT, R72.reuse, 0x1, PT ;  /* 0x000000014800780c */ /* 0x040fe20003f46270 */
[----:B------:R-:W-:Y:S01]  /*85a0*/  IMAD.IADD R3, R3, 0x1, R0 ;  /* 0x0000000103037824 */ /* 0x000fe200078e0200 */
[----:B------:R-:W-:Y:S02]  /*85b0*/  ISETP.GE.AND P1, PT, R72, 0x21, PT ;  /* 0x000000214800780c */ /* 0x000fe40003f26270 */
[----:B--2---:R-:W-:Y:S01]  /*85c0*/  SHF.R.S32.HI R57, RZ, 0x1f, R194 ;  /* 0x0000001fff397819 */ /* 0x004fe200000114c2 */
[----:B------:R-:W-:-:S04]  /*85d0*/  IMAD.WIDE.U32 R2, R194, c[0x0][0x1f0], R2 ;  /* 0x00007c00c2027a25 */ /* 0x000fc800078e0002 */
[----:B------:R-:W-:Y:S01]  /*85e0*/  IMAD R0, R57, c[0x0][0x1f0], RZ ;  /* 0x00007c0039007a24 */ /* 0x000fe200078e02ff */
[----:B------:R-:W-:-:S03]  /*85f0*/  IADD3 R2, P0, R2, R230, RZ ;  /* 0x000000e602027210 */ /* 0x000fc60007f1e0ff */
[----:B------:R-:W-:-:S05]  /*8600*/  IMAD R0, R194, c[0x0][0x1f4], R0 ;  /* 0x00007d00c2007a24 */ /* 0x000fca00078e0200 */
[----:B------:R-:W-:Y:S02]  /*8610*/  IADD3.X R3, R229, R3, R0, P0, !PT ;  /* 0x00000003e5037210 */ /* 0x000fe400007fe400 */
[----:B------:R-:W-:-:S04]  /*8620*/  LEA R0, P0, R2, c[0x0][0x1c8], 0x1 ;  /* 0x0000720002007a11 */ /* 0x000fc800078008ff */
[----:B------:R-:W-:Y:S02]  /*8630*/  LEA.HI.X R2, R2, c[0x0][0x1cc], R3, 0x1, P0 ;  /* 0x0000730002027a11 */ /* 0x000fe400000f0c03 */
[----:B------:R-:W1:Y:S04]  /*8640*/  SHFL.IDX PT, R3, R0, RZ, 0x181f ;  /* 0x00181fff00037589 */ /* 0x000e6800000e0000 */
[----:B------:R-:W2:Y:S04]  /*8650*/  SHFL.IDX PT, R4, R2, RZ, 0x181f ;  /* 0x00181fff02047589 */ /* 0x000ea800000e0000 */
[----:B------:R-:W3:Y:S04]  /*8660*/  SHFL.IDX PT, R0, R0, 0x1, 0x181f ;  /* 0x00381f0000007f89 */ /* 0x000ee800000e0000 */
[----:B------:R-:W4:Y:S01]  /*8670*/  SHFL.IDX PT, R2, R2, 0x1, 0x181f ;  /* 0x00381f0002027f89 */ /* 0x000f2200000e0000 */
[----:B-1----:R-:W-:-:S04]  /*8680*/  @P2 LEA R14, P0, R210, R3, 0x1 ;  /* 0x00000003d20e2211 */ /* 0x002fc800078008ff */
[----:B--2---:R-:W-:Y:S02]  /*8690*/  @P2 LEA.HI.X R15, R210, R4, R211, 0x1, P0 ;  /* 0x00000004d20f2211 */ /* 0x004fe400000f0cd3 */
[----:B------:R-:W-:-:S03]  /*86a0*/  @P2 LEA R12, P0, R208, R3, 0x1 ;  /* 0x00000003d00c2211 */ /* 0x000fc600078008ff */
[----:B------:R1:W-:Y:S01]  /*86b0*/  @P2 LDGSTS.E.BYPASS.LTC128B.128 [R192+0x6100], [R14.64], !P6 ;  /* 0x061000000ec02fae */ /* 0x0003e2000f101d4a */
[----:B------:R-:W-:Y:S02]  /*86c0*/  @P2 LEA.HI.X R13, R208, R4, R225, 0x1, P0 ;  /* 0x00000004d00d2211 */ /* 0x000fe400000f0ce1 */
[----:B------:R-:W-:-:S03]  /*86d0*/  @P2 LEA R10, P0, R209, R3, 0x1 ;  /* 0x00000003d10a2211 */ /* 0x000fc600078008ff */
[----:B------:R1:W-:Y:S01]  /*86e0*/  @P2 LDGSTS.E.BYPASS.LTC128B.128 [R192+0x8100], [R12.64], !P4 ;  /* 0x081000000cc02fae */ /* 0x0003e2000e101d4a */
[----:B------:R-:W-:Y:S02]  /*86f0*/  @P2 LEA.HI.X R11, R209, R4, R224, 0x1, P0 ;  /* 0x00000004d10b2211 */ /* 0x000fe400000f0ce0 */
[----:B---3--:R-:W-:-:S03]  /*8700*/  @P1 LEA R8, P0, R210, R0, 0x1 ;  /* 0x00000000d2081211 */ /* 0x008fc600078008ff */
[----:B------:R1:W-:Y:S01]  /*8710*/  @P2 LDGSTS.E.BYPASS.LTC128B.128 [R192+0xa100], [R10.64], !P5 ;  /* 0x0a1000000ac02fae */ /* 0x0003e2000e901d4a */
[----:B----4-:R-:W-:Y:S02]  /*8720*/  @P1 LEA.HI.X R9, R210, R2, R211, 0x1, P0 ;  /* 0x00000002d2091211 */ /* 0x010fe400000f0cd3 */
[----:B------:R-:W-:-:S03]  /*8730*/  @P1 LEA R6, P0, R208, R0, 0x1 ;  /* 0x00000000d0061211 */ /* 0x000fc600078008ff */
[----:B------:R1:W-:Y:S01]  /*8740*/  @P1 LDGSTS.E.BYPASS.LTC128B.128 [R192+0x7100], [R8.64], !P6 ;  /* 0x0710000008c01fae */ /* 0x0003e2000f101d4a */
[----:B------:R-:W-:Y:S02]  /*8750*/  @P1 LEA.HI.X R7, R208, R2, R225, 0x1, P0 ;  /* 0x00000002d0071211 */ /* 0x000fe400000f0ce1 */
[----:B------:R-:W-:-:S03]  /*8760*/  @P1 LEA R4, P0, R209, R0, 0x1 ;  /* 0x00000000d1041211 */ /* 0x000fc600078008ff */
[----:B------:R1:W-:Y:S01]  /*8770*/  @P1 LDGSTS.E.BYPASS.LTC128B.128 [R192+0x9100], [R6.64], !P4 ;  /* 0x0910000006c01fae */ /* 0x0003e2000e101d4a */
[----:B------:R-:W-:Y:S02]  /*8780*/  @P1 LEA.HI.X R5, R209, R2, R224, 0x1, P0 ;  /* 0x00000002d1051211 */ /* 0x000fe400000f0ce0 */
[----:B------:R-:W-:-:S03]  /*8790*/  ISETP.LT.AND P0, PT, RZ, c[0x0][0x27c], PT ;  /* 0x00009f00ff007a0c */ /* 0x000fc60003f01270 */
[----:B------:R1:W-:Y:S04]  /*87a0*/  @P1 LDGSTS.E.BYPASS.LTC128B.128 [R192+0xb100], [R4.64], !P5 ;  /* 0x0b10000004c01fae */ /* 0x0003e8000e901d4a */
[----:B------:R-:W0:Y:S06]  /*87b0*/  LDGDEPBAR ;  /* 0x00000000000079af */ /* 0x000e2c0000000000 */
[----:B------:R-:W-:Y:S05]  /*87c0*/  @P0 BRA `(.L_x_223) ;  /* 0x0000002000000947 */ /* 0x000fea0003800000 */
[----:B------:R-:W-:-:S04]  /*87d0*/  DEPBAR.LE SB0, 0x1 ;  /* 0x000080400000791a */ /* 0x000fc80000000000 */
[----:B------:R-:W-:Y:S05]  /*87e0*/  BRA `(.L_x_224) ;  /* 0x0000567000007947 */ /* 0x000fea0003800000 */
.L_x_223:
[----:B------:R-:W-:Y:S01]  /*87f0*/  SHF.R.S32.HI R0, RZ, 0x1f, R126 ;  /* 0x0000001fff007819 */ /* 0x000fe2000001147e */
[----:B------:R-:W-:Y:S01]  /*8800*/  ULDC.U8 UR4, c[0x0][0x298] ;  /* 0x0000a60000047ab9 */ /* 0x000fe20000000000 */
[----:B------:R-:W-:Y:S01]  /*8810*/  IMAD.WIDE.U32 R2, R126, c[0x0][0x280], RZ ;  /* 0x0000a0007e027a25 */ /* 0x000fe200078e00ff */
[----:B------:R-:W-:Y:S01]  /*8820*/  ISETP.NE.AND P2, PT, RZ, UR4, PT ;  /* 0x00000004ff007c0c */ /* 0x000fe2000bf45270 */
[----:B------:R-:W-:Y:S02]  /*8830*/  BSSY B2, `(.L_x_224) ;  /* 0x0000562000027945 */ /* 0x000fe40003800000 */
[----:B-1----:R-:W-:Y:S01]  /*8840*/  IMAD R6, R0, c[0x0][0x280], RZ ;  /* 0x0000a00000067a24 */ /* 0x002fe200078e02ff */
[----:B------:R-:W-:Y:S01]  /*8850*/  LEA R7, P1, R2, c[0x0][0x270], 0x1 ;  /* 0x00009c0002077a11 */ /* 0x000fe200078208ff */
[----:B------:R-:W-:Y:S02]  /*8860*/  IMAD R0, R0, c[0x0][0x290], RZ ;  /* 0x0000a40000007a24 */ /* 0x000fe400078e02ff */
[----:B------:R-:W-:-:S02]  /*8870*/  IMAD R6, R126, c[0x0][0x284], R6 ;  /* 0x0000a1007e067a24 */ /* 0x000fc400078e0206 */
[----:B------:R-:W-:-:S03]  /*8880*/  IMAD.WIDE.U32 R4, R126, c[0x0][0x290], RZ ;  /* 0x0000a4007e047a25 */ /* 0x000fc600078e00ff */
[----:B------:R-:W-:Y:S01]  /*8890*/  IADD3 R3, R6, R3, RZ ;  /* 0x0000000306037210 */ /* 0x000fe20007ffe0ff */
[----:B------:R-:W-:Y:S01]  /*88a0*/  IMAD R0, R126, c[0x0][0x294], R0 ;  /* 0x0000a5007e007a24 */ /* 0x000fe200078e0200 */
[----:B------:R-:W-:Y:S02]  /*88b0*/  LEA R8, P0, R4, c[0x0][0x288], 0x1 ;  /* 0x0000a20004087a11 */ /* 0x000fe400078008ff */
[----:B------:R-:W-:Y:S02]  /*88c0*/  LEA R6, R237, R212, 0x7 ;  /* 0x000000d4ed067211 */ /* 0x000fe400078e38ff */
[----:B------:R-:W-:Y:S02]  /*88d0*/  IADD3 R5, R0, R5, RZ ;  /* 0x0000000500057210 */ /* 0x000fe40007ffe0ff */
[----:B------:R-:W-:Y:S02]  /*88e0*/  LEA.HI.X R0, R2, c[0x0][0x274], R3, 0x1, P1 ;  /* 0x00009d0002007a11 */ /* 0x000fe400008f0c03 */
[----:B------:R-:W-:Y:S01]  /*88f0*/  LEA.HI.X R2, R4, c[0x0][0x28c], R5, 0x1, P0 ;  /* 0x0000a30004027a11 */ /* 0x000fe200000f0c05 */
[----:B------:R-:W-:Y:S05]  /*8900*/  @!P2 BRA `(.L_x_225) ;  /* 0x000029a00000a947 */ /* 0x000fea0003800000 */
[----:B------:R-:W-:Y:S01]  /*8910*/  ISETP.GE.AND P0, PT, R6, R34, PT ;  /* 0x000000220600720c */ /* 0x000fe20003f06270 */
[----:B------:R-:W1:Y:S01]  /*8920*/  SHFL.IDX PT, R3, R2, RZ, 0x1c1f ;  /* 0x001c1fff02037589 */ /* 0x000e6200000e0000 */
[----:B------:R-:W-:Y:S01]  /*8930*/  BSSY B0, `(.L_x_226) ;  /* 0x000004f000007945 */ /* 0x000fe20003800000 */
[----:B------:R-:W-:Y:S01]  /*8940*/  CS2R R28, SRZ ;  /* 0x00000000001c7805 */ /* 0x000fe2000001ff00 */
[----:B------:R-:W-:Y:S01]  /*8950*/  CS2R R26, SRZ ;  /* 0x00000000001a7805 */ /* 0x000fe2000001ff00 */
[----:B------:R-:W2:Y:S01]  /*8960*/  SHFL.IDX PT, R5, R0, RZ, 0x1c1f ;  /* 0x001c1fff00057589 */ /* 0x000ea200000e0000 */
[----:B------:R-:W-:Y:S01]  /*8970*/  CS2R R24, SRZ ;  /* 0x0000000000187805 */ /* 0x000fe2000001ff00 */
[----:B------:R-:W-:Y:S01]  /*8980*/  CS2R R22, SRZ ;  /* 0x0000000000167805 */ /* 0x000fe2000001ff00 */
[----:B------:R-:W-:Y:S01]  /*8990*/  CS2R R20, SRZ ;  /* 0x0000000000147805 */ /* 0x000fe2000001ff00 */
[----:B------:R3:W4:Y:S01]  /*89a0*/  SHFL.IDX PT, R4, R7, RZ, 0x1c1f ;  /* 0x001c1fff07047589 */ /* 0x00072200000e0000 */
[----:B------:R-:W-:Y:S01]  /*89b0*/  CS2R R18, SRZ ;  /* 0x0000000000127805 */ /* 0x000fe2000001ff00 */
[----:B------:R-:W-:Y:S01]  /*89c0*/  CS2R R16, SRZ ;  /* 0x0000000000107805 */ /* 0x000fe2000001ff00 */
[----:B------:R-:W-:Y:S01]  /*89d0*/  CS2R R14, SRZ ;  /* 0x00000000000e7805 */ /* 0x000fe2000001ff00 */
[----:B------:R5:W1:Y:S01]  /*89e0*/  SHFL.IDX PT, R2, R8, RZ, 0x1c1f ;  /* 0x001c1fff08027589 */ /* 0x000a6200000e0000 */
[----:B------:R-:W-:Y:S01]  /*89f0*/  CS2R R12, SRZ ;  /* 0x00000000000c7805 */ /* 0x000fe2000001ff00 */
[----:B------:R-:W-:Y:S01]  /*8a00*/  CS2R R10, SRZ ;  /* 0x00000000000a7805 */ /* 0x000fe2000001ff00 */
[----:B---3--:R-:W-:Y:S01]  /*8a10*/  CS2R R6, SRZ ;  /* 0x0000000000067805 */ /* 0x008fe2000001ff00 */
[----:B-----5:R-:W-:Y:S01]  /*8a20*/  CS2R R8, SRZ ;  /* 0x0000000000087805 */ /* 0x020fe2000001ff00 */
[----:B------:R-:W-:Y:S05]  /*8a30*/  @P0 BRA `(.L_x_227) ;  /* 0x000003e000000947 */ /* 0x000fea0003800000 */
[----:B-12-4-:R-:W2:Y:S04]  /*8a40*/  LDL R38, [R1+0x40] ;  /* 0x0000400001267983 */ /* 0x016ea80000100800 */
[----:B------:R-:W3:Y:S04]  /*8a50*/  LDL R37, [R1+0x3c] ;  /* 0x00003c0001257983 */ /* 0x000ee80000100800 */
[----:B------:R-:W4:Y:S04]  /*8a60*/  LDL R36, [R1+0x44] ;  /* 0x0000440001247983 */ /* 0x000f280000100800 */
[----:B------:R-:W4:Y:S04]  /*8a70*/  LDL R35, [R1+0x38] ;  /* 0x0000380001237983 */ /* 0x000f280000100800 */
[----:B------:R-:W4:Y:S04]  /*8a80*/  LDL R33, [R1+0x48] ;  /* 0x0000480001217983 */ /* 0x000f280000100800 */
[----:B------:R-:W4:Y:S04]  /*8a90*/  LDL R31, [R1+0x34] ;  /* 0x00003400011f7983 */ /* 0x000f280000100800 */
[----:B------:R-:W4:Y:S04]  /*8aa0*/  LDL R30, [R1+0x4c] ;  /* 0x00004c00011e7983 */ /* 0x000f280000100800 */
[----:B------:R-:W4:Y:S01]  /*8ab0*/  LDL R32, [R1+0x30] ;  /* 0x0000300001207983 */ /* 0x000f220000100800 */
[----:B------:R-:W-:Y:S01]  /*8ac0*/  ISETP.GE.AND P1, PT, R106, c[0x0][0x27c], PT ;  /* 0x00009f006a007a0c */ /* 0x000fe20003f26270 */
[----:B------:R-:W-:Y:S01]  /*8ad0*/  CS2R R18, SRZ ;  /* 0x0000000000127805 */ /* 0x000fe2000001ff00 */
[----:B------:R-:W-:Y:S01]  /*8ae0*/  ISETP.GE.AND P0, PT, R144, c[0x0][0x27c], PT ;  /* 0x00009f0090007a0c */ /* 0x000fe20003f06270 */
[----:B------:R-:W4:Y:S01]  /*8af0*/  LDL R28, [R1+0x50] ;  /* 0x00005000011c7983 */ /* 0x000f220000100800 */
[----:B------:R-:W-:-:S03]  /*8b00*/  CS2R R6, SRZ ;  /* 0x0000000000067805 */ /* 0x000fc6000001ff00 */
[----:B------:R-:W4:Y:S01]  /*8b10*/  LDL R0, [R1+0x2c] ;  /* 0x00002c0001007983 */ /* 0x000f220000100800 */
[----:B------:R-:W-:-:S05]  /*8b20*/  ISETP.GE.AND P3, PT, R141, c[0x0][0x27c], PT ;  /* 0x00009f008d007a0c */ /* 0x000fca0003f66270 */
[----:B------:R-:W-:-:S04]  /*8b30*/  @!P1 IMAD.WIDE R10, R106, 0x2, R4 ;  /* 0x000000026a0a9825 */ /* 0x000fc800078e0204 */
[----:B------:R-:W-:Y:S01]  /*8b40*/  @!P1 IMAD.WIDE R8, R106, 0x2, R2 ;  /* 0x000000026a089825 */ /* 0x000fe200078e0202 */
[----:B------:R1:W5:Y:S04]  /*8b50*/  @!P1 LD.E.64 R18, [R10.64] ;  /* 0x0000000a0a129980 */ /* 0x000368000c101b00 */
[----:B------:R1:W5:Y:S01]  /*8b60*/  @!P1 LD.E.64 R6, [R8.64] ;  /* 0x0000000a08069980 */ /* 0x000362000c101b00 */
[----:B------:R-:W-:Y:S01]  /*8b70*/  CS2R R20, SRZ ;  /* 0x0000000000147805 */ /* 0x000fe2000001ff00 */
[----:B------:R-:W-:Y:S01]  /*8b80*/  CS2R R22, SRZ ;  /* 0x0000000000167805 */ /* 0x000fe2000001ff00 */
[----:B-1----:R-:W-:Y:S01]  /*8b90*/  CS2R R8, SRZ ;  /* 0x0000000000087805 */ /* 0x002fe2000001ff00 */
[----:B------:R-:W-:Y:S01]  /*8ba0*/  CS2R R24, SRZ ;  /* 0x0000000000187805 */ /* 0x000fe2000001ff00 */
[----:B------:R-:W-:Y:S01]  /*8bb0*/  CS2R R26, SRZ ;  /* 0x00000000001a7805 */ /* 0x000fe2000001ff00 */
[----:B--2---:R-:W-:-:S02]  /*8bc0*/  @!P0 IADD3 R12, P2, R4, R38, RZ ;  /* 0x00000026040c8210 */ /* 0x004fc40007f5e0ff */
[----:B------:R-:W-:-:S03]  /*8bd0*/  @!P0 IADD3 R10, P1, R2, R38, RZ ;  /* 0x00000026020a8210 */ /* 0x000fc60007f3e0ff */
[--C-:B---3--:R-:W-:Y:S02]  /*8be0*/  @!P0 IMAD.X R13, R5, 0x1, R37.reuse, P2 ;  /* 0x00000001050d8824 */ /* 0x108fe400010e0625 */
[----:B------:R-:W-:Y:S01]  /*8bf0*/  @!P0 IMAD.X R11, R3, 0x1, R37, P1 ;  /* 0x00000001030b8824 */ /* 0x000fe200008e0625 */
[----:B------:R-:W-:Y:S02]  /*8c00*/  ISETP.GE.AND P2, PT, R143, c[0x0][0x27c], PT ;  /* 0x00009f008f007a0c */ /* 0x000fe40003f46270 */
[----:B------:R1:W5:Y:S04]  /*8c10*/  @!P0 LD.E.64 R20, [R12.64] ;  /* 0x0000000a0c148980 */ /* 0x000368000c101b00 */
[----:B------:R2:W5:Y:S01]  /*8c20*/  @!P0 LD.E.64 R8, [R10.64] ;  /* 0x0000000a0a088980 */ /* 0x000562000c101b00 */
[----:B----4-:R-:W-:-:S05]  /*8c30*/  @!P3 IADD3 R14, P0, R4, R36, RZ ;  /* 0x00000024040eb210 */ /* 0x010fca0007f1e0ff */
[----:B------:R-:W-:-:S05]  /*8c40*/  @!P3 IMAD.X R15, R5, 0x1, R35, P0 ;  /* 0x00000001050fb824 */ /* 0x000fca00000e0623 */
[----:B------:R3:W5:Y:S01]  /*8c50*/  @!P3 LD.E.64 R22, [R14.64] ;  /* 0x0000000a0e16b980 */ /* 0x000762000c101b00 */
[----:B-1----:R-:W-:Y:S01]  /*8c60*/  @!P3 IADD3 R12, P0, R2, R36, RZ ;  /* 0x00000024020cb210 */ /* 0x002fe20007f1e0ff */
[----:B--2---:R-:W-:-:S04]  /*8c70*/  CS2R R10, SRZ ;  /* 0x00000000000a7805 */ /* 0x004fc8000001ff00 */
[----:B------:R-:W-:Y:S01]  /*8c80*/  @!P3 IMAD.X R13, R3, 0x1, R35, P0 ;  /* 0x00000001030db824 */ /* 0x000fe200000e0623 */
[----:B------:R-:W-:-:S04]  /*8c90*/  @!P2 IADD3 R16, P0, R4, R33, RZ ;  /* 0x000000210410a210 */ /* 0x000fc80007f1e0ff */
[----:B------:R1:W5:Y:S01]  /*8ca0*/  @!P3 LD.E.64 R10, [R12.64] ;  /* 0x0000000a0c0ab980 */ /* 0x000362000c101b00 */
[----:B------:R-:W-:Y:S01]  /*8cb0*/  ISETP.GE.AND P3, PT, R140, c[0x0][0x27c], PT ;  /* 0x00009f008c007a0c */ /* 0x000fe20003f66270 */
[--C-:B------:R-:W-:Y:S01]  /*8cc0*/  @!P2 IMAD.X R17, R5, 0x1, R31.reuse, P0 ;  /* 0x000000010511a824 */ /* 0x100fe200000e061f */
[----:B---3--:R-:W-:Y:S02]  /*8cd0*/  @!P2 IADD3 R14, P0, R2, R33, RZ ;  /* 0x00000021020ea210 */ /* 0x008fe40007f1e0ff */
[----:B------:R-:W-:Y:S02]  /*8ce0*/  ISETP.GE.AND P1, PT, R142, c[0x0][0x27c], PT ;  /* 0x00009f008e007a0c */ /* 0x000fe40003f26270 */
[----:B------:R2:W5:Y:S01]  /*8cf0*/  @!P2 LD.E.64 R24, [R16.64] ;  /* 0x0000000a1018a980 */ /* 0x000562000c101b00 */
[----:B------:R-:W-:Y:S01]  /*8d00*/  @!P2 IMAD.X R15, R3, 0x1, R31, P0 ;  /* 0x00000001030fa824 */ /* 0x000fe200000e061f */
[----:B-1----:R-:W-:-:S06]  /*8d10*/  CS2R R12, SRZ ;  /* 0x00000000000c7805 */ /* 0x002fcc000001ff00 */
[----:B------:R1:W5:Y:S01]  /*8d20*/  @!P2 LD.E.64 R12, [R14.64] ;  /* 0x0000000a0e0ca980 */ /* 0x000362000c101b00 */
[----:B--2---:R-:W-:Y:S01]  /*8d30*/  CS2R R16, SRZ ;  /* 0x0000000000107805 */ /* 0x004fe2000001ff00 */
[----:B-1----:R-:W-:-:S05]  /*8d40*/  @!P3 IADD3 R14, P0, R4, R30, RZ ;  /* 0x0000001e040eb210 */ /* 0x002fca0007f1e0ff */
[----:B------:R-:W-:Y:S01]  /*8d50*/  @!P3 IMAD.X R15, R5, 0x1, R32, P0 ;  /* 0x00000001050fb824 */ /* 0x000fe200000e0620 */
[----:B------:R-:W-:-:S04]  /*8d60*/  @!P3 IADD3 R30, P0, R2, R30, RZ ;  /* 0x0000001e021eb210 */ /* 0x000fc80007f1e0ff */
[----:B------:R1:W5:Y:S01]  /*8d70*/  @!P3 LD.E.64 R26, [R14.64] ;  /* 0x0000000a0e1ab980 */ /* 0x000362000c101b00 */
[----:B------:R-:W-:Y:S01]  /*8d80*/  @!P3 IMAD.X R31, R3, 0x1, R32, P0 ;  /* 0x00000001031fb824 */ /* 0x000fe200000e0620 */
[----:B------:R-:W-:-:S05]  /*8d90*/  @!P1 IADD3 R4, P0, R4, R28, RZ ;  /* 0x0000001c04049210 */ /* 0x000fca0007f1e0ff */
[----:B------:R-:W-:Y:S01]  /*8da0*/  @!P1 IMAD.X R5, R5, 0x1, R0, P0 ;  /* 0x0000000105059824 */ /* 0x000fe200000e0600 */
[----:B------:R-:W-:Y:S02]  /*8db0*/  @!P1 IADD3 R2, P0, R2, R28, RZ ;  /* 0x0000001c02029210 */ /* 0x000fe40007f1e0ff */
[----:B------:R-:W-:-:S03]  /*8dc0*/  CS2R R28, SRZ ;  /* 0x00000000001c7805 */ /* 0x000fc6000001ff00 */
[----:B------:R-:W-:-:S03]  /*8dd0*/  @!P1 IMAD.X R3, R3, 0x1, R0, P0 ;  /* 0x0000000103039824 */ /* 0x000fc600000e0600 */
[----:B------:R2:W5:Y:S04]  /*8de0*/  @!P1 LD.E.64 R28, [R4.64] ;  /* 0x0000000a041c9980 */ /* 0x000568000c101b00 */
[----:B------:R2:W5:Y:S01]  /*8df0*/  @!P1 LD.E.64 R16, [R2.64] ;  /* 0x0000000a02109980 */ /* 0x000562000c101b00 */
[----:B-1----:R-:W-:-:S06]  /*8e00*/  CS2R R14, SRZ ;  /* 0x00000000000e7805 */ /* 0x002fcc000001ff00 */
[----:B------:R2:W5:Y:S02]  /*8e10*/  @!P3 LD.E.64 R14, [R30.64] ;  /* 0x0000000a1e0eb980 */ /* 0x000564000c101b00 */
.L_x_227:
[----:B-12-4-:R-:W-:Y:S05]  /*8e20*/  BSYNC B0 ;  /* 0x0000000000007941 */ /* 0x016fea0003800000 */
.L_x_226:
[--C-:B-----5:R-:W-:Y:S01]  /*8e30*/  IMAD.MOV.U32 R42, RZ, RZ, R25.reuse ;  /* 0x000000ffff2a7224 */ /* 0x120fe200078e0019 */
[----:B------:R-:W-:Y:S01]  /*8e40*/  SHF.R.U32.HI R2, RZ, 0x10, R25 ;  /* 0x00000010ff027819 */ /* 0x000fe20000011619 */
[----:B------:R-:W-:Y:S01]  /*8e50*/  IMAD.MOV.U32 R36, RZ, RZ, R28 ;  /* 0x000000ffff247224 */ /* 0x000fe200078e001c */
[--C-:B------:R-:W-:Y:S01]  /*8e60*/  SHF.R.U64 R33, R28, 0x10, R29.reuse ;  /* 0x000000101c217819 */ /* 0x100fe2000000121d */
[--C-:B------:R-:W-:Y:S01]  /*8e70*/  IMAD.MOV.U32 R35, RZ, RZ, R29.reuse ;  /* 0x000000ffff237224 */ /* 0x100fe200078e001d */
[----:B------:R-:W-:Y:S01]  /*8e80*/  SHF.R.U32.HI R28, RZ, 0x10, R29 ;  /* 0x00000010ff1c7819 */ /* 0x000fe2000001161d */
[----:B------:R-:W-:Y:S01]  /*8e90*/  IMAD.MOV.U32 R31, RZ, RZ, R6 ;  /* 0x000000ffff1f7224 */ /* 0x000fe200078e0006 */
[----:B------:R-:W-:Y:S01]  /*8ea0*/  PRMT R42, R42, 0x5410, R2 ;  /* 0x000054102a2a7816 */ /* 0x000fe20000000002 */
[----:B------:R-:W-:Y:S01]  /*8eb0*/  IMAD R2, R237, -0x80, R34 ;  /* 0xffffff80ed027824 */ /* 0x000fe200078e0222 */
[----:B------:R-:W-:Y:S01]  /*8ec0*/  SHF.R.U64 R29, R6, 0x10, R7 ;  /* 0x00000010061d7819 */ /* 0x000fe20000001207 */
[--C-:B------:R-:W-:Y:S01]  /*8ed0*/  IMAD.MOV.U32 R5, RZ, RZ, R17.reuse ;  /* 0x000000ffff057224 */ /* 0x100fe200078e0011 */
[--C-:B------:R-:W-:Y:S01]  /*8ee0*/  SHF.R.U64 R4, R16, 0x10, R17.reuse ;  /* 0x0000001010047819 */ /* 0x100fe20000001211 */
[----:B------:R-:W-:Y:S01]  /*8ef0*/  IMAD.MOV.U32 R51, RZ, RZ, R20 ;  /* 0x000000ffff337224 */ /* 0x000fe200078e0014 */
[----:B------:R-:W-:Y:S01]  /*8f00*/  SHF.R.U32.HI R0, RZ, 0x10, R17 ;  /* 0x00000010ff007819 */ /* 0x000fe20000011611 */
[----:B------:R-:W-:Y:S01]  /*8f10*/  IMAD.MOV.U32 R50, RZ, RZ, R21 ;  /* 0x000000ffff327224 */ /* 0x000fe200078e0015 */
[----:B------:R-:W-:Y:S01]  /*8f20*/  PRMT R17, R31, 0x5410, R29 ;  /* 0x000054101f117816 */ /* 0x000fe2000000001d */
[----:B------:R-:W-:Y:S01]  /*8f30*/  IMAD.MOV.U32 R46, RZ, RZ, R23 ;  /* 0x000000ffff2e7224 */ /* 0x000fe200078e0017 */
[----:B------:R-:W-:Y:S01]  /*8f40*/  IMNMX R29, R2, 0x80, PT ;  /* 0x00000080021d7817 */ /* 0x000fe20003800200 */
[----:B------:R-:W-:Y:S01]  /*8f50*/  IMAD.MOV.U32 R38, RZ, RZ, R26 ;  /* 0x000000ffff267224 */ /* 0x000fe200078e001a */
[----:B------:R-:W-:Y:S01]  /*8f60*/  SHF.R.U64 R49, R20, 0x10, R21 ;  /* 0x0000001014317819 */ /* 0x000fe20000001215 */
[----:B------:R-:W-:Y:S01]  /*8f70*/  IMAD.MOV.U32 R39, RZ, RZ, R27 ;  /* 0x000000ffff277224 */ /* 0x000fe200078e001b */
[----:B------:R-:W-:Y:S01]  /*8f80*/  ISETP.GE.AND P0, PT, R212, R29, PT ;  /* 0x0000001dd400720c */ /* 0x000fe20003f06270 */
[----:B------:R-:W-:Y:S01]  /*8f90*/  IMAD.MOV.U32 R54, RZ, RZ, R18 ;  /* 0x000000ffff367224 */ /* 0x000fe200078e0012 */
[----:B------:R-:W-:Y:S01]  /*8fa0*/  SHF.R.U32.HI R44, RZ, 0x10, R21 ;  /* 0x00000010ff2c7819 */ /* 0x000fe20000011615 */
[----:B------:R-:W-:Y:S01]  /*8fb0*/  IMAD.MOV.U32 R53, RZ, RZ, R19 ;  /* 0x000000ffff357224 */ /* 0x000fe200078e0013 */
[--C-:B------:R-:W-:Y:S01]  /*8fc0*/  SHF.R.U64 R45, R22, 0x10, R23.reuse ;  /* 0x00000010162d7819 */ /* 0x100fe20000001217 */
[----:B------:R-:W-:Y:S01]  /*8fd0*/  IMAD.MOV.U32 R47, RZ, RZ, R22 ;  /* 0x000000ffff2f7224 */ /* 0x000fe200078e0016 */
[----:B------:R-:W-:Y:S01]  /*8fe0*/  SHF.R.U32.HI R40, RZ, 0x10, R23 ;  /* 0x00000010ff287819 */ /* 0x000fe20000011617 */
[----:B------:R-:W-:Y:S01]  /*8ff0*/  IMAD.MOV.U32 R43, RZ, RZ, R24 ;  /* 0x000000ffff2b7224 */ /* 0x000fe200078e0018 */
[----:B------:R-:W-:Y:S01]  /*9000*/  SHF.R.U64 R41, R24, 0x10, R25 ;  /* 0x0000001018297819 */ /* 0x000fe20000001219 */
[----:B------:R-:W-:Y:S01]  /*9010*/  IMAD.MOV.U32 R23, RZ, RZ, R10 ;  /* 0x000000ffff177224 */ /* 0x000fe200078e000a */
[----:B------:R-:W-:Y:S01]  /*9020*/  SHF.R.U64 R37, R26, 0x10, R27 ;  /* 0x000000101a257819 */ /* 0x000fe2000000121b */
[----:B------:R-:W-:Y:S01]  /*9030*/  IMAD.MOV.U32 R26, RZ, RZ, R9 ;  /* 0x000000ffff1a7224 */ /* 0x000fe200078e0009 */
[----:B------:R-:W-:Y:S01]  /*9040*/  SHF.R.U32.HI R32, RZ, 0x10, R27 ;  /* 0x00000010ff207819 */ /* 0x000fe2000001161b */
[----:B------:R-:W-:Y:S01]  /*9050*/  IMAD.MOV.U32 R27, RZ, RZ, R8 ;  /* 0x000000ffff1b7224 */ /* 0x000fe200078e0008 */
[----:B------:R-:W-:Y:S01]  /*9060*/  SHF.R.U64 R52, R18, 0x10, R19 ;  /* 0x0000001012347819 */ /* 0x000fe20000001213 */
        /* <DEDUP_REMOVED lines=9> */
[----:B------:R-:W-:Y:S01]  /*9100*/  SHF.R.U32.HI R24, RZ, 0x10, R7 ;  /* 0x00000010ff187819 */ /* 0x000fe20000011607 */
[----:B------:R-:W-:Y:S01]  /*9110*/  IMAD.MOV.U32 R9, RZ, RZ, R15 ;  /* 0x000000ffff097224 */ /* 0x000fe200078e000f */
[----:B------:R-:W-:Y:S01]  /*9120*/  SHF.R.U32.HI R11, RZ, 0x10, R11 ;  /* 0x00000010ff0b7819 */ /* 0x000fe2000001160b */
[----:B------:R-:W-:Y:S01]  /*9130*/  IMAD.MOV.U32 R6, RZ, RZ, R16 ;  /* 0x000000ffff067224 */ /* 0x000fe200078e0010 */
[----:B------:R-:W-:Y:S01]  /*9140*/  SHF.R.U64 R12, R12, 0x10, R13 ;  /* 0x000000100c0c7819 */ /* 0x000fe2000000120d */
[----:B------:R-:W-:-:S04]  /*9150*/  DEPBAR.LE SB0, 0x1 ;  /* 0x000080400000791a */ /* 0x000fc80000000000 */
[----:B------:R-:W-:Y:S01]  /*9160*/  SHF.R.U32.HI R7, RZ, 0x10, R13 ;  /* 0x00000010ff077819 */ /* 0x000fe2000001160d */
[----:B------:R-:W-:Y:S01]  /*9170*/  BSSY B1, `(.L_x_228) ;  /* 0x0000115000017945 */ /* 0x000fe20003800000 */
[--C-:B------:R-:W-:Y:S02]  /*9180*/  SHF.R.U64 R8, R14, 0x10, R15.reuse ;  /* 0x000000100e087819 */ /* 0x100fe4000000120f */
[----:B------:R-:W-:Y:S02]  /*9190*/  SHF.R.U32.HI R3, RZ, 0x10, R15 ;  /* 0x00000010ff037819 */ /* 0x000fe4000001160f */
[----:B------:R-:W-:Y:S02]  /*91a0*/  PRMT R35, R35, 0x5410, R28 ;  /* 0x0000541023237816 */ /* 0x000fe4000000001c */
[----:B------:R-:W-:Y:S02]  /*91b0*/  PRMT R25, R27, 0x5410, R25 ;  /* 0x000054101b197816 */ /* 0x000fe40000000019 */
[----:B------:R-:W-:-:S02]  /*91c0*/  PRMT R20, R26, 0x5410, R20 ;  /* 0x000054101a147816 */ /* 0x000fc40000000014 */
[----:B------:R-:W-:Y:S02]  /*91d0*/  PRMT R21, R23, 0x5410, R21 ;  /* 0x0000541017157816 */ /* 0x000fe40000000015 */
[----:B------:R-:W-:Y:S02]  /*91e0*/  PRMT R52, R54, 0x5410, R52 ;  /* 0x0000541036347816 */ /* 0x000fe40000000034 */
[----:B------:R-:W-:Y:S02]  /*91f0*/  PRMT R48, R53, 0x5410, R48 ;  /* 0x0000541035307816 */ /* 0x000fe40000000030 */
        /* <DEDUP_REMOVED lines=15> */
[----:B------:R-:W-:Y:S01]  /*92f0*/  PRMT R28, R5, 0x5410, R0 ;  /* 0x00005410051c7816 */ /* 0x000fe20000000000 */
[----:B------:R-:W-:Y:S06]  /*9300*/  BAR.SYNC.DEFER_BLOCKING 0x0 ;  /* 0x0000000000007b1d */ /* 0x000fec0000010000 */
[----:B------:R-:W-:Y:S05]  /*9310*/  @P0 BRA `(.L_x_229) ;  /* 0x00000fa000000947 */ /* 0x000fea0003800000 */
[----:B------:R-:W-:Y:S01]  /*9320*/  ISETP.GE.AND P0, PT, R106, c[0x0][0x27c], PT ;  /* 0x00009f006a007a0c */ /* 0x000fe20003f06270 */
[----:B------:R-:W-:-:S12]  /*9330*/  BSSY B0, `(.L_x_230) ;  /* 0x0000028000007945 */ /* 0x000fd80003800000 */
[----:B------:R-:W-:Y:S05]  /*9340*/  @P0 BRA `(.L_x_231) ;  /* 0x0000026000000947 */ /* 0x000fea0003800000 */
[----:B------:R-:W1:Y:S01]  /*9350*/  LDS.128 R4, [R202+0xc000] ;  /* 0x00c00000ca047984 */ /* 0x000e620000000c00 */
[C---:B------:R-:W-:Y:S01]  /*9360*/  SHF.L.U32 R3, R52.reuse, 0x10, RZ ;  /* 0x0000001034037819 */ /* 0x040fe200000006ff */
[----:B------:R-:W-:Y:S01]  /*9370*/  IMAD.U32 R0, R17, 0x10000, RZ ;  /* 0x0001000011007824 */ /* 0x000fe200078e00ff */
[----:B------:R-:W-:Y:S02]  /*9380*/  LOP3.LUT R2, R52, 0xffff0000, RZ, 0xc0, !PT ;  /* 0xffff000034027812 */ /* 0x000fe400078ec0ff */
[C---:B-1----:R-:W-:Y:S01]  /*9390*/  SHF.L.U32 R9, R4.reuse, 0x10, RZ ;  /* 0x0000001004097819 */ /* 0x042fe200000006ff */
[----:B------:R-:W-:Y:S01]  /*93a0*/  IMAD.U32 R10, R7, 0x10000, RZ ;  /* 0x00010000070a7824 */ /* 0x000fe200078e00ff */
[----:B------:R-:W-:Y:S02]  /*93b0*/  LOP3.LUT R8, R4, 0xffff0000, RZ, 0xc0, !PT ;  /* 0xffff000004087812 */ /* 0x000fe400078ec0ff */
[C---:B------:R-:W-:Y:S02]  /*93c0*/  SHF.L.U32 R13, R5.reuse, 0x10, RZ ;  /* 0x00000010050d7819 */ /* 0x040fe400000006ff */
[----:B------:R-:W-:Y:S01]  /*93d0*/  LOP3.LUT R4, R5, 0xffff0000, RZ, 0xc0, !PT ;  /* 0xffff000005047812 */ /* 0x000fe200078ec0ff */
[CC--:B------:R-:W-:Y:S01]  /*93e0*/  FMUL.FTZ R15, R8.reuse, R0.reuse ;  /* 0x00000000080f7220 */ /* 0x0c0fe20000410000 */
[----:B------:R-:W-:Y:S01]  /*93f0*/  LOP3.LUT R5, R17, 0xffff0000, RZ, 0xc0, !PT ;  /* 0xffff000011057812 */ /* 0x000fe200078ec0ff */
[-C--:B------:R-:W-:Y:S01]  /*9400*/  FMUL.FTZ R14, R8, R3.reuse ;  /* 0x00000003080e7220 */ /* 0x080fe20000410000 */
[C---:B------:R-:W-:Y:S01]  /*9410*/  SHF.L.U32 R12, R6.reuse, 0x10, RZ ;  /* 0x00000010060c7819 */ /* 0x040fe200000006ff */
[----:B------:R-:W-:Y:S01]  /*9420*/  FFMA.FTZ R16, R9, R3, -R15 ;  /* 0x0000000309107223 */ /* 0x000fe2000001080f */
[----:B------:R-:W-:Y:S01]  /*9430*/  LOP3.LUT R11, R6, 0xffff0000, RZ, 0xc0, !PT ;  /* 0xffff0000060b7812 */ /* 0x000fe200078ec0ff */
[-C--:B------:R-:W-:Y:S01]  /*9440*/  FMUL.FTZ R8, R4, R5.reuse ;  /* 0x0000000504087220 */ /* 0x080fe20000410000 */
[----:B------:R-:W-:Y:S01]  /*9450*/  LOP3.LUT R6, R7, 0xffff0000, RZ, 0xc0, !PT ;  /* 0xffff000007067812 */ /* 0x000fe200078ec0ff */
[----:B------:R-:W-:Y:S01]  /*9460*/  FFMA.FTZ R15, R9, R0, R14 ;  /* 0x00000000090f7223 */ /* 0x000fe2000001000e */
[----:B------:R-:W-:Y:S01]  /*9470*/  LOP3.LUT R0, R24, 0xffff0000, RZ, 0xc0, !PT ;  /* 0xffff000018007812 */ /* 0x000fe200078ec0ff */
[-C--:B------:R-:W-:Y:S01]  /*9480*/  FMUL.FTZ R7, R4, R2.reuse ;  /* 0x0000000204077220 */ /* 0x080fe20000410000 */
[----:B------:R-:W-:Y:S01]  /*9490*/  SHF.L.U32 R4, R48, 0x10, RZ ;  /* 0x0000001030047819 */ /* 0x000fe200000006ff */
[C---:B------:R-:W-:Y:S01]  /*94a0*/  FFMA.FTZ R14, R13.reuse, R2, -R8 ;  /* 0x000000020d0e7223 */ /* 0x040fe20000010808 */
[----:B------:R-:W-:Y:S01]  /*94b0*/  SHF.L.U32 R2, R24, 0x10, RZ ;  /* 0x0000001018027819 */ /* 0x000fe200000006ff */
[----:B------:R-:W-:Y:S01]  /*94c0*/  FFMA.FTZ R9, R13, R5, R7 ;  /* 0x000000050d097223 */ /* 0x000fe20000010007 */
[----:B------:R-:W-:Y:S01]  /*94d0*/  LOP3.LUT R3, R48, 0xffff0000, RZ, 0xc0, !PT ;  /* 0xffff000030037812 */ /* 0x000fe200078ec0ff */
[----:B------:R-:W-:-:S02]  /*94e0*/  FMUL.FTZ R7, R6, R0 ;  /* 0x0000000006077220 */ /* 0x000fc40000410000 */
[C---:B------:R-:W-:Y:S02]  /*94f0*/  FMUL.FTZ R8, R11.reuse, R2 ;  /* 0x000000020b087220 */ /* 0x040fe40000410000 */
[-C--:B------:R-:W-:Y:S02]  /*9500*/  FMUL.FTZ R5, R11, R4.reuse ;  /* 0x000000040b057220 */ /* 0x080fe40000410000 */
[-C--:B------:R-:W-:Y:S02]  /*9510*/  FMUL.FTZ R6, R6, R3.reuse ;  /* 0x0000000306067220 */ /* 0x080fe40000410000 */
[C---:B------:R-:W-:Y:S01]  /*9520*/  FFMA.FTZ R8, R12.reuse, R4, -R8 ;  /* 0x000000040c087223 */ /* 0x040fe20000010808 */
[----:B------:R-:W-:Y:S01]  /*9530*/  F2FP.BF16.PACK_AB R4, R15, R16 ;  /* 0x000000100f04723e */ /* 0x000fe200000010ff */
[----:B------:R-:W-:Y:S01]  /*9540*/  FFMA.FTZ R2, R12, R2, R5 ;  /* 0x000000020c027223 */ /* 0x000fe20000010005 */
[----:B------:R-:W-:Y:S01]  /*9550*/  F2FP.BF16.PACK_AB R5, R9, R14 ;  /* 0x0000000e0905723e */ /* 0x000fe200000010ff */
[----:B------:R-:W-:-:S02]  /*9560*/  FFMA.FTZ R3, R10, R3, -R7 ;  /* 0x000000030a037223 */ /* 0x000fc40000010807 */
[----:B------:R-:W-:Y:S01]  /*9570*/  FFMA.FTZ R0, R10, R0, R6 ;  /* 0x000000000a007223 */ /* 0x000fe20000010006 */
[----:B------:R-:W-:-:S04]  /*9580*/  F2FP.BF16.PACK_AB R6, R2, R8 ;  /* 0x000000080206723e */ /* 0x000fc800000010ff */
[----:B------:R-:W-:-:S05]  /*9590*/  F2FP.BF16.PACK_AB R7, R0, R3 ;  /* 0x000000030007723e */ /* 0x000fca00000010ff */
[----:B------:R1:W-:Y:S02]  /*95a0*/  STS.128 [R202+0xc000], R4 ;  /* 0x00c00004ca007388 */ /* 0x0003e40000000c00 */
.L_x_231:
[----:B------:R-:W-:Y:S05]  /*95b0*/  BSYNC B0 ;  /* 0x0000000000007941 */ /* 0x000fea0003800000 */
.L_x_230:
[----:B------:R-:W-:Y:S01]  /*95c0*/  ISETP.GE.AND P0, PT, R144, c[0x0][0x27c], PT ;  /* 0x00009f0090007a0c */ /* 0x000fe20003f06270 */
[----:B------:R-:W-:-:S12]  /*95d0*/  BSSY B0, `(.L_x_232) ;  /* 0x0000028000007945 */ /* 0x000fd80003800000 */
[----:B------:R-:W-:Y:S05]  /*95e0*/  @P0 BRA `(.L_x_233) ;  /* 0x0000026000000947 */ /* 0x000fea0003800000 */
[----:B-1----:R-:W1:Y:S01]  /*95f0*/  LDS.128 R4, [R203+0xc000] ;  /* 0x00c00000cb047984 */ /* 0x002e620000000c00 */
[----:B------:R-:W-:Y:S01]  /*9600*/  SHF.L.U32 R3, R49, 0x10, RZ ;  /* 0x0000001031037819 */ /* 0x000fe200000006ff */
        /* <DEDUP_REMOVED lines=36> */
.L_x_233:
[----:B------:R-:W-:Y:S05]  /*9850*/  BSYNC B0 ;  /* 0x0000000000007941 */ /* 0x000fea0003800000 */
.L_x_232:
        /* <DEDUP_REMOVED lines=41> */
.L_x_235:
[----:B------:R-:W-:Y:S05]  /*9af0*/  BSYNC B0 ;  /* 0x0000000000007941 */ /* 0x000fea0003800000 */
.L_x_234:
        /* <DEDUP_REMOVED lines=41> */
.L_x_237:
[----:B------:R-:W-:Y:S05]  /*9d90*/  BSYNC B0 ;  /* 0x0000000000007941 */ /* 0x000fea0003800000 */
.L_x_236:
        /* <DEDUP_REMOVED lines=41> */
.L_x_239:
[----:B------:R-:W-:Y:S05]  /*a030*/  BSYNC B0 ;  /* 0x0000000000007941 */ /* 0x000fea0003800000 */
.L_x_238:
[----:B------:R-:W-:-:S13]  /*a040*/  ISETP.GE.AND P0, PT, R142, c[0x0][0x27c], PT ;  /* 0x00009f008e007a0c */ /* 0x000fda0003f06270 */
        /* <DEDUP_REMOVED lines=39> */
.L_x_229:
[----:B------:R-:W-:Y:S05]  /*a2c0*/  BSYNC B1 ;  /* 0x0000000000017941 */ /* 0x000fea0003800000 */
.L_x_228:
[----:B------:R-:W-:-:S04]  /*a2d0*/  IADD3 R0, R212, 0x40, RZ ;  /* 0x00000040d4007810 */ /* 0x000fc80007ffe0ff */
[----:B------:R-:W-:-:S13]  /*a2e0*/  ISETP.GE.AND P0, PT, R0, R29, PT ;  /* 0x0000001d0000720c */ /* 0x000fda0003f06270 */
[----:B------:R-:W-:Y:S05]  /*a2f0*/  @P0 BRA `(.L_x_240) ;  /* 0x00003b5000000947 */ /* 0x000fea0003800000 */
[----:B------:R-:W-:Y:S01]  /*a300*/  ISETP.GE.AND P0, PT, R106, c[0x0][0x27c], PT ;  /* 0x00009f006a007a0c */ /* 0x000fe20003f06270 */
[----:B------:R-:W-:-:S12]  /*a310*/  BSSY B0, `(.L_x_241) ;  /* 0x0000028000007945 */ /* 0x000fd80003800000 */
[----:B------:R-:W-:Y:S05]  /*a320*/  @P0 BRA `(.L_x_242) ;  /* 0x0000026000000947 */ /* 0x000fea0003800000 */
[----:B-1----:R-:W1:Y:S01]  /*a330*/  LDS.128 R4, [R202+0xe000] ;  /* 0x00e00000ca047984 */ /* 0x002e620000000c00 */
        /* <DEDUP_REMOVED lines=8> */
[-C--:B------:R-:W-:Y:S01]  /*a3c0*/  FMUL.FTZ R15, R0, R8.reuse ;  /* 0x00000008000f7220 */ /* 0x080fe20000410000 */
[----:B------:R-:W-:Y:S01]  /*a3d0*/  LOP3.LUT R5, R17, 0xffff0000, RZ, 0xc0, !PT ;  /* 0xffff000011057812 */ /* 0x000fe200078ec0ff */
[C---:B------:R-:W-:Y:S01]  /*a3e0*/  FMUL.FTZ R14, R3.reuse, R8 ;  /* 0x00000008030e7220 */ /* 0x040fe20000410000 */
[C---:B------:R-:W-:Y:S01]  /*a3f0*/  SHF.L.U32 R12, R6.reuse, 0x10, RZ ;  /* 0x00000010060c7819 */ /* 0x040fe200000006ff */
[-C--:B------:R-:W-:Y:S01]  /*a400*/  FFMA.FTZ R16, R3, R9.reuse, -R15 ;  /* 0x0000000903107223 */ /* 0x080fe2000001080f */
[----:B------:R-:W-:Y:S01]  /*a410*/  LOP3.LUT R11, R6, 0xffff0000, RZ, 0xc0, !PT ;  /* 0xffff0000060b7812 */ /* 0x000fe200078ec0ff */
[-C--:B------:R-:W-:Y:S01]  /*a420*/  FMUL.FTZ R8, R5, R4.reuse ;  /* 0x0000000405087220 */ /* 0x080fe20000410000 */
[----:B------:R-:W-:Y:S01]  /*a430*/  LOP3.LUT R6, R7, 0xffff0000, RZ, 0xc0, !PT ;  /* 0xffff000007067812 */ /* 0x000fe200078ec0ff */
[----:B------:R-:W-:Y:S01]  /*a440*/  FFMA.FTZ R15, R0, R9, R14 ;  /* 0x00000009000f7223 */ /* 0x000fe2000001000e */
[----:B------:R-:W-:Y:S01]  /*a450*/  LOP3.LUT R0, R24, 0xffff0000, RZ, 0xc0, !PT ;  /* 0xffff000018007812 */ /* 0x000fe200078ec0ff */
[----:B------:R-:W-:Y:S01]  /*a460*/  FMUL.FTZ R7, R2, R4 ;  /* 0x0000000402077220 */ /* 0x000fe20000410000 */
[----:B------:R-:W-:Y:S01]  /*a470*/  SHF.L.U32 R4, R48, 0x10, RZ ;  /* 0x0000001030047819 */ /* 0x000fe200000006ff */
[-C--:B------:R-:W-:Y:S01]  /*a480*/  FFMA.FTZ R14, R2, R13.reuse, -R8 ;  /* 0x0000000d020e7223 */ /* 0x080fe20000010808 */
[----:B------:R-:W-:Y:S01]  /*a490*/  SHF.L.U32 R2, R24, 0x10, RZ ;  /* 0x0000001018027819 */ /* 0x000fe200000006ff */
[----:B------:R-:W-:Y:S01]  /*a4a0*/  FFMA.FTZ R9, R5, R13, R7 ;  /* 0x0000000d05097223 */ /* 0x000fe20000010007 */
[----:B------:R-:W-:Y:S01]  /*a4b0*/  LOP3.LUT R3, R48, 0xffff0000, RZ, 0xc0, !PT ;  /* 0xffff000030037812 */ /* 0x000fe200078ec0ff */
[----:B------:R-:W-:-:S02]  /*a4c0*/  FMUL.FTZ R7, R0, R6 ;  /* 0x0000000600077220 */ /* 0x000fc40000410000 */
[-C--:B------:R-:W-:Y:S02]  /*a4d0*/  FMUL.FTZ R8, R2, R11.reuse ;  /* 0x0000000b02087220 */ /* 0x080fe40000410000 */
[C---:B------:R-:W-:Y:S02]  /*a4e0*/  FMUL.FTZ R5, R4.reuse, R11 ;  /* 0x0000000b04057220 */ /* 0x040fe40000410000 */
[----:B------:R-:W-:Y:S02]  /*a4f0*/  FMUL.FTZ R6, R3, R6 ;  /* 0x0000000603067220 */ /* 0x000fe40000410000 */
[----:B------:R-:W-:Y:S01]  /*a500*/  FFMA.FTZ R8, R4, R12, -R8 ;  /* 0x0000000c04087223 */ /* 0x000fe20000010808 */
        /* <DEDUP_REMOVED lines=8> */
.L_x_242:
[----:B------:R-:W-:Y:S05]  /*a590*/  BSYNC B0 ;  /* 0x0000000000007941 */ /* 0x000fea0003800000 */
.L_x_241:
        /* <DEDUP_REMOVED lines=41> */
.L_x_244:
[----:B------:R-:W-:Y:S05]  /*a830*/  BSYNC B0 ;  /* 0x0000000000007941 */ /* 0x000fea0003800000 */
.L_x_243:
        /* <DEDUP_REMOVED lines=41> */
.L_x_246:
[----:B------:R-:W-:Y:S05]  /*aad0*/  BSYNC B0 ;  /* 0x0000000000007941 */ /* 0x000fea0003800000 */
.L_x_245:
        /* <DEDUP_REMOVED lines=41> */
.L_x_248:
[----:B------:R-:W-:Y:S05]  /*ad70*/  BSYNC B0 ;  /* 0x0000000000007941 */ /* 0x000fea0003800000 */
.L_x_247:
        /* <DEDUP_REMOVED lines=41> */
.L_x_250:
[----:B------:R-:W-:Y:S05]  /*b010*/  BSYNC B0 ;  /* 0x0000000000007941 */ /* 0x000fea0003800000 */
.L_x_249:
        /* <DEDUP_REMOVED lines=21> */
[C---:B------:R-:W-:Y:S01]  /*b170*/  FMUL.FTZ R7, R2.reuse, R4 ;  /* 0x0000000402077220 */ /* 0x040fe20000410000 */
        /* <DEDUP_REMOVED lines=17> */
[----:B------:R1:W-:Y:S01]  /*b290*/  STS.128 [R203+0x16000], R4 ;  /* 0x01600004cb007388 */ /* 0x0003e20000000c00 */
[----:B------:R-:W-:Y:S05]  /*b2a0*/  BRA `(.L_x_240) ;  /* 0x00002ba000007947 */ /* 0x000fea0003800000 */
.L_x_225:
        /* <DEDUP_REMOVED lines=19> */
[C---:B-12-4-:R-:W-:Y:S01]  /*b3e0*/  ISETP.GE.AND P0, PT, R102.reuse, c[0x0][0x27c], PT ;  /* 0x00009f0066007a0c */ /* 0x056fe20003f06270 */
[----:B------:R-:W-:Y:S01]  /*b3f0*/  CS2R R22, SRZ ;  /* 0x0000000000167805 */ /* 0x000fe2000001ff00 */
[----:B------:R-:W-:Y:S01]  /*b400*/  IADD3 R5, R102, 0x20, RZ ;  /* 0x0000002066057810 */ /* 0x000fe20007ffe0ff */
[----:B------:R-:W-:Y:S01]  /*b410*/  CS2R R20, SRZ ;  /* 0x0000000000147805 */ /* 0x000fe2000001ff00 */
[----:B------:R-:W-:Y:S01]  /*b420*/  CS2R R10, SRZ ;  /* 0x00000000000a7805 */ /* 0x000fe2000001ff00 */
[----:B------:R-:W-:Y:S01]  /*b430*/  CS2R R8, SRZ ;  /* 0x0000000000087805 */ /* 0x000fe2000001ff00 */
[----:B------:R-:W-:Y:S01]  /*b440*/  ISETP.GE.AND P2, PT, R5, c[0x0][0x27c], PT ;  /* 0x00009f0005007a0c */ /* 0x000fe20003f46270 */
[----:B------:R-:W-:Y:S01]  /*b450*/  CS2R R26, SRZ ;  /* 0x00000000001a7805 */ /* 0x000fe2000001ff00 */
[----:B------:R-:W-:-:S05]  /*b460*/  CS2R R24, SRZ ;  /* 0x0000000000187805 */ /* 0x000fca000001ff00 */
[C---:B------:R-:W-:Y:S01]  /*b470*/  @!P0 IMAD.SHL.U32 R4, R102.reuse, 0x2, RZ ;  /* 0x0000000266048824 */ /* 0x040fe200078e00ff */
[----:B------:R-:W-:-:S04]  /*b480*/  @!P0 SHF.L.U64.HI R0, R102, 0x1, R103 ;  /* 0x0000000166008819 */ /* 0x000fc80000010267 */
[-C--:B------:R-:W-:Y:S02]  /*b490*/  @!P0 IADD3 R32, P1, R28, R4.reuse, RZ ;  /* 0x000000041c208210 */ /* 0x080fe40007f3e0ff */
[----:B------:R-:W-:Y:S02]  /*b4a0*/  @!P0 IADD3 R30, P3, R2, R4, RZ ;  /* 0x00000004021e8210 */ /* 0x000fe40007f7e0ff */
[----:B------:R-:W-:Y:S01]  /*b4b0*/  IADD3 R4, R102, 0x40, RZ ;  /* 0x0000004066047810 */ /* 0x000fe20007ffe0ff */
[----:B------:R-:W-:Y:S01]  /*b4c0*/  @!P0 IMAD.X R33, R29, 0x1, R0, P1 ;  /* 0x000000011d218824 */ /* 0x000fe200008e0600 */
[----:B------:R-:W-:Y:S02]  /*b4d0*/  @!P0 IADD3.X R31, R3, R0, RZ, P3, !PT ;  /* 0x00000000031f8210 */ /* 0x000fe40001ffe4ff */
[----:B------:R-:W-:Y:S01]  /*b4e0*/  ISETP.GE.AND P1, PT, R4, c[0x0][0x27c], PT ;  /* 0x00009f0004007a0c */ /* 0x000fe20003f26270 */
[----:B------:R-:W-:-:S04]  /*b4f0*/  @!P2 IMAD.SHL.U32 R4, R216, 0x8, RZ ;  /* 0x00000008d804a824 */ /* 0x000fc800078e00ff */
[----:B------:R-:W-:-:S04]  /*b500*/  @!P2 IMAD.WIDE R12, R4, 0x2, R28 ;  /* 0x00000002040ca825 */ /* 0x000fc800078e021c */
[----:B------:R-:W-:Y:S01]  /*b510*/  @!P2 IMAD.WIDE R6, R4, 0x2, R2 ;  /* 0x000000020406a825 */ /* 0x000fe200078e0202 */
[----:B------:R1:W5:Y:S03]  /*b520*/  @!P2 LD.E.128 R20, [R12.64] ;  /* 0x0000000a0c14a980 */ /* 0x000366000c101d00 */
[----:B------:R-:W-:Y:S01]  /*b530*/  @!P1 SHF.L.U32 R0, R215, 0x3, RZ ;  /* 0x00000003d7009819 */ /* 0x000fe200000006ff */
[----:B------:R2:W5:Y:S04]  /*b540*/  @!P2 LD.E.128 R8, [R6.64] ;  /* 0x0000000a0608a980 */ /* 0x000568000c101d00 */
[C---:B------:R-:W-:Y:S01]  /*b550*/  @!P1 IMAD.WIDE R4, R0.reuse, 0x2, R28 ;  /* 0x0000000200049825 */ /* 0x040fe200078e021c */
[----:B------:R-:W-:Y:S01]  /*b560*/  CS2R R14, SRZ ;  /* 0x00000000000e7805 */ /* 0x000fe2000001ff00 */
[----:B------:R-:W-:Y:S01]  /*b570*/  CS2R R18, SRZ ;  /* 0x0000000000127805 */ /* 0x000fe2000001ff00 */
[----:B------:R-:W-:Y:S01]  /*b580*/  CS2R R16, SRZ ;  /* 0x0000000000107805 */ /* 0x000fe2000001ff00 */
[----:B------:R-:W-:Y:S01]  /*b590*/  @!P1 IMAD.WIDE R2, R0, 0x2, R2 ;  /* 0x0000000200029825 */ /* 0x000fe200078e0202 */
[----:B------:R3:W5:Y:S04]  /*b5a0*/  @!P1 LD.E.128 R24, [R4.64] ;  /* 0x0000000a04189980 */ /* 0x000768000c101d00 */
[----:B------:R4:W5:Y:S01]  /*b5b0*/  @!P0 LD.E.128 R16, [R32.64] ;  /* 0x0000000a20108980 */ /* 0x000962000c101d00 */
[----:B-1----:R-:W-:Y:S01]  /*b5c0*/  CS2R R12, SRZ ;  /* 0x00000000000c7805 */ /* 0x002fe2000001ff00 */
[----:B--2---:R-:W-:-:S05]  /*b5d0*/  CS2R R6, SRZ ;  /* 0x0000000000067805 */ /* 0x004fca000001ff00 */
[----:B------:R4:W5:Y:S01]  /*b5e0*/  @!P1 LD.E.128 R12, [R2.64] ;  /* 0x0000000a020c9980 */ /* 0x000962000c101d00 */
[----:B---3--:R-:W-:-:S06]  /*b5f0*/  CS2R R4, SRZ ;  /* 0x0000000000047805 */ /* 0x008fcc000001ff00 */
[----:B------:R4:W5:Y:S02]  /*b600*/  @!P0 LD.E.128 R4, [R30.64] ;  /* 0x0000000a1e048980 */ /* 0x000964000c101d00 */
.L_x_252:
[----:B-12-4-:R-:W-:Y:S05]  /*b610*/  BSYNC B0 ;  /* 0x0000000000007941 */ /* 0x016fea0003800000 */
.L_x_251:
[--C-:B-----5:R-:W-:Y:S01]  /*b620*/  IMAD.MOV.U32 R42, RZ, RZ, R23.reuse ;  /* 0x000000ffff2a7224 */ /* 0x120fe200078e0017 */
[----:B------:R-:W-:Y:S01]  /*b630*/  SHF.R.U32.HI R0, RZ, 0x10, R23 ;  /* 0x00000010ff007819 */ /* 0x000fe20000011617 */
[----:B------:R-:W-:Y:S01]  /*b640*/  IMAD.MOV.U32 R54, RZ, RZ, R16 ;  /* 0x000000ffff367224 */ /* 0x000fe200078e0010 */
[--C-:B------:R-:W-:Y:S01]  /*b650*/  SHF.R.U64 R52, R16, 0x10, R17.reuse ;  /* 0x0000001010347819 */ /* 0x100fe20000001211 */
[--C-:B------:R-:W-:Y:S01]  /*b660*/  IMAD.MOV.U32 R53, RZ, RZ, R17.reuse ;  /* 0x000000ffff357224 */ /* 0x100fe200078e0011 */
[----:B------:R-:W-:Y:S01]  /*b670*/  PRMT R42, R42, 0x5410, R0 ;  /* 0x000054102a2a7816 */ /* 0x000fe20000000000 */
[----:B------:R-:W-:Y:S01]  /*b680*/  IMAD R0, R237, -0x80, R34 ;  /* 0xffffff80ed007824 */ /* 0x000fe200078e0222 */
[----:B------:R-:W-:Y:S01]  /*b690*/  PRMT R52, R54, 0x5410, R52 ;  /* 0x0000541036347816 */ /* 0x000fe20000000034 */
[----:B------:R-:W-:Y:S01]  /*b6a0*/  IMAD.MOV.U32 R51, RZ, RZ, R18 ;  /* 0x000000ffff337224 */ /* 0x000fe200078e0012 */
[----:B------:R-:W-:Y:S01]  /*b6b0*/  SHF.R.U32.HI R48, RZ, 0x10, R17 ;  /* 0x00000010ff307819 */ /* 0x000fe20000011611 */
[----:B------:R-:W-:Y:S01]  /*b6c0*/  IMAD.MOV.U32 R50, RZ, RZ, R19 ;  /* 0x000000ffff327224 */ /* 0x000fe200078e0013 */
[----:B------:R-:W-:Y:S01]  /*b6d0*/  IMNMX R54, R0, 0x80, PT ;  /* 0x0000008000367817 */ /* 0x000fe20003800200 */
[----:B------:R-:W-:Y:S01]  /*b6e0*/  IMAD.MOV.U32 R46, RZ, RZ, R21 ;  /* 0x000000ffff2e7224 */ /* 0x000fe200078e0015 */
[--C-:B------:R-:W-:Y:S01]  /*b6f0*/  SHF.R.U64 R49, R18, 0x10, R19.reuse ;  /* 0x0000001012317819 */ /* 0x100fe20000001213 */
[----:B------:R-:W-:Y:S01]  /*b700*/  IMAD.MOV.U32 R43, RZ, RZ, R22 ;  /* 0x000000ffff2b7224 */ /* 0x000fe200078e0016 */
[----:B------:R-:W-:Y:S01]  /*b710*/  ISETP.GE.AND P0, PT, R212, R54, PT ;  /* 0x00000036d400720c */ /* 0x000fe20003f06270 */
[----:B------:R-:W-:Y:S01]  /*b720*/  IMAD.MOV.U32 R38, RZ, RZ, R24 ;  /* 0x000000ffff267224 */ /* 0x000fe200078e0018 */
[----:B------:R-:W-:Y:S01]  /*b730*/  SHF.R.U32.HI R44, RZ, 0x10, R19 ;  /* 0x00000010ff2c7819 */ /* 0x000fe20000011613 */
[----:B------:R-:W-:Y:S01]  /*b740*/  IMAD.MOV.U32 R39, RZ, RZ, R25 ;  /* 0x000000ffff277224 */ /* 0x000fe200078e0019 */
[----:B------:R-:W-:Y:S01]  /*b750*/  SHF.R.U64 R45, R20, 0x10, R21 ;  /* 0x00000010142d7819 */ /* 0x000fe20000001215 */
        /* <DEDUP_REMOVED lines=13> */
[--C-:B------:R-:W-:Y:S01]  /*b830*/  SHF.R.U64 R29, R4, 0x10, R5.reuse ;  /* 0x00000010041d7819 */ /* 0x100fe20000001205 */
[----:B------:R-:W-:Y:S01]  /*b840*/  IMAD.MOV.U32 R31, RZ, RZ, R4 ;  /* 0x000000ffff1f7224 */ /* 0x000fe200078e0004 */
[----:B------:R-:W-:Y:S01]  /*b850*/  SHF.R.U32.HI R24, RZ, 0x10, R5 ;  /* 0x00000010ff187819 */ /* 0x000fe20000011605 */
[--C-:B------:R-:W-:Y:S01]  /*b860*/  IMAD.MOV.U32 R26, RZ, RZ, R7.reuse ;  /* 0x000000ffff1a7224 */ /* 0x100fe200078e0007 */
        /* <DEDUP_REMOVED lines=45> */
[----:B------:R-:W2:Y:S01]  /*bb40*/  LDL R58, [R1+0x24] ;  /* 0x00002400013a7983 */ /* 0x000ea20000100800 */
[----:B------:R-:W-:-:S04]  /*bb50*/  MOV R0, c[0x0][0x27c] ;  /* 0x00009f0000007a02 */ /* 0x000fc80000000f00 */
[----:B------:R-:W-:-:S04]  /*bb60*/  LEA.HI R0, R0, R240, RZ, 0x1d ;  /* 0x000000f000007211 */ /* 0x000fc800078fe8ff */
[----:B------:R-:W-:Y:S01]  /*bb70*/  SHF.R.S32.HI R3, RZ, 0x1f, R0 ;  /* 0x0000001fff037819 */ /* 0x000fe20000011400 */
[----:B------:R-:W-:-:S03]  /*bb80*/  IMAD.SHL.U32 R2, R0, 0x8, RZ ;  /* 0x0000000800027824 */ /* 0x000fc600078e00ff */
[----:B------:R-:W-:Y:S02]  /*bb90*/  LEA.HI R0, R3, R0, RZ, 0x3 ;  /* 0x0000000003007211 */ /* 0x000fe400078f18ff */
[----:B------:R-:W-:Y:S02]  /*bba0*/  LOP3.LUT R2, R218, 0x38, R2, 0xf8, !PT ;  /* 0x00000038da027812 */ /* 0x000fe400078ef802 */
[----:B------:R-:W-:Y:S02]  /*bbb0*/  SHF.L.U32 R0, R0, 0xa, RZ ;  /* 0x0000000a00007819 */ /* 0x000fe400000006ff */
[----:B------:R-:W-:Y:S02]  /*bbc0*/  LOP3.LUT R2, R2, R219, RZ, 0x3c, !PT ;  /* 0x000000db02027212 */ /* 0x000fe400078e3cff */
[----:B------:R-:W-:-:S04]  /*bbd0*/  LOP3.LUT R0, R0, 0x7fffe000, RZ, 0xc0, !PT ;  /* 0x7fffe00000007812 */ /* 0x000fc800078ec0ff */
[----:B------:R-:W-:Y:S02]  /*bbe0*/  IADD3 R0, R2, R0, R220 ;  /* 0x0000000002007210 */ /* 0x000fe40007ffe0dc */
[----:B------:R-:W-:-:S03]  /*bbf0*/  SHF.L.U32 R2, R31, 0x10, RZ ;  /* 0x000000101f027819 */ /* 0x000fc600000006ff */
[----:B------:R-:W-:Y:S02]  /*bc00*/  IMAD.SHL.U32 R23, R0, 0x2, RZ ;  /* 0x0000000200177824 */ /* 0x000fe400078e00ff */
[----:B------:R-:W-:-:S03]  /*bc10*/  IMAD.U32 R0, R52, 0x10000, RZ ;  /* 0x0001000034007824 */ /* 0x000fc600078e00ff */
[----:B------:R-:W1:Y:S02]  /*bc20*/  LDS.128 R4, [R23+0xc100] ;  /* 0x00c1000017047984 */ /* 0x000e640000000c00 */
[----:B-1----:R-:W-:Y:S02]  /*bc30*/  SHF.L.U32 R3, R4, 0x10, RZ ;  /* 0x0000001004037819 */ /* 0x002fe400000006ff */
[----:B------:R-:W-:Y:S02]  /*bc40*/  LOP3.LUT R18, R5, 0xffff0000, RZ, 0xc0, !PT ;  /* 0xffff000005127812 */ /* 0x000fe400078ec0ff */
[----:B------:R-:W-:Y:S01]  /*bc50*/  LOP3.LUT R17, R7, 0xffff0000, RZ, 0xc0, !PT ;  /* 0xffff000007117812 */ /* 0x000fe200078ec0ff */
[----:B------:R-:W-:Y:S01]  /*bc60*/  FMUL.FTZ R20, R3, R2 ;  /* 0x0000000203147220 */ /* 0x000fe20000410000 */
[----:B--2---:R-:W1:Y:S02]  /*bc70*/  LDS.128 R8, [R58] ;  /* 0x000000003a087984 */ /* 0x004e640000000c00 */
[C---:B-1----:R-:W-:Y:S01]  /*bc80*/  SHF.L.U32 R12, R8.reuse, 0x10, RZ ;  /* 0x00000010080c7819 */ /* 0x042fe200000006ff */
[----:B------:R-:W-:Y:S01]  /*bc90*/  IMAD.U32 R14, R9, 0x10000, RZ ;  /* 0x00010000090e7824 */ /* 0x000fe200078e00ff */
[----:B------:R-:W-:Y:S01]  /*bca0*/  LOP3.LUT R13, R8, 0xffff0000, RZ, 0xc0, !PT ;  /* 0xffff0000080d7812 */ /* 0x000fe200078ec0ff */
[----:B------:R-:W-:Y:S01]  /*bcb0*/  IMAD.U32 R19, R11, 0x10000, RZ ;  /* 0x000100000b137824 */ /* 0x000fe200078e00ff */
[----:B------:R-:W-:Y:S01]  /*bcc0*/  LOP3.LUT R8, R4, 0xffff0000, RZ, 0xc0, !PT ;  /* 0xffff000004087812 */ /* 0x000fe200078ec0ff */
[----:B------:R-:W-:Y:S01]  /*bcd0*/  FFMA.FTZ R29, R12, R0, -R20 ;  /* 0x000000000c1d7223 */ /* 0x000fe20000010814 */
[----:B------:R-:W-:Y:S01]  /*bce0*/  LOP3.LUT R22, R9, 0xffff0000, RZ, 0xc0, !PT ;  /* 0xffff000009167812 */ /* 0x000fe200078ec0ff */
[----:B------:R-:W-:Y:S01]  /*bcf0*/  IMAD.U32 R9, R5, 0x10000, RZ ;  /* 0x0001000005097824 */ /* 0x000fe200078e00ff */
[----:B------:R-:W-:-:S02]  /*bd00*/  LOP3.LUT R4, R31, 0xffff0000, RZ, 0xc0, !PT ;  /* 0xffff00001f047812 */ /* 0x000fc400078ec0ff */
[----:B------:R-:W-:Y:S02]  /*bd10*/  LOP3.LUT R21, R11, 0xffff0000, RZ, 0xc0, !PT ;  /* 0xffff00000b157812 */ /* 0x000fe400078ec0ff */
[C---:B------:R-:W-:Y:S02]  /*bd20*/  SHF.L.U32 R5, R6.reuse, 0x10, RZ ;  /* 0x0000001006057819 */ /* 0x040fe400000006ff */
[----:B------:R-:W-:Y:S01]  /*bd30*/  LOP3.LUT R11, R6, 0xffff0000, RZ, 0xc0, !PT ;  /* 0xffff0000060b7812 */ /* 0x000fe200078ec0ff */
[----:B------:R-:W-:Y:S01]  /*bd40*/  FMUL.FTZ R6, R3, R0 ;  /* 0x0000000003067220 */ /* 0x000fe20000410000 */
[C---:B------:R-:W-:Y:S02]  /*bd50*/  SHF.L.U32 R15, R10.reuse, 0x10, RZ ;  /* 0x000000100a0f7819 */ /* 0x040fe400000006ff */
[----:B------:R-:W-:Y:S01]  /*bd60*/  LOP3.LUT R16, R10, 0xffff0000, RZ, 0xc0, !PT ;  /* 0xffff00000a107812 */ /* 0x000fe200078ec0ff */
[----:B------:R-:W-:Y:S01]  /*bd70*/  IMAD.U32 R10, R7, 0x10000, RZ ;  /* 0x00010000070a7824 */ /* 0x000fe200078e00ff */
[----:B------:R-:W-:Y:S01]  /*bd80*/  LOP3.LUT R3, R52, 0xffff0000, RZ, 0xc0, !PT ;  /* 0xffff000034037812 */ /* 0x000fe200078ec0ff */
[----:B------:R-:W-:Y:S01]  /*bd90*/  FMUL.FTZ R7, R8, R4 ;  /* 0x0000000408077220 */ /* 0x000fe20000410000 */
[----:B------:R-:W-:Y:S01]  /*bda0*/  SHF.L.U32 R0, R32, 0x10, RZ ;  /* 0x0000001020007819 */ /* 0x000fe200000006ff */
[----:B------:R-:W-:Y:S01]  /*bdb0*/  FFMA.FTZ R28, R12, R2, R6 ;  /* 0x000000020c1c7223 */ /* 0x000fe20000010006 */
[----:B------:R-:W-:Y:S01]  /*bdc0*/  SHF.L.U32 R6, R30, 0x10, RZ ;  /* 0x000000101e067819 */ /* 0x000fe200000006ff */
[----:B------:R-:W-:-:S02]  /*bdd0*/  FFMA.FTZ R27, R13, R3, -R7 ;  /* 0x000000030d1b7223 */ /* 0x000fc40000010807 */
[----:B------:R-:W-:Y:S02]  /*bde0*/  IMAD.U32 R2, R48, 0x10000, RZ ;  /* 0x0001000030027824 */ /* 0x000fe400078e00ff */
[C---:B------:R-:W-:Y:S02]  /*bdf0*/  FMUL.FTZ R7, R9.reuse, R0 ;  /* 0x0000000009077220 */ /* 0x040fe40000410000 */
[----:B------:R-:W-:Y:S02]  /*be00*/  FMUL.FTZ R8, R8, R3 ;  /* 0x0000000308087220 */ /* 0x000fe40000410000 */
[-C--:B------:R-:W-:Y:S02]  /*be10*/  FMUL.FTZ R3, R9, R2.reuse ;  /* 0x0000000209037220 */ /* 0x080fe40000410000 */
[----:B------:R-:W-:Y:S02]  /*be20*/  FFMA.FTZ R25, R14, R2, -R7 ;  /* 0x000000020e197223 */ /* 0x000fe40000010807 */
[----:B------:R-:W-:-:S02]  /*be30*/  IMAD.U32 R2, R49, 0x10000, RZ ;  /* 0x0001000031027824 */ /* 0x000fc400078e00ff */
[----:B------:R-:W-:Y:S02]  /*be40*/  FFMA.FTZ R26, R13, R4, R8 ;  /* 0x000000040d1a7223 */ /* 0x000fe40000010008 */
[----:B------:R-:W-:Y:S01]  /*be50*/  FFMA.FTZ R24, R14, R0, R3 ;  /* 0x000000000e187223 */ /* 0x000fe20000010003 */
[----:B------:R-:W-:Y:S01]  /*be60*/  LOP3.LUT R3, R49, 0xffff0000, RZ, 0xc0, !PT ;  /* 0xffff000031037812 */ /* 0x000fe200078ec0ff */
[C---:B------:R-:W-:Y:S01]  /*be70*/  FMUL.FTZ R4, R5.reuse, R6 ;  /* 0x0000000605047220 */ /* 0x040fe20000410000 */
[----:B------:R-:W-:Y:S01]  /*be80*/  LOP3.LUT R0, R30, 0xffff0000, RZ, 0xc0, !PT ;  /* 0xffff00001e007812 */ /* 0x000fe200078ec0ff */
[-C--:B------:R-:W-:Y:S01]  /*be90*/  FMUL.FTZ R9, R5, R2.reuse ;  /* 0x0000000205097220 */ /* 0x080fe20000410000 */
[----:B------:R-:W-:Y:S01]  /*bea0*/  SHF.L.U32 R5, R33, 0x10, RZ ;  /* 0x0000001021057819 */ /* 0x000fe200000006ff */
[----:B------:R-:W-:Y:S01]  /*beb0*/  FFMA.FTZ R20, R15, R2, -R4 ;  /* 0x000000020f147223 */ /* 0x000fe20000010804 */
[----:B------:R-:W-:Y:S01]  /*bec0*/  SHF.L.U32 R2, R44, 0x10, RZ ;  /* 0x000000102c027819 */ /* 0x000fe200000006ff */
[----:B------:R-:W-:-:S02]  /*bed0*/  FMUL.FTZ R7, R11, R3 ;  /* 0x000000030b077220 */ /* 0x000fc40000410000 */
[----:B------:R-:W-:Y:S02]  /*bee0*/  FMUL.FTZ R4, R10, R5 ;  /* 0x000000050a047220 */ /* 0x000fe40000410000 */
[----:B------:R-:W-:Y:S02]  /*bef0*/  FMUL.FTZ R8, R11, R0 ;  /* 0x000000000b087220 */ /* 0x000fe40000410000 */
[----:B------:R-:W-:Y:S02]  /*bf00*/  FFMA.FTZ R15, R15, R6, R9 ;  /* 0x000000060f0f7223 */ /* 0x000fe40000010009 */
[----:B------:R-:W-:Y:S01]  /*bf10*/  FFMA.FTZ R11, R16, R0, R7 ;  /* 0x00000000100b7223 */ /* 0x000fe20000010007 */
[----:B------:R-:W-:Y:S01]  /*bf20*/  LOP3.LUT R0, R33, 0xffff0000, RZ, 0xc0, !PT ;  /* 0xffff000021007812 */ /* 0x000fe200078ec0ff */
[-C--:B------:R-:W-:Y:S02]  /*bf30*/  FMUL.FTZ R6, R10, R2.reuse ;  /* 0x000000020a067220 */ /* 0x080fe40000410000 */
[C---:B------:R-:W-:Y:S01]  /*bf40*/  FFMA.FTZ R13, R19.reuse, R2, -R4 ;  /* 0x00000002130d7223 */ /* 0x040fe20000010804 */
[----:B------:R-:W-:Y:S01]  /*bf50*/  LOP3.LUT R2, R32, 0xffff0000, RZ, 0xc0, !PT ;  /* 0xffff000020027812 */ /* 0x000fe200078ec0ff */
[----:B------:R-:W-:Y:S01]  /*bf60*/  FFMA.FTZ R14, R16, R3, -R8 ;  /* 0x00000003100e7223 */ /* 0x000fe20000010808 */
[----:B------:R-:W-:Y:S01]  /*bf70*/  LOP3.LUT R4, R48, 0xffff0000, RZ, 0xc0, !PT ;  /* 0xffff000030047812 */ /* 0x000fe200078ec0ff */
[----:B------:R-:W-:Y:S01]  /*bf80*/  FFMA.FTZ R12, R19, R5, R6 ;  /* 0x00000005130c7223 */ /* 0x000fe20000010006 */
[----:B------:R-:W-:Y:S01]  /*bf90*/  LOP3.LUT R3, R44, 0xffff0000, RZ, 0xc0, !PT ;  /* 0xffff00002c037812 */ /* 0x000fe200078ec0ff */
[----:B------:R-:W-:Y:S01]  /*bfa0*/  FMUL.FTZ R8, R18, R2 ;  /* 0x0000000212087220 */ /* 0x000fe20000410000 */
[----:B------:R-:W-:Y:S01]  /*bfb0*/  F2FP.BF16.PACK_AB R10, R14, R20 ;  /* 0x000000140e0a723e */ /* 0x000fe200000010ff */
[----:B------:R-:W-:-:S02]  /*bfc0*/  FMUL.FTZ R6, R17, R0 ;  /* 0x0000000011067220 */ /* 0x000fc40000410000 */
[-C--:B------:R-:W-:Y:S02]  /*bfd0*/  FMUL.FTZ R7, R18, R4.reuse ;  /* 0x0000000412077220 */ /* 0x080fe40000410000 */
[----:B------:R-:W-:Y:S02]  /*bfe0*/  FMUL.FTZ R5, R17, R3 ;  /* 0x0000000311057220 */ /* 0x000fe40000410000 */
[C---:B------:R-:W-:Y:S01]  /*bff0*/  FFMA.FTZ R9, R22.reuse, R4, -R8 ;  /* 0x0000000416097223 */ /* 0x040fe20000010808 */
[----:B------:R-:W-:Y:S01]  /*c000*/  F2FP.BF16.PACK_AB R8, R27, R29 ;  /* 0x0000001d1b08723e */ /* 0x000fe200000010ff */
[----:B------:R-:W-:Y:S01]  /*c010*/  FFMA.FTZ R3, R21, R3, -R6 ;  /* 0x0000000315037223 */ /* 0x000fe20000010806 */
[----:B------:R-:W-:Y:S01]  /*c020*/  F2FP.BF16.PACK_AB R6, R11, R15 ;  /* 0x0000000f0b06723e */ /* 0x000fe200000010ff */
[----:B------:R-:W-:Y:S01]  /*c030*/  FFMA.FTZ R2, R22, R2, R7 ;  /* 0x0000000216027223 */ /* 0x000fe20000010007 */
[----:B------:R-:W-:Y:S01]  /*c040*/  F2FP.BF16.PACK_AB R9, R9, R25 ;  /* 0x000000190909723e */ /* 0x000fe200000010ff */
[----:B------:R-:W-:Y:S01]  /*c050*/  FFMA.FTZ R0, R21, R0, R5 ;  /* 0x0000000015007223 */ /* 0x000fe20000010005 */
[----:B------:R-:W-:-:S02]  /*c060*/  F2FP.BF16.PACK_AB R11, R3, R13 ;  /* 0x0000000d030b723e */ /* 0x000fc400000010ff */
[----:B------:R-:W-:Y:S02]  /*c070*/  F2FP.BF16.PACK_AB R4, R26, R28 ;  /* 0x0000001c1a04723e */ /* 0x000fe400000010ff */
[----:B------:R-:W-:Y:S01]  /*c080*/  F2FP.BF16.PACK_AB R5, R2, R24 ;  /* 0x000000180205723e */ /* 0x000fe200000010ff */
[----:B------:R1:W-:Y:S01]  /*c090*/  STS.128 [R58], R8 ;  /* 0x000000083a007388 */ /* 0x0003e20000000c00 */
[----:B------:R-:W-:-:S05]  /*c0a0*/  F2FP.BF16.PACK_AB R7, R0, R12 ;  /* 0x0000000c0007723e */ /* 0x000fca00000010ff */
[----:B------:R1:W-:Y:S02]  /*c0b0*/  STS.128 [R23+0xc100], R4 ;  /* 0x00c1000417007388 */ /* 0x0003e40000000c00 */
.L_x_256:
[----:B------:R-:W-:Y:S05]  /*c0c0*/  BSYNC B0 ;  /* 0x0000000000007941 */ /* 0x000fea0003800000 */
.L_x_255:
[----:B------:R-:W-:Y:S01]  /*c0d0*/  IADD3 R0, R102, 0x20, RZ ;  /* 0x0000002066007810 */ /* 0x000fe20007ffe0ff */
[----:B------:R-:W-:Y:S03]  /*c0e0*/  BSSY B0, `(.L_x_257) ;  /* 0x000005b000007945 */ /* 0x000fe60003800000 */
[----:B------:R-:W-:-:S13]  /*c0f0*/  ISETP.GE.AND P0, PT, R0, c[0x0][0x27c], PT ;  /* 0x00009f0000007a0c */ /* 0x000fda0003f06270 */
[----:B------:R-:W-:Y:S05]  /*c100*/  @P0 BRA `(.L_x_258) ;  /* 0x0000058000000947 */ /* 0x000fea0003800000 */
[----:B-1----:R-:W2:Y:S01]  /*c110*/  LDL R58, [R1+0x20] ;  /* 0x00002000013a7983 */ /* 0x002ea20000100800 */
        /* <DEDUP_REMOVED lines=50> */
[----:B------:R-:W-:Y:S01]  /*c440*/  FMUL.FTZ R4, R5, R6 ;  /* 0x0000000605047220 */ /* 0x000fe20000410000 */
        /* <DEDUP_REMOVED lines=36> */
.L_x_258:
[----:B------:R-:W-:Y:S05]  /*c690*/  BSYNC B0 ;  /* 0x0000000000007941 */ /* 0x000fea0003800000 */
.L_x_257:
[----:B------:R-:W-:-:S04]  /*c6a0*/  IADD3 R0, R102, 0x40, RZ ;  /* 0x0000004066007810 */ /* 0x000fc80007ffe0ff */
        /* <DEDUP_REMOVED lines=66> */
[----:B------:R-:W-:Y:S01]  /*cad0*/  FFMA.FTZ R13, R19, R2, -R4 ;  /* 0x00000002130d7223 */ /* 0x000fe20000010804 */
        /* <DEDUP_REMOVED lines=23> */
.L_x_254:
[----:B------:R-:W-:Y:S05]  /*cc50*/  BSYNC B1 ;  /* 0x0000000000017941 */ /* 0x000fea0003800000 */
.L_x_253:
[----:B------:R-:W-:-:S04]  /*cc60*/  IADD3 R0, R212, 0x40, RZ ;  /* 0x00000040d4007810 */ /* 0x000fc80007ffe0ff */
[----:B------:R-:W-:-:S13]  /*cc70*/  ISETP.GE.AND P0, PT, R0, R54, PT ;  /* 0x000000360000720c */ /* 0x000fda0003f06270 */
[----:B------:R-:W-:Y:S05]  /*cc80*/  @P0 BRA `(.L_x_240) ;  /* 0x000011c000000947 */ /* 0x000fea0003800000 */
[----:B-1----:R1:W5:Y:S01]  /*cc90*/  LDL R58, [R1+0x10] ;  /* 0x00001000013a7983 */ /* 0x0023620000100800 */
[----:B------:R-:W-:Y:S01]  /*cca0*/  ISETP.GE.AND P0, PT, R102, c[0x0][0x27c], PT ;  /* 0x00009f0066007a0c */ /* 0x000fe20003f06270 */
[----:B------:R-:W-:Y:S01]  /*ccb0*/  BSSY B0, `(.L_x_259) ;  /* 0x0000061000007945 */ /* 0x000fe20003800000 */
[C---:B------:R-:W-:Y:S02]  /*ccc0*/  IADD3 R59, R212.reuse, 0x40, RZ ;  /* 0x00000040d43b7810 */ /* 0x040fe40007ffe0ff */
[----:B------:R-:W-:-:S03]  /*ccd0*/  IADD3 R60, R212, 0x40, RZ ;  /* 0x00000040d43c7810 */ /* 0x000fc60007ffe0ff */
[----:B------:R-:W-:Y:S02]  /*cce0*/  IMAD.SHL.U32 R59, R59, 0x40, RZ ;  /* 0x000000403b3b7824 */ /* 0x000fe400078e00ff */
[----:B------:R-:W-:-:S03]  /*ccf0*/  IMAD.SHL.U32 R60, R60, 0x40, RZ ;  /* 0x000000403c3c7824 */ /* 0x000fc600078e00ff */
[----:B------:R-:W-:Y:S02]  /*cd00*/  LOP3.LUT R59, R59, 0x1c0, RZ, 0xc0, !PT ;  /* 0x000001c03b3b7812 */ /* 0x000fe400078ec0ff */
[----:B------:R-:W-:Y:S02]  /*cd10*/  LOP3.LUT R60, R60, 0x1c0, RZ, 0xc0, !PT ;  /* 0x000001c03c3c7812 */ /* 0x000fe400078ec0ff */
[----:B------:R-:W-:Y:S01]  /*cd20*/  SHF.R.U32.HI R59, RZ, 0x3, R59 ;  /* 0x00000003ff3b7819 */ /* 0x000fe2000001163b */
        /* <DEDUP_REMOVED lines=11> */
[----:B-----5:R-:W-:Y:S02]  /*cde0*/  IADD3 R0, R2, R0, R58 ;  /* 0x0000000002007210 */ /* 0x020fe40007ffe03a */
[----:B------:R-:W-:-:S03]  /*cdf0*/  SHF.L.U32 R2, R31, 0x10, RZ ;  /* 0x000000101f027819 */ /* 0x000fc600000006ff */
[----:B------:R-:W-:Y:S02]  /*ce00*/  IMAD.SHL.U32 R23, R0, 0x2, RZ ;  /* 0x0000000200177824 */ /* 0x000fe400078e00ff */
[----:B------:R-:W-:-:S03]  /*ce10*/  IMAD.U32 R0, R52, 0x10000, RZ ;  /* 0x0001000034007824 */ /* 0x000fc600078e00ff */
[----:B------:R-:W3:Y:S02]  /*ce20*/  LDS.128 R4, [R23+0xc100] ;  /* 0x00c1000017047984 */ /* 0x000ee40000000c00 */
[----:B---3--:R-:W-:Y:S02]  /*ce30*/  SHF.L.U32 R3, R4, 0x10, RZ ;  /* 0x0000001004037819 */ /* 0x008fe400000006ff */
[----:B------:R-:W-:Y:S02]  /*ce40*/  LOP3.LUT R18, R5, 0xffff0000, RZ, 0xc0, !PT ;  /* 0xffff000005127812 */ /* 0x000fe400078ec0ff */
[----:B------:R-:W-:Y:S01]  /*ce50*/  LOP3.LUT R17, R7, 0xffff0000, RZ, 0xc0, !PT ;  /* 0xffff000007117812 */ /* 0x000fe200078ec0ff */
[----:B------:R-:W-:Y:S01]  /*ce60*/  FMUL.FTZ R20, R2, R3 ;  /* 0x0000000302147220 */ /* 0x000fe20000410000 */
[----:B--2---:R-:W2:Y:S02]  /*ce70*/  LDS.128 R8, [R61] ;  /* 0x000000003d087984 */ /* 0x004ea40000000c00 */
[C---:B--2---:R-:W-:Y:S01]  /*ce80*/  SHF.L.U32 R12, R8.reuse, 0x10, RZ ;  /* 0x00000010080c7819 */ /* 0x044fe200000006ff */
        /* <DEDUP_REMOVED lines=22> */
[-C--:B------:R-:W-:Y:S02]  /*cff0*/  FMUL.FTZ R7, R0, R9.reuse ;  /* 0x0000000900077220 */ /* 0x080fe40000410000 */
[----:B------:R-:W-:Y:S02]  /*d000*/  FMUL.FTZ R8, R3, R8 ;  /* 0x0000000803087220 */ /* 0x000fe40000410000 */
[C---:B------:R-:W-:Y:S02]  /*d010*/  FMUL.FTZ R3, R2.reuse, R9 ;  /* 0x0000000902037220 */ /* 0x040fe40000410000 */
[----:B------:R-:W-:Y:S02]  /*d020*/  FFMA.FTZ R25, R2, R14, -R7 ;  /* 0x0000000e02197223 */ /* 0x000fe40000010807 */
[----:B------:R-:W-:-:S02]  /*d030*/  IMAD.U32 R2, R49, 0x10000, RZ ;  /* 0x0001000031027824 */ /* 0x000fc400078e00ff */
[----:B------:R-:W-:Y:S02]  /*d040*/  FFMA.FTZ R26, R4, R13, R8 ;  /* 0x0000000d041a7223 */ /* 0x000fe40000010008 */
[----:B------:R-:W-:Y:S01]  /*d050*/  FFMA.FTZ R24, R0, R14, R3 ;  /* 0x0000000e00187223 */ /* 0x000fe20000010003 */
[----:B------:R-:W-:Y:S01]  /*d060*/  LOP3.LUT R3, R49, 0xffff0000, RZ, 0xc0, !PT ;  /* 0xffff000031037812 */ /* 0x000fe200078ec0ff */
[-C--:B------:R-:W-:Y:S01]  /*d070*/  FMUL.FTZ R4, R6, R5.reuse ;  /* 0x0000000506047220 */ /* 0x080fe20000410000 */
[----:B------:R-:W-:Y:S01]  /*d080*/  LOP3.LUT R0, R30, 0xffff0000, RZ, 0xc0, !PT ;  /* 0xffff00001e007812 */ /* 0x000fe200078ec0ff */
[C---:B------:R-:W-:Y:S01]  /*d090*/  FMUL.FTZ R9, R2.reuse, R5 ;  /* 0x0000000502097220 */ /* 0x040fe20000410000 */
        /* <DEDUP_REMOVED lines=9> */
[C---:B------:R-:W-:Y:S02]  /*d130*/  FMUL.FTZ R6, R2.reuse, R10 ;  /* 0x0000000a02067220 */ /* 0x040fe40000410000 */
[-C--:B------:R-:W-:Y:S01]  /*d140*/  FFMA.FTZ R13, R2, R19.reuse, -R4 ;  /* 0x00000013020d7223 */ /* 0x080fe20000010804 */
        /* <DEDUP_REMOVED lines=8> */
[C---:B------:R-:W-:Y:S02]  /*d1d0*/  FMUL.FTZ R7, R4.reuse, R18 ;  /* 0x0000001204077220 */ /* 0x040fe40000410000 */
[----:B------:R-:W-:Y:S02]  /*d1e0*/  FMUL.FTZ R5, R3, R17 ;  /* 0x0000001103057220 */ /* 0x000fe40000410000 */
[-C--:B------:R-:W-:Y:S01]  /*d1f0*/  FFMA.FTZ R9, R4, R22.reuse, -R8 ;  /* 0x0000001604097223 */ /* 0x080fe20000010808 */
        /* <DEDUP_REMOVED lines=12> */
.L_x_260:
[----:B------:R-:W-:Y:S05]  /*d2c0*/  BSYNC B0 ;  /* 0x0000000000007941 */ /* 0x000fea0003800000 */
.L_x_259:
[----:B------:R-:W-:Y:S01]  /*d2d0*/  IADD3 R0, R102, 0x20, RZ ;  /* 0x0000002066007810 */ /* 0x000fe20007ffe0ff */
[----:B------:R-:W-:Y:S03]  /*d2e0*/  BSSY B0, `(.L_x_261) ;  /* 0x000005b000007945 */ /* 0x000fe60003800000 */
[----:B------:R-:W-:-:S13]  /*d2f0*/  ISETP.GE.AND P0, PT, R0, c[0x0][0x27c], PT ;  /* 0x00009f0000007a0c */ /* 0x000fda0003f06270 */
[----:B------:R-:W-:Y:S05]  /*d300*/  @P0 BRA `(.L_x_262) ;  /* 0x0000058000000947 */ /* 0x000fea0003800000 */
[----:B------:R-:W3:Y:S01]  /*d310*/  LDL R30, [R1+0x1c] ;  /* 0x00001c00011e7983 */ /* 0x000ee20000100800 */
        /* <DEDUP_REMOVED lines=11> */
[----:B--2---:R-:W-:Y:S02]  /*d3d0*/  IMAD.SHL.U32 R23, R0, 0x2, RZ ;  /* 0x0000000200177824 */ /* 0x004fe400078e00ff */
[----:B------:R-:W-:-:S03]  /*d3e0*/  IMAD.U32 R0, R45, 0x10000, RZ ;  /* 0x000100002d007824 */ /* 0x000fc600078e00ff */
[----:B------:R-:W2:Y:S02]  /*d3f0*/  LDS.128 R4, [R23+0xc100] ;  /* 0x00c1000017047984 */ /* 0x000ea40000000c00 */
[----:B--2---:R-:W-:Y:S02]  /*d400*/  SHF.L.U32 R3, R4, 0x10, RZ ;  /* 0x0000001004037819 */ /* 0x004fe400000006ff */
[----:B------:R-:W-:Y:S02]  /*d410*/  LOP3.LUT R18, R5, 0xffff0000, RZ, 0xc0, !PT ;  /* 0xffff000005127812 */ /* 0x000fe400078ec0ff */
[----:B------:R-:W-:Y:S01]  /*d420*/  LOP3.LUT R17, R7, 0xffff0000, RZ, 0xc0, !PT ;  /* 0xffff000007117812 */ /* 0x000fe200078ec0ff */
[----:B------:R-:W-:Y:S01]  /*d430*/  FMUL.FTZ R20, R2, R3 ;  /* 0x0000000302147220 */ /* 0x000fe20000410000 */
[----:B---3--:R-:W2:Y:S02]  /*d440*/  LDS.128 R8, [R30] ;  /* 0x000000001e087984 */ /* 0x008ea40000000c00 */
        /* <DEDUP_REMOVED lines=68> */
.L_x_262:
[----:B------:R-:W-:Y:S05]  /*d890*/  BSYNC B0 ;  /* 0x0000000000007941 */ /* 0x000fea0003800000 */
.L_x_261:
[----:B------:R-:W-:-:S04]  /*d8a0*/  IADD3 R0, R102, 0x40, RZ ;  /* 0x0000004066007810 */ /* 0x000fc80007ffe0ff */
[----:B------:R-:W-:-:S13]  /*d8b0*/  ISETP.GE.AND P0, PT, R0, c[0x0][0x27c], PT ;  /* 0x00009f0000007a0c */ /* 0x000fda0003f06270 */
[----:B------:R-:W-:Y:S05]  /*d8c0*/  @P0 BRA `(.L_x_240) ;  /* 0x0000058000000947 */ /* 0x000fea0003800000 */
[----:B--2---:R-:W2:Y:S01]  /*d8d0*/  LDL R30, [R1+0x14] ;  /* 0x00001400011e7983 */ /* 0x004ea20000100800 */
        /* <DEDUP_REMOVED lines=87> */
.L_x_240:
[----:B------:R-:W-:Y:S05]  /*de50*/  BSYNC B2 ;  /* 0x0000000000027941 */ /* 0x000fea0003800000 */
.L_x_224:
[----:B------:R-:W-:Y:S01]  /*de60*/  IMAD R0, R56, c[0x0][0x208], RZ ;  /* 0x0000820038007a24 */ /* 0x000fe200078e02ff */
[----:B------:R-:W-:-:S04]  /*de70*/  DEPBAR.LE SB0, 0x0 ;  /* 0x000080000000791a */ /* 0x000fc80000000000 */
[----:B------:R-:W-:Y:S01]  /*de80*/  IMAD.WIDE.U32 R2, R196, c[0x0][0x208], RZ ;  /* 0x00008200c4027a25 */ /* 0x000fe200078e00ff */
[----:B------:R-:W-:Y:S01]  /*de90*/  BAR.SYNC.DEFER_BLOCKING 0x0 ;  /* 0x0000000000007b1d */ /* 0x000fe20000010000 */
[----:B------:R-:W-:Y:S02]  /*dea0*/  SHF.L.U64.HI R90, R210, 0x1, R211 ;  /* 0x00000001d25a7819 */ /* 0x000fe400000102d3 */
[----:B------:R-:W-:Y:S01]  /*deb0*/  IMAD R0, R196, c[0x0][0x20c], R0 ;  /* 0x00008300c4007a24 */ /* 0x000fe200078e0200 */
[----:B------:R-:W-:Y:S01]  /*dec0*/  SHF.L.U64.HI R91, R208, 0x1, R225 ;  /* 0x00000001d05b7819 */ /* 0x000fe200000102e1 */
[----:B------:R-:W-:Y:S01]  /*ded0*/  IMAD.WIDE.U32 R226, R55, c[0x0][0x210], RZ ;  /* 0x0000840037e27a25 */ /* 0x000fe200078e00ff */
[----:B------:R-:W-:Y:S01]  /*dee0*/  ISETP.GE.AND P3, PT, R210, c[0x0][0x1d4], PT ;  /* 0x00007500d2007a0c */ /* 0x000fe20003f66270 */
[----:B------:R-:W-:Y:S01]  /*def0*/  BSSY B0, `(.L_x_263) ;  /* 0x0000115000007945 */ /* 0x000fe20003800000 */
[----:B------:R-:W-:Y:S01]  /*df00*/  SHF.L.U64.HI R93, R209, 0x1, R224 ;  /* 0x00000001d15d7819 */ /* 0x000fe200000102e0 */
[----:B------:R-:W-:-:S02]  /*df10*/  IMAD.IADD R3, R3, 0x1, R0 ;  /* 0x0000000103037824 */ /* 0x000fc400078e0200 */
[----:B------:R-:W-:Y:S02]  /*df20*/  IMAD R0, R57, c[0x0][0x218], RZ ;  /* 0x0000860039007a24 */ /* 0x000fe400078e02ff */
[----:B------:R-:W-:-:S04]  /*df30*/  IMAD.WIDE.U32 R2, R194, c[0x0][0x218], R2 ;  /* 0x00008600c2027a25 */ /* 0x000fc800078e0002 */
[----:B-12---:R-:W-:Y:S01]  /*df40*/  IMAD R4, R194, c[0x0][0x21c], R0 ;  /* 0x00008700c2047a24 */ /* 0x006fe200078e0200 */
[----:B------:R-:W-:Y:S01]  /*df50*/  IADD3 R0, P0, R2, R226, RZ ;  /* 0x000000e202007210 */ /* 0x000fe20007f1e0ff */
[----:B------:R-:W-:Y:S02]  /*df60*/  IMAD R228, R55, c[0x0][0x214], R227 ;  /* 0x0000850037e47a24 */ /* 0x000fe400078e02e3 */
[----:B------:R-:W-:Y:S02]  /*df70*/  IMAD.SHL.U32 R88, R210, 0x2, RZ ;  /* 0x00000002d2587824 */ /* 0x000fe400078e00ff */
[----:B------:R-:W-:Y:S01]  /*df80*/  IMAD.SHL.U32 R89, R208, 0x2, RZ ;  /* 0x00000002d0597824 */ /* 0x000fe200078e00ff */
[----:B------:R-:W-:Y:S01]  /*df90*/  IADD3.X R2, R228, R3, R4, P0, !PT ;  /* 0x00000003e4027210 */ /* 0x000fe200007fe404 */
[----:B------:R-:W-:Y:S01]  /*dfa0*/  IMAD.SHL.U32 R92, R209, 0x2, RZ ;  /* 0x00000002d15c7824 */ /* 0x000fe200078e00ff */
[C---:B------:R-:W-:Y:S01]  /*dfb0*/  LEA R3, P0, R0.reuse, c[0x0][0x1f8], 0x1 ;  /* 0x00007e0000037a11 */ /* 0x040fe200078008ff */
[----:B------:R-:W-:Y:S03]  /*dfc0*/  LDSM.16.M88.4 R24, [R145] ;  /* 0x000000009118783b */ /* 0x000fe60000000200 */
[----:B------:R-:W-:Y:S01]  /*dfd0*/  LEA.HI.X R4, R0, c[0x0][0x1fc], R2, 0x1, P0 ;  /* 0x00007f0000047a11 */ /* 0x000fe200000f0c02 */
[----:B------:R-:W-:Y:S04]  /*dfe0*/  LDSM.16.M88.4 R32, [R145+0x800] ;  /* 0x000800009120783b */ /* 0x000fe80000000200 */
[----:B------:R-:W1:Y:S04]  /*dff0*/  SHFL.IDX PT, R0, R3, RZ, 0x181f ;  /* 0x00181fff03007589 */ /* 0x000e6800000e0000 */
[----:B------:R-:W2:Y:S04]  /*e000*/  SHFL.IDX PT, R2, R4, RZ, 0x181f ;  /* 0x00181fff04027589 */ /* 0x000ea800000e0000 */
[----:B------:R-:W3:Y:S04]  /*e010*/  SHFL.IDX PT, R3, R3, 0x1, 0x181f ;  /* 0x00381f0003037f89 */ /* 0x000ee800000e0000 */
[----:B------:R-:W4:Y:S04]  /*e020*/  SHFL.IDX PT, R12, R4, 0x1, 0x181f ;  /* 0x00381f00040c7f89 */ /* 0x000f2800000e0000 */
[----:B------:R-:W4:Y:S04]  /*e030*/  LDSM.16.M88.4 R4, [R176] ;  /* 0x00000000b004783b */ /* 0x000f280000000200 */
[----:B------:R-:W4:Y:S01]  /*e040*/  LDSM.16.M88.4 R44, [R145+0x1000] ;  /* 0x00100000912c783b */ /* 0x000f220000000200 */
[----:B-1----:R-:W-:-:S03]  /*e050*/  IADD3 R22, P0, R0, R88, RZ ;  /* 0x0000005800167210 */ /* 0x002fc60007f1e0ff */
[----:B------:R-:W1:Y:S01]  /*e060*/  LDSM.16.M88.4 R40, [R145+0x1800] ;  /* 0x001800009128783b */ /* 0x000e620000000200 */
[C---:B------:R-:W-:Y:S02]  /*e070*/  IADD3 R16, P1, R0.reuse, R92, RZ ;  /* 0x0000005c00107210 */ /* 0x040fe40007f3e0ff */
[-C--:B------:R-:W-:Y:S01]  /*e080*/  IADD3 R20, P2, R0, R89.reuse, RZ ;  /* 0x0000005900147210 */ /* 0x080fe20007f5e0ff */
[C-C-:B--2---:R-:W-:Y:S01]  /*e090*/  IMAD.X R23, R2.reuse, 0x1, R90.reuse, P0 ;  /* 0x0000000102177824 */ /* 0x144fe200000e065a */
[----:B------:R-:W-:Y:S01]  /*e0a0*/  LDSM.16.M88.4 R8, [R177] ;  /* 0x00000000b108783b */ /* 0x000fe20000000200 */
[C---:B------:R-:W-:Y:S01]  /*e0b0*/  IMAD.X R17, R2.reuse, 0x1, R93, P1 ;  /* 0x0000000102117824 */ /* 0x040fe200008e065d */
[----:B---3--:R-:W-:Y:S01]  /*e0c0*/  IADD3 R18, P0, R3, R88, RZ ;  /* 0x0000005803127210 */ /* 0x008fe20007f1e0ff */
[--C-:B------:R-:W-:Y:S01]  /*e0d0*/  IMAD.X R21, R2, 0x1, R91.reuse, P2 ;  /* 0x0000000102157824 */ /* 0x100fe200010e065b */
[----:B------:R-:W-:Y:S01]  /*e0e0*/  ISETP.GE.AND P1, PT, R208, c[0x0][0x1d4], PT ;  /* 0x00007500d0007a0c */ /* 0x000fe20003f26270 */
[----:B------:R-:W2:Y:S01]  /*e0f0*/  LDSM.16.M88.4 R36, [R180] ;  /* 0x00000000b424783b */ /* 0x000ea20000000200 */
[----:B------:R-:W-:Y:S01]  /*e100*/  ISETP.GE.AND P2, PT, R209, c[0x0][0x1d4], PT ;  /* 0x00007500d1007a0c */ /* 0x000fe20003f46270 */
[C---:B----4-:R-:W-:Y:S01]  /*e110*/  IMAD.X R19, R12.reuse, 0x1, R90, P0 ;  /* 0x000000010c137824 */ /* 0x050fe200000e065a */
[----:B------:R-:W-:Y:S01]  /*e120*/  IADD3 R14, P0, R3, R89, RZ ;  /* 0x00000059030e7210 */ /* 0x000fe20007f1e0ff */
[----:B------:R-:W3:Y:S04]  /*e130*/  LDSM.16.M88.4 R76, [R191] ;  /* 0x00000000bf4c783b */ /* 0x000ee80000000200 */
[----:B------:R-:W-:Y:S01]  /*e140*/  IMAD.X R15, R12, 0x1, R91, P0 ;  /* 0x000000010c0f7824 */ /* 0x000fe200000e065b */
[C---:B------:R-:W-:Y:S01]  /*e150*/  ISETP.LT.OR P0, PT, R72.reuse, 0x1, P3 ;  /* 0x000000014800780c */ /* 0x040fe20001f01670 */
[----:B------:R-:W4:Y:S01]  /*e160*/  LDSM.16.M88.4 R80, [R190] ;  /* 0x00000000be50783b */ /* 0x000f220000000200 */
[----:B------:R-:W-:-:S03]  /*e170*/  ISETP.LT.OR P3, PT, R72, 0x21, P3 ;  /* 0x000000214800780c */ /* 0x000fc60001f61670 */
[----:B------:R-:W1:Y:S01]  /*e180*/  LDSM.16.M88.4 R84, [R189] ;  /* 0x00000000bd54783b */ /* 0x000e620000000200 */
[C---:B------:R-:W-:Y:S07]  /*e190*/  HMMA.16816.F32.BF16 R28, R4.reuse, R24, RZ ;  /* 0x00000018041c723c */ /* 0x040fee00000418ff */
[----:B------:R-:W-:Y:S01]  /*e1a0*/  @!PT LDS RZ, [RZ] ;  /* 0x00000000fffff984 */ /* 0x000fe20000000800 */
[----:B------:R-:W-:Y:S01]  /*e1b0*/  @!PT LDS RZ, [RZ] ;  /* 0x00000000fffff984 */ /* 0x000fe20000000800 */
[----:B------:R-:W-:Y:S01]  /*e1c0*/  @!PT LDS RZ, [RZ] ;  /* 0x00000000fffff984 */ /* 0x000fe20000000800 */
[----:B------:R1:W-:Y:S01]  /*e1d0*/  LDGSTS.E.BYPASS.LTC128B.128 [R192+0x100], [R22.64], !P0 ;  /* 0x0010000016c07fae */ /* 0x0003e2000c101d4a */
[C---:B------:R-:W-:Y:S02]  /*e1e0*/  ISETP.LT.OR P0, PT, R72.reuse, 0x1, P1 ;  /* 0x000000014800780c */ /* 0x040fe40000f01670 */
[C---:B------:R-:W-:Y:S01]  /*e1f0*/  ISETP.LT.OR P1, PT, R72.reuse, 0x21, P1 ;  /* 0x000000214800780c */ /* 0x040fe20000f21670 */
[C---:B------:R-:W-:Y:S10]  /*e200*/  HMMA.16816.F32.BF16 R24, R4.reuse, R26, RZ ;  /* 0x0000001a0418723c */ /* 0x040ff400000418ff */
[----:B------:R1:W-:Y:S01]  /*e210*/  LDGSTS.E.BYPASS.LTC128B.128 [R192+0x2100], [R20.64], !P0 ;  /* 0x0210000014c07fae */ /* 0x0003e2000c101d4a */
[----:B------:R-:W-:Y:S01]  /*e220*/  ISETP.LT.OR P0, PT, R72, 0x1, P2 ;  /* 0x000000014800780c */ /* 0x000fe20001701670 */
[C---:B------:R-:W-:Y:S08]  /*e230*/  HMMA.16816.F32.BF16 R48, R4.reuse, R34, RZ ;  /* 0x000000220430723c */ /* 0x040ff000000418ff */
[----:B------:R-:W-:Y:S04]  /*e240*/  HMMA.16816.F32.BF16 R52, R4, R44, RZ ;  /* 0x0000002c0434723c */ /* 0x000fe800000418ff */
[----:B------:R2:W-:Y:S01]  /*e250*/  LDGSTS.E.BYPASS.LTC128B.128 [R192+0x4100], [R16.64], !P0 ;  /* 0x0410000010c07fae */ /* 0x0005e2000c101d4a */
[----:B------:R-:W-:-:S03]  /*e260*/  IADD3 R2, P0, R3, R92, RZ ;  /* 0x0000005c03027210 */ /* 0x000fc60007f1e0ff */
[----:B------:R2:W-:Y:S01]  /*e270*/  LDGSTS.E.BYPASS.LTC128B.128 [R192+0x1100], [R18.64], !P3 ;  /* 0x0110000012c07fae */ /* 0x0005e2000d901d4a */
[C---:B------:R-:W-:Y:S01]  /*e280*/  HMMA.16816.F32.BF16 R60, R4.reuse, R46, RZ ;  /* 0x0000002e043c723c */ /* 0x040fe200000418ff */
[----:B------:R-:W-:Y:S01]  /*e290*/  IMAD.X R3, R12, 0x1, R93, P0 ;  /* 0x000000010c037824 */ /* 0x000fe200000e065d */
[----:B------:R-:W-:Y:S01]  /*e2a0*/  ISETP.LT.OR P0, PT, R72, 0x21, P2 ;  /* 0x000000214800780c */ /* 0x000fe20001701670 */
[----:B------:R2:W-:Y:S05]  /*e2b0*/  LDGSTS.E.BYPASS.LTC128B.128 [R192+0x3100], [R14.64], !P1 ;  /* 0x031000000ec07fae */ /* 0x0005ea000c901d4a */
[C---:B-1----:R-:W-:Y:S07]  /*e2c0*/  HMMA.16816.F32.BF16 R20, R4.reuse, R32, RZ ;  /* 0x000000200414723c */ /* 0x042fee00000418ff */
[----:B------:R1:W-:Y:S01]  /*e2d0*/  LDGSTS.E.BYPASS.LTC128B.128 [R192+0x5100], [R2.64], !P0 ;  /* 0x0510000002c07fae */ /* 0x0003e2000c101d4a */
[----:B------:R-:W-:Y:S01]  /*e2e0*/  HMMA.16816.F32.BF16 R68, R4, R40, RZ ;  /* 0x000000280444723c */ /* 0x000fe200000418ff */
[----:B------:R-:W-:-:S02]  /*e2f0*/  ISETP.GT.AND P0, PT, R94, R217, PT ;  /* 0x000000d95e00720c */ /* 0x000fc40003f04270 */
[----:B------:R-:W-:Y:S04]  /*e300*/  LDSM.16.M88.4 R32, [R175+0x800] ;  /* 0x00080000af20783b */ /* 0x000fe80000000200 */
[----:B------:R-:W-:Y:S01]  /*e310*/  LDSM.16.M88.4 R72, [R175+0x1000] ;  /* 0x00100000af48783b */ /* 0x000fe20000000200 */
[----:B-----5:R-:W-:Y:S03]  /*e320*/  HMMA.16816.F32.BF16 R56, R4, R42, RZ ;  /* 0x0000002a0438723c */ /* 0x020fe600000418ff */
[----:B------:R-:W1:Y:S04]  /*e330*/  LDSM.16.M88.4 R4, [R179] ;  /* 0x00000000b304783b */ /* 0x000e680000000200 */
[----:B------:R-:W0:Y:S01]  /*e340*/  LDGDEPBAR ;  /* 0x00000000000079af */ /* 0x000e220000000000 */
[C---:B--2---:R-:W-:Y:S08]  /*e350*/  HMMA.16816.F32.BF16 R64, R8.reuse, R36, R28 ;  /* 0x000000240840723c */ /* 0x044ff0000004181c */
[C---:B------:R-:W-:Y:S01]  /*e360*/  HMMA.16816.F32.BF16 R44, R8.reuse, R38, R24 ;  /* 0x00000026082c723c */ /* 0x040fe20000041818 */
[----:B------:R-:W2:Y:S07]  /*e370*/  LDSM.16.M88.4 R36, [R175] ;  /* 0x00000000af24783b */ /* 0x000eae0000000200 */
[C---:B---3--:R-:W-:Y:S08]  /*e380*/  HMMA.16816.F32.BF16 R40, R8.reuse, R76, R20 ;  /* 0x0000004c0828723c */ /* 0x048ff00000041814 */
[C---:B------:R-:W-:Y:S01]  /*e390*/  HMMA.16816.F32.BF16 R28, R8.reuse, R78, R48 ;  /* 0x0000004e081c723c */ /* 0x040fe20000041830 */
[----:B------:R-:W3:Y:S07]  /*e3a0*/  LDSM.16.M88.4 R76, [R175+0x1800] ;  /* 0x00180000af4c783b */ /* 0x000eee0000000200 */
[C---:B----4-:R-:W-:Y:S08]  /*e3b0*/  HMMA.16816.F32.BF16 R24, R8.reuse, R80, R52 ;  /* 0x000000500818723c */ /* 0x050ff00000041834 */
[C---:B------:R-:W-:Y:S01]  /*e3c0*/  HMMA.16816.F32.BF16 R20, R8.reuse, R82, R60 ;  /* 0x000000520814723c */ /* 0x040fe2000004183c */
[----:B------:R-:W-:Y:S07]  /*e3d0*/  LDSM.16.M88.4 R80, [R172+0x800] ;  /* 0x00080000ac50783b */ /* 0x000fee0000000200 */
[C---:B------:R-:W-:Y:S01]  /*e3e0*/  HMMA.16816.F32.BF16 R16, R8.reuse, R84, R68 ;  /* 0x000000540810723c */ /* 0x040fe20000041844 */
[----:B------:R-:W-:Y:S07]  /*e3f0*/  LDSM.16.M88.4 R68, [R172] ;  /* 0x00000000ac44783b */ /* 0x000fee0000000200 */
[----:B------:R-:W-:Y:S01]  /*e400*/  HMMA.16816.F32.BF16 R12, R8, R86, R56 ;  /* 0x00000056080c723c */ /* 0x000fe20000041838 */
[----:B------:R-:W4:Y:S04]  /*e410*/  LDSM.16.M88.4 R8, [R178] ;  /* 0x00000000b208783b */ /* 0x000f280000000200 */
[----:B------:R-:W-:Y:S03]  /*e420*/  LDSM.16.M88.4 R84, [R175+0x2800] ;  /* 0x00280000af54783b */ /* 0x000fe60000000200 */
[C---:B-1----:R-:W-:Y:S01]  /*e430*/  HMMA.16816.F32.BF16 R56, R4.reuse, R32, R40 ;  /* 0x000000200438723c */ /* 0x042fe20000041828 */
[----:B------:R-:W1:Y:S07]  /*e440*/  LDSM.16.M88.4 R40, [R172+0x1000] ;  /* 0x00100000ac28783b */ /* 0x000e6e0000000200 */
[C---:B--2---:R-:W-:Y:S08]  /*e450*/  HMMA.16816.F32.BF16 R64, R4.reuse, R36, R64 ;  /* 0x000000240440723c */ /* 0x044ff00000041840 */
[C---:B------:R-:W-:Y:S08]  /*e460*/  HMMA.16816.F32.BF16 R60, R4.reuse, R38, R44 ;  /* 0x00000026043c723c */ /* 0x040ff0000004182c */
[C---:B------:R-:W-:Y:S01]  /*e470*/  HMMA.16816.F32.BF16 R52, R4.reuse, R34, R28 ;  /* 0x000000220434723c */ /* 0x040fe2000004181c */
[----:B------:R-:W2:Y:S07]  /*e480*/  LDSM.16.M88.4 R32, [R172+0x1800] ;  /* 0x00180000ac20783b */ /* 0x000eae0000000200 */
[C---:B------:R-:W-:Y:S01]  /*e490*/  HMMA.16816.F32.BF16 R48, R4.reuse, R72, R24 ;  /* 0x000000480430723c */ /* 0x040fe20000041818 */
[----:B------:R-:W-:Y:S07]  /*e4a0*/  LDSM.16.M88.4 R24, [R145+0x2000] ;  /* 0x002000009118783b */ /* 0x000fee0000000200 */
[C---:B------:R-:W-:Y:S01]  /*e4b0*/  HMMA.16816.F32.BF16 R44, R4.reuse, R74, R20 ;  /* 0x0000004a042c723c */ /* 0x040fe20000041814 */
[----:B------:R-:W-:Y:S07]  /*e4c0*/  LDSM.16.M88.4 R72, [R145+0x2800] ;  /* 0x002800009148783b */ /* 0x000fee0000000200 */
[C---:B---3--:R-:W-:Y:S08]  /*e4d0*/  HMMA.16816.F32.BF16 R36, R4.reuse, R76, R16 ;  /* 0x0000004c0424723c */ /* 0x048ff00000041810 */
[----:B------:R-:W-:Y:S01]  /*e4e0*/  HMMA.16816.F32.BF16 R28, R4, R78, R12 ;  /* 0x0000004e041c723c */ /* 0x000fe2000004180c */
[----:B------:R-:W3:Y:S04]  /*e4f0*/  LDSM.16.M88.4 R4, [R176+0x4000] ;  /* 0x00400000b004783b */ /* 0x000ee80000000200 */
[----:B------:R-:W2:Y:S03]  /*e500*/  LDSM.16.M88.4 R76, [R145+0x3000] ;  /* 0x00300000914c783b */ /* 0x000ea60000000200 */
[C---:B----4-:R-:W-:Y:S08]  /*e510*/  HMMA.16816.F32.BF16 R20, R8.reuse, R68, R64 ;  /* 0x000000440814723c */ /* 0x050ff00000041840 */
[C---:B------:R-:W-:Y:S08]  /*e520*/  HMMA.16816.F32.BF16 R16, R8.reuse, R70, R60 ;  /* 0x000000460810723c */ /* 0x040ff0000004183c */
[C---:B------:R-:W-:Y:S08]  /*e530*/  HMMA.16816.F32.BF16 R12, R8.reuse, R80, R56 ;  /* 0x00000050080c723c */ /* 0x040ff00000041838 */
[C---:B------:R-:W-:Y:S01]  /*e540*/  HMMA.16816.F32.BF16 R68, R8.reuse, R82, R52 ;  /* 0x000000520844723c */ /* 0x040fe20000041834 */
[----:B------:R-:W4:Y:S07]  /*e550*/  LDSM.16.M88.4 R80, [R145+0x3800] ;  /* 0x003800009150783b */ /* 0x000f2e0000000200 */
[C---:B-1----:R-:W-:Y:S08]  /*e560*/  HMMA.16816.F32.BF16 R64, R8.reuse, R40, R48 ;  /* 0x000000280840723c */ /* 0x042ff00000041830 */
[C---:B------:R-:W-:Y:S01]  /*e570*/  HMMA.16816.F32.BF16 R60, R8.reuse, R42, R44 ;  /* 0x0000002a083c723c */ /* 0x040fe2000004182c */
[----:B------:R-:W-:Y:S07]  /*e580*/  LDSM.16.M88.4 R40, [R188] ;  /* 0x00000000bc28783b */ /* 0x000fee0000000200 */
[C---:B--2---:R-:W-:Y:S01]  /*e590*/  HMMA.16816.F32.BF16 R56, R8.reuse, R32, R36 ;  /* 0x000000200838723c */ /* 0x044fe20000041824 */
[----:B------:R-:W-:Y:S07]  /*e5a0*/  LDSM.16.M88.4 R36, [R187] ;  /* 0x00000000bb24783b */ /* 0x000fee0000000200 */
[----:B------:R-:W-:Y:S01]  /*e5b0*/  HMMA.16816.F32.BF16 R48, R8, R34, R28 ;  /* 0x000000220830723c */ /* 0x000fe2000004181c */
[----:B------:R-:W1:Y:S04]  /*e5c0*/  LDSM.16.M88.4 R8, [R177+0x4000] ;  /* 0x00400000b108783b */ /* 0x000e680000000200 */
[----:B------:R-:W2:Y:S03]  /*e5d0*/  LDSM.16.M88.4 R32, [R186] ;  /* 0x00000000ba20783b */ /* 0x000ea60000000200 */
[C---:B---3--:R-:W-:Y:S08]  /*e5e0*/  HMMA.16816.F32.BF16 R52, R4.reuse, R24, R20 ;  /* 0x000000180434723c */ /* 0x048ff00000041814 */
[C---:B------:R-:W-:Y:S08]  /*e5f0*/  HMMA.16816.F32.BF16 R44, R4.reuse, R26, R16 ;  /* 0x0000001a042c723c */ /* 0x040ff00000041810 */
[C---:B------:R-:W-:Y:S08]  /*e600*/  HMMA.16816.F32.BF16 R28, R4.reuse, R72, R12 ;  /* 0x00000048041c723c */ /* 0x040ff0000004180c */
[C---:B------:R-:W-:Y:S01]  /*e610*/  HMMA.16816.F32.BF16 R24, R4.reuse, R74, R68 ;  /* 0x0000004a0418723c */ /* 0x040fe20000041844 */
[----:B------:R-:W3:Y:S07]  /*e620*/  LDSM.16.M88.4 R72, [R185] ;  /* 0x00000000b948783b */ /* 0x000eee0000000200 */
[C---:B------:R-:W-:Y:S08]  /*e630*/  HMMA.16816.F32.BF16 R20, R4.reuse, R76, R64 ;  /* 0x0000004c0414723c */ /* 0x040ff00000041840 */
[C---:B------:R-:W-:Y:S01]  /*e640*/  HMMA.16816.F32.BF16 R16, R4.reuse, R78, R60 ;  /* 0x0000004e0410723c */ /* 0x040fe2000004183c */
[----:B------:R-:W-:Y:S07]  /*e650*/  LDSM.16.M88.4 R76, [R172+0x2800] ;  /* 0x00280000ac4c783b */ /* 0x000fee0000000200 */
[C---:B----4-:R-:W-:Y:S08]  /*e660*/  HMMA.16816.F32.BF16 R12, R4.reuse, R80, R56 ;  /* 0x00000050040c723c */ /* 0x050ff00000041838 */
[----:B------:R-:W-:Y:S01]  /*e670*/  HMMA.16816.F32.BF16 R48, R4, R82, R48 ;  /* 0x000000520430723c */ /* 0x000fe20000041830 */
[----:B------:R-:W-:Y:S04]  /*e680*/  LDSM.16.M88.4 R4, [R179+0x4000] ;  /* 0x00400000b304783b */ /* 0x000fe80000000200 */
[----:B------:R-:W4:Y:S03]  /*e690*/  LDSM.16.M88.4 R80, [R175+0x2000] ;  /* 0x00200000af50783b */ /* 0x000f260000000200 */
[C---:B-1----:R-:W-:Y:S08]  /*e6a0*/  HMMA.16816.F32.BF16 R68, R8.reuse, R40, R52 ;  /* 0x000000280844723c */ /* 0x042ff00000041834 */
[C---:B------:R-:W-:Y:S01]  /*e6b0*/  HMMA.16816.F32.BF16 R64, R8.reuse, R42, R44 ;  /* 0x0000002a0840723c */ /* 0x040fe2000004182c */
[----:B------:R-:W1:Y:S07]  /*e6c0*/  LDSM.16.M88.4 R40, [R175+0x3000] ;  /* 0x00300000af28783b */ /* 0x000e6e0000000200 */
[C---:B------:R-:W-:Y:S08]  /*e6d0*/  HMMA.16816.F32.BF16 R60, R8.reuse, R36, R28 ;  /* 0x00000024083c723c */ /* 0x040ff0000004181c */
[C---:B------:R-:W-:Y:S01]  /*e6e0*/  HMMA.16816.F32.BF16 R56, R8.reuse, R38, R24 ;  /* 0x000000260838723c */ /* 0x040fe20000041818 */
[----:B------:R-:W-:Y:S07]  /*e6f0*/  LDSM.16.M88.4 R24, [R172+0x2000] ;  /* 0x00200000ac18783b */ /* 0x000fee0000000200 */
[C---:B--2---:R-:W-:Y:S08]  /*e700*/  HMMA.16816.F32.BF16 R52, R8.reuse, R32, R20 ;  /* 0x000000200834723c */ /* 0x044ff00000041814 */
[C---:B------:R-:W-:Y:S01]  /*e710*/  HMMA.16816.F32.BF16 R44, R8.reuse, R34, R16 ;  /* 0x00000022082c723c */ /* 0x040fe20000041810 */
[----:B------:R-:W2:Y:S07]  /*e720*/  LDSM.16.M88.4 R32, [R175+0x3800] ;  /* 0x00380000af20783b */ /* 0x000eae0000000200 */
[C---:B---3--:R-:W-:Y:S08]  /*e730*/  HMMA.16816.F32.BF16 R36, R8.reuse, R72, R12 ;  /* 0x000000480824723c */ /* 0x048ff0000004180c */
[----:B------:R-:W-:Y:S01]  /*e740*/  HMMA.16816.F32.BF16 R28, R8, R74, R48 ;  /* 0x0000004a081c723c */ /* 0x000fe20000041830 */
[----:B------:R-:W3:Y:S07]  /*e750*/  LDSM.16.M88.4 R8, [R178+0x4000] ;  /* 0x00400000b208783b */ /* 0x000eee0000000200 */
[C---:B----4-:R-:W-:Y:S08]  /*e760*/  HMMA.16816.F32.BF16 R20, R4.reuse, R80, R68 ;  /* 0x000000500414723c */ /* 0x050ff00000041844 */
[C---:B------:R-:W-:Y:S01]  /*e770*/  HMMA.16816.F32.BF16 R16, R4.reuse, R82, R64 ;  /* 0x000000520410723c */ /* 0x040fe20000041840 */
[----:B------:R-:W4:Y:S07]  /*e780*/  LDSM.16.M88.4 R80, [R172+0x3000] ;  /* 0x00300000ac50783b */ /* 0x000f2e0000000200 */
[C---:B------:R-:W-:Y:S08]  /*e790*/  HMMA.16816.F32.BF16 R12, R4.reuse, R84, R60 ;  /* 0x00000054040c723c */ /* 0x040ff0000004183c */
[C---:B------:R-:W-:Y:S01]  /*e7a0*/  HMMA.16816.F32.BF16 R72, R4.reuse, R86, R56 ;  /* 0x000000560448723c */ /* 0x040fe20000041838 */
[----:B------:R-:W4:Y:S07]  /*e7b0*/  LDSM.16.M88.4 R84, [R172+0x3800] ;  /* 0x00380000ac54783b */ /* 0x000f2e0000000200 */
[C---:B-1----:R-:W-:Y:S08]  /*e7c0*/  HMMA.16816.F32.BF16 R68, R4.reuse, R40, R52 ;  /* 0x000000280444723c */ /* 0x042ff00000041834 */
[C---:B------:R-:W-:Y:S01]  /*e7d0*/  HMMA.16816.F32.BF16 R64, R4.reuse, R42, R44 ;  /* 0x0000002a0440723c */ /* 0x040fe2000004182c */
[----:B------:R-:W-:Y:S04]  /*e7e0*/  LDSM.16.M88.4 R44, [R145+0x4000] ;  /* 0x00400000912c783b */ /* 0x000fe80000000200 */
[----:B------:R-:W-:Y:S03]  /*e7f0*/  LDSM.16.M88.4 R40, [R145+0x4800] ;  /* 0x004800009128783b */ /* 0x000fe60000000200 */
[C---:B--2---:R-:W-:Y:S01]  /*e800*/  HMMA.16816.F32.BF16 R60, R4.reuse, R32, R36 ;  /* 0x00000020043c723c */ /* 0x044fe20000041824 */
[----:B------:R-:W-:Y:S07]  /*e810*/  LDSM.16.M88.4 R36, [R145+0x5000] ;  /* 0x005000009124783b */ /* 0x000fee0000000200 */
[----:B------:R-:W-:Y:S01]  /*e820*/  HMMA.16816.F32.BF16 R52, R4, R34, R28 ;  /* 0x000000220434723c */ /* 0x000fe2000004181c */
[----:B------:R-:W1:Y:S07]  /*e830*/  LDSM.16.M88.4 R4, [R176+0x8000] ;  /* 0x00800000b004783b */ /* 0x000e6e0000000200 */
[C---:B---3--:R-:W-:Y:S01]  /*e840*/  HMMA.16816.F32.BF16 R28, R8.reuse, R78, R72 ;  /* 0x0000004e081c723c */ /* 0x048fe20000041848 */
[----:B------:R-:W2:Y:S07]  /*e850*/  LDSM.16.M88.4 R72, [R145+0x5800] ;  /* 0x005800009148783b */ /* 0x000eae0000000200 */
[C---:B------:R-:W-:Y:S08]  /*e860*/  HMMA.16816.F32.BF16 R56, R8.reuse, R24, R20 ;  /* 0x000000180838723c */ /* 0x040ff00000041814 */
[C---:B------:R-:W-:Y:S01]  /*e870*/  HMMA.16816.F32.BF16 R32, R8.reuse, R76, R12 ;  /* 0x0000004c0820723c */ /* 0x040fe2000004180c */
[----:B------:R-:W-:Y:S04]  /*e880*/  LDSM.16.M88.4 R12, [R177+0x8000] ;  /* 0x00800000b10c783b */ /* 0x000fe80000000200 */
[----:B------:R-:W-:Y:S03]  /*e890*/  LDSM.16.M88.4 R76, [R175+0x4800] ;  /* 0x00480000af4c783b */ /* 0x000fe60000000200 */
[C---:B------:R-:W-:Y:S08]  /*e8a0*/  HMMA.16816.F32.BF16 R48, R8.reuse, R26, R16 ;  /* 0x0000001a0830723c */ /* 0x040ff00000041810 */
[C---:B----4-:R-:W-:Y:S01]  /*e8b0*/  HMMA.16816.F32.BF16 R24, R8.reuse, R80, R68 ;  /* 0x000000500818723c */ /* 0x050fe20000041844 */
[----:B------:R-:W-:Y:S07]  /*e8c0*/  LDSM.16.M88.4 R68, [R184] ;  /* 0x00000000b844783b */ /* 0x000fee0000000200 */
[C---:B------:R-:W-:Y:S01]  /*e8d0*/  HMMA.16816.F32.BF16 R20, R8.reuse, R82, R64 ;  /* 0x000000520814723c */ /* 0x040fe20000041840 */
[----:B------:R-:W-:Y:S07]  /*e8e0*/  LDSM.16.M88.4 R80, [R175+0x5000] ;  /* 0x00500000af50783b */ /* 0x000fee0000000200 */
[C---:B------:R-:W-:Y:S08]  /*e8f0*/  HMMA.16816.F32.BF16 R16, R8.reuse, R84, R60 ;  /* 0x000000540810723c */ /* 0x040ff0000004183c */
[----:B------:R-:W-:Y:S01]  /*e900*/  HMMA.16816.F32.BF16 R8, R8, R86, R52 ;  /* 0x000000560808723c */ /* 0x000fe20000041834 */
[----:B------:R-:W3:Y:S07]  /*e910*/  LDSM.16.M88.4 R84, [R183] ;  /* 0x00000000b754783b */ /* 0x000eee0000000200 */
[C---:B-1----:R-:W-:Y:S08]  /*e920*/  HMMA.16816.F32.BF16 R64, R4.reuse, R44, R56 ;  /* 0x0000002c0440723c */ /* 0x042ff00000041838 */
[C---:B------:R-:W-:Y:S01]  /*e930*/  HMMA.16816.F32.BF16 R56, R4.reuse, R40, R32 ;  /* 0x000000280438723c */ /* 0x040fe20000041820 */
[----:B------:R-:W-:Y:S07]  /*e940*/  LDSM.16.M88.4 R32, [R181] ;  /* 0x00000000b520783b */ /* 0x000fee0000000200 */
[C---:B------:R-:W-:Y:S08]  /*e950*/  HMMA.16816.F32.BF16 R60, R4.reuse, R46, R48 ;  /* 0x0000002e043c723c */ /* 0x040ff00000041830 */
[C---:B------:R-:W-:Y:S01]  /*e960*/  HMMA.16816.F32.BF16 R52, R4.reuse, R42, R28 ;  /* 0x0000002a0434723c */ /* 0x040fe2000004181c */
[----:B------:R-:W1:Y:S07]  /*e970*/  LDSM.16.M88.4 R40, [R182] ;  /* 0x00000000b628783b */ /* 0x000e6e0000000200 */
[C---:B--2---:R-:W-:Y:S01]  /*e980*/  HMMA.16816.F32.BF16 R28, R4.reuse, R74, R8 ;  /* 0x0000004a041c723c */ /* 0x044fe20000041808 */
[----:B------:R-:W2:Y:S07]  /*e990*/  LDSM.16.M88.4 R8, [R179+0x8000] ;  /* 0x00800000b308783b */ /* 0x000eae0000000200 */
[C---:B------:R-:W-:Y:S01]  /*e9a0*/  HMMA.16816.F32.BF16 R48, R4.reuse, R36, R24 ;  /* 0x000000240430723c */ /* 0x040fe20000041818 */
[----:B------:R-:W4:Y:S07]  /*e9b0*/  LDSM.16.M88.4 R24, [R175+0x4000] ;  /* 0x00400000af18783b */ /* 0x000f2e0000000200 */
[C---:B------:R-:W-:Y:S08]  /*e9c0*/  HMMA.16816.F32.BF16 R44, R4.reuse, R38, R20 ;  /* 0x00000026042c723c */ /* 0x040ff00000041814 */
[----:B------:R-:W-:Y:S08]  /*e9d0*/  HMMA.16816.F32.BF16 R36, R4, R72, R16 ;  /* 0x000000480424723c */ /* 0x000ff00000041810 */
[C---:B---3--:R-:W-:Y:S08]  /*e9e0*/  HMMA.16816.F32.BF16 R4, R12.reuse, R84, R56 ;  /* 0x000000540c04723c */ /* 0x048ff00000041838 */
[C---:B------:R-:W-:Y:S08]  /*e9f0*/  HMMA.16816.F32.BF16 R20, R12.reuse, R68, R64 ;  /* 0x000000440c14723c */ /* 0x040ff00000041840 */
[C---:B------:R-:W-:Y:S08]  /*ea00*/  HMMA.16816.F32.BF16 R16, R12.reuse, R70, R60 ;  /* 0x000000460c10723c */ /* 0x040ff0000004183c */
[C---:B------:R-:W-:Y:S01]  /*ea10*/  HMMA.16816.F32.BF16 R68, R12.reuse, R86, R52 ;  /* 0x000000560c44723c */ /* 0x040fe20000041834 */
[----:B------:R-:W3:Y:S07]  /*ea20*/  LDSM.16.M88.4 R84, [R175+0x5800] ;  /* 0x00580000af54783b */ /* 0x000eee0000000200 */
[C---:B-1----:R-:W-:Y:S08]  /*ea30*/  HMMA.16816.F32.BF16 R72, R12.reuse, R40, R48 ;  /* 0x000000280c48723c */ /* 0x042ff00000041830 */
[C---:B------:R-:W-:Y:S01]  /*ea40*/  HMMA.16816.F32.BF16 R64, R12.reuse, R42, R44 ;  /* 0x0000002a0c40723c */ /* 0x040fe2000004182c */
[----:B------:R-:W-:Y:S04]  /*ea50*/  LDSM.16.M88.4 R44, [R172+0x4000] ;  /* 0x00400000ac2c783b */ /* 0x000fe80000000200 */
[----:B------:R-:W-:Y:S03]  /*ea60*/  LDSM.16.M88.4 R40, [R172+0x4800] ;  /* 0x00480000ac28783b */ /* 0x000fe60000000200 */
[C---:B------:R-:W-:Y:S01]  /*ea70*/  HMMA.16816.F32.BF16 R60, R12.reuse, R32, R36 ;  /* 0x000000200c3c723c */ /* 0x040fe20000041824 */
[----:B------:R-:W-:Y:S07]  /*ea80*/  LDSM.16.M88.4 R36, [R172+0x5000] ;  /* 0x00500000ac24783b */ /* 0x000fee0000000200 */
[----:B------:R-:W-:Y:S01]  /*ea90*/  HMMA.16816.F32.BF16 R56, R12, R34, R28 ;  /* 0x000000220c38723c */ /* 0x000fe2000004181c */
[----:B------:R-:W-:Y:S07]  /*eaa0*/  LDSM.16.M88.4 R32, [R172+0x5800] ;  /* 0x00580000ac20783b */ /* 0x000fee0000000200 */
[----:B--2---:R-:W-:Y:S01]  /*eab0*/  HMMA.16816.F32.BF16 R28, R8, R76, R4 ;  /* 0x0000004c081c723c */ /* 0x004fe20000041804 */
[----:B------:R-:W1:Y:S01]  /*eac0*/  LDSM.16.M88.4 R4, [R178+0x8000] ;  /* 0x00800000b204783b */ /* 0x000e620000000200 */
[----:B------:R-:W-:-:S06]  /*ead0*/  DEPBAR.LE SB0, 0x0 ;  /* 0x000080000000791a */ /* 0x000fcc0000000000 */
[C---:B----4-:R-:W-:Y:S08]  /*eae0*/  HMMA.16816.F32.BF16 R52, R8.reuse, R24, R20 ;  /* 0x000000180834723c */ /* 0x050ff00000041814 */
[C---:B------:R-:W-:Y:S08]  /*eaf0*/  HMMA.16816.F32.BF16 R48, R8.reuse, R26, R16 ;  /* 0x0000001a0830723c */ /* 0x040ff00000041810 */
[C---:B------:R-:W-:Y:S08]  /*eb00*/  HMMA.16816.F32.BF16 R24, R8.reuse, R78, R68 ;  /* 0x0000004e0818723c */ /* 0x040ff00000041844 */
[C---:B------:R-:W-:Y:S08]  /*eb10*/  HMMA.16816.F32.BF16 R20, R8.reuse, R80, R72 ;  /* 0x000000500814723c */ /* 0x040ff00000041848 */
[C---:B------:R-:W-:Y:S08]  /*eb20*/  HMMA.16816.F32.BF16 R16, R8.reuse, R82, R64 ;  /* 0x000000520810723c */ /* 0x040ff00000041840 */
[C---:B---3--:R-:W-:Y:S08]  /*eb30*/  HMMA.16816.F32.BF16 R12, R8.reuse, R84, R60 ;  /* 0x00000054080c723c */ /* 0x048ff0000004183c */
        /* <DEDUP_REMOVED lines=12> */
[----:B------:R-:W-:Y:S01]  /*ec00*/  ISETP.NE.AND P2, PT, R96, 0x1, PT ;  /* 0x000000016000780c */ /* 0x000fe20003f45270 */
[----:B------:R-:W-:Y:S01]  /*ec10*/  IMAD R2, R94, 0x40, R235 ;  /* 0x000000405e027824 */ /* 0x000fe200078e02eb */
[----:B------:R-:W-:Y:S01]  /*ec20*/  ISETP.GT.AND P0, PT, R213, 0x3f, PT ;  /* 0x0000003fd500780c */ /* 0x000fe20003f04270 */
[----:B------:R-:W-:-:S03]  /*ec30*/  IMAD.MOV.U32 R194, RZ, RZ, RZ ;  /* 0x000000ffffc27224 */ /* 0x000fc600078e00ff */
[----:B------:R-:W-:-:S05]  /*ec40*/  IADD3 R2, R2, -0x40, R213 ;  /* 0xffffffc002027810 */ /* 0x000fca0007ffe0d5 */
[----:B------:R-:W-:Y:S02]  /*ec50*/  IMAD.MOV.U32 R0, RZ, RZ, R2 ;  /* 0x000000ffff007224 */ /* 0x000fe400078e0002 */
[----:B------:R-:W-:-:S05]  /*ec60*/  @P2 IMAD.HI.U32 R3, R2, c[0x0][0x2bc], RZ ;  /* 0x0000af0002032a27 */ /* 0x000fca00078e00ff */
[----:B------:R-:W-:-:S04]  /*ec70*/  @P2 SHF.R.U32.HI R0, RZ, c[0x0][0x2c0], R3 ;  /* 0x0000b000ff002a19 */ /* 0x000fc80000011603 */
[----:B------:R-:W-:-:S04]  /*ec80*/  @!P0 IADD3 R3, P1, R0, R232, RZ ;  /* 0x000000e800038210 */ /* 0x000fc80007f3e0ff */
[----:B------:R-:W-:Y:S02]  /*ec90*/  @!P0 LEA.HI.X.SX32 R5, R0, R234, 0x1, P1 ;  /* 0x000000ea00058211 */ /* 0x000fe400008f0eff */
[----:B------:R-:W-:-:S04]  /*eca0*/  @!P0 LEA R4, P1, R3, c[0x0][0x2a0], 0x2 ;  /* 0x0000a80003048a11 */ /* 0x000fc800078210ff */
[----:B------:R-:W-:-:S05]  /*ecb0*/  @!P0 LEA.HI.X R5, R3, c[0x0][0x2a4], R5, 0x2, P1 ;  /* 0x0000a90003058a11 */ /* 0x000fca00008f1405 */
[----:B------:R-:W2:Y:S01]  /*ecc0*/  @!P0 LDG.E R194, [R4.64] ;  /* 0x0000000a04c28981 */ /* 0x000ea2000c1e1900 */
[----:B------:R-:W-:-:S04]  /*ecd0*/  IMAD.MOV R0, RZ, RZ, -R0 ;  /* 0x000000ffff007224 */ /* 0x000fc800078e0a00 */
        /* <DEDUP_REMOVED lines=16> */
.L_x_346:
        /* <DEDUP_REMOVED lines=10> */
[----:B------:R3:W-:Y:S04]  /*ee80*/  LDGSTS.E.BYPASS.LTC128B.128 [R192+0x6100], [R2.64], !P6 ;  /* 0x0610000002c07fae */ /* 0x0007e8000f101d4a */
[----:B------:R3:W-:Y:S04]  /*ee90*/  LDGSTS.E.BYPASS.LTC128B.128 [R192+0x8100], [R8.64], !P4 ;  /* 0x0810000008c07fae */ /* 0x0007e8000e101d4a */
[----:B------:R4:W1:Y:S04]  /*eea0*/  SHFL.IDX PT, R4, R5, 0x1, 0x181f ;  /* 0x00381f0005047f89 */ /* 0x00086800000e0000 */
[----:B------:R5:W-:Y:S01]  /*eeb0*/  LDGSTS.E.BYPASS.LTC128B.128 [R192+0xa100], [R6.64], !P5 ;  /* 0x0a10000006c07fae */ /* 0x000be2000e901d4a */
[----:B-1--4-:R-:W-:Y:S01]  /*eec0*/  SEL R5, RZ, 0x10, P6 ;  /* 0x00000010ff057807 */ /* 0x012fe20003000000 */
[----:B-----5:R-:W-:Y:S01]  /*eed0*/  IMAD.MOV.U32 R7, RZ, RZ, R95 ;  /* 0x000000ffff077224 */ /* 0x020fe200078e005f */
[----:B------:R-:W-:-:S02]  /*eee0*/  SEL R6, RZ, 0x10, P4 ;  /* 0x00000010ff067807 */ /* 0x000fc40002000000 */
.L_x_347:
[----:B--23--:R-:W-:Y:S02]  /*eef0*/  IADD3 R3, -R5, 0x10, RZ ;  /* 0x0000001005037810 */ /* 0x00cfe40007ffe1ff */
[----:B------:R-:W-:-:S02]  /*ef00*/  IADD3 R2, -R6, 0x10, RZ ;  /* 0x0000001006027810 */ /* 0x000fc40007ffe1ff */
[----:B------:R-:W-:Y:S02]  /*ef10*/  LOP3.LUT R3, R3, 0xf, RZ, 0xc0, !PT ;  /* 0x0000000f03037812 */ /* 0x000fe400078ec0ff */
[----:B------:R-:W-:Y:S02]  /*ef20*/  ISETP.NE.U32.AND P5, PT, R5, RZ, PT ;  /* 0x000000ff0500720c */ /* 0x000fe40003fa5070 */
[----:B------:R-:W-:Y:S02]  /*ef30*/  LOP3.LUT R2, R2, 0xf, RZ, 0xc0, !PT ;  /* 0x0000000f02027812 */ /* 0x000fe400078ec0ff */
[----:B------:R-:W-:Y:S02]  /*ef40*/  IADD3 R8, P3, P2, R3, R0, R88 ;  /* 0x0000000003087210 */ /* 0x000fe40007a7e058 */
[----:B------:R-:W-:Y:S02]  /*ef50*/  IADD3 R5, -R7, 0x10, RZ ;  /* 0x0000001007057810 */ /* 0x000fe40007ffe1ff */
[----:B------:R-:W-:-:S02]  /*ef60*/  ISETP.NE.U32.AND P4, PT, R6, RZ, PT ;  /* 0x000000ff0600720c */ /* 0x000fc40003f85070 */
[----:B------:R-:W-:Y:S02]  /*ef70*/  IADD3 R6, P1, P0, R2, R0, R89 ;  /* 0x0000000002067210 */ /* 0x000fe4000783e059 */
[-C--:B------:R-:W-:Y:S02]  /*ef80*/  IADD3.X R9, RZ, R4.reuse, R90, P3, P2 ;  /* 0x00000004ff097210 */ /* 0x080fe40001fe445a */
[----:B------:R-:W-:Y:S02]  /*ef90*/  LOP3.LUT R2, R5, 0xf, RZ, 0xc0, !PT ;  /* 0x0000000f05027812 */ /* 0x000fe400078ec0ff */
[----:B------:R-:W-:Y:S01]  /*efa0*/  ISETP.NE.U32.AND P2, PT, R7, RZ, PT ;  /* 0x000000ff0700720c */ /* 0x000fe20003f45070 */
[----:B------:R-:W-:Y:S01]  /*efb0*/  @!PT LDS RZ, [RZ] ;  /* 0x00000000fffff984 */ /* 0x000fe20000000800 */
[----:B------:R-:W-:Y:S01]  /*efc0*/  @!PT LDS RZ, [RZ] ;  /* 0x00000000fffff984 */ /* 0x000fe20000000800 */
[----:B------:R-:W-:Y:S01]  /*efd0*/  @!PT LDS RZ, [RZ] ;  /* 0x00000000fffff984 */ /* 0x000fe20000000800 */
[----:B------:R1:W-:Y:S01]  /*efe0*/  LDGSTS.E.BYPASS.LTC128B.128.ZFILL [R192+0x7100], [R8.64], P5 ;  /* 0x0710000008c07fae */ /* 0x0003e2000a941d4a */
[----:B------:R-:W-:Y:S02]  /*eff0*/  IADD3.X R7, RZ, R4, R91, P1, P0 ;  /* 0x00000004ff077210 */ /* 0x000fe40000fe045b */
[----:B------:R-:W-:-:S03]  /*f000*/  IADD3 R2, P1, P0, R2, R0, R92 ;  /* 0x0000000002027210 */ /* 0x000fc6000783e05c */
[----:B------:R1:W-:Y:S01]  /*f010*/  LDGSTS.E.BYPASS.LTC128B.128.ZFILL [R192+0x9100], [R6.64], P4 ;  /* 0x0910000006c07fae */ /* 0x0003e2000a141d4a */
[----:B------:R-:W-:-:S05]  /*f020*/  IADD3.X R3, RZ, R4, R93, P1, P0 ;  /* 0x00000004ff037210 */ /* 0x000fca0000fe045d */
[----:B------:R1:W-:Y:S04]  /*f030*/  LDGSTS.E.BYPASS.LTC128B.128.ZFILL [R192+0xb100], [R2.64], P2 ;  /* 0x0b10000002c07fae */ /* 0x0003e80009141d4a */
.L_x_264:
[----:B------:R-:W-:Y:S05]  /*f040*/  BSYNC B0 ;  /* 0x0000000000007941 */ /* 0x000fea0003800000 */
.L_x_263:
[----:B------:R-:W-:Y:S01]  /*f050*/  IMAD.IADD R0, R127, 0x1, -R248 ;  /* 0x000000017f007824 */ /* 0x000fe200078e0af8 */
[----:B------:R-:W0:Y:S04]  /*f060*/  LDGDEPBAR ;  /* 0x00000000000079af */ /* 0x000e280000000000 */
[C---:B------:R-:W-:Y:S02]  /*f070*/  ISETP.GT.AND P3, PT, R0.reuse, RZ, PT ;  /* 0x000000ff0000720c */ /* 0x040fe40003f64270 */
[C---:B------:R-:W-:Y:S02]  /*f080*/  ISETP.GT.AND P2, PT, R0.reuse, 0x1, PT ;  /* 0x000000010000780c */ /* 0x040fe40003f44270 */
[----:B------:R-:W-:Y:S02]  /*f090*/  ISETP.GT.AND P1, PT, R0, 0x8, PT ;  /* 0x000000080000780c */ /* 0x000fe40003f24270 */
[----:B-1----:R-:W-:-:S02]  /*f0a0*/  FSEL R6, R52, -INF , P3 ;  /* 0xff80000034067808 */ /* 0x002fc40001800000 */
[----:B------:R-:W-:Y:S02]  /*f0b0*/  FSEL R7, R53, -INF , P2 ;  /* 0xff80000035077808 */ /* 0x000fe40001000000 */
[----:B------:R-:W-:Y:S02]  /*f0c0*/  FSEL R10, R54, -INF , P3 ;  /* 0xff800000360a7808 */ /* 0x000fe40001800000 */
[----:B------:R-:W-:Y:S02]  /*f0d0*/  FSEL R12, R55, -INF , P2 ;  /* 0xff800000370c7808 */ /* 0x000fe40001000000 */
[----:B------:R-:W-:Y:S02]  /*f0e0*/  ISETP.GT.AND P0, PT, R0, 0x9, PT ;  /* 0x000000090000780c */ /* 0x000fe40003f04270 */
[----:B------:R-:W-:Y:S02]  /*f0f0*/  FSEL R8, R48, -INF , P1 ;  /* 0xff80000030087808 */ /* 0x000fe40000800000 */
[----:B------:R-:W-:-:S02]  /*f100*/  FMNMX.FTZ R2, R6, R7, !PT ;  /* 0x0000000706027209 */ /* 0x000fc40007810000 */
[----:B------:R-:W-:Y:S02]  /*f110*/  FSEL R13, R50, -INF , P1 ;  /* 0xff800000320d7808 */ /* 0x000fe40000800000 */
[----:B------:R-:W-:Y:S02]  /*f120*/  FMNMX.FTZ R3, R10, R12, !PT ;  /* 0x0000000c0a037209 */ /* 0x000fe40007810000 */
[----:B------:R-:W-:Y:S02]  /*f130*/  FSEL R9, R49, -INF , P0 ;  /* 0xff80000031097808 */ /* 0x000fe40000000000 */
[----:B------:R-:W-:Y:S02]  /*f140*/  ISETP.GT.AND P3, PT, R0, 0x10, PT ;  /* 0x000000100000780c */ /* 0x000fe40003f64270 */
        /* <DEDUP_REMOVED lines=8> */
[C---:B------:R-:W-:Y:S02]  /*f1d0*/  ISETP.GT.AND P1, PT, R0.reuse, 0x18, PT ;  /* 0x000000180000780c */ /* 0x040fe40003f24270 */
[----:B------:R-:W-:Y:S02]  /*f1e0*/  FSEL R15, R29, -INF , P2 ;  /* 0xff8000001d0f7808 */ /* 0x000fe40001000000 */
[----:B------:R-:W-:Y:S02]  /*f1f0*/  FMNMX.FTZ R2, R11, R2, !PT ;  /* 0x000000020b027209 */ /* 0x000fe40007810000 */
[----:B------:R-:W-:Y:S02]  /*f200*/  FSEL R20, R31, -INF , P2 ;  /* 0xff8000001f147808 */ /* 0x000fe40001000000 */
[----:B------:R-:W-:Y:S02]  /*f210*/  FMNMX.FTZ R3, R19, R3, !PT ;  /* 0x0000000313037209 */ /* 0x000fe40007810000 */
        /* <DEDUP_REMOVED lines=15> */
[----:B------:R-:W-:Y:S02]  /*f310*/  FSEL R82, R43, -INF , P0 ;  /* 0xff8000002b527808 */ /* 0x000fe40000000000 */
[----:B------:R-:W-:Y:S02]  /*f320*/  FSEL R74, R41, -INF , P0 ;  /* 0xff800000294a7808 */ /* 0x000fe40000000000 */
[C---:B------:R-:W-:Y:S02]  /*f330*/  ISETP.GT.AND P5, PT, R0.reuse, 0x28, PT ;  /* 0x000000280000780c */ /* 0x040fe40003fa4270 */
        /* <DEDUP_REMOVED lines=31> */
[----:B------:R-:W-:Y:S02]  /*f530*/  FMNMX.FTZ R4, R68, R0, !PT ;  /* 0x0000000044047209 */ /* 0x000fe40007810000 */
[----:B------:R-:W-:Y:S01]  /*f540*/  FMNMX.FTZ R5, R76, R2, !PT ;  /* 0x000000024c057209 */ /* 0x000fe20007810000 */
[----:B------:R-:W-:Y:S05]  /*f550*/  BRA.DIV ~URZ, `(.L_x_267) ;  /* 0x000093b27f007947 */ /* 0x000fea000b800000 */
[----:B------:R-:W1:Y:S04]  /*f560*/  SHFL.BFLY PT, R0, R4, 0x2, 0x1f ;  /* 0x0c401f0004007f89 */ /* 0x000e6800000e0000 */
[----:B------:R-:W2:Y:S01]  /*f570*/  SHFL.BFLY PT, R3, R5, 0x2, 0x1f ;  /* 0x0c401f0005037f89 */ /* 0x000ea200000e0000 */
[----:B-1----:R-:W-:Y:S02]  /*f580*/  FMNMX.FTZ R0, R4, R0, !PT ;  /* 0x0000000004007209 */ /* 0x002fe40007810000 */
[----:B--2---:R-:W-:-:S03]  /*f590*/  FMNMX.FTZ R4, R5, R3, !PT ;  /* 0x0000000305047209 */ /* 0x004fc60007810000 */
[----:B------:R-:W1:Y:S04]  /*f5a0*/  SHFL.BFLY PT, R2, R0, 0x1, 0x1f ;  /* 0x0c201f0000027f89 */ /* 0x000e6800000e0000 */
[----:B------:R2:W3:Y:S01]  /*f5b0*/  SHFL.BFLY PT, R3, R4, 0x1, 0x1f ;  /* 0x0c201f0004037f89 */ /* 0x0004e200000e0000 */
[----:B-1----:R-:W-:-:S05]  /*f5c0*/  FMNMX.FTZ R101, R0, R2, !PT ;  /* 0x0000000200657209 */ /* 0x002fca0007810000 */
.L_x_348:
[C---:B------:R-:W-:Y:S01]  /*f5d0*/  FMUL.FTZ R2, R101.reuse, c[0x0][0x2d0] ;  /* 0x0000b40065027a20 */ /* 0x040fe20000410000 */
[----:B------:R-:W-:Y:S01]  /*f5e0*/  FSETP.NEU.FTZ.AND P0, PT, R101, -INF , PT ;  /* 0xff8000006500780b */ /* 0x000fe20003f1d000 */
[----:B------:R-:W-:Y:S01]  /*f5f0*/  WARPSYNC 0xffffffff ;  /* 0xffffffff00007948 */ /* 0x000fe20003800000 */
[----:B---3--:R-:W-:Y:S01]  /*f600*/  FMNMX.FTZ R16, R3, R4, !PT ;  /* 0x0000000403107209 */ /* 0x008fe20007810000 */
[----:B------:R-:W-:Y:S01]  /*f610*/  LDSM.16.MT88.4 R32, [R147+0x800] ;  /* 0x000800009320783b */ /* 0x000fe20000004200 */
[----:B------:R-:W-:-:S02]  /*f620*/  FSEL R2, R2, RZ, P0 ;  /* 0x000000ff02027208 */ /* 0x000fc40000000000 */
[----:B------:R-:W-:Y:S01]  /*f630*/  FSETP.NEU.FTZ.AND P0, PT, R16, -INF , PT ;  /* 0xff8000001000780b */ /* 0x000fe20003f1d000 */
[----:B------:R-:W-:Y:S02]  /*f640*/  LDSM.16.MT88.4 R40, [R173] ;  /* 0x00000000ad28783b */ /* 0x000fe40000004200 */
[--C-:B------:R-:W-:Y:S02]  /*f650*/  FFMA.FTZ R0, R6, c[0x0][0x2d0], -R2.reuse ;  /* 0x0000b40006007a23 */ /* 0x100fe40000010802 */
[--C-:B------:R-:W-:Y:S01]  /*f660*/  FFMA.FTZ R3, R9, c[0x0][0x2d0], -R2.reuse ;  /* 0x0000b40009037a23 */ /* 0x100fe20000010802 */
[----:B------:R-:W-:Y:S01]  /*f670*/  LDSM.16.MT88.4 R48, [R174] ;  /* 0x00000000ae30783b */ /* 0x000fe20000004200 */
        /* <DEDUP_REMOVED lines=8> */
[----:B------:R2:W4:Y:S01]  /*f700*/  MUFU.EX2 R84, R0 ;  /* 0x0000000000547308 */ /* 0x0005220000000800 */
[----:B---3--:R-:W-:-:S07]  /*f710*/  FFMA.FTZ R3, R11, c[0x0][0x2d0], -R2 ;  /* 0x0000b4000b037a23 */ /* 0x008fce0000010802 */
[----:B------:R-:W-:Y:S01]  /*f720*/  MUFU.EX2 R95, R3 ;  /* 0x00000003005f7308 */ /* 0x000fe20000000800 */
[----:B--2---:R-:W-:-:S07]  /*f730*/  FFMA.FTZ R0, R8, c[0x0][0x2d0], -R2 ;  /* 0x0000b40008007a23 */ /* 0x004fce0000010802 */
[----:B------:R2:W-:Y:S02]  /*f740*/  MUFU.EX2 R88, R0 ;  /* 0x0000000000587308 */ /* 0x0005e40000000800 */
[----:B--2---:R-:W-:-:S05]  /*f750*/  FMUL.FTZ R0, R16, c[0x0][0x2d0] ;  /* 0x0000b40010007a20 */ /* 0x004fca0000410000 */
[----:B------:R-:W-:-:S05]  /*f760*/  FSEL R0, R0, RZ, P0 ;  /* 0x000000ff00007208 */ /* 0x000fca0000000000 */
[--C-:B------:R-:W-:Y:S02]  /*f770*/  FFMA.FTZ R3, R10, c[0x0][0x2d0], -R0.reuse ;  /* 0x0000b4000a037a23 */ /* 0x100fe40000010800 */
[----:B------:R-:W2:Y:S02]  /*f780*/  LDSM.16.MT88.4 R8, [R146] ;  /* 0x000000009208783b */ /* 0x000ea40000004200 */
[----:B------:R3:W-:Y:S02]  /*f790*/  MUFU.EX2 R87, R3 ;  /* 0x0000000300577308 */ /* 0x0007e40000000800 */
[----:B---3--:R-:W-:Y:S01]  /*f7a0*/  FFMA.FTZ R3, R12, c[0x0][0x2d0], -R0 ;  /* 0x0000b4000c037a23 */ /* 0x008fe20000010800 */
[----:B----4-:R-:W-:-:S05]  /*f7b0*/  F2FP.BF16.PACK_AB R12, R84, R86 ;  /* 0x00000056540c723e */ /* 0x010fca00000010ff */
[----:B------:R3:W4:Y:S02]  /*f7c0*/  MUFU.EX2 R85, R3 ;  /* 0x0000000300557308 */ /* 0x0007240000000800 */
[----:B---3--:R-:W-:Y:S01]  /*f7d0*/  FFMA.FTZ R3, R13, c[0x0][0x2d0], -R0 ;  /* 0x0000b4000d037a23 */ /* 0x008fe20000010800 */
[----:B----4-:R-:W-:-:S05]  /*f7e0*/  F2FP.BF16.PACK_AB R13, R85, R87 ;  /* 0x00000057550d723e */ /* 0x010fca00000010ff */
[----:B------:R3:W-:Y:S02]  /*f7f0*/  MUFU.EX2 R89, R3 ;  /* 0x0000000300597308 */ /* 0x0007e40000000800 */
[----:B---3--:R-:W-:Y:S01]  /*f800*/  FFMA.FTZ R3, R14, c[0x0][0x2d0], -R0 ;  /* 0x0000b4000e037a23 */ /* 0x008fe20000010800 */
[----:B------:R-:W-:-:S05]  /*f810*/  F2FP.BF16.PACK_AB R14, R90, R88 ;  /* 0x000000585a0e723e */ /* 0x000fca00000010ff */
[----:B------:R3:W4:Y:S02]  /*f820*/  MUFU.EX2 R92, R3 ;  /* 0x00000003005c7308 */ /* 0x0007240000000800 */
[----:B---3--:R-:W-:Y:S01]  /*f830*/  FFMA.FTZ R3, R15, c[0x0][0x2d0], -R2 ;  /* 0x0000b4000f037a23 */ /* 0x008fe20000010802 */
[----:B----4-:R-:W-:-:S05]  /*f840*/  F2FP.BF16.PACK_AB R15, R92, R89 ;  /* 0x000000595c0f723e */ /* 0x010fca00000010ff */
[----:B------:R3:W4:Y:S02]  /*f850*/  MUFU.EX2 R93, R3 ;  /* 0x00000003005d7308 */ /* 0x0007240000000800 */
[C---:B-1----:R-:W-:Y:S08]  /*f860*/  HMMA.16816.F32.BF16 R24, R12.reuse, R4, RZ ;  /* 0x000000040c18723c */ /* 0x042ff000000418ff */
[----:B--2---:R-:W-:Y:S01]  /*f870*/  HMMA.16816.F32.BF16 R44, R12, R8, RZ ;  /* 0x000000080c2c723c */ /* 0x004fe200000418ff */
[----:B---3--:R-:W-:-:S02]  /*f880*/  FFMA.FTZ R3, R17, c[0x0][0x2d0], -R2 ;  /* 0x0000b40011037a23 */ /* 0x008fc40000010802 */
[----:B------:R-:W-:-:S04]  /*f890*/  FADD.FTZ R17, R87, R85 ;  /* 0x0000005557117221 */ /* 0x000fc80000010000 */
[----:B----4-:R-:W-:Y:S01]  /*f8a0*/  F2FP.BF16.PACK_AB R8, R93, R95 ;  /* 0x0000005f5d08723e */ /* 0x010fe200000010ff */
[----:B------:R1:W-:Y:S01]  /*f8b0*/  MUFU.EX2 R96, R3 ;  /* 0x0000000300607308 */ /* 0x0003e20000000800 */
[----:B------:R-:W-:Y:S01]  /*f8c0*/  HMMA.16816.F32.BF16 R28, R12, R10, RZ ;  /* 0x0000000a0c1c723c */ /* 0x000fe200000418ff */
[----:B------:R-:W-:Y:S02]  /*f8d0*/  FADD.FTZ R17, R89, R17 ;  /* 0x0000001159117221 */ /* 0x000fe40000010000 */
[--C-:B-1----:R-:W-:Y:S02]  /*f8e0*/  FFMA.FTZ R3, R18, c[0x0][0x2d0], -R2.reuse ;  /* 0x0000b40012037a23 */ /* 0x102fe40000010802 */
[----:B------:R-:W-:Y:S02]  /*f8f0*/  FFMA.FTZ R18, R73, c[0x0][0x2d0], -R2 ;  /* 0x0000b40049127a23 */ /* 0x000fe40000010802 */
[----:B------:R1:W2:Y:S02]  /*f900*/  MUFU.EX2 R99, R3 ;  /* 0x0000000300637308 */ /* 0x0002a40000000800 */
[----:B-1----:R-:W-:Y:S01]  /*f910*/  FFMA.FTZ R3, R19, c[0x0][0x2d0], -R0 ;  /* 0x0000b40013037a23 */ /* 0x002fe20000010800 */
[----:B--2---:R-:W-:Y:S01]  /*f920*/  F2FP.BF16.PACK_AB R10, R99, R96 ;  /* 0x00000060630a723e */ /* 0x004fe200000010ff */
[----:B------:R-:W-:-:S04]  /*f930*/  FFMA.FTZ R19, R74, c[0x0][0x2d0], -R2 ;  /* 0x0000b4004a137a23 */ /* 0x000fc80000010802 */
[----:B------:R1:W-:Y:S02]  /*f940*/  MUFU.EX2 R94, R3 ;  /* 0x00000003005e7308 */ /* 0x0003e40000000800 */
[----:B-1----:R-:W-:-:S06]  /*f950*/  FFMA.FTZ R3, R20, c[0x0][0x2d0], -R0 ;  /* 0x0000b40014037a23 */ /* 0x002fcc0000010800 */
[----:B------:R1:W2:Y:S02]  /*f960*/  MUFU.EX2 R97, R3 ;  /* 0x0000000300617308 */ /* 0x0002a40000000800 */
[--C-:B-1----:R-:W-:Y:S01]  /*f970*/  FFMA.FTZ R3, R21, c[0x0][0x2d0], -R0.reuse ;  /* 0x0000b40015037a23 */ /* 0x102fe20000010800 */
[----:B--2---:R-:W-:Y:S01]  /*f980*/  F2FP.BF16.PACK_AB R9, R97, R94 ;  /* 0x0000005e6109723e */ /* 0x004fe200000010ff */
[C---:B------:R-:W-:Y:S04]  /*f990*/  HMMA.16816.F32.BF16 R20, R12.reuse, R6, RZ ;  /* 0x000000060c14723c */ /* 0x040fe800000418ff */
[----:B------:R1:W-:Y:S04]  /*f9a0*/  MUFU.EX2 R98, R3 ;  /* 0x0000000300627308 */ /* 0x0003e80000000800 */
[----:B------:R-:W-:Y:S01]  /*f9b0*/  HMMA.16816.F32.BF16 R4, R12, R48, RZ ;  /* 0x000000300c04723c */ /* 0x000fe200000418ff */
[----:B-1----:R-:W-:-:S02]  /*f9c0*/  FFMA.FTZ R3, R52, c[0x0][0x2d0], -R0 ;  /* 0x0000b40034037a23 */ /* 0x002fc40000010800 */
[----:B------:R-:W1:Y:S02]  /*f9d0*/  LDSM.16.MT88.4 R52, [R173+0x800] ;  /* 0x00080000ad34783b */ /* 0x000e640000004200 */
[----:B------:R-:W2:Y:S02]  /*f9e0*/  MUFU.EX2 R100, R3 ;  /* 0x0000000300647308 */ /* 0x000ea40000000800 */
[----:B--2---:R-:W-:Y:S01]  /*f9f0*/  F2FP.BF16.PACK_AB R11, R100, R98 ;  /* 0x00000062640b723e */ /* 0x004fe200000010ff */
[----:B------:R-:W-:-:S04]  /*fa00*/  FADD.FTZ R3, R86, R84 ;  /* 0x0000005456037221 */ /* 0x000fc80000010000 */
[----:B------:R-:W-:Y:S02]  /*fa10*/  FADD.FTZ R3, R88, R3 ;  /* 0x0000000358037221 */ /* 0x000fe40000010000 */
[----:B------:R-:W-:Y:S02]  /*fa20*/  HMMA.16816.F32.BF16 R164, R8, R32, R24 ;  /* 0x0000002008a4723c */ /* 0x000fe40000041818 */
[----:B------:R-:W-:-:S04]  /*fa30*/  FADD.FTZ R3, R90, R3 ;  /* 0x000000035a037221 */ /* 0x000fc80000010000 */
[----:B------:R-:W-:Y:S02]  /*fa40*/  FADD.FTZ R3, R95, R3 ;  /* 0x000000035f037221 */ /* 0x000fe40000010000 */
[----:B------:R-:W-:Y:S01]  /*fa50*/  HMMA.16816.F32.BF16 R120, R8, R34, R20 ;  /* 0x000000220878723c */ /* 0x000fe20000041814 */
[----:B------:R-:W-:Y:S01]  /*fa60*/  LDSM.16.MT88.4 R32, [R147+0x2800] ;  /* 0x002800009320783b */ /* 0x000fe20000004200 */
[----:B------:R-:W-:-:S06]  /*fa70*/  FADD.FTZ R3, R93, R3 ;  /* 0x000000035d037221 */ /* 0x000fcc0000010000 */
[C---:B------:R-:W-:Y:S08]  /*fa80*/  HMMA.16816.F32.BF16 R24, R12.reuse, R40, RZ ;  /* 0x000000280c18723c */ /* 0x040ff000000418ff */
[----:B------:R-:W-:Y:S01]  /*fa90*/  HMMA.16816.F32.BF16 R20, R12, R42, RZ ;  /* 0x0000002a0c14723c */ /* 0x000fe200000418ff */
[----:B------:R-:W2:Y:S07]  /*faa0*/  LDSM.16.MT88.4 R40, [R147+0x2000] ;  /* 0x002000009328783b */ /* 0x000eae0000004200 */
[C---:B------:R-:W-:Y:S01]  /*fab0*/  HMMA.16816.F32.BF16 R136, R8.reuse, R36, R44 ;  /* 0x000000240888723c */ /* 0x040fe2000004182c */
[----:B------:R-:W3:Y:S07]  /*fac0*/  LDSM.16.MT88.4 R44, [R174+0x2000] ;  /* 0x00200000ae2c783b */ /* 0x000eee0000004200 */
[----:B------:R-:W-:Y:S08]  /*fad0*/  HMMA.16816.F32.BF16 R160, R8, R56, R4 ;  /* 0x0000003808a0723c */ /* 0x000ff00000041804 */
[----:B------:R-:W-:Y:S08]  /*fae0*/  HMMA.16816.F32.BF16 R4, R12, R60, RZ ;  /* 0x0000003c0c04723c */ /* 0x000ff000000418ff */
[----:B------:R-:W-:Y:S01]  /*faf0*/  HMMA.16816.F32.BF16 R128, R8, R38, R28 ;  /* 0x000000260880723c */ /* 0x000fe2000004181c */
[----:B------:R-:W4:Y:S07]  /*fb00*/  LDSM.16.MT88.4 R36, [R174+0x2800] ;  /* 0x00280000ae24783b */ /* 0x000f2e0000004200 */
[----:B------:R-:W-:Y:S08]  /*fb10*/  HMMA.16816.F32.BF16 R28, R12, R50, RZ ;  /* 0x000000320c1c723c */ /* 0x000ff000000418ff */
[C---:B-1----:R-:W-:Y:S08]  /*fb20*/  HMMA.16816.F32.BF16 R156, R8.reuse, R52, R24 ;  /* 0x00000034089c723c */ /* 0x042ff00000041818 */
[----:B------:R-:W-:Y:S08]  /*fb30*/  HMMA.16816.F32.BF16 R132, R8, R54, R20 ;  /* 0x000000360884723c */ /* 0x000ff00000041814 */
[C---:B--2---:R-:W-:Y:S08]  /*fb40*/  HMMA.16816.F32.BF16 R24, R12.reuse, R40, RZ ;  /* 0x000000280c18723c */ /* 0x044ff000000418ff */
[----:B------:R-:W-:Y:S01]  /*fb50*/  HMMA.16816.F32.BF16 R20, R12, R42, RZ ;  /* 0x0000002a0c14723c */ /* 0x000fe200000418ff */
[----:B------:R-:W1:Y:S07]  /*fb60*/  LDSM.16.MT88.4 R40, [R173+0x2000] ;  /* 0x00200000ad28783b */ /* 0x000e6e0000004200 */
[----:B------:R-:W-:Y:S08]  /*fb70*/  HMMA.16816.F32.BF16 R152, R8, R64, R4 ;  /* 0x000000400898723c */ /* 0x000ff00000041804 */
[----:B---3--:R-:W-:Y:S08]  /*fb80*/  HMMA.16816.F32.BF16 R4, R12, R44, RZ ;  /* 0x0000002c0c04723c */ /* 0x008ff000000418ff */
[C---:B------:R-:W-:Y:S08]  /*fb90*/  HMMA.16816.F32.BF16 R112, R8.reuse, R58, R28 ;  /* 0x0000003a0870723c */ /* 0x040ff0000004181c */
[----:B------:R-:W-:Y:S01]  /*fba0*/  HMMA.16816.F32.BF16 R56, R8, R32, R24 ;  /* 0x000000200838723c */ /* 0x000fe20000041818 */
[----:B------:R-:W2:Y:S06]  /*fbb0*/  LDSM.16.MT88.4 R24, [R173+0x2800] ;  /* 0x00280000ad18783b */ /* 0x000eac0000004200 */
[--C-:B------:R-:W-:Y:S01]  /*fbc0*/  FFMA.FTZ R32, R78, c[0x0][0x2d0], -R0.reuse ;  /* 0x0000b4004e207a23 */ /* 0x100fe20000010800 */
[----:B------:R-:W-:Y:S01]  /*fbd0*/  HMMA.16816.F32.BF16 R28, R12, R62, RZ ;  /* 0x0000003e0c1c723c */ /* 0x000fe200000418ff */
[----:B------:R-:W-:-:S07]  /*fbe0*/  FFMA.FTZ R33, R76, c[0x0][0x2d0], -R0 ;  /* 0x0000b4004c217a23 */ /* 0x000fce0000010800 */
[----:B----4-:R-:W-:Y:S07]  /*fbf0*/  HMMA.16816.F32.BF16 R124, R8, R36, R4 ;  /* 0x00000024087c723c */ /* 0x010fee0000041804 */
[--C-:B------:R-:W-:Y:S01]  /*fc00*/  FFMA.FTZ R36, R69, c[0x0][0x2d0], -R2.reuse ;  /* 0x0000b40045247a23 */ /* 0x100fe20000010802 */
[----:B-1----:R-:W-:Y:S08]  /*fc10*/  HMMA.16816.F32.BF16 R4, R12, R40, RZ ;  /* 0x000000280c04723c */ /* 0x002ff000000418ff */
[C---:B------:R-:W-:Y:S07]  /*fc20*/  HMMA.16816.F32.BF16 R60, R8.reuse, R34, R20 ;  /* 0x00000022083c723c */ /* 0x040fee0000041814 */
[----:B------:R-:W-:Y:S01]  /*fc30*/  FFMA.FTZ R35, R68, c[0x0][0x2d0], -R2 ;  /* 0x0000b40044237a23 */ /* 0x000fe20000010802 */
[----:B------:R-:W-:Y:S01]  /*fc40*/  HMMA.16816.F32.BF16 R52, R8, R66, R28 ;  /* 0x000000420834723c */ /* 0x000fe2000004181c */
[----:B------:R-:W1:Y:S01]  /*fc50*/  LDSM.16.MT88.4 R28, [R146+0x4000] ;  /* 0x00400000921c783b */ /* 0x000e620000004200 */
[----:B------:R-:W-:-:S06]  /*fc60*/  FFMA.FTZ R34, R77, c[0x0][0x2d0], -R0 ;  /* 0x0000b4004d227a23 */ /* 0x000fcc0000010800 */
[----:B------:R-:W-:Y:S08]  /*fc70*/  HMMA.16816.F32.BF16 R20, R12, R46, RZ ;  /* 0x0000002e0c14723c */ /* 0x000ff000000418ff */
[----:B--2---:R-:W-:Y:S08]  /*fc80*/  HMMA.16816.F32.BF16 R116, R8, R24, R4 ;  /* 0x000000180874723c */ /* 0x004ff00000041804 */
[----:B------:R-:W-:Y:S08]  /*fc90*/  HMMA.16816.F32.BF16 R4, R12, R42, RZ ;  /* 0x0000002a0c04723c */ /* 0x000ff000000418ff */
[C---:B------:R-:W-:Y:S01]  /*fca0*/  HMMA.16816.F32.BF16 R108, R8.reuse, R38, R20 ;  /* 0x00000026086c723c */ /* 0x040fe20000041814 */
[----:B------:R-:W2:Y:S11]  /*fcb0*/  LDSM.16.MT88.4 R20, [R146+0x4800] ;  /* 0x004800009214783b */ /* 0x000eb60000004200 */
[----:B------:R-:W-:Y:S04]  /*fcc0*/  @!UPT UIADD3 URZ, URZ, URZ, URZ ;  /* 0x0000003f3f3ff290 */ /* 0x000fe8000fffe03f */
[----:B------:R-:W-:Y:S01]  /*fcd0*/  HMMA.16816.F32.BF16 R64, R8, R26, R4 ;  /* 0x0000001a0840723c */ /* 0x000fe20000041804 */
[----:B------:R-:W-:Y:S07]  /*fce0*/  LDSM.16.MT88.4 R24, [R147+0x4800] ;  /* 0x004800009318783b */ /* 0x000fee0000004200 */
[----:B-1----:R-:W-:Y:S07]  /*fcf0*/  HMMA.16816.F32.BF16 R4, R12, R28, RZ ;  /* 0x0000001c0c04723c */ /* 0x002fee00000418ff */
[--C-:B------:R-:W-:Y:S11]  /*fd00*/  FFMA.FTZ R28, R75, c[0x0][0x2d0], -R2.reuse ;  /* 0x0000b4004b1c7a23 */ /* 0x100ff60000010802 */
[----:B------:R-:W-:Y:S06]  /*fd10*/  @!UPT UIADD3 URZ, URZ, URZ, URZ ;  /* 0x0000003f3f3ff290 */ /* 0x000fec000fffe03f */
[----:B--2---:R-:W-:Y:S08]  /*fd20*/  HMMA.16816.F32.BF16 R84, R8, R20, R4 ;  /* 0x000000140854723c */ /* 0x004ff00000041804 */
[----:B------:R-:W-:Y:S07]  /*fd30*/  HMMA.16816.F32.BF16 R4, R12, R30, RZ ;  /* 0x0000001e0c04723c */ /* 0x000fee00000418ff */
[----:B------:R-:W-:-:S02]  /*fd40*/  FFMA.FTZ R30, R71, c[0x0][0x2d0], -R2 ;  /* 0x0000b400471e7a23 */ /* 0x000fc40000010802 */
[--C-:B------:R-:W-:Y:S11]  /*fd50*/  FFMA.FTZ R31, R70, c[0x0][0x2d0], -R2.reuse ;  /* 0x0000b400461f7a23 */ /* 0x100ff60000010802 */
[----:B------:R-:W-:Y:S04]  /*fd60*/  @!UPT UIADD3 URZ, URZ, URZ, URZ ;  /* 0x0000003f3f3ff290 */ /* 0x000fe8000fffe03f */
[----:B------:R-:W-:Y:S01]  /*fd70*/  HMMA.16816.F32.BF16 R88, R8, R22, R4 ;  /* 0x000000160858723c */ /* 0x000fe20000041804 */
[----:B------:R-:W1:Y:S06]  /*fd80*/  LDSM.16.MT88.4 R20, [R147+0x4000] ;  /* 0x004000009314783b */ /* 0x000e6c0000004200 */
[----:B------:R-:W-:Y:S02]  /*fd90*/  FADD.FTZ R4, R92, R17 ;  /* 0x000000115c047221 */ /* 0x000fe40000010000 */
[----:B------:R-:W-:Y:S02]  /*fda0*/  FFMA.FTZ R17, R72, c[0x0][0x2d0], -R2 ;  /* 0x0000b40048117a23 */ /* 0x000fe40000010802 */
[----:B------:R-:W-:-:S02]  /*fdb0*/  FADD.FTZ R29, R94, R4 ;  /* 0x000000045e1d7221 */ /* 0x000fc40000010000 */
[----:B------:R-:W-:Y:S02]  /*fdc0*/  FADD.FTZ R2, R96, R3 ;  /* 0x0000000360027221 */ /* 0x000fe40000010000 */
[----:B------:R-:W-:Y:S02]  /*fdd0*/  FADD.FTZ R3, R97, R29 ;  /* 0x0000001d61037221 */ /* 0x000fe40000010000 */
[----:B------:R-:W-:Y:S02]  /*fde0*/  FADD.FTZ R2, R99, R2 ;  /* 0x0000000263027221 */ /* 0x000fe40000010000 */
[----:B------:R-:W-:Y:S01]  /*fdf0*/  FADD.FTZ R3, R98, R3 ;  /* 0x0000000362037221 */ /* 0x000fe20000010000 */
[----:B-1----:R-:W-:Y:S01]  /*fe00*/  HMMA.16816.F32.BF16 R4, R12, R20, RZ ;  /* 0x000000140c04723c */ /* 0x002fe200000418ff */
[----:B------:R-:W-:Y:S08]  /*fe10*/  MUFU.EX2 R21, R30 ;  /* 0x0000001e00157308 */ /* 0x000ff00000000800 */
[----:B------:R-:W1:Y:S11]  /*fe20*/  MUFU.EX2 R20, R31 ;  /* 0x0000001f00147308 */ /* 0x000e760000000800 */
[----:B------:R-:W-:Y:S04]  /*fe30*/  @!UPT UIADD3 URZ, URZ, URZ, URZ ;  /* 0x0000003f3f3ff290 */ /* 0x000fe8000fffe03f */
[----:B------:R-:W-:Y:S01]  /*fe40*/  HMMA.16816.F32.BF16 R92, R8, R24, R4 ;  /* 0x00000018085c723c */ /* 0x000fe20000041804 */
[----:B------:R2:W-:Y:S01]  /*fe50*/  MUFU.EX2 R25, R28 ;  /* 0x0000001c00197308 */ /* 0x0005e20000000800 */
[----:B-1----:R-:W-:-:S06]  /*fe60*/  F2FP.BF16.PACK_AB R96, R20, R21 ;  /* 0x000000151460723e */ /* 0x002fcc00000010ff */
[----:B------:R-:W-:Y:S01]  /*fe70*/  HMMA.16816.F32.BF16 R4, R12, R22, RZ ;  /* 0x000000160c04723c */ /* 0x000fe200000418ff */
[----:B------:R1:W3:Y:S01]  /*fe80*/  MUFU.EX2 R23, R19 ;  /* 0x0000001300177308 */ /* 0x0002e20000000800 */
[----:B--2---:R-:W2:Y:S07]  /*fe90*/  LDSM.16.MT88.4 R28, [R174+0x4000] ;  /* 0x00400000ae1c783b */ /* 0x004eae0000004200 */
[----:B------:R4:W-:Y:S01]  /*fea0*/  MUFU.EX2 R24, R18 ;  /* 0x0000001200187308 */ /* 0x0009e20000000800 */
[----:B-1----:R-:W-:-:S07]  /*feb0*/  FFMA.FTZ R19, R83, c[0x0][0x2d0], -R0 ;  /* 0x0000b40053137a23 */ /* 0x002fce0000010800 */
[----:B------:R-:W1:Y:S07]  /*fec0*/  MUFU.EX2 R22, R17 ;  /* 0x0000001100167308 */ /* 0x000e6e0000000800 */
[----:B------:R-:W-:Y:S01]  /*fed0*/  HMMA.16816.F32.BF16 R148, R8, R26, R4 ;  /* 0x0000001a0894723c */ /* 0x000fe20000041804 */
[----:B----4-:R-:W-:-:S06]  /*fee0*/  FFMA.FTZ R18, R82, c[0x0][0x2d0], -R0 ;  /* 0x0000b40052127a23 */ /* 0x010fcc0000010800 */
[--C-:B------:R-:W-:Y:S01]  /*fef0*/  FFMA.FTZ R7, R80, c[0x0][0x2d0], -R0.reuse ;  /* 0x0000b40050077a23 */ /* 0x100fe20000010800 */
[----:B---3--:R-:W-:Y:S01]  /*ff00*/  F2FP.BF16.PACK_AB R4, R23, R25 ;  /* 0x000000191704723e */ /* 0x008fe200000010ff */
[--C-:B------:R-:W-:Y:S01]  /*ff10*/  FFMA.FTZ R5, R79, c[0x0][0x2d0], -R0.reuse ;  /* 0x0000b4004f057a23 */ /* 0x100fe20000010800 */
[----:B-1----:R-:W-:Y:S01]  /*ff20*/  F2FP.BF16.PACK_AB R6, R22, R24 ;  /* 0x000000181606723e */ /* 0x002fe200000010ff */
[----:B------:R-:W-:Y:S01]  /*ff30*/  FFMA.FTZ R17, R81, c[0x0][0x2d0], -R0 ;  /* 0x0000b40051117a23 */ /* 0x000fe20000010800 */
[----:B------:R-:W-:Y:S01]  /*ff40*/  MUFU.EX2 R18, R18 ;  /* 0x0000001200127308 */ /* 0x000fe20000000800 */
[----:B------:R-:W-:Y:S02]  /*ff50*/  FADD.FTZ R0, R25, R2 ;  /* 0x0000000219007221 */ /* 0x000fe40000010000 */
[----:B------:R-:W-:Y:S02]  /*ff60*/  FADD.FTZ R2, R100, R3 ;  /* 0x0000000364027221 */ /* 0x000fe40000010000 */
[----:B------:R-:W-:-:S03]  /*ff70*/  FADD.FTZ R0, R23, R0 ;  /* 0x0000000017007221 */ /* 0x000fc60000010000 */
[----:B------:R-:W-:Y:S01]  /*ff80*/  MUFU.EX2 R7, R7 ;  /* 0x0000000700077308 */ /* 0x000fe20000000800 */
[----:B------:R-:W-:Y:S02]  /*ff90*/  FADD.FTZ R0, R24, R0 ;  /* 0x0000000018007221 */ /* 0x000fe40000010000 */
[----:B------:R-:W1:Y:S02]  /*ffa0*/  LDSM.16.MT88.4 R24, [R174+0x4800] ;  /* 0x00480000ae18783b */ /* 0x000e640000004200 */
[----:B------:R-:W-:-:S04]  /*ffb0*/  FADD.FTZ R0, R22, R0 ;  /* 0x0000000016007221 */ /* 0x000fc80000010000 */
[----:B------:R-:W-:-:S04]  /*ffc0*/  FADD.FTZ R0, R21, R0 ;  /* 0x0000000015007221 */ /* 0x000fc80000010000 */
[----:B------:R-:W-:Y:S02]  /*ffd0*/  FADD.FTZ R3, R20, R0 ;  /* 0x0000000014037221 */ /* 0x000fe40000010000 */
[----:B--2---:R-:W-:Y:S01]  /*ffe0*/  HMMA.16816.F32.BF16 R20, R12, R28, RZ ;  /* 0x0000001c0c14723c */ /* 0x004fe200000418ff */
[----:B------:R-:W-:Y:S08]  /*fff0*/  MUFU.EX2 R29, R36 ;  /* 0x00000024001d7308 */ /* 0x000ff00000000800 */
[----:B------:R-:W2:Y:S02]  /*10000*/  MUFU.EX2 R28, R35 ;  /* 0x00000023001c7308 */ /* 0x000ea40000000800 */
[----:B--2---:R-:W-:Y:S11]  /*10010*/  F2FP.BF16.PACK_AB R98, R28, R29 ;  /* 0x0000001d1c62723e */ /* 0x004ff600000010ff */
[----:B------:R-:W-:Y:S02]  /*10020*/  @!UPT UIADD3 URZ, URZ, URZ, URZ ;  /* 0x0000003f3f3ff290 */ /* 0x000fe4000fffe03f */
[----:B-1----:R-:W-:Y:S01]  /*10030*/  HMMA.16816.F32.BF16 R48, R8, R24, R20 ;  /* 0x000000180830723c */ /* 0x002fe20000041814 */
[----:B------:R-:W1:Y:S07]  /*10040*/  MUFU.EX2 R25, R19 ;  /* 0x0000001300197308 */ /* 0x000e6e0000000800 */
[----:B------:R-:W-:Y:S01]  /*10050*/  HMMA.16816.F32.BF16 R20, R12, R30, RZ ;  /* 0x0000001e0c14723c */ /* 0x000fe200000418ff */
[----:B------:R-:W2:Y:S01]  /*10060*/  MUFU.EX2 R24, R17 ;  /* 0x0000001100187308 */ /* 0x000ea20000000800 */
[----:B-1----:R-:W-:-:S07]  /*10070*/  FADD.FTZ R0, R25, R2 ;  /* 0x0000000219007221 */ /* 0x002fce0000010000 */
[----:B------:R1:W3:Y:S01]  /*10080*/  MUFU.EX2 R19, R5 ;  /* 0x0000000500137308 */ /* 0x0002e20000000800 */
[----:B------:R-:W-:Y:S02]  /*10090*/  FADD.FTZ R2, R18, R0 ;  /* 0x0000000012027221 */ /* 0x000fe40000010000 */
[----:B------:R-:W-:Y:S02]  /*100a0*/  FADD.FTZ R0, R29, R3 ;  /* 0x000000031d007221 */ /* 0x000fe40000010000 */
[----:B--2---:R-:W-:-:S03]  /*100b0*/  FADD.FTZ R2, R24, R2 ;  /* 0x0000000218027221 */ /* 0x004fc60000010000 */
[----:B------:R-:W2:Y:S01]  /*100c0*/  MUFU.EX2 R17, R32 ;  /* 0x0000002000117308 */ /* 0x000ea20000000800 */
[----:B------:R-:W-:Y:S02]  /*100d0*/  FADD.FTZ R207, R28, R0 ;  /* 0x000000001ccf7221 */ /* 0x000fe40000010000 */
[C---:B------:R-:W-:Y:S01]  /*100e0*/  FADD.FTZ R0, R7.reuse, R2 ;  /* 0x0000000207007221 */ /* 0x040fe20000010000 */
[----:B------:R-:W-:-:S03]  /*100f0*/  F2FP.BF16.PACK_AB R7, R7, R24 ;  /* 0x000000180707723e */ /* 0x000fc600000010ff */
[----:B------:R-:W-:Y:S01]  /*10100*/  HMMA.16816.F32.BF16 R40, R8, R26, R20 ;  /* 0x0000001a0828723c */ /* 0x000fe20000041814 */
[----:B------:R-:W4:Y:S01]  /*10110*/  LDSM.16.MT88.4 R20, [R173+0x4000] ;  /* 0x00400000ad14783b */ /* 0x000f220000004200 */
[----:B-1----:R-:W-:Y:S01]  /*10120*/  F2FP.BF16.PACK_AB R5, R18, R25 ;  /* 0x000000191205723e */ /* 0x002fe200000010ff */
[----:B------:R-:W1:Y:S01]  /*10130*/  MUFU.EX2 R3, R34 ;  /* 0x0000002200037308 */ /* 0x000e620000000800 */
[----:B---3--:R-:W-:Y:S01]  /*10140*/  FADD.FTZ R0, R19, R0 ;  /* 0x0000000013007221 */ /* 0x008fe20000010000 */
[----:B--2---:R-:W-:-:S06]  /*10150*/  F2FP.BF16.PACK_AB R97, R17, R19 ;  /* 0x000000131161723e */ /* 0x004fcc00000010ff */
[----:B------:R-:W2:Y:S01]  /*10160*/  MUFU.EX2 R2, R33 ;  /* 0x0000002100027308 */ /* 0x000ea20000000800 */
[----:B------:R-:W-:-:S04]  /*10170*/  FADD.FTZ R0, R17, R0 ;  /* 0x0000000011007221 */ /* 0x000fc80000010000 */
[----:B-1----:R-:W-:Y:S01]  /*10180*/  FADD.FTZ R0, R3, R0 ;  /* 0x0000000003007221 */ /* 0x002fe20000010000 */
[----:B--2---:R-:W-:-:S03]  /*10190*/  F2FP.BF16.PACK_AB R99, R2, R3 ;  /* 0x000000030263723e */ /* 0x004fc600000010ff */
[----:B------:R-:W-:Y:S01]  /*101a0*/  FADD.FTZ R200, R2, R0 ;  /* 0x0000000002c87221 */ /* 0x000fe20000010000 */
[----:B------:R-:W-:-:S04]  /*101b0*/  IADD3 R0, R168, -0x2, RZ ;  /* 0xfffffffea8007810 */ /* 0x000fc80007ffe0ff */
[----:B------:R-:W-:Y:S01]  /*101c0*/  ISETP.GE.AND P0, PT, R0, R217, PT ;  /* 0x000000d90000720c */ /* 0x000fe20003f06270 */
[C---:B----4-:R-:W-:Y:S08]  /*101d0*/  HMMA.16816.F32.BF16 R24, R12.reuse, R20, RZ ;  /* 0x000000140c18723c */ /* 0x050ff000000418ff */
[----:B------:R-:W-:Y:S01]  /*101e0*/  HMMA.16816.F32.BF16 R12, R12, R22, RZ ;  /* 0x000000160c0c723c */ /* 0x000fe200000418ff */
[----:B------:R-:W1:Y:S11]  /*101f0*/  LDSM.16.MT88.4 R20, [R173+0x4800] ;  /* 0x00480000ad14783b */ /* 0x000e760000004200 */
[----:B------:R-:W-:Y:S04]  /*10200*/  @!UPT UIADD3 URZ, URZ, URZ, URZ ;  /* 0x0000003f3f3ff290 */ /* 0x000fe8000fffe03f */
[C---:B-1----:R-:W-:Y:S08]  /*10210*/  HMMA.16816.F32.BF16 R24, R8.reuse, R20, R24 ;  /* 0x000000140818723c */ /* 0x042ff00000041818 */
[----:B------:R-:W-:Y:S01]  /*10220*/  HMMA.16816.F32.BF16 R12, R8, R22, R12 ;  /* 0x00000016080c723c */ /* 0x000fe2000004180c */
        /* <DEDUP_REMOVED lines=13> */
[----:B------:R-:W2:Y:S03]  /*10300*/  LDSM.16.MT88.4 R132, [R146+0x1800] ;  /* 0x001800009284783b */ /* 0x000ea60000004200 */
[C---:B-1----:R-:W-:Y:S08]  /*10310*/  HMMA.16816.F32.BF16 R44, R4.reuse, R8, R152 ;  /* 0x00000008042c723c */ /* 0x042ff00000041898 */
[----:B------:R-:W-:Y:S01]  /*10320*/  HMMA.16816.F32.BF16 R52, R4, R10, R52 ;  /* 0x0000000a0434723c */ /* 0x000fe20000041834 */
[----:B------:R-:W1:Y:S07]  /*10330*/  LDSM.16.MT88.4 R8, [R147+0x3000] ;  /* 0x003000009308783b */ /* 0x000e6e0000004200 */
[C---:B--2---:R-:W-:Y:S08]  /*10340*/  HMMA.16816.F32.BF16 R136, R96.reuse, R132, R136 ;  /* 0x000000846088723c */ /* 0x044ff00000041888 */
[----:B------:R-:W-:Y:S08]  /*10350*/  HMMA.16816.F32.BF16 R132, R96, R134, R20 ;  /* 0x000000866084723c */ /* 0x000ff00000041814 */
[C---:B-1----:R-:W-:Y:S08]  /*10360*/  HMMA.16816.F32.BF16 R56, R4.reuse, R8, R56 ;  /* 0x000000080438723c */ /* 0x042ff00000041838 */
[C---:B------:R-:W-:Y:S01]  /*10370*/  HMMA.16816.F32.BF16 R60, R4.reuse, R10, R60 ;  /* 0x0000000a043c723c */ /* 0x040fe2000004183c */
[----:B------:R-:W1:Y:S07]  /*10380*/  LDSM.16.MT88.4 R8, [R174+0x3000] ;  /* 0x00300000ae08783b */ /* 0x000e6e0000004200 */
[C---:B-1----:R-:W-:Y:S01]  /*10390*/  HMMA.16816.F32.BF16 R68, R4.reuse, R8, R124 ;  /* 0x000000080444723c */ /* 0x042fe2000004187c */
[----:B------:R-:W1:Y:S07]  /*103a0*/  LDSM.16.MT88.4 R124, [R147+0x1800] ;  /* 0x00180000937c783b */ /* 0x000e6e0000004200 */
[----:B------:R-:W-:Y:S01]  /*103b0*/  HMMA.16816.F32.BF16 R72, R4, R10, R108 ;  /* 0x0000000a0448723c */ /* 0x000fe2000004186c */
[----:B------:R-:W2:Y:S04]  /*103c0*/  LDSM.16.MT88.4 R8, [R173+0x3000] ;  /* 0x00300000ad08783b */ /* 0x000ea80000004200 */
[----:B------:R-:W3:Y:S03]  /*103d0*/  LDSM.16.MT88.4 R108, [R173+0x1800] ;  /* 0x00180000ad6c783b */ /* 0x000ee60000004200 */
[----:B-1----:R-:W-:Y:S08]  /*103e0*/  HMMA.16816.F32.BF16 R128, R96, R124, R128 ;  /* 0x0000007c6080723c */ /* 0x002ff00000041880 */
[C---:B--2---:R-:W-:Y:S01]  /*103f0*/  HMMA.16816.F32.BF16 R76, R4.reuse, R8, R116 ;  /* 0x00000008044c723c */ /* 0x044fe20000041874 */
[----:B------:R-:W1:Y:S07]  /*10400*/  LDSM.16.MT88.4 R116, [R174+0x1800] ;  /* 0x00180000ae74783b */ /* 0x000e6e0000004200 */
[----:B------:R-:W-:Y:S01]  /*10410*/  HMMA.16816.F32.BF16 R80, R4, R10, R64 ;  /* 0x0000000a0450723c */ /* 0x000fe20000041840 */
[----:B------:R-:W2:Y:S04]  /*10420*/  LDSM.16.MT88.4 R8, [R146+0x5000] ;  /* 0x005000009208783b */ /* 0x000ea80000004200 */
[----:B------:R-:W-:Y:S03]  /*10430*/  LDSM.16.MT88.4 R64, [R173+0x3800] ;  /* 0x00380000ad40783b */ /* 0x000fe60000004200 */
[C---:B---3--:R-:W-:Y:S08]  /*10440*/  HMMA.16816.F32.BF16 R112, R96.reuse, R108, R112 ;  /* 0x0000006c6070723c */ /* 0x048ff00000041870 */
[C---:B------:R-:W-:Y:S08]  /*10450*/  HMMA.16816.F32.BF16 R108, R96.reuse, R110, R36 ;  /* 0x0000006e606c723c */ /* 0x040ff00000041824 */
[C---:B------:R-:W-:Y:S08]  /*10460*/  HMMA.16816.F32.BF16 R124, R96.reuse, R126, R28 ;  /* 0x0000007e607c723c */ /* 0x040ff0000004181c */
[----:B-1----:R-:W-:Y:S08]  /*10470*/  HMMA.16816.F32.BF16 R120, R96, R116, R120 ;  /* 0x000000746078723c */ /* 0x002ff00000041878 */
[C---:B--2---:R-:W-:Y:S08]  /*10480*/  HMMA.16816.F32.BF16 R84, R4.reuse, R8, R84 ;  /* 0x000000080454723c */ /* 0x044ff00000041854 */
[----:B------:R-:W-:Y:S01]  /*10490*/  HMMA.16816.F32.BF16 R88, R4, R10, R88 ;  /* 0x0000000a0458723c */ /* 0x000fe20000041858 */
[----:B------:R-:W1:Y:S07]  /*104a0*/  LDSM.16.MT88.4 R8, [R147+0x5000] ;  /* 0x005000009308783b */ /* 0x000e6e0000004200 */
        /* <DEDUP_REMOVED lines=9> */
[C---:B-1----:R-:W-:Y:S08]  /*10540*/  HMMA.16816.F32.BF16 R36, R96.reuse, R40, R44 ;  /* 0x000000286024723c */ /* 0x042ff0000004182c */
[C---:B--2---:R-:W-:Y:S01]  /*10550*/  HMMA.16816.F32.BF16 R44, R96.reuse, R48, R56 ;  /* 0x00000030602c723c */ /* 0x044fe20000041838 */
[----:B------:R-:W1:Y:S07]  /*10560*/  LDSM.16.MT88.4 R56, [R174+0x3800] ;  /* 0x00380000ae38783b */ /* 0x000e6e0000004200 */
[C---:B------:R-:W-:Y:S08]  /*10570*/  HMMA.16816.F32.BF16 R40, R96.reuse, R42, R52 ;  /* 0x0000002a6028723c */ /* 0x040ff00000041834 */
[C---:B------:R-:W-:Y:S08]  /*10580*/  HMMA.16816.F32.BF16 R48, R96.reuse, R50, R60 ;  /* 0x000000326030723c */ /* 0x040ff0000004183c */
[C---:B------:R-:W-:Y:S08]  /*10590*/  HMMA.16816.F32.BF16 R60, R96.reuse, R64, R76 ;  /* 0x00000040603c723c */ /* 0x040ff0000004184c */
[----:B------:R-:W-:Y:S01]  /*105a0*/  HMMA.16816.F32.BF16 R64, R96, R66, R80 ;  /* 0x000000426040723c */ /* 0x000fe20000041850 */
[----:B------:R-:W2:Y:S07]  /*105b0*/  LDSM.16.MT88.4 R80, [R147+0x5800] ;  /* 0x005800009350783b */ /* 0x000eae0000004200 */
[----:B---3--:R-:W-:Y:S08]  /*105c0*/  HMMA.16816.F32.BF16 R24, R4, R8, R24 ;  /* 0x000000080418723c */ /* 0x008ff00000041818 */
[C---:B-1----:R-:W-:Y:S08]  /*105d0*/  HMMA.16816.F32.BF16 R52, R96.reuse, R56, R68 ;  /* 0x000000386034723c */ /* 0x042ff00000041844 */
[----:B------:R-:W-:Y:S01]  /*105e0*/  HMMA.16816.F32.BF16 R56, R96, R58, R72 ;  /* 0x0000003a6038723c */ /* 0x000fe20000041848 */
[----:B------:R-:W1:Y:S07]  /*105f0*/  LDSM.16.MT88.4 R72, [R146+0x5800] ;  /* 0x005800009248783b */ /* 0x000e6e0000004200 */
[----:B------:R-:W-:Y:S01]  /*10600*/  HMMA.16816.F32.BF16 R12, R4, R10, R12 ;  /* 0x0000000a040c723c */ /* 0x000fe2000004180c */
[----:B------:R-:W3:Y:S07]  /*10610*/  LDSM.16.MT88.4 R4, [R173+0x5800] ;  /* 0x00580000ad04783b */ /* 0x000eee0000004200 */
[C---:B--2---:R-:W-:Y:S08]  /*10620*/  HMMA.16816.F32.BF16 R76, R96.reuse, R80, R92 ;  /* 0x00000050604c723c */ /* 0x044ff0000004185c */
[C---:B------:R-:W-:Y:S08]  /*10630*/  HMMA.16816.F32.BF16 R80, R96.reuse, R82, R148 ;  /* 0x000000526050723c */ /* 0x040ff00000041894 */
[C---:B-1----:R-:W-:Y:S08]  /*10640*/  HMMA.16816.F32.BF16 R68, R96.reuse, R72, R84 ;  /* 0x000000486044723c */ /* 0x042ff00000041854 */
[C---:B------:R-:W-:Y:S01]  /*10650*/  HMMA.16816.F32.BF16 R72, R96.reuse, R74, R88 ;  /* 0x0000004a6048723c */ /* 0x040fe20000041858 */
[----:B------:R-:W1:Y:S07]  /*10660*/  LDSM.16.MT88.4 R88, [R174+0x5800] ;  /* 0x00580000ae58783b */ /* 0x000e6e0000004200 */
[C---:B---3--:R-:W-:Y:S08]  /*10670*/  HMMA.16816.F32.BF16 R92, R96.reuse, R4, R24 ;  /* 0x00000004605c723c */ /* 0x048ff00000041818 */
[C---:B-1----:R-:W-:Y:S08]  /*10680*/  HMMA.16816.F32.BF16 R84, R96.reuse, R88, R156 ;  /* 0x000000586054723c */ /* 0x042ff0000004189c */
[C---:B------:R-:W-:Y:S08]  /*10690*/  HMMA.16816.F32.BF16 R88, R96.reuse, R90, R152 ;  /* 0x0000005a6058723c */ /* 0x040ff00000041898 */
[----:B------:R-:W-:Y:S01]  /*106a0*/  HMMA.16816.F32.BF16 R96, R96, R6, R12 ;  /* 0x000000066060723c */ /* 0x000fe2000004180c */
[----:B------:R-:W-:Y:S07]  /*106b0*/  @!UPT UIADD3 URZ, URZ, URZ, URZ ;  /* 0x0000003f3f3ff290 */ /* 0x000fee000fffe03f */
[----:B------:R-:W-:Y:S11]  /*106c0*/  @!P0 BRA `(.L_x_268) ;  /* 0x00002c3000008947 */ /* 0x000ff60003800000 */
[----:B------:R-:W-:Y:S02]  /*106d0*/  MOV R197, R0 ;  /* 0x0000000000c57202 */ /* 0x000fe40000000f00 */
[----:B------:R-:W-:-:S02]  /*106e0*/  MOV R105, R16 ;  /* 0x0000001000697202 */ /* 0x000fc40000000f00 */
[----:B------:R-:W-:Y:S02]  /*106f0*/  MOV R104, R101 ;  /* 0x0000006500687202 */ /* 0x000fe40000000f00 */
.L_x_275:
[----:B------:R-:W-:Y:S04]  /*10700*/  DEPBAR.LE SB0, 0x0 ;  /* 0x000080000000791a */ /* 0x000fe80000000000 */
[----:B------:R-:W-:Y:S01]  /*10710*/  WARPSYNC 0xffffffff ;  /* 0xffffffff00007948 */ /* 0x000fe20003800000 */
[----:B------:R-:W-:Y:S01]  /*10720*/  BAR.SYNC.DEFER_BLOCKING 0x0 ;  /* 0x0000000000007b1d */ /* 0x000fe20000010000 */
[----:B------:R-:W-:Y:S01]  /*10730*/  SHF.R.S32.HI R0, RZ, 0x1f, R196 ;  /* 0x0000001fff007819 */ /* 0x000fe200000114c4 */
[----:B------:R-:W-:Y:S01]  /*10740*/  IMAD.WIDE.U32 R2, R196, c[0x0][0x208], RZ ;  /* 0x00008200c4027a25 */ /* 0x000fe200078e00ff */
[C---:B------:R-:W-:Y:S02]  /*10750*/  ISETP.GE.AND P4, PT, R209.reuse, c[0x0][0x1d4], PT ;  /* 0x00007500d1007a0c */ /* 0x040fe40003f86270 */
[----:B------:R-:W-:Y:S01]  /*10760*/  ISETP.GE.AND P3, PT, R208, c[0x0][0x1d4], PT ;  /* 0x00007500d0007a0c */ /* 0x000fe20003f66270 */
[----:B------:R-:W-:Y:S01]  /*10770*/  IMAD R0, R0, c[0x0][0x208], RZ ;  /* 0x0000820000007a24 */ /* 0x000fe200078e02ff */
[C---:B------:R-:W-:Y:S01]  /*10780*/  SHF.L.U64.HI R30, R209.reuse, 0x1, R224 ;  /* 0x00000001d11e7819 */ /* 0x040fe200000102e0 */
[----:B------:R-:W-:Y:S01]  /*10790*/  IMAD.SHL.U32 R23, R209, 0x2, RZ ;  /* 0x00000002d1177824 */ /* 0x000fe200078e00ff */
[----:B------:R-:W-:Y:S01]  /*107a0*/  SHF.L.U64.HI R22, R208, 0x1, R225 ;  /* 0x00000001d0167819 */ /* 0x000fe200000102e1 */
[----:B------:R-:W-:Y:S01]  /*107b0*/  IMAD R0, R196, c[0x0][0x20c], R0 ;  /* 0x00008300c4007a24 */ /* 0x000fe200078e0200 */
[----:B------:R-:W-:Y:S01]  /*107c0*/  SHF.L.U64.HI R14, R210, 0x1, R211 ;  /* 0x00000001d20e7819 */ /* 0x000fe200000102d3 */
[----:B------:R-:W-:Y:S02]  /*107d0*/  IMAD.SHL.U32 R15, R208, 0x2, RZ ;  /* 0x00000002d00f7824 */ /* 0x000fe400078e00ff */
[----:B------:R-:W-:Y:S01]  /*107e0*/  IMAD.IADD R3, R3, 0x1, R0 ;  /* 0x0000000103037824 */ /* 0x000fe200078e0200 */
[----:B------:R-:W-:Y:S01]  /*107f0*/  SHF.R.S32.HI R0, RZ, 0x1f, R194 ;  /* 0x0000001fff007819 */ /* 0x000fe200000114c2 */
[----:B------:R-:W-:Y:S02]  /*10800*/  IMAD.SHL.U32 R13, R210, 0x2, RZ ;  /* 0x00000002d20d7824 */ /* 0x000fe400078e00ff */
[----:B------:R-:W-:Y:S04]  /*10810*/  IMAD.WIDE.U32 R2, R194, c[0x0][0x218], R2 ;  /* 0x00008600c2027a25 */ /* 0x000fe800078e0002 */
[----:B------:R-:W-:Y:S01]  /*10820*/  IMAD R4, R0, c[0x0][0x218], RZ ;  /* 0x0000860000047a24 */ /* 0x000fe200078e02ff */
[----:B------:R-:W-:Y:S01]  /*10830*/  IADD3 R0, P0, R226, R2, RZ ;  /* 0x00000002e2007210 */ /* 0x000fe20007f1e0ff */
[----:B------:R1:W2:Y:S02]  /*10840*/  LDSM.16.M88.4 R32, [R176] ;  /* 0x00000000b020783b */ /* 0x0002a40000000200 */
[----:B------:R-:W-:Y:S02]  /*10850*/  IMAD R4, R194, c[0x0][0x21c], R4 ;  /* 0x00008700c2047a24 */ /* 0x000fe400078e0204 */
[----:B------:R1:W3:Y:S03]  /*10860*/  LDSM.16.M88.4 R8, [R145] ;  /* 0x000000009108783b */ /* 0x0002e60000000200 */
[----:B------:R-:W-:Y:S01]  /*10870*/  IADD3.X R2, R228, R3, R4, P0, !PT ;  /* 0x00000003e4027210 */ /* 0x000fe200007fe404 */
[----:B------:R1:W4:Y:S01]  /*10880*/  LDSM.16.M88.4 R16, [R145+0x800] ;  /* 0x000800009110783b */ /* 0x0003220000000200 */
[C---:B------:R-:W-:Y:S03]  /*10890*/  LEA R5, P0, R0.reuse, c[0x0][0x1f8], 0x1 ;  /* 0x00007e0000057a11 */ /* 0x040fe600078008ff */
[----:B------:R1:W1:Y:S01]  /*108a0*/  LDSM.16.M88.4 R24, [R145+0x1000] ;  /* 0x001000009118783b */ /* 0x0002620000000200 */
[----:B------:R-:W-:Y:S03]  /*108b0*/  LEA.HI.X R4, R0, c[0x0][0x1fc], R2, 0x1, P0 ;  /* 0x00007f0000047a11 */ /* 0x000fe600000f0c02 */
[----:B------:R1:W1:Y:S04]  /*108c0*/  LDSM.16.M88.4 R148, [R145+0x1800] ;  /* 0x001800009194783b */ /* 0x0002680000000200 */
[----:B------:R1:W1:Y:S04]  /*108d0*/  LDSM.16.M88.4 R152, [R177] ;  /* 0x00000000b198783b */ /* 0x0002680000000200 */
[----:B------:R1:W1:Y:S04]  /*108e0*/  LDSM.16.M88.4 R156, [R180] ;  /* 0x00000000b49c783b */ /* 0x0002680000000200 */
[----:B------:R1:W1:Y:S04]  /*108f0*/  LDSM.16.M88.4 R160, [R191] ;  /* 0x00000000bfa0783b */ /* 0x0002680000000200 */
[----:B------:R1:W1:Y:S04]  /*10900*/  LDSM.16.M88.4 R164, [R190] ;  /* 0x00000000bea4783b */ /* 0x0002680000000200 */
[----:B------:R1:W1:Y:S01]  /*10910*/  LDSM.16.M88.4 R168, [R189] ;  /* 0x00000000bda8783b */ /* 0x0002620000000200 */
[----:B------:R-:W-:-:S05]  /*10920*/  BRA.DIV ~URZ, `(.L_x_269) ;  /* 0x000081327f007947 */ /* 0x000fca000b800000 */
[----:B------:R4:W3:Y:S02]  /*10930*/  SHFL.IDX PT, R0, R4, RZ, 0x181f ;  /* 0x00181fff04007589 */ /* 0x0008e400000e0000 */
.L_x_349:
[----:B------:R-:W5:Y:S01]  /*10940*/  SHFL.IDX PT, R3, R5, RZ, 0x181f ;  /* 0x00181fff05037589 */ /* 0x000f6200000e0000 */
[----:B------:R-:W-:Y:S01]  /*10950*/  SEL R193, RZ, 0x10, P6 ;  /* 0x00000010ffc17807 */ /* 0x000fe20003000000 */
[----:B------:R-:W-:Y:S03]  /*10960*/  BSSY B0, `(.L_x_270) ;  /* 0x00000fe000007945 */ /* 0x000fe60003800000 */
[----:B------:R4:W-:Y:S05]  /*10970*/  SHFL.IDX PT, R12, R4, 0x1, 0x181f ;  /* 0x00381f00040c7f89 */ /* 0x0009ea00000e0000 */
[----:B------:R3:W2:Y:S01]  /*10980*/  SHFL.IDX PT, R2, R5, 0x1, 0x181f ;  /* 0x00381f0005027f89 */ /* 0x0006a200000e0000 */
[C---:B-----5:R-:W-:Y:S05]  /*10990*/  IADD3 R6, P0, R3.reuse, R13, RZ ;  /* 0x0000000d03067210 */ /* 0x060fea0007f1e0ff */
[C---:B---3--:R-:W-:Y:S01]  /*109a0*/  IMAD.X R7, R0.reuse, 0x1, R14, P0 ;  /* 0x0000000100077824 */ /* 0x048fe200000e060e */
[----:B----4-:R-:W-:Y:S04]  /*109b0*/  IADD3 R4, P0, R3, R15, RZ ;  /* 0x0000000f03047210 */ /* 0x010fe80007f1e0ff */
[----:B------:R3:W-:Y:S01]  /*109c0*/  LDGSTS.E.BYPASS.LTC128B.128 [R192+0x100], [R6.64], !P6 ;  /* 0x0010000006c07fae */ /* 0x0007e2000f101d4a */
[----:B------:R-:W-:Y:S05]  /*109d0*/  IMAD.X R5, R0, 0x1, R22, P0 ;  /* 0x0000000100057824 */ /* 0x000fea00000e0616 */
[----:B------:R4:W-:Y:S02]  /*109e0*/  LDGSTS.E.BYPASS.LTC128B.128 [R192+0x2100], [R4.64], !P3 ;  /* 0x0210000004c07fae */ /* 0x0009e4000d901d4a */
[----:B----4-:R-:W-:Y:S02]  /*109f0*/  IADD3 R5, -R193, 0x10, RZ ;  /* 0x00000010c1057810 */ /* 0x010fe40007ffe1ff */
[----:B------:R-:W-:Y:S02]  /*10a00*/  SEL R4, RZ, 0x10, P3 ;  /* 0x00000010ff047807 */ /* 0x000fe40001800000 */
[----:B------:R-:W-:Y:S02]  /*10a10*/  LOP3.LUT R5, R5, 0xf, RZ, 0xc0, !PT ;  /* 0x0000000f05057812 */ /* 0x000fe400078ec0ff */
[C---:B------:R-:W-:Y:S02]  /*10a20*/  ISETP.NE.U32.AND P5, PT, R4.reuse, RZ, PT ;  /* 0x000000ff0400720c */ /* 0x040fe40003fa5070 */
[----:B--2---:R-:W-:Y:S02]  /*10a30*/  IADD3 R20, P1, P0, R5, R2, R13 ;  /* 0x0000000205147210 */ /* 0x004fe4000783e00d */
[----:B------:R-:W-:Y:S02]  /*10a40*/  IADD3 R4, -R4, 0x10, RZ ;  /* 0x0000001004047810 */ /* 0x000fe40007ffe1ff */
[----:B------:R-:W-:Y:S02]  /*10a50*/  IADD3.X R21, RZ, R12, R14, P1, P0 ;  /* 0x0000000cff157210 */ /* 0x000fe40000fe040e */
[----:B------:R-:W-:Y:S02]  /*10a60*/  IADD3 R14, P2, R3, R23, RZ ;  /* 0x00000017030e7210 */ /* 0x000fe40007f5e0ff */
[----:B------:R-:W-:Y:S02]  /*10a70*/  LOP3.LUT R4, R4, 0xf, RZ, 0xc0, !PT ;  /* 0x0000000f04047812 */ /* 0x000fe400078ec0ff */
[----:B------:R-:W-:Y:S02]  /*10a80*/  SEL R13, RZ, 0x10, P4 ;  /* 0x00000010ff0d7807 */ /* 0x000fe40002000000 */
[----:B------:R-:W-:Y:S01]  /*10a90*/  IADD3 R28, P1, P0, R4, R2, R15 ;  /* 0x00000002041c7210 */ /* 0x000fe2000783e00f */
[----:B------:R-:W-:Y:S01]  /*10aa0*/  IMAD.X R15, R0, 0x1, R30, P2 ;  /* 0x00000001000f7824 */ /* 0x000fe200010e061e */
[----:B------:R-:W-:Y:S02]  /*10ab0*/  IADD3 R4, -R13, 0x10, RZ ;  /* 0x000000100d047810 */ /* 0x000fe40007ffe1ff */
[----:B------:R-:W-:Y:S02]  /*10ac0*/  ISETP.NE.U32.AND P2, PT, R193, RZ, PT ;  /* 0x000000ffc100720c */ /* 0x000fe40003f45070 */
[----:B------:R2:W-:Y:S01]  /*10ad0*/  LDGSTS.E.BYPASS.LTC128B.128 [R192+0x4100], [R14.64], !P4 ;  /* 0x041000000ec07fae */ /* 0x0005e2000e101d4a */
[----:B------:R-:W-:Y:S02]  /*10ae0*/  LOP3.LUT R4, R4, 0xf, RZ, 0xc0, !PT ;  /* 0x0000000f04047812 */ /* 0x000fe400078ec0ff */
[----:B------:R-:W-:Y:S02]  /*10af0*/  IADD3.X R29, RZ, R12, R22, P1, P0 ;  /* 0x0000000cff1d7210 */ /* 0x000fe40000fe0416 */
[----:B------:R-:W-:Y:S02]  /*10b00*/  IADD3 R2, P1, P0, R4, R2, R23 ;  /* 0x0000000204027210 */ /* 0x000fe4000783e017 */
[C---:B---3--:R-:W-:Y:S03]  /*10b10*/  HMMA.16816.F32.BF16 R4, R32.reuse, R8, RZ ;  /* 0x000000082004723c */ /* 0x048fe600000418ff */
[----:B------:R-:W-:Y:S01]  /*10b20*/  IADD3.X R3, RZ, R12, R30, P1, P0 ;  /* 0x0000000cff037210 */ /* 0x000fe20000fe041e */
[----:B------:R3:W-:Y:S01]  /*10b30*/  LDGSTS.E.BYPASS.LTC128B.128.ZFILL [R192+0x1100], [R20.64], P2 ;  /* 0x0110000014c07fae */ /* 0x0007e20009141d4a */
[----:B------:R-:W-:Y:S03]  /*10b40*/  ISETP.NE.U32.AND P0, PT, R13, RZ, PT ;  /* 0x000000ff0d00720c */ /* 0x000fe60003f05070 */
[C---:B------:R-:W-:Y:S01]  /*10b50*/  HMMA.16816.F32.BF16 R8, R32.reuse, R10, RZ ;  /* 0x0000000a2008723c */ /* 0x040fe200000418ff */
[----:B------:R4:W-:Y:S09]  /*10b60*/  LDGSTS.E.BYPASS.LTC128B.128.ZFILL [R192+0x3100], [R28.64], P5 ;  /* 0x031000001cc07fae */ /* 0x0009f2000a941d4a */
[----:B------:R1:W-:Y:S01]  /*10b70*/  LDGSTS.E.BYPASS.LTC128B.128.ZFILL [R192+0x5100], [R2.64], P0 ;  /* 0x0510000002c07fae */ /* 0x0003e20008141d4a */
[----:B------:R-:W-:Y:S01]  /*10b80*/  ISETP.GT.AND P0, PT, R197, R217, PT ;  /* 0x000000d9c500720c */ /* 0x000fe20003f04270 */
[C---:B--2---:R-:W-:Y:S03]  /*10b90*/  HMMA.16816.F32.BF16 R12, R32.reuse, R16, RZ ;  /* 0x00000010200c723c */ /* 0x044fe600000418ff */
[----:B------:R-:W0:Y:S05]  /*10ba0*/  LDGDEPBAR ;  /* 0x00000000000079af */ /* 0x000e2a0000000000 */
[C---:B------:R-:W-:Y:S08]  /*10bb0*/  HMMA.16816.F32.BF16 R16, R32.reuse, R18, RZ ;  /* 0x000000122010723c */ /* 0x040ff000000418ff */
[C---:B-1-3--:R-:W-:Y:S08]  /*10bc0*/  HMMA.16816.F32.BF16 R20, R32.reuse, R24, RZ ;  /* 0x000000182014723c */ /* 0x04aff000000418ff */
[C---:B------:R-:W-:Y:S08]  /*10bd0*/  HMMA.16816.F32.BF16 R24, R32.reuse, R26, RZ ;  /* 0x0000001a2018723c */ /* 0x040ff000000418ff */
[C---:B----4-:R-:W-:Y:S08]  /*10be0*/  HMMA.16816.F32.BF16 R28, R32.reuse, R148, RZ ;  /* 0x00000094201c723c */ /* 0x050ff000000418ff */
[----:B------:R-:W-:Y:S01]  /*10bf0*/  HMMA.16816.F32.BF16 R32, R32, R150, RZ ;  /* 0x000000962020723c */ /* 0x000fe200000418ff */
[----:B------:R-:W-:Y:S07]  /*10c00*/  LDSM.16.M88.4 R148, [R179] ;  /* 0x00000000b394783b */ /* 0x000fee0000000200 */
[C---:B------:R-:W-:Y:S08]  /*10c10*/  HMMA.16816.F32.BF16 R4, R152.reuse, R156, R4 ;  /* 0x0000009c9804723c */ /* 0x040ff00000041804 */
[C---:B------:R-:W-:Y:S01]  /*10c20*/  HMMA.16816.F32.BF16 R8, R152.reuse, R158, R8 ;  /* 0x0000009e9808723c */ /* 0x040fe20000041808 */
[----:B------:R-:W1:Y:S07]  /*10c30*/  LDSM.16.M88.4 R156, [R175] ;  /* 0x00000000af9c783b */ /* 0x000e6e0000000200 */
[C---:B------:R-:W-:Y:S08]  /*10c40*/  HMMA.16816.F32.BF16 R12, R152.reuse, R160, R12 ;  /* 0x000000a0980c723c */ /* 0x040ff0000004180c */
[C---:B------:R-:W-:Y:S01]  /*10c50*/  HMMA.16816.F32.BF16 R16, R152.reuse, R162, R16 ;  /* 0x000000a29810723c */ /* 0x040fe20000041810 */
[----:B------:R-:W2:Y:S07]  /*10c60*/  LDSM.16.M88.4 R160, [R175+0x800] ;  /* 0x00080000afa0783b */ /* 0x000eae0000000200 */
[C---:B------:R-:W-:Y:S08]  /*10c70*/  HMMA.16816.F32.BF16 R20, R152.reuse, R164, R20 ;  /* 0x000000a49814723c */ /* 0x040ff00000041814 */
[C---:B------:R-:W-:Y:S01]  /*10c80*/  HMMA.16816.F32.BF16 R24, R152.reuse, R166, R24 ;  /* 0x000000a69818723c */ /* 0x040fe20000041818 */
[----:B------:R-:W-:Y:S07]  /*10c90*/  LDSM.16.M88.4 R164, [R175+0x1800] ;  /* 0x00180000afa4783b */ /* 0x000fee0000000200 */
[C---:B------:R-:W-:Y:S08]  /*10ca0*/  HMMA.16816.F32.BF16 R28, R152.reuse, R168, R28 ;  /* 0x000000a8981c723c */ /* 0x040ff0000004181c */
[----:B------:R-:W-:Y:S01]  /*10cb0*/  HMMA.16816.F32.BF16 R32, R152, R170, R32 ;  /* 0x000000aa9820723c */ /* 0x000fe20000041820 */
[----:B------:R-:W3:Y:S07]  /*10cc0*/  LDSM.16.M88.4 R152, [R175+0x1000] ;  /* 0x00100000af98783b */ /* 0x000eee0000000200 */
[C---:B-1----:R-:W-:Y:S08]  /*10cd0*/  HMMA.16816.F32.BF16 R4, R148.reuse, R156, R4 ;  /* 0x0000009c9404723c */ /* 0x042ff00000041804 */
[C---:B------:R-:W-:Y:S01]  /*10ce0*/  HMMA.16816.F32.BF16 R8, R148.reuse, R158, R8 ;  /* 0x0000009e9408723c */ /* 0x040fe20000041808 */
[----:B------:R-:W-:Y:S07]  /*10cf0*/  LDSM.16.M88.4 R156, [R172] ;  /* 0x00000000ac9c783b */ /* 0x000fee0000000200 */
[C---:B--2---:R-:W-:Y:S08]  /*10d00*/  HMMA.16816.F32.BF16 R12, R148.reuse, R160, R12 ;  /* 0x000000a0940c723c */ /* 0x044ff0000004180c */
[C---:B------:R-:W-:Y:S01]  /*10d10*/  HMMA.16816.F32.BF16 R16, R148.reuse, R162, R16 ;  /* 0x000000a29410723c */ /* 0x040fe20000041810 */
[----:B------:R-:W-:Y:S07]  /*10d20*/  LDSM.16.M88.4 R160, [R172+0x800] ;  /* 0x00080000aca0783b */ /* 0x000fee0000000200 */
[C---:B---3--:R-:W-:Y:S08]  /*10d30*/  HMMA.16816.F32.BF16 R20, R148.reuse, R152, R20 ;  /* 0x000000989414723c */ /* 0x048ff00000041814 */
[C---:B------:R-:W-:Y:S01]  /*10d40*/  HMMA.16816.F32.BF16 R24, R148.reuse, R154, R24 ;  /* 0x0000009a9418723c */ /* 0x040fe20000041818 */
[----:B------:R-:W1:Y:S07]  /*10d50*/  LDSM.16.M88.4 R152, [R178] ;  /* 0x00000000b298783b */ /* 0x000e6e0000000200 */
[C---:B------:R-:W-:Y:S08]  /*10d60*/  HMMA.16816.F32.BF16 R28, R148.reuse, R164, R28 ;  /* 0x000000a4941c723c */ /* 0x040ff0000004181c */
[----:B------:R-:W-:Y:S01]  /*10d70*/  HMMA.16816.F32.BF16 R32, R148, R166, R32 ;  /* 0x000000a69420723c */ /* 0x000fe20000041820 */
[----:B------:R-:W2:Y:S05]  /*10d80*/  LDSM.16.M88.4 R148, [R172+0x1000] ;  /* 0x00100000ac94783b */ /* 0x000eaa0000000200 */
[----:B------:R-:W3:Y:S02]  /*10d90*/  LDSM.16.M88.4 R164, [R172+0x1800] ;  /* 0x00180000aca4783b */ /* 0x000ee40000000200 */
        /* <DEDUP_REMOVED lines=9> */
[C---:B---3--:R-:W-:Y:S08]  /*10e30*/  HMMA.16816.F32.BF16 R28, R152.reuse, R164, R28 ;  /* 0x000000a4981c723c */ /* 0x048ff0000004181c */
[----:B------:R-:W-:Y:S01]  /*10e40*/  HMMA.16816.F32.BF16 R32, R152, R166, R32 ;  /* 0x000000a69820723c */ /* 0x000fe20000041820 */
[----:B------:R-:W2:Y:S05]  /*10e50*/  LDSM.16.M88.4 R152, [R145+0x3000] ;  /* 0x003000009198783b */ /* 0x000eaa0000000200 */
[----:B------:R-:W3:Y:S02]  /*10e60*/  LDSM.16.M88.4 R164, [R145+0x3800] ;  /* 0x0038000091a4783b */ /* 0x000ee40000000200 */
[C---:B-1----:R-:W-:Y:S08]  /*10e70*/  HMMA.16816.F32.BF16 R4, R148.reuse, R156, R4 ;  /* 0x0000009c9404723c */ /* 0x042ff00000041804 */
[C---:B------:R-:W-:Y:S01]  /*10e80*/  HMMA.16816.F32.BF16 R8, R148.reuse, R158, R8 ;  /* 0x0000009e9408723c */ /* 0x040fe20000041808 */
[----:B------:R-:W-:Y:S07]  /*10e90*/  LDSM.16.M88.4 R156, [R188] ;  /* 0x00000000bc9c783b */ /* 0x000fee0000000200 */
[C---:B------:R-:W-:Y:S08]  /*10ea0*/  HMMA.16816.F32.BF16 R12, R148.reuse, R160, R12 ;  /* 0x000000a0940c723c */ /* 0x040ff0000004180c */
[C---:B------:R-:W-:Y:S01]  /*10eb0*/  HMMA.16816.F32.BF16 R16, R148.reuse, R162, R16 ;  /* 0x000000a29410723c */ /* 0x040fe20000041810 */
[----:B------:R-:W-:Y:S07]  /*10ec0*/  LDSM.16.M88.4 R160, [R187] ;  /* 0x00000000bba0783b */ /* 0x000fee0000000200 */
[C---:B--2---:R-:W-:Y:S08]  /*10ed0*/  HMMA.16816.F32.BF16 R20, R148.reuse, R152, R20 ;  /* 0x000000989414723c */ /* 0x044ff00000041814 */
[C---:B------:R-:W-:Y:S01]  /*10ee0*/  HMMA.16816.F32.BF16 R24, R148.reuse, R154, R24 ;  /* 0x0000009a9418723c */ /* 0x040fe20000041818 */
[----:B------:R-:W1:Y:S07]  /*10ef0*/  LDSM.16.M88.4 R152, [R177+0x4000] ;  /* 0x00400000b198783b */ /* 0x000e6e0000000200 */
[C---:B---3--:R-:W-:Y:S08]  /*10f00*/  HMMA.16816.F32.BF16 R28, R148.reuse, R164, R28 ;  /* 0x000000a4941c723c */ /* 0x048ff0000004181c */
[----:B------:R-:W-:Y:S01]  /*10f10*/  HMMA.16816.F32.BF16 R32, R148, R166, R32 ;  /* 0x000000a69420723c */ /* 0x000fe20000041820 */
[----:B------:R-:W2:Y:S05]  /*10f20*/  LDSM.16.M88.4 R148, [R186] ;  /* 0x00000000ba94783b */ /* 0x000eaa0000000200 */
[----:B------:R-:W3:Y:S02]  /*10f30*/  LDSM.16.M88.4 R164, [R185] ;  /* 0x00000000b9a4783b */ /* 0x000ee40000000200 */
        /* <DEDUP_REMOVED lines=78> */
[----:B------:R-:W-:Y:S04]  /*11420*/  DEPBAR.LE SB0, 0x0 ;  /* 0x000080000000791a */ /* 0x000fe80000000000 */
[----:B------:R-:W-:Y:S01]  /*11430*/  BAR.SYNC.DEFER_BLOCKING 0x0 ;  /* 0x0000000000007b1d */ /* 0x000fe20000010000 */
[C---:B-1----:R-:W-:Y:S08]  /*11440*/  HMMA.16816.F32.BF16 R4, R152.reuse, R156, R4 ;  /* 0x0000009c9804723c */ /* 0x042ff00000041804 */
[C---:B------:R-:W-:Y:S08]  /*11450*/  HMMA.16816.F32.BF16 R8, R152.reuse, R158, R8 ;  /* 0x0000009e9808723c */ /* 0x040ff00000041808 */
[C---:B------:R-:W-:Y:S08]  /*11460*/  HMMA.16816.F32.BF16 R12, R152.reuse, R160, R12 ;  /* 0x000000a0980c723c */ /* 0x040ff0000004180c */
[C---:B------:R-:W-:Y:S08]  /*11470*/  HMMA.16816.F32.BF16 R16, R152.reuse, R162, R16 ;  /* 0x000000a29810723c */ /* 0x040ff00000041810 */
[C---:B--2---:R-:W-:Y:S08]  /*11480*/  HMMA.16816.F32.BF16 R20, R152.reuse, R148, R20 ;  /* 0x000000949814723c */ /* 0x044ff00000041814 */
[C---:B------:R-:W-:Y:S08]  /*11490*/  HMMA.16816.F32.BF16 R24, R152.reuse, R150, R24 ;  /* 0x000000969818723c */ /* 0x040ff00000041818 */
[C---:B---3--:R-:W-:Y:S08]  /*114a0*/  HMMA.16816.F32.BF16 R28, R152.reuse, R164, R28 ;  /* 0x000000a4981c723c */ /* 0x048ff0000004181c */
[----:B------:R-:W-:Y:S01]  /*114b0*/  HMMA.16816.F32.BF16 R32, R152, R166, R32 ;  /* 0x000000a69820723c */ /* 0x000fe20000041820 */
[----:B------:R-:W-:Y:S07]  /*114c0*/  @!UPT UIADD3 URZ, URZ, URZ, URZ ;  /* 0x0000003f3f3ff290 */ /* 0x000fee000fffe03f */
[----:B------:R-:W-:-:S11]  /*114d0*/  @!P0 BRA `(.L_x_271) ;  /* 0x0000046000008947 */ /* 0x000fd60003800000 */
[----:B------:R-:W-:Y:S01]  /*114e0*/  IMAD.MOV.U32 R0, RZ, RZ, 0x1 ;  /* 0x00000001ff007424 */ /* 0x000fe200078e00ff */
[----:B------:R-:W-:Y:S01]  /*114f0*/  ISETP.GT.AND P0, PT, R213, 0x3f, PT ;  /* 0x0000003fd500780c */ /* 0x000fe20003f04270 */
[----:B------:R-:W-:Y:S01]  /*11500*/  IMAD R2, R197, 0x40, R235 ;  /* 0x00000040c5027824 */ /* 0x000fe200078e02eb */
[C---:B------:R-:W-:Y:S01]  /*11510*/  SHF.L.U64.HI R156, R209.reuse, 0x1, R224 ;  /* 0x00000001d19c7819 */ /* 0x040fe200000102e0 */
[----:B------:R-:W-:Y:S01]  /*11520*/  IMAD.MOV.U32 R194, RZ, RZ, RZ ;  /* 0x000000ffffc27224 */ /* 0x000fe200078e00ff */
[----:B------:R-:W-:Y:S01]  /*11530*/  ISETP.NE.AND P1, PT, R0, c[0x0][0x2b8], PT ;  /* 0x0000ae0000007a0c */ /* 0x000fe20003f25270 */
[----:B------:R-:W-:Y:S01]  /*11540*/  IMAD.SHL.U32 R154, R209, 0x2, RZ ;  /* 0x00000002d19a7824 */ /* 0x000fe200078e00ff */
[----:B------:R-:W-:Y:S01]  /*11550*/  IADD3 R2, R2, -0x40, R213 ;  /* 0xffffffc002027810 */ /* 0x000fe20007ffe0d5 */
[C---:B------:R-:W-:Y:S01]  /*11560*/  IMAD.SHL.U32 R153, R208.reuse, 0x2, RZ ;  /* 0x00000002d0997824 */ /* 0x040fe200078e00ff */
[----:B------:R-:W-:Y:S01]  /*11570*/  SHF.L.U64.HI R155, R208, 0x1, R225 ;  /* 0x00000001d09b7819 */ /* 0x000fe200000102e1 */
[C---:B------:R-:W-:Y:S01]  /*11580*/  IMAD.SHL.U32 R151, R210.reuse, 0x2, RZ ;  /* 0x00000002d2977824 */ /* 0x040fe200078e00ff */
[----:B------:R-:W-:Y:S01]  /*11590*/  SHF.L.U64.HI R152, R210, 0x1, R211 ;  /* 0x00000001d2987819 */ /* 0x000fe200000102d3 */
[----:B------:R-:W-:Y:S06]  /*115a0*/  IMAD.MOV.U32 R0, RZ, RZ, R2 ;  /* 0x000000ffff007224 */ /* 0x000fec00078e0002 */
        /* <DEDUP_REMOVED lines=8> */
[----:B------:R-:W-:Y:S01]  /*11630*/  IMAD.WIDE.U32 R2, R196, c[0x0][0x1e0], RZ ;  /* 0x00007800c4027a25 */ /* 0x000fe200078e00ff */
        /* <DEDUP_REMOVED lines=15> */
.L_x_350:
        /* <DEDUP_REMOVED lines=18> */
.L_x_351:
[C---:B---3--:R-:W-:Y:S02]  /*11850*/  IADD3 R2, -R193.reuse, 0x10, RZ ;  /* 0x00000010c1027810 */ /* 0x048fe40007ffe1ff */
[----:B------:R-:W-:Y:S02]  /*11860*/  ISETP.NE.U32.AND P0, PT, R193, RZ, PT ;  /* 0x000000ffc100720c */ /* 0x000fe40003f05070 */
[----:B------:R-:W-:Y:S04]  /*11870*/  LOP3.LUT R2, R2, 0xf, RZ, 0xc0, !PT ;  /* 0x0000000f02027812 */ /* 0x000fe800078ec0ff */
[----:B--2---:R-:W-:Y:S04]  /*11880*/  IADD3 R2, P2, P1, R2, R0, R151 ;  /* 0x0000000002027210 */ /* 0x004fe8000795e097 */
[----:B----4-:R-:W-:Y:S02]  /*11890*/  IADD3.X R3, RZ, R100, R152, P2, P1 ;  /* 0x00000064ff037210 */ /* 0x010fe400017e2498 */
[----:B------:R-:W-:Y:S03]  /*118a0*/  IADD3 R148, P1, R0, R153, RZ ;  /* 0x0000009900947210 */ /* 0x000fe60007f3e0ff */
[----:B------:R-:W-:Y:S01]  /*118b0*/  @!PT LDS RZ, [RZ] ;  /* 0x00000000fffff984 */ /* 0x000fe20000000800 */
[----:B------:R-:W-:Y:S01]  /*118c0*/  @!PT LDS RZ, [RZ] ;  /* 0x00000000fffff984 */ /* 0x000fe20000000800 */
[----:B------:R-:W-:Y:S01]  /*118d0*/  @!PT LDS RZ, [RZ] ;  /* 0x00000000fffff984 */ /* 0x000fe20000000800 */
[----:B------:R2:W-:Y:S02]  /*118e0*/  LDGSTS.E.BYPASS.LTC128B.128.ZFILL [R192+0x7100], [R2.64], P0 ;  /* 0x0710000002c07fae */ /* 0x0005e40008141d4a */
[----:B------:R-:W-:Y:S05]  /*118f0*/  IMAD.X R149, R100, 0x1, R155, P1 ;  /* 0x0000000164957824 */ /* 0x000fea00008e069b */
[----:B------:R3:W-:Y:S01]  /*11900*/  LDGSTS.E.BYPASS.LTC128B.128 [R192+0x9100], [R148.64], !P3 ;  /* 0x0910000094c07fae */ /* 0x0007e2000d901d4a */
[----:B--2---:R-:W-:Y:S05]  /*11910*/  IADD3 R2, P0, R0, R154, RZ ;  /* 0x0000009a00027210 */ /* 0x004fea0007f1e0ff */
[----:B------:R-:W-:Y:S05]  /*11920*/  IMAD.X R3, R100, 0x1, R156, P0 ;  /* 0x0000000164037824 */ /* 0x000fea00000e069c */
[----:B------:R3:W-:Y:S03]  /*11930*/  LDGSTS.E.BYPASS.LTC128B.128 [R192+0xb100], [R2.64], !P4 ;  /* 0x0b10000002c07fae */ /* 0x0007e6000e101d4a */
.L_x_271:
[----:B------:R-:W-:Y:S05]  /*11940*/  BSYNC B0 ;  /* 0x0000000000007941 */ /* 0x000fea0003800000 */
.L_x_270:
[----:B---3--:R-:W-:Y:S01]  /*11950*/  FMNMX.FTZ R2, R4, R104, !PT ;  /* 0x0000006804027209 */ /* 0x008fe20007810000 */
        /* <DEDUP_REMOVED lines=33> */
[----:B------:R-:W2:Y:S02]  /*11b70*/  SHFL.BFLY PT, R0, R100, 0x2, 0x1f ;  /* 0x0c401f0064007f89 */ /* 0x000ea400000e0000 */
[----:B--2---:R-:W-:Y:S05]  /*11b80*/  FMNMX.FTZ R0, R100, R0, !PT ;  /* 0x0000000064007209 */ /* 0x004fea0007810000 */
[----:B------:R-:W2:Y:S02]  /*11b90*/  SHFL.BFLY PT, R2, R0, 0x1, 0x1f ;  /* 0x0c201f0000027f89 */ /* 0x000ea400000e0000 */
[----:B-12---:R-:W-:Y:S02]  /*11ba0*/  FMNMX.FTZ R101, R0, R2, !PT ;  /* 0x0000000200657209 */ /* 0x006fe40007810000 */
[----:B------:R-:W1:Y:S02]  /*11bb0*/  SHFL.BFLY PT, R0, R148, 0x2, 0x1f ;  /* 0x0c401f0094007f89 */ /* 0x000e6400000e0000 */
[----:B-1----:R-:W-:Y:S05]  /*11bc0*/  FMNMX.FTZ R100, R148, R0, !PT ;  /* 0x0000000094647209 */ /* 0x002fea0007810000 */
[----:B------:R1:W2:Y:S02]  /*11bd0*/  SHFL.BFLY PT, R0, R100, 0x1, 0x1f ;  /* 0x0c201f0064007f89 */ /* 0x0002a400000e0000 */
.L_x_352:
[----:B--2---:R-:W-:Y:S01]  /*11be0*/  FMNMX.FTZ R3, R0, R100, !PT ;  /* 0x0000006400037209 */ /* 0x004fe20007810000 */
[C---:B-1----:R-:W-:Y:S01]  /*11bf0*/  FMUL.FTZ R100, R101.reuse, c[0x0][0x2d0] ;  /* 0x0000b40065647a20 */ /* 0x042fe20000410000 */
[----:B------:R-:W-:Y:S01]  /*11c00*/  WARPSYNC 0xffffffff ;  /* 0xffffffff00007948 */ /* 0x000fe20003800000 */
[----:B------:R-:W-:Y:S01]  /*11c10*/  FADD.FTZ R0, -R101, R104 ;  /* 0x0000006865007221 */ /* 0x000fe20000010100 */
[----:B------:R-:W-:Y:S01]  /*11c20*/  ISETP.GT.AND P0, PT, R197, R217, PT ;  /* 0x000000d9c500720c */ /* 0x000fe20003f04270 */
[--C-:B------:R-:W-:Y:S02]  /*11c30*/  FFMA.FTZ R104, R4, c[0x0][0x2d0], -R100.reuse ;  /* 0x0000b40004687a23 */ /* 0x100fe40000010864 */
[----:B------:R-:W-:Y:S02]  /*11c40*/  FMUL.FTZ R0, R0, c[0x0][0x2d0] ;  /* 0x0000b40000007a20 */ /* 0x000fe40000410000 */
[--C-:B------:R-:W-:Y:S02]  /*11c50*/  FFMA.FTZ R159, R12, c[0x0][0x2d0], -R100.reuse ;  /* 0x0000b4000c9f7a23 */ /* 0x100fe40000010864 */
[----:B------:R-:W-:Y:S01]  /*11c60*/  MUFU.EX2 R2, R0 ;  /* 0x0000000000027308 */ /* 0x000fe20000000800 */
[--C-:B------:R-:W-:Y:S02]  /*11c70*/  FFMA.FTZ R5, R5, c[0x0][0x2d0], -R100.reuse ;  /* 0x0000b40005057a23 */ /* 0x100fe40000010864 */
[--C-:B------:R-:W-:Y:S02]  /*11c80*/  FFMA.FTZ R4, R8, c[0x0][0x2d0], -R100.reuse ;  /* 0x0000b40008047a23 */ /* 0x100fe40000010864 */
[--C-:B------:R-:W-:Y:S02]  /*11c90*/  FFMA.FTZ R158, R13, c[0x0][0x2d0], -R100.reuse ;  /* 0x0000b4000d9e7a23 */ /* 0x100fe40000010864 */
[--C-:B------:R-:W-:Y:S02]  /*11ca0*/  FFMA.FTZ R157, R16, c[0x0][0x2d0], -R100.reuse ;  /* 0x0000b400109d7a23 */ /* 0x100fe40000010864 */
[--C-:B------:R-:W-:Y:S01]  /*11cb0*/  FFMA.FTZ R167, R21, c[0x0][0x2d0], -R100.reuse ;  /* 0x0000b40015a77a23 */ /* 0x100fe20000010864 */
[----:B------:R-:W1:Y:S01]  /*11cc0*/  MUFU.EX2 R12, R104 ;  /* 0x00000068000c7308 */ /* 0x000e620000000800 */
[--C-:B------:R-:W-:Y:S02]  /*11cd0*/  FFMA.FTZ R166, R24, c[0x0][0x2d0], -R100.reuse ;  /* 0x0000b40018a67a23 */ /* 0x100fe40000010864 */
[--C-:B------:R-:W-:Y:S02]  /*11ce0*/  FFMA.FTZ R165, R25, c[0x0][0x2d0], -R100.reuse ;  /* 0x0000b40019a57a23 */ /* 0x100fe40000010864 */
[--C-:B------:R-:W-:Y:S02]  /*11cf0*/  FFMA.FTZ R171, R28, c[0x0][0x2d0], -R100.reuse ;  /* 0x0000b4001cab7a23 */ /* 0x100fe40000010864 */
[--C-:B------:R-:W-:Y:S02]  /*11d00*/  FFMA.FTZ R193, R29, c[0x0][0x2d0], -R100.reuse ;  /* 0x0000b4001dc17a23 */ /* 0x100fe40000010864 */
[--C-:B------:R-:W-:Y:S01]  /*11d10*/  FFMA.FTZ R198, R32, c[0x0][0x2d0], -R100.reuse ;  /* 0x0000b40020c67a23 */ /* 0x100fe20000010864 */
[----:B------:R-:W2:Y:S01]  /*11d20*/  MUFU.EX2 R8, R5 ;  /* 0x0000000500087308 */ /* 0x000ea20000000800 */
[--C-:B------:R-:W-:Y:S02]  /*11d30*/  FFMA.FTZ R9, R9, c[0x0][0x2d0], -R100.reuse ;  /* 0x0000b40009097a23 */ /* 0x100fe40000010864 */
[--C-:B------:R-:W-:Y:S02]  /*11d40*/  FFMA.FTZ R156, R17, c[0x0][0x2d0], -R100.reuse ;  /* 0x0000b400119c7a23 */ /* 0x100fe40000010864 */
[--C-:B------:R-:W-:Y:S02]  /*11d50*/  FFMA.FTZ R168, R20, c[0x0][0x2d0], -R100.reuse ;  /* 0x0000b40014a87a23 */ /* 0x100fe40000010864 */
[----:B------:R-:W-:Y:S03]  /*11d60*/  FFMA.FTZ R100, R33, c[0x0][0x2d0], -R100 ;  /* 0x0000b40021647a23 */ /* 0x000fe60000010864 */
[----:B------:R3:W-:Y:S10]  /*11d70*/  MUFU.EX2 R13, R4 ;  /* 0x00000004000d7308 */ /* 0x0007f40000000800 */
[----:B------:R-:W4:Y:S10]  /*11d80*/  MUFU.EX2 R9, R9 ;  /* 0x0000000900097308 */ /* 0x000f340000000800 */
[----:B------:R-:W-:Y:S01]  /*11d90*/  MUFU.EX2 R100, R100 ;  /* 0x0000006400647308 */ /* 0x000fe20000000800 */
[----:B---3--:R-:W-:Y:S04]  /*11da0*/  FMUL.FTZ R4, R3, c[0x0][0x2d0] ;  /* 0x0000b40003047a20 */ /* 0x008fe80000410000 */
[--C-:B------:R-:W-:Y:S02]  /*11db0*/  FFMA.FTZ R195, R34, c[0x0][0x2d0], -R4.reuse ;  /* 0x0000b40022c37a23 */ /* 0x100fe40000010804 */
[--C-:B------:R-:W-:Y:S02]  /*11dc0*/  FFMA.FTZ R199, R35, c[0x0][0x2d0], -R4.reuse ;  /* 0x0000b40023c77a23 */ /* 0x100fe40000010804 */
[--C-:B------:R-:W-:Y:S02]  /*11dd0*/  FFMA.FTZ R6, R6, c[0x0][0x2d0], -R4.reuse ;  /* 0x0000b40006067a23 */ /* 0x100fe40000010804 */
        /* <DEDUP_REMOVED lines=8> */
[----:B------:R-:W3:Y:S01]  /*11e60*/  MUFU.EX2 R7, R7 ;  /* 0x0000000700077308 */ /* 0x000ee20000000800 */
[--C-:B------:R-:W-:Y:S02]  /*11e70*/  FFMA.FTZ R164, R27, c[0x0][0x2d0], -R4.reuse ;  /* 0x0000b4001ba47a23 */ /* 0x100fe40000010804 */
[--C-:B------:R-:W-:Y:S02]  /*11e80*/  FFMA.FTZ R169, R30, c[0x0][0x2d0], -R4.reuse ;  /* 0x0000b4001ea97a23 */ /* 0x100fe40000010804 */
[--C-:B------:R-:W-:Y:S02]  /*11e90*/  FFMA.FTZ R170, R31, c[0x0][0x2d0], -R4.reuse ;  /* 0x0000b4001faa7a23 */ /* 0x100fe40000010804 */
[--C-:B------:R-:W-:Y:S02]  /*11ea0*/  FFMA.FTZ R153, R14, c[0x0][0x2d0], -R4.reuse ;  /* 0x0000b4000e997a23 */ /* 0x100fe40000010804 */
[----:B------:R-:W-:Y:S02]  /*11eb0*/  FFMA.FTZ R152, R15, c[0x0][0x2d0], -R4 ;  /* 0x0000b4000f987a23 */ /* 0x000fe40000010804 */
[----:B------:R-:W-:Y:S10]  /*11ec0*/  MUFU.EX2 R201, R153 ;  /* 0x0000009900c97308 */ /* 0x000ff40000000800 */
[----:B------:R-:W-:Y:S01]  /*11ed0*/  MUFU.EX2 R153, R169 ;  /* 0x000000a900997308 */ /* 0x000fe20000000800 */
[----:B-1----:R-:W-:Y:S01]  /*11ee0*/  FFMA.FTZ R0, R2, R207, R12 ;  /* 0x000000cf02007223 */ /* 0x002fe2000001000c */
[----:B--2---:R-:W-:Y:S01]  /*11ef0*/  F2FP.BF16.PACK_AB R148, R8, R12 ;  /* 0x0000000c0894723e */ /* 0x004fe200000010ff */
[----:B------:R-:W-:Y:S01]  /*11f00*/  FMUL.FTZ R32, R2, R108 ;  /* 0x0000006c02207220 */ /* 0x000fe20000410000 */
[----:B----4-:R-:W-:Y:S01]  /*11f10*/  F2FP.BF16.PACK_AB R150, R9, R13 ;  /* 0x0000000d0996723e */ /* 0x010fe200000010ff */
[----:B------:R-:W-:Y:S01]  /*11f20*/  FADD.FTZ R5, R8, R0 ;  /* 0x0000000008057221 */ /* 0x000fe20000010000 */
[----:B---3--:R-:W-:Y:S01]  /*11f30*/  F2FP.BF16.PACK_AB R149, R7, R10 ;  /* 0x0000000a0795723e */ /* 0x008fe200000010ff */
[----:B------:R-:W-:Y:S02]  /*11f40*/  FADD.FTZ R0, -R3, R105 ;  /* 0x0000006903007221 */ /* 0x000fe40000010100 */
[----:B------:R-:W-:Y:S02]  /*11f50*/  FMUL.FTZ R33, R2, R109 ;  /* 0x0000006d02217220 */ /* 0x000fe40000410000 */
[----:B------:R-:W-:Y:S02]  /*11f60*/  FMUL.FTZ R0, R0, c[0x0][0x2d0] ;  /* 0x0000b40000007a20 */ /* 0x000fe40000410000 */
[----:B------:R-:W-:Y:S02]  /*11f70*/  FFMA.FTZ R105, R11, c[0x0][0x2d0], -R4 ;  /* 0x0000b4000b697a23 */ /* 0x000fe40000010804 */
[C---:B------:R-:W-:Y:S02]  /*11f80*/  FMUL.FTZ R17, R2.reuse, R125 ;  /* 0x0000007d02117220 */ /* 0x040fe40000410000 */
[----:B------:R-:W1:Y:S01]  /*11f90*/  MUFU.EX2 R0, R0 ;  /* 0x0000000000007308 */ /* 0x000e620000000800 */
[----:B------:R-:W-:Y:S02]  /*11fa0*/  FADD.FTZ R4, R13, R5 ;  /* 0x000000050d047221 */ /* 0x000fe40000010000 */
[C---:B------:R-:W-:Y:S02]  /*11fb0*/  FMUL.FTZ R5, R2.reuse, R137 ;  /* 0x0000008902057220 */ /* 0x040fe40000410000 */
[----:B------:R-:W-:Y:S02]  /*11fc0*/  FADD.FTZ R160, R9, R4 ;  /* 0x0000000409a07221 */ /* 0x000fe40000010000 */
[C---:B------:R-:W-:Y:S02]  /*11fd0*/  FMUL.FTZ R4, R2.reuse, R136 ;  /* 0x0000008802047220 */ /* 0x040fe40000410000 */
[C---:B------:R-:W-:Y:S01]  /*11fe0*/  FMUL.FTZ R16, R2.reuse, R124 ;  /* 0x0000007c02107220 */ /* 0x040fe20000410000 */
[----:B------:R-:W-:Y:S01]  /*11ff0*/  MUFU.EX2 R125, R104 ;  /* 0x00000068007d7308 */ /* 0x000fe20000000800 */
        /* <DEDUP_REMOVED lines=8> */
[C---:B-1----:R-:W-:Y:S02]  /*12080*/  FMUL.FTZ R34, R0.reuse, R110 ;  /* 0x0000006e00227220 */ /* 0x042fe40000410000 */
[C---:B------:R-:W-:Y:S02]  /*12090*/  FMUL.FTZ R35, R0.reuse, R111 ;  /* 0x0000006f00237220 */ /* 0x040fe40000410000 */
[----:B------:R-:W1:Y:S01]  /*120a0*/  LDSM.16.MT88.4 R108, [R146] ;  /* 0x00000000926c783b */ /* 0x000e620000004200 */
[C---:B------:R-:W-:Y:S01]  /*120b0*/  FMUL.FTZ R18, R0.reuse, R126 ;  /* 0x0000007e00127220 */ /* 0x040fe20000410000 */
[----:B------:R-:W-:Y:S01]  /*120c0*/  MUFU.EX2 R120, R166 ;  /* 0x000000a600787308 */ /* 0x000fe20000000800 */
[C---:B------:R-:W-:Y:S02]  /*120d0*/  FFMA.FTZ R6, R0.reuse, R200, R10 ;  /* 0x000000c800067223 */ /* 0x040fe4000001000a */
[C---:B------:R-:W-:Y:S02]  /*120e0*/  FMUL.FTZ R10, R0.reuse, R134 ;  /* 0x00000086000a7220 */ /* 0x040fe40000410000 */
[----:B------:R-:W-:Y:S02]  /*120f0*/  FADD.FTZ R124, R7, R6 ;  /* 0x00000006077c7221 */ /* 0x000fe40000010000 */
[C---:B------:R-:W-:Y:S02]  /*12100*/  FMUL.FTZ R6, R0.reuse, R138 ;  /* 0x0000008a00067220 */ /* 0x040fe40000410000 */
[C---:B------:R-:W-:Y:S01]  /*12110*/  FMUL.FTZ R7, R0.reuse, R139 ;  /* 0x0000008b00077220 */ /* 0x040fe20000410000 */
[----:B------:R-:W2:Y:S01]  /*12120*/  MUFU.EX2 R126, R105 ;  /* 0x00000069007e7308 */ /* 0x000ea20000000800 */
[C---:B------:R-:W-:Y:S02]  /*12130*/  FMUL.FTZ R11, R0.reuse, R135 ;  /* 0x00000087000b7220 */ /* 0x040fe40000410000 */
[C---:B------:R-:W-:Y:S01]  /*12140*/  FMUL.FTZ R14, R0.reuse, R130 ;  /* 0x00000082000e7220 */ /* 0x040fe20000410000 */
[----:B------:R-:W-:Y:S01]  /*12150*/  LDSM.16.MT88.4 R132, [R146+0x1800] ;  /* 0x001800009284783b */ /* 0x000fe20000004200 */
[C---:B------:R-:W-:Y:S02]  /*12160*/  FMUL.FTZ R15, R0.reuse, R131 ;  /* 0x00000083000f7220 */ /* 0x040fe40000410000 */
[C---:B------:R-:W-:Y:S02]  /*12170*/  FMUL.FTZ R19, R0.reuse, R127 ;  /* 0x0000007f00137220 */ /* 0x040fe40000410000 */
[C---:B------:R-:W-:Y:S01]  /*12180*/  FMUL.FTZ R22, R0.reuse, R122 ;  /* 0x0000007a00167220 */ /* 0x040fe20000410000 */
[----:B------:R-:W-:Y:S01]  /*12190*/  MUFU.EX2 R105, R156 ;  /* 0x0000009c00697308 */ /* 0x000fe20000000800 */
[C---:B------:R-:W-:Y:S02]  /*121a0*/  FMUL.FTZ R23, R0.reuse, R123 ;  /* 0x0000007b00177220 */ /* 0x040fe40000410000 */
[C---:B------:R-:W-:Y:S02]  /*121b0*/  FMUL.FTZ R26, R0.reuse, R118 ;  /* 0x00000076001a7220 */ /* 0x040fe40000410000 */
[----:B------:R-:W-:Y:S02]  /*121c0*/  FMUL.FTZ R27, R0, R119 ;  /* 0x00000077001b7220 */ /* 0x000fe40000410000 */
[C---:B------:R-:W-:Y:S02]  /*121d0*/  FMUL.FTZ R24, R2.reuse, R116 ;  /* 0x0000007402187220 */ /* 0x040fe40000410000 */
[C---:B------:R-:W-:Y:S01]  /*121e0*/  FMUL.FTZ R28, R2.reuse, R112 ;  /* 0x00000070021c7220 */ /* 0x040fe20000410000 */
[----:B------:R-:W-:Y:S01]  /*121f0*/  MUFU.EX2 R116, R157 ;  /* 0x0000009d00747308 */ /* 0x000fe20000000800 */
[----:B------:R-:W-:Y:S02]  /*12200*/  FMUL.FTZ R29, R2, R113 ;  /* 0x00000071021d7220 */ /* 0x000fe40000410000 */
[----:B------:R-:W-:Y:S01]  /*12210*/  FMUL.FTZ R30, R0, R114 ;  /* 0x00000072001e7220 */ /* 0x000fe20000410000 */
[----:B--2---:R-:W-:Y:S01]  /*12220*/  F2FP.BF16.PACK_AB R151, R126, R125 ;  /* 0x0000007d7e97723e */ /* 0x004fe200000010ff */
[----:B------:R-:W-:Y:S02]  /*12230*/  FMUL.FTZ R31, R0, R115 ;  /* 0x00000073001f7220 */ /* 0x000fe40000410000 */
[----:B------:R-:W-:Y:S01]  /*12240*/  LDSM.16.MT88.4 R112, [R146+0x800] ;  /* 0x000800009270783b */ /* 0x000fe20000004200 */
[C---:B------:R-:W-:Y:S02]  /*12250*/  FMUL.FTZ R36, R2.reuse, R36 ;  /* 0x0000002402247220 */ /* 0x040fe40000410000 */
[----:B------:R-:W-:Y:S01]  /*12260*/  FMUL.FTZ R37, R2, R37 ;  /* 0x0000002502257220 */ /* 0x000fe20000410000 */
[C---:B-1----:R-:W-:Y:S01]  /*12270*/  HMMA.16816.F32.BF16 R4, R148.reuse, R108, R4 ;  /* 0x0000006c9404723c */ /* 0x042fe20000041804 */
[----:B------:R-:W-:Y:S04]  /*12280*/  MUFU.EX2 R157, R162 ;  /* 0x000000a2009d7308 */ /* 0x000fe80000000800 */
[C---:B------:R-:W-:Y:S02]  /*12290*/  FMUL.FTZ R38, R0.reuse, R38 ;  /* 0x0000002600267220 */ /* 0x040fe40000410000 */
[----:B------:R-:W-:Y:S01]  /*122a0*/  FMUL.FTZ R39, R0, R39 ;  /* 0x0000002700277220 */ /* 0x000fe20000410000 */
[C---:B------:R-:W-:Y:S01]  /*122b0*/  HMMA.16816.F32.BF16 R8, R148.reuse, R110, R8 ;  /* 0x0000006e9408723c */ /* 0x040fe20000041808 */
[----:B------:R-:W1:Y:S02]  /*122c0*/  LDSM.16.MT88.4 R108, [R147] ;  /* 0x00000000936c783b */ /* 0x000e640000004200 */
[----:B------:R-:W-:Y:S01]  /*122d0*/  MUFU.EX2 R156, R161 ;  /* 0x000000a1009c7308 */ /* 0x000fe20000000800 */
[C---:B------:R-:W-:Y:S02]  /*122e0*/  FMUL.FTZ R40, R2.reuse, R40 ;  /* 0x0000002802287220 */ /* 0x040fe40000410000 */
[----:B------:R-:W-:Y:S02]  /*122f0*/  FMUL.FTZ R41, R2, R41 ;  /* 0x0000002902297220 */ /* 0x000fe40000410000 */
[C---:B------:R-:W-:Y:S04]  /*12300*/  FMUL.FTZ R42, R0.reuse, R42 ;  /* 0x0000002a002a7220 */ /* 0x040fe80000410000 */
[----:B------:R-:W-:Y:S01]  /*12310*/  FMUL.FTZ R43, R0, R43 ;  /* 0x0000002b002b7220 */ /* 0x000fe20000410000 */
[----:B------:R-:W-:Y:S01]  /*12320*/  MUFU.EX2 R200, R152 ;  /* 0x0000009800c87308 */ /* 0x000fe20000000800 */
[C---:B------:R-:W-:Y:S02]  /*12330*/  FMUL.FTZ R44, R2.reuse, R44 ;  /* 0x0000002c022c7220 */ /* 0x040fe40000410000 */
[----:B------:R-:W-:Y:S02]  /*12340*/  FMUL.FTZ R45, R2, R45 ;  /* 0x0000002d022d7220 */ /* 0x000fe40000410000 */
        /* <DEDUP_REMOVED lines=9> */
[----:B------:R-:W-:Y:S01]  /*123e0*/  MUFU.EX2 R154, R164 ;  /* 0x000000a4009a7308 */ /* 0x000fe20000000800 */
[C---:B------:R-:W-:Y:S02]  /*123f0*/  FMUL.FTZ R54, R0.reuse, R54 ;  /* 0x0000003600367220 */ /* 0x040fe40000410000 */
[----:B------:R-:W-:Y:S02]  /*12400*/  FMUL.FTZ R55, R0, R55 ;  /* 0x0000003700377220 */ /* 0x000fe40000410000 */
[C---:B------:R-:W-:Y:S02]  /*12410*/  FMUL.FTZ R56, R2.reuse, R56 ;  /* 0x0000003802387220 */ /* 0x040fe40000410000 */
[----:B------:R-:W-:Y:S01]  /*12420*/  FMUL.FTZ R57, R2, R57 ;  /* 0x0000003902397220 */ /* 0x000fe20000410000 */
[C---:B-1----:R-:W-:Y:S02]  /*12430*/  HMMA.16816.F32.BF16 R12, R148.reuse, R108, R12 ;  /* 0x0000006c940c723c */ /* 0x042fe4000004180c */
[----:B------:R-:W-:Y:S01]  /*12440*/  MUFU.EX2 R152, R170 ;  /* 0x000000aa00987308 */ /* 0x000fe20000000800 */
[C---:B------:R-:W-:Y:S02]  /*12450*/  FMUL.FTZ R58, R0.reuse, R58 ;  /* 0x0000003a003a7220 */ /* 0x040fe40000410000 */
[----:B------:R-:W-:Y:S02]  /*12460*/  FMUL.FTZ R59, R0, R59 ;  /* 0x0000003b003b7220 */ /* 0x000fe40000410000 */
[C---:B------:R-:W-:Y:S01]  /*12470*/  FMUL.FTZ R60, R2.reuse, R60 ;  /* 0x0000003c023c7220 */ /* 0x040fe20000410000 */
[C---:B------:R-:W-:Y:S01]  /*12480*/  HMMA.16816.F32.BF16 R16, R148.reuse, R110, R16 ;  /* 0x0000006e9410723c */ /* 0x040fe20000041810 */
[----:B------:R-:W1:Y:S03]  /*12490*/  LDSM.16.MT88.4 R108, [R174] ;  /* 0x00000000ae6c783b */ /* 0x000e660000004200 */
[----:B------:R-:W-:Y:S02]  /*124a0*/  FMUL.FTZ R61, R2, R61 ;  /* 0x0000003d023d7220 */ /* 0x000fe40000410000 */
[C---:B------:R-:W-:Y:S02]  /*124b0*/  FMUL.FTZ R62, R0.reuse, R62 ;  /* 0x0000003e003e7220 */ /* 0x040fe40000410000 */
[----:B------:R-:W-:Y:S04]  /*124c0*/  FMUL.FTZ R63, R0, R63 ;  /* 0x0000003f003f7220 */ /* 0x000fe80000410000 */
[C---:B------:R-:W-:Y:S02]  /*124d0*/  FMUL.FTZ R64, R2.reuse, R64 ;  /* 0x0000004002407220 */ /* 0x040fe40000410000 */
[----:B------:R-:W-:Y:S02]  /*124e0*/  FMUL.FTZ R65, R2, R65 ;  /* 0x0000004102417220 */ /* 0x000fe40000410000 */
        /* <DEDUP_REMOVED lines=12> */
[C---:B------:R-:W-:Y:S01]  /*125b0*/  FMUL.FTZ R78, R0.reuse, R78 ;  /* 0x0000004e004e7220 */ /* 0x040fe20000410000 */
[C---:B-1----:R-:W-:Y:S03]  /*125c0*/  HMMA.16816.F32.BF16 R20, R148.reuse, R108, R20 ;  /* 0x0000006c9414723c */ /* 0x042fe60000041814 */
[----:B------:R-:W-:Y:S02]  /*125d0*/  FMUL.FTZ R79, R0, R79 ;  /* 0x0000004f004f7220 */ /* 0x000fe40000410000 */
[C---:B------:R-:W-:Y:S02]  /*125e0*/  FMUL.FTZ R80, R2.reuse, R80 ;  /* 0x0000005002507220 */ /* 0x040fe40000410000 */
[----:B------:R-:W-:Y:S01]  /*125f0*/  FMUL.FTZ R81, R2, R81 ;  /* 0x0000005102517220 */ /* 0x000fe20000410000 */
[C---:B------:R-:W-:Y:S01]  /*12600*/  HMMA.16816.F32.BF16 R24, R148.reuse, R110, R24 ;  /* 0x0000006e9418723c */ /* 0x040fe20000041818 */
[----:B------:R-:W1:Y:S03]  /*12610*/  LDSM.16.MT88.4 R108, [R173] ;  /* 0x00000000ad6c783b */ /* 0x000e660000004200 */
[C---:B------:R-:W-:Y:S02]  /*12620*/  FMUL.FTZ R82, R0.reuse, R82 ;  /* 0x0000005200527220 */ /* 0x040fe40000410000 */
[----:B------:R-:W-:Y:S02]  /*12630*/  FMUL.FTZ R83, R0, R83 ;  /* 0x0000005300537220 */ /* 0x000fe40000410000 */
[C---:B------:R-:W-:Y:S04]  /*12640*/  FMUL.FTZ R84, R2.reuse, R84 ;  /* 0x0000005402547220 */ /* 0x040fe80000410000 */
        /* <DEDUP_REMOVED lines=8> */
[C---:B------:R-:W-:Y:S02]  /*126d0*/  FMUL.FTZ R93, R2.reuse, R93 ;  /* 0x0000005d025d7220 */ /* 0x040fe40000410000 */
[C---:B------:R-:W-:Y:S02]  /*126e0*/  FMUL.FTZ R96, R2.reuse, R96 ;  /* 0x0000006002607220 */ /* 0x040fe40000410000 */
[----:B------:R-:W-:Y:S02]  /*126f0*/  FMUL.FTZ R97, R2, R97 ;  /* 0x0000006102617220 */ /* 0x000fe40000410000 */
[----:B------:R-:W2:Y:S01]  /*12700*/  MUFU.EX2 R2, R158 ;  /* 0x0000009e00027308 */ /* 0x000ea20000000800 */
[C---:B------:R-:W-:Y:S02]  /*12710*/  FMUL.FTZ R94, R0.reuse, R94 ;  /* 0x0000005e005e7220 */ /* 0x040fe40000410000 */
[C---:B------:R-:W-:Y:S02]  /*12720*/  FMUL.FTZ R95, R0.reuse, R95 ;  /* 0x0000005f005f7220 */ /* 0x040fe40000410000 */
[C---:B------:R-:W-:Y:S01]  /*12730*/  FMUL.FTZ R98, R0.reuse, R98 ;  /* 0x0000006200627220 */ /* 0x040fe20000410000 */
[C---:B-1----:R-:W-:Y:S03]  /*12740*/  HMMA.16816.F32.BF16 R28, R148.reuse, R108, R28 ;  /* 0x0000006c941c723c */ /* 0x042fe6000004181c */
[----:B------:R-:W-:Y:S01]  /*12750*/  FMUL.FTZ R99, R0, R99 ;  /* 0x0000006300637220 */ /* 0x000fe20000410000 */
[----:B------:R-:W1:Y:S01]  /*12760*/  MUFU.EX2 R158, R155 ;  /* 0x0000009b009e7308 */ /* 0x000e620000000800 */
[----:B------:R-:W-:Y:S03]  /*12770*/  FADD.FTZ R0, R104, R160 ;  /* 0x000000a068007221 */ /* 0x000fe60000010000 */
[C---:B------:R-:W-:Y:S01]  /*12780*/  HMMA.16816.F32.BF16 R32, R148.reuse, R110, R32 ;  /* 0x0000006e9420723c */ /* 0x040fe20000041820 */
[----:B------:R-:W3:Y:S05]  /*12790*/  LDSM.16.MT88.4 R108, [R146+0x2000] ;  /* 0x00200000926c783b */ /* 0x000eea0000004200 */
[----:B------:R-:W-:Y:S01]  /*127a0*/  MUFU.EX2 R155, R163 ;  /* 0x000000a3009b7308 */ /* 0x000fe20000000800 */
[----:B--2---:R-:W-:Y:S05]  /*127b0*/  FADD.FTZ R0, R2, R0 ;  /* 0x0000000002007221 */ /* 0x004fea0000010000 */
[----:B------:R-:W-:Y:S04]  /*127c0*/  FADD.FTZ R0, R116, R0 ;  /* 0x0000000074007221 */ /* 0x000fe80000010000 */
[C---:B------:R-:W-:Y:S01]  /*127d0*/  FADD.FTZ R0, R105.reuse, R0 ;  /* 0x0000000069007221 */ /* 0x040fe20000010000 */
[C---:B---3--:R-:W-:Y:S08]  /*127e0*/  HMMA.16816.F32.BF16 R36, R148.reuse, R108, R36 ;  /* 0x0000006c9424723c */ /* 0x048ff00000041824 */
[C---:B------:R-:W-:Y:S01]  /*127f0*/  HMMA.16816.F32.BF16 R40, R148.reuse, R110, R40 ;  /* 0x0000006e9428723c */ /* 0x040fe20000041828 */
[----:B------:R-:W2:Y:S07]  /*12800*/  LDSM.16.MT88.4 R108, [R147+0x2000] ;  /* 0x00200000936c783b */ /* 0x000eae0000004200 */
[C---:B--2---:R-:W-:Y:S08]  /*12810*/  HMMA.16816.F32.BF16 R44, R148.reuse, R108, R44 ;  /* 0x0000006c942c723c */ /* 0x044ff0000004182c */
        /* <DEDUP_REMOVED lines=17> */
[C---:B--2---:R-:W-:Y:S07]  /*12930*/  HMMA.16816.F32.BF16 R92, R148.reuse, R108, R92 ;  /* 0x0000006c945c723c */ /* 0x044fee000004185c */
[----:B------:R-:W-:Y:S01]  /*12940*/  F2FP.BF16.PACK_AB R108, R2, R104 ;  /* 0x00000068026c723e */ /* 0x000fe200000010ff */
[----:B------:R-:W-:Y:S01]  /*12950*/  HMMA.16816.F32.BF16 R96, R148, R110, R96 ;  /* 0x0000006e9460723c */ /* 0x000fe20000041860 */
[----:B------:R-:W2:Y:S03]  /*12960*/  MUFU.EX2 R104, R168 ;  /* 0x000000a800687308 */ /* 0x000ea60000000800 */
[----:B------:R-:W-:Y:S03]  /*12970*/  F2FP.BF16.PACK_AB R109, R200, R201 ;  /* 0x000000c9c86d723e */ /* 0x000fe600000010ff */
[----:B------:R-:W-:Y:S02]  /*12980*/  F2FP.BF16.PACK_AB R110, R105, R116 ;  /* 0x00000074696e723e */ /* 0x000fe400000010ff */
[----:B------:R-:W3:Y:S02]  /*12990*/  LDSM.16.MT88.4 R116, [R147+0x800] ;  /* 0x000800009374783b */ /* 0x000ee40000004200 */
[----:B------:R-:W4:Y:S01]  /*129a0*/  MUFU.EX2 R2, R167 ;  /* 0x000000a700027308 */ /* 0x000f220000000800 */
[----:B-1----:R-:W-:Y:S02]  /*129b0*/  F2FP.BF16.PACK_AB R111, R158, R159 ;  /* 0x0000009f9e6f723e */ /* 0x002fe400000010ff */
[----:B------:R-:W-:Y:S05]  /*129c0*/  F2FP.BF16.PACK_AB R149, R152, R153 ;  /* 0x000000999895723e */ /* 0x000fea00000010ff */
[C---:B------:R-:W-:Y:S02]  /*129d0*/  HMMA.16816.F32.BF16 R4, R108.reuse, R112, R4 ;  /* 0x000000706c04723c */ /* 0x040fe40000041804 */
[----:B------:R-:W1:Y:S03]  /*129e0*/  MUFU.EX2 R105, R165 ;  /* 0x000000a500697308 */ /* 0x000e660000000800 */
[----:B--2---:R-:W-:Y:S03]  /*129f0*/  FADD.FTZ R0, R104, R0 ;  /* 0x0000000068007221 */ /* 0x004fe60000010000 */
[C---:B------:R-:W-:Y:S01]  /*12a00*/  HMMA.16816.F32.BF16 R8, R108.reuse, R114, R8 ;  /* 0x000000726c08723c */ /* 0x040fe20000041808 */
[----:B------:R-:W2:Y:S03]  /*12a10*/  LDSM.16.MT88.4 R112, [R174+0x800] ;  /* 0x00080000ae70783b */ /* 0x000ea60000004200 */
[----:B----4-:R-:W-:Y:S04]  /*12a20*/  FADD.FTZ R0, R2, R0 ;  /* 0x0000000002007221 */ /* 0x010fe80000010000 */
[----:B------:R-:W-:Y:S04]  /*12a30*/  FADD.FTZ R0, R120, R0 ;  /* 0x0000000078007221 */ /* 0x000fe80000010000 */
[C---:B-1----:R-:W-:Y:S01]  /*12a40*/  FADD.FTZ R0, R105.reuse, R0 ;  /* 0x0000000069007221 */ /* 0x042fe20000010000 */
[C---:B---3--:R-:W-:Y:S08]  /*12a50*/  HMMA.16816.F32.BF16 R12, R108.reuse, R116, R12 ;  /* 0x000000746c0c723c */ /* 0x048ff0000004180c */
        /* <DEDUP_REMOVED lines=30> */
[----:B------:R-:W-:Y:S01]  /*12c40*/  HMMA.16816.F32.BF16 R96, R108, R118, R96 ;  /* 0x000000766c60723c */ /* 0x000fe20000041860 */
[----:B------:R-:W1:Y:S06]  /*12c50*/  LDSM.16.MT88.4 R116, [R147+0x1000] ;  /* 0x001000009374783b */ /* 0x000e6c0000004200 */
[----:B------:R-:W-:Y:S02]  /*12c60*/  F2FP.BF16.PACK_AB R110, R105, R120 ;  /* 0x00000078696e723e */ /* 0x000fe400000010ff */
[----:B------:R-:W3:Y:S01]  /*12c70*/  LDSM.16.MT88.4 R120, [R174+0x1000] ;  /* 0x00100000ae78783b */ /* 0x000ee20000004200 */
[----:B------:R-:W4:Y:S02]  /*12c80*/  MUFU.EX2 R105, R171 ;  /* 0x000000ab00697308 */ /* 0x000f240000000800 */
[----:B------:R-:W-:Y:S02]  /*12c90*/  F2FP.BF16.PACK_AB R108, R2, R104 ;  /* 0x00000068026c723e */ /* 0x000fe400000010ff */
[----:B------:R-:W-:Y:S02]  /*12ca0*/  F2FP.BF16.PACK_AB R109, R156, R157 ;  /* 0x0000009d9c6d723e */ /* 0x000fe400000010ff */
[----:B------:R-:W-:Y:S04]  /*12cb0*/  F2FP.BF16.PACK_AB R111, R154, R155 ;  /* 0x0000009b9a6f723e */ /* 0x000fe800000010ff */
[----:B------:R-:W5:Y:S03]  /*12cc0*/  MUFU.EX2 R2, R193 ;  /* 0x000000c100027308 */ /* 0x000f660000000800 */
[C---:B--2---:R-:W-:Y:S07]  /*12cd0*/  HMMA.16816.F32.BF16 R4, R108.reuse, R112, R4 ;  /* 0x000000706c04723c */ /* 0x044fee0000041804 */
[----:B------:R-:W2:Y:S01]  /*12ce0*/  MUFU.EX2 R104, R198 ;  /* 0x000000c600687308 */ /* 0x000ea20000000800 */
[C---:B------:R-:W-:Y:S01]  /*12cf0*/  HMMA.16816.F32.BF16 R8, R108.reuse, R114, R8 ;  /* 0x000000726c08723c */ /* 0x040fe20000041808 */
[----:B------:R-:W3:Y:S03]  /*12d00*/  LDSM.16.MT88.4 R112, [R173+0x1000] ;  /* 0x00100000ad70783b */ /* 0x000ee60000004200 */
[----:B----4-:R-:W-:Y:S04]  /*12d10*/  FADD.FTZ R0, R105, R0 ;  /* 0x0000000069007221 */ /* 0x010fe80000010000 */
[C---:B-1----:R-:W-:Y:S04]  /*12d20*/  HMMA.16816.F32.BF16 R12, R108.reuse, R116, R12 ;  /* 0x000000746c0c723c */ /* 0x042fe8000004180c */
[C---:B-----5:R-:W-:Y:S01]  /*12d30*/  FADD.FTZ R0, R2.reuse, R0 ;  /* 0x0000000002007221 */ /* 0x060fe20000010000 */
[----:B------:R-:W-:Y:S01]  /*12d40*/  F2FP.BF16.PACK_AB R148, R2, R105 ;  /* 0x000000690294723e */ /* 0x000fe200000010ff */
[----:B------:R-:W-:Y:S01]  /*12d50*/  FADD.FTZ R2, R125, R124 ;  /* 0x0000007c7d027221 */ /* 0x000fe20000010000 */
[----:B------:R-:W-:Y:S01]  /*12d60*/  MOV R105, R3 ;  /* 0x0000000300697202 */ /* 0x000fe20000000f00 */
[C---:B------:R-:W-:Y:S01]  /*12d70*/  HMMA.16816.F32.BF16 R16, R108.reuse, R118, R16 ;  /* 0x000000766c10723c */ /* 0x040fe20000041810 */
[----:B------:R-:W1:Y:S03]  /*12d80*/  LDSM.16.MT88.4 R116, [R146+0x3000] ;  /* 0x003000009274783b */ /* 0x000e660000004200 */
[----:B--2---:R-:W-:Y:S01]  /*12d90*/  F2FP.BF16.PACK_AB R150, R100, R104 ;  /* 0x000000686496723e */ /* 0x004fe200000010ff */
[----:B------:R-:W-:Y:S03]  /*12da0*/  FADD.FTZ R0, R104, R0 ;  /* 0x0000000068007221 */ /* 0x000fe60000010000 */
[C---:B---3--:R-:W-:Y:S01]  /*12db0*/  HMMA.16816.F32.BF16 R20, R108.reuse, R120, R20 ;  /* 0x000000786c14723c */ /* 0x048fe20000041814 */
[----:B------:R-:W-:Y:S03]  /*12dc0*/  MUFU.EX2 R104, R195 ;  /* 0x000000c300687308 */ /* 0x000fe60000000800 */
[----:B------:R-:W-:Y:S02]  /*12dd0*/  FADD.FTZ R207, R100, R0 ;  /* 0x0000000064cf7221 */ /* 0x000fe40000010000 */
[----:B------:R-:W-:Y:S02]  /*12de0*/  FADD.FTZ R0, R126, R2 ;  /* 0x000000027e007221 */ /* 0x000fe40000010000 */
[C---:B------:R-:W-:Y:S01]  /*12df0*/  HMMA.16816.F32.BF16 R24, R108.reuse, R122, R24 ;  /* 0x0000007a6c18723c */ /* 0x040fe20000041818 */
[----:B------:R-:W2:Y:S02]  /*12e00*/  LDSM.16.MT88.4 R120, [R147+0x3000] ;  /* 0x003000009378783b */ /* 0x000ea40000004200 */
[----:B------:R-:W3:Y:S01]  /*12e10*/  MUFU.EX2 R100, R199 ;  /* 0x000000c700647308 */ /* 0x000ee20000000800 */
[----:B------:R-:W-:Y:S04]  /*12e20*/  FADD.FTZ R0, R201, R0 ;  /* 0x00000000c9007221 */ /* 0x000fe80000010000 */
[C---:B------:R-:W-:Y:S01]  /*12e30*/  HMMA.16816.F32.BF16 R28, R108.reuse, R112, R28 ;  /* 0x000000706c1c723c */ /* 0x040fe2000004181c */
[----:B------:R-:W-:Y:S03]  /*12e40*/  LDSM.16.MT88.4 R124, [R147+0x1800] ;  /* 0x00180000937c783b */ /* 0x000fe60000004200 */
[----:B------:R-:W-:Y:S04]  /*12e50*/  FADD.FTZ R0, R200, R0 ;  /* 0x00000000c8007221 */ /* 0x000fe80000010000 */
[C---:B------:R-:W-:Y:S01]  /*12e60*/  HMMA.16816.F32.BF16 R32, R108.reuse, R114, R32 ;  /* 0x000000726c20723c */ /* 0x040fe20000041820 */
[----:B------:R-:W4:Y:S03]  /*12e70*/  LDSM.16.MT88.4 R112, [R174+0x3000] ;  /* 0x00300000ae70783b */ /* 0x000f260000004200 */
[----:B------:R-:W-:Y:S04]  /*12e80*/  FADD.FTZ R0, R159, R0 ;  /* 0x000000009f007221 */ /* 0x000fe80000010000 */
[----:B------:R-:W-:Y:S01]  /*12e90*/  FADD.FTZ R0, R158, R0 ;  /* 0x000000009e007221 */ /* 0x000fe20000010000 */
[C---:B-1----:R-:W-:Y:S03]  /*12ea0*/  HMMA.16816.F32.BF16 R36, R108.reuse, R116, R36 ;  /* 0x000000746c24723c */ /* 0x042fe60000041824 */
[----:B---3--:R-:W-:Y:S01]  /*12eb0*/  F2FP.BF16.PACK_AB R151, R100, R104 ;  /* 0x000000686497723e */ /* 0x008fe200000010ff */
[----:B------:R-:W-:Y:S04]  /*12ec0*/  FADD.FTZ R0, R157, R0 ;  /* 0x000000009d007221 */ /* 0x000fe80000010000 */
[C---:B------:R-:W-:Y:S01]  /*12ed0*/  HMMA.16816.F32.BF16 R40, R108.reuse, R118, R40 ;  /* 0x000000766c28723c */ /* 0x040fe20000041828 */
[----:B------:R-:W1:Y:S03]  /*12ee0*/  LDSM.16.MT88.4 R116, [R173+0x3000] ;  /* 0x00300000ad74783b */ /* 0x000e660000004200 */
[----:B------:R-:W-:Y:S04]  /*12ef0*/  FADD.FTZ R0, R156, R0 ;  /* 0x000000009c007221 */ /* 0x000fe80000010000 */
[C---:B--2---:R-:W-:Y:S04]  /*12f00*/  HMMA.16816.F32.BF16 R44, R108.reuse, R120, R44 ;  /* 0x000000786c2c723c */ /* 0x044fe8000004182c */
[----:B------:R-:W-:Y:S04]  /*12f10*/  FADD.FTZ R0, R155, R0 ;  /* 0x000000009b007221 */ /* 0x000fe80000010000 */
[C---:B------:R-:W-:Y:S01]  /*12f20*/  HMMA.16816.F32.BF16 R48, R108.reuse, R122, R48 ;  /* 0x0000007a6c30723c */ /* 0x040fe20000041830 */
[----:B------:R-:W2:Y:S03]  /*12f30*/  LDSM.16.MT88.4 R120, [R146+0x5000] ;  /* 0x005000009278783b */ /* 0x000ea60000004200 */
[----:B------:R-:W-:Y:S04]  /*12f40*/  FADD.FTZ R0, R154, R0 ;  /* 0x000000009a007221 */ /* 0x000fe80000010000 */
[C---:B----4-:R-:W-:Y:S04]  /*12f50*/  HMMA.16816.F32.BF16 R52, R108.reuse, R112, R52 ;  /* 0x000000706c34723c */ /* 0x050fe80000041834 */
[----:B------:R-:W-:Y:S04]  /*12f60*/  FADD.FTZ R0, R153, R0 ;  /* 0x0000000099007221 */ /* 0x000fe80000010000 */
[C---:B------:R-:W-:Y:S01]  /*12f70*/  HMMA.16816.F32.BF16 R56, R108.reuse, R114, R56 ;  /* 0x000000726c38723c */ /* 0x040fe20000041838 */
[----:B------:R-:W3:Y:S03]  /*12f80*/  LDSM.16.MT88.4 R112, [R147+0x5000] ;  /* 0x005000009370783b */ /* 0x000ee60000004200 */
[----:B------:R-:W-:Y:S04]  /*12f90*/  FADD.FTZ R0, R152, R0 ;  /* 0x0000000098007221 */ /* 0x000fe80000010000 */
[----:B------:R-:W-:Y:S01]  /*12fa0*/  FADD.FTZ R2, R104, R0 ;  /* 0x0000000068027221 */ /* 0x000fe20000010000 */
[C---:B-1----:R-:W-:Y:S03]  /*12fb0*/  HMMA.16816.F32.BF16 R60, R108.reuse, R116, R60 ;  /* 0x000000746c3c723c */ /* 0x042fe6000004183c */
[----:B------:R-:W-:Y:S01]  /*12fc0*/  IADD3 R0, R197, -0x1, RZ ;  /* 0xffffffffc5007810 */ /* 0x000fe20007ffe0ff */
[----:B------:R-:W-:Y:S01]  /*12fd0*/  FADD.FTZ R200, R100, R2 ;  /* 0x0000000264c87221 */ /* 0x000fe20000010000 */
[----:B------:R-:W-:Y:S02]  /*12fe0*/  MOV R104, R101 ;  /* 0x0000006500687202 */ /* 0x000fe40000000f00 */
[----:B------:R-:W-:Y:S01]  /*12ff0*/  MOV R197, R0 ;  /* 0x0000000000c57202 */ /* 0x000fe20000000f00 */
[C---:B------:R-:W-:Y:S01]  /*13000*/  HMMA.16816.F32.BF16 R64, R108.reuse, R118, R64 ;  /* 0x000000766c40723c */ /* 0x040fe20000041840 */
[----:B------:R-:W1:Y:S07]  /*13010*/  LDSM.16.MT88.4 R116, [R174+0x5000] ;  /* 0x00500000ae74783b */ /* 0x000e6e0000004200 */
[C---:B--2---:R-:W-:Y:S08]  /*13020*/  HMMA.16816.F32.BF16 R68, R108.reuse, R120, R68 ;  /* 0x000000786c44723c */ /* 0x044ff00000041844 */
[C---:B------:R-:W-:Y:S01]  /*13030*/  HMMA.16816.F32.BF16 R72, R108.reuse, R122, R72 ;  /* 0x0000007a6c48723c */ /* 0x040fe20000041848 */
[----:B------:R-:W2:Y:S07]  /*13040*/  LDSM.16.MT88.4 R120, [R173+0x5000] ;  /* 0x00500000ad78783b */ /* 0x000eae0000004200 */
[C---:B---3--:R-:W-:Y:S08]  /*13050*/  HMMA.16816.F32.BF16 R76, R108.reuse, R112, R76 ;  /* 0x000000706c4c723c */ /* 0x048ff0000004184c */
[C---:B------:R-:W-:Y:S08]  /*13060*/  HMMA.16816.F32.BF16 R80, R108.reuse, R114, R80 ;  /* 0x000000726c50723c */ /* 0x040ff00000041850 */
[C---:B-1----:R-:W-:Y:S08]  /*13070*/  HMMA.16816.F32.BF16 R84, R108.reuse, R116, R84 ;  /* 0x000000746c54723c */ /* 0x042ff00000041854 */
[C---:B------:R-:W-:Y:S01]  /*13080*/  HMMA.16816.F32.BF16 R88, R108.reuse, R118, R88 ;  /* 0x000000766c58723c */ /* 0x040fe20000041858 */
[----:B------:R-:W1:Y:S07]  /*13090*/  LDSM.16.MT88.4 R116, [R174+0x1800] ;  /* 0x00180000ae74783b */ /* 0x000e6e0000004200 */
[C---:B--2---:R-:W-:Y:S08]  /*130a0*/  HMMA.16816.F32.BF16 R92, R108.reuse, R120, R92 ;  /* 0x000000786c5c723c */ /* 0x044ff0000004185c */
[----:B------:R-:W-:Y:S01]  /*130b0*/  HMMA.16816.F32.BF16 R96, R108, R122, R96 ;  /* 0x0000007a6c60723c */ /* 0x000fe20000041860 */
[----:B------:R-:W2:Y:S07]  /*130c0*/  LDSM.16.MT88.4 R108, [R173+0x1800] ;  /* 0x00180000ad6c783b */ /* 0x000eae0000004200 */
[C---:B------:R-:W-:Y:S01]  /*130d0*/  HMMA.16816.F32.BF16 R136, R148.reuse, R132, R4 ;  /* 0x000000849488723c */ /* 0x040fe20000041804 */
[----:B------:R-:W3:Y:S07]  /*130e0*/  LDSM.16.MT88.4 R4, [R146+0x3800] ;  /* 0x003800009204783b */ /* 0x000eee0000004200 */
[C---:B------:R-:W-:Y:S01]  /*130f0*/  HMMA.16816.F32.BF16 R132, R148.reuse, R134, R8 ;  /* 0x000000869484723c */ /* 0x040fe20000041808 */
[----:B------:R-:W4:Y:S07]  /*13100*/  LDSM.16.MT88.4 R8, [R147+0x3800] ;  /* 0x003800009308783b */ /* 0x000f2e0000004200 */
[C---:B------:R-:W-:Y:S01]  /*13110*/  HMMA.16816.F32.BF16 R128, R148.reuse, R124, R12 ;  /* 0x0000007c9480723c */ /* 0x040fe2000004180c */
[----:B------:R-:W5:Y:S07]  /*13120*/  LDSM.16.MT88.4 R12, [R174+0x3800] ;  /* 0x00380000ae0c783b */ /* 0x000f6e0000004200 */
[C---:B------:R-:W-:Y:S01]  /*13130*/  HMMA.16816.F32.BF16 R124, R148.reuse, R126, R16 ;  /* 0x0000007e947c723c */ /* 0x040fe20000041810 */
[----:B------:R-:W4:Y:S07]  /*13140*/  LDSM.16.MT88.4 R16, [R173+0x3800] ;  /* 0x00380000ad10783b */ /* 0x000f2e0000004200 */
[C---:B-1----:R-:W-:Y:S08]  /*13150*/  HMMA.16816.F32.BF16 R120, R148.reuse, R116, R20 ;  /* 0x000000749478723c */ /* 0x042ff00000041814 */
[C---:B------:R-:W-:Y:S08]  /*13160*/  HMMA.16816.F32.BF16 R116, R148.reuse, R118, R24 ;  /* 0x000000769474723c */ /* 0x040ff00000041818 */
[C---:B--2---:R-:W-:Y:S08]  /*13170*/  HMMA.16816.F32.BF16 R112, R148.reuse, R108, R28 ;  /* 0x0000006c9470723c */ /* 0x044ff0000004181c */
[C---:B------:R-:W-:Y:S08]  /*13180*/  HMMA.16816.F32.BF16 R108, R148.reuse, R110, R32 ;  /* 0x0000006e946c723c */ /* 0x040ff00000041820 */
[C---:B---3--:R-:W-:Y:S08]  /*13190*/  HMMA.16816.F32.BF16 R36, R148.reuse, R4, R36 ;  /* 0x000000049424723c */ /* 0x048ff00000041824 */
[C---:B------:R-:W-:Y:S01]  /*131a0*/  HMMA.16816.F32.BF16 R40, R148.reuse, R6, R40 ;  /* 0x000000069428723c */ /* 0x040fe20000041828 */
[----:B------:R-:W1:Y:S07]  /*131b0*/  LDSM.16.MT88.4 R4, [R146+0x5800] ;  /* 0x005800009204783b */ /* 0x000e6e0000004200 */
[C---:B----4-:R-:W-:Y:S08]  /*131c0*/  HMMA.16816.F32.BF16 R44, R148.reuse, R8, R44 ;  /* 0x00000008942c723c */ /* 0x050ff0000004182c */
[C---:B------:R-:W-:Y:S01]  /*131d0*/  HMMA.16816.F32.BF16 R48, R148.reuse, R10, R48 ;  /* 0x0000000a9430723c */ /* 0x040fe20000041830 */
[----:B------:R-:W2:Y:S07]  /*131e0*/  LDSM.16.MT88.4 R8, [R147+0x5800] ;  /* 0x005800009308783b */ /* 0x000eae0000004200 */
[C---:B-----5:R-:W-:Y:S08]  /*131f0*/  HMMA.16816.F32.BF16 R52, R148.reuse, R12, R52 ;  /* 0x0000000c9434723c */ /* 0x060ff00000041834 */
[C---:B------:R-:W-:Y:S01]  /*13200*/  HMMA.16816.F32.BF16 R56, R148.reuse, R14, R56 ;  /* 0x0000000e9438723c */ /* 0x040fe20000041838 */
[----:B------:R-:W3:Y:S07]  /*13210*/  LDSM.16.MT88.4 R12, [R174+0x5800] ;  /* 0x00580000ae0c783b */ /* 0x000eee0000004200 */
[C---:B------:R-:W-:Y:S08]  /*13220*/  HMMA.16816.F32.BF16 R60, R148.reuse, R16, R60 ;  /* 0x00000010943c723c */ /* 0x040ff0000004183c */
[C---:B------:R-:W-:Y:S01]  /*13230*/  HMMA.16816.F32.BF16 R64, R148.reuse, R18, R64 ;  /* 0x000000129440723c */ /* 0x040fe20000041840 */
[----:B------:R-:W4:Y:S07]  /*13240*/  LDSM.16.MT88.4 R16, [R173+0x5800] ;  /* 0x00580000ad10783b */ /* 0x000f2e0000004200 */
[C---:B-1----:R-:W-:Y:S08]  /*13250*/  HMMA.16816.F32.BF16 R68, R148.reuse, R4, R68 ;  /* 0x000000049444723c */ /* 0x042ff00000041844 */
[C---:B------:R-:W-:Y:S08]  /*13260*/  HMMA.16816.F32.BF16 R72, R148.reuse, R6, R72 ;  /* 0x000000069448723c */ /* 0x040ff00000041848 */
[C---:B--2---:R-:W-:Y:S08]  /*13270*/  HMMA.16816.F32.BF16 R76, R148.reuse, R8, R76 ;  /* 0x00000008944c723c */ /* 0x044ff0000004184c */
[C---:B------:R-:W-:Y:S08]  /*13280*/  HMMA.16816.F32.BF16 R80, R148.reuse, R10, R80 ;  /* 0x0000000a9450723c */ /* 0x040ff00000041850 */
[C---:B---3--:R-:W-:Y:S08]  /*13290*/  HMMA.16816.F32.BF16 R84, R148.reuse, R12, R84 ;  /* 0x0000000c9454723c */ /* 0x048ff00000041854 */
[C---:B------:R-:W-:Y:S08]  /*132a0*/  HMMA.16816.F32.BF16 R88, R148.reuse, R14, R88 ;  /* 0x0000000e9458723c */ /* 0x040ff00000041858 */
[C---:B----4-:R-:W-:Y:S07]  /*132b0*/  HMMA.16816.F32.BF16 R92, R148.reuse, R16, R92 ;  /* 0x00000010945c723c */ /* 0x050fee000004185c */
[----:B------:R-:W-:Y:S01]  /*132c0*/  MOV R16, R3 ;  /* 0x0000000300107202 */ /* 0x000fe20000000f00 */
[----:B------:R-:W-:Y:S01]  /*132d0*/  HMMA.16816.F32.BF16 R96, R148, R18, R96 ;  /* 0x000000129460723c */ /* 0x000fe20000041860 */
[----:B------:R-:W-:Y:S07]  /*132e0*/  @!UPT UIADD3 URZ, URZ, URZ, URZ ;  /* 0x0000003f3f3ff290 */ /* 0x000fee000fffe03f */
[----:B------:R-:W-:-:S11]  /*132f0*/  @P0 BRA `(.L_x_275) ;  /* 0xffffd40000000947 */ /* 0x000fd6000383ffff */
.L_x_268:
[----:B------:R-:W-:Y:S05]  /*13300*/  BRA.DIV ~URZ, `(.L_x_276) ;  /* 0x00005b327f007947 */ /* 0x000fea000b800000 */
[----:B------:R1:W2:Y:S02]  /*13310*/  SHFL.BFLY PT, R0, R207, 0x2, 0x1f ;  /* 0x0c401f00cf007f89 */ /* 0x0002a400000e0000 */
.L_x_353:
[----:B--2---:R-:W-:Y:S01]  /*13320*/  FADD.FTZ R4, R0, R207 ;  /* 0x000000cf00047221 */ /* 0x004fe20000010000 */
[----:B------:R-:W-:Y:S05]  /*13330*/  BRA.DIV ~URZ, `(.L_x_277) ;  /* 0x00005b527f007947 */ /* 0x000fea000b800000 */
[----:B------:R-:W2:Y:S02]  /*13340*/  SHFL.BFLY PT, R0, R4, 0x1, 0x1f ;  /* 0x0c201f0004007f89 */ /* 0x000ea400000e0000 */
[----:B--2---:R-:W-:-:S02]  /*13350*/  FADD.FTZ R4, R4, R0 ;  /* 0x0000000004047221 */ /* 0x004fc40000010000 */
[----:B------:R-:W2:Y:S02]  /*13360*/  SHFL.BFLY PT, R0, R200, 0x2, 0x1f ;  /* 0x0c401f00c8007f89 */ /* 0x000ea400000e0000 */
[----:B--2---:R-:W-:-:S05]  /*13370*/  FADD.FTZ R5, R0, R200 ;  /* 0x000000c800057221 */ /* 0x004fca0000010000 */
[----:B------:R2:W3:Y:S02]  /*13380*/  SHFL.BFLY PT, R3, R5, 0x1, 0x1f ;  /* 0x0c201f0005037f89 */ /* 0x0004e400000e0000 */
.L_x_354:
[----:B------:R-:W-:Y:S01]  /*13390*/  FSETP.NE.FTZ.AND P0, PT, R4, RZ, PT ;  /* 0x000000ff0400720b */ /* 0x000fe20003f15000 */
[----:B---3--:R-:W-:Y:S01]  /*133a0*/  FADD.FTZ R3, R3, R5 ;  /* 0x0000000503037221 */ /* 0x008fe20000010000 */
[----:B------:R-:W-:Y:S02]  /*133b0*/  MOV R2, RZ ;  /* 0x000000ff00027202 */ /* 0x000fe40000000f00 */
[----:B------:R-:W-:Y:S02]  /*133c0*/  MOV R18, 0xff800000 ;  /* 0xff80000000127802 */ /* 0x000fe40000000f00 */
[----:B------:R-:W-:-:S07]  /*133d0*/  MOV R15, 0xff800000 ;  /* 0xff800000000f7802 */ /* 0x000fce0000000f00 */
[----:B------:R-:W3:Y:S01]  /*133e0*/  @P0 MUFU.LG2 R0, R4 ;  /* 0x0000000400000308 */ /* 0x000ee20000000c00 */
[----:B--2---:R-:W-:-:S07]  /*133f0*/  @P0 MOV R5, 0x3f317218 ;  /* 0x3f31721800050802 */ /* 0x004fce0000000f00 */
[----:B------:R3:W2:Y:S02]  /*13400*/  @P0 MUFU.RCP R2, R4 ;  /* 0x0000000400020308 */ /* 0x0006a40000001000 */
[----:B---3--:R-:W-:Y:S02]  /*13410*/  @P0 FMUL.FTZ R4, R0, 0.69314718246459960938 ;  /* 0x3f31721800040820 */ /* 0x008fe40000410000 */
[----:B------:R-:W-:Y:S02]  /*13420*/  @P0 FMUL.FTZ R0, R5, c[0x0][0x2d0] ;  /* 0x0000b40005000a20 */ /* 0x000fe40000410000 */
[----:B--2---:R-:W-:Y:S02]  /*13430*/  FMUL.FTZ R100, R2, R108 ;  /* 0x0000006c02647220 */ /* 0x004fe40000410000 */
[----:B------:R-:W-:Y:S01]  /*13440*/  @P0 FFMA.FTZ R18, R0, R101, R4 ;  /* 0x0000006500120223 */ /* 0x000fe20000010004 */
[----:B------:R-:W-:Y:S01]  /*13450*/  FSETP.NE.FTZ.AND P0, PT, R3, RZ, PT ;  /* 0x000000ff0300720b */ /* 0x000fe20003f15000 */
[C---:B------:R-:W-:Y:S01]  /*13460*/  FMUL.FTZ R101, R2.reuse, R109 ;  /* 0x0000006d02657220 */ /* 0x040fe20000410000 */
[----:B------:R-:W-:Y:S01]  /*13470*/  MOV R0, RZ ;  /* 0x000000ff00007202 */ /* 0x000fe20000000f00 */
[----:B------:R-:W-:-:S02]  /*13480*/  FMUL.FTZ R108, R2, R88 ;  /* 0x00000058026c7220 */ /* 0x000fc40000410000 */
[C---:B------:R-:W-:Y:S02]  /*13490*/  FMUL.FTZ R109, R2.reuse, R89 ;  /* 0x00000059026d7220 */ /* 0x040fe40000410000 */
[C---:B------:R-:W-:Y:S02]  /*134a0*/  FMUL.FTZ R104, R2.reuse, R68 ;  /* 0x0000004402687220 */ /* 0x040fe40000410000 */
[C---:B------:R-:W-:Y:S02]  /*134b0*/  FMUL.FTZ R105, R2.reuse, R69 ;  /* 0x0000004502697220 */ /* 0x040fe40000410000 */
[C---:B------:R-:W-:Y:S02]  /*134c0*/  FMUL.FTZ R26, R2.reuse, R128 ;  /* 0x00000080021a7220 */ /* 0x040fe40000410000 */
[----:B------:R-:W2:Y:S01]  /*134d0*/  @P0 MUFU.RCP R0, R3 ;  /* 0x0000000300000308 */ /* 0x000ea20000001000 */
[----:B------:R-:W-:Y:S01]  /*134e0*/  @P0 MOV R4, 0x3f317218 ;  /* 0x3f31721800040802 */ /* 0x000fe20000000f00 */
[----:B------:R-:W-:-:S02]  /*134f0*/  FMUL.FTZ R27, R2, R129 ;  /* 0x00000081021b7220 */ /* 0x000fc40000410000 */
[C---:B------:R-:W-:Y:S02]  /*13500*/  FMUL.FTZ R68, R2.reuse, R72 ;  /* 0x0000004802447220 */ /* 0x040fe40000410000 */
[C---:B------:R-:W-:Y:S02]  /*13510*/  FMUL.FTZ R69, R2.reuse, R73 ;  /* 0x0000004902457220 */ /* 0x040fe40000410000 */
[----:B------:R-:W3:Y:S01]  /*13520*/  @P0 MUFU.LG2 R3, R3 ;  /* 0x0000000300030308 */ /* 0x000ee20000000c00 */
[C---:B------:R-:W-:Y:S02]  /*13530*/  FMUL.FTZ R20, R2.reuse, R96 ;  /* 0x0000006002147220 */ /* 0x040fe40000410000 */
[----:B------:R-:W-:Y:S02]  /*13540*/  FMUL.FTZ R21, R2, R97 ;  /* 0x0000006102157220 */ /* 0x000fe40000410000 */
[----:B------:R-:W-:Y:S02]  /*13550*/  @P0 FMUL.FTZ R4, R4, c[0x0][0x2d0] ;  /* 0x0000b40004040a20 */ /* 0x000fe40000410000 */
[----:B------:R-:W-:-:S02]  /*13560*/  FMUL.FTZ R72, R2, R76 ;  /* 0x0000004c02487220 */ /* 0x000fc40000410000 */
[C---:B--2---:R-:W-:Y:S02]  /*13570*/  FMUL.FTZ R88, R0.reuse, R122 ;  /* 0x0000007a00587220 */ /* 0x044fe40000410000 */
[C---:B------:R-:W-:Y:S02]  /*13580*/  FMUL.FTZ R89, R0.reuse, R123 ;  /* 0x0000007b00597220 */ /* 0x040fe40000410000 */
[C---:B------:R-:W-:Y:S02]  /*13590*/  FMUL.FTZ R122, R0.reuse, R38 ;  /* 0x00000026007a7220 */ /* 0x040fe40000410000 */
[----:B------:R-:W-:Y:S02]  /*135a0*/  FMUL.FTZ R123, R0, R39 ;  /* 0x00000027007b7220 */ /* 0x000fe40000410000 */
[----:B---3--:R-:W-:Y:S02]  /*135b0*/  @P0 FMUL.FTZ R3, R3, 0.69314718246459960938 ;  /* 0x3f31721803030820 */ /* 0x008fe40000410000 */
        /* <DEDUP_REMOVED lines=59> */
[----:B------:R-:W-:Y:S01]  /*13970*/  MOV R0, 0x1 ;  /* 0x0000000100007802 */ /* 0x000fe20000000f00 */
[----:B------:R-:W-:Y:S02]  /*13980*/  @P0 FFMA.FTZ R15, R4, R16, R3 ;  /* 0x00000010040f0223 */ /* 0x000fe40000010003 */
        /* <DEDUP_REMOVED lines=20> */
.L_x_210:
[----:B------:R-:W2:Y:S01]  /*13ad0*/  S2R R2, SR_TID.X ;  /* 0x0000000000027919 */ /* 0x000ea20000002100 */
[----:B------:R-:W-:Y:S01]  /*13ae0*/  BSSY B0, `(.L_x_278) ;  /* 0x0000010000007945 */ /* 0x000fe20003800000 */
[----:B--2---:R-:W-:-:S13]  /*13af0*/  LOP3.LUT P0, RZ, R2, 0xff, RZ, 0xc0, !PT ;  /* 0x000000ff02ff7812 */ /* 0x004fda000780c0ff */
[----:B------:R-:W-:Y:S05]  /*13b00*/  @P0 BRA `(.L_x_279) ;  /* 0x000000d000000947 */ /* 0x000fea0003800000 */
[----:B------:R-:W2:Y:S01]  /*13b10*/  S2R R2, SR_LANEID ;  /* 0x0000000000027919 */ /* 0x000ea20000000000 */
[----:B------:R-:W-:Y:S01]  /*13b20*/  VOTEU.ANY UR4, UPT, PT ;  /* 0x0000000000047886 */ /* 0x000fe200038e0100 */
[----:B------:R-:W-:Y:S01]  /*13b30*/  IMAD.MOV.U32 R4, RZ, RZ, c[0x0][0x560] ;  /* 0x00015800ff047624 */ /* 0x000fe200078e00ff */
[----:B------:R-:W2:Y:S01]  /*13b40*/  FLO.U32 R3, UR4 ;  /* 0x0000000400037d00 */ /* 0x000ea200080e0000 */
[----:B------:R-:W-:Y:S01]  /*13b50*/  IMAD.MOV.U32 R5, RZ, RZ, c[0x0][0x564] ;  /* 0x00015900ff057624 */ /* 0x000fe200078e00ff */
[----:B--2---:R-:W-:-:S06]  /*13b60*/  ISETP.EQ.U32.AND P0, PT, R3, R2, PT ;  /* 0x000000020300720c */ /* 0x004fcc0003f02070 */
[----:B------:R-:W2:Y:S07]  /*13b70*/  POPC R2, UR4 ;  /* 0x0000000400027d09 */ /* 0x000eae0008000000 */
[----:B--2---:R2:W3:Y:S04]  /*13b80*/  @P0 ATOMG.E.ADD.STRONG.GPU PT, R2, [R4.64], R2 ;  /* 0x00000002040209a8 */ /* 0x0044e800081ee1ca */
[----:B--2---:R-:W2:Y:S04]  /*13b90*/  S2R R4, SR_LTMASK ;  /* 0x0000000000047919 */ /* 0x004ea80000003900 */
[----:B---3--:R2:W3:Y:S02]  /*13ba0*/  SHFL.IDX PT, R3, R2, R3, 0x1f ;  /* 0x00001f0302037589 */ /* 0x0084e400000e0000 */
[----:B--2---:R-:W-:-:S06]  /*13bb0*/  LOP3.LUT R2, R4, UR4, RZ, 0xc0, !PT ;  /* 0x0000000404027c12 */ /* 0x004fcc000f8ec0ff */
[----:B------:R-:W3:Y:S02]  /*13bc0*/  POPC R2, R2 ;  /* 0x0000000200027309 */ /* 0x000ee40000000000 */
[----:B---3--:R-:W-:-:S06]  /*13bd0*/  IADD3 R236, R3, c[0x0][0xc], R2 ;  /* 0x0000030003ec7a10 */ /* 0x008fcc0007ffe002 */
.L_x_279:
[----:B------:R-:W-:Y:S05]  /*13be0*/  BSYNC B0 ;  /* 0x0000000000007941 */ /* 0x000fea0003800000 */
.L_x_278:
[----:B------:R-:W-:Y:S01]  /*13bf0*/  PRMT R0, R0, 0x9910, RZ ;  /* 0x0000991000007816 */ /* 0x000fe200000000ff */
[----:B------:R-:W-:Y:S01]  /*13c00*/  BSSY B1, `(.L_x_280) ;  /* 0x0000385000017945 */ /* 0x000fe20003800000 */
[----:B------:R-:W-:Y:S02]  /*13c10*/  IMAD.MOV.U32 R86, RZ, RZ, R236 ;  /* 0x000000ffff567224 */ /* 0x000fe400078e00ec */
[----:B------:R-:W-:-:S13]  /*13c20*/  ISETP.NE.AND P0, PT, R0, RZ, PT ;  /* 0x000000ff0000720c */ /* 0x000fda0003f05270 */
[----:B------:R-:W-:Y:S05]  /*13c30*/  @!P0 BRA `(.L_x_281) ;  /* 0x00002c3000008947 */ /* 0x000fea0003800000 */
[----:B------:R-:W2:Y:S04]  /*13c40*/  LDL R6, [R1+0xc] ;  /* 0x00000c0001067983 */ /* 0x000ea80000100800 */
[----:B------:R-:W3:Y:S04]  /*13c50*/  LDL R5, [R1+0x4] ;  /* 0x0000040001057983 */ /* 0x000ee80000100800 */
[----:B------:R-:W4:Y:S04]  /*13c60*/  LDL R4, [R1+0x8] ;  /* 0x0000080001047983 */ /* 0x000f280000100800 */
[----:B------:R-:W3:Y:S01]  /*13c70*/  LDL R3, [R1] ;  /* 0x0000000001037983 */ /* 0x000ee20000100800 */
[----:B------:R-:W-:Y:S01]  /*13c80*/  WARPSYNC 0xffffffff ;  /* 0xffffffff00007948 */ /* 0x000fe20003800000 */
[----:B------:R-:W-:Y:S01]  /*13c90*/  F2FP.BF16.PACK_AB R2, R23, R22 ;  /* 0x000000161702723e */ /* 0x000fe200000010ff */
[----:B------:R-:W-:Y:S01]  /*13ca0*/  IMAD.MOV.U32 R14, RZ, RZ, c[0x0][0x388] ;  /* 0x0000e200ff0e7624 */ /* 0x000fe200078e00ff */
[----:B------:R-:W-:Y:S01]  /*13cb0*/  BAR.SYNC.DEFER_BLOCKING 0x1, 0x100 ;  /* 0x0044000000007b1d */ /* 0x000fe20000010000 */
[----:B------:R-:W-:-:S02]  /*13cc0*/  F2FP.BF16.PACK_AB R0, R93, R92 ;  /* 0x0000005c5d00723e */ /* 0x000fc400000010ff */
[----:B------:R-:W-:-:S04]  /*13cd0*/  ISETP.NE.U32.AND P0, PT, RZ, c[0x0][0x508], PT ;  /* 0x00014200ff007a0c */ /* 0x000fc80003f05070 */
[----:B------:R-:W-:Y:S01]  /*13ce0*/  ISETP.NE.AND.EX P1, PT, RZ, c[0x0][0x50c], PT, P0 ;  /* 0x00014300ff007a0c */ /* 0x000fe20003f25300 */
[----:B------:R1:W-:Y:S04]  /*13cf0*/  STS [R249], R2 ;  /* 0x00000002f9007388 */ /* 0x0003e80000000800 */
[----:B------:R1:W-:Y:S02]  /*13d00*/  STS [R249+0x400], R0 ;  /* 0x00040000f9007388 */ /* 0x0003e40000000800 */
[----:B-1----:R-:W-:Y:S02]  /*13d10*/  F2FP.BF16.PACK_AB R2, R25, R24 ;  /* 0x000000181902723e */ /* 0x002fe400000010ff */
[----:B------:R-:W-:-:S03]  /*13d20*/  F2FP.BF16.PACK_AB R0, R85, R84 ;  /* 0x000000545500723e */ /* 0x000fc600000010ff */
        /* <DEDUP_REMOVED lines=11> */
[----:B------:R-:W-:Y:S02]  /*13de0*/  F2FP.BF16.PACK_AB R0, R89, R88 ;  /* 0x000000585900723e */ /* 0x000fe400000010ff */
[----:B------:R-:W-:-:S04]  /*13df0*/  ISETP.NE.U32.AND P2, PT, RZ, c[0x0][0x500], PT ;  /* 0x00014000ff007a0c */ /* 0x000fc80003f45070 */
[----:B------:R-:W-:Y:S01]  /*13e00*/  ISETP.NE.AND.EX P2, PT, RZ, c[0x0][0x504], PT, P2 ;  /* 0x00014100ff007a0c */ /* 0x000fe20003f45320 */
[----:B--2---:R1:W-:Y:S04]  /*13e10*/  STS [R6], R2 ;  /* 0x0000000206007388 */ /* 0x0043e80000000800 */
[----:B------:R2:W-:Y:S01]  /*13e20*/  STS [R6+0x400], R0 ;  /* 0x0004000006007388 */ /* 0x0005e20000000800 */
[----:B-1----:R-:W-:Y:S02]  /*13e30*/  F2FP.BF16.PACK_AB R2, R33, R32 ;  /* 0x000000202102723e */ /* 0x002fe400000010ff */
[----:B--2---:R-:W-:-:S03]  /*13e40*/  F2FP.BF16.PACK_AB R0, R119, R118 ;  /* 0x000000767700723e */ /* 0x004fc600000010ff */
[----:B---3--:R1:W-:Y:S04]  /*13e50*/  STS [R5], R2 ;  /* 0x0000000205007388 */ /* 0x0083e80000000800 */
[----:B------:R2:W-:Y:S01]  /*13e60*/  STS [R5+0x400], R0 ;  /* 0x0004000005007388 */ /* 0x0005e20000000800 */
[----:B-1----:R-:W-:Y:S02]  /*13e70*/  F2FP.BF16.PACK_AB R2, R35, R34 ;  /* 0x000000222302723e */ /* 0x002fe400000010ff */
[----:B--2---:R-:W-:-:S03]  /*13e80*/  F2FP.BF16.PACK_AB R0, R115, R114 ;  /* 0x000000727300723e */ /* 0x004fc600000010ff */
[----:B----4-:R1:W-:Y:S04]  /*13e90*/  STS [R4], R2 ;  /* 0x0000000204007388 */ /* 0x0103e80000000800 */
[----:B------:R2:W-:Y:S01]  /*13ea0*/  STS [R4+0x400], R0 ;  /* 0x0004000004007388 */ /* 0x0005e20000000800 */
[----:B-1----:R-:W-:Y:S02]  /*13eb0*/  F2FP.BF16.PACK_AB R2, R101, R100 ;  /* 0x000000646502723e */ /* 0x002fe400000010ff */
[----:B--2---:R-:W-:-:S03]  /*13ec0*/  F2FP.BF16.PACK_AB R0, R97, R96 ;  /* 0x000000606100723e */ /* 0x004fc600000010ff */
[----:B------:R1:W-:Y:S04]  /*13ed0*/  STS [R3], R2 ;  /* 0x0000000203007388 */ /* 0x0003e80000000800 */
[----:B------:R2:W-:Y:S01]  /*13ee0*/  STS [R3+0x400], R0 ;  /* 0x0004000003007388 */ /* 0x0005e20000000800 */
[----:B-1----:R-:W-:Y:S02]  /*13ef0*/  F2FP.BF16.PACK_AB R2, R37, R36 ;  /* 0x000000242502723e */ /* 0x002fe400000010ff */
[----:B--2---:R-:W-:-:S03]  /*13f00*/  F2FP.BF16.PACK_AB R0, R123, R122 ;  /* 0x0000007a7b00723e */ /* 0x004fc600000010ff */
[----:B------:R1:W-:Y:S04]  /*13f10*/  STS [R249+0x4000], R2 ;  /* 0x00400002f9007388 */ /* 0x0003e80000000800 */
        /* <DEDUP_REMOVED lines=60> */
[----:B------:R2:W-:Y:S04]  /*142e0*/  STS [R3+0x8400], R0 ;  /* 0x0084000003007388 */ /* 0x0005e80000000800 */
[----:B------:R-:W-:Y:S01]  /*142f0*/  BAR.SYNC.DEFER_BLOCKING 0x1, 0x100 ;  /* 0x0044000000007b1d */ /* 0x000fe20000010000 */
[----:B-1----:R-:W-:-:S04]  /*14300*/  @P1 IADD3 R2, P0, R241, c[0x0][0x508], RZ ;  /* 0x00014200f1021a10 */ /* 0x002fc80007f1e0ff */
[----:B--2---:R-:W-:Y:S02]  /*14310*/  @P1 IADD3.X R3, R242, c[0x0][0x50c], RZ, P0, !PT ;  /* 0x00014300f2031a10 */ /* 0x004fe400007fe4ff */
[----:B------:R-:W-:-:S03]  /*14320*/  IADD3 R4, P0, R241, c[0x0][0x500], RZ ;  /* 0x00014000f1047a10 */ /* 0x000fc60007f1e0ff */
[----:B------:R1:W5:Y:S01]  /*14330*/  @P1 LDG.E R14, [R2.64] ;  /* 0x0000000a020e1981 */ /* 0x000362000c1e1900 */
[----:B------:R-:W-:Y:S01]  /*14340*/  IADD3.X R5, R242, c[0x0][0x504], RZ, P0, !PT ;  /* 0x00014100f2057a10 */ /* 0x000fe200007fe4ff */
[----:B-1----:R-:W-:-:S06]  /*14350*/  IMAD.MOV.U32 R2, RZ, RZ, RZ ;  /* 0x000000ffff027224 */ /* 0x002fcc00078e00ff */
[----:B------:R1:W5:Y:S01]  /*14360*/  @P2 LDG.E R2, [R4.64] ;  /* 0x0000000a04022981 */ /* 0x000362000c1e1900 */
[----:B------:R-:W-:-:S04]  /*14370*/  ISETP.NE.AND P0, PT, R245, RZ, PT ;  /* 0x000000fff500720c */ /* 0x000fc80003f05270 */
[----:B------:R-:W-:Y:S01]  /*14380*/  SEL R0, R245, c[0x0][0x3d4], P0 ;  /* 0x0000f500f5007a07 */ /* 0x000fe20000000000 */
[----:B------:R-:W-:Y:S05]  /*14390*/  @P1 BRA `(.L_x_282) ;  /* 0x0000004000001947 */ /* 0x000fea0003800000 */
[----:B------:R-:W-:Y:S05]  /*143a0*/  @!P2 BRA `(.L_x_282) ;  /* 0x000000300000a947 */ /* 0x000fea0003800000 */
[----:B-----5:R2:W3:Y:S04]  /*143b0*/  LDG.E R14, [R4.64] ;  /* 0x0000000a040e7981 */ /* 0x0204e8000c1e1900 */
[----:B-12---:R-:W3:Y:S02]  /*143c0*/  LDG.E R4, [R4.64+0x4] ;  /* 0x0000040a04047981 */ /* 0x006ee4000c1e1900 */
[----:B---3--:R-:W-:Y:S02]  /*143d0*/  IADD3 R14, -R14, R4, RZ ;  /* 0x000000040e0e7210 */ /* 0x008fe40007ffe1ff */
.L_x_282:
[----:B------:R-:W2:Y:S01]  /*143e0*/  LDL R19, [R1+0x58] ;  /* 0x0000580001137983 */ /* 0x000ea20000100800 */
[----:B------:R-:W-:Y:S01]  /*143f0*/  IMAD.MOV.U32 R13, RZ, RZ, 0x368 ;  /* 0x00000368ff0d7424 */ /* 0x000fe200078e00ff */
[----:B------:R-:W-:Y:S02]  /*14400*/  ISETP.GT.AND P2, PT, R0, 0x1, PT ;  /* 0x000000010000780c */ /* 0x000fe40003f44270 */
[----:B------:R-:W-:-:S02]  /*14410*/  ISETP.NE.U32.AND P0, PT, RZ, c[0x0][0x500], PT ;  /* 0x00014000ff007a0c */ /* 0x000fc40003f05070 */
[----:B------:R-:W-:Y:S02]  /*14420*/  SEL R13, R13, 0x328, P2 ;  /* 0x000003280d0d7807 */ /* 0x000fe40001000000 */
[----:B------:R-:W-:Y:S02]  /*14430*/  ISETP.NE.AND.EX P0, PT, RZ, c[0x0][0x504], PT, P0 ;  /* 0x00014100ff007a0c */ /* 0x000fe40003f05300 */
[----:B------:R-:W3:Y:S01]  /*14440*/  LDC.64 R6, c[0x0][R13+0x170] ;  /* 0x00005c000d067b82 */ /* 0x000ee20000000a00 */
[----:B-1----:R-:W-:Y:S02]  /*14450*/  LOP3.LUT R5, R238, 0xffff, RZ, 0xc0, !PT ;  /* 0x0000ffffee057812 */ /* 0x002fe400078ec0ff */
[----:B------:R-:W-:Y:S02]  /*14460*/  SEL R0, R243, RZ, !P0 ;  /* 0x000000fff3007207 */ /* 0x000fe40004000000 */
[----:B------:R-:W-:-:S03]  /*14470*/  SEL R4, R244, RZ, !P0 ;  /* 0x000000fff4047207 */ /* 0x000fc60004000000 */
[----:B------:R-:W1:Y:S08]  /*14480*/  LDC.64 R10, c[0x0][R13+0x168] ;  /* 0x00005a000d0a7b82 */ /* 0x000e700000000a00 */
[----:B------:R-:W4:Y:S01]  /*14490*/  LDC.64 R16, c[0x0][R13+0x178] ;  /* 0x00005e000d107b82 */ /* 0x000f220000000a00 */
[----:B---3--:R-:W-:-:S04]  /*144a0*/  IMAD R3, R7, R0, RZ ;  /* 0x0000000007037224 */ /* 0x008fc800078e02ff */
[C---:B------:R-:W-:Y:S02]  /*144b0*/  IMAD R4, R6.reuse, R4, R3 ;  /* 0x0000000406047224 */ /* 0x040fe400078e0203 */
[----:B------:R-:W-:-:S04]  /*144c0*/  IMAD.WIDE.U32 R6, R6, R0, RZ ;  /* 0x0000000006067225 */ /* 0x000fc800078e00ff */
[----:B-1----:R-:W-:-:S04]  /*144d0*/  IMAD.WIDE.U32 R8, R10, R5, RZ ;  /* 0x000000050a087225 */ /* 0x002fc800078e00ff */
[----:B------:R-:W-:Y:S01]  /*144e0*/  IMAD.IADD R4, R7, 0x1, R4 ;  /* 0x0000000107047824 */ /* 0x000fe200078e0204 */
[--C-:B-----5:R-:W-:Y:S01]  /*144f0*/  IADD3 R12, P1, P0, R6, R8, R2.reuse ;  /* 0x00000008060c7210 */ /* 0x120fe2000783e002 */
[----:B------:R-:W-:Y:S01]  /*14500*/  IMAD R3, R11, R5, RZ ;  /* 0x000000050b037224 */ /* 0x000fe200078e02ff */
[----:B------:R-:W-:Y:S02]  /*14510*/  SEL R6, R246, RZ, P2 ;  /* 0x000000fff6067207 */ /* 0x000fe40001000000 */
[----:B------:R-:W-:Y:S01]  /*14520*/  SHF.R.S32.HI R8, RZ, 0x1f, R2 ;  /* 0x0000001fff087819 */ /* 0x000fe20000011402 */
[----:B------:R-:W-:Y:S02]  /*14530*/  IMAD.IADD R9, R9, 0x1, R3 ;  /* 0x0000000109097824 */ /* 0x000fe400078e0203 */
[-C--:B----4-:R-:W-:Y:S02]  /*14540*/  IMAD R10, R17, R6.reuse, RZ ;  /* 0x00000006110a7224 */ /* 0x090fe400078e02ff */
[----:B------:R-:W-:Y:S01]  /*14550*/  IMAD.WIDE.U32 R6, R16, R6, RZ ;  /* 0x0000000610067225 */ /* 0x000fe200078e00ff */
[----:B------:R-:W-:Y:S01]  /*14560*/  IADD3.X R11, R4, R9, R8, P1, P0 ;  /* 0x00000009040b7210 */ /* 0x000fe20000fe0408 */
[----:B------:R-:W3:Y:S02]  /*14570*/  LDL R16, [R1+0x54] ;  /* 0x0000540001107983 */ /* 0x000ee40000100800 */
[----:B------:R-:W-:-:S05]  /*14580*/  IMAD.MOV.U32 R3, RZ, RZ, c[0x0][0x4e8] ;  /* 0x00013a00ff037624 */ /* 0x000fca00078e00ff */
[----:B------:R-:W-:Y:S01]  /*14590*/  ISETP.NE.AND P3, PT, R3, 0x1, PT ;  /* 0x000000010300780c */ /* 0x000fe20003f65270 */
[----:B------:R-:W-:Y:S01]  /*145a0*/  IMAD.IADD R10, R7, 0x1, R10 ;  /* 0x00000001070a7824 */ /* 0x000fe200078e020a */
[----:B------:R-:W1:Y:S01]  /*145b0*/  S2R R87, SR_TID.X ;  /* 0x0000000000577919 */ /* 0x000e620000002100 */
[----:B--2---:R-:W-:-:S10]  /*145c0*/  IMAD R3, R237, 0x80, R19 ;  /* 0x00000080ed037824 */ /* 0x004fd400078e0213 */
[----:B------:R-:W-:-:S04]  /*145d0*/  @P3 IMAD.HI.U32 R9, R3, c[0x0][0x4ec], RZ ;  /* 0x00013b0003093a27 */ /* 0x000fc800078e00ff */
[----:B------:R-:W-:Y:S01]  /*145e0*/  IMAD.MOV.U32 R4, RZ, RZ, R3 ;  /* 0x000000ffff047224 */ /* 0x000fe200078e0003 */
[----:B------:R-:W-:-:S04]  /*145f0*/  @P3 SHF.R.U32.HI R4, RZ, c[0x0][0x4f0], R9 ;  /* 0x00013c00ff043a19 */ /* 0x000fc80000011609 */
[----:B------:R-:W-:Y:S02]  /*14600*/  IADD3 R6, P1, P0, R4, R12, R6 ;  /* 0x0000000c04067210 */ /* 0x000fe4000783e006 */
[----:B------:R-:W-:-:S04]  /*14610*/  SHF.R.S32.HI R7, RZ, 0x1f, R4 ;  /* 0x0000001fff077819 */ /* 0x000fc80000011404 */
[----:B------:R-:W-:Y:S02]  /*14620*/  IADD3.X R7, R7, R11, R10, P1, P0 ;  /* 0x0000000b07077210 */ /* 0x000fe40000fe040a */
[----:B------:R-:W2:Y:S01]  /*14630*/  LDC.64 R10, c[0x0][R13+0x160] ;  /* 0x000058000d0a7b82 */ /* 0x000ea20000000a00 */
[----:B------:R-:W-:-:S04]  /*14640*/  IMAD.MOV R4, RZ, RZ, -R4 ;  /* 0x000000ffff047224 */ /* 0x000fc800078e0a04 */
[----:B------:R-:W-:-:S05]  /*14650*/  IMAD R4, R4, c[0x0][0x4e8], R3 ;  /* 0x00013a0004047a24 */ /* 0x000fca00078e0203 */
[----:B------:R-:W-:Y:S02]  /*14660*/  SHF.R.S32.HI R9, RZ, 0x1f, R4 ;  /* 0x0000001fff097819 */ /* 0x000fe40000011404 */
[----:B-1----:R-:W-:-:S04]  /*14670*/  SHF.R.S32.HI R19, RZ, 0x1f, R87 ;  /* 0x0000001fff137819 */ /* 0x002fc80000011457 */
[----:B------:R-:W-:-:S04]  /*14680*/  LEA.HI R19, R19, R87, RZ, 0x5 ;  /* 0x0000005713137211 */ /* 0x000fc800078f28ff */
[----:B------:R-:W-:Y:S01]  /*14690*/  LOP3.LUT R19, R19, 0xffffffe0, RZ, 0xc0, !PT ;  /* 0xffffffe013137812 */ /* 0x000fe200078ec0ff */
[----:B--2---:R-:W-:-:S04]  /*146a0*/  IMAD.WIDE.U32 R6, R10, R4, R6 ;  /* 0x000000040a067225 */ /* 0x004fc800078e0006 */
[----:B------:R-:W-:-:S04]  /*146b0*/  IMAD R4, R11, R4, RZ ;  /* 0x000000040b047224 */ /* 0x000fc800078e02ff */
[----:B------:R-:W-:Y:S02]  /*146c0*/  IMAD R4, R10, R9, R4 ;  /* 0x000000090a047224 */ /* 0x000fe400078e0204 */
[----:B------:R-:W-:Y:S02]  /*146d0*/  IMAD.MOV.U32 R10, RZ, RZ, c[0x0][0x4a8] ;  /* 0x00012a00ff0a7624 */ /* 0x000fe400078e00ff */
[----:B------:R-:W-:-:S03]  /*146e0*/  IMAD.MOV.U32 R9, RZ, RZ, c[0x0][0x4ac] ;  /* 0x00012b00ff097624 */ /* 0x000fc600078e00ff */
[----:B------:R-:W-:Y:S01]  /*146f0*/  SEL R10, R10, c[0x0][0x450], P2 ;  /* 0x000114000a0a7a07 */ /* 0x000fe20001000000 */
[----:B------:R-:W-:Y:S01]  /*14700*/  IMAD.IADD R4, R7, 0x1, R4 ;  /* 0x0000000107047824 */ /* 0x000fe200078e0204 */
[----:B------:R-:W-:Y:S02]  /*14710*/  SEL R9, R9, c[0x0][0x454], P2 ;  /* 0x0001150009097a07 */ /* 0x000fe40001000000 */
[----:B------:R-:W-:-:S04]  /*14720*/  LEA R10, P0, R6, R10, 0x2 ;  /* 0x0000000a060a7211 */ /* 0x000fc800078010ff */
[----:B------:R-:W-:Y:S01]  /*14730*/  LEA.HI.X R6, R6, R9, R4, 0x2, P0 ;  /* 0x0000000906067211 */ /* 0x000fe200000f1404 */
[----:B------:R-:W-:Y:S01]  /*14740*/  SHFL.IDX PT, R12, R10, RZ, 0x1c1f ;  /* 0x001c1fff0a0c7589 */ /* 0x000fe200000e0000 */
[----:B------:R-:W-:-:S03]  /*14750*/  IMAD.IADD R19, R87, 0x1, -R19 ;  /* 0x0000000157137824 */ /* 0x000fc600078e0a13 */
[----:B------:R-:W1:Y:S01]  /*14760*/  SHFL.IDX PT, R13, R6, RZ, 0x1c1f ;  /* 0x001c1fff060d7589 */ /* 0x000e6200000e0000 */
[----:B------:R-:W-:-:S03]  /*14770*/  IMAD R4, R14, c[0x0][0x4e8], RZ ;  /* 0x00013a000e047a24 */ /* 0x000fc600078e02ff */
[----:B------:R-:W-:Y:S01]  /*14780*/  SHFL.IDX PT, R10, R10, 0x1, 0x1c1f ;  /* 0x003c1f000a0a7f89 */ /* 0x000fe200000e0000 */
[----:B------:R-:W-:-:S03]  /*14790*/  LOP3.LUT P0, RZ, R19, 0x3, RZ, 0xc0, !PT ;  /* 0x0000000313ff7812 */ /* 0x000fc6000780c0ff */
[----:B------:R3:W2:Y:S02]  /*147a0*/  SHFL.IDX PT, R11, R6, 0x1, 0x1c1f ;  /* 0x003c1f00060b7f89 */ /* 0x0006a400000e0000 */
[----:B---3--:R-:W-:-:S05]  /*147b0*/  IMAD R6, R237, 0x80, R16 ;  /* 0x00000080ed067824 */ /* 0x008fca00078e0210 */
[C---:B------:R-:W-:Y:S02]  /*147c0*/  IADD3 R7, R6.reuse, 0x8, RZ ;  /* 0x0000000806077810 */ /* 0x040fe40007ffe0ff */
[-C--:B------:R-:W-:Y:S02]  /*147d0*/  ISETP.GE.OR P1, PT, R6, R4.reuse, P0 ;  /* 0x000000040600720c */ /* 0x080fe40000726670 */
[----:B------:R-:W-:-:S11]  /*147e0*/  ISETP.GE.OR P0, PT, R7, R4, P0 ;  /* 0x000000040700720c */ /* 0x000fd60000706670 */
[----:B-1----:R1:W-:Y:S01]  /*147f0*/  @!P1 ST.E [R12.64], R18 ;  /* 0x000000120c009985 */ /* 0x0023e2000c10190a */
[----:B------:R-:W-:-:S03]  /*14800*/  ISETP.GE.AND P1, PT, R7, R4, PT ;  /* 0x000000040700720c */ /* 0x000fc60003f26270 */
[----:B--2---:R2:W-:Y:S01]  /*14810*/  @!P0 ST.E [R10.64], R15 ;  /* 0x0000000f0a008985 */ /* 0x0045e2000c10190a */
[----:B------:R-:W-:Y:S02]  /*14820*/  ISETP.GE.AND P0, PT, R6, R4, PT ;  /* 0x000000040600720c */ /* 0x000fe40003f06270 */
[----:B-1----:R-:W-:Y:S01]  /*14830*/  P2R R13, PR, RZ, 0x2 ;  /* 0x00000002ff0d7803 */ /* 0x002fe20000000000 */
[----:B------:R-:W-:Y:S05]  /*14840*/  @P2 BRA `(.L_x_283) ;  /* 0x000007c000002947 */ /* 0x000fea0003800000 */
[----:B------:R-:W-:Y:S01]  /*14850*/  IMAD R8, R8, c[0x0][0x3a0], RZ ;  /* 0x0000e80008087a24 */ /* 0x000fe200078e02ff */
[----:B------:R-:W-:Y:S01]  /*14860*/  SHF.R.S32.HI R9, RZ, 0x1f, R0 ;  /* 0x0000001fff097819 */ /* 0x000fe20000011400 */
[C---:B------:R-:W-:Y:S01]  /*14870*/  IMAD.WIDE.U32 R6, R2.reuse, c[0x0][0x3a0], RZ ;  /* 0x0000e80002067a25 */ /* 0x040fe200078e00ff */
[----:B------:R1:W3:Y:S03]  /*14880*/  LDS.128 R24, [R192+0x80] ;  /* 0x00008000c0187984 */ /* 0x0002e60000000c00 */
[----:B------:R-:W-:Y:S01]  /*14890*/  IMAD R2, R2, c[0x0][0x3a4], R8 ;  /* 0x0000e90002027a24 */ /* 0x000fe200078e0208 */
[----:B------:R-:W-:Y:S01]  /*148a0*/  LEA R8, R237, R213, 0x7 ;  /* 0x000000d5ed087211 */ /* 0x000fe200078e38ff */
[----:B------:R1:W4:Y:S03]  /*148b0*/  LDS.128 R36, [R192+0x1080] ;  /* 0x00108000c0247984 */ /* 0x0003260000000c00 */
[----:B------:R-:W-:Y:S01]  /*148c0*/  IADD3 R3, R7, R2, RZ ;  /* 0x0000000207037210 */ /* 0x000fe20007ffe0ff */
[----:B------:R1:W2:Y:S01]  /*148d0*/  LDS.128 R48, [R192+0x2080] ;  /* 0x00208000c0307984 */ /* 0x0002a20000000c00 */
[----:B------:R-:W-:-:S03]  /*148e0*/  MOV R2, R6 ;  /* 0x0000000600027202 */ /* 0x000fc60000000f00 */
[----:B------:R1:W1:Y:S02]  /*148f0*/  LDS.128 R56, [R192+0x3080] ;  /* 0x00308000c0387984 */ /* 0x0002640000000c00 */
[----:B------:R-:W-:Y:S01]  /*14900*/  IMAD.WIDE.U32 R6, R5, c[0x0][0x3e8], R2 ;  /* 0x0000fa0005067a25 */ /* 0x000fe200078e0002 */
[----:B------:R-:W-:Y:S01]  /*14910*/  MOV R2, R8 ;  /* 0x0000000800027202 */ /* 0x000fe20000000f00 */
[----:B------:R1:W1:Y:S02]  /*14920*/  LDS.128 R20, [R192+0x4080] ;  /* 0x00408000c0147984 */ /* 0x0002640000000c00 */
[----:B------:R-:W-:Y:S02]  /*14930*/  IMAD R3, R9, c[0x0][0x3f0], RZ ;  /* 0x0000fc0009037a24 */ /* 0x000fe400078e02ff */
[----:B------:R-:W-:Y:S01]  /*14940*/  @P3 IMAD.HI.U32 R9, R8, c[0x0][0x4ec], RZ ;  /* 0x00013b0008093a27 */ /* 0x000fe200078e00ff */
[----:B------:R1:W1:Y:S03]  /*14950*/  LDS.128 R32, [R192+0x5080] ;  /* 0x00508000c0207984 */ /* 0x0002660000000c00 */
[----:B------:R-:W-:Y:S01]  /*14960*/  IMAD R7, R5, c[0x0][0x3ec], R7 ;  /* 0x0000fb0005077a24 */ /* 0x000fe200078e0207 */
[----:B------:R1:W1:Y:S01]  /*14970*/  LDS.128 R44, [R192+0x6080] ;  /* 0x00608000c02c7984 */ /* 0x0002620000000c00 */
[----:B------:R-:W-:Y:S01]  /*14980*/  @P3 SHF.R.U32.HI R2, RZ, c[0x0][0x4f0], R9 ;  /* 0x00013c00ff023a19 */ /* 0x000fe20000011609 */
[----:B------:R-:W-:-:S02]  /*14990*/  IMAD R5, R0, c[0x0][0x3f4], R3 ;  /* 0x0000fd0000057a24 */ /* 0x000fc400078e0203 */
[----:B------:R1:W1:Y:S01]  /*149a0*/  LDS.128 R52, [R192+0x7080] ;  /* 0x00708000c0347984 */ /* 0x0002620000000c00 */
[----:B------:R-:W-:Y:S01]  /*149b0*/  IMAD.WIDE.U32 R6, R0, c[0x0][0x3f0], R6 ;  /* 0x0000fc0000067a25 */ /* 0x000fe200078e0006 */
[----:B------:R-:W-:Y:S02]  /*149c0*/  SHF.R.S32.HI R3, RZ, 0x1f, R2 ;  /* 0x0000001fff037819 */ /* 0x000fe40000011402 */
[----:B------:R1:W1:Y:S01]  /*149d0*/  LDS.128 R16, [R192+0x8080] ;  /* 0x00808000c0107984 */ /* 0x0002620000000c00 */
[----:B------:R-:W-:Y:S02]  /*149e0*/  IADD3 R0, -R2, RZ, RZ ;  /* 0x000000ff02007210 */ /* 0x000fe40007ffe1ff */
[----:B------:R-:W-:Y:S01]  /*149f0*/  IADD3 R7, R7, R5, RZ ;  /* 0x0000000507077210 */ /* 0x000fe20007ffe0ff */
[----:B------:R1:W1:Y:S01]  /*14a00*/  LDS.128 R28, [R192+0x9080] ;  /* 0x00908000c01c7984 */ /* 0x0002620000000c00 */
[----:B------:R-:W-:Y:S02]  /*14a10*/  IMAD R3, R3, c[0x0][0x3e0], RZ ;  /* 0x0000f80003037a24 */ /* 0x000fe400078e02ff */
[----:B------:R-:W-:Y:S01]  /*14a20*/  IMAD R0, R0, c[0x0][0x4e8], R8 ;  /* 0x00013a0000007a24 */ /* 0x000fe200078e0208 */
[----:B------:R1:W1:Y:S01]  /*14a30*/  LDS.128 R40, [R192+0xa080] ;  /* 0x00a08000c0287984 */ /* 0x0002620000000c00 */
[----:B------:R-:W-:-:S02]  /*14a40*/  IMAD R8, R2, c[0x0][0x3e4], R3 ;  /* 0x0000f90002087a24 */ /* 0x000fc400078e0203 */
[----:B------:R-:W-:Y:S01]  /*14a50*/  IMAD.WIDE.U32 R2, R2, c[0x0][0x3e0], R6 ;  /* 0x0000f80002027a25 */ /* 0x000fe200078e0006 */
[----:B------:R1:W1:Y:S01]  /*14a60*/  LDS.128 R60, [R192+0xb080] ;  /* 0x00b08000c03c7984 */ /* 0x0002620000000c00 */
[----:B------:R-:W-:-:S03]  /*14a70*/  SHF.R.S32.HI R5, RZ, 0x1f, R0 ;  /* 0x0000001fff057819 */ /* 0x000fc60000011400 */
[----:B------:R-:W-:Y:S02]  /*14a80*/  IADD3 R3, R3, R8, RZ ;  /* 0x0000000803037210 */ /* 0x000fe40007ffe0ff */
[----:B------:R-:W-:-:S03]  /*14a90*/  IMAD R5, R5, c[0x0][0x3d8], RZ ;  /* 0x0000f60005057a24 */ /* 0x000fc600078e02ff */
[----:B------:R-:W-:-:S04]  /*14aa0*/  IMAD.WIDE.U32 R2, R0, c[0x0][0x3d8], R2 ;  /* 0x0000f60000027a25 */ /* 0x000fc800078e0002 */
[----:B------:R-:W-:Y:S01]  /*14ab0*/  IMAD R0, R0, c[0x0][0x3dc], R5 ;  /* 0x0000f70000007a24 */ /* 0x000fe200078e0205 */
[----:B------:R-:W-:Y:S02]  /*14ac0*/  LEA R12, P0, R2, c[0x0][0x380], 0x1 ;  /* 0x0000e000020c7a11 */ /* 0x000fe400078008ff */
[----:B------:R-:W-:Y:S02]  /*14ad0*/  LEA R5, R237, R247, 0x7 ;  /* 0x000000f7ed057211 */ /* 0x000fe400078e38ff */
[----:B------:R-:W-:-:S04]  /*14ae0*/  IADD3 R0, R3, R0, RZ ;  /* 0x0000000003007210 */ /* 0x000fc80007ffe0ff */
[----:B------:R-:W-:Y:S01]  /*14af0*/  LEA.HI.X R6, R2, c[0x0][0x384], R0, 0x1, P0 ;  /* 0x0000e10002067a11 */ /* 0x000fe200000f0c00 */
[----:B------:R-:W-:Y:S05]  /*14b00*/  BRA.DIV ~URZ, `(.L_x_284) ;  /* 0x000044827f007947 */ /* 0x000fea000b800000 */
[----:B--234-:R2:W3:Y:S02]  /*14b10*/  SHFL.IDX PT, R7, R6, RZ, 0x181f ;  /* 0x00181fff06077589 */ /* 0x01c4e400000e0000 */
.L_x_355:
[----:B------:R-:W-:Y:S05]  /*14b20*/  BRA.DIV ~URZ, `(.L_x_285) ;  /* 0x000044d27f007947 */ /* 0x000fea000b800000 */
[----:B------:R4:W2:Y:S02]  /*14b30*/  SHFL.IDX PT, R0, R12, RZ, 0x181f ;  /* 0x00181fff0c007589 */ /* 0x0008a400000e0000 */
.L_x_356:
[----:B------:R-:W-:Y:S01]  /*14b40*/  ISETP.GE.AND P0, PT, R5, R4, PT ;  /* 0x000000040500720c */ /* 0x000fe20003f06270 */
[----:B------:R-:W-:-:S12]  /*14b50*/  BSSY B0, `(.L_x_286) ;  /* 0x000000e000007945 */ /* 0x000fd80003800000 */
[----:B------:R-:W-:Y:S05]  /*14b60*/  @P0 BRA `(.L_x_287) ;  /* 0x000000c000000947 */ /* 0x000fea0003800000 */
[----:B------:R-:W-:Y:S02]  /*14b70*/  ISETP.GE.AND P2, PT, R210, c[0x0][0x3c8], PT ;  /* 0x0000f200d2007a0c */ /* 0x000fe40003f46270 */
[----:B------:R-:W-:Y:S02]  /*14b80*/  ISETP.GE.AND P1, PT, R208, c[0x0][0x3c8], PT ;  /* 0x0000f200d0007a0c */ /* 0x000fe40003f26270 */
[----:B------:R-:W-:-:S09]  /*14b90*/  ISETP.GE.AND P0, PT, R209, c[0x0][0x3c8], PT ;  /* 0x0000f200d1007a0c */ /* 0x000fd20003f06270 */
        /* <DEDUP_REMOVED lines=9> */
.L_x_287:
[----:B------:R-:W-:Y:S05]  /*14c30*/  BSYNC B0 ;  /* 0x0000000000007941 */ /* 0x000fea0003800000 */
.L_x_286:
[----:B------:R-:W-:Y:S05]  /*14c40*/  BRA.DIV ~URZ, `(.L_x_288) ;  /* 0x000044127f007947 */ /* 0x000fea000b800000 */
[----:B---3--:R3:W4:Y:S04]  /*14c50*/  SHFL.IDX PT, R7, R6, 0x1, 0x181f ;  /* 0x00381f0006077f89 */ /* 0x00872800000e0000 */
[----:B--2---:R3:W2:Y:S02]  /*14c60*/  SHFL.IDX PT, R0, R12, 0x1, 0x181f ;  /* 0x00381f000c007f89 */ /* 0x0046a400000e0000 */
.L_x_357:
[----:B------:R-:W-:Y:S01]  /*14c70*/  IADD3 R2, R5, 0x20, RZ ;  /* 0x0000002005027810 */ /* 0x000fe20007ffe0ff */
[----:B------:R-:W-:Y:S03]  /*14c80*/  BSSY B0, `(.L_x_289) ;  /* 0x000000f000007945 */ /* 0x000fe60003800000 */
[----:B------:R-:W-:-:S13]  /*14c90*/  ISETP.GE.AND P0, PT, R2, R4, PT ;  /* 0x000000040200720c */ /* 0x000fda0003f06270 */
[----:B------:R-:W-:Y:S05]  /*14ca0*/  @P0 BRA `(.L_x_290) ;  /* 0x000000c000000947 */ /* 0x000fea0003800000 */
[----:B------:R-:W-:Y:S02]  /*14cb0*/  ISETP.GE.AND P2, PT, R210, c[0x0][0x3c8], PT ;  /* 0x0000f200d2007a0c */ /* 0x000fe40003f46270 */
[----:B------:R-:W-:Y:S02]  /*14cc0*/  ISETP.GE.AND P1, PT, R208, c[0x0][0x3c8], PT ;  /* 0x0000f200d0007a0c */ /* 0x000fe40003f26270 */
[----:B------:R-:W-:-:S09]  /*14cd0*/  ISETP.GE.AND P0, PT, R209, c[0x0][0x3c8], PT ;  /* 0x0000f200d1007a0c */ /* 0x000fd20003f06270 */
        /* <DEDUP_REMOVED lines=9> */
.L_x_290:
[----:B------:R-:W-:Y:S05]  /*14d70*/  BSYNC B0 ;  /* 0x0000000000007941 */ /* 0x000fea0003800000 */
.L_x_289:
[----:B------:R-:W-:Y:S05]  /*14d80*/  BRA.DIV ~URZ, `(.L_x_291) ;  /* 0x000043927f007947 */ /* 0x000fea000b800000 */
[----:B----4-:R4:W3:Y:S02]  /*14d90*/  SHFL.IDX PT, R7, R6, 0x2, 0x181f ;  /* 0x00581f0006077f89 */ /* 0x0108e400000e0000 */
.L_x_358:
[----:B------:R-:W-:Y:S05]  /*14da0*/  BRA.DIV ~URZ, `(.L_x_292) ;  /* 0x000043e27f007947 */ /* 0x000fea000b800000 */
[----:B--2---:R2:W4:Y:S02]  /*14db0*/  SHFL.IDX PT, R0, R12, 0x2, 0x181f ;  /* 0x00581f000c007f89 */ /* 0x00452400000e0000 */
.L_x_359:
[----:B------:R-:W-:Y:S01]  /*14dc0*/  IADD3 R2, R5, 0x40, RZ ;  /* 0x0000004005027810 */ /* 0x000fe20007ffe0ff */
[----:B------:R-:W-:Y:S03]  /*14dd0*/  BSSY B0, `(.L_x_293) ;  /* 0x000000f000007945 */ /* 0x000fe60003800000 */
[----:B------:R-:W-:-:S13]  /*14de0*/  ISETP.GE.AND P0, PT, R2, R4, PT ;  /* 0x000000040200720c */ /* 0x000fda0003f06270 */
[----:B------:R-:W-:Y:S05]  /*14df0*/  @P0 BRA `(.L_x_294) ;  /* 0x000000c000000947 */ /* 0x000fea0003800000 */
[----:B------:R-:W-:Y:S02]  /*14e00*/  ISETP.GE.AND P2, PT, R210, c[0x0][0x3c8], PT ;  /* 0x0000f200d2007a0c */ /* 0x000fe40003f46270 */
[----:B------:R-:W-:Y:S02]  /*14e10*/  ISETP.GE.AND P1, PT, R208, c[0x0][0x3c8], PT ;  /* 0x0000f200d0007a0c */ /* 0x000fe40003f26270 */
[----:B------:R-:W-:-:S09]  /*14e20*/  ISETP.GE.AND P0, PT, R209, c[0x0][0x3c8], PT ;  /* 0x0000f200d1007a0c */ /* 0x000fd20003f06270 */
        /* <DEDUP_REMOVED lines=9> */
.L_x_294:
[----:B------:R-:W-:Y:S05]  /*14ec0*/  BSYNC B0 ;  /* 0x0000000000007941 */ /* 0x000fea0003800000 */
.L_x_293:
[----:B------:R-:W-:Y:S05]  /*14ed0*/  BRA.DIV ~URZ, `(.L_x_295) ;  /* 0x000043127f007947 */ /* 0x000fea000b800000 */
[----:B---34-:R-:W3:Y:S04]  /*14ee0*/  SHFL.IDX PT, R6, R6, 0x3, 0x181f ;  /* 0x00781f0006067f89 */ /* 0x018ee800000e0000 */
[----:B------:R4:W2:Y:S02]  /*14ef0*/  SHFL.IDX PT, R0, R12, 0x3, 0x181f ;  /* 0x00781f000c007f89 */ /* 0x0008a400000e0000 */
.L_x_360:
[----:B------:R-:W-:-:S04]  /*14f00*/  IADD3 R2, R5, 0x60, RZ ;  /* 0x0000006005027810 */ /* 0x000fc80007ffe0ff */
[----:B------:R-:W-:-:S13]  /*14f10*/  ISETP.GE.AND P0, PT, R2, R4, PT ;  /* 0x000000040200720c */ /* 0x000fda0003f06270 */
[----:B------:R-:W-:Y:S05]  /*14f20*/  @P0 BRA `(.L_x_296) ;  /* 0x0000252000000947 */ /* 0x000fea0003800000 */
[----:B------:R-:W-:Y:S02]  /*14f30*/  ISETP.GE.AND P1, PT, R210, c[0x0][0x3c8], PT ;  /* 0x0000f200d2007a0c */ /* 0x000fe40003f26270 */
[----:B------:R-:W-:-:S11]  /*14f40*/  ISETP.GE.AND P0, PT, R208, c[0x0][0x3c8], PT ;  /* 0x0000f200d0007a0c */ /* 0x000fd60003f06270 */
[-C--:B--2---:R-:W-:Y:S02]  /*14f50*/  @!P1 LEA R4, P3, R210, R0.reuse, 0x1 ;  /* 0x00000000d2049211 */ /* 0x084fe400078608ff */
[----:B------:R-:W-:Y:S02]  /*14f60*/  @!P0 LEA R2, P2, R208, R0, 0x1 ;  /* 0x00000000d0028211 */ /* 0x000fe400078408ff */
[-C--:B---3--:R-:W-:Y:S02]  /*14f70*/  @!P1 LEA.HI.X R5, R210, R6.reuse, R211, 0x1, P3 ;  /* 0x00000006d2059211 */ /* 0x088fe400018f0cd3 */
[----:B------:R-:W-:-:S03]  /*14f80*/  @!P0 LEA.HI.X R3, R208, R6, R225, 0x1, P2 ;  /* 0x00000006d0038211 */ /* 0x000fc600010f0ce1 */
[----:B-1----:R1:W-:Y:S04]  /*14f90*/  @!P1 ST.E.128 [R4.64], R56 ;  /* 0x0000003804009985 */ /* 0x0023e8000c101d0a */
[----:B------:R1:W-:Y:S01]  /*14fa0*/  @!P0 ST.E.128 [R2.64], R52 ;  /* 0x0000003402008985 */ /* 0x0003e2000c101d0a */
[----:B------:R-:W-:-:S13]  /*14fb0*/  ISETP.GE.AND P0, PT, R209, c[0x0][0x3c8], PT ;  /* 0x0000f200d1007a0c */ /* 0x000fda0003f06270 */
[----:B------:R-:W-:Y:S05]  /*14fc0*/  @P0 BRA `(.L_x_296) ;  /* 0x0000248000000947 */ /* 0x000fea0003800000 */
[----:B-1----:R-:W-:-:S04]  /*14fd0*/  LEA R2, P0, R209, R0, 0x1 ;  /* 0x00000000d1027211 */ /* 0x002fc800078008ff */
[----:B------:R-:W-:-:S05]  /*14fe0*/  LEA.HI.X R3, R209, R6, R224, 0x1, P0 ;  /* 0x00000006d1037211 */ /* 0x000fca00000f0ce0 */
[----:B------:R1:W-:Y:S01]  /*14ff0*/  ST.E.128 [R2.64], R60 ;  /* 0x0000003c02007985 */ /* 0x0003e2000c101d0a */
[----:B------:R-:W-:Y:S05]  /*15000*/  BRA `(.L_x_296) ;  /* 0x0000244000007947 */ /* 0x000fea0003800000 */
.L_x_283:
[----:B------:R-:W-:Y:S02]  /*15010*/  IMAD R8, R8, c[0x0][0x408], RZ ;  /* 0x0001020008087a24 */ /* 0x000fe400078e02ff */
[----:B------:R-:W-:-:S04]  /*15020*/  IMAD.WIDE.U32 R6, R2, c[0x0][0x408], RZ ;  /* 0x0001020002067a25 */ /* 0x000fc800078e00ff */
[----:B------:R-:W-:Y:S01]  /*15030*/  IMAD R8, R2, c[0x0][0x40c], R8 ;  /* 0x0001030002087a24 */ /* 0x000fe200078e0208 */
[----:B------:R-:W-:-:S04]  /*15040*/  SHF.R.S32.HI R2, RZ, 0x1f, R0 ;  /* 0x0000001fff027819 */ /* 0x000fc80000011400 */
[----:B------:R-:W-:Y:S01]  /*15050*/  IADD3 R7, R7, R8, RZ ;  /* 0x0000000807077210 */ /* 0x000fe20007ffe0ff */
[----:B------:R-:W-:-:S04]  /*15060*/  IMAD R2, R2, c[0x0][0x440], RZ ;  /* 0x0001100002027a24 */ /* 0x000fc800078e02ff */
[----:B------:R-:W-:-:S04]  /*15070*/  IMAD.WIDE.U32 R6, R5, c[0x0][0x438], R6 ;  /* 0x00010e0005067a25 */ /* 0x000fc800078e0006 */
[----:B------:R-:W-:Y:S01]  /*15080*/  IMAD R5, R5, c[0x0][0x43c], R7 ;  /* 0x00010f0005057a24 */ /* 0x000fe200078e0207 */
[----:B------:R-:W-:Y:S01]  /*15090*/  MOV R4, R6 ;  /* 0x0000000600047202 */ /* 0x000fe20000000f00 */
[----:B------:R-:W-:-:S04]  /*150a0*/  IMAD R2, R0, c[0x0][0x444], R2 ;  /* 0x0001110000027a24 */ /* 0x000fc800078e0202 */
[----:B------:R-:W-:Y:S01]  /*150b0*/  IMAD.WIDE.U32 R4, R0, c[0x0][0x440], R4 ;  /* 0x0001100000047a25 */ /* 0x000fe200078e0004 */
[----:B------:R-:W-:-:S04]  /*150c0*/  MOV R0, R3 ;  /* 0x0000000300007202 */ /* 0x000fc80000000f00 */
[----:B------:R-:W-:Y:S01]  /*150d0*/  IADD3 R5, R5, R2, RZ ;  /* 0x0000000205057210 */ /* 0x000fe20007ffe0ff */
[----:B------:R-:W-:-:S04]  /*150e0*/  @P3 IMAD.HI.U32 R2, R3, c[0x0][0x4ec], RZ ;  /* 0x00013b0003023a27 */ /* 0x000fc800078e00ff */
[----:B------:R-:W-:Y:S01]  /*150f0*/  IMAD.WIDE.U32 R4, R246, c[0x0][0x448], R4 ;  /* 0x00011200f6047a25 */ /* 0x000fe200078e0004 */
[----:B------:R-:W-:-:S03]  /*15100*/  @P3 SHF.R.U32.HI R0, RZ, c[0x0][0x4f0], R2 ;  /* 0x00013c00ff003a19 */ /* 0x000fc60000011602 */
[----:B------:R-:W-:Y:S01]  /*15110*/  IMAD R5, R246, c[0x0][0x44c], R5 ;  /* 0x00011300f6057a24 */ /* 0x000fe200078e0205 */
[----:B------:R-:W-:-:S03]  /*15120*/  SHF.R.S32.HI R2, RZ, 0x1f, R0 ;  /* 0x0000001fff027819 */ /* 0x000fc60000011400 */
[----:B------:R-:W-:-:S04]  /*15130*/  IMAD.WIDE.U32 R4, R0, c[0x0][0x430], R4 ;  /* 0x00010c0000047a25 */ /* 0x000fc800078e0004 */
[----:B------:R-:W-:-:S04]  /*15140*/  IMAD R2, R2, c[0x0][0x430], RZ ;  /* 0x00010c0002027a24 */ /* 0x000fc800078e02ff */
[C---:B------:R-:W-:Y:S01]  /*15150*/  IMAD R2, R0.reuse, c[0x0][0x434], R2 ;  /* 0x00010d0000027a24 */ /* 0x040fe200078e0202 */
[----:B------:R-:W-:-:S05]  /*15160*/  IADD3 R0, -R0, RZ, RZ ;  /* 0x000000ff00007210 */ /* 0x000fca0007ffe1ff */
[----:B------:R-:W-:Y:S01]  /*15170*/  IMAD R0, R0, c[0x0][0x4e8], R3 ;  /* 0x00013a0000007a24 */ /* 0x000fe200078e0203 */
[----:B------:R-:W-:Y:S02]  /*15180*/  IADD3 R3, R5, R2, RZ ;  /* 0x0000000205037210 */ /* 0x000fe40007ffe0ff */
[----:B------:R-:W-:Y:S02]  /*15190*/  MOV R2, R4 ;  /* 0x0000000400027202 */ /* 0x000fe40000000f00 */
[----:B------:R-:W-:-:S03]  /*151a0*/  SHF.R.S32.HI R4, RZ, 0x1f, R0 ;  /* 0x0000001fff047819 */ /* 0x000fc60000011400 */
[----:B------:R-:W-:-:S04]  /*151b0*/  IMAD.WIDE.U32 R2, R0, c[0x0][0x428], R2 ;  /* 0x00010a0000027a25 */ /* 0x000fc800078e0002 */
[----:B------:R-:W-:Y:S01]  /*151c0*/  IMAD R4, R4, c[0x0][0x428], RZ ;  /* 0x00010a0004047a24 */ /* 0x000fe200078e02ff */
[----:B------:R-:W-:-:S03]  /*151d0*/  LEA R12, P1, R2, c[0x0][0x400], 0x2 ;  /* 0x00010000020c7a11 */ /* 0x000fc600078210ff */
[----:B------:R-:W-:-:S05]  /*151e0*/  IMAD R0, R0, c[0x0][0x42c], R4 ;  /* 0x00010b0000007a24 */ /* 0x000fca00078e0204 */
[----:B------:R-:W-:-:S04]  /*151f0*/  IADD3 R0, R3, R0, RZ ;  /* 0x0000000003007210 */ /* 0x000fc80007ffe0ff */
[----:B------:R-:W-:Y:S01]  /*15200*/  LEA.HI.X R5, R2, c[0x0][0x404], R0, 0x2, P1 ;  /* 0x0001010002057a11 */ /* 0x000fe200008f1400 */
[----:B------:R-:W-:Y:S05]  /*15210*/  BRA.DIV ~URZ, `(.L_x_297) ;  /* 0x000040927f007947 */ /* 0x000fea000b800000 */
[----:B------:R1:W3:Y:S02]  /*15220*/  SHFL.IDX PT, R4, R5, RZ, 0x1c1f ;  /* 0x001c1fff05047589 */ /* 0x0002e400000e0000 */
.L_x_361:
[----:B------:R-:W-:Y:S05]  /*15230*/  BRA.DIV ~URZ, `(.L_x_298) ;  /* 0x000040e27f007947 */ /* 0x000fea000b800000 */
[----:B------:R4:W1:Y:S02]  /*15240*/  SHFL.IDX PT, R0, R12, RZ, 0x1c1f ;  /* 0x001c1fff0c007589 */ /* 0x00086400000e0000 */
.L_x_362:
[----:B------:R-:W-:Y:S01]  /*15250*/  BSSY B0, `(.L_x_299) ;  /* 0x00000a8000007945 */ /* 0x000fe20003800000 */
[----:B------:R-:W-:Y:S05]  /*15260*/  @P0 BRA `(.L_x_300) ;  /* 0x00000a6000000947 */ /* 0x000fea0003800000 */
[C---:B------:R-:W-:Y:S02]  /*15270*/  ISETP.GE.AND P0, PT, R248.reuse, c[0x0][0x3c8], PT ;  /* 0x0000f200f8007a0c */ /* 0x040fe40003f06270 */
[C---:B------:R-:W-:Y:S02]  /*15280*/  IADD3 R7, R248.reuse, 0x8, RZ ;  /* 0x00000008f8077810 */ /* 0x040fe40007ffe0ff */
[C---:B------:R-:W-:Y:S02]  /*15290*/  IADD3 R6, R248.reuse, 0x10, RZ ;  /* 0x00000010f8067810 */ /* 0x040fe40007ffe0ff */
[----:B------:R-:W-:Y:S02]  /*152a0*/  ISETP.GE.AND P1, PT, R7, c[0x0][0x3c8], PT ;  /* 0x0000f20007007a0c */ /* 0x000fe40003f26270 */
[----:B------:R-:W-:-:S02]  /*152b0*/  IADD3 R9, R248, 0x8, RZ ;  /* 0x00000008f8097810 */ /* 0x000fc40007ffe0ff */
[----:B------:R-:W-:Y:S02]  /*152c0*/  ISETP.GE.AND P2, PT, R6, c[0x0][0x3c8], PT ;  /* 0x0000f20006007a0c */ /* 0x000fe40003f46270 */
[----:B------:R-:W-:Y:S01]  /*152d0*/  SHF.R.S32.HI R9, RZ, 0x1f, R9 ;  /* 0x0000001fff097819 */ /* 0x000fe20000011409 */
[----:B-1----:R-:W-:Y:S01]  /*152e0*/  @!P0 IMAD.MOV.U32 R2, RZ, RZ, R0 ;  /* 0x000000ffff028224 */ /* 0x002fe200078e0000 */
[C---:B------:R-:W-:Y:S01]  /*152f0*/  IADD3 R8, R248.reuse, 0x18, RZ ;  /* 0x00000018f8087810 */ /* 0x040fe20007ffe0ff */
[----:B---3--:R-:W-:Y:S01]  /*15300*/  @!P0 IMAD.MOV.U32 R3, RZ, RZ, R4 ;  /* 0x000000ffff038224 */ /* 0x008fe200078e0004 */
[C---:B--2---:R-:W-:Y:S02]  /*15310*/  IADD3 R10, R248.reuse, 0x30, RZ ;  /* 0x00000030f80a7810 */ /* 0x044fe40007ffe0ff */
[C---:B------:R-:W-:Y:S01]  /*15320*/  IADD3 R14, R248.reuse, 0x40, RZ ;  /* 0x00000040f80e7810 */ /* 0x040fe20007ffe0ff */
[----:B------:R-:W-:Y:S01]  /*15330*/  @!P0 IMAD.WIDE R2, R248, 0x4, R2 ;  /* 0x00000004f8028825 */ /* 0x000fe200078e0202 */
[----:B------:R-:W-:-:S02]  /*15340*/  ISETP.GE.AND P3, PT, R10, c[0x0][0x3c8], PT ;  /* 0x0000f2000a007a0c */ /* 0x000fc40003f66270 */
[----:B------:R-:W-:Y:S02]  /*15350*/  IADD3 R15, R248, 0x30, RZ ;  /* 0x00000030f80f7810 */ /* 0x000fe40007ffe0ff */
[----:B------:R1:W-:Y:S01]  /*15360*/  @!P0 ST.E.64 [R2.64], R22 ;  /* 0x0000001602008985 */ /* 0x0003e2000c101b0a */
[----:B------:R-:W-:Y:S02]  /*15370*/  ISETP.GE.AND P4, PT, R14, c[0x0][0x3c8], PT ;  /* 0x0000f2000e007a0c */ /* 0x000fe40003f86270 */
[C---:B------:R-:W-:Y:S02]  /*15380*/  IADD3 R11, R248.reuse, 0x38, RZ ;  /* 0x00000038f80b7810 */ /* 0x040fe40007ffe0ff */
[----:B------:R-:W-:Y:S02]  /*15390*/  SHF.R.S32.HI R15, RZ, 0x1f, R15 ;  /* 0x0000001fff0f7819 */ /* 0x000fe4000001140f */
[----:B------:R-:W-:Y:S02]  /*153a0*/  SHF.R.S32.HI R11, RZ, 0x1f, R11 ;  /* 0x0000001fff0b7819 */ /* 0x000fe4000001140b */
[----:B------:R-:W-:-:S02]  /*153b0*/  IADD3 R16, R248, 0x60, RZ ;  /* 0x00000060f8107810 */ /* 0x000fc40007ffe0ff */
[C---:B------:R-:W-:Y:S02]  /*153c0*/  IADD3 R17, R248.reuse, 0x80, RZ ;  /* 0x00000080f8117810 */ /* 0x040fe40007ffe0ff */
[----:B------:R-:W-:Y:S02]  /*153d0*/  SHF.R.S32.HI R16, RZ, 0x1f, R16 ;  /* 0x0000001fff107819 */ /* 0x000fe40000011410 */
[----:B------:R-:W-:Y:S02]  /*153e0*/  SHF.R.S32.HI R17, RZ, 0x1f, R17 ;  /* 0x0000001fff117819 */ /* 0x000fe40000011411 */
[C---:B------:R-:W-:Y:S02]  /*153f0*/  IADD3 R18, R248.reuse, 0xa8, RZ ;  /* 0x000000a8f8127810 */ /* 0x040fe40007ffe0ff */
[----:B------:R-:W-:-:S04]  /*15400*/  IADD3 R19, R248, 0xa8, RZ ;  /* 0x000000a8f8137810 */ /* 0x000fc80007ffe0ff */
[----:B------:R-:W-:Y:S02]  /*15410*/  SHF.R.S32.HI R19, RZ, 0x1f, R19 ;  /* 0x0000001fff137819 */ /* 0x000fe40000011413 */
[----:B-1----:R-:W-:-:S04]  /*15420*/  @!P1 LEA R2, P0, R7, R0, 0x2 ;  /* 0x0000000007029211 */ /* 0x002fc800078010ff */
[----:B------:R-:W-:Y:S02]  /*15430*/  @!P1 LEA.HI.X R3, R7, R4, R9, 0x2, P0 ;  /* 0x0000000407039211 */ /* 0x000fe400000f1409 */
[C---:B------:R-:W-:Y:S02]  /*15440*/  IADD3 R9, R248.reuse, 0x10, RZ ;  /* 0x00000010f8097810 */ /* 0x040fe40007ffe0ff */
[----:B------:R-:W-:Y:S01]  /*15450*/  IADD3 R7, R248, 0x20, RZ ;  /* 0x00000020f8077810 */ /* 0x000fe20007ffe0ff */
[----:B------:R1:W-:Y:S01]  /*15460*/  @!P1 ST.E.64 [R2.64], R24 ;  /* 0x0000001802009985 */ /* 0x0003e2000c101b0a */
[----:B------:R-:W-:Y:S02]  /*15470*/  ISETP.GE.AND P1, PT, R8, c[0x0][0x3c8], PT ;  /* 0x0000f20008007a0c */ /* 0x000fe40003f26270 */
[----:B------:R-:W-:Y:S02]  /*15480*/  SHF.R.S32.HI R9, RZ, 0x1f, R9 ;  /* 0x0000001fff097819 */ /* 0x000fe40000011409 */
[----:B-1----:R-:W-:-:S04]  /*15490*/  @!P2 LEA R2, P0, R6, R0, 0x2 ;  /* 0x000000000602a211 */ /* 0x002fc800078010ff */
[----:B------:R-:W-:Y:S02]  /*154a0*/  @!P2 LEA.HI.X R3, R6, R4, R9, 0x2, P0 ;  /* 0x000000040603a211 */ /* 0x000fe400000f1409 */
[C---:B------:R-:W-:Y:S02]  /*154b0*/  IADD3 R9, R248.reuse, 0x18, RZ ;  /* 0x00000018f8097810 */ /* 0x040fe40007ffe0ff */
[----:B------:R-:W-:Y:S01]  /*154c0*/  IADD3 R6, R248, 0x28, RZ ;  /* 0x00000028f8067810 */ /* 0x000fe20007ffe0ff */
[----:B------:R1:W-:Y:S01]  /*154d0*/  @!P2 ST.E.64 [R2.64], R26 ;  /* 0x0000001a0200a985 */ /* 0x0003e2000c101b0a */
[----:B------:R-:W-:Y:S02]  /*154e0*/  SHF.R.S32.HI R9, RZ, 0x1f, R9 ;  /* 0x0000001fff097819 */ /* 0x000fe40000011409 */
[----:B------:R-:W-:Y:S02]  /*154f0*/  ISETP.GE.AND P2, PT, R7, c[0x0][0x3c8], PT ;  /* 0x0000f20007007a0c */ /* 0x000fe40003f46270 */
        /* <DEDUP_REMOVED lines=16> */
[----:B------:R-:W-:-:S03]  /*15600*/  @!P3 LEA R6, P5, R10, R0, 0x2 ;  /* 0x000000000a06b211 */ /* 0x000fc600078a10ff */
[----:B------:R1:W-:Y:S01]  /*15610*/  @!P1 ST.E.64 [R2.64], R32 ;  /* 0x0000002002009985 */ /* 0x0003e2000c101b0a */
[----:B------:R-:W-:Y:S02]  /*15620*/  ISETP.GE.AND P1, PT, R9, c[0x0][0x3c8], PT ;  /* 0x0000f20009007a0c */ /* 0x000fe40003f26270 */
[----:B------:R-:W-:Y:S02]  /*15630*/  @!P3 LEA.HI.X R7, R10, R4, R15, 0x2, P5 ;  /* 0x000000040a07b211 */ /* 0x000fe400028f140f */
[C---:B------:R-:W-:Y:S02]  /*15640*/  IADD3 R10, R248.reuse, 0x50, RZ ;  /* 0x00000050f80a7810 */ /* 0x040fe40007ffe0ff */
[----:B------:R-:W-:Y:S01]  /*15650*/  IADD3 R15, R248, 0x40, RZ ;  /* 0x00000040f80f7810 */ /* 0x000fe20007ffe0ff */
[----:B------:R2:W-:Y:S01]  /*15660*/  @!P3 ST.E.64 [R6.64], R34 ;  /* 0x000000220600b985 */ /* 0x0005e2000c101b0a */
[----:B------:R-:W-:Y:S02]  /*15670*/  ISETP.GE.AND P3, PT, R10, c[0x0][0x3c8], PT ;  /* 0x0000f2000a007a0c */ /* 0x000fe40003f66270 */
[----:B------:R-:W-:-:S02]  /*15680*/  SHF.R.S32.HI R15, RZ, 0x1f, R15 ;  /* 0x0000001fff0f7819 */ /* 0x000fc4000001140f */
[----:B-1----:R-:W-:-:S04]  /*15690*/  @!P2 LEA R2, P0, R8, R0, 0x2 ;  /* 0x000000000802a211 */ /* 0x002fc800078010ff */
[----:B------:R-:W-:Y:S02]  /*156a0*/  @!P2 LEA.HI.X R3, R8, R4, R11, 0x2, P0 ;  /* 0x000000040803a211 */ /* 0x000fe400000f140b */
[C---:B------:R-:W-:Y:S02]  /*156b0*/  IADD3 R8, R248.reuse, 0x58, RZ ;  /* 0x00000058f8087810 */ /* 0x040fe40007ffe0ff */
[----:B------:R-:W-:Y:S01]  /*156c0*/  IADD3 R11, R248, 0x48, RZ ;  /* 0x00000048f80b7810 */ /* 0x000fe20007ffe0ff */
[----:B------:R1:W-:Y:S01]  /*156d0*/  @!P2 ST.E.64 [R2.64], R100 ;  /* 0x000000640200a985 */ /* 0x0003e2000c101b0a */
[----:B--2---:R-:W-:Y:S02]  /*156e0*/  @!P4 LEA R6, P5, R14, R0, 0x2 ;  /* 0x000000000e06c211 */ /* 0x004fe400078a10ff */
[----:B------:R-:W-:Y:S02]  /*156f0*/  ISETP.GE.AND P2, PT, R8, c[0x0][0x3c8], PT ;  /* 0x0000f20008007a0c */ /* 0x000fe40003f46270 */
[----:B------:R-:W-:-:S02]  /*15700*/  SHF.R.S32.HI R11, RZ, 0x1f, R11 ;  /* 0x0000001fff0b7819 */ /* 0x000fc4000001140b */
        /* <DEDUP_REMOVED lines=11> */
[----:B------:R-:W-:Y:S02]  /*157c0*/  ISETP.GE.AND P1, PT, R9, c[0x0][0x3c8], PT ;  /* 0x0000f20009007a0c */ /* 0x000fe40003f26270 */
[----:B--2---:R-:W-:Y:S02]  /*157d0*/  @!P3 LEA R6, P5, R10, R0, 0x2 ;  /* 0x000000000a06b211 */ /* 0x004fe400078a10ff */
[----:B------:R-:W-:-:S02]  /*157e0*/  SHF.R.S32.HI R11, RZ, 0x1f, R11 ;  /* 0x0000001fff0b7819 */ /* 0x000fc4000001140b */
[----:B------:R-:W-:Y:S02]  /*157f0*/  @!P3 LEA.HI.X R7, R10, R4, R15, 0x2, P5 ;  /* 0x000000040a07b211 */ /* 0x000fe400028f140f */
[C---:B------:R-:W-:Y:S02]  /*15800*/  IADD3 R10, R248.reuse, 0x70, RZ ;  /* 0x00000070f80a7810 */ /* 0x040fe40007ffe0ff */
[----:B------:R-:W-:Y:S01]  /*15810*/  IADD3 R15, R248, 0x80, RZ ;  /* 0x00000080f80f7810 */ /* 0x000fe20007ffe0ff */
[----:B------:R2:W-:Y:S01]  /*15820*/  @!P3 ST.E.64 [R6.64], R44 ;  /* 0x0000002c0600b985 */ /* 0x0005e2000c101b0a */
[----:B------:R-:W-:Y:S02]  /*15830*/  ISETP.GE.AND P3, PT, R10, c[0x0][0x3c8], PT ;  /* 0x0000f2000a007a0c */ /* 0x000fe40003f66270 */
        /* <DEDUP_REMOVED lines=23> */
[----:B------:R-:W-:Y:S02]  /*159b0*/  ISETP.GE.AND P6, PT, R11, c[0x0][0x3c8], PT ;  /* 0x0000f2000b007a0c */ /* 0x000fe40003fc6270 */
[C---:B------:R-:W-:Y:S01]  /*159c0*/  IADD3 R16, R248.reuse, 0x88, RZ ;  /* 0x00000088f8107810 */ /* 0x040fe20007ffe0ff */
[----:B------:R2:W-:Y:S01]  /*159d0*/  @!P3 ST.E.64 [R6.64], R60 ;  /* 0x0000003c0600b985 */ /* 0x0005e2000c101b0a */
[----:B------:R-:W-:Y:S02]  /*159e0*/  IADD3 R10, R248, 0x98, RZ ;  /* 0x00000098f80a7810 */ /* 0x000fe40007ffe0ff */
[----:B------:R-:W-:Y:S02]  /*159f0*/  SHF.R.S32.HI R16, RZ, 0x1f, R16 ;  /* 0x0000001fff107819 */ /* 0x000fe40000011410 */
[----:B------:R-:W-:-:S02]  /*15a00*/  ISETP.GE.AND P5, PT, R10, c[0x0][0x3c8], PT ;  /* 0x0000f2000a007a0c */ /* 0x000fc40003fa6270 */
[----:B-1----:R-:W-:-:S04]  /*15a10*/  @!P2 LEA R2, P0, R8, R0, 0x2 ;  /* 0x000000000802a211 */ /* 0x002fc800078010ff */
[----:B------:R-:W-:Y:S02]  /*15a20*/  @!P2 LEA.HI.X R3, R8, R4, R9, 0x2, P0 ;  /* 0x000000040803a211 */ /* 0x000fe400000f1409 */
[----:B------:R-:W-:-:S03]  /*15a30*/  @!P4 LEA R8, P0, R15, R0, 0x2 ;  /* 0x000000000f08c211 */ /* 0x000fc600078010ff */
[----:B------:R1:W-:Y:S01]  /*15a40*/  @!P2 ST.E.64 [R2.64], R64 ;  /* 0x000000400200a985 */ /* 0x0003e2000c101b0a */
[----:B------:R-:W-:Y:S02]  /*15a50*/  @!P4 LEA.HI.X R9, R15, R4, R17, 0x2, P0 ;  /* 0x000000040f09c211 */ /* 0x000fe400000f1411 */
[C---:B------:R-:W-:Y:S02]  /*15a60*/  IADD3 R15, R248.reuse, 0xa0, RZ ;  /* 0x000000a0f80f7810 */ /* 0x040fe40007ffe0ff */
[----:B--2---:R-:W-:Y:S01]  /*15a70*/  @!P6 LEA R6, P0, R11, R0, 0x2 ;  /* 0x000000000b06e211 */ /* 0x004fe200078010ff */
[----:B------:R-:W-:Y:S01]  /*15a80*/  @!P4 ST.E.64 [R8.64], R104 ;  /* 0x000000680800c985 */ /* 0x000fe2000c101b0a */
[----:B------:R-:W-:Y:S02]  /*15a90*/  ISETP.GE.AND P4, PT, R15, c[0x0][0x3c8], PT ;  /* 0x0000f2000f007a0c */ /* 0x000fe40003f86270 */
[----:B------:R-:W-:-:S04]  /*15aa0*/  IADD3 R17, R248, 0xa0, RZ ;  /* 0x000000a0f8117810 */ /* 0x000fc80007ffe0ff */
[----:B------:R-:W-:Y:S02]  /*15ab0*/  SHF.R.S32.HI R17, RZ, 0x1f, R17 ;  /* 0x0000001fff117819 */ /* 0x000fe40000011411 */
[----:B-1----:R-:W-:-:S04]  /*15ac0*/  @!P1 LEA R2, P2, R14, R0, 0x2 ;  /* 0x000000000e029211 */ /* 0x002fc800078410ff */
[-C--:B------:R-:W-:Y:S02]  /*15ad0*/  @!P1 LEA.HI.X R3, R14, R4.reuse, R16, 0x2, P2 ;  /* 0x000000040e039211 */ /* 0x080fe400010f1410 */
[C---:B------:R-:W-:Y:S02]  /*15ae0*/  IADD3 R14, R248.reuse, 0x90, RZ ;  /* 0x00000090f80e7810 */ /* 0x040fe40007ffe0ff */
[----:B------:R-:W-:Y:S01]  /*15af0*/  IADD3 R16, R248, 0xb0, RZ ;  /* 0x000000b0f8107810 */ /* 0x000fe20007ffe0ff */
[----:B------:R1:W-:Y:S01]  /*15b00*/  @!P1 ST.E.64 [R2.64], R68 ;  /* 0x0000004402009985 */ /* 0x0003e2000c101b0a */
[----:B------:R-:W-:Y:S02]  /*15b10*/  SHF.R.S32.HI R14, RZ, 0x1f, R14 ;  /* 0x0000001fff0e7819 */ /* 0x000fe4000001140e */
[----:B------:R-:W-:Y:S02]  /*15b20*/  ISETP.GE.AND P2, PT, R18, c[0x0][0x3c8], PT ;  /* 0x0000f20012007a0c */ /* 0x000fe40003f46270 */
[----:B------:R-:W-:-:S02]  /*15b30*/  @!P6 LEA.HI.X R7, R11, R4, R14, 0x2, P0 ;  /* 0x000000040b07e211 */ /* 0x000fc400000f140e */
[C---:B------:R-:W-:Y:S02]  /*15b40*/  IADD3 R11, R248.reuse, 0x98, RZ ;  /* 0x00000098f80b7810 */ /* 0x040fe40007ffe0ff */
[----:B------:R-:W-:Y:S01]  /*15b50*/  IADD3 R14, R248, 0xb8, RZ ;  /* 0x000000b8f80e7810 */ /* 0x000fe20007ffe0ff */
[----:B------:R2:W-:Y:S01]  /*15b60*/  @!P6 ST.E.64 [R6.64], R72 ;  /* 0x000000480600e985 */ /* 0x0005e2000c101b0a */
[----:B------:R-:W-:Y:S02]  /*15b70*/  SHF.R.S32.HI R11, RZ, 0x1f, R11 ;  /* 0x0000001fff0b7819 */ /* 0x000fe4000001140b */
[----:B------:R-:W-:Y:S02]  /*15b80*/  ISETP.GE.AND P1, PT, R16, c[0x0][0x3c8], PT ;  /* 0x0000f20010007a0c */ /* 0x000fe40003f26270 */
[----:B------:R-:W-:Y:S02]  /*15b90*/  ISETP.GE.AND P0, PT, R14, c[0x0][0x3c8], PT ;  /* 0x0000f2000e007a0c */ /* 0x000fe40003f06270 */
[----:B-1----:R-:W-:-:S04]  /*15ba0*/  @!P5 LEA R2, P3, R10, R0, 0x2 ;  /* 0x000000000a02d211 */ /* 0x002fc800078610ff */
[----:B------:R-:W-:Y:S02]  /*15bb0*/  @!P5 LEA.HI.X R3, R10, R4, R11, 0x2, P3 ;  /* 0x000000040a03d211 */ /* 0x000fe400018f140b */
[CC--:B------:R-:W-:Y:S02]  /*15bc0*/  @!P4 LEA R10, P6, R15.reuse, R0.reuse, 0x2 ;  /* 0x000000000f0ac211 */ /* 0x0c0fe400078c10ff */
[----:B------:R-:W-:Y:S01]  /*15bd0*/  @!P2 LEA R8, P3, R18, R0, 0x2 ;  /* 0x000000001208a211 */ /* 0x000fe200078610ff */
[----:B------:R1:W-:Y:S01]  /*15be0*/  @!P5 ST.E.64 [R2.64], R76 ;  /* 0x0000004c0200d985 */ /* 0x0003e2000c101b0a */
[----:B------:R-:W-:Y:S02]  /*15bf0*/  @!P4 LEA.HI.X R11, R15, R4, R17, 0x2, P6 ;  /* 0x000000040f0bc211 */ /* 0x000fe400030f1411 */
[C---:B------:R-:W-:Y:S02]  /*15c00*/  IADD3 R17, R248.reuse, 0xb0, RZ ;  /* 0x000000b0f8117810 */ /* 0x040fe40007ffe0ff */
[----:B------:R-:W-:Y:S01]  /*15c10*/  IADD3 R15, R248, 0xb8, RZ ;  /* 0x000000b8f80f7810 */ /* 0x000fe20007ffe0ff */
[----:B------:R3:W-:Y:S01]  /*15c20*/  @!P4 ST.E.64 [R10.64], R116 ;  /* 0x000000740a00c985 */ /* 0x0007e2000c101b0a */
[----:B--2---:R-:W-:-:S02]  /*15c30*/  @!P1 LEA R6, P5, R16, R0, 0x2 ;  /* 0x0000000010069211 */ /* 0x004fc400078a10ff */
[----:B------:R-:W-:Y:S02]  /*15c40*/  SHF.R.S32.HI R17, RZ, 0x1f, R17 ;  /* 0x0000001fff117819 */ /* 0x000fe40000011411 */
[-C--:B------:R-:W-:Y:S02]  /*15c50*/  @!P2 LEA.HI.X R9, R18, R4.reuse, R19, 0x2, P3 ;  /* 0x000000041209a211 */ /* 0x080fe400018f1413 */
[----:B------:R-:W-:Y:S02]  /*15c60*/  SHF.R.S32.HI R15, RZ, 0x1f, R15 ;  /* 0x0000001fff0f7819 */ /* 0x000fe4000001140f */
[----:B------:R-:W-:Y:S01]  /*15c70*/  @!P1 LEA.HI.X R7, R16, R4, R17, 0x2, P5 ;  /* 0x0000000410079211 */ /* 0x000fe200028f1411 */
[----:B------:R3:W-:Y:S04]  /*15c80*/  @!P2 ST.E.64 [R8.64], R108 ;  /* 0x0000006c0800a985 */ /* 0x0007e8000c101b0a */
[----:B------:R3:W-:Y:S01]  /*15c90*/  @!P1 ST.E.64 [R6.64], R80 ;  /* 0x0000005006009985 */ /* 0x0007e2000c101b0a */
[----:B-1----:R-:W-:-:S04]  /*15ca0*/  @!P0 LEA R2, P3, R14, R0, 0x2 ;  /* 0x000000000e028211 */ /* 0x002fc800078610ff */
[----:B------:R-:W-:-:S05]  /*15cb0*/  @!P0 LEA.HI.X R3, R14, R4, R15, 0x2, P3 ;  /* 0x000000040e038211 */ /* 0x000fca00018f140f */
[----:B------:R3:W-:Y:S04]  /*15cc0*/  @!P0 ST.E.64 [R2.64], R20 ;  /* 0x0000001402008985 */ /* 0x0007e8000c101b0a */
.L_x_300:
[----:B------:R-:W-:Y:S05]  /*15cd0*/  BSYNC B0 ;  /* 0x0000000000007941 */ /* 0x000fea0003800000 */
.L_x_299:
[----:B------:R-:W-:Y:S05]  /*15ce0*/  BRA.DIV ~URZ, `(.L_x_301) ;  /* 0x000036927f007947 */ /* 0x000fea000b800000 */
[----:B---3--:R3:W2:Y:S04]  /*15cf0*/  SHFL.IDX PT, R4, R5, 0x1, 0x1c1f ;  /* 0x003c1f0005047f89 */ /* 0x0086a800000e0000 */
[----:B-1----:R3:W1:Y:S02]  /*15d00*/  SHFL.IDX PT, R0, R12, 0x1, 0x1c1f ;  /* 0x003c1f000c007f89 */ /* 0x00266400000e0000 */
.L_x_363:
[----:B------:R-:W-:-:S13]  /*15d10*/  ISETP.NE.AND P0, PT, R13, RZ, PT ;  /* 0x000000ff0d00720c */ /* 0x000fda0003f05270 */
[----:B------:R-:W-:Y:S05]  /*15d20*/  @P0 BRA `(.L_x_296) ;  /* 0x0000172000000947 */ /* 0x000fea0003800000 */
[C---:B------:R-:W-:Y:S02]  /*15d30*/  ISETP.GE.AND P4, PT, R248.reuse, c[0x0][0x3c8], PT ;  /* 0x0000f200f8007a0c */ /* 0x040fe40003f86270 */
[C---:B--2---:R-:W-:Y:S02]  /*15d40*/  IADD3 R15, R248.reuse, 0x18, RZ ;  /* 0x00000018f80f7810 */ /* 0x044fe40007ffe0ff */
[----:B------:R-:W-:Y:S02]  /*15d50*/  IADD3 R8, R248, 0x8, RZ ;  /* 0x00000008f8087810 */ /* 0x000fe40007ffe0ff */
[----:B------:R-:W-:Y:S02]  /*15d60*/  ISETP.GE.AND P1, PT, R15, c[0x0][0x3c8], PT ;  /* 0x0000f2000f007a0c */ /* 0x000fe40003f26270 */
[----:B------:R-:W-:Y:S02]  /*15d70*/  ISETP.GE.AND P3, PT, R8, c[0x0][0x3c8], PT ;  /* 0x0000f20008007a0c */ /* 0x000fe40003f66270 */
[----:B---3--:R-:W-:-:S02]  /*15d80*/  IADD3 R5, R248, 0x10, RZ ;  /* 0x00000010f8057810 */ /* 0x008fc40007ffe0ff */
[C---:B------:R-:W-:Y:S01]  /*15d90*/  IADD3 R9, R248.reuse, 0x8, RZ ;  /* 0x00000008f8097810 */ /* 0x040fe20007ffe0ff */
[----:B-1----:R-:W-:Y:S01]  /*15da0*/  @!P4 IMAD.MOV.U32 R6, RZ, RZ, R0 ;  /* 0x000000ffff06c224 */ /* 0x002fe200078e0000 */
[----:B------:R-:W-:Y:S01]  /*15db0*/  ISETP.GE.AND P2, PT, R5, c[0x0][0x3c8], PT ;  /* 0x0000f20005007a0c */ /* 0x000fe20003f46270 */
[----:B------:R-:W-:Y:S01]  /*15dc0*/  @!P4 IMAD.MOV.U32 R7, RZ, RZ, R4 ;  /* 0x000000ffff07c224 */ /* 0x000fe200078e0004 */
[----:B------:R-:W-:Y:S02]  /*15dd0*/  SHF.R.S32.HI R9, RZ, 0x1f, R9 ;  /* 0x0000001fff097819 */ /* 0x000fe40000011409 */
[C---:B------:R-:W-:Y:S01]  /*15de0*/  IADD3 R10, R248.reuse, 0x20, RZ ;  /* 0x00000020f80a7810 */ /* 0x040fe20007ffe0ff */
[C---:B------:R-:W-:Y:S01]  /*15df0*/  @!P4 IMAD.WIDE R6, R248.reuse, 0x4, R6 ;  /* 0x00000004f806c825 */ /* 0x040fe200078e0206 */
[----:B----4-:R-:W-:Y:S02]  /*15e00*/  IADD3 R12, R248, 0x10, RZ ;  /* 0x00000010f80c7810 */ /* 0x010fe40007ffe0ff */
[----:B------:R-:W-:-:S02]  /*15e10*/  @!P3 LEA R2, P5, R8, R0, 0x2 ;  /* 0x000000000802b211 */ /* 0x000fc400078a10ff */
[----:B------:R1:W-:Y:S01]  /*15e20*/  @!P4 ST.E.64 [R6.64], R92 ;  /* 0x0000005c0600c985 */ /* 0x0003e2000c101b0a */
[----:B------:R-:W-:Y:S02]  /*15e30*/  ISETP.GE.AND P0, PT, R10, c[0x0][0x3c8], PT ;  /* 0x0000f2000a007a0c */ /* 0x000fe40003f06270 */
[----:B------:R-:W-:Y:S02]  /*15e40*/  @!P3 LEA.HI.X R3, R8, R4, R9, 0x2, P5 ;  /* 0x000000040803b211 */ /* 0x000fe400028f1409 */
[----:B------:R-:W-:Y:S02]  /*15e50*/  SHF.R.S32.HI R12, RZ, 0x1f, R12 ;  /* 0x0000001fff0c7819 */ /* 0x000fe4000001140c */
[----:B------:R-:W-:Y:S01]  /*15e60*/  IADD3 R16, R248, 0x18, RZ ;  /* 0x00000018f8107810 */ /* 0x000fe20007ffe0ff */
[----:B------:R2:W-:Y:S01]  /*15e70*/  @!P3 ST.E.64 [R2.64], R84 ;  /* 0x000000540200b985 */ /* 0x0005e2000c101b0a */
[----:B------:R-:W-:Y:S02]  /*15e80*/  @!P2 LEA R8, P3, R5, R0, 0x2 ;  /* 0x000000000508a211 */ /* 0x000fe400078610ff */
[----:B------:R-:W-:-:S02]  /*15e90*/  SHF.R.S32.HI R16, RZ, 0x1f, R16 ;  /* 0x0000001fff107819 */ /* 0x000fc40000011410 */
[----:B------:R-:W-:Y:S02]  /*15ea0*/  @!P2 LEA.HI.X R9, R5, R4, R12, 0x2, P3 ;  /* 0x000000040509a211 */ /* 0x000fe400018f140c */
[C---:B------:R-:W-:Y:S02]  /*15eb0*/  IADD3 R5, R248.reuse, 0x38, RZ ;  /* 0x00000038f8057810 */ /* 0x040fe40007ffe0ff */
[C---:B------:R-:W-:Y:S01]  /*15ec0*/  IADD3 R12, R248.reuse, 0x20, RZ ;  /* 0x00000020f80c7810 */ /* 0x040fe20007ffe0ff */
[----:B------:R3:W-:Y:S01]  /*15ed0*/  @!P2 ST.E.64 [R8.64], R120 ;  /* 0x000000780800a985 */ /* 0x0007e2000c101b0a */
[C---:B------:R-:W-:Y:S02]  /*15ee0*/  IADD3 R11, R248.reuse, 0x28, RZ ;  /* 0x00000028f80b7810 */ /* 0x040fe40007ffe0ff */
[----:B------:R-:W-:Y:S02]  /*15ef0*/  SHF.R.S32.HI R12, RZ, 0x1f, R12 ;  /* 0x0000001fff0c7819 */ /* 0x000fe4000001140c */
[----:B------:R-:W-:-:S02]  /*15f00*/  IADD3 R14, R248, 0x30, RZ ;  /* 0x00000030f80e7810 */ /* 0x000fc40007ffe0ff */
[----:B------:R-:W-:Y:S02]  /*15f10*/  ISETP.GE.AND P5, PT, R11, c[0x0][0x3c8], PT ;  /* 0x0000f2000b007a0c */ /* 0x000fe40003fa6270 */
[----:B------:R-:W-:Y:S02]  /*15f20*/  ISETP.GE.AND P4, PT, R14, c[0x0][0x3c8], PT ;  /* 0x0000f2000e007a0c */ /* 0x000fe40003f86270 */
[----:B-1----:R-:W-:Y:S02]  /*15f30*/  @!P1 LEA R6, P6, R15, R0, 0x2 ;  /* 0x000000000f069211 */ /* 0x002fe400078c10ff */
[----:B------:R-:W-:-:S04]  /*15f40*/  IADD3 R13, R248, 0x30, RZ ;  /* 0x00000030f80d7810 */ /* 0x000fc80007ffe0ff */
[----:B------:R-:W-:-:S07]  /*15f50*/  SHF.R.S32.HI R13, RZ, 0x1f, R13 ;  /* 0x0000001fff0d7819 */ /* 0x000fce000001140d */
[----:B--2---:R-:W-:-:S04]  /*15f60*/  P2R R2, PR, RZ, 0x40 ;  /* 0x00000040ff027803 */ /* 0x004fc80000000000 */
[----:B------:R-:W-:Y:S02]  /*15f70*/  ISETP.NE.AND P3, PT, R2, RZ, PT ;  /* 0x000000ff0200720c */ /* 0x000fe40003f65270 */
[C---:B------:R-:W-:Y:S02]  /*15f80*/  @!P0 LEA R2, P6, R10.reuse, R0, 0x2 ;  /* 0x000000000a028211 */ /* 0x040fe400078c10ff */
[-C--:B------:R-:W-:Y:S02]  /*15f90*/  @!P1 LEA.HI.X R7, R15, R4.reuse, R16, 0x2, P3 ;  /* 0x000000040f079211 */ /* 0x080fe400018f1410 */
[----:B------:R-:W-:Y:S02]  /*15fa0*/  ISETP.GE.AND P3, PT, R5, c[0x0][0x3c8], PT ;  /* 0x0000f20005007a0c */ /* 0x000fe40003f66270 */
[----:B------:R-:W-:Y:S01]  /*15fb0*/  @!P0 LEA.HI.X R3, R10, R4, R12, 0x2, P6 ;  /* 0x000000040a038211 */ /* 0x000fe200030f140c */
[----:B------:R1:W-:Y:S01]  /*15fc0*/  @!P1 ST.E.64 [R6.64], R112 ;  /* 0x0000007006009985 */ /* 0x0003e2000c101b0a */
[----:B------:R-:W-:-:S02]  /*15fd0*/  IADD3 R12, R248, 0x28, RZ ;  /* 0x00000028f80c7810 */ /* 0x000fc40007ffe0ff */
[C---:B------:R-:W-:Y:S01]  /*15fe0*/  IADD3 R15, R248.reuse, 0x48, RZ ;  /* 0x00000048f80f7810 */ /* 0x040fe20007ffe0ff */
[----:B------:R2:W-:Y:S01]  /*15ff0*/  @!P0 ST.E.64 [R2.64], R88 ;  /* 0x0000005802008985 */ /* 0x0005e2000c101b0a */
[C---:B---3--:R-:W-:Y:S02]  /*16000*/  @!P5 LEA R8, P0, R11.reuse, R0, 0x2 ;  /* 0x000000000b08d211 */ /* 0x048fe400078010ff */
[----:B------:R-:W-:Y:S02]  /*16010*/  SHF.R.S32.HI R12, RZ, 0x1f, R12 ;  /* 0x0000001fff0c7819 */ /* 0x000fe4000001140c */
[C---:B------:R-:W-:Y:S02]  /*16020*/  IADD3 R10, R248.reuse, 0x40, RZ ;  /* 0x00000040f80a7810 */ /* 0x040fe40007ffe0ff */
[----:B------:R-:W-:Y:S02]  /*16030*/  @!P5 LEA.HI.X R9, R11, R4, R12, 0x2, P0 ;  /* 0x000000040b09d211 */ /* 0x000fe400000f140c */
[----:B------:R-:W-:-:S02]  /*16040*/  IADD3 R12, R248, 0x38, RZ ;  /* 0x00000038f80c7810 */ /* 0x000fc40007ffe0ff */
[----:B------:R-:W-:Y:S01]  /*16050*/  ISETP.GE.AND P2, PT, R10, c[0x0][0x3c8], PT ;  /* 0x0000f2000a007a0c */ /* 0x000fe20003f46270 */
[----:B------:R3:W-:Y:S01]  /*16060*/  @!P5 ST.E.64 [R8.64], R118 ;  /* 0x000000760800d985 */ /* 0x0007e2000c101b0a */
[----:B------:R-:W-:Y:S02]  /*16070*/  SHF.R.S32.HI R12, RZ, 0x1f, R12 ;  /* 0x0000001fff0c7819 */ /* 0x000fe4000001140c */
[C---:B------:R-:W-:Y:S02]  /*16080*/  IADD3 R11, R248.reuse, 0x50, RZ ;  /* 0x00000050f80b7810 */ /* 0x040fe40007ffe0ff */
[----:B------:R-:W-:Y:S02]  /*16090*/  IADD3 R16, R248, 0x88, RZ ;  /* 0x00000088f8107810 */ /* 0x000fe40007ffe0ff */
[----:B------:R-:W-:Y:S02]  /*160a0*/  ISETP.GE.AND P0, PT, R11, c[0x0][0x3c8], PT ;  /* 0x0000f2000b007a0c */ /* 0x000fe40003f06270 */
[----:B------:R-:W-:-:S02]  /*160b0*/  SHF.R.S32.HI R16, RZ, 0x1f, R16 ;  /* 0x0000001fff107819 */ /* 0x000fc40000011410 */
[CC--:B-1----:R-:W-:Y:S02]  /*160c0*/  @!P4 LEA R6, P6, R14.reuse, R0.reuse, 0x2 ;  /* 0x000000000e06c211 */ /* 0x0c2fe400078c10ff */
[----:B--2---:R-:W-:Y:S02]  /*160d0*/  @!P3 LEA R2, P1, R5, R0, 0x2 ;  /* 0x000000000502b211 */ /* 0x004fe400078210ff */
[----:B------:R-:W-:Y:S02]  /*160e0*/  @!P4 LEA.HI.X R7, R14, R4, R13, 0x2, P6 ;  /* 0x000000040e07c211 */ /* 0x000fe400030f140d */
[C---:B------:R-:W-:Y:S02]  /*160f0*/  IADD3 R14, R248.reuse, 0x60, RZ ;  /* 0x00000060f80e7810 */ /* 0x040fe40007ffe0ff */
[----:B------:R-:W-:Y:S01]  /*16100*/  IADD3 R13, R248, 0x48, RZ ;  /* 0x00000048f80d7810 */ /* 0x000fe20007ffe0ff */
[----:B------:R1:W-:Y:S01]  /*16110*/  @!P4 ST.E.64 [R6.64], R114 ;  /* 0x000000720600c985 */ /* 0x0003e2000c101b0a */
[----:B------:R-:W-:-:S02]  /*16120*/  ISETP.GE.AND P4, PT, R14, c[0x0][0x3c8], PT ;  /* 0x0000f2000e007a0c */ /* 0x000fc40003f86270 */
[----:B------:R-:W-:-:S03]  /*16130*/  SHF.R.S32.HI R13, RZ, 0x1f, R13 ;  /* 0x0000001fff0d7819 */ /* 0x000fc6000001140d */
[----:B------:R-:W-:Y:S02]  /*16140*/  P2R R3, PR, RZ, 0x2 ;  /* 0x00000002ff037803 */ /* 0x000fe40000000000 */
[----:B------:R-:W-:Y:S02]  /*16150*/  ISETP.GE.AND P1, PT, R15, c[0x0][0x3c8], PT ;  /* 0x0000f2000f007a0c */ /* 0x000fe40003f26270 */
[----:B------:R-:W-:-:S04]  /*16160*/  ISETP.NE.AND P6, PT, R3, RZ, PT ;  /* 0x000000ff0300720c */ /* 0x000fc80003fc5270 */
[----:B------:R-:W-:Y:S02]  /*16170*/  @!P3 LEA.HI.X R3, R5, R4, R12, 0x2, P6 ;  /* 0x000000040503b211 */ /* 0x000fe400030f140c */
[C---:B------:R-:W-:Y:S02]  /*16180*/  IADD3 R12, R248.reuse, 0x40, RZ ;  /* 0x00000040f80c7810 */ /* 0x040fe40007ffe0ff */
[----:B------:R-:W-:Y:S01]  /*16190*/  IADD3 R5, R248, 0x58, RZ ;  /* 0x00000058f8057810 */ /* 0x000fe20007ffe0ff */
[----:B------:R2:W-:Y:S01]  /*161a0*/  @!P3 ST.E.64 [R2.64], R96 ;  /* 0x000000600200b985 */ /* 0x0005e2000c101b0a */
[----:B---3--:R-:W-:Y:S02]  /*161b0*/  @!P2 LEA R8, P3, R10, R0, 0x2 ;  /* 0x000000000a08a211 */ /* 0x008fe400078610ff */
[----:B------:R-:W-:Y:S02]  /*161c0*/  SHF.R.S32.HI R12, RZ, 0x1f, R12 ;  /* 0x0000001fff0c7819 */ /* 0x000fe4000001140c */
[----:B------:R-:W-:-:S02]  /*161d0*/  ISETP.GE.AND P5, PT, R5, c[0x0][0x3c8], PT ;  /* 0x0000f20005007a0c */ /* 0x000fc40003fa6270 */
[----:B------:R-:W-:Y:S02]  /*161e0*/  @!P2 LEA.HI.X R9, R10, R4, R12, 0x2, P3 ;  /* 0x000000040a09a211 */ /* 0x000fe400018f140c */
[C---:B------:R-:W-:Y:S02]  /*161f0*/  IADD3 R12, R248.reuse, 0x50, RZ ;  /* 0x00000050f80c7810 */ /* 0x040fe40007ffe0ff */
[----:B-1----:R-:W-:Y:S01]  /*16200*/  @!P1 LEA R6, P6, R15, R0, 0x2 ;  /* 0x000000000f069211 */ /* 0x002fe200078c10ff */
[----:B------:R1:W-:Y:S01]  /*16210*/  @!P2 ST.E.64 [R8.64], R122 ;  /* 0x0000007a0800a985 */ /* 0x0003e2000c101b0a */
[----:B------:R-:W-:Y:S02]  /*16220*/  SHF.R.S32.HI R12, RZ, 0x1f, R12 ;  /* 0x0000001fff0c7819 */ /* 0x000fe4000001140c */
[----:B------:R-:W-:-:S09]  /*16230*/  IADD3 R10, R248, 0x68, RZ ;  /* 0x00000068f80a7810 */ /* 0x000fd20007ffe0ff */
[----:B--2---:R-:W-:-:S04]  /*16240*/  P2R R2, PR, RZ, 0x40 ;  /* 0x00000040ff027803 */ /* 0x004fc80000000000 */
[----:B------:R-:W-:Y:S02]  /*16250*/  ISETP.NE.AND P3, PT, R2, RZ, PT ;  /* 0x000000ff0200720c */ /* 0x000fe40003f65270 */
[----:B------:R-:W-:Y:S02]  /*16260*/  @!P0 LEA R2, P6, R11, R0, 0x2 ;  /* 0x000000000b028211 */ /* 0x000fe400078c10ff */
[-C--:B------:R-:W-:Y:S02]  /*16270*/  @!P1 LEA.HI.X R7, R15, R4.reuse, R13, 0x2, P3 ;  /* 0x000000040f079211 */ /* 0x080fe400018f140d */
[----:B------:R-:W-:Y:S02]  /*16280*/  @!P0 LEA.HI.X R3, R11, R4, R12, 0x2, P6 ;  /* 0x000000040b038211 */ /* 0x000fe400030f140c */
[C---:B------:R-:W-:Y:S01]  /*16290*/  IADD3 R13, R248.reuse, 0x58, RZ ;  /* 0x00000058f80d7810 */ /* 0x040fe20007ffe0ff */
[----:B------:R2:W-:Y:S01]  /*162a0*/  @!P1 ST.E.64 [R6.64], R110 ;  /* 0x0000006e06009985 */ /* 0x0005e2000c101b0a */
[----:B------:R-:W-:-:S02]  /*162b0*/  IADD3 R12, R248, 0x78, RZ ;  /* 0x00000078f80c7810 */ /* 0x000fc40007ffe0ff */
[----:B------:R-:W-:Y:S01]  /*162c0*/  ISETP.GE.AND P3, PT, R10, c[0x0][0x3c8], PT ;  /* 0x0000f2000a007a0c */ /* 0x000fe20003f66270 */
[----:B------:R3:W-:Y:S01]  /*162d0*/  @!P0 ST.E.64 [R2.64], R38 ;  /* 0x0000002602008985 */ /* 0x0007e2000c101b0a */
[C---:B-1----:R-:W-:Y:S02]  /*162e0*/  @!P5 LEA R8, P0, R5.reuse, R0, 0x2 ;  /* 0x000000000508d211 */ /* 0x042fe400078010ff */
[----:B------:R-:W-:Y:S02]  /*162f0*/  SHF.R.S32.HI R13, RZ, 0x1f, R13 ;  /* 0x0000001fff0d7819 */ /* 0x000fe4000001140d */
[----:B------:R-:W-:Y:S02]  /*16300*/  IADD3 R15, R248, 0x60, RZ ;  /* 0x00000060f80f7810 */ /* 0x000fe40007ffe0ff */
[----:B------:R-:W-:Y:S02]  /*16310*/  ISETP.GE.AND P1, PT, R12, c[0x0][0x3c8], PT ;  /* 0x0000f2000c007a0c */ /* 0x000fe40003f26270 */
[----:B------:R-:W-:-:S02]  /*16320*/  @!P5 LEA.HI.X R9, R5, R4, R13, 0x2, P0 ;  /* 0x000000040509d211 */ /* 0x000fc400000f140d */
[----:B------:R-:W-:Y:S02]  /*16330*/  SHF.R.S32.HI R15, RZ, 0x1f, R15 ;  /* 0x0000001fff0f7819 */ /* 0x000fe4000001140f */
[C---:B------:R-:W-:Y:S01]  /*16340*/  IADD3 R11, R248.reuse, 0x70, RZ ;  /* 0x00000070f80b7810 */ /* 0x040fe20007ffe0ff */
[----:B------:R1:W-:Y:S01]  /*16350*/  @!P5 ST.E.64 [R8.64], R124 ;  /* 0x0000007c0800d985 */ /* 0x0003e2000c101b0a */
[C---:B------:R-:W-:Y:S02]  /*16360*/  IADD3 R13, R248.reuse, 0x68, RZ ;  /* 0x00000068f80d7810 */ /* 0x040fe40007ffe0ff */
[----:B------:R-:W-:Y:S02]  /*16370*/  ISETP.GE.AND P2, PT, R11, c[0x0][0x3c8], PT ;  /* 0x0000f2000b007a0c */ /* 0x000fe40003f46270 */
[----:B------:R-:W-:Y:S02]  /*16380*/  SHF.R.S32.HI R13, RZ, 0x1f, R13 ;  /* 0x0000001fff0d7819 */ /* 0x000fe4000001140d */
[----:B------:R-:W-:-:S02]  /*16390*/  IADD3 R5, R248, 0x80, RZ ;  /* 0x00000080f8057810 */ /* 0x000fc40007ffe0ff */
[----:B--2---:R-:W-:-:S13]  /*163a0*/  @!P4 LEA R6, P6, R14, R0, 0x2 ;  /* 0x000000000e06c211 */ /* 0x004fda00078c10ff */
[----:B---3--:R-:W-:-:S04]  /*163b0*/  P2R R2, PR, RZ, 0x40 ;  /* 0x00000040ff027803 */ /* 0x008fc80000000000 */
[----:B------:R-:W-:Y:S02]  /*163c0*/  ISETP.NE.AND P0, PT, R2, RZ, PT ;  /* 0x000000ff0200720c */ /* 0x000fe40003f05270 */
[----:B------:R-:W-:Y:S02]  /*163d0*/  @!P3 LEA R2, P6, R10, R0, 0x2 ;  /* 0x000000000a02b211 */ /* 0x000fe400078c10ff */
[-C--:B------:R-:W-:Y:S02]  /*163e0*/  @!P4 LEA.HI.X R7, R14, R4.reuse, R15, 0x2, P0 ;  /* 0x000000040e07c211 */ /* 0x080fe400000f140f */
[----:B------:R-:W-:Y:S02]  /*163f0*/  @!P3 LEA.HI.X R3, R10, R4, R13, 0x2, P6 ;  /* 0x000000040a03b211 */ /* 0x000fe400030f140d */
[----:B------:R-:W-:Y:S01]  /*16400*/  IADD3 R13, R248, 0x70, RZ ;  /* 0x00000070f80d7810 */ /* 0x000fe20007ffe0ff */
[----:B------:R2:W-:Y:S01]  /*16410*/  @!P4 ST.E.64 [R6.64], R54 ;  /* 0x000000360600c985 */ /* 0x0005e2000c101b0a */
[----:B------:R-:W-:-:S02]  /*16420*/  ISETP.GE.AND P0, PT, R5, c[0x0][0x3c8], PT ;  /* 0x0000f20005007a0c */ /* 0x000fc40003f06270 */
[----:B------:R-:W-:Y:S01]  /*16430*/  SHF.R.S32.HI R13, RZ, 0x1f, R13 ;  /* 0x0000001fff0d7819 */ /* 0x000fe2000001140d */
[----:B------:R3:W-:Y:S01]  /*16440*/  @!P3 ST.E.64 [R2.64], R42 ;  /* 0x0000002a0200b985 */ /* 0x0007e2000c101b0a */
[C---:B-1----:R-:W-:Y:S02]  /*16450*/  @!P2 LEA R8, P3, R11.reuse, R0, 0x2 ;  /* 0x000000000b08a211 */ /* 0x042fe400078610ff */
[C---:B------:R-:W-:Y:S02]  /*16460*/  IADD3 R14, R248.reuse, 0x88, RZ ;  /* 0x00000088f80e7810 */ /* 0x040fe40007ffe0ff */
[----:B------:R-:W-:Y:S02]  /*16470*/  @!P2 LEA.HI.X R9, R11, R4, R13, 0x2, P3 ;  /* 0x000000040b09a211 */ /* 0x000fe400018f140d */
[C---:B------:R-:W-:Y:S02]  /*16480*/  IADD3 R13, R248.reuse, 0x78, RZ ;  /* 0x00000078f80d7810 */ /* 0x040fe40007ffe0ff */
[----:B------:R-:W-:Y:S01]  /*16490*/  IADD3 R11, R248, 0x80, RZ ;  /* 0x00000080f80b7810 */ /* 0x000fe20007ffe0ff */
[----:B------:R-:W-:Y:S01]  /*164a0*/  @!P2 ST.E.64 [R8.64], R128 ;  /* 0x000000800800a985 */ /* 0x000fe2000c101b0a */
[----:B------:R-:W-:-:S02]  /*164b0*/  ISETP.GE.AND P5, PT, R14, c[0x0][0x3c8], PT ;  /* 0x0000f2000e007a0c */ /* 0x000fc40003fa6270 */
[C---:B------:R-:W-:Y:S02]  /*164c0*/  IADD3 R10, R248.reuse, 0x90, RZ ;  /* 0x00000090f80a7810 */ /* 0x040fe40007ffe0ff */
[----:B------:R-:W-:Y:S02]  /*164d0*/  SHF.R.S32.HI R13, RZ, 0x1f, R13 ;  /* 0x0000001fff0d7819 */ /* 0x000fe4000001140d */
[----:B------:R-:W-:Y:S02]  /*164e0*/  SHF.R.S32.HI R11, RZ, 0x1f, R11 ;  /* 0x0000001fff0b7819 */ /* 0x000fe4000001140b */
[----:B------:R-:W-:-:S04]  /*164f0*/  IADD3 R15, R248, 0xa0, RZ ;  /* 0x000000a0f80f7810 */ /* 0x000fc80007ffe0ff */
[----:B------:R-:W-:Y:S02]  /*16500*/  ISETP.GE.AND P2, PT, R15, c[0x0][0x3c8], PT ;  /* 0x0000f2000f007a0c */ /* 0x000fe40003f46270 */
[-C--:B--2---:R-:W-:Y:S02]  /*16510*/  @!P1 LEA R6, P4, R12, R0.reuse, 0x2 ;  /* 0x000000000c069211 */ /* 0x084fe400078810ff */
[----:B---3--:R-:W-:-:S11]  /*16520*/  @!P0 LEA R2, P6, R5, R0, 0x2 ;  /* 0x0000000005028211 */ /* 0x008fd600078c10ff */
[----:B------:R-:W-:Y:S02]  /*16530*/  P2R R3, PR, RZ, 0x10 ;  /* 0x00000010ff037803 */ /* 0x000fe40000000000 */
[----:B------:R-:W-:Y:S02]  /*16540*/  ISETP.GE.AND P4, PT, R10, c[0x0][0x3c8], PT ;  /* 0x0000f2000a007a0c */ /* 0x000fe40003f86270 */
[----:B------:R-:W-:Y:S02]  /*16550*/  ISETP.NE.AND P3, PT, R3, RZ, PT ;  /* 0x000000ff0300720c */ /* 0x000fe40003f65270 */
[-C--:B------:R-:W-:Y:S02]  /*16560*/  @!P0 LEA.HI.X R3, R5, R4.reuse, R11, 0x2, P6 ;  /* 0x0000000405038211 */ /* 0x080fe400030f140b */
[----:B------:R-:W-:Y:S02]  /*16570*/  @!P1 LEA.HI.X R7, R12, R4, R13, 0x2, P3 ;  /* 0x000000040c079211 */ /* 0x000fe400018f140d */
[----:B------:R-:W-:-:S02]  /*16580*/  IADD3 R12, R248, 0x98, RZ ;  /* 0x00000098f80c7810 */ /* 0x000fc40007ffe0ff */
[----:B------:R-:W-:Y:S01]  /*16590*/  IADD3 R11, R248, 0x90, RZ ;  /* 0x00000090f80b7810 */ /* 0x000fe20007ffe0ff */
[----:B------:R1:W-:Y:S01]  /*165a0*/  @!P1 ST.E.64 [R6.64], R62 ;  /* 0x0000003e06009985 */ /* 0x0003e2000c101b0a */
[----:B------:R-:W-:Y:S02]  /*165b0*/  ISETP.GE.AND P3, PT, R12, c[0x0][0x3c8], PT ;  /* 0x0000f2000c007a0c */ /* 0x000fe40003f66270 */
[----:B------:R-:W-:Y:S01]  /*165c0*/  SHF.R.S32.HI R11, RZ, 0x1f, R11 ;  /* 0x0000001fff0b7819 */ /* 0x000fe2000001140b */
[----:B------:R2:W-:Y:S01]  /*165d0*/  @!P0 ST.E.64 [R2.64], R46 ;  /* 0x0000002e02008985 */ /* 0x0005e2000c101b0a */
[C---:B------:R-:W-:Y:S02]  /*165e0*/  IADD3 R13, R248.reuse, 0xa8, RZ ;  /* 0x000000a8f80d7810 */ /* 0x040fe40007ffe0ff */
[----:B------:R-:W-:Y:S02]  /*165f0*/  IADD3 R5, R248, 0xb0, RZ ;  /* 0x000000b0f8057810 */ /* 0x000fe40007ffe0ff */
[----:B------:R-:W-:-:S02]  /*16600*/  ISETP.GE.AND P1, PT, R13, c[0x0][0x3c8], PT ;  /* 0x0000f2000d007a0c */ /* 0x000fc40003f26270 */
[----:B-1----:R-:W-:-:S04]  /*16610*/  @!P5 LEA R6, P0, R14, R0, 0x2 ;  /* 0x000000000e06d211 */ /* 0x002fc800078010ff */
[----:B------:R-:W-:Y:S02]  /*16620*/  @!P5 LEA.HI.X R7, R14, R4, R16, 0x2, P0 ;  /* 0x000000040e07d211 */ /* 0x000fe400000f1410 */
[----:B--2---:R-:W-:Y:S02]  /*16630*/  @!P4 LEA R2, P6, R10, R0, 0x2 ;  /* 0x000000000a02c211 */ /* 0x004fe400078c10ff */
[----:B------:R-:W-:Y:S01]  /*16640*/  IADD3 R14, R248, 0x98, RZ ;  /* 0x00000098f80e7810 */ /* 0x000fe20007ffe0ff */
[----:B------:R-:W-:Y:S01]  /*16650*/  @!P5 ST.E.64 [R6.64], R66 ;  /* 0x000000420600d985 */ /* 0x000fe2000c101b0a */
[----:B------:R-:W-:Y:S02]  /*16660*/  @!P4 LEA.HI.X R3, R10, R4, R11, 0x2, P6 ;  /* 0x000000040a03c211 */ /* 0x000fe400030f140b */
[----:B------:R-:W-:Y:S02]  /*16670*/  @!P3 LEA R10, P5, R12, R0, 0x2 ;  /* 0x000000000c0ab211 */ /* 0x000fe400078a10ff */
[----:B------:R-:W-:Y:S01]  /*16680*/  ISETP.GE.AND P0, PT, R5, c[0x0][0x3c8], PT ;  /* 0x0000f20005007a0c */ /* 0x000fe20003f06270 */
[----:B------:R1:W-:Y:S01]  /*16690*/  @!P4 ST.E.64 [R2.64], R70 ;  /* 0x000000460200c985 */ /* 0x0003e2000c101b0a */
[----:B------:R-:W-:-:S02]  /*166a0*/  SHF.R.S32.HI R14, RZ, 0x1f, R14 ;  /* 0x0000001fff0e7819 */ /* 0x000fc4000001140e */
[----:B------:R-:W-:Y:S02]  /*166b0*/  IADD3 R16, R248, 0xa0, RZ ;  /* 0x000000a0f8107810 */ /* 0x000fe40007ffe0ff */
[----:B------:R-:W-:Y:S02]  /*166c0*/  @!P2 LEA R8, P6, R15, R0, 0x2 ;  /* 0x000000000f08a211 */ /* 0x000fe400078c10ff */
[----:B------:R-:W-:-:S04]  /*166d0*/  SHF.R.S32.HI R16, RZ, 0x1f, R16 ;  /* 0x0000001fff107819 */ /* 0x000fc80000011410 */
[----:B------:R-:W-:Y:S02]  /*166e0*/  @!P2 LEA.HI.X R9, R15, R4, R16, 0x2, P6 ;  /* 0x000000040f09a211 */ /* 0x000fe400030f1410 */
[----:B-1----:R-:W-:Y:S02]  /*166f0*/  P2R R2, PR, RZ, 0x20 ;  /* 0x00000020ff027803 */ /* 0x002fe40000000000 */
[----:B------:R-:W-:Y:S02]  /*16700*/  @!P1 LEA R6, P5, R13, R0, 0x2 ;  /* 0x000000000d069211 */ /* 0x000fe400078a10ff */
[----:B------:R-:W-:-:S04]  /*16710*/  ISETP.NE.AND P4, PT, R2, RZ, PT ;  /* 0x000000ff0200720c */ /* 0x000fc80003f85270 */
[----:B------:R-:W-:Y:S02]  /*16720*/  @!P3 LEA.HI.X R11, R12, R4, R14, 0x2, P4 ;  /* 0x000000040c0bb211 */ /* 0x000fe400020f140e */
[C---:B------:R-:W-:Y:S02]  /*16730*/  IADD3 R14, R248.reuse, 0xa8, RZ ;  /* 0x000000a8f80e7810 */ /* 0x040fe40007ffe0ff */
[----:B------:R-:W-:Y:S01]  /*16740*/  IADD3 R12, R248, 0xb0, RZ ;  /* 0x000000b0f80c7810 */ /* 0x000fe20007ffe0ff */
[----:B------:R1:W-:Y:S01]  /*16750*/  @!P3 ST.E.64 [R10.64], R82 ;  /* 0x000000520a00b985 */ /* 0x0003e2000c101b0a */
[----:B------:R-:W-:Y:S02]  /*16760*/  SHF.R.S32.HI R14, RZ, 0x1f, R14 ;  /* 0x0000001fff0e7819 */ /* 0x000fe4000001140e */
[----:B------:R-:W-:Y:S01]  /*16770*/  SHF.R.S32.HI R12, RZ, 0x1f, R12 ;  /* 0x0000001fff0c7819 */ /* 0x000fe2000001140c */
[----:B------:R1:W-:Y:S01]  /*16780*/  @!P2 ST.E.64 [R8.64], R78 ;  /* 0x0000004e0800a985 */ /* 0x0003e2000c101b0a */
[----:B------:R-:W-:-:S02]  /*16790*/  @!P0 LEA R2, P4, R5, R0, 0x2 ;  /* 0x0000000005028211 */ /* 0x000fc400078810ff */
[-C--:B------:R-:W-:Y:S02]  /*167a0*/  @!P1 LEA.HI.X R7, R13, R4.reuse, R14, 0x2, P5 ;  /* 0x000000040d079211 */ /* 0x080fe400028f140e */
[----:B------:R-:W-:Y:S02]  /*167b0*/  @!P0 LEA.HI.X R3, R5, R4, R12, 0x2, P4 ;  /* 0x0000000405038211 */ /* 0x000fe400020f140c */
[----:B------:R-:W-:Y:S01]  /*167c0*/  IADD3 R5, R248, 0xb8, RZ ;  /* 0x000000b8f8057810 */ /* 0x000fe20007ffe0ff */
[----:B------:R1:W-:Y:S04]  /*167d0*/  @!P1 ST.E.64 [R6.64], R74 ;  /* 0x0000004a06009985 */ /* 0x0003e8000c101b0a */
[----:B------:R1:W-:Y:S01]  /*167e0*/  @!P0 ST.E.64 [R2.64], R58 ;  /* 0x0000003a02008985 */ /* 0x0003e2000c101b0a */
[----:B------:R-:W-:-:S13]  /*167f0*/  ISETP.GE.AND P0, PT, R5, c[0x0][0x3c8], PT ;  /* 0x0000f20005007a0c */ /* 0x000fda0003f06270 */
[----:B------:R-:W-:Y:S05]  /*16800*/  @P0 BRA `(.L_x_296) ;  /* 0x00000c4000000947 */ /* 0x000fea0003800000 */
[----:B------:R-:W-:Y:S02]  /*16810*/  IADD3 R12, R248, 0xb8, RZ ;  /* 0x000000b8f80c7810 */ /* 0x000fe40007ffe0ff */
[----:B-1----:R-:W-:Y:S02]  /*16820*/  LEA R2, P0, R5, R0, 0x2 ;  /* 0x0000000005027211 */ /* 0x002fe400078010ff */
[----:B------:R-:W-:-:S04]  /*16830*/  SHF.R.S32.HI R12, RZ, 0x1f, R12 ;  /* 0x0000001fff0c7819 */ /* 0x000fc8000001140c */
[----:B------:R-:W-:-:S05]  /*16840*/  LEA.HI.X R3, R5, R4, R12, 0x2, P0 ;  /* 0x0000000405037211 */ /* 0x000fca00000f140c */
[----:B------:R1:W-:Y:S01]  /*16850*/  ST.E.64 [R2.64], R50 ;  /* 0x0000003202007985 */ /* 0x0003e2000c101b0a */
[----:B------:R-:W-:Y:S05]  /*16860*/  BRA `(.L_x_296) ;  /* 0x00000be000007947 */ /* 0x000fea0003800000 */
.L_x_281:
        /* <DEDUP_REMOVED lines=10> */
[----:B------:R-:W-:-:S05]  /*16910*/  @P2 IADD3.X R5, R242, c[0x0][0x50c], RZ, P0, !PT ;  /* 0x00014300f2052a10 */ /* 0x000fca00007fe4ff */
[----:B------:R2:W5:Y:S01]  /*16920*/  @P2 LDG.E R19, [R4.64] ;  /* 0x0000000a04132981 */ /* 0x000562000c1e1900 */
[----:B------:R-:W-:-:S04]  /*16930*/  ISETP.NE.AND P0, PT, R245, RZ, PT ;  /* 0x000000fff500720c */ /* 0x000fc80003f05270 */
[----:B------:R-:W-:Y:S01]  /*16940*/  SEL R18, R245, c[0x0][0x3d4], P0 ;  /* 0x0000f500f5127a07 */ /* 0x000fe20000000000 */
[----:B------:R-:W-:Y:S05]  /*16950*/  @P2 BRA `(.L_x_302) ;  /* 0x0000004000002947 */ /* 0x000fea0003800000 */
[----:B------:R-:W-:Y:S05]  /*16960*/  @!P3 BRA `(.L_x_302) ;  /* 0x000000300000b947 */ /* 0x000fea0003800000 */
[----:B--2---:R2:W3:Y:S04]  /*16970*/  LDG.E R4, [R2.64] ;  /* 0x0000000a02047981 */ /* 0x0044e8000c1e1900 */
[----:B--2---:R-:W3:Y:S02]  /*16980*/  LDG.E R2, [R2.64+0x4] ;  /* 0x0000040a02027981 */ /* 0x004ee4000c1e1900 */
[----:B---3-5:R-:W-:Y:S02]  /*16990*/  IADD3 R19, -R4, R2, RZ ;  /* 0x0000000204137210 */ /* 0x028fe40007ffe1ff */
.L_x_302:
[----:B--2---:R-:W2:Y:S01]  /*169a0*/  S2R R5, SR_TID.X ;  /* 0x0000000000057919 */ /* 0x004ea20000002100 */
        /* <DEDUP_REMOVED lines=30> */
[-C--:B-----5:R-:W-:Y:S01]  /*16b90*/  IMAD R10, R17, R5.reuse, RZ ;  /* 0x00000005110a7224 */ /* 0x0a0fe200078e02ff */
[----:B------:R-:W-:Y:S02]  /*16ba0*/  @P0 SHF.R.U32.HI R2, RZ, c[0x0][0x4f0], R20 ;  /* 0x00013c00ff020a19 */ /* 0x000fe40000011614 */
[----:B------:R-:W-:Y:S01]  /*16bb0*/  IADD3 R20, P1, P0, R6, R8, R0 ;  /* 0x0000000806147210 */ /* 0x000fe2000783e000 */
[----:B------:R-:W-:Y:S01]  /*16bc0*/  IMAD.WIDE.U32 R8, R16, R5, RZ ;  /* 0x0000000510087225 */ /* 0x000fe200078e00ff */
[--C-:B------:R-:W-:Y:S02]  /*16bd0*/  SHF.R.S32.HI R5, RZ, 0x1f, R2.reuse ;  /* 0x0000001fff057819 */ /* 0x100fe40000011402 */
[----:B------:R-:W-:Y:S01]  /*16be0*/  IADD3.X R11, R7, R11, R15, P1, P0 ;  /* 0x0000000b070b7210 */ /* 0x000fe20000fe040f */
[----:B------:R-:W-:Y:S01]  /*16bf0*/  IMAD.MOV R6, RZ, RZ, -R2 ;  /* 0x000000ffff067224 */ /* 0x000fe200078e0a02 */
[----:B------:R-:W-:Y:S01]  /*16c00*/  IADD3 R9, R9, R10, RZ ;  /* 0x0000000a09097210 */ /* 0x000fe20007ffe0ff */
[----:B------:R-:W-:Y:S01]  /*16c10*/  IMAD.MOV.U32 R10, RZ, RZ, c[0x0][0x4a8] ;  /* 0x00012a00ff0a7624 */ /* 0x000fe200078e00ff */
[----:B------:R-:W-:Y:S01]  /*16c20*/  IADD3 R8, P1, P0, R2, R20, R8 ;  /* 0x0000001402087210 */ /* 0x000fe2000783e008 */
[----:B------:R-:W-:-:S03]  /*16c30*/  IMAD R6, R6, c[0x0][0x4e8], R14 ;  /* 0x00013a0006067a24 */ /* 0x000fc600078e020e */
[----:B------:R-:W-:Y:S01]  /*16c40*/  IADD3.X R9, R5, R11, R9, P1, P0 ;  /* 0x0000000b05097210 */ /* 0x000fe20000fe0409 */
[----:B-1----:R-:W-:Y:S01]  /*16c50*/  IMAD R2, R13, R6, RZ ;  /* 0x000000060d027224 */ /* 0x002fe200078e02ff */
[----:B------:R-:W-:Y:S02]  /*16c60*/  SHF.R.S32.HI R7, RZ, 0x1f, R6 ;  /* 0x0000001fff077819 */ /* 0x000fe40000011406 */
[----:B------:R-:W-:-:S03]  /*16c70*/  MOV R5, c[0x0][0x4ac] ;  /* 0x00012b0000057a02 */ /* 0x000fc60000000f00 */
[C---:B------:R-:W-:Y:S01]  /*16c80*/  IMAD R2, R12.reuse, R7, R2 ;  /* 0x000000070c027224 */ /* 0x040fe200078e0202 */
[----:B------:R-:W-:Y:S01]  /*16c90*/  SEL R5, R5, c[0x0][0x454], P2 ;  /* 0x0001150005057a07 */ /* 0x000fe20001000000 */
[----:B------:R-:W-:Y:S01]  /*16ca0*/  IMAD.WIDE.U32 R6, R12, R6, R8 ;  /* 0x000000060c067225 */ /* 0x000fe200078e0008 */
[----:B------:R-:W-:-:S03]  /*16cb0*/  SEL R8, R10, c[0x0][0x450], P2 ;  /* 0x000114000a087a07 */ /* 0x000fc60001000000 */
[----:B------:R-:W-:Y:S01]  /*16cc0*/  IMAD.IADD R2, R7, 0x1, R2 ;  /* 0x0000000107027824 */ /* 0x000fe200078e0202 */
[----:B------:R-:W-:-:S04]  /*16cd0*/  LEA R8, P0, R6, R8, 0x2 ;  /* 0x0000000806087211 */ /* 0x000fc800078010ff */
[----:B------:R-:W-:Y:S02]  /*16ce0*/  LEA.HI.X R9, R6, R5, R2, 0x2, P0 ;  /* 0x0000000506097211 */ /* 0x000fe400000f1402 */
[----:B------:R-:W-:-:S05]  /*16cf0*/  MOV R2, 0xff800000 ;  /* 0xff80000000027802 */ /* 0x000fca0000000f00 */
[----:B------:R1:W-:Y:S02]  /*16d00*/  STG.E [R8.64], R2 ;  /* 0x0000000208007986 */ /* 0x0003e4000c10190a */
.L_x_304:
[----:B------:R-:W-:Y:S05]  /*16d10*/  BSYNC B0 ;  /* 0x0000000000007941 */ /* 0x000fea0003800000 */
.L_x_303:
[----:B------:R-:W-:-:S13]  /*16d20*/  ISETP.GT.AND P0, PT, R18, 0x1, PT ;  /* 0x000000011200780c */ /* 0x000fda0003f04270 */
[----:B------:R-:W-:Y:S05]  /*16d30*/  @P0 BRA `(.L_x_296) ;  /* 0x0000071000000947 */ /* 0x000fea0003800000 */
[----:B------:R-:W-:Y:S01]  /*16d40*/  MOV R5, c[0x0][0x4e8] ;  /* 0x00013a0000057a02 */ /* 0x000fe20000000f00 */
[----:B-1----:R-:W-:Y:S01]  /*16d50*/  IMAD R2, R15, c[0x0][0x3a0], RZ ;  /* 0x0000e8000f027a24 */ /* 0x002fe200078e02ff */
[----:B------:R-:W-:Y:S01]  /*16d60*/  LEA R11, R237, R247, 0x7 ;  /* 0x000000f7ed0b7211 */ /* 0x000fe200078e38ff */
[----:B------:R-:W-:Y:S01]  /*16d70*/  IMAD.WIDE.U32 R6, R0, c[0x0][0x3a0], RZ ;  /* 0x0000e80000067a25 */ /* 0x000fe200078e00ff */
[----:B------:R-:W-:-:S03]  /*16d80*/  ISETP.NE.AND P0, PT, R5, 0x1, PT ;  /* 0x000000010500780c */ /* 0x000fc60003f05270 */
[----:B------:R-:W-:Y:S01]  /*16d90*/  IMAD R0, R0, c[0x0][0x3a4], R2 ;  /* 0x0000e90000007a24 */ /* 0x000fe200078e0202 */
[----:B------:R-:W-:Y:S01]  /*16da0*/  LEA R2, R237, R213, 0x7 ;  /* 0x000000d5ed027211 */ /* 0x000fe200078e38ff */
[----:B------:R-:W-:-:S03]  /*16db0*/  IMAD R8, R21, c[0x0][0x3f0], RZ ;  /* 0x0000fc0015087a24 */ /* 0x000fc600078e02ff */
[----:B------:R-:W-:Y:S01]  /*16dc0*/  IADD3 R7, R7, R0, RZ ;  /* 0x0000000007077210 */ /* 0x000fe20007ffe0ff */
[----:B------:R-:W-:Y:S01]  /*16dd0*/  IMAD R9, R3, c[0x0][0x3f4], R8 ;  /* 0x0000fd0003097a24 */ /* 0x000fe200078e0208 */
[----:B------:R-:W-:-:S03]  /*16de0*/  MOV R0, R2 ;  /* 0x0000000200007202 */ /* 0x000fc60000000f00 */
[----:B------:R-:W-:-:S04]  /*16df0*/  @P0 IMAD.HI.U32 R5, R2, c[0x0][0x4ec], RZ ;  /* 0x00013b0002050a27 */ /* 0x000fc800078e00ff */
[----:B------:R-:W-:Y:S01]  /*16e00*/  IMAD.WIDE.U32 R6, R4, c[0x0][0x3e8], R6 ;  /* 0x0000fa0004067a25 */ /* 0x000fe200078e0006 */
[----:B------:R-:W-:-:S03]  /*16e10*/  @P0 SHF.R.U32.HI R0, RZ, c[0x0][0x4f0], R5 ;  /* 0x00013c00ff000a19 */ /* 0x000fc60000011605 */
[----:B------:R-:W-:Y:S01]  /*16e20*/  IMAD R5, R4, c[0x0][0x3ec], R7 ;  /* 0x0000fb0004057a24 */ /* 0x000fe200078e0207 */
[----:B------:R-:W-:Y:S02]  /*16e30*/  MOV R4, R6 ;  /* 0x0000000600047202 */ /* 0x000fe40000000f00 */
[----:B------:R-:W-:-:S03]  /*16e40*/  SHF.R.S32.HI R8, RZ, 0x1f, R0 ;  /* 0x0000001fff087819 */ /* 0x000fc60000011400 */
[----:B------:R-:W-:Y:S01]  /*16e50*/  IMAD.WIDE.U32 R6, R3, c[0x0][0x3f0], R4 ;  /* 0x0000fc0003067a25 */ /* 0x000fe200078e0004 */
[----:B------:R-:W-:-:S03]  /*16e60*/  IADD3 R4, -R0, RZ, RZ ;  /* 0x000000ff00047210 */ /* 0x000fc60007ffe1ff */
[----:B------:R-:W-:Y:S01]  /*16e70*/  IMAD R5, R8, c[0x0][0x3e0], RZ ;  /* 0x0000f80008057a24 */ /* 0x000fe200078e02ff */
[----:B------:R-:W-:Y:S01]  /*16e80*/  IADD3 R3, R7, R9, RZ ;  /* 0x0000000907037210 */ /* 0x000fe20007ffe0ff */
[----:B------:R-:W-:Y:S01]  /*16e90*/  IMAD R4, R4, c[0x0][0x4e8], R2 ;  /* 0x00013a0004047a24 */ /* 0x000fe200078e0202 */
[----:B------:R-:W-:Y:S01]  /*16ea0*/  MOV R2, R6 ;  /* 0x0000000600027202 */ /* 0x000fe20000000f00 */
[----:B------:R-:W-:-:S04]  /*16eb0*/  IMAD R5, R0, c[0x0][0x3e4], R5 ;  /* 0x0000f90000057a24 */ /* 0x000fc800078e0205 */
        /* <DEDUP_REMOVED lines=11> */
.L_x_364:
[----:B------:R-:W-:Y:S05]  /*16f70*/  BRA.DIV ~URZ, `(.L_x_306) ;  /* 0x000025327f007947 */ /* 0x000fea000b800000 */
[----:B------:R3:W4:Y:S02]  /*16f80*/  SHFL.IDX PT, R0, R12, RZ, 0x181f ;  /* 0x00181fff0c007589 */ /* 0x00072400000e0000 */
.L_x_365:
[----:B------:R-:W-:Y:S01]  /*16f90*/  IMAD R10, R19, c[0x0][0x4e8], RZ ;  /* 0x00013a00130a7a24 */ /* 0x000fe200078e02ff */
[----:B------:R-:W-:Y:S04]  /*16fa0*/  BSSY B0, `(.L_x_307) ;  /* 0x000000f000007945 */ /* 0x000fe80003800000 */
        /* <DEDUP_REMOVED lines=14> */
.L_x_308:
[----:B------:R-:W-:Y:S05]  /*17090*/  BSYNC B0 ;  /* 0x0000000000007941 */ /* 0x000fea0003800000 */
.L_x_307:
[----:B------:R-:W-:Y:S05]  /*170a0*/  BRA.DIV ~URZ, `(.L_x_309) ;  /* 0x000024627f007947 */ /* 0x000fea000b800000 */
[----:B--2---:R2:W1:Y:S04]  /*170b0*/  SHFL.IDX PT, R4, R5, 0x1, 0x181f ;  /* 0x00381f0005047f89 */ /* 0x00446800000e0000 */
[----:B----4-:R2:W4:Y:S02]  /*170c0*/  SHFL.IDX PT, R0, R12, 0x1, 0x181f ;  /* 0x00381f000c007f89 */ /* 0x01052400000e0000 */
.L_x_366:
        /* <DEDUP_REMOVED lines=16> */
.L_x_311:
[----:B------:R-:W-:Y:S05]  /*171d0*/  BSYNC B0 ;  /* 0x0000000000007941 */ /* 0x000fea0003800000 */
.L_x_310:
[----:B------:R-:W-:Y:S05]  /*171e0*/  BRA.DIV ~URZ, `(.L_x_312) ;  /* 0x000023e27f007947 */ /* 0x000fea000b800000 */
[----:B-1----:R1:W2:Y:S02]  /*171f0*/  SHFL.IDX PT, R4, R5, 0x2, 0x181f ;  /* 0x00581f0005047f89 */ /* 0x0022a400000e0000 */
.L_x_367:
[----:B------:R-:W-:Y:S05]  /*17200*/  BRA.DIV ~URZ, `(.L_x_313) ;  /* 0x000024327f007947 */ /* 0x000fea000b800000 */
[----:B----4-:R4:W1:Y:S02]  /*17210*/  SHFL.IDX PT, R0, R12, 0x2, 0x181f ;  /* 0x00581f000c007f89 */ /* 0x01086400000e0000 */
.L_x_368:
[----:B------:R-:W-:Y:S01]  /*17220*/  IADD3 R2, R11, 0x40, RZ ;  /* 0x000000400b027810 */ /* 0x000fe20007ffe0ff */
[----:B------:R-:W-:Y:S03]  /*17230*/  BSSY B0, `(.L_x_314) ;  /* 0x000000f000007945 */ /* 0x000fe60003800000 */
[----:B------:R-:W-:-:S13]  /*17240*/  ISETP.GE.AND P0, PT, R2, R10, PT ;  /* 0x0000000a0200720c */ /* 0x000fda0003f06270 */
[----:B------:R-:W-:Y:S05]  /*17250*/  @P0 BRA `(.L_x_315) ;  /* 0x000000c000000947 */ /* 0x000fea0003800000 */
[----:B------:R-:W-:Y:S02]  /*17260*/  ISETP.GE.AND P2, PT, R210, c[0x0][0x3c8], PT ;  /* 0x0000f200d2007a0c */ /* 0x000fe40003f46270 */
[----:B------:R-:W-:Y:S02]  /*17270*/  ISETP.GE.AND P1, PT, R208, c[0x0][0x3c8], PT ;  /* 0x0000f200d0007a0c */ /* 0x000fe40003f26270 */
[----:B------:R-:W-:-:S09]  /*17280*/  ISETP.GE.AND P0, PT, R209, c[0x0][0x3c8], PT ;  /* 0x0000f200d1007a0c */ /* 0x000fd20003f06270 */
        /* <DEDUP_REMOVED lines=9> */
.L_x_315:
[----:B------:R-:W-:Y:S05]  /*17320*/  BSYNC B0 ;  /* 0x0000000000007941 */ /* 0x000fea0003800000 */
.L_x_314:
[----:B------:R-:W-:Y:S05]  /*17330*/  BRA.DIV ~URZ, `(.L_x_316) ;  /* 0x000023627f007947 */ /* 0x000fea000b800000 */
[----:B--2---:R2:W3:Y:S04]  /*17340*/  SHFL.IDX PT, R4, R5, 0x3, 0x181f ;  /* 0x00781f0005047f89 */ /* 0x0044e800000e0000 */
[----:B-1----:R2:W1:Y:S02]  /*17350*/  SHFL.IDX PT, R0, R12, 0x3, 0x181f ;  /* 0x00781f000c007f89 */ /* 0x00246400000e0000 */
.L_x_369:
[----:B------:R-:W-:-:S04]  /*17360*/  IADD3 R11, R11, 0x60, RZ ;  /* 0x000000600b0b7810 */ /* 0x000fc80007ffe0ff */
        /* <DEDUP_REMOVED lines=8> */
[-C--:B---3--:R-:W-:Y:S02]  /*173f0*/  @!P2 LEA.HI.X R9, R210, R4.reuse, R211, 0x1, P5 ;  /* 0x00000004d209a211 */ /* 0x088fe400028f0cd3 */
[-C--:B------:R-:W-:Y:S02]  /*17400*/  @!P1 LEA.HI.X R7, R208, R4.reuse, R225, 0x1, P4 ;  /* 0x00000004d0079211 */ /* 0x080fe400020f0ce1 */
[----:B------:R-:W-:Y:S01]  /*17410*/  @!P0 LEA.HI.X R3, R209, R4, R224, 0x1, P3 ;  /* 0x00000004d1038211 */ /* 0x000fe200018f0ce0 */
[----:B------:R1:W-:Y:S04]  /*17420*/  @!P2 ST.E.128 [R8.64], RZ ;  /* 0x000000ff0800a985 */ /* 0x0003e8000c101d0a */
[----:B------:R1:W-:Y:S04]  /*17430*/  @!P1 ST.E.128 [R6.64], RZ ;  /* 0x000000ff06009985 */ /* 0x0003e8000c101d0a */
[----:B------:R1:W-:Y:S02]  /*17440*/  @!P0 ST.E.128 [R2.64], RZ ;  /* 0x000000ff02008985 */ /* 0x0003e4000c101d0a */
.L_x_296:
[----:B------:R-:W-:Y:S05]  /*17450*/  BSYNC B1 ;  /* 0x0000000000017941 */ /* 0x000fea0003800000 */
.L_x_280:
[----:B------:R-:W-:-:S13]  /*17460*/  ISETP.NE.AND P0, PT, RZ, UR9, PT ;  /* 0x00000009ff007c0c */ /* 0x000fda000bf05270 */
[----:B------:R-:W-:Y:S01]  /*17470*/  @P0 WARPSYNC 0xffffffff ;  /* 0xffffffff00000948 */ /* 0x000fe20003800000 */
[----:B------:R-:W-:Y:S06]  /*17480*/  @P0 BAR.SYNC.DEFER_BLOCKING 0x5, 0x100 ;  /* 0x0144000000000b1d */ /* 0x000fec0000010000 */
[----:B------:R-:W4:Y:S04]  /*17490*/  @P0 LDS.128 R236, [0x18100] ;  /* 0x01810000ffec0984 */ /* 0x000f280000000c00 */
[----:B------:R-:W-:Y:S06]  /*174a0*/  @P0 BAR.ARV 0x4, 0x100 ;  /* 0x0104000000000b1d */ /* 0x000fec0000002000 */
[----:B------:R-:W-:Y:S05]  /*174b0*/  @P0 BRA `(.L_x_317) ;  /* 0x00000ae000000947 */ /* 0x000fea0003800000 */
[----:B-12---:R-:W1:Y:S01]  /*174c0*/  S2R R0, SR_TID.X ;  /* 0x0000000000007919 */ /* 0x006e620000002100 */
[----:B------:R-:W-:Y:S01]  /*174d0*/  IMAD.MOV.U32 R8, RZ, RZ, RZ ;  /* 0x000000ffff087224 */ /* 0x000fe200078e00ff */
[----:B-1----:R-:W-:-:S04]  /*174e0*/  LOP3.LUT R14, R0, 0x1f, RZ, 0xc0, !PT ;  /* 0x0000001f000e7812 */ /* 0x002fc800078ec0ff */
[----:B------:R-:W-:Y:S01]  /*174f0*/  ISETP.NE.AND P6, PT, R14, 0x1f, PT ;  /* 0x0000001f0e00780c */ /* 0x000fe20003fc5270 */
[----:B------:R-:W-:Y:S10]  /*17500*/  BRA.DIV ~URZ, `(.L_x_318) ;  /* 0x000022527f007947 */ /* 0x000ff4000b800000 */
[----:B------:R1:W2:Y:S02]  /*17510*/  SHFL.IDX PT, R9, R86, RZ, 0x1f ;  /* 0x00001fff56097589 */ /* 0x0002a400000e0000 */
.L_x_370:
[----:B------:R-:W-:Y:S05]  /*17520*/  BRA.DIV ~URZ, `(.L_x_319) ;  /* 0x000022a27f007947 */ /* 0x000fea000b800000 */
[----:B---3--:R3:W1:Y:S02]  /*17530*/  SHFL.IDX PT, R6, R86, 0x1, 0x1f ;  /* 0x00201f0056067f89 */ /* 0x00866400000e0000 */
.L_x_371:
[----:B----4-:R-:W-:Y:S02]  /*17540*/  IMAD.IADD R0, R239, 0x1, R14 ;  /* 0x00000001ef007824 */ /* 0x010fe400078e020e */
[----:B------:R-:W-:-:S03]  /*17550*/  IMAD.MOV.U32 R7, RZ, RZ, RZ ;  /* 0x000000ffff077224 */ /* 0x000fc600078e00ff */
[----:B------:R-:W-:-:S13]  /*17560*/  ISETP.GE.OR P0, PT, R0, c[0x0][0x53c], !P6 ;  /* 0x00014f0000007a0c */ /* 0x000fda0007706670 */
[----:B------:R-:W-:Y:S01]  /*17570*/  @!P0 MOV R2, 0x4 ;  /* 0x0000000400028802 */ /* 0x000fe20000000f00 */
[----:B------:R-:W-:-:S04]  /*17580*/  @!P0 IMAD.MOV.U32 R4, RZ, RZ, 0x4 ;  /* 0x00000004ff048424 */ /* 0x000fc800078e00ff */
[----:B------:R-:W-:-:S04]  /*17590*/  @!P0 IMAD.WIDE R4, R0, R4, c[0x0][0x580] ;  /* 0x0001600000048625 */ /* 0x000fc800078e0204 */
[----:B------:R-:W-:Y:S01]  /*175a0*/  @!P0 IMAD.WIDE R2, R0, R2, c[0x0][0x578] ;  /* 0x00015e0000028625 */ /* 0x000fe200078e0202 */
[----:B------:R-:W4:Y:S04]  /*175b0*/  @!P0 LDG.E R7, [R4.64] ;  /* 0x0000000a04078981 */ /* 0x000f28000c1e1900 */
[----:B------:R-:W4:Y:S01]  /*175c0*/  @!P0 LDG.E R8, [R2.64] ;  /* 0x0000000a02088981 */ /* 0x000f22000c1e1900 */
[C---:B------:R-:W-:Y:S02]  /*175d0*/  ISETP.GE.U32.AND P4, PT, R14.reuse, 0x10, PT ;  /* 0x000000100e00780c */ /* 0x040fe40003f86070 */
[C---:B------:R-:W-:Y:S02]  /*175e0*/  ISETP.GE.U32.AND P3, PT, R14.reuse, 0x8, PT ;  /* 0x000000080e00780c */ /* 0x040fe40003f66070 */
[----:B------:R-:W-:-:S02]  /*175f0*/  ISETP.GE.U32.AND P2, PT, R14, 0x4, PT ;  /* 0x000000040e00780c */ /* 0x000fc40003f46070 */
[C---:B------:R-:W-:Y:S02]  /*17600*/  ISETP.GE.U32.AND P1, PT, R14.reuse, 0x2, PT ;  /* 0x000000020e00780c */ /* 0x040fe40003f26070 */
[----:B------:R-:W-:Y:S02]  /*17610*/  ISETP.NE.AND P5, PT, R14, RZ, PT ;  /* 0x000000ff0e00720c */ /* 0x000fe40003fa5270 */
[----:B------:R-:W-:Y:S01]  /*17620*/  MOV R13, RZ ;  /* 0x000000ff000d7202 */ /* 0x000fe20000000f00 */
[----:B----4-:R-:W-:Y:S01]  /*17630*/  IMAD R0, R8, R7, RZ ;  /* 0x0000000708007224 */ /* 0x010fe200078e02ff */
[----:B------:R-:W-:Y:S07]  /*17640*/  BRA.DIV ~URZ, `(.L_x_320) ;  /* 0x000021f27f007947 */ /* 0x000fee000b800000 */
[----:B------:R4:W3:Y:S02]  /*17650*/  SHFL.UP PT, R4, R0, 0x1, RZ ;  /* 0x0420000000047989 */ /* 0x0008e400000e00ff */
.L_x_372:
[----:B---3--:R-:W-:-:S04]  /*17660*/  SEL R4, R4, RZ, P5 ;  /* 0x000000ff04047207 */ /* 0x008fc80002800000 */
[----:B----4-:R-:W-:Y:S01]  /*17670*/  IADD3 R0, R0, R4, RZ ;  /* 0x0000000400007210 */ /* 0x010fe20007ffe0ff */
[----:B------:R-:W-:Y:S05]  /*17680*/  BRA.DIV ~URZ, `(.L_x_321) ;  /* 0x000021f27f007947 */ /* 0x000fea000b800000 */
        /* <DEDUP_REMOVED lines=12> */
[----:B------:R3:W4:Y:S02]  /*17750*/  SHFL.IDX PT, R0, R4, 0x1f, 0x1f ;  /* 0x03e01f0004007f89 */ /* 0x00072400000e0000 */
.L_x_373:
[----:B----4-:R-:W-:Y:S01]  /*17760*/  IMAD R0, R0, c[0x0][0x538], RZ ;  /* 0x00014e0000007a24 */ /* 0x010fe200078e02ff */
[----:B------:R-:W-:Y:S04]  /*17770*/  BSSY B1, `(.L_x_322) ;  /* 0x000007d000017945 */ /* 0x000fe80003800000 */
[----:B-1----:R-:W-:-:S04]  /*17780*/  IADD3 R6, R0, R6, RZ ;  /* 0x0000000600067210 */ /* 0x002fc80007ffe0ff */
[----:B--2---:R-:W-:-:S13]  /*17790*/  ISETP.GT.AND P0, PT, R6, R9, PT ;  /* 0x000000090600720c */ /* 0x004fda0003f04270 */
[----:B------:R-:W-:Y:S05]  /*177a0*/  @P0 BRA `(.L_x_323) ;  /* 0x0000025000000947 */ /* 0x000fea0003800000 */
.L_x_327:
        /* <DEDUP_REMOVED lines=8> */
[----:B---3--:R-:W-:Y:S01]  /*17830*/  @!P0 MOV R4, 0x4 ;  /* 0x0000000400048802 */ /* 0x008fe20000000f00 */
[----:B------:R-:W-:-:S04]  /*17840*/  @!P0 IMAD.MOV.U32 R2, RZ, RZ, 0x4 ;  /* 0x00000004ff028424 */ /* 0x000fc800078e00ff */
[----:B------:R-:W-:-:S04]  /*17850*/  @!P0 IMAD.WIDE R4, R0, R4, c[0x0][0x580] ;  /* 0x0001600000048625 */ /* 0x000fc800078e0204 */
[----:B------:R-:W-:Y:S01]  /*17860*/  @!P0 IMAD.WIDE R2, R0, R2, c[0x0][0x578] ;  /* 0x00015e0000028625 */ /* 0x000fe200078e0202 */
[----:B------:R-:W2:Y:S04]  /*17870*/  @!P0 LDG.E R7, [R4.64] ;  /* 0x0000000a04078981 */ /* 0x000ea8000c1e1900 */
[----:B------:R-:W2:Y:S02]  /*17880*/  @!P0 LDG.E R8, [R2.64] ;  /* 0x0000000a02088981 */ /* 0x000ea4000c1e1900 */
[----:B--2---:R-:W-:Y:S01]  /*17890*/  IMAD R0, R8, R7, RZ ;  /* 0x0000000708007224 */ /* 0x004fe200078e02ff */
[----:B------:R-:W-:Y:S05]  /*178a0*/  BRA.DIV ~URZ, `(.L_x_325) ;  /* 0x000021727f007947 */ /* 0x000fea000b800000 */
[----:B------:R1:W2:Y:S02]  /*178b0*/  SHFL.UP PT, R2, R0, 0x1, RZ ;  /* 0x0420000000027989 */ /* 0x0002a400000e00ff */
.L_x_374:
        /* <DEDUP_REMOVED lines=16> */
.L_x_375:
[----:B--2---:R-:W-:-:S05]  /*179c0*/  IMAD R0, R0, c[0x0][0x538], RZ ;  /* 0x00014e0000007a24 */ /* 0x004fca00078e02ff */
[----:B------:R-:W-:-:S04]  /*179d0*/  IADD3 R6, R0, R6, RZ ;  /* 0x0000000600067210 */ /* 0x000fc80007ffe0ff */
[----:B------:R-:W-:-:S13]  /*179e0*/  ISETP.GT.AND P0, PT, R6, R9, PT ;  /* 0x000000090600720c */ /* 0x000fda0003f04270 */
[----:B-1----:R-:W-:Y:S05]  /*179f0*/  @!P0 BRA `(.L_x_327) ;  /* 0xfffffdb000008947 */ /* 0x002fea000383ffff */
.L_x_323:
[----:B------:R-:W-:-:S05]  /*17a00*/  IADD3 R12, -R0, R6, RZ ;  /* 0x00000006000c7210 */ /* 0x000fca0007ffe1ff */
[----:B------:R-:W-:-:S05]  /*17a10*/  IMAD R0, R4, c[0x0][0x538], R12 ;  /* 0x00014e0004007a24 */ /* 0x000fca00078e020c */
[----:B------:R-:W-:Y:S01]  /*17a20*/  ISETP.GT.AND P0, PT, R0, R9, PT ;  /* 0x000000090000720c */ /* 0x000fe20003f04270 */
[----:B------:R-:W-:-:S12]  /*17a30*/  BRA.DIV ~URZ, `(.L_x_328) ;  /* 0x000021d27f007947 */ /* 0x000fd8000b800000 */
[----:B------:R-:W-:-:S04]  /*17a40*/  VOTE.ANY R10, PT, !P0 ;  /* 0x00000000000a7806 */ /* 0x000fc800040e0100 */
.L_x_376:
[----:B------:R1:W2:Y:S01]  /*17a50*/  POPC R6, R10 ;  /* 0x0000000a00067309 */ /* 0x0002a20000000000 */
[----:B------:R-:W-:Y:S05]  /*17a60*/  BRA.DIV ~URZ, `(.L_x_329) ;  /* 0x000021f27f007947 */ /* 0x000fea000b800000 */
[----:B--2---:R2:W4:Y:S04]  /*17a70*/  SHFL.IDX PT, R7, R7, R6, 0x1f ;  /* 0x00001f0607077589 */ /* 0x00452800000e0000 */
[----:B------:R2:W1:Y:S02]  /*17a80*/  SHFL.IDX PT, R5, R8, R6, 0x1f ;  /* 0x00001f0608057589 */ /* 0x00046400000e0000 */
.L_x_377:
[----:B------:R-:W-:Y:S01]  /*17a90*/  ISETP.NE.AND P0, PT, R10, RZ, PT ;  /* 0x000000ff0a00720c */ /* 0x000fe20003f05270 */
[----:B------:R-:W-:-:S12]  /*17aa0*/  BSSY B0, `(.L_x_330) ;  /* 0x0000005000007945 */ /* 0x000fd80003800000 */
[----:B------:R-:W-:Y:S05]  /*17ab0*/  @!P0 BRA `(.L_x_331) ;  /* 0x0000003000008947 */ /* 0x000fea0003800000 */
[----:B------:R-:W-:Y:S01]  /*17ac0*/  IADD3 R195, R6, -0x1, RZ ;  /* 0xffffffff06c37810 */ /* 0x000fe20007ffe0ff */
[----:B------:R-:W-:Y:S05]  /*17ad0*/  BRA.DIV ~URZ, `(.L_x_332) ;  /* 0x000022527f007947 */ /* 0x000fea000b800000 */
[----:B------:R2:W3:Y:S02]  /*17ae0*/  SHFL.IDX PT, R13, R4, R195, 0x1f ;  /* 0x00001fc3040d7589 */ /* 0x0004e400000e0000 */
.L_x_331:
[----:B------:R-:W-:Y:S05]  /*17af0*/  BSYNC B0 ;  /* 0x0000000000007941 */ /* 0x000fea0003800000 */
.L_x_330:
[----:B----4-:R-:W-:Y:S01]  /*17b00*/  IABS R2, R7 ;  /* 0x0000000700027213 */ /* 0x010fe20000000000 */
[----:B---3--:R-:W-:Y:S01]  /*17b10*/  IMAD R236, R13, c[0x0][0x538], R12 ;  /* 0x00014e000dec7a24 */ /* 0x008fe200078e020c */
[----:B-1----:R-:W-:Y:S01]  /*17b20*/  IABS R3, R5 ;  /* 0x0000000500037213 */ /* 0x002fe20000000000 */
[----:B------:R-:W-:Y:S01]  /*17b30*/  IMAD.IADD R239, R6, 0x1, R239 ;  /* 0x0000000106ef7824 */ /* 0x000fe200078e02ef */
[----:B------:R-:W1:Y:S01]  /*17b40*/  I2F.RP R10, R2 ;  /* 0x00000002000a7306 */ /* 0x000e620000209400 */
[----:B------:R-:W-:-:S05]  /*17b50*/  IMAD.IADD R12, R9, 0x1, -R236 ;  /* 0x00000001090c7824 */ /* 0x000fca00078e0aec */
[----:B--2---:R-:W-:Y:S02]  /*17b60*/  IABS R8, R12 ;  /* 0x0000000c00087213 */ /* 0x004fe40000000000 */
[----:B------:R-:W-:Y:S08]  /*17b70*/  I2F.RP R9, R3 ;  /* 0x0000000300097306 */ /* 0x000ff00000209400 */
[----:B-1----:R-:W1:Y:S02]  /*17b80*/  MUFU.RCP R10, R10 ;  /* 0x0000000a000a7308 */ /* 0x002e640000001000 */
[----:B-1----:R-:W-:-:S06]  /*17b90*/  IADD3 R10, R10, 0xffffffe, RZ ;  /* 0x0ffffffe0a0a7810 */ /* 0x002fcc0007ffe0ff */
[----:B------:R-:W1:Y:S02]  /*17ba0*/  F2I.FTZ.U32.TRUNC.NTZ R11, R10 ;  /* 0x0000000a000b7305 */ /* 0x000e64000021f000 */
[----:B-1----:R-:W-:Y:S01]  /*17bb0*/  IMAD.MOV R0, RZ, RZ, -R11 ;  /* 0x000000ffff007224 */ /* 0x002fe200078e0a0b */
[----:B------:R-:W-:-:S03]  /*17bc0*/  MOV R10, RZ ;  /* 0x000000ff000a7202 */ /* 0x000fc60000000f00 */
        /* <DEDUP_REMOVED lines=12> */
[-C--:B------:R-:W-:Y:S01]  /*17c90*/  @!P0 IADD3 R4, R4, -R2.reuse, RZ ;  /* 0x8000000204048210 */ /* 0x080fe20007ffe0ff */
[----:B------:R-:W1:Y:S01]  /*17ca0*/  F2I.FTZ.U32.TRUNC.NTZ R9, R8 ;  /* 0x0000000800097305 */ /* 0x000e62000021f000 */
[----:B------:R-:W-:Y:S02]  /*17cb0*/  @!P0 IADD3 R0, R0, 0x1, RZ ;  /* 0x0000000100008810 */ /* 0x000fe40007ffe0ff */
[----:B------:R-:W-:Y:S02]  /*17cc0*/  ISETP.GE.U32.AND P2, PT, R4, R2, PT ;  /* 0x000000020400720c */ /* 0x000fe40003f46070 */
[----:B------:R-:W-:Y:S02]  /*17cd0*/  LOP3.LUT R2, R12, R7, RZ, 0x3c, !PT ;  /* 0x000000070c027212 */ /* 0x000fe400078e3cff */
[----:B------:R-:W-:Y:S02]  /*17ce0*/  ISETP.NE.AND P0, PT, R7, RZ, PT ;  /* 0x000000ff0700720c */ /* 0x000fe40003f05270 */
[----:B------:R-:W-:-:S07]  /*17cf0*/  ISETP.GE.AND P1, PT, R2, RZ, PT ;  /* 0x000000ff0200720c */ /* 0x000fce0003f26270 */
[----:B------:R-:W-:Y:S01]  /*17d00*/  @P2 IADD3 R0, R0, 0x1, RZ ;  /* 0x0000000100002810 */ /* 0x000fe20007ffe0ff */
[----:B-1----:R-:W-:Y:S02]  /*17d10*/  IMAD.MOV R2, RZ, RZ, -R9 ;  /* 0x000000ffff027224 */ /* 0x002fe400078e0a09 */
[----:B------:R-:W-:Y:S02]  /*17d20*/  IMAD.MOV.U32 R8, RZ, RZ, RZ ;  /* 0x000000ffff087224 */ /* 0x000fe400078e00ff */
[----:B------:R-:W-:Y:S01]  /*17d30*/  IMAD.MOV.U32 R4, RZ, RZ, R2 ;  /* 0x000000ffff047224 */ /* 0x000fe200078e0002 */
[----:B------:R-:W-:Y:S01]  /*17d40*/  IABS R2, R5 ;  /* 0x0000000500027213 */ /* 0x000fe20000000000 */
[----:B------:R-:W-:Y:S01]  /*17d50*/  @!P1 IMAD.MOV R0, RZ, RZ, -R0 ;  /* 0x000000ffff009224 */ /* 0x000fe200078e0a00 */
[----:B------:R-:W-:Y:S01]  /*17d60*/  @!P0 LOP3.LUT R0, RZ, R7, RZ, 0x33, !PT ;  /* 0x00000007ff008212 */ /* 0x000fe200078e33ff */
[----:B------:R-:W-:Y:S01]  /*17d70*/  IMAD R4, R4, R3, RZ ;  /* 0x0000000304047224 */ /* 0x000fe200078e02ff */
[----:B------:R-:W-:-:S02]  /*17d80*/  IADD3 R10, RZ, -R2, RZ ;  /* 0x80000002ff0a7210 */ /* 0x000fc40007ffe0ff */
[----:B------:R-:W-:Y:S01]  /*17d90*/  IABS R11, R0 ;  /* 0x00000000000b7213 */ /* 0x000fe20000000000 */
[----:B------:R-:W-:Y:S01]  /*17da0*/  IMAD.HI.U32 R2, R9, R4, R8 ;  /* 0x0000000409027227 */ /* 0x000fe200078e0008 */
[----:B------:R-:W-:-:S03]  /*17db0*/  MOV R8, R10 ;  /* 0x0000000a00087202 */ /* 0x000fc60000000f00 */
[----:B------:R-:W-:Y:S02]  /*17dc0*/  IMAD.MOV.U32 R4, RZ, RZ, R11 ;  /* 0x000000ffff047224 */ /* 0x000fe400078e000b */
[----:B------:R-:W-:Y:S02]  /*17dd0*/  IMAD R7, R0, R7, RZ ;  /* 0x0000000700077224 */ /* 0x000fe400078e02ff */
[----:B------:R-:W-:-:S03]  /*17de0*/  IMAD.HI.U32 R2, R2, R4, RZ ;  /* 0x0000000402027227 */ /* 0x000fc600078e00ff */
[----:B------:R-:W-:Y:S01]  /*17df0*/  IADD3 R237, R12, -R7, RZ ;  /* 0x800000070ced7210 */ /* 0x000fe20007ffe0ff */
        /* <DEDUP_REMOVED lines=16> */
.L_x_324:
[----:B------:R-:W-:Y:S01]  /*17f00*/  IMAD.MOV.U32 R236, RZ, RZ, R9 ;  /* 0x000000ffffec7224 */ /* 0x000fe200078e0009 */
[----:B------:R-:W-:Y:S01]  /*17f10*/  MOV R238, RZ ;  /* 0x000000ff00ee7202 */ /* 0x000fe20000000f00 */
[----:B------:R-:W-:Y:S01]  /*17f20*/  IMAD.MOV.U32 R237, RZ, RZ, RZ ;  /* 0x000000ffffed7224 */ /* 0x000fe200078e00ff */
[----:B------:R-:W-:Y:S02]  /*17f30*/  MOV R239, c[0x0][0x53c] ;  /* 0x00014f0000ef7a02 */ /* 0x000fe40000000f00 */
.L_x_333:
[----:B------:R-:W-:Y:S05]  /*17f40*/  BSYNC B1 ;  /* 0x0000000000017941 */ /* 0x000fea0003800000 */
.L_x_322:
[----:B------:R-:W-:Y:S01]  /*17f50*/  WARPSYNC 0xffffffff ;  /* 0xffffffff00007948 */ /* 0x000fe20003800000 */
[----:B------:R-:W-:Y:S01]  /*17f60*/  BAR.SYNC.DEFER_BLOCKING 0x4, 0x100 ;  /* 0x0104000000007b1d */ /* 0x000fe20000010000 */
[----:B------:R-:W-:-:S13]  /*17f70*/  ISETP.NE.AND P0, PT, R14, RZ, PT ;  /* 0x000000ff0e00720c */ /* 0x000fda0003f05270 */
[----:B------:R1:W-:Y:S04]  /*17f80*/  @!P0 STS.128 [0x18100], R236 ;  /* 0x018100ecff008388 */ /* 0x0003e80000000c00 */
[----:B------:R-:W-:Y:S06]  /*17f90*/  BAR.ARV 0x5, 0x100 ;  /* 0x0144000000007b1d */ /* 0x000fec0000002000 */
.L_x_317:
[----:B----4-:R-:W-:-:S13]  /*17fa0*/  ISETP.GE.AND P0, PT, R239, c[0x0][0x53c], PT ;  /* 0x00014f00ef007a0c */ /* 0x010fda0003f06270 */
[----:B-123--:R-:W-:Y:S01]  /*17fb0*/  @P0 CALL.REL.NOINC `(.L_x_334) ;  /* 0x0000001000000944 */ /* 0x00efe20003c00000 */
[----:B------:R-:W-:Y:S05]  /*17fc0*/  BRA `(.L_x_335) ;  /* 0xfffe9d0000007947 */ /* 0x000fea000383ffff */
.L_x_334:
[----:B------:R-:W-:Y:S05]  /*17fd0*/  EXIT ;  /* 0x000000000000794d */ /* 0x000fea0003800000 */
.L_x_168:
[----:B------:R-:W-:Y:S01]  /*17fe0*/  IMAD.MOV.U32 R0, RZ, RZ, R5 ;  /* 0x000000ffff007224 */ /* 0x000fe200078e0005 */
[----:B------:R-:W-:Y:S02]  /*17ff0*/  MOV R3, 0x1 ;  /* 0x0000000100037802 */ /* 0x000fe40000000f00 */
[----:B------:R-:W-:Y:S02]  /*18000*/  MOV R2, 0x18020 ;  /* 0x0001802000027802 */ /* 0x000fe40000000f00 */
[----:B-1----:R-:W-:Y:S05]  /*18010*/  CALL.REL.NOINC `($__internal_6_$__cuda_sm70_shflsync_up_p) ;  /* 0x00001e2000007944 */ /* 0x002fea0003c00000 */
[----:B------:R-:W-:Y:S01]  /*18020*/  MOV R0, R4 ;  /* 0x0000000400007202 */ /* 0x000fe20000000f00 */
[----:B------:R-:W-:Y:S05]  /*18030*/  BRA `(.L_x_336) ;  /* 0xfffe841000007947 */ /* 0x000fea000383ffff */
.L_x_169:
[----:B------:R-:W-:Y:S01]  /*18040*/  IMAD.MOV.U32 R0, RZ, RZ, R5 ;  /* 0x000000ffff007224 */ /* 0x000fe200078e0005 */
[----:B------:R-:W-:Y:S02]  /*18050*/  MOV R3, 0x2 ;  /* 0x0000000200037802 */ /* 0x000fe40000000f00 */
[----:B------:R-:W-:Y:S02]  /*18060*/  MOV R2, 0x18080 ;  /* 0x0001808000027802 */ /* 0x000fe40000000f00 */
[----:B-1----:R-:W-:Y:S05]  /*18070*/  CALL.REL.NOINC `($__internal_6_$__cuda_sm70_shflsync_up_p) ;  /* 0x00001dc000007944 */ /* 0x002fea0003c00000 */
[----:B------:R-:W-:Y:S01]  /*18080*/  SEL R4, R4, RZ, P4 ;  /* 0x000000ff04047207 */ /* 0x000fe20002000000 */
[----:B------:R-:W-:Y:S01]  /*18090*/  IMAD.MOV.U32 R3, RZ, RZ, 0x4 ;  /* 0x00000004ff037424 */ /* 0x000fe200078e00ff */
[----:B------:R-:W-:-:S03]  /*180a0*/  MOV R2, 0x180d0 ;  /* 0x000180d000027802 */ /* 0x000fc60000000f00 */
[----:B------:R-:W-:Y:S02]  /*180b0*/  IMAD.IADD R0, R5, 0x1, R4 ;  /* 0x0000000105007824 */ /* 0x000fe400078e0204 */
[----:B------:R-:W-:Y:S05]  /*180c0*/  CALL.REL.NOINC `($__internal_6_$__cuda_sm70_shflsync_up_p) ;  /* 0x00001d7000007944 */ /* 0x000fea0003c00000 */
        /* <DEDUP_REMOVED lines=12> */
[----:B------:R-:W-:Y:S02]  /*18190*/  MOV R3, 0x1f ;  /* 0x0000001f00037802 */ /* 0x000fe40000000f00 */
[----:B------:R-:W-:Y:S01]  /*181a0*/  MOV R2, 0x181e0 ;  /* 0x000181e000027802 */ /* 0x000fe20000000f00 */
[----:B------:R-:W-:-:S04]  /*181b0*/  IMAD.IADD R4, R0, 0x1, R4 ;  /* 0x0000000100047824 */ /* 0x000fc800078e0204 */
[----:B------:R-:W-:Y:S02]  /*181c0*/  IMAD.MOV.U32 R0, RZ, RZ, R4 ;  /* 0x000000ffff007224 */ /* 0x000fe400078e0004 */
[----:B------:R-:W-:Y:S05]  /*181d0*/  CALL.REL.NOINC `($__internal_5_$__cuda_sm70_shflsync_idx_p) ;  /* 0x00001c1000007944 */ /* 0x000fea0003c00000 */
[----:B------:R-:W-:Y:S05]  /*181e0*/  BRA `(.L_x_337) ;  /* 0xfffe836000007947 */ /* 0x000fea000383ffff */
.L_x_171:
[----:B------:R-:W-:Y:S02]  /*181f0*/  SEL R0, RZ, 0x1, P0 ;  /* 0x00000001ff007807 */ /* 0x000fe40000000000 */
[----:B------:R-:W-:Y:S02]  /*18200*/  MOV R2, 0x18220 ;  /* 0x0001822000027802 */ /* 0x000fe40000000f00 */
[----:B-1----:R-:W-:Y:S05]  /*18210*/  CALL.REL.NOINC `($__internal_7_$__cuda_sm70_votesync_ballot) ;  /* 0x00001c8000007944 */ /* 0x002fea0003c00000 */
[----:B------:R-:W-:Y:S01]  /*18220*/  MOV R5, R0 ;  /* 0x0000000000057202 */ /* 0x000fe20000000f00 */
[----:B------:R-:W-:Y:S05]  /*18230*/  BRA `(.L_x_338) ;  /* 0xfffe83a000007947 */ /* 0x000fea000383ffff */
.L_x_172:
[----:B------:R-:W-:Y:S01]  /*18240*/  IMAD.MOV.U32 R0, RZ, RZ, R8 ;  /* 0x000000ffff007224 */ /* 0x000fe200078e0008 */
[----:B---3--:R-:W-:Y:S01]  /*18250*/  MOV R195, R13 ;  /* 0x0000000d00c37202 */ /* 0x008fe20000000f00 */
[----:B------:R-:W-:Y:S01]  /*18260*/  IMAD.MOV.U32 R3, RZ, RZ, 0x1f ;  /* 0x0000001fff037424 */ /* 0x000fe200078e00ff */
[----:B------:R-:W-:Y:S02]  /*18270*/  MOV R2, 0x18290 ;  /* 0x0001829000027802 */ /* 0x000fe40000000f00 */
[----:B-12---:R-:W-:Y:S05]  /*18280*/  CALL.REL.NOINC `($__internal_5_$__cuda_sm70_shflsync_idx_p) ;  /* 0x00001b6000007944 */ /* 0x006fea0003c00000 */
[----:B------:R-:W-:Y:S01]  /*18290*/  IMAD.MOV.U32 R11, RZ, RZ, R0 ;  /* 0x000000ffff0b7224 */ /* 0x000fe200078e0000 */
[----:B------:R-:W-:Y:S01]  /*182a0*/  MOV R0, R7 ;  /* 0x0000000700007202 */ /* 0x000fe20000000f00 */
[----:B------:R-:W-:Y:S01]  /*182b0*/  IMAD.MOV.U32 R6, RZ, RZ, RZ ;  /* 0x000000ffff067224 */ /* 0x000fe200078e00ff */
[----:B------:R-:W-:Y:S01]  /*182c0*/  MOV R195, R13 ;  /* 0x0000000d00c37202 */ /* 0x000fe20000000f00 */
[----:B------:R-:W-:Y:S01]  /*182d0*/  IMAD.MOV.U32 R3, RZ, RZ, 0x1f ;  /* 0x0000001fff037424 */ /* 0x000fe200078e00ff */
[----:B------:R-:W-:-:S02]  /*182e0*/  MOV R2, 0x18300 ;  /* 0x0001830000027802 */ /* 0x000fc40000000f00 */
[----:B------:R-:W-:Y:S05]  /*182f0*/  CALL.REL.NOINC `($__internal_5_$__cuda_sm70_shflsync_idx_p) ;  /* 0x00001af000007944 */ /* 0x000fea0003c00000 */
[----:B------:R-:W-:Y:S01]  /*18300*/  MOV R10, R0 ;  /* 0x00000000000a7202 */ /* 0x000fe20000000f00 */
[----:B------:R-:W-:Y:S05]  /*18310*/  BRA `(.L_x_339) ;  /* 0xfffe831000007947 */ /* 0x000fea000383ffff */
.L_x_175:
[----:B------:R-:W-:Y:S01]  /*18320*/  IMAD.MOV.U32 R0, RZ, RZ, R4 ;  /* 0x000000ffff007224 */ /* 0x000fe200078e0004 */
[----:B------:R-:W-:-:S02]  /*18330*/  MOV R3, 0x1f ;  /* 0x0000001f00037802 */ /* 0x000fc40000000f00 */
[----:B------:R-:W-:Y:S02]  /*18340*/  MOV R2, 0x18360 ;  /* 0x0001836000027802 */ /* 0x000fe40000000f00 */
[----:B-1234-:R-:W-:Y:S05]  /*18350*/  CALL.REL.NOINC `($__internal_5_$__cuda_sm70_shflsync_idx_p) ;  /* 0x00001a9000007944 */ /* 0x01efea0003c00000 */
[----:B------:R-:W-:Y:S01]  /*18360*/  MOV R6, R0 ;  /* 0x0000000000067202 */ /* 0x000fe20000000f00 */
[----:B------:R-:W-:Y:S05]  /*18370*/  BRA `(.L_x_174) ;  /* 0xfffe831000007947 */ /* 0x000fea000383ffff */
.L_x_211:
[----:B------:R-:W-:Y:S01]  /*18380*/  IMAD.MOV.U32 R0, RZ, RZ, R5 ;  /* 0x000000ffff007224 */ /* 0x000fe200078e0005 */
[----:B------:R-:W-:Y:S01]  /*18390*/  MOV R195, RZ ;  /* 0x000000ff00c37202 */ /* 0x000fe20000000f00 */
[----:B------:R-:W-:Y:S01]  /*183a0*/  IMAD.MOV.U32 R3, RZ, RZ, 0x181f ;  /* 0x0000181fff037424 */ /* 0x000fe200078e00ff */
[----:B------:R-:W-:Y:S02]  /*183b0*/  MOV R2, 0x183d0 ;  /* 0x000183d000027802 */ /* 0x000fe40000000f00 */
[----:B-----5:R-:W-:Y:S05]  /*183c0*/  CALL.REL.NOINC `($__internal_5_$__cuda_sm70_shflsync_idx_p) ;  /* 0x00001a2000007944 */ /* 0x020fea0003c00000 */
[----:B------:R-:W-:Y:S01]  /*183d0*/  MOV R6, R0 ;  /* 0x0000000000067202 */ /* 0x000fe20000000f00 */
[----:B------:R-:W-:Y:S05]  /*183e0*/  BRA `(.L_x_340) ;  /* 0xfffefa8000007947 */ /* 0x000fea000383ffff */
.L_x_212:
[----:B------:R-:W-:Y:S01]  /*183f0*/  IMAD.MOV.U32 R0, RZ, RZ, R7 ;  /* 0x000000ffff007224 */ /* 0x000fe200078e0007 */
[----:B------:R-:W-:Y:S01]  /*18400*/  MOV R195, RZ ;  /* 0x000000ff00c37202 */ /* 0x000fe20000000f00 */
[----:B------:R-:W-:Y:S01]  /*18410*/  IMAD.MOV.U32 R3, RZ, RZ, 0x181f ;  /* 0x0000181fff037424 */ /* 0x000fe200078e00ff */
[----:B------:R-:W-:Y:S02]  /*18420*/  MOV R2, 0x18440 ;  /* 0x0001844000027802 */ /* 0x000fe40000000f00 */
[----:B-12--5:R-:W-:Y:S05]  /*18430*/  CALL.REL.NOINC `($__internal_5_$__cuda_sm70_shflsync_idx_p) ;  /* 0x000019b000007944 */ /* 0x026fea0003c00000 */
[----:B------:R-:W-:Y:S05]  /*18440*/  BRA `(.L_x_341) ;  /* 0xfffefa4000007947 */ /* 0x000fea000383ffff */
.L_x_215:
[----:B----4-:R-:W-:Y:S01]  /*18450*/  IMAD.MOV.U32 R0, RZ, RZ, R5 ;  /* 0x000000ffff007224 */ /* 0x010fe200078e0005 */
[----:B------:R-:W-:Y:S01]  /*18460*/  MOV R195, 0x1 ;  /* 0x0000000100c37802 */ /* 0x000fe20000000f00 */
[----:B--2---:R-:W-:Y:S01]  /*18470*/  IMAD.MOV.U32 R3, RZ, RZ, 0x181f ;  /* 0x0000181fff037424 */ /* 0x004fe200078e00ff */
[----:B------:R-:W-:-:S02]  /*18480*/  MOV R2, 0x184a0 ;  /* 0x000184a000027802 */ /* 0x000fc40000000f00 */
[----:B-1-3-5:R-:W-:Y:S05]  /*18490*/  CALL.REL.NOINC `($__internal_5_$__cuda_sm70_shflsync_idx_p) ;  /* 0x0000195000007944 */ /* 0x02afea0003c00000 */
[----:B------:R-:W-:Y:S01]  /*184a0*/  IMAD.MOV.U32 R6, RZ, RZ, R0 ;  /* 0x000000ffff067224 */ /* 0x000fe200078e0000 */
[----:B------:R-:W-:Y:S01]  /*184b0*/  MOV R195, 0x1 ;  /* 0x0000000100c37802 */ /* 0x000fe20000000f00 */
[----:B------:R-:W-:Y:S01]  /*184c0*/  IMAD.MOV.U32 R0, RZ, RZ, R7 ;  /* 0x000000ffff007224 */ /* 0x000fe200078e0007 */
[----:B------:R-:W-:-:S02]  /*184d0*/  MOV R3, 0x181f ;  /* 0x0000181f00037802 */ /* 0x000fc40000000f00 */
[----:B------:R-:W-:Y:S02]  /*184e0*/  MOV R2, 0x18500 ;  /* 0x0001850000027802 */ /* 0x000fe40000000f00 */
[----:B------:R-:W-:Y:S05]  /*184f0*/  CALL.REL.NOINC `($__internal_5_$__cuda_sm70_shflsync_idx_p) ;  /* 0x000018f000007944 */ /* 0x000fea0003c00000 */
[----:B------:R-:W-:Y:S05]  /*18500*/  BRA `(.L_x_342) ;  /* 0xfffefac000007947 */ /* 0x000fea000383ffff */
.L_x_218:
[----:B----4-:R-:W-:Y:S01]  /*18510*/  IMAD.MOV.U32 R0, RZ, RZ, R5 ;  /* 0x000000ffff007224 */ /* 0x010fe200078e0005 */
[----:B------:R-:W-:Y:S01]  /*18520*/  MOV R195, 0x2 ;  /* 0x0000000200c37802 */ /* 0x000fe20000000f00 */
[----:B-1----:R-:W-:Y:S01]  /*18530*/  IMAD.MOV.U32 R3, RZ, RZ, 0x181f ;  /* 0x0000181fff037424 */ /* 0x002fe200078e00ff */
[----:B------:R-:W-:Y:S02]  /*18540*/  MOV R2, 0x18560 ;  /* 0x0001856000027802 */ /* 0x000fe40000000f00 */
[----:B--23-5:R-:W-:Y:S05]  /*18550*/  CALL.REL.NOINC `($__internal_5_$__cuda_sm70_shflsync_idx_p) ;  /* 0x0000189000007944 */ /* 0x02cfea0003c00000 */
[----:B------:R-:W-:Y:S01]  /*18560*/  MOV R6, R0 ;  /* 0x0000000000067202 */ /* 0x000fe20000000f00 */
[----:B------:R-:W-:Y:S05]  /*18570*/  BRA `(.L_x_343) ;  /* 0xfffefb8000007947 */ /* 0x000fea000383ffff */
.L_x_219:
[----:B----4-:R-:W-:Y:S01]  /*18580*/  IMAD.MOV.U32 R0, RZ, RZ, R7 ;  /* 0x000000ffff007224 */ /* 0x010fe200078e0007 */
[----:B------:R-:W-:Y:S01]  /*18590*/  MOV R195, 0x2 ;  /* 0x0000000200c37802 */ /* 0x000fe20000000f00 */
[----:B------:R-:W-:Y:S01]  /*185a0*/  IMAD.MOV.U32 R3, RZ, RZ, 0x181f ;  /* 0x0000181fff037424 */ /* 0x000fe200078e00ff */
[----:B------:R-:W-:Y:S02]  /*185b0*/  MOV R2, 0x185d0 ;  /* 0x000185d000027802 */ /* 0x000fe40000000f00 */
[----:B-123-5:R-:W-:Y:S05]  /*185c0*/  CALL.REL.NOINC `($__internal_5_$__cuda_sm70_shflsync_idx_p) ;  /* 0x0000182000007944 */ /* 0x02efea0003c00000 */
[----:B------:R-:W-:Y:S05]  /*185d0*/  BRA `(.L_x_344) ;  /* 0xfffefb4000007947 */ /* 0x000fea000383ffff */
.L_x_222:
[----:B-1----:R-:W-:Y:S01]  /*185e0*/  IMAD.MOV.U32 R0, RZ, RZ, R5 ;  /* 0x000000ffff007224 */ /* 0x002fe200078e0005 */
[----:B------:R-:W-:Y:S01]  /*185f0*/  MOV R195, 0x3 ;  /* 0x0000000300c37802 */ /* 0x000fe20000000f00 */
[----:B------:R-:W-:Y:S01]  /*18600*/  IMAD.MOV.U32 R3, RZ, RZ, 0x181f ;  /* 0x0000181fff037424 */ /* 0x000fe200078e00ff */
[----:B------:R-:W-:-:S02]  /*18610*/  MOV R2, 0x18630 ;  /* 0x0001863000027802 */ /* 0x000fc40000000f00 */
[----:B--2345:R-:W-:Y:S05]  /*18620*/  CALL.REL.NOINC `($__internal_5_$__cuda_sm70_shflsync_idx_p) ;  /* 0x000017c000007944 */ /* 0x03cfea0003c00000 */
[----:B------:R-:W-:Y:S01]  /*18630*/  IMAD.MOV.U32 R5, RZ, RZ, R0 ;  /* 0x000000ffff057224 */ /* 0x000fe200078e0000 */
[----:B------:R-:W-:Y:S01]  /*18640*/  MOV R195, 0x3 ;  /* 0x0000000300c37802 */ /* 0x000fe20000000f00 */
[----:B------:R-:W-:Y:S01]  /*18650*/  IMAD.MOV.U32 R0, RZ, RZ, R7 ;  /* 0x000000ffff007224 */ /* 0x000fe200078e0007 */
[----:B------:R-:W-:-:S02]  /*18660*/  MOV R3, 0x181f ;  /* 0x0000181f00037802 */ /* 0x000fc40000000f00 */
[----:B------:R-:W-:Y:S02]  /*18670*/  MOV R2, 0x18690 ;  /* 0x0001869000027802 */ /* 0x000fe40000000f00 */
[----:B------:R-:W-:Y:S05]  /*18680*/  CALL.REL.NOINC `($__internal_5_$__cuda_sm70_shflsync_idx_p) ;  /* 0x0000176000007944 */ /* 0x000fea0003c00000 */
[----:B------:R-:W-:Y:S05]  /*18690*/  BRA `(.L_x_345) ;  /* 0xfffefbc000007947 */ /* 0x000fea000383ffff */
.L_x_265:
[----:B------:R-:W-:Y:S01]  /*186a0*/  IMAD.MOV.U32 R0, RZ, RZ, R5 ;  /* 0x000000ffff007224 */ /* 0x000fe200078e0005 */
[----:B------:R-:W-:Y:S01]  /*186b0*/  MOV R195, RZ ;  /* 0x000000ff00c37202 */ /* 0x000fe20000000f00 */
[----:B------:R-:W-:Y:S01]  /*186c0*/  IMAD.MOV.U32 R3, RZ, RZ, 0x181f ;  /* 0x0000181fff037424 */ /* 0x000fe200078e00ff */
[----:B------:R-:W-:Y:S02]  /*186d0*/  MOV R2, 0x186f0 ;  /* 0x000186f000027802 */ /* 0x000fe40000000f00 */
[----:B------:R-:W-:Y:S05]  /*186e0*/  CALL.REL.NOINC `($__internal_5_$__cuda_sm70_shflsync_idx_p) ;  /* 0x0000170000007944 */ /* 0x000fea0003c00000 */
[----:B------:R-:W-:Y:S01]  /*186f0*/  MOV R4, R0 ;  /* 0x0000000000047202 */ /* 0x000fe20000000f00 */
[----:B------:R-:W-:Y:S05]  /*18700*/  BRA `(.L_x_346) ;  /* 0xffff66d000007947 */ /* 0x000fea000383ffff */
.L_x_266:
[----:B------:R-:W-:Y:S01]  /*18710*/  IMAD.MOV.U32 R0, RZ, RZ, R10 ;  /* 0x000000ffff007224 */ /* 0x000fe200078e000a */
[----:B------:R-:W-:Y:S01]  /*18720*/  MOV R195, RZ ;  /* 0x000000ff00c37202 */ /* 0x000fe20000000f00 */
[----:B------:R-:W-:Y:S01]  /*18730*/  IMAD.MOV.U32 R3, RZ, RZ, 0x181f ;  /* 0x0000181fff037424 */ /* 0x000fe200078e00ff */
[----:B------:R-:W-:Y:S02]  /*18740*/  MOV R2, 0x18760 ;  /* 0x0001876000027802 */ /* 0x000fe40000000f00 */
[----:B-12---:R-:W-:Y:S05]  /*18750*/  CALL.REL.NOINC `($__internal_5_$__cuda_sm70_shflsync_idx_p) ;  /* 0x0000169000007944 */ /* 0x006fea0003c00000 */
[----:B------:R-:W-:Y:S01]  /*18760*/  IADD3 R2, P0, R0, R88, RZ ;  /* 0x0000005800027210 */ /* 0x000fe20007f1e0ff */
[----:B------:R-:W-:Y:S01]  /*18770*/  IMAD.MOV.U32 R195, RZ, RZ, 0x1 ;  /* 0x00000001ffc37424 */ /* 0x000fe200078e00ff */
[----:B------:R-:W-:Y:S02]  /*18780*/  MOV R7, R95 ;  /* 0x0000005f00077202 */ /* 0x000fe40000000f00 */
[----:B------:R-:W-:Y:S01]  /*18790*/  SEL R6, RZ, 0x10, P4 ;  /* 0x00000010ff067807 */ /* 0x000fe20002000000 */
[----:B------:R-:W-:-:S05]  /*187a0*/  IMAD.X R3, R4, 0x1, R90, P0 ;  /* 0x0000000104037824 */ /* 0x000fca00000e065a */
[----:B------:R-:W-:Y:S01]  /*187b0*/  @!PT LDS RZ, [RZ] ;  /* 0x00000000fffff984 */ /* 0x000fe20000000800 */
[----:B------:R-:W-:Y:S01]  /*187c0*/  @!PT LDS RZ, [RZ] ;  /* 0x00000000fffff984 */ /* 0x000fe20000000800 */
[----:B------:R-:W-:Y:S01]  /*187d0*/  @!PT LDS RZ, [RZ] ;  /* 0x00000000fffff984 */ /* 0x000fe20000000800 */
[----:B------:R1:W-:Y:S02]  /*187e0*/  LDGSTS.E.BYPASS.LTC128B.128 [R192+0x6100], [R2.64], !P6 ;  /* 0x0610000002c07fae */ /* 0x0003e4000f101d4a */
[----:B-1----:R-:W-:-:S05]  /*187f0*/  IADD3 R2, P0, R0, R89, RZ ;  /* 0x0000005900027210 */ /* 0x002fca0007f1e0ff */
[----:B------:R-:W-:-:S05]  /*18800*/  IMAD.X R3, R4, 0x1, R91, P0 ;  /* 0x0000000104037824 */ /* 0x000fca00000e065b */
[----:B------:R1:W-:Y:S02]  /*18810*/  LDGSTS.E.BYPASS.LTC128B.128 [R192+0x8100], [R2.64], !P4 ;  /* 0x0810000002c07fae */ /* 0x0003e4000e101d4a */
[----:B-1----:R-:W-:Y:S01]  /*18820*/  IADD3 R2, P0, R0, R92, RZ ;  /* 0x0000005c00027210 */ /* 0x002fe20007f1e0ff */
[----:B------:R-:W-:Y:S01]  /*18830*/  IMAD.MOV.U32 R0, RZ, RZ, R5 ;  /* 0x000000ffff007224 */ /* 0x000fe200078e0005 */
[----:B------:R-:W-:-:S03]  /*18840*/  SEL R5, RZ, 0x10, P6 ;  /* 0x00000010ff057807 */ /* 0x000fc60003000000 */
[----:B------:R-:W-:-:S05]  /*18850*/  IMAD.X R3, R4, 0x1, R93, P0 ;  /* 0x0000000104037824 */ /* 0x000fca00000e065d */
[----:B------:R1:W-:Y:S02]  /*18860*/  LDGSTS.E.BYPASS.LTC128B.128 [R192+0xa100], [R2.64], !P5 ;  /* 0x0a10000002c07fae */ /* 0x0003e4000e901d4a */
[----:B-1----:R-:W-:Y:S02]  /*18870*/  MOV R3, 0x181f ;  /* 0x0000181f00037802 */ /* 0x002fe40000000f00 */
[----:B------:R-:W-:Y:S02]  /*18880*/  MOV R2, 0x188a0 ;  /* 0x000188a000027802 */ /* 0x000fe40000000f00 */
[----:B------:R-:W-:Y:S05]  /*18890*/  CALL.REL.NOINC `($__internal_5_$__cuda_sm70_shflsync_idx_p) ;  /* 0x0000155000007944 */ /* 0x000fea0003c00000 */
[----:B------:R-:W-:Y:S01]  /*188a0*/  IMAD.MOV.U32 R4, RZ, RZ, R0 ;  /* 0x000000ffff047224 */ /* 0x000fe200078e0000 */
[----:B------:R-:W-:Y:S01]  /*188b0*/  MOV R195, 0x1 ;  /* 0x0000000100c37802 */ /* 0x000fe20000000f00 */
[----:B------:R-:W-:Y:S01]  /*188c0*/  IMAD.MOV.U32 R0, RZ, RZ, R10 ;  /* 0x000000ffff007224 */ /* 0x000fe200078e000a */
[----:B------:R-:W-:Y:S02]  /*188d0*/  MOV R3, 0x181f ;  /* 0x0000181f00037802 */ /* 0x000fe40000000f00 */
[----:B------:R-:W-:Y:S02]  /*188e0*/  MOV R2, 0x18900 ;  /* 0x0001890000027802 */ /* 0x000fe40000000f00 */
[----:B------:R-:W-:Y:S05]  /*188f0*/  CALL.REL.NOINC `($__internal_5_$__cuda_sm70_shflsync_idx_p) ;  /* 0x000014f000007944 */ /* 0x000fea0003c00000 */
[----:B------:R-:W-:Y:S05]  /*18900*/  BRA `(.L_x_347) ;  /* 0xffff65e000007947 */ /* 0x000fea000383ffff */
.L_x_267:
[----:B------:R-:W-:Y:S01]  /*18910*/  IMAD.MOV.U32 R100, RZ, RZ, R4 ;  /* 0x000000ffff647224 */ /* 0x000fe200078e0004 */
[----:B------:R-:W-:-:S02]  /*18920*/  MOV R0, 0x2 ;  /* 0x0000000200007802 */ /* 0x000fc40000000f00 */
[----:B------:R-:W-:Y:S02]  /*18930*/  MOV R2, 0x18950 ;  /* 0x0001895000027802 */ /* 0x000fe40000000f00 */
[----:B------:R-:W-:Y:S05]  /*18940*/  CALL.REL.NOINC `($__internal_4_$__cuda_sm70_shflsync_bfly_p) ;  /* 0x0000144000007944 */ /* 0x000fea0003c00000 */
[----:B------:R-:W-:Y:S01]  /*18950*/  FMNMX.FTZ R4, R4, R0, !PT ;  /* 0x0000000004047209 */ /* 0x000fe20007810000 */
[----:B------:R-:W-:Y:S01]  /*18960*/  IMAD.MOV.U32 R0, RZ, RZ, 0x1 ;  /* 0x00000001ff007424 */ /* 0x000fe200078e00ff */
[----:B------:R-:W-:-:S03]  /*18970*/  MOV R2, 0x189a0 ;  /* 0x000189a000027802 */ /* 0x000fc60000000f00 */
[----:B------:R-:W-:Y:S02]  /*18980*/  IMAD.MOV.U32 R100, RZ, RZ, R4 ;  /* 0x000000ffff647224 */ /* 0x000fe400078e0004 */
[----:B------:R-:W-:Y:S05]  /*18990*/  CALL.REL.NOINC `($__internal_4_$__cuda_sm70_shflsync_bfly_p) ;  /* 0x000013f000007944 */ /* 0x000fea0003c00000 */
[----:B------:R-:W-:Y:S01]  /*189a0*/  FMNMX.FTZ R101, R4, R0, !PT ;  /* 0x0000000004657209 */ /* 0x000fe20007810000 */
[----:B------:R-:W-:Y:S01]  /*189b0*/  IMAD.MOV.U32 R100, RZ, RZ, R5 ;  /* 0x000000ffff647224 */ /* 0x000fe200078e0005 */
[----:B------:R-:W-:Y:S01]  /*189c0*/  MOV R2, 0x189f0 ;  /* 0x000189f000027802 */ /* 0x000fe20000000f00 */
[----:B------:R-:W-:Y:S02]  /*189d0*/  IMAD.MOV.U32 R0, RZ, RZ, 0x2 ;  /* 0x00000002ff007424 */ /* 0x000fe400078e00ff */
[----:B------:R-:W-:Y:S05]  /*189e0*/  CALL.REL.NOINC `($__internal_4_$__cuda_sm70_shflsync_bfly_p) ;  /* 0x000013a000007944 */ /* 0x000fea0003c00000 */
[----:B------:R-:W-:Y:S01]  /*189f0*/  FMNMX.FTZ R4, R5, R0, !PT ;  /* 0x0000000005047209 */ /* 0x000fe20007810000 */
[----:B------:R-:W-:Y:S01]  /*18a00*/  IMAD.MOV.U32 R0, RZ, RZ, 0x1 ;  /* 0x00000001ff007424 */ /* 0x000fe200078e00ff */
[----:B------:R-:W-:-:S03]  /*18a10*/  MOV R2, 0x18a40 ;  /* 0x00018a4000027802 */ /* 0x000fc60000000f00 */
[----:B------:R-:W-:Y:S02]  /*18a20*/  IMAD.MOV.U32 R100, RZ, RZ, R4 ;  /* 0x000000ffff647224 */ /* 0x000fe400078e0004 */
[----:B------:R-:W-:Y:S05]  /*18a30*/  CALL.REL.NOINC `($__internal_4_$__cuda_sm70_shflsync_bfly_p) ;  /* 0x0000135000007944 */ /* 0x000fea0003c00000 */
[----:B------:R-:W-:Y:S01]  /*18a40*/  MOV R3, R0 ;  /* 0x0000000000037202 */ /* 0x000fe20000000f00 */
[----:B------:R-:W-:Y:S05]  /*18a50*/  BRA `(.L_x_348) ;  /* 0xffff6b7000007947 */ /* 0x000fea000383ffff */
.L_x_269:
[----:B------:R-:W-:Y:S01]  /*18a60*/  MOV R195, RZ ;  /* 0x000000ff00c37202 */ /* 0x000fe20000000f00 */
[----:B------:R-:W-:Y:S01]  /*18a70*/  IMAD.MOV.U32 R0, RZ, RZ, R4 ;  /* 0x000000ffff007224 */ /* 0x000fe200078e0004 */
[----:B------:R-:W-:Y:S01]  /*18a80*/  MOV R2, 0x18ab0 ;  /* 0x00018ab000027802 */ /* 0x000fe20000000f00 */
[----:B------:R-:W-:Y:S02]  /*18a90*/  IMAD.MOV.U32 R3, RZ, RZ, 0x181f ;  /* 0x0000181fff037424 */ /* 0x000fe400078e00ff */
[----:B-1234-:R-:W-:Y:S05]  /*18aa0*/  CALL.REL.NOINC `($__internal_5_$__cuda_sm70_shflsync_idx_p) ;  /* 0x0000134000007944 */ /* 0x01efea0003c00000 */
[----:B------:R-:W-:-:S05]  /*18ab0*/  BRA `(.L_x_349) ;  /* 0xffff7e8000007947 */ /* 0x000fca000383ffff */
.L_x_272:
[----:B------:R-:W-:Y:S01]  /*18ac0*/  MOV R195, RZ ;  /* 0x000000ff00c37202 */ /* 0x000fe20000000f00 */
[----:B------:R-:W-:Y:S01]  /*18ad0*/  IMAD.MOV.U32 R0, RZ, RZ, R101 ;  /* 0x000000ffff007224 */ /* 0x000fe200078e0065 */
[----:B------:R-:W-:Y:S01]  /*18ae0*/  MOV R2, 0x18b10 ;  /* 0x00018b1000027802 */ /* 0x000fe20000000f00 */
[----:B------:R-:W-:Y:S02]  /*18af0*/  IMAD.MOV.U32 R3, RZ, RZ, 0x181f ;  /* 0x0000181fff037424 */ /* 0x000fe400078e00ff */
[----:B------:R-:W-:Y:S05]  /*18b00*/  CALL.REL.NOINC `($__internal_5_$__cuda_sm70_shflsync_idx_p) ;  /* 0x000012e000007944 */ /* 0x000fea0003c00000 */
[----:B------:R-:W-:Y:S01]  /*18b10*/  MOV R100, R0 ;  /* 0x0000000000647202 */ /* 0x000fe20000000f00 */
[----:B------:R-:W-:-:S05]  /*18b20*/  BRA `(.L_x_350) ;  /* 0xffff8c0000007947 */ /* 0x000fca000383ffff */
.L_x_273:
[----:B------:R-:W-:Y:S01]  /*18b30*/  MOV R195, RZ ;  /* 0x000000ff00c37202 */ /* 0x000fe20000000f00 */
[----:B------:R-:W-:Y:S01]  /*18b40*/  IMAD.MOV.U32 R0, RZ, RZ, R150 ;  /* 0x000000ffff007224 */ /* 0x000fe200078e0096 */
[----:B------:R-:W-:Y:S01]  /*18b50*/  MOV R2, 0x18b80 ;  /* 0x00018b8000027802 */ /* 0x000fe20000000f00 */
[----:B------:R-:W-:Y:S02]  /*18b60*/  IMAD.MOV.U32 R3, RZ, RZ, 0x181f ;  /* 0x0000181fff037424 */ /* 0x000fe400078e00ff */
[----:B-12---:R-:W-:Y:S05]  /*18b70*/  CALL.REL.NOINC `($__internal_5_$__cuda_sm70_shflsync_idx_p) ;  /* 0x0000127000007944 */ /* 0x006fea0003c00000 */
        /* <DEDUP_REMOVED lines=10> */
[----:B------:R-:W-:Y:S05]  /*18c20*/  IADD3 R148, P0, R0, R153, RZ ;  /* 0x0000009900947210 */ /* 0x000fea0007f1e0ff */
[----:B------:R-:W-:Y:S05]  /*18c30*/  IMAD.X R149, R100, 0x1, R155, P0 ;  /* 0x0000000164957824 */ /* 0x000fea00000e069b */
[----:B------:R2:W-:Y:S01]  /*18c40*/  LDGSTS.E.BYPASS.LTC128B.128 [R192+0x8100], [R148.64], !P3 ;  /* 0x0810000094c07fae */ /* 0x0005e2000d901d4a */
[----:B-1----:R-:W-:Y:S01]  /*18c50*/  IADD3 R2, P0, R0, R154, RZ ;  /* 0x0000009a00027210 */ /* 0x002fe20007f1e0ff */
[----:B------:R-:W-:Y:S04]  /*18c60*/  IMAD.MOV.U32 R0, RZ, RZ, R101 ;  /* 0x000000ffff007224 */ /* 0x000fe800078e0065 */
[----:B------:R-:W-:Y:S05]  /*18c70*/  IMAD.X R3, R100, 0x1, R156, P0 ;  /* 0x0000000164037824 */ /* 0x000fea00000e069c */
[----:B------:R1:W-:Y:S02]  /*18c80*/  LDGSTS.E.BYPASS.LTC128B.128 [R192+0xa100], [R2.64], !P4 ;  /* 0x0a10000002c07fae */ /* 0x0003e4000e101d4a */
[----:B-1----:R-:W-:Y:S01]  /*18c90*/  MOV R2, 0x18cc0 ;  /* 0x00018cc000027802 */ /* 0x002fe20000000f00 */
[----:B------:R-:W-:Y:S02]  /*18ca0*/  IMAD.MOV.U32 R3, RZ, RZ, 0x181f ;  /* 0x0000181fff037424 */ /* 0x000fe400078e00ff */
[----:B--2---:R-:W-:Y:S05]  /*18cb0*/  CALL.REL.NOINC `($__internal_5_$__cuda_sm70_shflsync_idx_p) ;  /* 0x0000113000007944 */ /* 0x004fea0003c00000 */
[----:B------:R-:W-:Y:S01]  /*18cc0*/  MOV R195, 0x1 ;  /* 0x0000000100c37802 */ /* 0x000fe20000000f00 */
[----:B------:R-:W-:Y:S01]  /*18cd0*/  IMAD.MOV.U32 R100, RZ, RZ, R0 ;  /* 0x000000ffff647224 */ /* 0x000fe200078e0000 */
[----:B------:R-:W-:Y:S01]  /*18ce0*/  MOV R3, 0x181f ;  /* 0x0000181f00037802 */ /* 0x000fe20000000f00 */
[----:B------:R-:W-:Y:S01]  /*18cf0*/  IMAD.MOV.U32 R0, RZ, RZ, R150 ;  /* 0x000000ffff007224 */ /* 0x000fe200078e0096 */
[----:B------:R-:W-:Y:S02]  /*18d00*/  MOV R2, 0x18d20 ;  /* 0x00018d2000027802 */ /* 0x000fe40000000f00 */
[----:B------:R-:W-:Y:S05]  /*18d10*/  CALL.REL.NOINC `($__internal_5_$__cuda_sm70_shflsync_idx_p) ;  /* 0x000010d000007944 */ /* 0x000fea0003c00000 */
[----:B------:R-:W-:-:S05]  /*18d20*/  BRA `(.L_x_351) ;  /* 0xffff8b2000007947 */ /* 0x000fca000383ffff */
.L_x_274:
[----:B------:R-:W-:Y:S02]  /*18d30*/  MOV R0, 0x2 ;  /* 0x0000000200007802 */ /* 0x000fe40000000f00 */
[----:B------:R-:W-:Y:S02]  /*18d40*/  MOV R2, 0x18d60 ;  /* 0x00018d6000027802 */ /* 0x000fe40000000f00 */
[----:B-1----:R-:W-:Y:S05]  /*18d50*/  CALL.REL.NOINC `($__internal_4_$__cuda_sm70_shflsync_bfly_p) ;  /* 0x0000103000007944 */ /* 0x002fea0003c00000 */
[----:B------:R-:W-:Y:S01]  /*18d60*/  FMNMX.FTZ R100, R100, R0, !PT ;  /* 0x0000000064647209 */ /* 0x000fe20007810000 */
[----:B------:R-:W-:Y:S01]  /*18d70*/  IMAD.MOV.U32 R0, RZ, RZ, 0x1 ;  /* 0x00000001ff007424 */ /* 0x000fe200078e00ff */
[----:B------:R-:W-:Y:S02]  /*18d80*/  MOV R2, 0x18da0 ;  /* 0x00018da000027802 */ /* 0x000fe40000000f00 */
        /* <DEDUP_REMOVED lines=8> */
[----:B------:R-:W-:Y:S02]  /*18e10*/  MOV R2, 0x18e30 ;  /* 0x00018e3000027802 */ /* 0x000fe40000000f00 */
[----:B------:R-:W-:Y:S05]  /*18e20*/  CALL.REL.NOINC `($__internal_4_$__cuda_sm70_shflsync_bfly_p) ;  /* 0x00000f6000007944 */ /* 0x000fea0003c00000 */
[----:B------:R-:W-:-:S05]  /*18e30*/  BRA `(.L_x_352) ;  /* 0xffff8da000007947 */ /* 0x000fca000383ffff */
.L_x_276:
[----:B------:R-:W-:Y:S01]  /*18e40*/  IMAD.MOV.U32 R100, RZ, RZ, R207 ;  /* 0x000000ffff647224 */ /* 0x000fe200078e00cf */
[----:B------:R-:W-:-:S02]  /*18e50*/  MOV R0, 0x2 ;  /* 0x0000000200007802 */ /* 0x000fc40000000f00 */
[----:B------:R-:W-:Y:S02]  /*18e60*/  MOV R2, 0x18e80 ;  /* 0x00018e8000027802 */ /* 0x000fe40000000f00 */
[----:B------:R-:W-:Y:S05]  /*18e70*/  CALL.REL.NOINC `($__internal_4_$__cuda_sm70_shflsync_bfly_p) ;  /* 0x00000f1000007944 */ /* 0x000fea0003c00000 */
[----:B------:R-:W-:Y:S05]  /*18e80*/  BRA `(.L_x_353) ;  /* 0xffffa49000007947 */ /* 0x000fea000383ffff */
.L_x_277:
[----:B------:R-:W-:Y:S01]  /*18e90*/  IMAD.MOV.U32 R100, RZ, RZ, R4 ;  /* 0x000000ffff647224 */ /* 0x000fe200078e0004 */
[----:B------:R-:W-:Y:S02]  /*18ea0*/  MOV R0, 0x1 ;  /* 0x0000000100007802 */ /* 0x000fe40000000f00 */
[----:B------:R-:W-:Y:S02]  /*18eb0*/  MOV R2, 0x18ed0 ;  /* 0x00018ed000027802 */ /* 0x000fe40000000f00 */
[----:B-1----:R-:W-:Y:S05]  /*18ec0*/  CALL.REL.NOINC `($__internal_4_$__cuda_sm70_shflsync_bfly_p) ;  /* 0x00000ec000007944 */ /* 0x002fea0003c00000 */
[----:B------:R-:W-:Y:S01]  /*18ed0*/  FADD.FTZ R4, R4, R0 ;  /* 0x0000000004047221 */ /* 0x000fe20000010000 */
[----:B------:R-:W-:Y:S02]  /*18ee0*/  MOV R100, R200 ;  /* 0x000000c800647202 */ /* 0x000fe40000000f00 */
[----:B------:R-:W-:Y:S02]  /*18ef0*/  MOV R0, 0x2 ;  /* 0x0000000200007802 */ /* 0x000fe40000000f00 */
[----:B------:R-:W-:Y:S02]  /*18f00*/  MOV R2, 0x18f20 ;  /* 0x00018f2000027802 */ /* 0x000fe40000000f00 */
[----:B------:R-:W-:Y:S05]  /*18f10*/  CALL.REL.NOINC `($__internal_4_$__cuda_sm70_shflsync_bfly_p) ;  /* 0x00000e7000007944 */ /* 0x000fea0003c00000 */
[----:B------:R-:W-:Y:S01]  /*18f20*/  FADD.FTZ R5, R200, R0 ;  /* 0x00000000c8057221 */ /* 0x000fe20000010000 */
[----:B------:R-:W-:Y:S02]  /*18f30*/  MOV R0, 0x1 ;  /* 0x0000000100007802 */ /* 0x000fe40000000f00 */
[----:B------:R-:W-:-:S02]  /*18f40*/  MOV R2, 0x18f70 ;  /* 0x00018f7000027802 */ /* 0x000fc40000000f00 */
[----:B------:R-:W-:Y:S02]  /*18f50*/  MOV R100, R5 ;  /* 0x0000000500647202 */ /* 0x000fe40000000f00 */
[----:B------:R-:W-:Y:S05]  /*18f60*/  CALL.REL.NOINC `($__internal_4_$__cuda_sm70_shflsync_bfly_p) ;  /* 0x00000e2000007944 */ /* 0x000fea0003c00000 */
[----:B------:R-:W-:Y:S01]  /*18f70*/  MOV R3, R0 ;  /* 0x0000000000037202 */ /* 0x000fe20000000f00 */
[----:B------:R-:W-:Y:S05]  /*18f80*/  BRA `(.L_x_354) ;  /* 0xffffa40000007947 */ /* 0x000fea000383ffff */
.L_x_284:
[----:B--234-:R-:W-:Y:S01]  /*18f90*/  IMAD.MOV.U32 R0, RZ, RZ, R6 ;  /* 0x000000ffff007224 */ /* 0x01cfe200078e0006 */
[----:B------:R-:W-:Y:S01]  /*18fa0*/  MOV R195, RZ ;  /* 0x000000ff00c37202 */ /* 0x000fe20000000f00 */
[----:B------:R-:W-:Y:S01]  /*18fb0*/  IMAD.MOV.U32 R3, RZ, RZ, 0x181f ;  /* 0x0000181fff037424 */ /* 0x000fe200078e00ff */
[----:B------:R-:W-:Y:S02]  /*18fc0*/  MOV R2, 0x18fe0 ;  /* 0x00018fe000027802 */ /* 0x000fe40000000f00 */
[----:B-1----:R-:W-:Y:S05]  /*18fd0*/  CALL.REL.NOINC `($__internal_5_$__cuda_sm70_shflsync_idx_p) ;  /* 0x00000e1000007944 */ /* 0x002fea0003c00000 */
[----:B------:R-:W-:Y:S01]  /*18fe0*/  MOV R7, R0 ;  /* 0x0000000000077202 */ /* 0x000fe20000000f00 */
[----:B------:R-:W-:Y:S05]  /*18ff0*/  BRA `(.L_x_355) ;  /* 0xffffbb2000007947 */ /* 0x000fea000383ffff */
.L_x_285:
[----:B------:R-:W-:Y:S01]  /*19000*/  IMAD.MOV.U32 R0, RZ, RZ, R12 ;  /* 0x000000ffff007224 */ /* 0x000fe200078e000c */
[----:B------:R-:W-:Y:S01]  /*19010*/  MOV R195, RZ ;  /* 0x000000ff00c37202 */ /* 0x000fe20000000f00 */
[----:B------:R-:W-:Y:S01]  /*19020*/  IMAD.MOV.U32 R3, RZ, RZ, 0x181f ;  /* 0x0000181fff037424 */ /* 0x000fe200078e00ff */
[----:B------:R-:W-:Y:S02]  /*19030*/  MOV R2, 0x19050 ;  /* 0x0001905000027802 */ /* 0x000fe40000000f00 */
[----:B-123--:R-:W-:Y:S05]  /*19040*/  CALL.REL.NOINC `($__internal_5_$__cuda_sm70_shflsync_idx_p) ;  /* 0x00000da000007944 */ /* 0x00efea0003c00000 */
[----:B------:R-:W-:Y:S05]  /*19050*/  BRA `(.L_x_356) ;  /* 0xffffbae000007947 */ /* 0x000fea000383ffff */
.L_x_288:
[----:B--2---:R-:W-:Y:S01]  /*19060*/  IMAD.MOV.U32 R0, RZ, RZ, R6 ;  /* 0x000000ffff007224 */ /* 0x004fe200078e0006 */
[----:B------:R-:W-:Y:S01]  /*19070*/  MOV R195, 0x1 ;  /* 0x0000000100c37802 */ /* 0x000fe20000000f00 */
[----:B------:R-:W-:Y:S01]  /*19080*/  IMAD.MOV.U32 R3, RZ, RZ, 0x181f ;  /* 0x0000181fff037424 */ /* 0x000fe200078e00ff */
[----:B------:R-:W-:-:S02]  /*19090*/  MOV R2, 0x190b0 ;  /* 0x000190b000027802 */ /* 0x000fc40000000f00 */
[----:B-1-34-:R-:W-:Y:S05]  /*190a0*/  CALL.REL.NOINC `($__internal_5_$__cuda_sm70_shflsync_idx_p) ;  /* 0x00000d4000007944 */ /* 0x01afea0003c00000 */
[----:B------:R-:W-:Y:S01]  /*190b0*/  IMAD.MOV.U32 R7, RZ, RZ, R0 ;  /* 0x000000ffff077224 */ /* 0x000fe200078e0000 */
[----:B------:R-:W-:Y:S01]  /*190c0*/  MOV R195, 0x1 ;  /* 0x0000000100c37802 */ /* 0x000fe20000000f00 */
[----:B------:R-:W-:Y:S01]  /*190d0*/  IMAD.MOV.U32 R0, RZ, RZ, R12 ;  /* 0x000000ffff007224 */ /* 0x000fe200078e000c */
[----:B------:R-:W-:-:S02]  /*190e0*/  MOV R3, 0x181f ;  /* 0x0000181f00037802 */ /* 0x000fc40000000f00 */
[----:B------:R-:W-:Y:S02]  /*190f0*/  MOV R2, 0x19110 ;  /* 0x0001911000027802 */ /* 0x000fe40000000f00 */
[----:B------:R-:W-:Y:S05]  /*19100*/  CALL.REL.NOINC `($__internal_5_$__cuda_sm70_shflsync_idx_p) ;  /* 0x00000ce000007944 */ /* 0x000fea0003c00000 */
[----:B------:R-:W-:Y:S05]  /*19110*/  BRA `(.L_x_357) ;  /* 0xffffbb5000007947 */ /* 0x000fea000383ffff */
.L_x_291:
[----:B--2---:R-:W-:Y:S01]  /*19120*/  IMAD.MOV.U32 R0, RZ, RZ, R6 ;  /* 0x000000ffff007224 */ /* 0x004fe200078e0006 */
[----:B------:R-:W-:Y:S01]  /*19130*/  MOV R195, 0x2 ;  /* 0x0000000200c37802 */ /* 0x000fe20000000f00 */
[----:B------:R-:W-:Y:S01]  /*19140*/  IMAD.MOV.U32 R3, RZ, RZ, 0x181f ;  /* 0x0000181fff037424 */ /* 0x000fe200078e00ff */
[----:B------:R-:W-:Y:S02]  /*19150*/  MOV R2, 0x19170 ;  /* 0x0001917000027802 */ /* 0x000fe40000000f00 */
[----:B-1-34-:R-:W-:Y:S05]  /*19160*/  CALL.REL.NOINC `($__internal_5_$__cuda_sm70_shflsync_idx_p) ;  /* 0x00000c8000007944 */ /* 0x01afea0003c00000 */
[----:B------:R-:W-:Y:S01]  /*19170*/  MOV R7, R0 ;  /* 0x0000000000077202 */ /* 0x000fe20000000f00 */
[----:B------:R-:W-:Y:S05]  /*19180*/  BRA `(.L_x_358) ;  /* 0xffffbc1000007947 */ /* 0x000fea000383ffff */
.L_x_292:
[----:B--2---:R-:W-:Y:S01]  /*19190*/  IMAD.MOV.U32 R0, RZ, RZ, R12 ;  /* 0x000000ffff007224 */ /* 0x004fe200078e000c */
[----:B------:R-:W-:Y:S01]  /*191a0*/  MOV R195, 0x2 ;  /* 0x0000000200c37802 */ /* 0x000fe20000000f00 */
[----:B------:R-:W-:Y:S01]  /*191b0*/  IMAD.MOV.U32 R3, RZ, RZ, 0x181f ;  /* 0x0000181fff037424 */ /* 0x000fe200078e00ff */
[----:B------:R-:W-:Y:S02]  /*191c0*/  MOV R2, 0x191e0 ;  /* 0x000191e000027802 */ /* 0x000fe40000000f00 */
[----:B-1-34-:R-:W-:Y:S05]  /*191d0*/  CALL.REL.NOINC `($__internal_5_$__cuda_sm70_shflsync_idx_p) ;  /* 0x00000c1000007944 */ /* 0x01afea0003c00000 */
[----:B------:R-:W-:Y:S05]  /*191e0*/  BRA `(.L_x_359) ;  /* 0xffffbbd000007947 */ /* 0x000fea000383ffff */
.L_x_295:
[----:B----4-:R-:W-:Y:S01]  /*191f0*/  IMAD.MOV.U32 R0, RZ, RZ, R6 ;  /* 0x000000ffff007224 */ /* 0x010fe200078e0006 */
[----:B------:R-:W-:Y:S01]  /*19200*/  MOV R195, 0x3 ;  /* 0x0000000300c37802 */ /* 0x000fe20000000f00 */
[----:B---3--:R-:W-:Y:S01]  /*19210*/  IMAD.MOV.U32 R3, RZ, RZ, 0x181f ;  /* 0x0000181fff037424 */ /* 0x008fe200078e00ff */
[----:B------:R-:W-:-:S02]  /*19220*/  MOV R2, 0x19240 ;  /* 0x0001924000027802 */ /* 0x000fc40000000f00 */
[----:B-12---:R-:W-:Y:S05]  /*19230*/  CALL.REL.NOINC `($__internal_5_$__cuda_sm70_shflsync_idx_p) ;  /* 0x00000bb000007944 */ /* 0x006fea0003c00000 */
[----:B------:R-:W-:Y:S01]  /*19240*/  IMAD.MOV.U32 R6, RZ, RZ, R0 ;  /* 0x000000ffff067224 */ /* 0x000fe200078e0000 */
[----:B------:R-:W-:Y:S01]  /*19250*/  MOV R195, 0x3 ;  /* 0x0000000300c37802 */ /* 0x000fe20000000f00 */
[----:B------:R-:W-:Y:S01]  /*19260*/  IMAD.MOV.U32 R0, RZ, RZ, R12 ;  /* 0x000000ffff007224 */ /* 0x000fe200078e000c */
[----:B------:R-:W-:-:S02]  /*19270*/  MOV R3, 0x181f ;  /* 0x0000181f00037802 */ /* 0x000fc40000000f00 */
[----:B------:R-:W-:Y:S02]  /*19280*/  MOV R2, 0x192a0 ;  /* 0x000192a000027802 */ /* 0x000fe40000000f00 */
[----:B------:R-:W-:Y:S05]  /*19290*/  CALL.REL.NOINC `($__internal_5_$__cuda_sm70_shflsync_idx_p) ;  /* 0x00000b5000007944 */ /* 0x000fea0003c00000 */
[----:B------:R-:W-:Y:S05]  /*192a0*/  BRA `(.L_x_360) ;  /* 0xffffbc5000007947 */ /* 0x000fea000383ffff */
.L_x_297:
[----:B------:R-:W-:Y:S01]  /*192b0*/  IMAD.MOV.U32 R0, RZ, RZ, R5 ;  /* 0x000000ffff007224 */ /* 0x000fe200078e0005 */
[----:B------:R-:W-:Y:S01]  /*192c0*/  MOV R195, RZ ;  /* 0x000000ff00c37202 */ /* 0x000fe20000000f00 */
[----:B------:R-:W-:Y:S01]  /*192d0*/  IMAD.MOV.U32 R3, RZ, RZ, 0x1c1f ;  /* 0x00001c1fff037424 */ /* 0x000fe200078e00ff */
[----:B------:R-:W-:Y:S02]  /*192e0*/  MOV R2, 0x19300 ;  /* 0x0001930000027802 */ /* 0x000fe40000000f00 */
[----:B--2---:R-:W-:Y:S05]  /*192f0*/  CALL.REL.NOINC `($__internal_5_$__cuda_sm70_shflsync_idx_p) ;  /* 0x00000af000007944 */ /* 0x004fea0003c00000 */
[----:B------:R-:W-:Y:S01]  /*19300*/  MOV R4, R0 ;  /* 0x0000000000047202 */ /* 0x000fe20000000f00 */
[----:B------:R-:W-:Y:S05]  /*19310*/  BRA `(.L_x_361) ;  /* 0xffffbf1000007947 */ /* 0x000fea000383ffff */
.L_x_298:
[----:B------:R-:W-:Y:S01]  /*19320*/  IMAD.MOV.U32 R0, RZ, RZ, R12 ;  /* 0x000000ffff007224 */ /* 0x000fe200078e000c */
[----:B------:R-:W-:Y:S01]  /*19330*/  MOV R195, RZ ;  /* 0x000000ff00c37202 */ /* 0x000fe20000000f00 */
[----:B------:R-:W-:Y:S01]  /*19340*/  IMAD.MOV.U32 R3, RZ, RZ, 0x1c1f ;  /* 0x00001c1fff037424 */ /* 0x000fe200078e00ff */
[----:B------:R-:W-:Y:S02]  /*19350*/  MOV R2, 0x19370 ;  /* 0x0001937000027802 */ /* 0x000fe40000000f00 */
[----:B-123--:R-:W-:Y:S05]  /*19360*/  CALL.REL.NOINC `($__internal_5_$__cuda_sm70_shflsync_idx_p) ;  /* 0x00000a8000007944 */ /* 0x00efea0003c00000 */
[----:B------:R-:W-:Y:S05]  /*19370*/  BRA `(.L_x_362) ;  /* 0xffffbed000007947 */ /* 0x000fea000383ffff */
.L_x_301:
[----:B-1----:R-:W-:Y:S01]  /*19380*/  IMAD.MOV.U32 R0, RZ, RZ, R5 ;  /* 0x000000ffff007224 */ /* 0x002fe200078e0005 */
[----:B------:R-:W-:Y:S01]  /*19390*/  MOV R195, 0x1 ;  /* 0x0000000100c37802 */ /* 0x000fe20000000f00 */
[----:B---3--:R-:W-:Y:S01]  /*193a0*/  IMAD.MOV.U32 R3, RZ, RZ, 0x1c1f ;  /* 0x00001c1fff037424 */ /* 0x008fe200078e00ff */
[----:B------:R-:W-:-:S02]  /*193b0*/  MOV R2, 0x193d0 ;  /* 0x000193d000027802 */ /* 0x000fc40000000f00 */
[----:B--2-4-:R-:W-:Y:S05]  /*193c0*/  CALL.REL.NOINC `($__internal_5_$__cuda_sm70_shflsync_idx_p) ;  /* 0x00000a2000007944 */ /* 0x014fea0003c00000 */
[----:B------:R-:W-:Y:S01]  /*193d0*/  IMAD.MOV.U32 R4, RZ, RZ, R0 ;  /* 0x000000ffff047224 */ /* 0x000fe200078e0000 */
[----:B------:R-:W-:Y:S01]  /*193e0*/  MOV R195, 0x1 ;  /* 0x0000000100c37802 */ /* 0x000fe20000000f00 */
[----:B------:R-:W-:Y:S01]  /*193f0*/  IMAD.MOV.U32 R0, RZ, RZ, R12 ;  /* 0x000000ffff007224 */ /* 0x000fe200078e000c */
[----:B------:R-:W-:-:S02]  /*19400*/  MOV R3, 0x1c1f ;  /* 0x00001c1f00037802 */ /* 0x000fc40000000f00 */
[----:B------:R-:W-:Y:S02]  /*19410*/  MOV R2, 0x19430 ;  /* 0x0001943000027802 */ /* 0x000fe40000000f00 */
[----:B------:R-:W-:Y:S05]  /*19420*/  CALL.REL.NOINC `($__internal_5_$__cuda_sm70_shflsync_idx_p) ;  /* 0x000009c000007944 */ /* 0x000fea0003c00000 */
[----:B------:R-:W-:Y:S05]  /*19430*/  BRA `(.L_x_363) ;  /* 0xffffc8d000007947 */ /* 0x000fea000383ffff */
.L_x_305:
[----:B------:R-:W-:Y:S01]  /*19440*/  IMAD.MOV.U32 R0, RZ, RZ, R5 ;  /* 0x000000ffff007224 */ /* 0x000fe200078e0005 */
[----:B------:R-:W-:Y:S01]  /*19450*/  MOV R195, RZ ;  /* 0x000000ff00c37202 */ /* 0x000fe20000000f00 */
[----:B------:R-:W-:Y:S01]  /*19460*/  IMAD.MOV.U32 R3, RZ, RZ, 0x181f ;  /* 0x0000181fff037424 */ /* 0x000fe200078e00ff */
[----:B------:R-:W-:Y:S02]  /*19470*/  MOV R2, 0x19490 ;  /* 0x0001949000027802 */ /* 0x000fe40000000f00 */
[----:B------:R-:W-:Y:S05]  /*19480*/  CALL.REL.NOINC `($__internal_5_$__cuda_sm70_shflsync_idx_p) ;  /* 0x0000096000007944 */ /* 0x000fea0003c00000 */
[----:B------:R-:W-:Y:S01]  /*19490*/  MOV R4, R0 ;  /* 0x0000000000047202 */ /* 0x000fe20000000f00 */
[----:B------:R-:W-:Y:S05]  /*194a0*/  BRA `(.L_x_364) ;  /* 0xffffdac000007947 */ /* 0x000fea000383ffff */
.L_x_306:
[----:B------:R-:W-:Y:S01]  /*194b0*/  IMAD.MOV.U32 R0, RZ, RZ, R12 ;  /* 0x000000ffff007224 */ /* 0x000fe200078e000c */
[----:B------:R-:W-:Y:S01]  /*194c0*/  MOV R195, RZ ;  /* 0x000000ff00c37202 */ /* 0x000fe20000000f00 */
[----:B------:R-:W-:Y:S01]  /*194d0*/  IMAD.MOV.U32 R3, RZ, RZ, 0x181f ;  /* 0x0000181fff037424 */ /* 0x000fe200078e00ff */
[----:B------:R-:W-:Y:S02]  /*194e0*/  MOV R2, 0x19500 ;  /* 0x0001950000027802 */ /* 0x000fe40000000f00 */
[----:B-12---:R-:W-:Y:S05]  /*194f0*/  CALL.REL.NOINC `($__internal_5_$__cuda_sm70_shflsync_idx_p) ;  /* 0x000008f000007944 */ /* 0x006fea0003c00000 */
[----:B------:R-:W-:Y:S05]  /*19500*/  BRA `(.L_x_365) ;  /* 0xffffda8000007947 */ /* 0x000fea000383ffff */
.L_x_309:
[----:B----4-:R-:W-:Y:S01]  /*19510*/  IMAD.MOV.U32 R0, RZ, RZ, R5 ;  /* 0x000000ffff007224 */ /* 0x010fe200078e0005 */
[----:B------:R-:W-:Y:S01]  /*19520*/  MOV R195, 0x1 ;  /* 0x0000000100c37802 */ /* 0x000fe20000000f00 */
[----:B--2---:R-:W-:Y:S01]  /*19530*/  IMAD.MOV.U32 R3, RZ, RZ, 0x181f ;  /* 0x0000181fff037424 */ /* 0x004fe200078e00ff */
[----:B------:R-:W-:-:S02]  /*19540*/  MOV R2, 0x19560 ;  /* 0x0001956000027802 */ /* 0x000fc40000000f00 */
[----:B-1-3--:R-:W-:Y:S05]  /*19550*/  CALL.REL.NOINC `($__internal_5_$__cuda_sm70_shflsync_idx_p) ;  /* 0x0000089000007944 */ /* 0x00afea0003c00000 */
[----:B------:R-:W-:Y:S01]  /*19560*/  IMAD.MOV.U32 R4, RZ, RZ, R0 ;  /* 0x000000ffff047224 */ /* 0x000fe200078e0000 */
[----:B------:R-:W-:Y:S01]  /*19570*/  MOV R195, 0x1 ;  /* 0x0000000100c37802 */ /* 0x000fe20000000f00 */
[----:B------:R-:W-:Y:S01]  /*19580*/  IMAD.MOV.U32 R0, RZ, RZ, R12 ;  /* 0x000000ffff007224 */ /* 0x000fe200078e000c */
[----:B------:R-:W-:-:S02]  /*19590*/  MOV R3, 0x181f ;  /* 0x0000181f00037802 */ /* 0x000fc40000000f00 */
[----:B------:R-:W-:Y:S02]  /*195a0*/  MOV R2, 0x195c0 ;  /* 0x000195c000027802 */ /* 0x000fe40000000f00 */
[----:B------:R-:W-:Y:S05]  /*195b0*/  CALL.REL.NOINC `($__internal_5_$__cuda_sm70_shflsync_idx_p) ;  /* 0x0000083000007944 */ /* 0x000fea0003c00000 */
[----:B------:R-:W-:Y:S05]  /*195c0*/  BRA `(.L_x_366) ;  /* 0xffffdb0000007947 */ /* 0x000fea000383ffff */
.L_x_312:
[----:B----4-:R-:W-:Y:S01]  /*195d0*/  IMAD.MOV.U32 R0, RZ, RZ, R5 ;  /* 0x000000ffff007224 */ /* 0x010fe200078e0005 */
[----:B------:R-:W-:Y:S01]  /*195e0*/  MOV R195, 0x2 ;  /* 0x0000000200c37802 */ /* 0x000fe20000000f00 */
[----:B-1----:R-:W-:Y:S01]  /*195f0*/  IMAD.MOV.U32 R3, RZ, RZ, 0x181f ;  /* 0x0000181fff037424 */ /* 0x002fe200078e00ff */
[----:B------:R-:W-:Y:S02]  /*19600*/  MOV R2, 0x19620 ;  /* 0x0001962000027802 */ /* 0x000fe40000000f00 */
[----:B--23--:R-:W-:Y:S05]  /*19610*/  CALL.REL.NOINC `($__internal_5_$__cuda_sm70_shflsync_idx_p) ;  /* 0x000007d000007944 */ /* 0x00cfea0003c00000 */
[----:B------:R-:W-:Y:S01]  /*19620*/  MOV R4, R0 ;  /* 0x0000000000047202 */ /* 0x000fe20000000f00 */
[----:B------:R-:W-:Y:S05]  /*19630*/  BRA `(.L_x_367) ;  /* 0xffffdbc000007947 */ /* 0x000fea000383ffff */
.L_x_313:
[----:B----4-:R-:W-:Y:S01]  /*19640*/  IMAD.MOV.U32 R0, RZ, RZ, R12 ;  /* 0x000000ffff007224 */ /* 0x010fe200078e000c */
[----:B------:R-:W-:Y:S01]  /*19650*/  MOV R195, 0x2 ;  /* 0x0000000200c37802 */ /* 0x000fe20000000f00 */
[----:B------:R-:W-:Y:S01]  /*19660*/  IMAD.MOV.U32 R3, RZ, RZ, 0x181f ;  /* 0x0000181fff037424 */ /* 0x000fe200078e00ff */
[----:B------:R-:W-:Y:S02]  /*19670*/  MOV R2, 0x19690 ;  /* 0x0001969000027802 */ /* 0x000fe40000000f00 */
[----:B-123--:R-:W-:Y:S05]  /*19680*/  CALL.REL.NOINC `($__internal_5_$__cuda_sm70_shflsync_idx_p) ;  /* 0x0000076000007944 */ /* 0x00efea0003c00000 */
[----:B------:R-:W-:Y:S05]  /*19690*/  BRA `(.L_x_368) ;  /* 0xffffdb8000007947 */ /* 0x000fea000383ffff */
.L_x_316:
[----:B-1----:R-:W-:Y:S01]  /*196a0*/  IMAD.MOV.U32 R0, RZ, RZ, R5 ;  /* 0x000000ffff007224 */ /* 0x002fe200078e0005 */
[----:B------:R-:W-:Y:S01]  /*196b0*/  MOV R195, 0x3 ;  /* 0x0000000300c37802 */ /* 0x000fe20000000f00 */
[----:B------:R-:W-:Y:S01]  /*196c0*/  IMAD.MOV.U32 R3, RZ, RZ, 0x181f ;  /* 0x0000181fff037424 */ /* 0x000fe200078e00ff */
[----:B------:R-:W-:-:S02]  /*196d0*/  MOV R2, 0x196f0 ;  /* 0x000196f000027802 */ /* 0x000fc40000000f00 */
[----:B--234-:R-:W-:Y:S05]  /*196e0*/  CALL.REL.NOINC `($__internal_5_$__cuda_sm70_shflsync_idx_p) ;  /* 0x0000070000007944 */ /* 0x01cfea0003c00000 */
[----:B------:R-:W-:Y:S01]  /*196f0*/  IMAD.MOV.U32 R4, RZ, RZ, R0 ;  /* 0x000000ffff047224 */ /* 0x000fe200078e0000 */
[----:B------:R-:W-:Y:S01]  /*19700*/  MOV R195, 0x3 ;  /* 0x0000000300c37802 */ /* 0x000fe20000000f00 */
[----:B------:R-:W-:Y:S01]  /*19710*/  IMAD.MOV.U32 R0, RZ, RZ, R12 ;  /* 0x000000ffff007224 */ /* 0x000fe200078e000c */
[----:B------:R-:W-:-:S02]  /*19720*/  MOV R3, 0x181f ;  /* 0x0000181f00037802 */ /* 0x000fc40000000f00 */
[----:B------:R-:W-:Y:S02]  /*19730*/  MOV R2, 0x19750 ;  /* 0x0001975000027802 */ /* 0x000fe40000000f00 */
[----:B------:R-:W-:Y:S05]  /*19740*/  CALL.REL.NOINC `($__internal_5_$__cuda_sm70_shflsync_idx_p) ;  /* 0x000006a000007944 */ /* 0x000fea0003c00000 */
[----:B------:R-:W-:Y:S05]  /*19750*/  BRA `(.L_x_369) ;  /* 0xffffdc0000007947 */ /* 0x000fea000383ffff */
.L_x_318:
[----:B------:R-:W-:Y:S01]  /*19760*/  IMAD.MOV.U32 R0, RZ, RZ, R86 ;  /* 0x000000ffff007224 */ /* 0x000fe200078e0056 */
[----:B------:R-:W-:Y:S01]  /*19770*/  MOV R195, RZ ;  /* 0x000000ff00c37202 */ /* 0x000fe20000000f00 */
[----:B------:R-:W-:Y:S01]  /*19780*/  IMAD.MOV.U32 R3, RZ, RZ, 0x1f ;  /* 0x0000001fff037424 */ /* 0x000fe200078e00ff */
[----:B------:R-:W-:Y:S02]  /*19790*/  MOV R2, 0x197b0 ;  /* 0x000197b000027802 */ /* 0x000fe40000000f00 */
[----:B---34-:R-:W-:Y:S05]  /*197a0*/  CALL.REL.NOINC `($__internal_5_$__cuda_sm70_shflsync_idx_p) ;  /* 0x0000064000007944 */ /* 0x018fea0003c00000 */
[----:B------:R-:W-:Y:S01]  /*197b0*/  MOV R9, R0 ;  /* 0x0000000000097202 */ /* 0x000fe20000000f00 */
[----:B------:R-:W-:Y:S05]  /*197c0*/  BRA `(.L_x_370) ;  /* 0xffffdd5000007947 */ /* 0x000fea000383ffff */
.L_x_319:
[----:B------:R-:W-:Y:S01]  /*197d0*/  IMAD.MOV.U32 R0, RZ, RZ, R86 ;  /* 0x000000ffff007224 */ /* 0x000fe200078e0056 */
[----:B------:R-:W-:Y:S01]  /*197e0*/  MOV R195, 0x1 ;  /* 0x0000000100c37802 */ /* 0x000fe20000000f00 */
[----:B------:R-:W-:Y:S01]  /*197f0*/  IMAD.MOV.U32 R3, RZ, RZ, 0x1f ;  /* 0x0000001fff037424 */ /* 0x000fe200078e00ff */
[----:B------:R-:W-:Y:S02]  /*19800*/  MOV R2, 0x19820 ;  /* 0x0001982000027802 */ /* 0x000fe40000000f00 */
[----:B-1234-:R-:W-:Y:S05]  /*19810*/  CALL.REL.NOINC `($__internal_5_$__cuda_sm70_shflsync_idx_p) ;  /* 0x000005d000007944 */ /* 0x01efea0003c00000 */
[----:B------:R-:W-:Y:S01]  /*19820*/  MOV R6, R0 ;  /* 0x0000000000067202 */ /* 0x000fe20000000f00 */
[----:B------:R-:W-:Y:S05]  /*19830*/  BRA `(.L_x_371) ;  /* 0xffffdd0000007947 */ /* 0x000fea000383ffff */
.L_x_320:
[----:B------:R-:W-:Y:S02]  /*19840*/  MOV R3, 0x1 ;  /* 0x0000000100037802 */ /* 0x000fe40000000f00 */
[----:B------:R-:W-:-:S02]  /*19850*/  MOV R2, 0x19870 ;  /* 0x0001987000027802 */ /* 0x000fc40000000f00 */
[----:B-123--:R-:W-:Y:S05]  /*19860*/  CALL.REL.NOINC `($__internal_6_$__cuda_sm70_shflsync_up_p) ;  /* 0x000005d000007944 */ /* 0x00efea0003c00000 */
[----:B------:R-:W-:Y:S05]  /*19870*/  BRA `(.L_x_372) ;  /* 0xffffdde000007947 */ /* 0x000fea000383ffff */
.L_x_321:
[----:B------:R-:W-:Y:S02]  /*19880*/  MOV R3, 0x2 ;  /* 0x0000000200037802 */ /* 0x000fe40000000f00 */
[----:B------:R-:W-:-:S02]  /*19890*/  MOV R2, 0x198b0 ;  /* 0x000198b000027802 */ /* 0x000fc40000000f00 */
[----:B-12---:R-:W-:Y:S05]  /*198a0*/  CALL.REL.NOINC `($__internal_6_$__cuda_sm70_shflsync_up_p) ;  /* 0x0000059000007944 */ /* 0x006fea0003c00000 */
[----:B------:R-:W-:Y:S02]  /*198b0*/  SEL R3, R4, RZ, P1 ;  /* 0x000000ff04037207 */ /* 0x000fe40000800000 */
[----:B------:R-:W-:-:S03]  /*198c0*/  MOV R2, 0x19900 ;  /* 0x0001990000027802 */ /* 0x000fc60000000f00 */
[----:B------:R-:W-:Y:S02]  /*198d0*/  IMAD.IADD R0, R0, 0x1, R3 ;  /* 0x0000000100007824 */ /* 0x000fe400078e0203 */
[----:B------:R-:W-:Y:S02]  /*198e0*/  IMAD.MOV.U32 R3, RZ, RZ, 0x4 ;  /* 0x00000004ff037424 */ /* 0x000fe400078e00ff */
        /* <DEDUP_REMOVED lines=19> */
.L_x_325:
[----:B------:R-:W-:Y:S02]  /*19a20*/  MOV R3, 0x1 ;  /* 0x0000000100037802 */ /* 0x000fe40000000f00 */
[----:B------:R-:W-:Y:S02]  /*19a30*/  MOV R2, 0x19a50 ;  /* 0x00019a5000027802 */ /* 0x000fe40000000f00 */
[----:B------:R-:W-:Y:S05]  /*19a40*/  CALL.REL.NOINC `($__internal_6_$__cuda_sm70_shflsync_up_p) ;  /* 0x000003f000007944 */ /* 0x000fea0003c00000 */
[----:B------:R-:W-:Y:S01]  /*19a50*/  MOV R2, R4 ;  /* 0x0000000400027202 */ /* 0x000fe20000000f00 */
[----:B------:R-:W-:Y:S05]  /*19a60*/  BRA `(.L_x_374) ;  /* 0xffffde5000007947 */ /* 0x000fea000383ffff */
.L_x_326:
[----:B------:R-:W-:Y:S02]  /*19a70*/  MOV R3, 0x2 ;  /* 0x0000000200037802 */ /* 0x000fe40000000f00 */
[----:B------:R-:W-:Y:S02]  /*19a80*/  MOV R2, 0x19aa0 ;  /* 0x00019aa000027802 */ /* 0x000fe40000000f00 */
        /* <DEDUP_REMOVED lines=24> */
.L_x_328:
[----:B------:R-:W-:Y:S02]  /*19c10*/  SEL R0, RZ, 0x1, P0 ;  /* 0x00000001ff007807 */ /* 0x000fe40000000000 */
[----:B------:R-:W-:Y:S02]  /*19c20*/  MOV R2, 0x19c40 ;  /* 0x00019c4000027802 */ /* 0x000fe40000000f00 */
[----:B---3--:R-:W-:Y:S05]  /*19c30*/  CALL.REL.NOINC `($__internal_7_$__cuda_sm70_votesync_ballot) ;  /* 0x0000026000007944 */ /* 0x008fea0003c00000 */
[----:B------:R-:W-:Y:S01]  /*19c40*/  MOV R10, R0 ;  /* 0x00000000000a7202 */ /* 0x000fe20000000f00 */
[----:B------:R-:W-:Y:S05]  /*19c50*/  BRA `(.L_x_376) ;  /* 0xffffddf000007947 */ /* 0x000fea000383ffff */
.L_x_329:
[----:B------:R-:W-:Y:S01]  /*19c60*/  IMAD.MOV.U32 R0, RZ, RZ, R7 ;  /* 0x000000ffff007224 */ /* 0x000fe200078e0007 */
[----:B--2---:R-:W-:Y:S01]  /*19c70*/  MOV R195, R6 ;  /* 0x0000000600c37202 */ /* 0x004fe20000000f00 */
[----:B------:R-:W-:Y:S01]  /*19c80*/  IMAD.MOV.U32 R3, RZ, RZ, 0x1f ;  /* 0x0000001fff037424 */ /* 0x000fe200078e00ff */
[----:B------:R-:W-:Y:S02]  /*19c90*/  MOV R2, 0x19cb0 ;  /* 0x00019cb000027802 */ /* 0x000fe40000000f00 */
[----:B-1-3--:R-:W-:Y:S05]  /*19ca0*/  CALL.REL.NOINC `($__internal_5_$__cuda_sm70_shflsync_idx_p) ;  /* 0x0000014000007944 */ /* 0x00afea0003c00000 */
[----:B------:R-:W-:Y:S01]  /*19cb0*/  IMAD.MOV.U32 R7, RZ, RZ, R0 ;  /* 0x000000ffff077224 */ /* 0x000fe200078e0000 */
[----:B------:R-:W-:Y:S01]  /*19cc0*/  MOV R195, R6 ;  /* 0x0000000600c37202 */ /* 0x000fe20000000f00 */
[----:B------:R-:W-:Y:S01]  /*19cd0*/  IMAD.MOV.U32 R0, RZ, RZ, R8 ;  /* 0x000000ffff007224 */ /* 0x000fe200078e0008 */
[----:B------:R-:W-:Y:S02]  /*19ce0*/  MOV R3, 0x1f ;  /* 0x0000001f00037802 */ /* 0x000fe40000000f00 */
[----:B------:R-:W-:-:S02]  /*19cf0*/  MOV R2, 0x19d10 ;  /* 0x00019d1000027802 */ /* 0x000fc40000000f00 */
[----:B------:R-:W-:Y:S05]  /*19d00*/  CALL.REL.NOINC `($__internal_5_$__cuda_sm70_shflsync_idx_p) ;  /* 0x000000e000007944 */ /* 0x000fea0003c00000 */
[----:B------:R-:W-:Y:S01]  /*19d10*/  MOV R5, R0 ;  /* 0x0000000000057202 */ /* 0x000fe20000000f00 */
[----:B------:R-:W-:Y:S05]  /*19d20*/  BRA `(.L_x_377) ;  /* 0xffffdd6000007947 */ /* 0x000fea000383ffff */
.L_x_332:
[----:B------:R-:W-:Y:S01]  /*19d30*/  IMAD.MOV.U32 R0, RZ, RZ, R4 ;  /* 0x000000ffff007224 */ /* 0x000fe200078e0004 */
[----:B------:R-:W-:-:S02]  /*19d40*/  MOV R3, 0x1f ;  /* 0x0000001f00037802 */ /* 0x000fc40000000f00 */
[----:B------:R-:W-:Y:S02]  /*19d50*/  MOV R2, 0x19d70 ;  /* 0x00019d7000027802 */ /* 0x000fe40000000f00 */
[----:B-1234-:R-:W-:Y:S05]  /*19d60*/  CALL.REL.NOINC `($__internal_5_$__cuda_sm70_shflsync_idx_p) ;  /* 0x0000008000007944 */ /* 0x01efea0003c00000 */
[----:B------:R-:W-:Y:S01]  /*19d70*/  MOV R13, R0 ;  /* 0x00000000000d7202 */ /* 0x000fe20000000f00 */
[----:B------:R-:W-:Y:S05]  /*19d80*/  BRA `(.L_x_331) ;  /* 0xffffdd6000007947 */ /* 0x000fea000383ffff */
        .weak           $__internal_4_$__cuda_sm70_shflsync_bfly_p
        .type           $__internal_4_$__cuda_sm70_shflsync_bfly_p,@function
        .size           $__internal_4_$__cuda_sm70_shflsync_bfly_p,($__internal_5_$__cuda_sm70_shflsync_idx_p - $__internal_4_$__cuda_sm70_shflsync_bfly_p)
$__internal_4_$__cuda_sm70_shflsync_bfly_p:
[----:B------:R-:W-:Y:S02]  /*19d90*/  MOV R149, 0xffffffff ;  /* 0xffffffff00957802 */ /* 0x000fe40000000f00 */
[----:B------:R-:W-:Y:S02]  /*19da0*/  MOV R3, 0x1f ;  /* 0x0000001f00037802 */ /* 0x000fe40000000f00 */
[----:B------:R-:W-:Y:S04]  /*19db0*/  WARPSYNC R149 ;  /* 0x0000009500007348 */ /* 0x000fe80003800000 */
[----:B------:R1:W2:Y:S02]  /*19dc0*/  SHFL.BFLY PT, R0, R100, R0, R3 ;  /* 0x0c00000064007389 */ /* 0x0002a400000e0003 */
[----:B-1----:R-:W-:-:S04]  /*19dd0*/  MOV R3, 0x0 ;  /* 0x0000000000037802 */ /* 0x002fc80000000f00 */
[----:B--2---:R-:W-:Y:S05]  /*19de0*/  RET.REL.NODEC R2 `(_ZN7cutlass13device_kernelIN5flash19enable_sm80_to_sm89INS1_16FlashAttnFwdSm80INS1_25CollectiveMainloopFwdSm80ILi8ELi1ELb0EN4cute5tupleIJNS5_1CILi128EEENS7_ILi64EEENS7_ILi192EEEEEELi192ENS_10bfloat16_tEfNS_4arch4Sm80ELb0ELb0ELb0ELb1ELb1ELb1ELb1ELb1EEENS1_21CollectiveEpilogueFwdINS6_IJS8_SA_S9_EEENS6_IJNS7_ILi1EEESI_SI_EEESC_SE_Li256ELb1ELb1ELb1ELb0EEENS1_36VarlenDynamicPersistentTileSchedulerILi128ELi64ELi256ELi256ELb1ELb1ELb0ELb0ELb1ELb1EEEEEEEEEvNT_6ParamsE) ;  /* 0xfffe621002007950 */ /* 0x004fea0003c3ffff */
        .weak           $__internal_5_$__cuda_sm70_shflsync_idx_p
        .type           $__internal_5_$__cuda_sm70_shflsync_idx_p,@function
        .size           $__internal_5_$__cuda_sm70_shflsync_idx_p,($__internal_6_$__cuda_sm70_shflsync_up_p - $__internal_5_$__cuda_sm70_shflsync_idx_p)
$__internal_5_$__cuda_sm70_shflsync_idx_p:
[----:B------:R-:W-:-:S04]  /*19df0*/  MOV R198, 0xffffffff ;  /* 0xffffffff00c67802 */ /* 0x000fc80000000f00 */
[----:B------:R-:W-:Y:S04]  /*19e00*/  WARPSYNC R198 ;  /* 0x000000c600007348 */ /* 0x000fe80003800000 */
[----:B------:R1:W2:Y:S02]  /*19e10*/  SHFL.IDX PT, R0, R0, R195, R3 ;  /* 0x000000c300007389 */ /* 0x0002a400000e0003 */
[----:B-1----:R-:W-:-:S04]  /*19e20*/  MOV R3, 0x0 ;  /* 0x0000000000037802 */ /* 0x002fc80000000f00 */
[----:B--2---:R-:W-:Y:S05]  /*19e30*/  RET.REL.NODEC R2 `(_ZN7cutlass13device_kernelIN5flash19enable_sm80_to_sm89INS1_16FlashAttnFwdSm80INS1_25CollectiveMainloopFwdSm80ILi8ELi1ELb0EN4cute5tupleIJNS5_1CILi128EEENS7_ILi64EEENS7_ILi192EEEEEELi192ENS_10bfloat16_tEfNS_4arch4Sm80ELb0ELb0ELb0ELb1ELb1ELb1ELb1ELb1EEENS1_21CollectiveEpilogueFwdINS6_IJS8_SA_S9_EEENS6_IJNS7_ILi1EEESI_SI_EEESC_SE_Li256ELb1ELb1ELb1ELb0EEENS1_36VarlenDynamicPersistentTileSchedulerILi128ELi64ELi256ELi256ELb1ELb1ELb0ELb0ELb1ELb1EEEEEEEEEvNT_6ParamsE) ;  /* 0xfffe61c002007950 */ /* 0x004fea0003c3ffff */
        .weak           $__internal_6_$__cuda_sm70_shflsync_up_p
        .type           $__internal_6_$__cuda_sm70_shflsync_up_p,@function
        .size           $__internal_6_$__cuda_sm70_shflsync_up_p,($__internal_7_$__cuda_sm70_votesync_ballot - $__internal_6_$__cuda_sm70_shflsync_up_p)
$__internal_6_$__cuda_sm70_shflsync_up_p:
[----:B------:R-:W-:Y:S02]  /*19e40*/  MOV R4, RZ ;  /* 0x000000ff00047202 */ /* 0x000fe40000000f00 */
[----:B------:R-:W-:-:S04]  /*19e50*/  MOV R10, 0xffffffff ;  /* 0xffffffff000a7802 */ /* 0x000fc80000000f00 */
[----:B------:R-:W-:Y:S04]  /*19e60*/  WARPSYNC R10 ;  /* 0x0000000a00007348 */ /* 0x000fe80003800000 */
[----:B------:R1:W2:Y:S02]  /*19e70*/  SHFL.UP PT, R4, R0, R3, R4 ;  /* 0x0400000300047389 */ /* 0x0002a400000e0004 */
[----:B-1----:R-:W-:-:S04]  /*19e80*/  MOV R3, 0x0 ;  /* 0x0000000000037802 */ /* 0x002fc80000000f00 */
[----:B--2---:R-:W-:Y:S05]  /*19e90*/  RET.REL.NODEC R2 `(_ZN7cutlass13device_kernelIN5flash19enable_sm80_to_sm89INS1_16FlashAttnFwdSm80INS1_25CollectiveMainloopFwdSm80ILi8ELi1ELb0EN4cute5tupleIJNS5_1CILi128EEENS7_ILi64EEENS7_ILi192EEEEEELi192ENS_10bfloat16_tEfNS_4arch4Sm80ELb0ELb0ELb0ELb1ELb1ELb1ELb1ELb1EEENS1_21CollectiveEpilogueFwdINS6_IJS8_SA_S9_EEENS6_IJNS7_ILi1EEESI_SI_EEESC_SE_Li256ELb1ELb1ELb1ELb0EEENS1_36VarlenDynamicPersistentTileSchedulerILi128ELi64ELi256ELi256ELb1ELb1ELb0ELb0ELb1ELb1EEEEEEEEEvNT_6ParamsE) ;  /* 0xfffe616002007950 */ /* 0x004fea0003c3ffff */
        .weak           $__internal_7_$__cuda_sm70_votesync_ballot
        .type           $__internal_7_$__cuda_sm70_votesync_ballot,@function
        .size           $__internal_7_$__cuda_sm70_votesync_ballot,(.L_x_3111 - $__internal_7_$__cuda_sm70_votesync_ballot)
$__internal_7_$__cuda_sm70_votesync_ballot:
[----:B------:R-:W-:Y:S01]  /*19ea0*/  ISETP.NE.U32.AND P0, PT, R0, 0x1, PT ;  /* 0x000000010000780c */ /* 0x000fe20003f05070 */
[----:B------:R-:W-:-:S04]  /*19eb0*/  IMAD.MOV.U32 R3, RZ, RZ, -0x1 ;  /* 0xffffffffff037424 */ /* 0x000fc800078e00ff */
[----:B------:R-:W-:Y:S08]  /*19ec0*/  WARPSYNC R3 ;  /* 0x0000000300007348 */ /* 0x000ff00003800000 */
[----:B------:R-:W-:-:S04]  /*19ed0*/  VOTE.ANY R0, PT, !P0 ;  /* 0x0000000000007806 */ /* 0x000fc800040e0100 */
[----:B------:R-:W-:Y:S01]  /*19ee0*/  LOP3.LUT R0, R0, R3, RZ, 0xc0, !PT ;  /* 0x0000000300007212 */ /* 0x000fe200078ec0ff */
[----:B------:R-:W-:-:S04]  /*19ef0*/  IMAD.MOV.U32 R3, RZ, RZ, 0x0 ;  /* 0x00000000ff037424 */ /* 0x000fc800078e00ff */
[----:B------:R-:W-:Y:S05]  /*19f00*/  RET.REL.NODEC R2 `(_ZN7cutlass13device_kernelIN5flash19enable_sm80_to_sm89INS1_16FlashAttnFwdSm80INS1_25CollectiveMainloopFwdSm80ILi8ELi1ELb0EN4cute5tupleIJNS5_1CILi128EEENS7_ILi64EEENS7_ILi192EEEEEELi192ENS_10bfloat16_tEfNS_4arch4Sm80ELb0ELb0ELb0ELb1ELb1ELb1ELb1ELb1EEENS1_21CollectiveEpilogueFwdINS6_IJS8_SA_S9_EEENS6_IJNS7_ILi1EEESI_SI_EEESC_SE_Li256ELb1ELb1ELb1ELb0EEENS1_36VarlenDynamicPersistentTileSchedulerILi128ELi64ELi256ELi256ELb1ELb1ELb0ELb0ELb1ELb1EEEEEEEEEvNT_6ParamsE) ;  /* 0xfffe60f002007950 */ /* 0x000fea0003c3ffff */
.L_x_378:
        /* <DEDUP_REMOVED lines=15> */
.L_x_3111:


//--------------------- .text._ZN7cutlass13device_kernelIN5flash19enable_sm80_to_sm89INS1_16FlashAttnFwdSm80INS1_25CollectiveMainloopFwdSm80ILi8ELi1ELb0EN4cute5tupleIJNS5_1CILi128EEENS7_ILi64EEENS7_ILi192EEEEEELi192ENS_10bfloat16_tEfNS_4arch4Sm80ELb0ELb1ELb0ELb0ELb1ELb0ELb1ELb1EEENS1_21CollectiveEpilogueFwdINS6_IJS8_SA_S9_EEENS6_IJNS7_ILi1EEESI_SI_EEESC_SE_Li256ELb0ELb1ELb1ELb0EEENS1_19SingleTileSchedulerILb0ELb1ELb1ELi128EEEEEEEEEvNT_6ParamsE --------------------------
	.section	.text._ZN7cutlass13device_kernelIN5flash19enable_sm80_to_sm89INS1_16FlashAttnFwdSm80INS1_25CollectiveMainloopFwdSm80ILi8ELi1ELb0EN4cute5tupleIJNS5_1CILi128EEENS7_ILi64EEENS7_ILi192EEEEEELi192ENS_10bfloat16_tEfNS_4arch4Sm80ELb0ELb1ELb0ELb0ELb1ELb0ELb1ELb1EEENS1_21CollectiveEpilogueFwdINS6_IJS8_SA_S9_EEENS6_IJNS7_ILi1EEESI_SI_EEESC_SE_Li256ELb0ELb1ELb1ELb0EEENS1_19SingleTileSchedulerILb0ELb1ELb1ELi128EEEEEEEEEvNT_6ParamsE,"ax",@progbits
	.sectioninfo	@"SHI_REGISTERS=235"
	.align	128
.text._ZN7cutlass13device_kernelIN5flash19enable_sm80_to_sm89INS1_16FlashAttnFwdSm80INS1_25CollectiveMainloopFwdSm80ILi8ELi1ELb0EN4cute5tupleIJNS5_1CILi128EEENS7_ILi64EEENS7_ILi192EEEEEELi192ENS_10bfloat16_tEfNS_4arch4Sm80ELb0ELb1ELb0ELb0ELb1ELb0ELb1ELb1EEENS1_21CollectiveEpilogueFwdINS6_IJS8_SA_S9_EEENS6_IJNS7_ILi1EEESI_SI_EEESC_SE_Li256ELb0ELb1ELb1ELb0EEENS1_19SingleTileSchedulerILb0ELb1ELb1ELi128EEEEEEEEEvNT_6ParamsE:
        .type           _ZN7cutlass13device_kernelIN5flash19enable_sm80_to_sm89INS1_16FlashAttnFwdSm80INS1_25CollectiveMainloopFwdSm80ILi8ELi1ELb0EN4cute5tupleIJNS5_1CILi128EEENS7_ILi64EEENS7_ILi192EEEEEELi192ENS_10bfloat16_tEfNS_4arch4Sm80ELb0ELb1ELb0ELb0ELb1ELb0ELb1ELb1EEENS1_21CollectiveEpilogueFwdINS6_IJS8_SA_S9_EEENS6_IJNS7_ILi1EEESI_SI_EEESC_SE_Li256ELb0ELb1ELb1ELb0EEENS1_19SingleTileSchedulerILb0ELb1ELb1ELi128EEEEEEEEEvNT_6ParamsE,@function
        .size           _ZN7cutlass13device_kernelIN5flash19enable_sm80_to_sm89INS1_16FlashAttnFwdSm80INS1_25CollectiveMainloopFwdSm80ILi8ELi1ELb0EN4cute5tupleIJNS5_1CILi128EEENS7_ILi64EEENS7_ILi192EEEEEELi192ENS_10bfloat16_tEfNS_4arch4Sm80ELb0ELb1ELb0ELb0ELb1ELb0ELb1ELb1EEENS1_21CollectiveEpilogueFwdINS6_IJS8_SA_S9_EEENS6_IJNS7_ILi1EEESI_SI_EEESC_SE_Li256ELb0ELb1ELb1ELb0EEENS1_19SingleTileSchedulerILb0ELb1ELb1ELi128EEEEEEEEEvNT_6ParamsE,(.L_x_3116 - _ZN7cutlass13device_kernelIN5flash19enable_sm80_to_sm89INS1_16FlashAttnFwdSm80INS1_25CollectiveMainloopFwdSm80ILi8ELi1ELb0EN4cute5tupleIJNS5_1CILi128EEENS7_ILi64EEENS7_ILi192EEEEEELi192ENS_10bfloat16_tEfNS_4arch4Sm80ELb0ELb1ELb0ELb0ELb1ELb0ELb1ELb1EEENS1_21CollectiveEpilogueFwdINS6_IJS8_SA_S9_EEENS6_IJNS7_ILi1EEESI_SI_EEESC_SE_Li256ELb0ELb1ELb1ELb0EEENS1_19SingleTileSchedulerILb0ELb1ELb1ELi128EEEEEEEEEvNT_6ParamsE)
        .other          _ZN7cutlass13device_kernelIN5flash19enable_sm80_to_sm89INS1_16FlashAttnFwdSm80INS1_25CollectiveMainloopFwdSm80ILi8ELi1ELb0EN4cute5tupleIJNS5_1CILi128EEENS7_ILi64EEENS7_ILi192EEEEEELi192ENS_10bfloat16_tEfNS_4arch4Sm80ELb0ELb1ELb0ELb0ELb1ELb0ELb1ELb1EEENS1_21CollectiveEpilogueFwdINS6_IJS8_SA_S9_EEENS6_IJNS7_ILi1EEESI_SI_EEESC_SE_Li256ELb0ELb1ELb1ELb0EEENS1_19SingleTileSchedulerILb0ELb1ELb1ELi128EEEEEEEEEvNT_6ParamsE,@"STO_CUDA_ENTRY STV_DEFAULT"
_ZN7cutlass13device_kernelIN5flash19enable_sm80_to_sm89INS1_16FlashAttnFwdSm80INS1_25CollectiveMainloopFwdSm80ILi8ELi1ELb0EN4cute5tupleIJNS5_1CILi128EEENS7_ILi64EEENS7_ILi192EEEEEELi192ENS_10bfloat16_tEfNS_4arch4Sm80ELb0ELb1ELb0ELb0ELb1ELb0ELb1ELb1EEENS1_21CollectiveEpilogueFwdINS6_IJS8_SA_S9_EEENS6_IJNS7_ILi1EEESI_SI_EEESC_SE_Li256ELb0ELb1ELb1ELb0EEENS1_19SingleTileSchedulerILb0ELb1ELb1ELi128EEEEEEEEEvNT_6ParamsE:
        /* <DEDUP_REMOVED lines=17> */
.L_x_379:
[----:B------:R-:W-:Y:S02]  /*0110*/  ULDC.64 UR4, c[0x0][0x550] ;  /* 0x0001540000047ab9 */ /* 0x000fe40000000a00 */
[----:B------:R-:W-:Y:S02]  /*0120*/  UISETP.NE.AND UP0, UPT, UR4, 0x1, UPT ;  /* 0x000000010400788c */ /* 0x000fe4000bf05270 */
[----:B------:R-:W-:-:S02]  /*0130*/  UIMAD.WIDE.U32 UR8, UR7, UR5, URZ ;  /* 0x00000005070872a5 */ /* 0x000fc4000f8e003f */
[----:B------:R-:W-:Y:S02]  /*0140*/  ULDC UR4, c[0x0][0x558] ;  /* 0x0001560000047ab9 */ /* 0x000fe40000000800 */
[----:B------:R-:W-:-:S05]  /*0150*/  UMOV UR13, UR7 ;  /* 0x00000007000d7c82 */ /* 0x000fca0008000000 */
[----:B------:R-:W-:-:S03]  /*0160*/  @UP0 USHF.R.U32.HI UR13, URZ, UR4, UR9 ;  /* 0x000000043f0d0299 */ /* 0x000fc60008011609 */
.L_x_380:
        /* <DEDUP_REMOVED lines=16> */
[----:B------:R-:W1:Y:S01]  /*0270*/  S2UR UR24, SR_CTAID.X ;  /* 0x00000000001879c3 */ /* 0x000e620000002500 */
[----:B------:R-:W-:Y:S02]  /*0280*/  ULDC UR4, c[0x0][0x2c4] ;  /* 0x0000b10000047ab9 */ /* 0x000fe40000000800 */
[----:B------:R-:W-:Y:S02]  /*0290*/  UISETP.NE.AND UP1, UPT, UR4, 0x1, UPT ;  /* 0x000000010400788c */ /* 0x000fe4000bf25270 */
[----:B------:R-:W-:Y:S02]  /*02a0*/  UMOV UR12, URZ ;  /* 0x0000003f000c7c82 */ /* 0x000fe40008000000 */
[----:B------:R-:W-:Y:S02]  /*02b0*/  ULDC.64 UR4, c[0x0][0x2c8] ;  /* 0x0000b20000047ab9 */ /* 0x000fe40000000a00 */
[----:B-1----:R-:W-:-:S05]  /*02c0*/  USHF.L.U32 UR24, UR24, 0x7, URZ ;  /* 0x0000000718187899 */ /* 0x002fca000800063f */
[----:B------:R-:W-:Y:S02]  /*02d0*/  @UP1 UIADD3 UR10, UR24, 0x7f, URZ ;  /* 0x0000007f180a1890 */ /* 0x000fe4000fffe03f */
[----:B------:R-:W-:Y:S02]  /*02e0*/  UIADD3 UR8, UR24, 0x7f, URZ ;  /* 0x0000007f18087890 */ /* 0x000fe4000fffe03f */
[----:B------:R-:W-:-:S03]  /*02f0*/  UIMAD.WIDE.U32 UR10, UR10, UR4, URZ ;  /* 0x000000040a0a72a5 */ /* 0x000fc6000f8e003f */
[----:B------:R-:W-:-:S04]  /*0300*/  ULDC UR4, c[0x0][0x2ac] ;  /* 0x0000ab0000047ab9 */ /* 0x000fc80000000800 */
[----:B------:R-:W-:Y:S02]  /*0310*/  @UP1 UMOV UR9, UR11 ;  /* 0x0000000b00091c82 */ /* 0x000fe40008000000 */
[----:B------:R-:W-:Y:S02]  /*0320*/  ULDC UR10, c[0x0][0x1d0] ;  /* 0x00007400000a7ab9 */ /* 0x000fe40000000800 */
[----:B------:R-:W-:Y:S02]  /*0330*/  @UP1 USHF.R.U32.HI UR8, URZ, UR5, UR9 ;  /* 0x000000053f081299 */ /* 0x000fe40008011609 */
[----:B------:R-:W-:Y:S02]  /*0340*/  UIMAD UR10, UR4, UR10, URZ ;  /* 0x0000000a040a72a4 */ /* 0x000fe4000f8e023f */
[----:B------:R-:W-:Y:S02]  /*0350*/  UMOV UR9, 0x1 ;  /* 0x0000000100097882 */ /* 0x000fe40000000000 */
[----:B------:R-:W-:-:S02]  /*0360*/  ULDC.64 UR4, c[0x0][0x328] ;  /* 0x0000ca0000047ab9 */ /* 0x000fc40000000a00 */
[----:B------:R-:W-:Y:S02]  /*0370*/  UISETP.LE.AND UP0, UPT, UR9, UR5, UPT ;  /* 0x000000050900728c */ /* 0x000fe4000bf03270 */
[----:B------:R-:W-:Y:S02]  /*0380*/  ULDC UR11, c[0x0][0x168] ;  /* 0x00005a00000b7ab9 */ /* 0x000fe40000000800 */
[----:B------:R-:W-:-:S04]  /*0390*/  UIADD3 UR11, UR10, -UR11, UR9 ;  /* 0x8000000b0a0b7290 */ /* 0x000fc8000fffe009 */
[----:B------:R-:W-:-:S04]  /*03a0*/  UIADD3 UR5, UR11, UR8, URZ ;  /* 0x000000080b057290 */ /* 0x000fc8000fffe03f */
[----:B------:R-:W-:Y:S01]  /*03b0*/  UIADD3 UR8, UR5, UR4, URZ ;  /* 0x0000000405087290 */ /* 0x000fe2000fffe03f */
[----:B--2---:R1:W2:Y:S01]  /*03c0*/  @P0 R2UR UR12, R2 ;  /* 0x00000000020c03c2 */ /* 0x0042a200000e0000 */
[----:B------:R-:W-:-:S13]  /*03d0*/  PLOP3.LUT P0, PT, PT, PT, UP0, 0x40, 0x0 ;  /* 0x000000000000781c */ /* 0x000fda0003f0e808 */
[----:B------:R-:W-:Y:S05]  /*03e0*/  @P0 BRA `(.L_x_381) ;  /* 0x0000016000000947 */ /* 0x000fea0003800000 */
[----:B------:R-:W-:Y:S01]  /*03f0*/  ISETP.LT.AND P0, PT, RZ, UR5, PT ;  /* 0x00000005ff007c0c */ /* 0x000fe2000bf01270 */
[----:B------:R-:W-:-:S12]  /*0400*/  UIADD3 UR11, UR5, -0x1, URZ ;  /* 0xffffffff050b7890 */ /* 0x000fd8000fffe03f */
[----:B------:R-:W-:Y:S05]  /*0410*/  @P0 BRA `(.L_x_382) ;  /* 0x0000009000000947 */ /* 0x000fea0003800000 */
[----:B------:R-:W-:Y:S02]  /*0420*/  ULDC UR4, c[0x0][0x32c] ;  /* 0x0000cb0000047ab9 */ /* 0x000fe40000000800 */
[----:B------:R-:W-:Y:S02]  /*0430*/  UISETP.NE.AND UP2, UPT, UR9, UR4, UPT ;  /* 0x000000040900728c */ /* 0x000fe4000bf45270 */
[----:B------:R-:W-:-:S03]  /*0440*/  UIADD3 UR11, -UR5, URZ, URZ ;  /* 0x0000003f050b7290 */ /* 0x000fc6000fffe13f */
[----:B------:R-:W-:Y:S02]  /*0450*/  ULDC.64 UR4, c[0x0][0x330] ;  /* 0x0000cc0000047ab9 */ /* 0x000fe40000000a00 */
[----:B------:R-:W-:-:S07]  /*0460*/  UIMAD.WIDE.U32 UR14, UR11, UR4, URZ ;  /* 0x000000040b0e72a5 */ /* 0x000fce000f8e003f */
[----:B------:R-:W-:Y:S02]  /*0470*/  @UP2 UMOV UR9, UR15 ;  /* 0x0000000f00092c82 */ /* 0x000fe40008000000 */
[----:B------:R-:W-:-:S04]  /*0480*/  @UP2 USHF.R.U32.HI UR11, URZ, UR5, UR9 ;  /* 0x000000053f0b2299 */ /* 0x000fc80008011609 */
[----:B------:R-:W-:Y:S01]  /*0490*/  ULOP3.LUT UR11, URZ, UR11, URZ, 0x33, !UPT ;  /* 0x0000000b3f0b7292 */ /* 0x000fe2000f8e333f */
[----:B------:R-:W-:Y:S05]  /*04a0*/  BRA `(.L_x_383) ;  /* 0x0000006000007947 */ /* 0x000fea0003800000 */
.L_x_382:
[----:B------:R-:W-:Y:S02]  /*04b0*/  ULDC UR4, c[0x0][0x32c] ;  /* 0x0000cb0000047ab9 */ /* 0x000fe40000000800 */
[----:B------:R-:W-:-:S03]  /*04c0*/  UISETP.NE.AND UP2, UPT, UR9, UR4, UPT ;  /* 0x000000040900728c */ /* 0x000fc6000bf45270 */
[----:B------:R-:W-:Y:S02]  /*04d0*/  ULDC.64 UR4, c[0x0][0x330] ;  /* 0x0000cc0000047ab9 */ /* 0x000fe40000000a00 */
[----:B------:R-:W-:-:S07]  /*04e0*/  UIMAD.WIDE.U32 UR14, UR11, UR4, URZ ;  /* 0x000000040b0e72a5 */ /* 0x000fce000f8e003f */
[----:B------:R-:W-:Y:S02]  /*04f0*/  @UP2 UMOV UR9, UR15 ;  /* 0x0000000f00092c82 */ /* 0x000fe40008000000 */
[----:B------:R-:W-:Y:S02]  /*0500*/  @UP2 USHF.R.U32.HI UR11, URZ, UR5, UR9 ;  /* 0x000000053f0b2299 */ /* 0x000fe40008011609 */
.L_x_383:
[----:B------:R-:W-:Y:S02]  /*0510*/  ULDC UR4, c[0x0][0x32c] ;  /* 0x0000cb0000047ab9 */ /* 0x000fe40000000800 */
[----:B------:R-:W-:-:S04]  /*0520*/  UIMAD UR4, UR11, UR4, UR4 ;  /* 0x000000040b0472a4 */ /* 0x000fc8000f8e0204 */
[----:B------:R-:W-:-:S04]  /*0530*/  UISETP.LT.AND UP2, UPT, UR8, UR4, UPT ;  /* 0x000000040800728c */ /* 0x000fc8000bf41270 */
[----:B------:R-:W-:Y:S02]  /*0540*/  USEL UR8, UR8, UR4, UP2 ;  /* 0x0000000408087287 */ /* 0x000fe40009000000 */
.L_x_381:
[----:B------:R-:W-:Y:S01]  /*0550*/  UIADD3 UR9, UR10, 0x3f, URZ ;  /* 0x0000003f0a097890 */ /* 0x000fe2000fffe03f */
[----:B------:R-:W-:Y:S01]  /*0560*/  PLOP3.LUT P0, PT, PT, PT, UP0, 0x40, 0x0 ;  /* 0x000000000000781c */ /* 0x000fe20003f0e808 */
[----:B------:R-:W-:Y:S02]  /*0570*/  UIADD3 UR11, UR8, 0x3f, URZ ;  /* 0x0000003f080b7890 */ /* 0x000fe4000fffe03f */
[----:B------:R-:W-:Y:S02]  /*0580*/  ULDC.64 UR4, c[0x0][0x2c8] ;  /* 0x0000b20000047ab9 */ /* 0x000fe40000000a00 */
[----:B------:R-:W-:Y:S02]  /*0590*/  UIMAD.WIDE.U32 UR16, UR24, UR4, URZ ;  /* 0x00000004181072a5 */ /* 0x000fe4000f8e003f */
[----:B------:R-:W-:Y:S02]  /*05a0*/  USHF.R.S32.HI UR14, URZ, 0x1f, UR9 ;  /* 0x0000001f3f0e7899 */ /* 0x000fe40008011409 */
[----:B------:R-:W-:-:S02]  /*05b0*/  USHF.R.S32.HI UR8, URZ, 0x1f, UR11 ;  /* 0x0000001f3f087899 */ /* 0x000fc4000801140b */
[----:B------:R-:W-:Y:S02]  /*05c0*/  UMOV UR4, UR24 ;  /* 0x0000001800047c82 */ /* 0x000fe40008000000 */
[----:B------:R-:W-:Y:S02]  /*05d0*/  @UP1 USHF.R.U32.HI UR4, URZ, UR5, UR17 ;  /* 0x000000053f041299 */ /* 0x000fe40008011611 */
[----:B------:R-:W-:Y:S02]  /*05e0*/  ULEA.HI UR5, UR14, UR9, URZ, 0x6 ;  /* 0x000000090e057291 */ /* 0x000fe4000f8f303f */
[----:B------:R-:W-:Y:S02]  /*05f0*/  ULEA.HI UR20, UR8, UR11, URZ, 0x6 ;  /* 0x0000000b08147291 */ /* 0x000fe4000f8f303f */
[----:B------:R-:W-:Y:S02]  /*0600*/  ULDC UR21, c[0x0][0x168] ;  /* 0x00005a0000157ab9 */ /* 0x000fe40000000800 */
[----:B------:R-:W-:-:S02]  /*0610*/  USHF.R.S32.HI UR5, URZ, 0x6, UR5 ;  /* 0x000000063f057899 */ /* 0x000fc40008011405 */
[----:B------:R-:W-:Y:S02]  /*0620*/  USHF.R.S32.HI UR20, URZ, 0x6, UR20 ;  /* 0x000000063f147899 */ /* 0x000fe40008011414 */
[----:B------:R-:W-:Y:S02]  /*0630*/  UIADD3 UR21, UR10, -UR21, URZ ;  /* 0x800000150a157290 */ /* 0x000fe4000fffe03f */
[----:B------:R-:W-:Y:S02]  /*0640*/  UISETP.LT.AND UP2, UPT, UR5, UR20, UPT ;  /* 0x000000140500728c */ /* 0x000fe4000bf41270 */
[----:B------:R-:W-:Y:S02]  /*0650*/  UIADD3 UR4, UR21, UR4, URZ ;  /* 0x0000000415047290 */ /* 0x000fe4000fffe03f */
[----:B------:R-:W-:Y:S02]  /*0660*/  ULDC UR8, c[0x0][0x324] ;  /* 0x0000c90000087ab9 */ /* 0x000fe40000000800 */
[----:B------:R-:W-:-:S02]  /*0670*/  USEL UR20, UR5, UR20, UP2 ;  /* 0x0000001405147287 */ /* 0x000fc40009000000 */
[----:B------:R-:W-:Y:S01]  /*0680*/  UIADD3 UR8, UR4, -UR8, URZ ;  /* 0x8000000804087290 */ /* 0x000fe2000fffe03f */
[----:B------:R-:W-:Y:S05]  /*0690*/  @P0 BRA `(.L_x_384) ;  /* 0x0000017000000947 */ /* 0x000fea0003800000 */
[----:B------:R-:W-:Y:S02]  /*06a0*/  UMOV UR9, UR4 ;  /* 0x0000000400097c82 */ /* 0x000fe40008000000 */
[----:B------:R-:W-:-:S06]  /*06b0*/  UISETP.GT.AND UP2, UPT, UR9, -0x1, UPT ;  /* 0xffffffff0900788c */ /* 0x000fcc000bf44270 */
[----:B------:R-:W-:-:S13]  /*06c0*/  PLOP3.LUT P0, PT, PT, PT, UP2, 0x80, 0x0 ;  /* 0x000000000000781c */ /* 0x000fda0003f0f028 */
[----:B------:R-:W-:Y:S05]  /*06d0*/  @P0 BRA `(.L_x_385) ;  /* 0x0000009000000947 */ /* 0x000fea0003800000 */
[----:B------:R-:W-:Y:S02]  /*06e0*/  ULDC UR4, c[0x0][0x32c] ;  /* 0x0000cb0000047ab9 */ /* 0x000fe40000000800 */
[----:B------:R-:W-:Y:S02]  /*06f0*/  UISETP.NE.AND UP2, UPT, UR4, 0x1, UPT ;  /* 0x000000010400788c */ /* 0x000fe4000bf45270 */
[----:B------:R-:W-:Y:S02]  /*0700*/  ULOP3.LUT UR9, URZ, UR9, URZ, 0x33, !UPT ;  /* 0x000000093f097292 */ /* 0x000fe4000f8e333f */
[----:B------:R-:W-:Y:S02]  /*0710*/  ULDC.64 UR4, c[0x0][0x330] ;  /* 0x0000cc0000047ab9 */ /* 0x000fe40000000a00 */
[----:B------:R-:W-:-:S07]  /*0720*/  UIMAD.WIDE.U32 UR14, UR9, UR4, URZ ;  /* 0x00000004090e72a5 */ /* 0x000fce000f8e003f */
[----:B------:R-:W-:Y:S02]  /*0730*/  @UP2 UMOV UR11, UR15 ;  /* 0x0000000f000b2c82 */ /* 0x000fe40008000000 */
[----:B------:R-:W-:-:S04]  /*0740*/  @UP2 USHF.R.U32.HI UR9, URZ, UR5, UR11 ;  /* 0x000000053f092299 */ /* 0x000fc8000801160b */
[----:B------:R-:W-:Y:S01]  /*0750*/  ULOP3.LUT UR9, URZ, UR9, URZ, 0x33, !UPT ;  /* 0x000000093f097292 */ /* 0x000fe2000f8e333f */
[----:B------:R-:W-:Y:S05]  /*0760*/  BRA `(.L_x_386) ;  /* 0x0000006000007947 */ /* 0x000fea0003800000 */
.L_x_385:
[----:B------:R-:W-:Y:S02]  /*0770*/  ULDC UR4, c[0x0][0x32c] ;  /* 0x0000cb0000047ab9 */ /* 0x000fe40000000800 */
[----:B------:R-:W-:-:S03]  /*0780*/  UISETP.NE.AND UP2, UPT, UR4, 0x1, UPT ;  /* 0x000000010400788c */ /* 0x000fc6000bf45270 */
[----:B------:R-:W-:Y:S02]  /*0790*/  ULDC.64 UR4, c[0x0][0x330] ;  /* 0x0000cc0000047ab9 */ /* 0x000fe40000000a00 */
[----:B------:R-:W-:-:S07]  /*07a0*/  UIMAD.WIDE.U32 UR14, UR9, UR4, URZ ;  /* 0x00000004090e72a5 */ /* 0x000fce000f8e003f */
[----:B------:R-:W-:Y:S02]  /*07b0*/  @UP2 UMOV UR11, UR15 ;  /* 0x0000000f000b2c82 */ /* 0x000fe40008000000 */
[----:B------:R-:W-:Y:S02]  /*07c0*/  @UP2 USHF.R.U32.HI UR9, URZ, UR5, UR11 ;  /* 0x000000053f092299 */ /* 0x000fe4000801160b */
.L_x_386:
[----:B------:R-:W-:Y:S02]  /*07d0*/  ULDC UR4, c[0x0][0x32c] ;  /* 0x0000cb0000047ab9 */ /* 0x000fe40000000800 */
[----:B------:R-:W-:-:S04]  /*07e0*/  UIMAD UR4, UR9, UR4, URZ ;  /* 0x00000004090472a4 */ /* 0x000fc8000f8e023f */
[----:B------:R-:W-:-:S04]  /*07f0*/  UISETP.LT.AND UP2, UPT, UR8, UR4, UPT ;  /* 0x000000040800728c */ /* 0x000fc8000bf41270 */
[----:B------:R-:W-:-:S04]  /*0800*/  USEL UR8, UR8, UR4, !UP2 ;  /* 0x0000000408087287 */ /* 0x000fc8000d000000 */
.L_x_384:
[----:B------:R-:W-:Y:S02]  /*0810*/  USHF.R.S32.HI UR4, URZ, 0x1f, UR8 ;  /* 0x0000001f3f047899 */ /* 0x000fe40008011408 */
[----:B------:R-:W-:Y:S02]  /*0820*/  ULDC UR5, c[0x0][0x338] ;  /* 0x0000ce0000057ab9 */ /* 0x000fe40000000800 */
[----:B------:R-:W-:-:S04]  /*0830*/  ULEA.HI UR4, UR4, UR8, URZ, 0x6 ;  /* 0x0000000804047291 */ /* 0x000fc8000f8f303f */
[----:B------:R-:W-:Y:S02]  /*0840*/  USHF.R.S32.HI UR9, URZ, 0x6, UR4 ;  /* 0x000000063f097899 */ /* 0x000fe40008011404 */
[----:B------:R-:W-:Y:S02]  /*0850*/  USHF.R.U32.HI UR4, URZ, 0x10, UR7 ;  /* 0x000000103f047899 */ /* 0x000fe40008011607 */
[----:B------:R-:W-:Y:S02]  /*0860*/  UISETP.LT.AND UP2, UPT, URZ, UR9, UPT ;  /* 0x000000093f00728c */ /* 0x000fe4000bf41270 */
[----:B------:R-:W-:Y:S02]  /*0870*/  UISETP.NE.AND UP3, UPT, UR4, URZ, UPT ;  /* 0x0000003f0400728c */ /* 0x000fe4000bf65270 */
[----:B------:R-:W-:Y:S02]  /*0880*/  USEL UR9, URZ, UR9, !UP2 ;  /* 0x000000093f097287 */ /* 0x000fe4000d000000 */
[----:B------:R-:W-:-:S02]  /*0890*/  USEL UR5, UR4, UR5, UP3 ;  /* 0x0000000504057287 */ /* 0x000fc40009800000 */
[----:B------:R-:W-:Y:S02]  /*08a0*/  UISETP.GT.AND UP2, UPT, UR20, UR9, UPT ;  /* 0x000000091400728c */ /* 0x000fe4000bf44270 */
[----:B------:R-:W-:-:S04]  /*08b0*/  UMOV UR4, URZ ;  /* 0x0000003f00047c82 */ /* 0x000fc80008000000 */
[----:B------:R-:W-:-:S13]  /*08c0*/  PLOP3.LUT P0, PT, PT, PT, UP2, 0x80, 0x0 ;  /* 0x000000000000781c */ /* 0x000fda0003f0f028 */
[----:B------:R-:W-:Y:S05]  /*08d0*/  @!P0 BRA `(.L_x_387) ;  /* 0x0000021000008947 */ /* 0x000fea0003800000 */
[----:B------:R-:W-:Y:S01]  /*08e0*/  IMAD.U32 R0, RZ, RZ, UR5 ;  /* 0x00000005ff007e24 */ /* 0x000fe2000f8e00ff */
[----:B------:R-:W-:Y:S02]  /*08f0*/  UIADD3 UR15, UR5, -0x1, UR20 ;  /* 0xffffffff050f7890 */ /* 0x000fe4000fffe014 */
[----:B------:R-:W-:Y:S02]  /*0900*/  UMOV UR16, URZ ;  /* 0x0000003f00107c82 */ /* 0x000fe40008000000 */
[-C--:B-1----:R-:W-:Y:S01]  /*0910*/  IABS R2, R0.reuse ;  /* 0x0000000000027213 */ /* 0x082fe20000000000 */
[----:B------:R-:W-:Y:S01]  /*0920*/  UIADD3 UR15, -UR9, UR15, URZ ;  /* 0x0000000f090f7290 */ /* 0x000fe2000fffe13f */
[----:B------:R-:W-:Y:S02]  /*0930*/  IABS R0, R0 ;  /* 0x0000000000007213 */ /* 0x000fe40000000000 */
[----:B------:R1:W3:Y:S03]  /*0940*/  R2UR UR14, R2 ;  /* 0x00000000020e73c2 */ /* 0x0002e600000e0000 */
[----:B------:R-:W-:Y:S01]  /*0950*/  IMAD.U32 R4, RZ, RZ, UR15 ;  /* 0x0000000fff047e24 */ /* 0x000fe2000f8e00ff */
[----:B------:R-:W-:Y:S01]  /*0960*/  ULOP3.LUT UR15, UR15, UR5, URZ, 0x3c, !UPT ;  /* 0x000000050f0f7292 */ /* 0x000fe2000f8e3c3f */
[----:B------:R-:W-:-:S04]  /*0970*/  IMAD.MOV R0, RZ, RZ, -R0 ;  /* 0x000000ffff007224 */ /* 0x000fc800078e0a00 */
[----:B------:R-:W4:Y:S01]  /*0980*/  R2UR UR8, R0 ;  /* 0x00000000000873c2 */ /* 0x000f2200000e0000 */
[----:B-1----:R-:W-:Y:S01]  /*0990*/  IABS R2, R4 ;  /* 0x0000000400027213 */ /* 0x002fe20000000000 */
[----:B---3--:R-:W1:Y:S06]  /*09a0*/  I2F.RP R5, UR14 ;  /* 0x0000000e00057d06 */ /* 0x008e6c0008209400 */
[----:B------:R-:W3:Y:S02]  /*09b0*/  R2UR UR11, R2 ;  /* 0x00000000020b73c2 */ /* 0x000ee400000e0000 */
[----:B-1----:R-:W1:Y:S02]  /*09c0*/  MUFU.RCP R3, R5 ;  /* 0x0000000500037308 */ /* 0x002e640000001000 */
[----:B-1----:R-:W-:-:S06]  /*09d0*/  IADD3 R3, R3, 0xffffffe, RZ ;  /* 0x0ffffffe03037810 */ /* 0x002fcc0007ffe0ff */
[----:B------:R-:W1:Y:S02]  /*09e0*/  F2I.FTZ.U32.TRUNC.NTZ R3, R3 ;  /* 0x0000000300037305 */ /* 0x000e64000021f000 */
[----:B-1----:R-:W1:Y:S02]  /*09f0*/  R2UR UR17, R3 ;  /* 0x00000000031173c2 */ /* 0x002e6400000e0000 */
[----:B-1----:R-:W-:-:S04]  /*0a00*/  UIADD3 UR4, URZ, -UR17, URZ ;  /* 0x800000113f047290 */ /* 0x002fc8000fffe03f */
[----:B------:R-:W-:-:S04]  /*0a10*/  UIMAD UR4, UR4, UR14, URZ ;  /* 0x0000000e040472a4 */ /* 0x000fc8000f8e023f */
[----:B------:R-:W-:-:S04]  /*0a20*/  UIMAD.WIDE.U32 UR16, UR17, UR4, UR16 ;  /* 0x00000004111072a5 */ /* 0x000fc8000f8e0010 */
[----:B---3--:R-:W-:-:S04]  /*0a30*/  UIMAD.WIDE.U32 UR16, UR17, UR11, URZ ;  /* 0x0000000b111072a5 */ /* 0x008fc8000f8e003f */
[----:B----4-:R-:W-:-:S04]  /*0a40*/  UIMAD UR8, UR17, UR8, UR11 ;  /* 0x00000008110872a4 */ /* 0x010fc8000f8e020b */
[----:B------:R-:W-:-:S11]  /*0a50*/  UISETP.GT.U32.AND UP2, UPT, UR14, UR8, UPT ;  /* 0x000000080e00728c */ /* 0x000fd6000bf44070 */
[----:B------:R-:W-:Y:S02]  /*0a60*/  @!UP2 UIADD3 UR8, UR8, -UR14, URZ ;  /* 0x8000000e0808a290 */ /* 0x000fe4000fffe03f */
[----:B------:R-:W-:Y:S02]  /*0a70*/  @!UP2 UIADD3 UR17, UR17, 0x1, URZ ;  /* 0x000000011111a890 */ /* 0x000fe4000fffe03f */
[----:B------:R-:W-:Y:S02]  /*0a80*/  UISETP.GE.U32.AND UP3, UPT, UR8, UR14, UPT ;  /* 0x0000000e0800728c */ /* 0x000fe4000bf66070 */
[----:B------:R-:W-:-:S09]  /*0a90*/  UISETP.GE.AND UP2, UPT, UR15, URZ, UPT ;  /* 0x0000003f0f00728c */ /* 0x000fd2000bf46270 */
[----:B------:R-:W-:Y:S02]  /*0aa0*/  @UP3 UIADD3 UR17, UR17, 0x1, URZ ;  /* 0x0000000111113890 */ /* 0x000fe4000fffe03f */
[----:B------:R-:W-:-:S05]  /*0ab0*/  UISETP.NE.AND UP3, UPT, UR5, URZ, UPT ;  /* 0x0000003f0500728c */ /* 0x000fca000bf65270 */
[----:B------:R-:W-:Y:S02]  /*0ac0*/  UMOV UR4, UR17 ;  /* 0x0000001100047c82 */ /* 0x000fe40008000000 */
[----:B------:R-:W-:-:S04]  /*0ad0*/  @!UP2 UIADD3 UR4, -UR4, URZ, URZ ;  /* 0x0000003f0404a290 */ /* 0x000fc8000fffe13f */
[----:B------:R-:W-:Y:S02]  /*0ae0*/  @!UP3 ULOP3.LUT UR4, URZ, UR5, URZ, 0x33, !UPT ;  /* 0x000000053f04b292 */ /* 0x000fe4000f8e333f */
.L_x_387:
[----:B------:R-:W-:Y:S01]  /*0af0*/  ULOP3.LUT UR7, UR7, 0xffff, URZ, 0xc0, !UPT ;  /* 0x0000ffff07077892 */ /* 0x000fe2000f8ec03f */
[----:B------:R-:W-:Y:S01]  /*0b00*/  PLOP3.LUT P2, PT, PT, PT, PT, 0x80, 0x0 ;  /* 0x000000000000781c */ /* 0x000fe20003f4f070 */
[----:B------:R-:W-:Y:S01]  /*0b10*/  IMAD.MOV.U32 R7, RZ, RZ, RZ ;  /* 0x000000ffff077224 */ /* 0x000fe200078e00ff */
[----:B------:R-:W-:Y:S01]  /*0b20*/  CS2R R96, SRZ ;  /* 0x0000000000607805 */ /* 0x000fe2000001ff00 */
[----:B------:R-:W-:Y:S01]  /*0b30*/  UIMAD UR9, UR7, UR4, UR9 ;  /* 0x00000004070972a4 */ /* 0x000fe2000f8e0209 */
        /* <DEDUP_REMOVED lines=12> */
[----:B-1----:R-:W-:Y:S01]  /*0c00*/  CS2R R2, SRZ ;  /* 0x0000000000027805 */ /* 0x002fe2000001ff00 */
        /* <DEDUP_REMOVED lines=50> */
[----:B------:R-:W-:Y:S01]  /*0f30*/  SHF.R.S32.HI R81, RZ, 0x1f, R78 ;  /* 0x0000001fff517819 */ /* 0x000fe2000001144e */
[----:B------:R-:W-:Y:S01]  /*0f40*/  USHF.R.S32.HI UR7, URZ, 0x1f, UR13 ;  /* 0x0000001f3f077899 */ /* 0x000fe2000801140d */
[----:B------:R-:W-:Y:S01]  /*0f50*/  PLOP3.LUT P1, PT, PT, PT, UP1, 0x80, 0x0 ;  /* 0x000000000000781c */ /* 0x000fe20003f2f018 */
[----:B------:R-:W-:Y:S01]  /*0f60*/  ULDC.64 UR4, c[0x0][0x1b8] ;  /* 0x00006e0000047ab9 */ /* 0x000fe20000000a00 */
[----:B------:R1:W3:Y:S01]  /*0f70*/  @P2 LDG.E R5, [R4.64] ;  /* 0x0000001204052981 */ /* 0x0002e2000c1e1900 */
[CC--:B------:R-:W-:Y:S01]  /*0f80*/  LEA.HI R40, R81.reuse, R78.reuse, RZ, 0x3 ;  /* 0x0000004e51287211 */ /* 0x0c0fe200078f18ff */
[----:B------:R-:W-:Y:S01]  /*0f90*/  UIMAD UR7, UR7, UR4, URZ ;  /* 0x00000004070772a4 */ /* 0x000fe2000f8e023f */
[----:B------:R-:W-:Y:S01]  /*0fa0*/  PLOP3.LUT P0, PT, PT, PT, UP1, 0x80, 0x0 ;  /* 0x000000000000781c */ /* 0x000fe20003f0f018 */
[----:B------:R-:W-:Y:S01]  /*0fb0*/  UIMAD.WIDE.U32 UR14, UR13, UR4, URZ ;  /* 0x000000040d0e72a5 */ /* 0x000fe2000f8e003f */
[----:B------:R-:W-:Y:S01]  /*0fc0*/  LOP3.LUT R3, R40, 0xfffffff8, RZ, 0xc0, !PT ;  /* 0xfffffff828037812 */ /* 0x000fe200078ec0ff */
[----:B------:R-:W-:Y:S01]  /*0fd0*/  UIMAD UR7, UR13, UR5, UR7 ;  /* 0x000000050d0772a4 */ /* 0x000fe2000f8e0207 */
[----:B------:R-:W-:Y:S01]  /*0fe0*/  SHF.R.S32.HI R40, RZ, 0x3, R40 ;  /* 0x00000003ff287819 */ /* 0x000fe20000011428 */
[----:B------:R-:W-:Y:S01]  /*0ff0*/  USHF.R.S32.HI UR8, URZ, 0x1f, UR6 ;  /* 0x0000001f3f087899 */ /* 0x000fe20008011406 */
[----:B------:R-:W-:Y:S01]  /*1000*/  LEA.HI R12, R81, R78, RZ, 0x6 ;  /* 0x0000004e510c7211 */ /* 0x000fe200078f30ff */
[----:B------:R-:W-:Y:S01]  /*1010*/  IMAD.IADD R0, R78, 0x1, -R3 ;  /* 0x000000014e007824 */ /* 0x000fe200078e0a03 */
[----:B------:R-:W-:Y:S01]  /*1020*/  ULDC.64 UR4, c[0x0][0x1c0] ;  /* 0x0000700000047ab9 */ /* 0x000fe20000000a00 */
[----:B------:R-:W-:Y:S01]  /*1030*/  IMAD.SHL.U32 R199, R40, 0x40, RZ ;  /* 0x0000004028c77824 */ /* 0x000fe200078e00ff */
[----:B------:R-:W-:Y:S01]  /*1040*/  UIADD3 UR15, UR15, UR7, URZ ;  /* 0x000000070f0f7290 */ /* 0x000fe2000fffe03f */
[C---:B------:R-:W-:Y:S01]  /*1050*/  IMAD R202, R0.reuse, 0x20, R40 ;  /* 0x0000002000ca7824 */ /* 0x040fe200078e0228 */
[----:B------:R-:W-:Y:S01]  /*1060*/  UIMAD UR8, UR8, UR4, URZ ;  /* 0x00000004080872a4 */ /* 0x000fe2000f8e023f */
[----:B------:R-:W-:Y:S01]  /*1070*/  IMAD.SHL.U32 R210, R0, 0x8, RZ ;  /* 0x0000000800d27824 */ /* 0x000fe200078e00ff */
[----:B------:R-:W-:Y:S01]  /*1080*/  UIMAD.WIDE.U32 UR14, UR6, UR4, UR14 ;  /* 0x00000004060e72a5 */ /* 0x000fe2000f8e000e */
[----:B------:R-:W-:Y:S01]  /*1090*/  LOP3.LUT R199, R199, 0x1c0, RZ, 0xc0, !PT ;  /* 0x000001c0c7c77812 */ /* 0x000fe200078ec0ff */
[----:B------:R-:W-:Y:S01]  /*10a0*/  UIMAD UR5, UR6, UR5, UR8 ;  /* 0x00000005060572a4 */ /* 0x000fe2000f8e0208 */
[----:B------:R-:W-:Y:S01]  /*10b0*/  IADD3 R2, R202, UR24, RZ ;  /* 0x00000018ca027c10 */ /* 0x000fe2000fffe0ff */
[----:B------:R-:W-:Y:S01]  /*10c0*/  ULDC UR4, c[0x0][0x168] ;  /* 0x00005a0000047ab9 */ /* 0x000fe20000000800 */
[----:B------:R-:W-:Y:S01]  /*10d0*/  ISETP.GE.AND P3, PT, R210, c[0x0][0x198], PT ;  /* 0x00006600d2007a0c */ /* 0x000fe20003f66270 */
[----:B------:R-:W-:Y:S01]  /*10e0*/  UIADD3 UR5, UR15, UR5, URZ ;  /* 0x000000050f057290 */ /* 0x000fe2000fffe03f */
[----:B------:R-:W-:Y:S01]  /*10f0*/  IMAD.U32 R9, RZ, RZ, UR15 ;  /* 0x0000000fff097e24 */ /* 0x000fe2000f8e00ff */
[----:B------:R-:W-:Y:S01]  /*1100*/  BSSY B0, `(.L_x_389) ;  /* 0x0000040000007945 */ /* 0x000fe20003800000 */
        /* <DEDUP_REMOVED lines=10> */
[----:B------:R-:W-:Y:S02]  /*11b0*/  IMAD R3, R3, c[0x0][0x2c4], R2 ;  /* 0x0000b10003037a24 */ /* 0x000fe400078e0202 */
[----:B------:R-:W-:Y:S02]  /*11c0*/  IMAD R4, R4, c[0x0][0x1b0], RZ ;  /* 0x00006c0004047a24 */ /* 0x000fe400078e02ff */
[----:B------:R-:W-:Y:S01]  /*11d0*/  IMAD.SHL.U32 R12, R12, 0x8, RZ ;  /* 0x000000080c0c7824 */ /* 0x000fe200078e00ff */
[----:B------:R-:W-:Y:S01]  /*11e0*/  SHF.R.S32.HI R2, RZ, 0x1f, R3 ;  /* 0x0000001fff027819 */ /* 0x000fe20000011403 */
[----:B------:R-:W-:Y:S01]  /*11f0*/  IMAD R7, R7, c[0x0][0x1b4], R4 ;  /* 0x00006d0007077a24 */ /* 0x000fe200078e0204 */
[----:B------:R-:W-:Y:S02]  /*1200*/  SHF.R.U32.HI R4, RZ, 0x3, R199 ;  /* 0x00000003ff047819 */ /* 0x000fe400000116c7 */
[----:B------:R-:W-:Y:S01]  /*1210*/  LOP3.LUT R199, R199, 0x38, R210, 0xf8, !PT ;  /* 0x00000038c7c77812 */ /* 0x000fe200078ef8d2 */
[----:B------:R-:W-:Y:S01]  /*1220*/  IMAD.IADD R9, R9, 0x1, R7 ;  /* 0x0000000109097824 */ /* 0x000fe200078e0207 */
[----:B------:R-:W-:Y:S01]  /*1230*/  LEA.HI R7, R81, R78, RZ, 0x4 ;  /* 0x0000004e51077211 */ /* 0x000fe200078f20ff */
[----:B------:R-:W-:Y:S01]  /*1240*/  IMAD R2, R2, c[0x0][0x1a8], RZ ;  /* 0x00006a0002027a24 */ /* 0x000fe200078e02ff */
[----:B------:R-:W-:Y:S01]  /*1250*/  LOP3.LUT R199, R199, R4, RZ, 0x3c, !PT ;  /* 0x00000004c7c77212 */ /* 0x000fe200078e3cff */
[----:B------:R-:W-:Y:S01]  /*1260*/  IMAD.WIDE.U32 R8, R3, c[0x0][0x1a8], R8 ;  /* 0x00006a0003087a25 */ /* 0x000fe200078e0008 */
[----:B------:R-:W-:-:S02]  /*1270*/  IADD3 R4, R210, 0x80, RZ ;  /* 0x00000080d2047810 */ /* 0x000fc40007ffe0ff */
[----:B------:R-:W-:Y:S01]  /*1280*/  LOP3.LUT R199, R199, 0xfffffe00, R12, 0xf8, !PT ;  /* 0xfffffe00c7c77812 */ /* 0x000fe200078ef80c */
[----:B------:R-:W-:Y:S01]  /*1290*/  IMAD R11, R3, c[0x0][0x1ac], R2 ;  /* 0x00006b00030b7a24 */ /* 0x000fe200078e0202 */
[----:B------:R-:W-:Y:S02]  /*12a0*/  LOP3.LUT R3, R7, 0xfffffff0, RZ, 0xc0, !PT ;  /* 0xfffffff007037812 */ /* 0x000fe400078ec0ff */
[----:B------:R-:W-:Y:S01]  /*12b0*/  LEA R14, P0, R8, c[0x0][0x160], 0x1 ;  /* 0x00005800080e7a11 */ /* 0x000fe200078008ff */
[----:B------:R-:W-:Y:S02]  /*12c0*/  IMAD.IADD R10, R9, 0x1, R11 ;  /* 0x00000001090a7824 */ /* 0x000fe400078e020b */
[----:B------:R-:W-:Y:S02]  /*12d0*/  IMAD.IADD R2, R78, 0x1, -R3 ;  /* 0x000000014e027824 */ /* 0x000fe400078e0a03 */
[----:B------:R1:W4:Y:S01]  /*12e0*/  SHFL.IDX PT, R16, R14, RZ, 0x181f ;  /* 0x00181fff0e107589 */ /* 0x00032200000e0000 */
[----:B------:R-:W-:-:S02]  /*12f0*/  LEA.HI.X R10, R8, c[0x0][0x164], R10, 0x1, P0 ;  /* 0x00005900080a7a11 */ /* 0x000fc400000f0c0a */
[----:B------:R-:W-:Y:S02]  /*1300*/  SHF.R.S32.HI R3, RZ, 0x1f, R2 ;  /* 0x0000001fff037819 */ /* 0x000fe40000011402 */
[----:B------:R-:W-:Y:S01]  /*1310*/  IADD3 R8, R40, UR24, RZ ;  /* 0x0000001828087c10 */ /* 0x000fe2000fffe0ff */
[----:B------:R1:W2:Y:S01]  /*1320*/  SHFL.IDX PT, R17, R10, RZ, 0x181f ;  /* 0x00181fff0a117589 */ /* 0x0002a200000e0000 */
[----:B------:R-:W-:Y:S01]  /*1330*/  LEA.HI R6, R3, R2, RZ, 0x3 ;  /* 0x0000000203067211 */ /* 0x000fe200078f18ff */
[----:B------:R-:W-:Y:S01]  /*1340*/  IMAD.MOV.U32 R3, RZ, RZ, 0x20 ;  /* 0x00000020ff037424 */ /* 0x000fe200078e00ff */
[----:B------:R-:W-:Y:S02]  /*1350*/  ISETP.GE.AND P5, PT, R8, UR4, PT ;  /* 0x0000000408007c0c */ /* 0x000fe4000bfa6270 */
[----:B------:R-:W-:Y:S02]  /*1360*/  LOP3.LUT R9, R6, 0xfffffff8, RZ, 0xc0, !PT ;  /* 0xfffffff806097812 */ /* 0x000fe400078ec0ff */
[----:B------:R-:W-:-:S03]  /*1370*/  ISETP.GE.AND P0, PT, R4, c[0x0][0x198], PT ;  /* 0x0000660004007a0c */ /* 0x000fc60003f06270 */
[----:B------:R-:W-:Y:S02]  /*1380*/  IMAD.IADD R9, R2, 0x1, -R9 ;  /* 0x0000000102097824 */ /* 0x000fe400078e0a09 */
[----:B------:R-:W-:Y:S01]  /*1390*/  IMAD.MOV.U32 R2, RZ, RZ, 0x10 ;  /* 0x00000010ff027424 */ /* 0x000fe200078e00ff */
[----:B---3--:R3:W5:Y:S02]  /*13a0*/  @P2 R2UR UR7, R5 ;  /* 0x00000000050723c2 */ /* 0x00876400000e0000 */
[----:B-----5:R-:W-:Y:S01]  /*13b0*/  @!UP2 UMOV UR7, UR6 ;  /* 0x000000060007ac82 */ /* 0x020fe20008000000 */
[----:B---3--:R-:W-:-:S04]  /*13c0*/  IADD3 R5, R210, 0x40, RZ ;  /* 0x00000040d2057810 */ /* 0x008fc80007ffe0ff */
[----:B------:R-:W-:-:S04]  /*13d0*/  ISETP.GE.AND P4, PT, R5, c[0x0][0x198], PT ;  /* 0x0000660005007a0c */ /* 0x000fc80003f86270 */
[----:B------:R-:W-:-:S05]  /*13e0*/  R2P PR, R9, 0x6 ;  /* 0x0000000609007804 */ /* 0x000fca0000000000 */
[----:B------:R-:W-:Y:S02]  /*13f0*/  SEL R2, R2, 0xfffffff0, !P1 ;  /* 0xfffffff002027807 */ /* 0x000fe40004800000 */
[----:B------:R-:W-:Y:S01]  /*1400*/  SEL R3, R3, 0xffffffe0, !P2 ;  /* 0xffffffe003037807 */ /* 0x000fe20005000000 */
[----:B------:R-:W-:Y:S05]  /*1410*/  @P5 BRA `(.L_x_390) ;  /* 0x000000e000005947 */ /* 0x000fea0003800000 */
[----:B-12-4-:R-:W-:Y:S01]  /*1420*/  SHF.R.S32.HI R12, RZ, 0x1f, R5 ;  /* 0x0000001fff0c7819 */ /* 0x016fe20000011405 */
        /* <DEDUP_REMOVED lines=13> */
.L_x_390:
[----:B-12-4-:R-:W-:Y:S05]  /*1500*/  BSYNC B0 ;  /* 0x0000000000007941 */ /* 0x016fea0003800000 */
.L_x_389:
        /* <DEDUP_REMOVED lines=20> */
.L_x_392:
[----:B------:R-:W-:Y:S05]  /*1650*/  BSYNC B0 ;  /* 0x0000000000007941 */ /* 0x000fea0003800000 */
.L_x_391:
[----:B------:R-:W-:Y:S01]  /*1660*/  IADD3 R11, R8, 0x40, RZ ;  /* 0x00000040080b7810 */ /* 0x000fe20007ffe0ff */
[----:B--2---:R2:W4:Y:S01]  /*1670*/  SHFL.IDX PT, R17, R10, 0x2, 0x181f ;  /* 0x00581f000a117f89 */ /* 0x00452200000e0000 */
        /* <DEDUP_REMOVED lines=18> */
.L_x_394:
[----:B------:R-:W-:Y:S05]  /*17a0*/  BSYNC B0 ;  /* 0x0000000000007941 */ /* 0x000fea0003800000 */
.L_x_393:
[----:B------:R-:W-:Y:S01]  /*17b0*/  UIADD3 UR25, UR20, -0x1, URZ ;  /* 0xffffffff14197890 */ /* 0x000fe2000fffe03f */
[----:B------:R-:W-:Y:S01]  /*17c0*/  IMAD.MOV.U32 R11, RZ, RZ, c[0x0][0x2b8] ;  /* 0x0000ae00ff0b7624 */ /* 0x000fe200078e00ff */
[----:B---3--:R-:W-:Y:S01]  /*17d0*/  SHFL.IDX PT, R16, R14, 0x3, 0x181f ;  /* 0x00781f000e107f89 */ /* 0x008fe200000e0000 */
[----:B------:R-:W-:Y:S01]  /*17e0*/  SHF.R.S32.HI R12, RZ, 0x1f, R5 ;  /* 0x0000001fff0c7819 */ /* 0x000fe20000011405 */
[----:B------:R-:W-:Y:S01]  /*17f0*/  USHF.L.U32 UR11, UR25, 0x6, URZ ;  /* 0x00000006190b7899 */ /* 0x000fe2000800063f */
[----:B------:R-:W-:Y:S01]  /*1800*/  IMAD.SHL.U32 R199, R199, 0x2, RZ ;  /* 0x00000002c7c77824 */ /* 0x000fe200078e00ff */
[----:B------:R-:W-:Y:S01]  /*1810*/  ISETP.NE.AND P2, PT, R11, 0x1, PT ;  /* 0x000000010b00780c */ /* 0x000fe20003f45270 */
[----:B----4-:R-:W3:Y:S01]  /*1820*/  SHFL.IDX PT, R17, R10, 0x3, 0x181f ;  /* 0x00781f000a117f89 */ /* 0x010ee200000e0000 */
[----:B------:R-:W-:Y:S01]  /*1830*/  IADD3 R11, R8, 0x60, RZ ;  /* 0x00000060080b7810 */ /* 0x000fe20007ffe0ff */
[----:B------:R-:W-:Y:S01]  /*1840*/  USHF.R.S32.HI UR6, URZ, 0x1f, UR7 ;  /* 0x0000001f3f067899 */ /* 0x000fe20008011407 */
[----:B------:R-:W-:Y:S01]  /*1850*/  IADD3 R8, R202, UR11, RZ ;  /* 0x0000000bca087c10 */ /* 0x000fe2000fffe0ff */
[----:B------:R-:W-:Y:S01]  /*1860*/  IMAD.MOV.U32 R200, RZ, RZ, RZ ;  /* 0x000000ffffc87224 */ /* 0x000fe200078e00ff */
[----:B------:R-:W-:Y:S01]  /*1870*/  ISETP.GE.AND P5, PT, R11, UR4, PT ;  /* 0x000000040b007c0c */ /* 0x000fe2000bfa6270 */
[----:B------:R-:W-:Y:S01]  /*1880*/  ULDC.64 UR4, c[0x0][0x2b0] ;  /* 0x0000ac0000047ab9 */ /* 0x000fe20000000a00 */
[C---:B------:R-:W-:Y:S01]  /*1890*/  IADD3 R201, R8.reuse, UR12, RZ ;  /* 0x0000000c08c97c10 */ /* 0x040fe2000fffe0ff */
[----:B------:R-:W-:Y:S01]  /*18a0*/  UIMAD UR6, UR6, UR4, URZ ;  /* 0x00000004060672a4 */ /* 0x000fe2000f8e023f */
[----:B------:R-:W-:Y:S01]  /*18b0*/  ISETP.GE.AND P6, PT, R8, UR10, PT ;  /* 0x0000000a08007c0c */ /* 0x000fe2000bfc6270 */
[----:B------:R-:W-:Y:S01]  /*18c0*/  UIMAD.WIDE.U32 UR16, UR7, UR4, URZ ;  /* 0x00000004071072a5 */ /* 0x000fe2000f8e003f */
[----:B------:R-:W-:Y:S01]  /*18d0*/  LEA.HI R209, R12, R5, RZ, 0x3 ;  /* 0x000000050cd17211 */ /* 0x000fe200078f18ff */
[----:B------:R-:W-:Y:S01]  /*18e0*/  @P2 IMAD.HI.U32 R11, R201, c[0x0][0x2bc], RZ ;  /* 0x0000af00c90b2a27 */ /* 0x000fe200078e00ff */
[----:B------:R-:W-:Y:S01]  /*18f0*/  ISETP.GT.OR P6, PT, R202, 0x3f, P6 ;  /* 0x0000003fca00780c */ /* 0x000fe200037c4670 */
[----:B------:R-:W-:Y:S01]  /*1900*/  UIMAD UR5, UR7, UR5, UR6 ;  /* 0x00000005070572a4 */ /* 0x000fe2000f8e0206 */
[----:B------:R-:W-:Y:S01]  /*1910*/  LOP3.LUT R209, R209, 0xfffffff8, RZ, 0xc0, !PT ;  /* 0xfffffff8d1d17812 */ /* 0x000fe200078ec0ff */
[----:B------:R-:W-:Y:S01]  /*1920*/  IMAD.MOV.U32 R8, RZ, RZ, R201 ;  /* 0x000000ffff087224 */ /* 0x000fe200078e00c9 */
[----:B------:R-:W-:Y:S01]  /*1930*/  @P2 SHF.R.U32.HI R8, RZ, c[0x0][0x2c0], R11 ;  /* 0x0000b000ff082a19 */ /* 0x000fe2000001160b */
[----:B------:R-:W-:Y:S01]  /*1940*/  UIADD3 UR8, UR17, UR5, URZ ;  /* 0x0000000511087290 */ /* 0x000fe2000fffe03f */
[----:B------:R-:W-:Y:S01]  /*1950*/  SHF.R.S32.HI R11, RZ, 0x1f, R4 ;  /* 0x0000001fff0b7819 */ /* 0x000fe20000011404 */
[----:B-123--:R-:W-:-:S03]  /*1960*/  @!P5 IMAD.WIDE R14, R210, 0x2, R16 ;  /* 0x00000002d20ed825 */ /* 0x00efc600078e0210 */
[----:B------:R-:W-:Y:S01]  /*1970*/  LEA.HI R208, R11, R4, RZ, 0x3 ;  /* 0x000000040bd07211 */ /* 0x000fe200078f18ff */
[----:B------:R-:W-:Y:S02]  /*1980*/  USHF.R.S32.HI UR6, URZ, 0x1f, UR13 ;  /* 0x0000001f3f067899 */ /* 0x000fe4000801140d */
[----:B------:R-:W-:Y:S01]  /*1990*/  @!P6 IADD3 R12, P1, R8, UR16, RZ ;  /* 0x00000010080cec10 */ /* 0x000fe2000ff3e0ff */
[--C-:B------:R-:W-:Y:S01]  /*19a0*/  @!P5 IMAD.WIDE R18, R209, 0x2, R16.reuse ;  /* 0x00000002d112d825 */ /* 0x100fe200078e0210 */
[----:B------:R-:W-:Y:S01]  /*19b0*/  LOP3.LUT R208, R208, 0xfffffff8, RZ, 0xc0, !PT ;  /* 0xfffffff8d0d07812 */ /* 0x000fe200078ec0ff */
[----:B------:R-:W-:Y:S01]  /*19c0*/  @!PT LDS RZ, [RZ] ;  /* 0x00000000fffff984 */ /* 0x000fe20000000800 */
[----:B------:R1:W-:Y:S01]  /*19d0*/  @!P5 LDGSTS.E.BYPASS.LTC128B.128 [R199+0xf100], [R14.64], !P3 ;  /* 0x0f1000000ec7dfae */ /* 0x0003e2000d901d52 */
[----:B------:R-:W-:Y:S01]  /*19e0*/  @!P6 LEA.HI.X.SX32 R11, R8, UR8, 0x1, P1 ;  /* 0x00000008080bec11 */ /* 0x000fe200088f0eff */
[----:B------:R-:W-:Y:S01]  /*19f0*/  ULDC.64 UR4, c[0x0][0x1e8] ;  /* 0x00007a0000047ab9 */ /* 0x000fe20000000a00 */
[----:B------:R-:W-:Y:S01]  /*1a00*/  @!P6 LEA R10, P1, R12, c[0x0][0x2a0], 0x2 ;  /* 0x0000a8000c0aea11 */ /* 0x000fe200078210ff */
[----:B------:R-:W-:Y:S01]  /*1a10*/  @!P5 IMAD.WIDE R16, R208, 0x2, R16 ;  /* 0x00000002d010d825 */ /* 0x000fe200078e0210 */
[----:B------:R2:W-:Y:S02]  /*1a20*/  @!P5 LDGSTS.E.BYPASS.LTC128B.128 [R199+0x13100], [R18.64], !P4 ;  /* 0x1310000012c7dfae */ /* 0x0005e4000e101d52 */
[----:B------:R-:W-:-:S02]  /*1a30*/  @!P6 LEA.HI.X R11, R12, c[0x0][0x2a4], R11, 0x2, P1 ;  /* 0x0000a9000c0bea11 */ /* 0x000fc400008f140b */
[----:B------:R3:W-:Y:S04]  /*1a40*/  @!P5 LDGSTS.E.BYPASS.LTC128B.128 [R199+0x17100], [R16.64], !P0 ;  /* 0x1710000010c7dfae */ /* 0x0007e8000c101d52 */
[----:B------:R-:W0:Y:S04]  /*1a50*/  LDGDEPBAR ;  /* 0x00000000000079af */ /* 0x000e280000000000 */
[----:B------:R-:W-:Y:S06]  /*1a60*/  BAR.SYNC.DEFER_BLOCKING 0x0 ;  /* 0x0000000000007b1d */ /* 0x000fec0000010000 */
[----:B------:R4:W5:Y:S01]  /*1a70*/  @!P6 LDG.E R200, [R10.64] ;  /* 0x000000120ac8e981 */ /* 0x000962000c1e1900 */
[----:B------:R-:W-:Y:S01]  /*1a80*/  IMAD.MOV R8, RZ, RZ, -R8 ;  /* 0x000000ffff087224 */ /* 0x000fe200078e0a08 */
[----:B------:R-:W-:Y:S01]  /*1a90*/  UIMAD UR7, UR6, UR4, URZ ;  /* 0x00000004060772a4 */ /* 0x000fe2000f8e023f */
[----:B-1----:R-:W-:Y:S01]  /*1aa0*/  IMAD.SHL.U32 R15, R0, 0x40, RZ ;  /* 0x00000040000f7824 */ /* 0x002fe200078e00ff */
[----:B------:R-:W-:Y:S01]  /*1ab0*/  UIMAD.WIDE.U32 UR14, UR13, UR4, URZ ;  /* 0x000000040d0e72a5 */ /* 0x000fe2000f8e003f */
[----:B------:R-:W-:Y:S01]  /*1ac0*/  IMAD R201, R8, c[0x0][0x2b8], R201 ;  /* 0x0000ae0008c97a24 */ /* 0x000fe200078e02c9 */
[----:B------:R-:W-:Y:S01]  /*1ad0*/  UIMAD UR7, UR13, UR5, UR7 ;  /* 0x000000050d0772a4 */ /* 0x000fe2000f8e0207 */
[----:B------:R-:W-:Y:S01]  /*1ae0*/  IMAD.U32 R77, RZ, RZ, UR11 ;  /* 0x0000000bff4d7e24 */ /* 0x000fe2000f8e00ff */
[----:B------:R-:W-:Y:S01]  /*1af0*/  LOP3.LUT R15, R15, 0x1c0, RZ, 0xc0, !PT ;  /* 0x000001c00f0f7812 */ /* 0x000fe200078ec0ff */
[----:B------:R-:W-:Y:S01]  /*1b00*/  IMAD.WIDE.U32 R12, R201, c[0x0][0x1e0], RZ ;  /* 0x00007800c90c7a25 */ /* 0x000fe200078e00ff */
[----:B------:R-:W-:Y:S01]  /*1b10*/  SHF.R.S32.HI R14, RZ, 0x1f, R201 ;  /* 0x0000001fff0e7819 */ /* 0x000fe200000114c9 */
[----:B------:R-:W-:Y:S01]  /*1b20*/  UIADD3 UR7, UR15, UR7, URZ ;  /* 0x000000070f077290 */ /* 0x000fe2000fffe03f */
[----:B------:R-:W-:Y:S01]  /*1b30*/  LOP3.LUT P3, RZ, R0, 0x2, RZ, 0xc0, !PT ;  /* 0x0000000200ff7812 */ /* 0x000fe2000786c0ff */
[----:B---3--:R-:W-:Y:S01]  /*1b40*/  IMAD.MOV.U32 R16, RZ, RZ, R12 ;  /* 0x000000ffff107224 */ /* 0x008fe200078e000c */
[----:B------:R-:W-:Y:S01]  /*1b50*/  SHF.R.S32.HI R12, RZ, 0x4, R7 ;  /* 0x00000004ff0c7819 */ /* 0x000fe20000011407 */
[C---:B------:R-:W-:Y:S01]  /*1b60*/  IMAD R8, R14.reuse, c[0x0][0x1e0], RZ ;  /* 0x000078000e087a24 */ /* 0x040fe200078e02ff */
[----:B------:R-:W-:Y:S01]  /*1b70*/  ULDC.64 UR4, c[0x0][0x210] ;  /* 0x0000840000047ab9 */ /* 0x000fe20000000a00 */
[----:B------:R-:W-:Y:S01]  /*1b80*/  IMAD R14, R14, c[0x0][0x208], RZ ;  /* 0x000082000e0e7a24 */ /* 0x000fe200078e02ff */
[----:B------:R-:W-:Y:S01]  /*1b90*/  LEA.HI R7, R7, R12, RZ, 0x1 ;  /* 0x0000000c07077211 */ /* 0x000fe200078f08ff */
[C---:B------:R-:W-:Y:S01]  /*1ba0*/  IMAD R8, R201.reuse, c[0x0][0x1e4], R8 ;  /* 0x00007900c9087a24 */ /* 0x040fe200078e0208 */
[----:B------:R-:W-:Y:S01]  /*1bb0*/  UIMAD UR6, UR6, UR4, URZ ;  /* 0x00000004060672a4 */ /* 0x000fe2000f8e023f */
[----:B--2---:R-:W-:Y:S01]  /*1bc0*/  IMAD.WIDE.U32 R18, R201, c[0x0][0x208], RZ ;  /* 0x00008200c9127a25 */ /* 0x004fe200078e00ff */
[----:B------:R-:W-:Y:S01]  /*1bd0*/  LOP3.LUT R7, R7, 0xfffffffe, RZ, 0xc0, !PT ;  /* 0xfffffffe07077812 */ /* 0x000fe200078ec0ff */
[----:B------:R-:W-:Y:S01]  /*1be0*/  UIMAD.WIDE.U32 UR22, UR13, UR4, URZ ;  /* 0x000000040d1672a5 */ /* 0x000fe2000f8e003f */
[----:B------:R-:W-:Y:S01]  /*1bf0*/  ISETP.GE.AND P5, PT, R210, c[0x0][0x1d4], PT ;  /* 0x00007500d2007a0c */ /* 0x000fe20003fa6270 */
[----:B------:R-:W-:Y:S01]  /*1c00*/  IMAD.IADD R17, R13, 0x1, R8 ;  /* 0x000000010d117824 */ /* 0x000fe200078e0208 */
[----:B------:R-:W-:Y:S01]  /*1c10*/  UIMAD UR6, UR13, UR5, UR6 ;  /* 0x000000050d0672a4 */ /* 0x000fe2000f8e0206 */
[C---:B----4-:R-:W-:Y:S01]  /*1c20*/  IMAD.SHL.U32 R10, R40.reuse, 0x8, RZ ;  /* 0x00000008280a7824 */ /* 0x050fe200078e00ff */
[----:B------:R-:W-:Y:S01]  /*1c30*/  IADD3 R40, -R40, UR10, -R77 ;  /* 0x0000000a28287c10 */ /* 0x000fe2000fffe94d */
[----:B------:R-:W-:Y:S01]  /*1c40*/  IMAD R13, R201, c[0x0][0x20c], R14 ;  /* 0x00008300c90d7a24 */ /* 0x000fe200078e020e */
[----:B------:R-:W-:Y:S01]  /*1c50*/  UIADD3 UR6, UR23, UR6, URZ ;  /* 0x0000000617067290 */ /* 0x000fe2000fffe03f */
[----:B------:R-:W-:Y:S01]  /*1c60*/  IMAD.IADD R7, R12, 0x1, -R7 ;  /* 0x000000010c077824 */ /* 0x000fe200078e0a07 */
[----:B------:R-:W-:Y:S01]  /*1c70*/  LOP3.LUT R10, R15, 0x8, R10, 0xf8, !PT ;  /* 0x000000080f0a7812 */ /* 0x000fe200078ef80a */
[----:B------:R-:W-:Y:S01]  /*1c80*/  IMAD.IADD R13, R19, 0x1, R13 ;  /* 0x00000001130d7824 */ /* 0x000fe200078e020d */
[----:B------:R-:W-:Y:S01]  /*1c90*/  SHF.R.U32.HI R15, RZ, 0x3, R15 ;  /* 0x00000003ff0f7819 */ /* 0x000fe2000001160f */
[----:B------:R-:W-:Y:S01]  /*1ca0*/  IMAD.MOV.U32 R12, RZ, RZ, R18 ;  /* 0x000000ffff0c7224 */ /* 0x000fe200078e0012 */
[----:B------:R-:W-:Y:S01]  /*1cb0*/  ISETP.GE.AND P1, PT, R40, 0x1, PT ;  /* 0x000000012800780c */ /* 0x000fe20003f26270 */
[----:B------:R-:W-:Y:S01]  /*1cc0*/  IMAD.SHL.U32 R76, R7, 0x8, RZ ;  /* 0x00000008074c7824 */ /* 0x000fe200078e00ff */
[----:B------:R-:W-:Y:S01]  /*1cd0*/  LOP3.LUT R10, R10, R15, RZ, 0x3c, !PT ;  /* 0x0000000f0a0a7212 */ /* 0x000fe200078e3cff */
[----:B------:R-:W-:Y:S01]  /*1ce0*/  IMAD.SHL.U32 R15, R9, 0x40, RZ ;  /* 0x00000040090f7824 */ /* 0x000fe200078e00ff */
[----:B------:R-:W-:Y:S01]  /*1cf0*/  ISETP.GE.AND P4, PT, R5, c[0x0][0x1d4], PT ;  /* 0x0000750005007a0c */ /* 0x000fe20003f86270 */
[----:B------:R-:W-:Y:S01]  /*1d00*/  IMAD.SHL.U32 R79, R6, 0x40, RZ ;  /* 0x00000040064f7824 */ /* 0x000fe200078e00ff */
[----:B------:R-:W-:Y:S01]  /*1d10*/  LEA.HI R82, R81, R78, RZ, 0x5 ;  /* 0x0000004e51527211 */ /* 0x000fe200078f28ff */
[----:B------:R-:W-:Y:S01]  /*1d20*/  IMAD R197, R7, 0x200, R10 ;  /* 0x0000020007c57824 */ /* 0x000fe200078e020a */
[----:B------:R-:W-:Y:S01]  /*1d30*/  LOP3.LUT R15, R15, 0x1c0, RZ, 0xc0, !PT ;  /* 0x000001c00f0f7812 */ /* 0x000fe200078ec0ff */
[----:B------:R-:W-:Y:S01]  /*1d40*/  UISETP.GT.AND UP2, UPT, UR25, UR9, UPT ;  /* 0x000000091900728c */ /* 0x000fe2000bf44270 */
[----:B------:R-:W-:Y:S01]  /*1d50*/  LOP3.LUT R79, R79, 0xfffffe00, RZ, 0xc0, !PT ;  /* 0xfffffe004f4f7812 */ /* 0x000fe200078ec0ff */
[----:B------:R-:W-:Y:S01]  /*1d60*/  IMAD.SHL.U32 R197, R197, 0x2, RZ ;  /* 0x00000002c5c57824 */ /* 0x000fe200078e00ff */
[----:B------:R-:W-:-:S02]  /*1d70*/  LOP3.LUT R76, R15, 0x8, R76, 0xf8, !PT ;  /* 0x000000080f4c7812 */ /* 0x000fc400078ef84c */
[----:B------:R-:W-:Y:S02]  /*1d80*/  SHF.R.U32.HI R15, RZ, 0x3, R15 ;  /* 0x00000003ff0f7819 */ /* 0x000fe4000001160f */
[----:B------:R-:W-:Y:S02]  /*1d90*/  IADD3 R196, R197, 0x6120, RZ ;  /* 0x00006120c5c47810 */ /* 0x000fe40007ffe0ff */
[----:B------:R-:W-:Y:S02]  /*1da0*/  LOP3.LUT R76, R76, R15, RZ, 0x3c, !PT ;  /* 0x0000000f4c4c7212 */ /* 0x000fe400078e3cff */
[----:B------:R-:W-:Y:S02]  /*1db0*/  SHF.R.S32.HI R80, RZ, 0x5, R82 ;  /* 0x00000005ff507819 */ /* 0x000fe40000011452 */
[----:B------:R-:W-:Y:S02]  /*1dc0*/  IADD3 R205, R199, 0x100, RZ ;  /* 0x00000100c7cd7810 */ /* 0x000fe40007ffe0ff */
[----:B------:R-:W-:-:S02]  /*1dd0*/  SHF.R.S32.HI R212, RZ, 0x1f, R209 ;  /* 0x0000001fffd47819 */ /* 0x000fc400000114d1 */
[----:B------:R-:W-:Y:S02]  /*1de0*/  SHF.R.S32.HI R211, RZ, 0x1f, R208 ;  /* 0x0000001fffd37819 */ /* 0x000fe400000114d0 */
[----:B-----5:R-:W-:Y:S01]  /*1df0*/  SHF.R.S32.HI R8, RZ, 0x1f, R200 ;  /* 0x0000001fff087819 */ /* 0x020fe200000114c8 */
[----:B------:R-:W-:-:S04]  /*1e00*/  IMAD.WIDE.U32 R16, R200, c[0x0][0x1f0], R16 ;  /* 0x00007c00c8107a25 */ /* 0x000fc800078e0010 */
[----:B------:R-:W-:Y:S01]  /*1e10*/  IMAD R11, R8, c[0x0][0x1f0], RZ ;  /* 0x00007c00080b7a24 */ /* 0x000fe200078e02ff */
[----:B------:R-:W-:-:S03]  /*1e20*/  IADD3 R16, P0, R16, UR14, RZ ;  /* 0x0000000e10107c10 */ /* 0x000fc6000ff1e0ff */
[----:B------:R-:W-:-:S05]  /*1e30*/  IMAD R11, R200, c[0x0][0x1f4], R11 ;  /* 0x00007d00c80b7a24 */ /* 0x000fca00078e020b */
[----:B------:R-:W-:Y:S02]  /*1e40*/  IADD3.X R11, R17, UR7, R11, P0, !PT ;  /* 0x00000007110b7c10 */ /* 0x000fe400087fe40b */
[----:B------:R-:W-:-:S04]  /*1e50*/  LEA R17, P0, R16, c[0x0][0x1c8], 0x1 ;  /* 0x0000720010117a11 */ /* 0x000fc800078008ff */
[----:B------:R-:W-:Y:S01]  /*1e60*/  LEA.HI.X R16, R16, c[0x0][0x1cc], R11, 0x1, P0 ;  /* 0x0000730010107a11 */ /* 0x000fe200000f0c0b */
[----:B------:R-:W-:Y:S01]  /*1e70*/  IMAD R11, R8, c[0x0][0x218], RZ ;  /* 0x00008600080b7a24 */ /* 0x000fe200078e02ff */
[----:B------:R-:W-:Y:S01]  /*1e80*/  SHFL.IDX PT, R10, R17, 0x1, 0x181f ;  /* 0x00381f00110a7f89 */ /* 0x000fe200000e0000 */
[----:B------:R-:W-:-:S03]  /*1e90*/  IMAD.WIDE.U32 R8, R200, c[0x0][0x218], R12 ;  /* 0x00008600c8087a25 */ /* 0x000fc600078e000c */
[----:B------:R-:W-:Y:S01]  /*1ea0*/  SHFL.IDX PT, R12, R17, RZ, 0x181f ;  /* 0x00181fff110c7589 */ /* 0x000fe200000e0000 */
[----:B------:R-:W-:Y:S01]  /*1eb0*/  IMAD R7, R200, c[0x0][0x21c], R11 ;  /* 0x00008700c8077a24 */ /* 0x000fe200078e020b */
[----:B------:R-:W-:Y:S02]  /*1ec0*/  IADD3 R8, P0, R8, UR22, RZ ;  /* 0x0000001608087c10 */ /* 0x000fe4000ff1e0ff */
[----:B------:R-:W1:Y:S02]  /*1ed0*/  SHFL.IDX PT, R13, R16, RZ, 0x181f ;  /* 0x00181fff100d7589 */ /* 0x000e6400000e0000 */
[----:B------:R-:W-:Y:S02]  /*1ee0*/  IADD3.X R7, R9, UR6, R7, P0, !PT ;  /* 0x0000000609077c10 */ /* 0x000fe400087fe407 */
[----:B------:R2:W3:Y:S01]  /*1ef0*/  SHFL.IDX PT, R11, R16, 0x1, 0x181f ;  /* 0x00381f00100b7f89 */ /* 0x0004e200000e0000 */
[----:B------:R-:W-:Y:S02]  /*1f00*/  LEA R14, P0, R8, c[0x0][0x1f8], 0x1 ;  /* 0x00007e00080e7a11 */ /* 0x000fe400078008ff */
[----:B------:R-:W-:-:S02]  /*1f10*/  IADD3 R9, R197, 0x6100, RZ ;  /* 0x00006100c5097810 */ /* 0x000fc40007ffe0ff */
[----:B------:R-:W-:Y:S01]  /*1f20*/  LEA.HI.X R7, R8, c[0x0][0x1fc], R7, 0x1, P0 ;  /* 0x00007f0008077a11 */ /* 0x000fe200000f0c07 */
[----:B------:R-:W-:Y:S01]  /*1f30*/  SHFL.IDX PT, R44, R14, RZ, 0x181f ;  /* 0x00181fff0e2c7589 */ /* 0x000fe200000e0000 */
[----:B------:R-:W-:Y:S02]  /*1f40*/  ISETP.GT.AND P0, PT, R40, 0x20, PT ;  /* 0x000000202800780c */ /* 0x000fe40003f04270 */
[----:B------:R-:W-:Y:S01]  /*1f50*/  @P3 IADD3 R196, R9, -0x20, RZ ;  /* 0xffffffe009c43810 */ /* 0x000fe20007ffe0ff */
[----:B------:R4:W5:Y:S01]  /*1f60*/  SHFL.IDX PT, R68, R14, 0x1, 0x181f ;  /* 0x00381f000e447f89 */ /* 0x00096200000e0000 */
[----:B------:R-:W-:Y:S02]  /*1f70*/  ISETP.GE.AND P3, PT, R4, c[0x0][0x1d4], PT ;  /* 0x0000750004007a0c */ /* 0x000fe40003f66270 */
[----:B------:R-:W-:Y:S01]  /*1f80*/  IADD3 R187, R196, 0x800, RZ ;  /* 0x00000800c4bb7810 */ /* 0x000fe20007ffe0ff */
[----:B------:R-:W-:Y:S01]  /*1f90*/  SHFL.IDX PT, R9, R7, RZ, 0x181f ;  /* 0x00181fff07097589 */ /* 0x000fe200000e0000 */
[----:B------:R-:W-:-:S02]  /*1fa0*/  SEL R213, RZ, 0x10, P3 ;  /* 0x00000010ffd57807 */ /* 0x000fc40001800000 */
[C---:B------:R-:W-:Y:S01]  /*1fb0*/  IADD3 R186, R196.reuse, 0x1000, RZ ;  /* 0x00001000c4ba7810 */ /* 0x040fe20007ffe0ff */
[----:B------:R5:W5:Y:S01]  /*1fc0*/  SHFL.IDX PT, R8, R7, 0x1, 0x181f ;  /* 0x00381f0007087f89 */ /* 0x000b6200000e0000 */
[----:B------:R-:W-:Y:S01]  /*1fd0*/  IADD3 R185, R196, 0x1800, RZ ;  /* 0x00001800c4b97810 */ /* 0x000fe20007ffe0ff */
[--C-:B-1----:R-:W-:Y:S01]  /*1fe0*/  @P1 IMAD.WIDE R18, R210, 0x2, R12.reuse ;  /* 0x00000002d2121825 */ /* 0x102fe200078e020c */
[C---:B------:R-:W-:Y:S02]  /*1ff0*/  IADD3 R183, R196.reuse, 0x2000, RZ ;  /* 0x00002000c4b77810 */ /* 0x040fe40007ffe0ff */
[C---:B------:R-:W-:Y:S01]  /*2000*/  IADD3 R182, R196.reuse, 0x2800, RZ ;  /* 0x00002800c4b67810 */ /* 0x040fe20007ffe0ff */
[--C-:B--2---:R-:W-:Y:S01]  /*2010*/  @P1 IMAD.WIDE R16, R209, 0x2, R12.reuse ;  /* 0x00000002d1101825 */ /* 0x104fe200078e020c */
[----:B------:R1:W-:Y:S01]  /*2020*/  @P1 LDGSTS.E.BYPASS.LTC128B.128 [R199+0x6100], [R18.64], !P5 ;  /* 0x0610000012c71fae */ /* 0x0003e2000e901d52 */
[----:B------:R-:W-:Y:S02]  /*2030*/  IADD3 R181, R196, 0x3000, RZ ;  /* 0x00003000c4b57810 */ /* 0x000fe40007ffe0ff */
[----:B------:R-:W-:Y:S01]  /*2040*/  @P1 IMAD.WIDE R12, R208, 0x2, R12 ;  /* 0x00000002d00c1825 */ /* 0x000fe200078e020c */
[----:B------:R2:W-:Y:S01]  /*2050*/  @P1 LDGSTS.E.BYPASS.LTC128B.128 [R199+0x8100], [R16.64], !P4 ;  /* 0x0810000010c71fae */ /* 0x0005e2000e101d52 */
[----:B------:R-:W-:-:S02]  /*2060*/  IADD3 R180, R196, 0x3800, RZ ;  /* 0x00003800c4b47810 */ /* 0x000fc40007ffe0ff */
[--C-:B---3--:R-:W-:Y:S01]  /*2070*/  @P0 IMAD.WIDE R20, R210, 0x2, R10.reuse ;  /* 0x00000002d2140825 */ /* 0x108fe200078e020a */
[----:B------:R3:W-:Y:S01]  /*2080*/  @P1 LDGSTS.E.BYPASS.LTC128B.128 [R199+0xa100], [R12.64], !P3 ;  /* 0x0a1000000cc71fae */ /* 0x0007e2000d901d52 */
[C---:B------:R-:W-:Y:S02]  /*2090*/  IADD3 R179, R196.reuse, 0x4000, RZ ;  /* 0x00004000c4b37810 */ /* 0x040fe40007ffe0ff */
[--C-:B------:R-:W-:Y:S01]  /*20a0*/  @P0 IMAD.WIDE R22, R209, 0x2, R10.reuse ;  /* 0x00000002d1160825 */ /* 0x100fe200078e020a */
[----:B------:R1:W-:Y:S01]  /*20b0*/  @P0 LDGSTS.E.BYPASS.LTC128B.128 [R199+0x7100], [R20.64], !P5 ;  /* 0x0710000014c70fae */ /* 0x0003e2000e901d52 */
[----:B------:R-:W-:Y:S02]  /*20c0*/  IADD3 R178, R196, 0x4800, RZ ;  /* 0x00004800c4b27810 */ /* 0x000fe40007ffe0ff */
[----:B----4-:R-:W-:Y:S01]  /*20d0*/  @P0 IMAD.WIDE R14, R208, 0x2, R10 ;  /* 0x00000002d00e0825 */ /* 0x010fe200078e020a */
[----:B------:R4:W-:Y:S01]  /*20e0*/  @P0 LDGSTS.E.BYPASS.LTC128B.128 [R199+0x9100], [R22.64], !P4 ;  /* 0x0910000016c70fae */ /* 0x0009e2000e101d52 */
[----:B------:R-:W-:-:S02]  /*20f0*/  IADD3 R177, R196, 0x5000, RZ ;  /* 0x00005000c4b17810 */ /* 0x000fc40007ffe0ff */
[----:B-----5:R-:W-:Y:S01]  /*2100*/  IMAD.WIDE R6, R210, 0x2, RZ ;  /* 0x00000002d2067825 */ /* 0x020fe200078e02ff */
[----:B------:R5:W-:Y:S01]  /*2110*/  @P0 LDGSTS.E.BYPASS.LTC128B.128 [R199+0xb100], [R14.64], !P3 ;  /* 0x0b1000000ec70fae */ /* 0x000be2000d901d52 */
[----:B------:R-:W-:Y:S02]  /*2120*/  IADD3 R176, R196, 0x5800, RZ ;  /* 0x00005800c4b07810 */ /* 0x000fe40007ffe0ff */
[----:B------:R-:W-:Y:S01]  /*2130*/  IMAD R11, R80, 0x400, R79 ;  /* 0x00000400500b7824 */ /* 0x000fe200078e024f */
[----:B------:R-:W0:Y:S01]  /*2140*/  LDGDEPBAR ;  /* 0x00000000000079af */ /* 0x000e220000000000 */
[----:B------:R-:W-:Y:S02]  /*2150*/  IADD3 R42, P1, R6, R68, RZ ;  /* 0x00000044062a7210 */ /* 0x000fe40007f3e0ff */
[----:B------:R-:W-:-:S03]  /*2160*/  IMAD.IADD R198, R76, 0x1, R11 ;  /* 0x000000014cc67824 */ /* 0x000fc600078e020b */
[----:B------:R-:W-:Y:S02]  /*2170*/  IMAD.X R43, R7, 0x1, R8, P1 ;  /* 0x00000001072b7824 */ /* 0x000fe400008e0608 */
[----:B--2---:R-:W-:Y:S01]  /*2180*/  IMAD.WIDE R16, R209, 0x2, RZ ;  /* 0x00000002d1107825 */ /* 0x004fe200078e02ff */
[----:B---3--:R-:W-:-:S03]  /*2190*/  IADD3 R12, P0, R44, R6, RZ ;  /* 0x000000062c0c7210 */ /* 0x008fc60007f1e0ff */
[----:B------:R-:W-:Y:S01]  /*21a0*/  IMAD.SHL.U32 R198, R198, 0x2, RZ ;  /* 0x00000002c6c67824 */ /* 0x000fe200078e00ff */
[----:B------:R-:W-:Y:S01]  /*21b0*/  IADD3 R6, P6, R44, R16, RZ ;  /* 0x000000102c067210 */ /* 0x000fe20007fde0ff */
[C---:B------:R-:W-:Y:S01]  /*21c0*/  IMAD.X R13, R9.reuse, 0x1, R7, P0 ;  /* 0x00000001090d7824 */ /* 0x040fe200000e0607 */
[----:B------:R-:W-:Y:S01]  /*21d0*/  IADD3 R70, P0, R16, R68, RZ ;  /* 0x0000004410467210 */ /* 0x000fe20007f1e0ff */
[----:B------:R-:W-:Y:S02]  /*21e0*/  IMAD R194, R2, 0x2, R198 ;  /* 0x0000000202c27824 */ /* 0x000fe400078e02c6 */
[----:B------:R-:W-:Y:S01]  /*21f0*/  IMAD.X R7, R9, 0x1, R17, P6 ;  /* 0x0000000109077824 */ /* 0x000fe200030e0611 */
[----:B------:R-:W-:Y:S01]  /*2200*/  ISETP.GE.AND P6, PT, R5, c[0x0][0x1d4], PT ;  /* 0x0000750005007a0c */ /* 0x000fe20003fc6270 */
[----:B------:R-:W-:Y:S02]  /*2210*/  IMAD.X R71, R17, 0x1, R8, P0 ;  /* 0x0000000111477824 */ /* 0x000fe400000e0608 */
[----:B-----5:R-:W-:Y:S01]  /*2220*/  IMAD.WIDE R14, R208, 0x2, RZ ;  /* 0x00000002d00e7825 */ /* 0x020fe200078e02ff */
[----:B------:R-:W-:-:S04]  /*2230*/  DEPBAR.LE SB0, 0x1 ;  /* 0x000080400000791a */ /* 0x000fc80000000000 */
[----:B------:R-:W-:-:S04]  /*2240*/  DEPBAR.LE SB0, 0x0 ;  /* 0x000080000000791a */ /* 0x000fc80000000000 */
[----:B------:R-:W-:Y:S01]  /*2250*/  BAR.SYNC.DEFER_BLOCKING 0x0 ;  /* 0x0000000000007b1d */ /* 0x000fe20000010000 */
[----:B------:R-:W-:Y:S01]  /*2260*/  IADD3 R44, P1, R44, R14, RZ ;  /* 0x0000000e2c2c7210 */ /* 0x000fe20007f3e0ff */
[C---:B------:R-:W-:Y:S01]  /*2270*/  IMAD R193, R3.reuse, 0x2, R198 ;  /* 0x0000000203c17824 */ /* 0x040fe200078e02c6 */
[----:B------:R-:W-:Y:S01]  /*2280*/  IADD3 R68, P0, R14, R68, RZ ;  /* 0x000000440e447210 */ /* 0x000fe20007f1e0ff */
[----:B------:R-:W-:Y:S02]  /*2290*/  IMAD R191, R3, 0x2, R194 ;  /* 0x0000000203bf7824 */ /* 0x000fe400078e02c2 */
[----:B------:R-:W-:Y:S01]  /*22a0*/  IMAD.X R45, R9, 0x1, R15, P1 ;  /* 0x00000001092d7824 */ /* 0x000fe200008e060f */
[----:B------:R-:W-:Y:S01]  /*22b0*/  ISETP.GE.AND P1, PT, R210, c[0x0][0x1d4], PT ;  /* 0x00007500d2007a0c */ /* 0x000fe20003f26270 */
[----:B------:R-:W-:-:S03]  /*22c0*/  IMAD.X R69, R15, 0x1, R8, P0 ;  /* 0x000000010f457824 */ /* 0x000fc600000e0608 */
[----:B------:R-:W-:Y:S02]  /*22d0*/  ISETP.LT.OR P0, PT, R40, 0x1, P1 ;  /* 0x000000012800780c */ /* 0x000fe40000f01670 */
[----:B------:R-:W-:Y:S01]  /*22e0*/  ISETP.GE.AND P1, PT, R4, c[0x0][0x1d4], PT ;  /* 0x0000750004007a0c */ /* 0x000fe20003f26270 */
[----:B------:R-:W-:Y:S04]  /*22f0*/  LDSM.16.M88.4 R72, [R198+0xc100] ;  /* 0x00c10000c648783b */ /* 0x000fe80000000200 */
[----:B------:R-:W2:Y:S04]  /*2300*/  LDSM.16.M88.4 R24, [R197+0x6100] ;  /* 0x00610000c518783b */ /* 0x000ea80000000200 */
[----:B------:R-:W-:Y:S04]  /*2310*/  LDSM.16.M88.4 R52, [R194+0xc100] ;  /* 0x00c10000c234783b */ /* 0x000fe80000000200 */
[----:B-1----:R-:W4:Y:S04]  /*2320*/  LDSM.16.M88.4 R16, [R197+0x6900] ;  /* 0x00690000c510783b */ /* 0x002f280000000200 */
[----:B------:R-:W1:Y:S04]  /*2330*/  LDSM.16.M88.4 R8, [R197+0x7100] ;  /* 0x00710000c508783b */ /* 0x000e680000000200 */
[----:B------:R-:W3:Y:S04]  /*2340*/  LDSM.16.M88.4 R36, [R197+0x7900] ;  /* 0x00790000c524783b */ /* 0x000ee80000000200 */
[----:B------:R-:W5:Y:S04]  /*2350*/  LDSM.16.M88.4 R32, [R196] ;  /* 0x00000000c420783b */ /* 0x000f680000000200 */
[----:B------:R-:W-:Y:S04]  /*2360*/  LDSM.16.M88.4 R64, [R196+0x800] ;  /* 0x00080000c440783b */ /* 0x000fe80000000200 */
[----:B------:R-:W3:Y:S04]  /*2370*/  LDSM.16.M88.4 R60, [R196+0x1000] ;  /* 0x00100000c43c783b */ /* 0x000ee80000000200 */
[----:B------:R-:W3:Y:S04]  /*2380*/  LDSM.16.M88.4 R56, [R196+0x1800] ;  /* 0x00180000c438783b */ /* 0x000ee80000000200 */
[----:B------:R-:W-:Y:S01]  /*2390*/  @!PT LDS RZ, [RZ] ;  /* 0x00000000fffff984 */ /* 0x000fe20000000800 */
[----:B------:R-:W-:Y:S01]  /*23a0*/  @!PT LDS RZ, [RZ] ;  /* 0x00000000fffff984 */ /* 0x000fe20000000800 */
[----:B------:R-:W-:Y:S01]  /*23b0*/  @!PT LDS RZ, [RZ] ;  /* 0x00000000fffff984 */ /* 0x000fe20000000800 */
[----:B------:R1:W-:Y:S01]  /*23c0*/  LDGSTS.E.BYPASS.LTC128B.128 [R199+0x100], [R12.64], !P0 ;  /* 0x001000000cc77fae */ /* 0x0003e2000c101d52 */
[----:B------:R-:W-:-:S02]  /*23d0*/  ISETP.LT.OR P0, PT, R40, 0x1, P6 ;  /* 0x000000012800780c */ /* 0x000fc40003701670 */
[C---:B------:R-:W-:Y:S01]  /*23e0*/  ISETP.LT.OR P6, PT, R40.reuse, 0x21, P6 ;  /* 0x000000212800780c */ /* 0x040fe200037c1670 */
[C---:B--2---:R-:W-:Y:S08]  /*23f0*/  HMMA.16816.F32.BF16 R28, R72.reuse, R24, RZ ;  /* 0x00000018481c723c */ /* 0x044ff000000418ff */
[----:B------:R-:W-:Y:S02]  /*2400*/  HMMA.16816.F32.BF16 R24, R72, R26, RZ ;  /* 0x0000001a4818723c */ /* 0x000fe400000418ff */
[----:B------:R3:W-:Y:S01]  /*2410*/  LDGSTS.E.BYPASS.LTC128B.128 [R199+0x2100], [R6.64], !P0 ;  /* 0x0210000006c77fae */ /* 0x0007e2000c101d52 */
[----:B------:R-:W-:-:S02]  /*2420*/  ISETP.LT.OR P0, PT, R40, 0x1, P1 ;  /* 0x000000012800780c */ /* 0x000fc40000f01670 */
[----:B------:R-:W-:-:S03]  /*2430*/  ISETP.LT.OR P1, PT, R40, 0x21, P1 ;  /* 0x000000212800780c */ /* 0x000fc60000f21670 */
[C---:B----4-:R-:W-:Y:S08]  /*2440*/  HMMA.16816.F32.BF16 R20, R72.reuse, R16, RZ ;  /* 0x000000104814723c */ /* 0x050ff000000418ff */
[----:B------:R2:W-:Y:S01]  /*2450*/  LDGSTS.E.BYPASS.LTC128B.128 [R199+0x4100], [R44.64], !P0 ;  /* 0x041000002cc77fae */ /* 0x0005e2000c101d52 */
[----:B------:R-:W-:Y:S01]  /*2460*/  ISETP.GE.AND P0, PT, R210, c[0x0][0x1d4], PT ;  /* 0x00007500d2007a0c */ /* 0x000fe20003f06270 */
[----:B-1----:R-:W-:Y:S03]  /*2470*/  HMMA.16816.F32.BF16 R12, R72, R8, RZ ;  /* 0x00000008480c723c */ /* 0x002fe600000418ff */
[----:B------:R-:W-:-:S05]  /*2480*/  ISETP.LT.OR P0, PT, R40, 0x21, P0 ;  /* 0x000000212800780c */ /* 0x000fca0000701670 */
[C---:B------:R-:W-:Y:S08]  /*2490*/  HMMA.16816.F32.BF16 R16, R72.reuse, R18, RZ ;  /* 0x000000124810723c */ /* 0x040ff000000418ff */
[----:B------:R1:W-:Y:S01]  /*24a0*/  LDGSTS.E.BYPASS.LTC128B.128 [R199+0x1100], [R42.64], !P0 ;  /* 0x011000002ac77fae */ /* 0x0003e2000c101d52 */
[----:B------:R-:W-:Y:S01]  /*24b0*/  LOP3.LUT P0, RZ, R0, 0x4, RZ, 0xc0, !PT ;  /* 0x0000000400ff7812 */ /* 0x000fe2000780c0ff */
[----:B------:R-:W-:Y:S01]  /*24c0*/  IMAD.MOV.U32 R0, RZ, RZ, 0x40 ;  /* 0x00000040ff007424 */ /* 0x000fe200078e00ff */
[----:B------:R-:W-:Y:S01]  /*24d0*/  HMMA.16816.F32.BF16 R8, R72, R10, RZ ;  /* 0x0000000a4808723c */ /* 0x000fe200000418ff */
[----:B------:R4:W-:Y:S03]  /*24e0*/  LDGSTS.E.BYPASS.LTC128B.128 [R199+0x3100], [R70.64], !P6 ;  /* 0x0310000046c77fae */ /* 0x0009e6000f101d52 */
[----:B------:R-:W-:Y:S01]  /*24f0*/  SEL R0, R0, 0xffffffc0, !P0 ;  /* 0xffffffc000007807 */ /* 0x000fe20004000000 */
[----:B------:R4:W-:Y:S01]  /*2500*/  LDGSTS.E.BYPASS.LTC128B.128 [R199+0x5100], [R68.64], !P1 ;  /* 0x0510000044c77fae */ /* 0x0009e2000c901d52 */
[----:B------:R-:W-:-:S02]  /*2510*/  PLOP3.LUT P0, PT, PT, PT, UP2, 0x40, 0x0 ;  /* 0x000000000000781c */ /* 0x000fc40003f0e828 */
[C---:B---3--:R-:W-:Y:S01]  /*2520*/  HMMA.16816.F32.BF16 R4, R72.reuse, R36, RZ ;  /* 0x000000244804723c */ /* 0x048fe200000418ff */
[----:B------:R-:W-:Y:S01]  /*2530*/  IMAD.IADD R192, R197, 0x1, R0 ;  /* 0x00000001c5c07824 */ /* 0x000fe200078e0200 */
[----:B------:R-:W-:Y:S01]  /*2540*/  LDSM.16.M88.4 R48, [R193+0xc100] ;  /* 0x00c10000c130783b */ /* 0x000fe20000000200 */
[----:B------:R-:W-:Y:S01]  /*2550*/  IMAD.IADD R184, R0, 0x1, R196 ;  /* 0x0000000100b87824 */ /* 0x000fe200078e02c4 */
[----:B------:R-:W-:Y:S02]  /*2560*/  ISETP.GT.AND P1, PT, R202, 0x3f, PT ;  /* 0x0000003fca00780c */ /* 0x000fe40003f24270 */
[----:B--2---:R-:W-:Y:S02]  /*2570*/  LDSM.16.M88.4 R44, [R192+0x6100] ;  /* 0x00610000c02c783b */ /* 0x004fe40000000200 */
[----:B------:R-:W-:Y:S02]  /*2580*/  HMMA.16816.F32.BF16 R72, R72, R38, RZ ;  /* 0x000000264848723c */ /* 0x000fe400000418ff */
[----:B------:R-:W2:Y:S04]  /*2590*/  LDSM.16.M88.4 R36, [R192+0x7100] ;  /* 0x00710000c024783b */ /* 0x000ea80000000200 */
[----:B------:R-:W0:Y:S02]  /*25a0*/  LDGDEPBAR ;  /* 0x00000000000079af */ /* 0x000e240000000000 */
[C---:B-----5:R-:W-:Y:S02]  /*25b0*/  HMMA.16816.F32.BF16 R28, R52.reuse, R32, R28 ;  /* 0x00000020341c723c */ /* 0x060fe4000004181c */
[----:B-1----:R-:W1:Y:S06]  /*25c0*/  LDSM.16.M88.4 R40, [R192+0x6900] ;  /* 0x00690000c028783b */ /* 0x002e6c0000000200 */
[C---:B------:R-:W-:Y:S01]  /*25d0*/  HMMA.16816.F32.BF16 R24, R52.reuse, R34, R24 ;  /* 0x000000223418723c */ /* 0x040fe20000041818 */
[----:B------:R-:W3:Y:S04]  /*25e0*/  LDSM.16.M88.4 R32, [R192+0x7900] ;  /* 0x00790000c020783b */ /* 0x000ee80000000200 */
[----:B----4-:R-:W-:Y:S03]  /*25f0*/  LDSM.16.M88.4 R68, [R191+0xc100] ;  /* 0x00c10000bf44783b */ /* 0x010fe60000000200 */
[C---:B------:R-:W-:Y:S08]  /*2600*/  HMMA.16816.F32.BF16 R12, R52.reuse, R60, R12 ;  /* 0x0000003c340c723c */ /* 0x040ff0000004180c */
[C---:B------:R-:W-:Y:S08]  /*2610*/  HMMA.16816.F32.BF16 R20, R52.reuse, R64, R20 ;  /* 0x000000403414723c */ /* 0x040ff00000041814 */
[C---:B------:R-:W-:Y:S01]  /*2620*/  HMMA.16816.F32.BF16 R16, R52.reuse, R66, R16 ;  /* 0x000000423410723c */ /* 0x040fe20000041810 */
[----:B------:R-:W-:Y:S07]  /*2630*/  LDSM.16.M88.4 R64, [R184] ;  /* 0x00000000b840783b */ /* 0x000fee0000000200 */
[C---:B------:R-:W-:Y:S01]  /*2640*/  HMMA.16816.F32.BF16 R8, R52.reuse, R62, R8 ;  /* 0x0000003e3408723c */ /* 0x040fe20000041808 */
[----:B------:R-:W-:Y:S07]  /*2650*/  LDSM.16.M88.4 R60, [R184+0x800] ;  /* 0x00080000b83c783b */ /* 0x000fee0000000200 */
[C---:B------:R-:W-:Y:S08]  /*2660*/  HMMA.16816.F32.BF16 R4, R52.reuse, R56, R4 ;  /* 0x000000383404723c */ /* 0x040ff00000041804 */
[----:B------:R-:W-:Y:S01]  /*2670*/  HMMA.16816.F32.BF16 R72, R52, R58, R72 ;  /* 0x0000003a3448723c */ /* 0x000fe20000041848 */
[----:B------:R-:W4:Y:S04]  /*2680*/  LDSM.16.M88.4 R56, [R184+0x1000] ;  /* 0x00100000b838783b */ /* 0x000f280000000200 */
[----:B------:R-:W5:Y:S03]  /*2690*/  LDSM.16.M88.4 R52, [R184+0x1800] ;  /* 0x00180000b834783b */ /* 0x000f660000000200 */
[C---:B--2---:R-:W-:Y:S08]  /*26a0*/  HMMA.16816.F32.BF16 R12, R48.reuse, R36, R12 ;  /* 0x00000024300c723c */ /* 0x044ff0000004180c */
[C---:B------:R-:W-:Y:S08]  /*26b0*/  HMMA.16816.F32.BF16 R28, R48.reuse, R44, R28 ;  /* 0x0000002c301c723c */ /* 0x040ff0000004181c */
[C---:B------:R-:W-:Y:S01]  /*26c0*/  HMMA.16816.F32.BF16 R24, R48.reuse, R46, R24 ;  /* 0x0000002e3018723c */ /* 0x040fe20000041818 */
[----:B------:R-:W-:Y:S07]  /*26d0*/  LDSM.16.M88.4 R44, [R197+0x8100] ;  /* 0x00810000c52c783b */ /* 0x000fee0000000200 */
[C---:B-1----:R-:W-:Y:S08]  /*26e0*/  HMMA.16816.F32.BF16 R20, R48.reuse, R40, R20 ;  /* 0x000000283014723c */ /* 0x042ff00000041814 */
[C---:B------:R-:W-:Y:S01]  /*26f0*/  HMMA.16816.F32.BF16 R16, R48.reuse, R42, R16 ;  /* 0x0000002a3010723c */ /* 0x040fe20000041810 */
[----:B------:R-:W-:Y:S07]  /*2700*/  LDSM.16.M88.4 R40, [R197+0x8900] ;  /* 0x00890000c528783b */ /* 0x000fee0000000200 */
[C---:B------:R-:W-:Y:S01]  /*2710*/  HMMA.16816.F32.BF16 R8, R48.reuse, R38, R8 ;  /* 0x000000263008723c */ /* 0x040fe20000041808 */
[----:B------:R-:W-:Y:S07]  /*2720*/  LDSM.16.M88.4 R36, [R197+0x9100] ;  /* 0x00910000c524783b */ /* 0x000fee0000000200 */
[C---:B---3--:R-:W-:Y:S08]  /*2730*/  HMMA.16816.F32.BF16 R4, R48.reuse, R32, R4 ;  /* 0x000000203004723c */ /* 0x048ff00000041804 */
[----:B------:R-:W-:Y:S01]  /*2740*/  HMMA.16816.F32.BF16 R72, R48, R34, R72 ;  /* 0x000000223048723c */ /* 0x000fe20000041848 */
[----:B------:R-:W1:Y:S04]  /*2750*/  LDSM.16.M88.4 R48, [R198+0x10100] ;  /* 0x01010000c630783b */ /* 0x000e680000000200 */
[----:B------:R-:W2:Y:S03]  /*2760*/  LDSM.16.M88.4 R32, [R197+0x9900] ;  /* 0x00990000c520783b */ /* 0x000ea60000000200 */
[C---:B----4-:R-:W-:Y:S08]  /*2770*/  HMMA.16816.F32.BF16 R12, R68.reuse, R56, R12 ;  /* 0x00000038440c723c */ /* 0x050ff0000004180c */
[C---:B------:R-:W-:Y:S08]  /*2780*/  HMMA.16816.F32.BF16 R28, R68.reuse, R64, R28 ;  /* 0x00000040441c723c */ /* 0x040ff0000004181c */
[C---:B------:R-:W-:Y:S01]  /*2790*/  HMMA.16816.F32.BF16 R24, R68.reuse, R66, R24 ;  /* 0x000000424418723c */ /* 0x040fe20000041818 */
[----:B------:R-:W-:Y:S07]  /*27a0*/  LDSM.16.M88.4 R64, [R196+0x2000] ;  /* 0x00200000c440783b */ /* 0x000fee0000000200 */
[C---:B------:R-:W-:Y:S08]  /*27b0*/  HMMA.16816.F32.BF16 R20, R68.reuse, R60, R20 ;  /* 0x0000003c4414723c */ /* 0x040ff00000041814 */
[C---:B------:R-:W-:Y:S01]  /*27c0*/  HMMA.16816.F32.BF16 R16, R68.reuse, R62, R16 ;  /* 0x0000003e4410723c */ /* 0x040fe20000041810 */
[----:B------:R-:W-:Y:S07]  /*27d0*/  LDSM.16.M88.4 R60, [R196+0x2800] ;  /* 0x00280000c43c783b */ /* 0x000fee0000000200 */
[C---:B------:R-:W-:Y:S01]  /*27e0*/  HMMA.16816.F32.BF16 R8, R68.reuse, R58, R8 ;  /* 0x0000003a4408723c */ /* 0x040fe20000041808 */
[----:B------:R-:W-:Y:S07]  /*27f0*/  LDSM.16.M88.4 R56, [R196+0x3000] ;  /* 0x00300000c438783b */ /* 0x000fee0000000200 */
[C---:B-----5:R-:W-:Y:S08]  /*2800*/  HMMA.16816.F32.BF16 R4, R68.reuse, R52, R4 ;  /* 0x000000344404723c */ /* 0x060ff00000041804 */
[----:B------:R-:W-:Y:S01]  /*2810*/  HMMA.16816.F32.BF16 R72, R68, R54, R72 ;  /* 0x000000364448723c */ /* 0x000fe20000041848 */
[----:B------:R-:W3:Y:S04]  /*2820*/  LDSM.16.M88.4 R68, [R194+0x10100] ;  /* 0x01010000c244783b */ /* 0x000ee80000000200 */
[----:B------:R-:W4:Y:S03]  /*2830*/  LDSM.16.M88.4 R52, [R196+0x3800] ;  /* 0x00380000c434783b */ /* 0x000f260000000200 */
[C---:B-1----:R-:W-:Y:S08]  /*2840*/  HMMA.16816.F32.BF16 R12, R48.reuse, R36, R12 ;  /* 0x00000024300c723c */ /* 0x042ff0000004180c */
        /* <DEDUP_REMOVED lines=8> */
[C---:B--2---:R-:W-:Y:S08]  /*28d0*/  HMMA.16816.F32.BF16 R4, R48.reuse, R32, R4 ;  /* 0x000000203004723c */ /* 0x044ff00000041804 */
[----:B------:R-:W-:Y:S01]  /*28e0*/  HMMA.16816.F32.BF16 R72, R48, R34, R72 ;  /* 0x000000223048723c */ /* 0x000fe20000041848 */
[----:B------:R-:W1:Y:S04]  /*28f0*/  LDSM.16.M88.4 R48, [R193+0x10100] ;  /* 0x01010000c130783b */ /* 0x000e680000000200 */
[----:B------:R-:W2:Y:S03]  /*2900*/  LDSM.16.M88.4 R32, [R192+0x9900] ;  /* 0x00990000c020783b */ /* 0x000ea60000000200 */
[C---:B---3--:R-:W-:Y:S08]  /*2910*/  HMMA.16816.F32.BF16 R12, R68.reuse, R56, R12 ;  /* 0x00000038440c723c */ /* 0x048ff0000004180c */
        /* <DEDUP_REMOVED lines=8> */
[C---:B----4-:R-:W-:Y:S08]  /*29a0*/  HMMA.16816.F32.BF16 R4, R68.reuse, R52, R4 ;  /* 0x000000344404723c */ /* 0x050ff00000041804 */
        /* <DEDUP_REMOVED lines=54> */
[----:B------:R-:W4:Y:S01]  /*2d10*/  LDSM.16.M88.4 R52, [R184+0x5800] ;  /* 0x00580000b834783b */ /* 0x000f220000000200 */
        /* <DEDUP_REMOVED lines=14> */
[C---:B------:R-:W-:Y:S07]  /*2e00*/  HMMA.16816.F32.BF16 R56, R68.reuse, R58, R8 ;  /* 0x0000003a4438723c */ /* 0x040fee0000041808 */
[----:B------:R-:W-:Y:S01]  /*2e10*/  SHF.R.S32.HI R9, RZ, 0x1f, R210 ;  /* 0x0000001fff097819 */ /* 0x000fe200000114d2 */
[C---:B----4-:R-:W-:Y:S08]  /*2e20*/  HMMA.16816.F32.BF16 R32, R68.reuse, R52, R4 ;  /* 0x000000344420723c */ /* 0x050ff00000041804 */
[----:B------:R-:W-:Y:S01]  /*2e30*/  HMMA.16816.F32.BF16 R72, R68, R54, R72 ;  /* 0x000000364448723c */ /* 0x000fe20000041848 */
[----:B------:R-:W-:Y:S06]  /*2e40*/  BAR.SYNC.DEFER_BLOCKING 0x0 ;  /* 0x0000000000007b1d */ /* 0x000fec0000010000 */
[----:B------:R-:W-:Y:S05]  /*2e50*/  @P0 BRA `(.L_x_395) ;  /* 0x0000041000000947 */ /* 0x000fea0003800000 */
[----:B------:R-:W-:Y:S01]  /*2e60*/  IADD3 R201, R202, UR12, R77 ;  /* 0x0000000ccac97c10 */ /* 0x000fe2000fffe04d */
[----:B------:R-:W-:-:S03]  /*2e70*/  IMAD.MOV.U32 R200, RZ, RZ, RZ ;  /* 0x000000ffffc87224 */ /* 0x000fc600078e00ff */
[----:B------:R-:W-:-:S05]  /*2e80*/  IADD3 R201, R201, -0x40, RZ ;  /* 0xffffffc0c9c97810 */ /* 0x000fca0007ffe0ff */
        /* <DEDUP_REMOVED lines=9> */
[----:B------:R-:W-:Y:S01]  /*2f20*/  SHF.L.U64.HI R6, R209, 0x1, R212 ;  /* 0x00000001d1067819 */ /* 0x000fe200000102d4 */
[----:B------:R-:W-:Y:S02]  /*2f30*/  IMAD.SHL.U32 R8, R210, 0x2, RZ ;  /* 0x00000002d2087824 */ /* 0x000fe400078e00ff */
[----:B------:R-:W-:-:S04]  /*2f40*/  IMAD R201, R0, c[0x0][0x2b8], R201 ;  /* 0x0000ae0000c97a24 */ /* 0x000fc800078e02c9 */
[----:B------:R-:W-:Y:S01]  /*2f50*/  IMAD.WIDE.U32 R10, R201, c[0x0][0x1e0], RZ ;  /* 0x00007800c90a7a25 */ /* 0x000fe200078e00ff */
[----:B------:R-:W-:-:S05]  /*2f60*/  SHF.R.S32.HI R0, RZ, 0x1f, R201 ;  /* 0x0000001fff007819 */ /* 0x000fca00000114c9 */
[----:B------:R-:W-:-:S04]  /*2f70*/  IMAD R0, R0, c[0x0][0x1e0], RZ ;  /* 0x0000780000007a24 */ /* 0x000fc800078e02ff */
[----:B------:R-:W-:-:S04]  /*2f80*/  IMAD R7, R201, c[0x0][0x1e4], R0 ;  /* 0x00007900c9077a24 */ /* 0x000fc800078e0200 */
[----:B------:R-:W-:Y:S01]  /*2f90*/  IMAD.IADD R11, R11, 0x1, R7 ;  /* 0x000000010b0b7824 */ /* 0x000fe200078e0207 */
[----:B--2---:R-:W-:-:S03]  /*2fa0*/  SHF.R.S32.HI R7, RZ, 0x1f, R200 ;  /* 0x0000001fff077819 */ /* 0x004fc600000114c8 */
[----:B------:R-:W-:Y:S01]  /*2fb0*/  IMAD.WIDE.U32 R4, R200, c[0x0][0x1f0], R10 ;  /* 0x00007c00c8047a25 */ /* 0x000fe200078e000a */
[----:B------:R-:W-:Y:S02]  /*2fc0*/  SHF.L.U64.HI R10, R210, 0x1, R9 ;  /* 0x00000001d20a7819 */ /* 0x000fe40000010209 */
[----:B------:R-:W-:Y:S01]  /*2fd0*/  IADD3 R11, -R213, 0x10, RZ ;  /* 0x00000010d50b7810 */ /* 0x000fe20007ffe1ff */
[----:B------:R-:W-:Y:S01]  /*2fe0*/  IMAD R7, R7, c[0x0][0x1f0], RZ ;  /* 0x00007c0007077a24 */ /* 0x000fe200078e02ff */
[----:B------:R-:W-:Y:S02]  /*2ff0*/  IADD3 R38, P0, R4, UR14, RZ ;  /* 0x0000000e04267c10 */ /* 0x000fe4000ff1e0ff */
[----:B------:R-:W-:Y:S01]  /*3000*/  SEL R4, RZ, 0x10, P4 ;  /* 0x00000010ff047807 */ /* 0x000fe20002000000 */
[----:B------:R-:W-:Y:S01]  /*3010*/  IMAD R0, R200, c[0x0][0x1f4], R7 ;  /* 0x00007d00c8007a24 */ /* 0x000fe200078e0207 */
[----:B------:R-:W-:Y:S02]  /*3020*/  SEL R7, RZ, 0x10, P5 ;  /* 0x00000010ff077807 */ /* 0x000fe40002800000 */
[----:B------:R-:W-:-:S02]  /*3030*/  IADD3 R42, -R4, 0x10, RZ ;  /* 0x00000010042a7810 */ /* 0x000fc40007ffe1ff */
[----:B------:R-:W-:Y:S02]  /*3040*/  IADD3.X R5, R5, UR7, R0, P0, !PT ;  /* 0x0000000705057c10 */ /* 0x000fe400087fe400 */
[C---:B------:R-:W-:Y:S02]  /*3050*/  LEA R0, P0, R38.reuse, c[0x0][0x1c8], 0x1 ;  /* 0x0000720026007a11 */ /* 0x040fe400078008ff */
[----:B------:R-:W-:Y:S02]  /*3060*/  IADD3 R45, -R7, 0x10, RZ ;  /* 0x00000010072d7810 */ /* 0x000fe40007ffe1ff */
[----:B------:R-:W-:Y:S01]  /*3070*/  LEA.HI.X R38, R38, c[0x0][0x1cc], R5, 0x1, P0 ;  /* 0x0000730026267a11 */ /* 0x000fe200000f0c05 */
[----:B------:R-:W1:Y:S01]  /*3080*/  SHFL.IDX PT, R36, R0, 0x1, 0x181f ;  /* 0x00381f0000247f89 */ /* 0x000e6200000e0000 */
[----:B------:R-:W-:Y:S01]  /*3090*/  LOP3.LUT R45, R45, 0xf, RZ, 0xc0, !PT ;  /* 0x0000000f2d2d7812 */ /* 0x000fe200078ec0ff */
[----:B------:R-:W-:Y:S01]  /*30a0*/  IMAD.SHL.U32 R5, R209, 0x2, RZ ;  /* 0x00000002d1057824 */ /* 0x000fe200078e00ff */
[----:B------:R-:W-:Y:S01]  /*30b0*/  LOP3.LUT R42, R42, 0xf, RZ, 0xc0, !PT ;  /* 0x0000000f2a2a7812 */ /* 0x000fe200078ec0ff */
[----:B------:R-:W2:Y:S01]  /*30c0*/  SHFL.IDX PT, R37, R38, 0x1, 0x181f ;  /* 0x00381f0026257f89 */ /* 0x000ea200000e0000 */
[----:B------:R-:W-:-:S03]  /*30d0*/  LOP3.LUT R11, R11, 0xf, RZ, 0xc0, !PT ;  /* 0x0000000f0b0b7812 */ /* 0x000fc600078ec0ff */
        /* <DEDUP_REMOVED lines=14> */
[----:B------:R-:W-:Y:S01]  /*31c0*/  IMAD.X R51, R41, 0x1, R6, P0 ;  /* 0x0000000129337824 */ /* 0x000fe200000e0606 */
        /* <DEDUP_REMOVED lines=10> */
.L_x_395:
[----:B------:R-:W-:Y:S01]  /*3270*/  LOP3.LUT R5, R82, 0xffffffe0, RZ, 0xc0, !PT ;  /* 0xffffffe052057812 */ /* 0x000fe200078ec0ff */
[----:B------:R-:W-:Y:S01]  /*3280*/  UIADD3 UR4, UR10, 0x1, -UR11 ;  /* 0x000000010a047890 */ /* 0x000fe2000fffe80b */
[----:B------:R-:W-:Y:S01]  /*3290*/  LEA.HI R11, R81, R78, RZ, 0x2 ;  /* 0x0000004e510b7211 */ /* 0x000fe200078f10ff */
[----:B------:R-:W-:Y:S01]  /*32a0*/  ULDC UR25, c[0x0][0x2ac] ;  /* 0x0000ab0000197ab9 */ /* 0x000fe20000000800 */
[----:B-1----:R-:W-:Y:S01]  /*32b0*/  SHF.R.S32.HI R7, RZ, 0x1f, R80 ;  /* 0x0000001fff077819 */ /* 0x002fe20000011450 */
[C---:B------:R-:W-:Y:S01]  /*32c0*/  IMAD.IADD R0, R78.reuse, 0x1, -R5 ;  /* 0x000000014e007824 */ /* 0x040fe200078e0a05 */
[----:B------:R-:W-:Y:S01]  /*32d0*/  LOP3.LUT R11, R11, 0xfffffffc, RZ, 0xc0, !PT ;  /* 0xfffffffc0b0b7812 */ /* 0x000fe200078ec0ff */
[----:B------:R-:W-:Y:S01]  /*32e0*/  ULDC UR5, c[0x0][0x324] ;  /* 0x0000c90000057ab9 */ /* 0x000fe20000000800 */
[----:B------:R-:W-:Y:S01]  /*32f0*/  LEA.HI R7, R7, R80, RZ, 0x3 ;  /* 0x0000005007077211 */ /* 0x000fe200078f18ff */
[----:B------:R-:W0:Y:S01]  /*3300*/  LDGDEPBAR ;  /* 0x00000000000079af */ /* 0x000e220000000000 */
[----:B------:R-:W-:Y:S01]  /*3310*/  SHF.R.S32.HI R5, RZ, 0x1f, R0 ;  /* 0x0000001fff057819 */ /* 0x000fe20000011400 */
[----:B------:R-:W-:Y:S01]  /*3320*/  IMAD.IADD R78, R78, 0x1, -R11 ;  /* 0x000000014e4e7824 */ /* 0x000fe200078e0a0b */
[----:B------:R-:W-:-:S02]  /*3330*/  LOP3.LUT R7, R7, 0xffffff8, RZ, 0xc0, !PT ;  /* 0x0ffffff807077812 */ /* 0x000fc400078ec0ff */
[----:B------:R-:W-:Y:S02]  /*3340*/  LEA.HI R4, R5, R0, RZ, 0x2 ;  /* 0x0000000005047211 */ /* 0x000fe400078f10ff */
[----:B------:R-:W-:Y:S01]  /*3350*/  LEA.HI R5, R78, R78, RZ, 0x1 ;  /* 0x0000004e4e057211 */ /* 0x000fe200078f08ff */
[----:B------:R-:W-:Y:S01]  /*3360*/  IMAD.IADD R7, R80, 0x1, -R7 ;  /* 0x0000000150077824 */ /* 0x000fe200078e0a07 */
[----:B------:R-:W-:Y:S02]  /*3370*/  PLOP3.LUT P6, PT, PT, PT, UP1, 0x80, 0x0 ;  /* 0x000000000000781c */ /* 0x000fe40003fcf018 */
[C---:B------:R-:W-:Y:S02]  /*3380*/  LEA.HI.SX32 R6, R4.reuse, UR24, 0x1e ;  /* 0x0000001804067c11 */ /* 0x040fe4000f8ff2ff */
[----:B------:R-:W-:Y:S02]  /*3390*/  LOP3.LUT R5, R5, 0x1ffffffe, RZ, 0xc0, !PT ;  /* 0x1ffffffe05057812 */ /* 0x000fe400078ec0ff */
[----:B------:R-:W-:Y:S01]  /*33a0*/  PLOP3.LUT P0, PT, PT, PT, UP1, 0x80, 0x0 ;  /* 0x000000000000781c */ /* 0x000fe20003f0f018 */
[----:B------:R-:W-:Y:S01]  /*33b0*/  IMAD R6, R7, 0x10, R6 ;  /* 0x0000001007067824 */ /* 0x000fe200078e0206 */
[----:B------:R-:W-:Y:S01]  /*33c0*/  LOP3.LUT R7, R4, 0x7ffffffc, RZ, 0xc0, !PT ;  /* 0x7ffffffc04077812 */ /* 0x000fe200078ec0ff */
[----:B------:R-:W-:-:S02]  /*33d0*/  IMAD.IADD R5, R78, 0x1, -R5 ;  /* 0x000000014e057824 */ /* 0x000fc400078e0a05 */
[----:B------:R-:W-:Y:S02]  /*33e0*/  IMAD.IADD R4, R79, 0x1, R76 ;  /* 0x000000014f047824 */ /* 0x000fe400078e024c */
[----:B------:R-:W-:Y:S02]  /*33f0*/  IMAD R203, R5, 0x8, R6 ;  /* 0x0000000805cb7824 */ /* 0x000fe400078e0206 */
[----:B------:R-:W-:Y:S02]  /*3400*/  IMAD.IADD R204, R0, 0x1, -R7 ;  /* 0x0000000100cc7824 */ /* 0x000fe400078e0a07 */
[----:B------:R-:W-:-:S04]  /*3410*/  @P6 IMAD.HI.U32 R5, R203, c[0x0][0x2c8], RZ ;  /* 0x0000b200cb056a27 */ /* 0x000fc800078e00ff */
[----:B------:R-:W-:Y:S01]  /*3420*/  IMAD.MOV.U32 R37, RZ, RZ, R203 ;  /* 0x000000ffff257224 */ /* 0x000fe200078e00cb */
[----:B------:R-:W-:Y:S01]  /*3430*/  @P0 SHF.R.U32.HI R37, RZ, c[0x0][0x2cc], R5 ;  /* 0x0000b300ff250a19 */ /* 0x000fe20000011605 */
[----:B------:R-:W-:Y:S01]  /*3440*/  IMAD.U32 R7, RZ, RZ, UR4 ;  /* 0x00000004ff077e24 */ /* 0x000fe2000f8e00ff */
[----:B------:R-:W-:Y:S01]  /*3450*/  PLOP3.LUT P0, PT, PT, PT, UP0, 0x40, 0x0 ;  /* 0x000000000000781c */ /* 0x000fe20003f0e808 */
[----:B------:R-:W-:Y:S01]  /*3460*/  IMAD.SHL.U32 R204, R204, 0x2, RZ ;  /* 0x00000002cccc7824 */ /* 0x000fe200078e00ff */
[----:B------:R-:W-:Y:S01]  /*3470*/  ULDC UR4, c[0x0][0x1d0] ;  /* 0x0000740000047ab9 */ /* 0x000fe20000000800 */
[----:B------:R-:W1:Y:S01]  /*3480*/  SHFL.IDX PT, R5, R37, RZ, 0x1c1f ;  /* 0x001c1fff25057589 */ /* 0x000e6200000e0000 */
[----:B------:R-:W-:Y:S02]  /*3490*/  UIMAD UR4, UR25, UR4, -UR11 ;  /* 0x00000004190472a4 */ /* 0x000fe4000f8e0a0b */
[----:B------:R-:W-:Y:S01]  /*34a0*/  IADD3 R6, R7, -c[0x0][0x168], -R204 ;  /* 0x80005a0007067a10 */ /* 0x000fe20007ffe8cc */
[----:B------:R-:W-:-:S03]  /*34b0*/  ULOP3.LUT UR11, URZ, UR5, URZ, 0x33, !UPT ;  /* 0x000000053f0b7292 */ /* 0x000fc6000f8e333f */
[----:B------:R-:W-:Y:S02]  /*34c0*/  IADD3 R8, R6, c[0x0][0x328], RZ ;  /* 0x0000ca0006087a10 */ /* 0x000fe40007ffe0ff */
[----:B------:R-:W-:Y:S02]  /*34d0*/  IADD3 R0, -R204, UR4, RZ ;  /* 0x00000004cc007c10 */ /* 0x000fe4000fffe1ff */
[----:B------:R-:W-:Y:S01]  /*34e0*/  IADD3 R6, R6, UR11, RZ ;  /* 0x0000000b06067c10 */ /* 0x000fe2000fffe0ff */
[----:B-1----:R-:W-:-:S04]  /*34f0*/  IMAD.IADD R7, R8, 0x1, R5 ;  /* 0x0000000108077824 */ /* 0x002fc800078e0205 */
[----:B------:R-:W-:Y:S01]  /*3500*/  IMAD.IADD R10, R6, 0x1, R5 ;  /* 0x00000001060a7824 */ /* 0x000fe200078e0205 */
[----:B------:R-:W-:Y:S01]  /*3510*/  IMNMX R36, R7, R0, PT ;  /* 0x0000000007247217 */ /* 0x000fe20003800200 */
[----:B------:R-:W-:Y:S05]  /*3520*/  @P0 BRA `(.L_x_396) ;  /* 0x0000016000000947 */ /* 0x000fea0003800000 */
[----:B------:R-:W-:Y:S01]  /*3530*/  IMAD.U32 R38, RZ, RZ, UR10 ;  /* 0x0000000aff267e24 */ /* 0x000fe2000f8e00ff */
[----:B------:R-:W-:Y:S04]  /*3540*/  BSSY B0, `(.L_x_397) ;  /* 0x000000f000007945 */ /* 0x000fe80003800000 */
[----:B------:R-:W-:-:S04]  /*3550*/  IADD3 R38, R38, -c[0x0][0x168], R5 ;  /* 0x80005a0026267a10 */ /* 0x000fc80007ffe005 */
[----:B------:R-:W-:-:S13]  /*3560*/  ISETP.GT.AND P0, PT, R38, -0x1, PT ;  /* 0xffffffff2600780c */ /* 0x000fda0003f04270 */
[----:B------:R-:W-:Y:S05]  /*3570*/  @P0 BRA `(.L_x_398) ;  /* 0x0000007000000947 */ /* 0x000fea0003800000 */
[----:B------:R-:W-:Y:S01]  /*3580*/  IMAD.MOV.U32 R5, RZ, RZ, c[0x0][0x32c] ;  /* 0x0000cb00ff057624 */ /* 0x000fe200078e00ff */
[----:B------:R-:W-:-:S04]  /*3590*/  LOP3.LUT R38, RZ, R38, RZ, 0x33, !PT ;  /* 0x00000026ff267212 */ /* 0x000fc800078e33ff */
[----:B------:R-:W-:-:S13]  /*35a0*/  ISETP.NE.AND P0, PT, R5, 0x1, PT ;  /* 0x000000010500780c */ /* 0x000fda0003f05270 */
[----:B------:R-:W-:-:S05]  /*35b0*/  @P0 IMAD.HI.U32 R5, R38, c[0x0][0x330], RZ ;  /* 0x0000cc0026050a27 */ /* 0x000fca00078e00ff */
[----:B------:R-:W-:-:S04]  /*35c0*/  @P0 SHF.R.U32.HI R38, RZ, c[0x0][0x334], R5 ;  /* 0x0000cd00ff260a19 */ /* 0x000fc80000011605 */
[----:B------:R-:W-:Y:S01]  /*35d0*/  LOP3.LUT R38, RZ, R38, RZ, 0x33, !PT ;  /* 0x00000026ff267212 */ /* 0x000fe200078e33ff */
[----:B------:R-:W-:Y:S05]  /*35e0*/  BRA `(.L_x_399) ;  /* 0x0000004000007947 */ /* 0x000fea0003800000 */
.L_x_398:
[----:B------:R-:W-:-:S04]  /*35f0*/  MOV R5, c[0x0][0x32c] ;  /* 0x0000cb0000057a02 */ /* 0x000fc80000000f00 */
[----:B------:R-:W-:-:S13]  /*3600*/  ISETP.NE.AND P0, PT, R5, 0x1, PT ;  /* 0x000000010500780c */ /* 0x000fda0003f05270 */
[----:B------:R-:W-:-:S05]  /*3610*/  @P0 IMAD.HI.U32 R5, R38, c[0x0][0x330], RZ ;  /* 0x0000cc0026050a27 */ /* 0x000fca00078e00ff */
[----:B------:R-:W-:Y:S02]  /*3620*/  @P0 SHF.R.U32.HI R38, RZ, c[0x0][0x334], R5 ;  /* 0x0000cd00ff260a19 */ /* 0x000fe40000011605 */
.L_x_399:
[----:B------:R-:W-:Y:S05]  /*3630*/  BSYNC B0 ;  /* 0x0000000000007941 */ /* 0x000fea0003800000 */
.L_x_397:
[----:B------:R-:W-:-:S04]  /*3640*/  IMAD R7, R38, c[0x0][0x32c], -R77 ;  /* 0x0000cb0026077a24 */ /* 0x000fc800078e0a4d */
[----:B------:R-:W-:-:S05]  /*3650*/  IMAD.IADD R7, R7, 0x1, -R204 ;  /* 0x0000000107077824 */ /* 0x000fca00078e0acc */
[----:B------:R-:W-:Y:S02]  /*3660*/  IADD3 R5, R7, c[0x0][0x32c], RZ ;  /* 0x0000cb0007057a10 */ /* 0x000fe40007ffe0ff */
[----:B------:R-:W-:Y:S02]  /*3670*/  IMNMX R10, R10, R7, !PT ;  /* 0x000000070a0a7217 */ /* 0x000fe40007800200 */
[----:B------:R-:W-:Y:S02]  /*3680*/  IMNMX R36, R36, R5, PT ;  /* 0x0000000524247217 */ /* 0x000fe40003800200 */
.L_x_396:
[----:B------:R-:W-:-:S04]  /*3690*/  ISETP.LT.AND P6, PT, RZ, UR20, PT ;  /* 0x00000014ff007c0c */ /* 0x000fc8000bfc1270 */
[----:B------:R-:W-:-:S04]  /*36a0*/  ISETP.GT.AND P0, PT, R10, RZ, P6 ;  /* 0x000000ff0a00720c */ /* 0x000fc80003704270 */
[----:B------:R-:W-:-:S04]  /*36b0*/  ISETP.LT.OR P0, PT, R36, 0x1, P0 ;  /* 0x000000012400780c */ /* 0x000fc80000701670 */
[----:B------:R-:W-:Y:S02]  /*36c0*/  FSEL R28, R28, -INF , !P0 ;  /* 0xff8000001c1c7808 */ /* 0x000fe40004000000 */
[----:B------:R-:W-:-:S04]  /*36d0*/  ISETP.GT.AND P0, PT, R10, 0x1, P6 ;  /* 0x000000010a00780c */ /* 0x000fc80003704270 */
        /* <DEDUP_REMOVED lines=26> */
[----:B------:R-:W-:Y:S01]  /*3880*/  ISETP.GT.AND P0, PT, R10, 0x28, P6 ;  /* 0x000000280a00780c */ /* 0x000fe20003704270 */
[----:B------:R-:W1:Y:S03]  /*3890*/  SHFL.IDX PT, R13, R37, 0x1, 0x1c1f ;  /* 0x003c1f00250d7f89 */ /* 0x000e6600000e0000 */
        /* <DEDUP_REMOVED lines=10> */
[----:B------:R-:W-:Y:S01]  /*3940*/  FSEL R167, R33, -INF , !P0 ;  /* 0xff80000021a77808 */ /* 0x000fe20004000000 */
[--C-:B-1----:R-:W-:Y:S01]  /*3950*/  IMAD.IADD R33, R8, 0x1, R13.reuse ;  /* 0x0000000108217824 */ /* 0x102fe200078e020d */
[----:B------:R-:W-:Y:S01]  /*3960*/  ISETP.GT.AND P0, PT, R10, 0x38, P6 ;  /* 0x000000380a00780c */ /* 0x000fe20003704270 */
[----:B------:R-:W-:-:S03]  /*3970*/  IMAD.IADD R8, R6, 0x1, R13 ;  /* 0x0000000106087824 */ /* 0x000fc600078e020d */
[----:B------:R-:W-:Y:S02]  /*3980*/  ISETP.LT.OR P0, PT, R36, 0x39, P0 ;  /* 0x000000392400780c */ /* 0x000fe40000701670 */
[----:B------:R-:W-:Y:S02]  /*3990*/  IMNMX R0, R33, R0, PT ;  /* 0x0000000021007217 */ /* 0x000fe40003800200 */
[----:B------:R-:W-:Y:S02]  /*39a0*/  FSEL R143, R72, -INF , !P0 ;  /* 0xff800000488f7808 */ /* 0x000fe40004000000 */
[----:B------:R-:W-:-:S04]  /*39b0*/  ISETP.GT.AND P0, PT, R10, 0x39, P6 ;  /* 0x000000390a00780c */ /* 0x000fc80003704270 */
[----:B------:R-:W-:-:S04]  /*39c0*/  ISETP.LT.OR P0, PT, R36, 0x3a, P0 ;  /* 0x0000003a2400780c */ /* 0x000fc80000701670 */
[----:B------:R-:W-:Y:S02]  /*39d0*/  FSEL R141, R73, -INF , !P0 ;  /* 0xff800000498d7808 */ /* 0x000fe40004000000 */
[----:B------:R-:W-:-:S13]  /*39e0*/  PLOP3.LUT P0, PT, PT, PT, UP0, 0x40, 0x0 ;  /* 0x000000000000781c */ /* 0x000fda0003f0e808 */
        /* <DEDUP_REMOVED lines=13> */
.L_x_402:
[----:B------:R-:W-:-:S04]  /*3ac0*/  MOV R6, c[0x0][0x32c] ;  /* 0x0000cb0000067a02 */ /* 0x000fc80000000f00 */
[----:B------:R-:W-:-:S13]  /*3ad0*/  ISETP.NE.AND P0, PT, R6, 0x1, PT ;  /* 0x000000010600780c */ /* 0x000fda0003f05270 */
[----:B------:R-:W-:-:S05]  /*3ae0*/  @P0 IMAD.HI.U32 R6, R10, c[0x0][0x330], RZ ;  /* 0x0000cc000a060a27 */ /* 0x000fca00078e00ff */
[----:B------:R-:W-:Y:S02]  /*3af0*/  @P0 SHF.R.U32.HI R10, RZ, c[0x0][0x334], R6 ;  /* 0x0000cd00ff0a0a19 */ /* 0x000fe40000011606 */
.L_x_403:
[----:B------:R-:W-:Y:S05]  /*3b00*/  BSYNC B0 ;  /* 0x0000000000007941 */ /* 0x000fea0003800000 */
.L_x_401:
[----:B------:R-:W-:-:S04]  /*3b10*/  IMAD R33, R10, c[0x0][0x32c], -R77 ;  /* 0x0000cb000a217a24 */ /* 0x000fc800078e0a4d */
[----:B------:R-:W-:-:S05]  /*3b20*/  IMAD.IADD R33, R33, 0x1, -R204 ;  /* 0x0000000121217824 */ /* 0x000fca00078e0acc */
[----:B------:R-:W-:Y:S02]  /*3b30*/  IADD3 R13, R33, c[0x0][0x32c], RZ ;  /* 0x0000cb00210d7a10 */ /* 0x000fe40007ffe0ff */
[----:B------:R-:W-:Y:S02]  /*3b40*/  IMNMX R8, R8, R33, !PT ;  /* 0x0000002108087217 */ /* 0x000fe40007800200 */
[----:B------:R-:W-:Y:S02]  /*3b50*/  IMNMX R0, R0, R13, PT ;  /* 0x0000000d00007217 */ /* 0x000fe40003800200 */
.L_x_400:
[----:B------:R-:W-:Y:S01]  /*3b60*/  ISETP.GT.AND P0, PT, R8, 0x1, P6 ;  /* 0x000000010800780c */ /* 0x000fe20003704270 */
[----:B------:R-:W-:Y:S01]  /*3b70*/  IMAD.SHL.U32 R195, R4, 0x2, RZ ;  /* 0x0000000204c37824 */ /* 0x000fe200078e00ff */
[----:B------:R-:W-:Y:S01]  /*3b80*/  FMNMX.FTZ R20, R28, R29, !PT ;  /* 0x0000001d1c147209 */ /* 0x000fe20007810000 */
[----:B------:R-:W-:Y:S01]  /*3b90*/  ULDC.64 UR4, c[0x0][0x2c8] ;  /* 0x0000b20000047ab9 */ /* 0x000fe20000000a00 */
[----:B------:R-:W-:Y:S01]  /*3ba0*/  ISETP.LT.OR P0, PT, R0, 0x2, P0 ;  /* 0x000000020000780c */ /* 0x000fe20000701670 */
[--C-:B------:R-:W-:Y:S01]  /*3bb0*/  IMAD R189, R3, 0x2, R195.reuse ;  /* 0x0000000203bd7824 */ /* 0x100fe200078e02c3 */
[----:B------:R-:W-:Y:S01]  /*3bc0*/  LDSM.16.MT88.4 R40, [R195+0x2100] ;  /* 0x00210000c328783b */ /* 0x000fe20000004200 */
[----:B------:R-:W-:Y:S01]  /*3bd0*/  IMAD R190, R2, 0x2, R195 ;  /* 0x0000000202be7824 */ /* 0x000fe200078e02c3 */
[----:B------:R-:W-:Y:S01]  /*3be0*/  FSEL R16, R31, -INF , !P0 ;  /* 0xff8000001f107808 */ /* 0x000fe20004000000 */
[----:B------:R-:W-:Y:S01]  /*3bf0*/  UIMAD.WIDE.U32 UR26, UR24, UR4, URZ ;  /* 0x00000004181a72a5 */ /* 0x000fe2000f8e003f */
[----:B------:R-:W-:Y:S01]  /*3c00*/  ISETP.GT.AND P0, PT, R8, 0x8, P6 ;  /* 0x000000080800780c */ /* 0x000fe20003704270 */
[----:B------:R-:W-:Y:S01]  /*3c10*/  IMAD R188, R3, 0x2, R190 ;  /* 0x0000000203bc7824 */ /* 0x000fe200078e02be */
[----:B------:R-:W-:Y:S01]  /*3c20*/  LDSM.16.MT88.4 R100, [R195+0x100] ;  /* 0x00010000c364783b */ /* 0x000fe20000004200 */
[----:B------:R-:W-:Y:S01]  /*3c30*/  UIADD3 UR20, UR20, -0x2, URZ ;  /* 0xfffffffe14147890 */ /* 0x000fe2000fffe03f */
[----:B------:R-:W-:-:S02]  /*3c40*/  ISETP.LT.OR P0, PT, R0, 0x9, P0 ;  /* 0x000000090000780c */ /* 0x000fc40000701670 */
[----:B------:R-:W-:Y:S01]  /*3c50*/  LDSM.16.MT88.4 R108, [R190+0x100] ;  /* 0x00010000be6c783b */ /* 0x000fe20000004200 */
[----:B------:R-:W-:Y:S01]  /*3c60*/  @UP1 UMOV UR25, UR27 ;  /* 0x0000001b00191c82 */ /* 0x000fe20008000000 */
[----:B------:R-:W-:Y:S01]  /*3c70*/  FSEL R26, R26, -INF , !P0 ;  /* 0xff8000001a1a7808 */ /* 0x000fe20004000000 */
[----:B------:R-:W-:Y:S01]  /*3c80*/  @UP1 USHF.R.U32.HI UR24, URZ, UR5, UR25 ;  /* 0x000000053f181299 */ /* 0x000fe20008011619 */
[----:B------:R-:W-:Y:S01]  /*3c90*/  ISETP.GT.AND P0, PT, R8, 0x9, P6 ;  /* 0x000000090800780c */ /* 0x000fe20003704270 */
[----:B------:R-:W-:Y:S02]  /*3ca0*/  LDSM.16.MT88.4 R116, [R189+0x100] ;  /* 0x00010000bd74783b */ /* 0x000fe40000004200 */
[----:B------:R-:W-:Y:S01]  /*3cb0*/  UIADD3 UR4, UR21, UR24, URZ ;  /* 0x0000001815047290 */ /* 0x000fe2000fffe03f */
[----:B------:R-:W-:Y:S01]  /*3cc0*/  ISETP.LT.OR P0, PT, R0, 0xa, P0 ;  /* 0x0000000a0000780c */ /* 0x000fe20000701670 */
[----:B------:R-:W-:Y:S01]  /*3cd0*/  LDSM.16.MT88.4 R124, [R188+0x100] ;  /* 0x00010000bc7c783b */ /* 0x000fe20000004200 */
[----:B------:R-:W-:-:S02]  /*3ce0*/  ULDC UR21, c[0x0][0x328] ;  /* 0x0000ca0000157ab9 */ /* 0x000fc40000000800 */
[----:B------:R-:W-:Y:S01]  /*3cf0*/  FSEL R6, R27, -INF , !P0 ;  /* 0xff8000001b067808 */ /* 0x000fe20004000000 */
[----:B------:R-:W-:Y:S01]  /*3d00*/  LDSM.16.MT88.4 R48, [R190+0x2100] ;  /* 0x00210000be30783b */ /* 0x000fe20000004200 */
[----:B------:R-:W-:Y:S01]  /*3d10*/  ISETP.GT.AND P0, PT, R8, 0x10, P6 ;  /* 0x000000100800780c */ /* 0x000fe20003704270 */
[----:B------:R-:W-:Y:S02]  /*3d20*/  UIADD3 UR21, UR4, UR21, URZ ;  /* 0x0000001504157290 */ /* 0x000fe4000fffe03f */
[----:B------:R-:W-:Y:S01]  /*3d30*/  LDSM.16.MT88.4 R64, [R188+0x2100] ;  /* 0x00210000bc40783b */ /* 0x000fe20000004200 */
[----:B------:R-:W-:-:S03]  /*3d40*/  ISETP.LT.OR P0, PT, R0, 0x11, P0 ;  /* 0x000000110000780c */ /* 0x000fc60000701670 */
[----:B------:R-:W-:Y:S01]  /*3d50*/  LDSM.16.MT88.4 R80, [R190+0x4100] ;  /* 0x00410000be50783b */ /* 0x000fe20000004200 */
[----:B------:R-:W-:Y:S02]  /*3d60*/  FSEL R22, R22, -INF , !P0 ;  /* 0xff80000016167808 */ /* 0x000fe40004000000 */
[----:B------:R-:W-:Y:S01]  /*3d70*/  ISETP.GT.AND P0, PT, R8, 0x11, P6 ;  /* 0x000000110800780c */ /* 0x000fe20003704270 */
[----:B------:R-:W-:Y:S03]  /*3d80*/  LDSM.16.MT88.4 R88, [R189+0x4100] ;  /* 0x00410000bd58783b */ /* 0x000fe60000004200 */
[----:B------:R-:W-:Y:S01]  /*3d90*/  ISETP.LT.OR P0, PT, R0, 0x12, P0 ;  /* 0x000000120000780c */ /* 0x000fe20000701670 */
[----:B------:R-:W-:Y:S03]  /*3da0*/  LDSM.16.MT88.4 R136, [R190+0x900] ;  /* 0x00090000be88783b */ /* 0x000fe60000004200 */
[----:B------:R-:W-:Y:S01]  /*3db0*/  FSEL R10, R23, -INF , !P0 ;  /* 0xff800000170a7808 */ /* 0x000fe20004000000 */
[----:B------:R-:W-:Y:S01]  /*3dc0*/  LDSM.16.MT88.4 R132, [R189+0x900] ;  /* 0x00090000bd84783b */ /* 0x000fe20000004200 */
        /* <DEDUP_REMOVED lines=9> */
[----:B------:R-:W-:Y:S02]  /*3e60*/  ISETP.GT.AND P0, PT, R8, 0x21, P6 ;  /* 0x000000210800780c */ /* 0x000fe40003704270 */
[----:B------:R-:W-:Y:S02]  /*3e70*/  FMNMX.FTZ R14, R11, R20, !PT ;  /* 0x000000140b0e7209 */ /* 0x000fe40007810000 */
[----:B------:R-:W-:Y:S02]  /*3e80*/  ISETP.LT.OR P0, PT, R0, 0x22, P0 ;  /* 0x000000220000780c */ /* 0x000fe40000701670 */
[----:B------:R-:W-:Y:S02]  /*3e90*/  FMNMX.FTZ R14, R25, R14, !PT ;  /* 0x0000000e190e7209 */ /* 0x000fe40007810000 */
[----:B------:R-:W-:-:S02]  /*3ea0*/  FSEL R172, R15, -INF , !P0 ;  /* 0xff8000000fac7808 */ /* 0x000fc40004000000 */
[----:B------:R-:W-:Y:S02]  /*3eb0*/  ISETP.GT.AND P0, PT, R8, RZ, P6 ;  /* 0x000000ff0800720c */ /* 0x000fe40003704270 */
[----:B------:R-:W-:Y:S02]  /*3ec0*/  FMNMX.FTZ R14, R7, R14, !PT ;  /* 0x0000000e070e7209 */ /* 0x000fe40007810000 */
[----:B------:R-:W-:Y:S02]  /*3ed0*/  ISETP.LT.OR P0, PT, R0, 0x1, P0 ;  /* 0x000000010000780c */ /* 0x000fe40000701670 */
[----:B------:R-:W-:Y:S02]  /*3ee0*/  FMNMX.FTZ R14, R21, R14, !PT ;  /* 0x0000000e150e7209 */ /* 0x000fe40007810000 */
[----:B------:R-:W-:Y:S02]  /*3ef0*/  FSEL R30, R30, -INF , !P0 ;  /* 0xff8000001e1e7808 */ /* 0x000fe40004000000 */
[----:B------:R-:W-:-:S02]  /*3f00*/  ISETP.GT.AND P0, PT, R8, 0x28, P6 ;  /* 0x000000280800780c */ /* 0x000fc40003704270 */
[----:B------:R-:W-:Y:S02]  /*3f10*/  FMNMX.FTZ R15, R30, R16, !PT ;  /* 0x000000101e0f7209 */ /* 0x000fe40007810000 */
[----:B------:R-:W-:Y:S02]  /*3f20*/  ISETP.LT.OR P0, PT, R0, 0x29, P0 ;  /* 0x000000290000780c */ /* 0x000fe40000701670 */
[----:B------:R-:W-:Y:S02]  /*3f30*/  FMNMX.FTZ R15, R26, R15, !PT ;  /* 0x0000000f1a0f7209 */ /* 0x000fe40007810000 */
[----:B------:R-:W-:Y:S02]  /*3f40*/  FSEL R164, R58, -INF , !P0 ;  /* 0xff8000003aa47808 */ /* 0x000fe40004000000 */
[----:B------:R-:W-:Y:S02]  /*3f50*/  FMNMX.FTZ R15, R6, R15, !PT ;  /* 0x0000000f060f7209 */ /* 0x000fe40007810000 */
[----:B------:R-:W-:-:S02]  /*3f60*/  ISETP.GT.AND P0, PT, R8, 0x29, P6 ;  /* 0x000000290800780c */ /* 0x000fc40003704270 */
[----:B------:R-:W-:Y:S02]  /*3f70*/  FMNMX.FTZ R15, R22, R15, !PT ;  /* 0x0000000f160f7209 */ /* 0x000fe40007810000 */
[----:B------:R-:W-:Y:S02]  /*3f80*/  FMNMX.FTZ R14, R5, R14, !PT ;  /* 0x0000000e050e7209 */ /* 0x000fe40007810000 */
[----:B------:R-:W-:Y:S02]  /*3f90*/  FMNMX.FTZ R15, R10, R15, !PT ;  /* 0x0000000f0a0f7209 */ /* 0x000fe40007810000 */
[----:B------:R-:W-:Y:S02]  /*3fa0*/  ISETP.LT.OR P0, PT, R0, 0x2a, P0 ;  /* 0x0000002a0000780c */ /* 0x000fe40000701670 */
[----:B------:R-:W-:Y:S02]  /*3fb0*/  FMNMX.FTZ R14, R17, R14, !PT ;  /* 0x0000000e110e7209 */ /* 0x000fe40007810000 */
[----:B------:R-:W-:-:S02]  /*3fc0*/  FMNMX.FTZ R15, R18, R15, !PT ;  /* 0x0000000f120f7209 */ /* 0x000fc40007810000 */
[----:B------:R-:W-:Y:S02]  /*3fd0*/  FSEL R170, R59, -INF , !P0 ;  /* 0xff8000003baa7808 */ /* 0x000fe40004000000 */
[----:B------:R-:W-:Y:S01]  /*3fe0*/  ISETP.GT.AND P0, PT, R8, 0x30, P6 ;  /* 0x000000300800780c */ /* 0x000fe20003704270 */
[----:B------:R-:W-:Y:S01]  /*3ff0*/  LDSM.16.MT88.4 R56, [R189+0x2100] ;  /* 0x00210000bd38783b */ /* 0x000fe20000004200 */
[----:B------:R-:W-:Y:S02]  /*4000*/  FMNMX.FTZ R14, R165, R14, !PT ;  /* 0x0000000ea50e7209 */ /* 0x000fe40007810000 */
[----:B------:R-:W-:Y:S02]  /*4010*/  FMNMX.FTZ R15, R12, R15, !PT ;  /* 0x0000000f0c0f7209 */ /* 0x000fe40007810000 */
[----:B------:R-:W-:Y:S02]  /*4020*/  ISETP.LT.OR P0, PT, R0, 0x31, P0 ;  /* 0x000000310000780c */ /* 0x000fe40000701670 */
[----:B------:R-:W-:-:S02]  /*4030*/  FMNMX.FTZ R14, R159, R14, !PT ;  /* 0x0000000e9f0e7209 */ /* 0x000fc40007810000 */
[----:B------:R-:W-:Y:S02]  /*4040*/  FMNMX.FTZ R15, R162, R15, !PT ;  /* 0x0000000fa20f7209 */ /* 0x000fe40007810000 */
[----:B------:R-:W-:Y:S02]  /*4050*/  FSEL R166, R34, -INF , !P0 ;  /* 0xff80000022a67808 */ /* 0x000fe40004000000 */
[----:B------:R-:W-:Y:S02]  /*4060*/  FMNMX.FTZ R14, R157, R14, !PT ;  /* 0x0000000e9d0e7209 */ /* 0x000fe40007810000 */
[----:B------:R-:W-:Y:S02]  /*4070*/  ISETP.GT.AND P0, PT, R8, 0x31, P6 ;  /* 0x000000310800780c */ /* 0x000fe40003704270 */
[----:B------:R-:W-:Y:S02]  /*4080*/  FMNMX.FTZ R15, R172, R15, !PT ;  /* 0x0000000fac0f7209 */ /* 0x000fe40007810000 */
[----:B------:R-:W-:-:S02]  /*4090*/  FMNMX.FTZ R14, R163, R14, !PT ;  /* 0x0000000ea30e7209 */ /* 0x000fc40007810000 */
[----:B------:R-:W-:Y:S02]  /*40a0*/  ISETP.LT.OR P0, PT, R0, 0x32, P0 ;  /* 0x000000320000780c */ /* 0x000fe40000701670 */
[----:B------:R-:W-:Y:S02]  /*40b0*/  FMNMX.FTZ R15, R164, R15, !PT ;  /* 0x0000000fa40f7209 */ /* 0x000fe40007810000 */
[----:B------:R-:W-:Y:S02]  /*40c0*/  FMNMX.FTZ R14, R169, R14, !PT ;  /* 0x0000000ea90e7209 */ /* 0x000fe40007810000 */
[----:B------:R-:W-:Y:S02]  /*40d0*/  FSEL R142, R35, -INF , !P0 ;  /* 0xff800000238e7808 */ /* 0x000fe40004000000 */
[----:B------:R-:W-:Y:S01]  /*40e0*/  ISETP.GT.AND P0, PT, R8, 0x38, P6 ;  /* 0x000000380800780c */ /* 0x000fe20003704270 */
[----:B------:R-:W-:Y:S01]  /*40f0*/  LDSM.16.MT88.4 R32, [R188+0x900] ;  /* 0x00090000bc20783b */ /* 0x000fe20000004200 */
[----:B------:R-:W-:-:S02]  /*4100*/  FMNMX.FTZ R15, R170, R15, !PT ;  /* 0x0000000faa0f7209 */ /* 0x000fc40007810000 */
[----:B------:R-:W-:Y:S02]  /*4110*/  FMNMX.FTZ R14, R167, R14, !PT ;  /* 0x0000000ea70e7209 */ /* 0x000fe40007810000 */
[----:B------:R-:W-:Y:S02]  /*4120*/  ISETP.GT.AND P6, PT, R8, 0x39, P6 ;  /* 0x000000390800780c */ /* 0x000fe400037c4270 */
[----:B------:R-:W-:Y:S02]  /*4130*/  ISETP.LT.OR P0, PT, R0, 0x39, P0 ;  /* 0x000000390000780c */ /* 0x000fe40000701670 */
[----:B------:R-:W-:Y:S02]  /*4140*/  FMNMX.FTZ R15, R166, R15, !PT ;  /* 0x0000000fa60f7209 */ /* 0x000fe40007810000 */
[----:B------:R-:W-:Y:S02]  /*4150*/  FMNMX.FTZ R14, R143, R14, !PT ;  /* 0x0000000e8f0e7209 */ /* 0x000fe40007810000 */
[----:B------:R-:W-:-:S02]  /*4160*/  ISETP.LT.OR P6, PT, R0, 0x3a, P6 ;  /* 0x0000003a0000780c */ /* 0x000fc400037c1670 */
[----:B------:R-:W-:Y:S02]  /*4170*/  FSEL R140, R74, -INF , !P0 ;  /* 0xff8000004a8c7808 */ /* 0x000fe40004000000 */
[----:B------:R-:W-:Y:S02]  /*4180*/  FMNMX.FTZ R15, R142, R15, !PT ;  /* 0x0000000f8e0f7209 */ /* 0x000fe40007810000 */
[----:B------:R-:W-:Y:S02]  /*4190*/  FMNMX.FTZ R13, R141, R14, !PT ;  /* 0x0000000e8d0d7209 */ /* 0x000fe40007810000 */
[----:B------:R-:W-:Y:S02]  /*41a0*/  FSEL R160, R75, -INF , !P6 ;  /* 0xff8000004ba07808 */ /* 0x000fe40007000000 */
[----:B------:R-:W-:Y:S01]  /*41b0*/  FMNMX.FTZ R15, R140, R15, !PT ;  /* 0x0000000f8c0f7209 */ /* 0x000fe20007810000 */
[----:B------:R-:W1:Y:S03]  /*41c0*/  SHFL.BFLY PT, R14, R13, 0x2, 0x1f ;  /* 0x0c401f000d0e7f89 */ /* 0x000e6600000e0000 */
[----:B------:R-:W-:Y:S01]  /*41d0*/  FMNMX.FTZ R15, R160, R15, !PT ;  /* 0x0000000fa00f7209 */ /* 0x000fe20007810000 */
[----:B------:R-:W-:Y:S04]  /*41e0*/  LDSM.16.MT88.4 R72, [R195+0x4100] ;  /* 0x00410000c348783b */ /* 0x000fe80000004200 */
[----:B------:R-:W2:Y:S01]  /*41f0*/  SHFL.BFLY PT, R0, R15, 0x2, 0x1f ;  /* 0x0c401f000f007f89 */ /* 0x000ea200000e0000 */
[----:B-1----:R-:W-:-:S05]  /*4200*/  FMNMX.FTZ R14, R13, R14, !PT ;  /* 0x0000000e0d0e7209 */ /* 0x002fca0007810000 */
[----:B------:R-:W1:Y:S01]  /*4210*/  SHFL.BFLY PT, R19, R14, 0x1, 0x1f ;  /* 0x0c201f000e137f89 */ /* 0x000e6200000e0000 */
[----:B--2---:R-:W-:-:S05]  /*4220*/  FMNMX.FTZ R13, R15, R0, !PT ;  /* 0x000000000f0d7209 */ /* 0x004fca0007810000 */
[----:B------:R-:W2:Y:S01]  /*4230*/  SHFL.BFLY PT, R8, R13, 0x1, 0x1f ;  /* 0x0c201f000d087f89 */ /* 0x000ea200000e0000 */
[----:B-1----:R-:W-:-:S04]  /*4240*/  FMNMX.FTZ R0, R14, R19, !PT ;  /* 0x000000130e007209 */ /* 0x002fc80007810000 */
[C---:B------:R-:W-:Y:S01]  /*4250*/  FSETP.NEU.FTZ.AND P0, PT, R0.reuse, -INF , PT ;  /* 0xff8000000000780b */ /* 0x040fe20003f1d000 */
[----:B------:R-:W-:Y:S01]  /*4260*/  FMUL.FTZ R168, R0, c[0x0][0x2d0] ;  /* 0x0000b40000a87a20 */ /* 0x000fe20000410000 */
[----:B--2---:R-:W-:-:S04]  /*4270*/  FMNMX.FTZ R8, R8, R13, !PT ;  /* 0x0000000d08087209 */ /* 0x004fc80007810000 */
[----:B------:R-:W-:Y:S02]  /*4280*/  FSEL R168, R168, RZ, P0 ;  /* 0x000000ffa8a87208 */ /* 0x000fe40000000000 */
[C---:B------:R-:W-:Y:S01]  /*4290*/  FSETP.NEU.FTZ.AND P0, PT, R8.reuse, -INF , PT ;  /* 0xff8000000800780b */ /* 0x040fe20003f1d000 */
[----:B------:R-:W-:Y:S02]  /*42a0*/  FMUL.FTZ R161, R8, c[0x0][0x2d0] ;  /* 0x0000b40008a17a20 */ /* 0x000fe40000410000 */
[--C-:B------:R-:W-:Y:S02]  /*42b0*/  FFMA.FTZ R155, R28, c[0x0][0x2d0], -R168.reuse ;  /* 0x0000b4001c9b7a23 */ /* 0x100fe400000108a8 */
[--C-:B------:R-:W-:Y:S01]  /*42c0*/  FFMA.FTZ R154, R29, c[0x0][0x2d0], -R168.reuse ;  /* 0x0000b4001d9a7a23 */ /* 0x100fe200000108a8 */
[----:B------:R-:W-:Y:S01]  /*42d0*/  FSEL R161, R161, RZ, P0 ;  /* 0x000000ffa1a17208 */ /* 0x000fe20000000000 */
[--C-:B------:R-:W-:Y:S01]  /*42e0*/  FFMA.FTZ R153, R11, c[0x0][0x2d0], -R168.reuse ;  /* 0x0000b4000b997a23 */ /* 0x100fe200000108a8 */
[----:B------:R-:W-:Y:S01]  /*42f0*/  PLOP3.LUT P0, PT, PT, PT, UP0, 0x40, 0x0 ;  /* 0x000000000000781c */ /* 0x000fe20003f0e808 */
[----:B------:R-:W-:Y:S01]  /*4300*/  FFMA.FTZ R148, R25, c[0x0][0x2d0], -R168 ;  /* 0x0000b40019947a23 */ /* 0x000fe200000108a8 */
[----:B------:R-:W-:Y:S01]  /*4310*/  MUFU.EX2 R155, R155 ;  /* 0x0000009b009b7308 */ /* 0x000fe20000000800 */
[----:B------:R-:W-:-:S02]  /*4320*/  FFMA.FTZ R149, R30, c[0x0][0x2d0], -R161 ;  /* 0x0000b4001e957a23 */ /* 0x000fc400000108a1 */
[--C-:B------:R-:W-:Y:S01]  /*4330*/  FFMA.FTZ R150, R16, c[0x0][0x2d0], -R161.reuse ;  /* 0x0000b40010967a23 */ /* 0x100fe200000108a1 */
[----:B------:R-:W-:Y:S01]  /*4340*/  LDSM.16.MT88.4 R28, [R190+0x2900] ;  /* 0x00290000be1c783b */ /* 0x000fe20000004200 */
[--C-:B------:R-:W-:Y:S02]  /*4350*/  FFMA.FTZ R151, R26, c[0x0][0x2d0], -R161.reuse ;  /* 0x0000b4001a977a23 */ /* 0x100fe400000108a1 */
[--C-:B------:R-:W-:Y:S01]  /*4360*/  FFMA.FTZ R144, R6, c[0x0][0x2d0], -R161.reuse ;  /* 0x0000b40006907a23 */ /* 0x100fe200000108a1 */
[----:B------:R-:W1:Y:S01]  /*4370*/  MUFU.EX2 R154, R154 ;  /* 0x0000009a009a7308 */ /* 0x000e620000000800 */
[--C-:B------:R-:W-:Y:S01]  /*4380*/  FFMA.FTZ R152, R7, c[0x0][0x2d0], -R168.reuse ;  /* 0x0000b40007987a23 */ /* 0x100fe200000108a8 */
[----:B------:R-:W-:Y:S01]  /*4390*/  LDSM.16.MT88.4 R24, [R195+0x900] ;  /* 0x00090000c318783b */ /* 0x000fe20000004200 */
[--C-:B------:R-:W-:Y:S02]  /*43a0*/  FFMA.FTZ R146, R5, c[0x0][0x2d0], -R168.reuse ;  /* 0x0000b40005927a23 */ /* 0x100fe400000108a8 */
[--C-:B------:R-:W-:Y:S01]  /*43b0*/  FFMA.FTZ R147, R21, c[0x0][0x2d0], -R168.reuse ;  /* 0x0000b40015937a23 */ /* 0x100fe200000108a8 */
[----:B------:R-:W2:Y:S01]  /*43c0*/  LDSM.16.MT88.4 R4, [R188+0x4100] ;  /* 0x00410000bc04783b */ /* 0x000ea20000004200 */
[--C-:B------:R-:W-:Y:S01]  /*43d0*/  FFMA.FTZ R145, R22, c[0x0][0x2d0], -R161.reuse ;  /* 0x0000b40016917a23 */ /* 0x100fe200000108a1 */
[----:B------:R-:W-:Y:S01]  /*43e0*/  MUFU.EX2 R153, R153 ;  /* 0x0000009900997308 */ /* 0x000fe20000000800 */
[----:B------:R-:W-:Y:S01]  /*43f0*/  FFMA.FTZ R2, R12, c[0x0][0x2d0], -R161 ;  /* 0x0000b4000c027a23 */ /* 0x000fe200000108a1 */
[----:B------:R-:W-:Y:S01]  /*4400*/  LDSM.16.MT88.4 R20, [R189+0x2900] ;  /* 0x00290000bd14783b */ /* 0x000fe20000004200 */
[----:B------:R-:W-:-:S02]  /*4410*/  FFMA.FTZ R11, R17, c[0x0][0x2d0], -R168 ;  /* 0x0000b400110b7a23 */ /* 0x000fc400000108a8 */
[--C-:B------:R-:W-:Y:S01]  /*4420*/  FFMA.FTZ R10, R10, c[0x0][0x2d0], -R161.reuse ;  /* 0x0000b4000a0a7a23 */ /* 0x100fe200000108a1 */
[----:B------:R-:W3:Y:S01]  /*4430*/  LDSM.16.MT88.4 R12, [R195+0x2900] ;  /* 0x00290000c30c783b */ /* 0x000ee20000004200 */
[----:B------:R-:W-:Y:S01]  /*4440*/  FFMA.FTZ R3, R18, c[0x0][0x2d0], -R161 ;  /* 0x0000b40012037a23 */ /* 0x000fe200000108a1 */
[----:B------:R-:W4:Y:S01]  /*4450*/  MUFU.EX2 R148, R148 ;  /* 0x0000009400947308 */ /* 0x000f220000000800 */
[----:B-1----:R-:W-:Y:S01]  /*4460*/  F2FP.BF16.PACK_AB R96, R154, R155 ;  /* 0x0000009b9a60723e */ /* 0x002fe200000010ff */
[----:B------:R-:W1:Y:S01]  /*4470*/  LDSM.16.MT88.4 R16, [R188+0x2900] ;  /* 0x00290000bc10783b */ /* 0x000e620000004200 */
        /* <DEDUP_REMOVED lines=8> */
[----:B------:R-:W5:Y:S01]  /*4500*/  MUFU.EX2 R150, R150 ;  /* 0x0000009600967308 */ /* 0x000f620000000800 */
[----:B----4-:R-:W-:Y:S01]  /*4510*/  F2FP.BF16.PACK_AB R98, R148, R153 ;  /* 0x000000999462723e */ /* 0x010fe200000010ff */
        /* <DEDUP_REMOVED lines=8> */
[----:B------:R-:W4:Y:S01]  /*45a0*/  MUFU.EX2 R144, R144 ;  /* 0x0000009000907308 */ /* 0x000f220000000800 */
[----:B-----5:R-:W-:Y:S01]  /*45b0*/  F2FP.BF16.PACK_AB R97, R150, R149 ;  /* 0x000000959661723e */ /* 0x020fe200000010ff */
        /* <DEDUP_REMOVED lines=8> */
[----:B----4-:R-:W-:Y:S01]  /*4640*/  F2FP.BF16.PACK_AB R99, R144, R151 ;  /* 0x000000979063723e */ /* 0x010fe200000010ff */
[----:B------:R-:W4:Y:S01]  /*4650*/  MUFU.EX2 R147, R147 ;  /* 0x0000009300937308 */ /* 0x000f220000000800 */
        /* <DEDUP_REMOVED lines=46> */
[C---:B--2---:R-:W-:Y:S07]  /*4940*/  HMMA.16816.F32.BF16 R92, R96.reuse, R4, RZ ;  /* 0x00000004605c723c */ /* 0x044fee00000418ff */
[----:B----4-:R-:W-:Y:S01]  /*4950*/  F2FP.BF16.PACK_AB R4, R147, R152 ;  /* 0x000000989304723e */ /* 0x010fe200000010ff */
[----:B------:R-:W-:Y:S01]  /*4960*/  HMMA.16816.F32.BF16 R96, R96, R6, RZ ;  /* 0x000000066060723c */ /* 0x000fe200000418ff */
[----:B-----5:R-:W-:Y:S01]  /*4970*/  F2FP.BF16.PACK_AB R5, R10, R145 ;  /* 0x000000910a05723e */ /* 0x020fe200000010ff */
[----:B------:R-:W-:-:S02]  /*4980*/  FADD.FTZ R152, R152, R153 ;  /* 0x0000009998987221 */ /* 0x000fc40000010000 */
[----:B------:R-:W-:Y:S02]  /*4990*/  FADD.FTZ R145, R145, R144 ;  /* 0x0000009091917221 */ /* 0x000fe40000010000 */
[----:B------:R-:W-:Y:S01]  /*49a0*/  FADD.FTZ R147, R147, R152 ;  /* 0x0000009893937221 */ /* 0x000fe20000010000 */
[----:B------:R-:W-:Y:S01]  /*49b0*/  F2FP.BF16.PACK_AB R6, R11, R146 ;  /* 0x000000920b06723e */ /* 0x000fe200000010ff */
[----:B------:R-:W-:Y:S01]  /*49c0*/  FADD.FTZ R10, R10, R145 ;  /* 0x000000910a0a7221 */ /* 0x000fe20000010000 */
[----:B-1----:R-:W-:Y:S01]  /*49d0*/  F2FP.BF16.PACK_AB R7, R2, R3 ;  /* 0x000000030207723e */ /* 0x002fe200000010ff */
[----:B------:R-:W-:Y:S02]  /*49e0*/  FADD.FTZ R146, R146, R147 ;  /* 0x0000009392927221 */ /* 0x000fe40000010000 */
[----:B------:R-:W-:Y:S02]  /*49f0*/  FADD.FTZ R3, R3, R10 ;  /* 0x0000000a03037221 */ /* 0x000fe40000010000 */
[----:B------:R-:W-:-:S02]  /*4a00*/  FADD.FTZ R11, R11, R146 ;  /* 0x000000920b0b7221 */ /* 0x000fc40000010000 */
[----:B---3--:R-:W-:Y:S01]  /*4a10*/  HMMA.16816.F32.BF16 R36, R4, R12, R36 ;  /* 0x0000000c0424723c */ /* 0x008fe20000041824 */
        /* <DEDUP_REMOVED lines=123> */
[----:B------:R-:W-:Y:S07]  /*51d0*/  @P0 BRA `(.L_x_404) ;  /* 0x0000018000000947 */ /* 0x000fee0003800000 */
[----:B------:R-:W-:Y:S01]  /*51e0*/  ISETP.LT.AND P0, PT, RZ, UR4, PT ;  /* 0x00000004ff007c0c */ /* 0x000fe2000bf01270 */
[----:B------:R-:W-:-:S12]  /*51f0*/  UIADD3 UR24, UR4, -0x1, URZ ;  /* 0xffffffff04187890 */ /* 0x000fd8000fffe03f */
[----:B------:R-:W-:Y:S05]  /*5200*/  @P0 BRA `(.L_x_405) ;  /* 0x000000a000000947 */ /* 0x000fea0003800000 */
[----:B------:R-:W-:Y:S02]  /*5210*/  UMOV UR24, 0x1 ;  /* 0x0000000100187882 */ /* 0x000fe40000000000 */
        /* <DEDUP_REMOVED lines=9> */
.L_x_405:
[----:B------:R-:W-:Y:S02]  /*52b0*/  UMOV UR5, 0x1 ;  /* 0x0000000100057882 */ /* 0x000fe40000000000 */
[----:B------:R-:W-:Y:S02]  /*52c0*/  ULDC UR4, c[0x0][0x32c] ;  /* 0x0000cb0000047ab9 */ /* 0x000fe40000000800 */
[----:B------:R-:W-:-:S03]  /*52d0*/  UISETP.NE.AND UP2, UPT, UR5, UR4, UPT ;  /* 0x000000040500728c */ /* 0x000fc6000bf45270 */
[----:B------:R-:W-:Y:S02]  /*52e0*/  ULDC.64 UR4, c[0x0][0x330] ;  /* 0x0000cc0000047ab9 */ /* 0x000fe40000000a00 */
[----:B------:R-:W-:-:S07]  /*52f0*/  UIMAD.WIDE.U32 UR26, UR24, UR4, URZ ;  /* 0x00000004181a72a5 */ /* 0x000fce000f8e003f */
[----:B------:R-:W-:Y:S02]  /*5300*/  @UP2 UMOV UR25, UR27 ;  /* 0x0000001b00192c82 */ /* 0x000fe40008000000 */
[----:B------:R-:W-:Y:S02]  /*5310*/  @UP2 USHF.R.U32.HI UR24, URZ, UR5, UR25 ;  /* 0x000000053f182299 */ /* 0x000fe40008011619 */
.L_x_406:
[----:B------:R-:W-:Y:S02]  /*5320*/  ULDC UR4, c[0x0][0x32c] ;  /* 0x0000cb0000047ab9 */ /* 0x000fe40000000800 */
[----:B------:R-:W-:-:S04]  /*5330*/  UIMAD UR4, UR24, UR4, UR4 ;  /* 0x00000004180472a4 */ /* 0x000fc8000f8e0204 */
[----:B------:R-:W-:-:S04]  /*5340*/  UISETP.LT.AND UP2, UPT, UR21, UR4, UPT ;  /* 0x000000041500728c */ /* 0x000fc8000bf41270 */
[----:B------:R-:W-:-:S04]  /*5350*/  USEL UR21, UR21, UR4, UP2 ;  /* 0x0000000415157287 */ /* 0x000fc80009000000 */
.L_x_404:
[----:B------:R-:W-:-:S04]  /*5360*/  USHF.R.S32.HI UR4, URZ, 0x1f, UR21 ;  /* 0x0000001f3f047899 */ /* 0x000fc80008011415 */
[----:B------:R-:W-:-:S04]  /*5370*/  ULEA.HI UR4, UR4, UR21, URZ, 0x6 ;  /* 0x0000001504047291 */ /* 0x000fc8000f8f303f */
[----:B------:R-:W-:-:S04]  /*5380*/  USHF.R.S32.HI UR4, URZ, 0x6, UR4 ;  /* 0x000000063f047899 */ /* 0x000fc80008011404 */
[----:B------:R-:W-:-:S04]  /*5390*/  UISETP.LT.AND UP2, UPT, UR9, UR4, UPT ;  /* 0x000000040900728c */ /* 0x000fc8000bf41270 */
[----:B------:R-:W-:-:S04]  /*53a0*/  USEL UR4, UR9, UR4, !UP2 ;  /* 0x0000000409047287 */ /* 0x000fc8000d000000 */
[----:B------:R-:W-:-:S06]  /*53b0*/  UISETP.GE.AND UP2, UPT, UR20, UR4, UPT ;  /* 0x000000041400728c */ /* 0x000fcc000bf46270 */
[----:B------:R-:W-:-:S13]  /*53c0*/  PLOP3.LUT P0, PT, PT, PT, UP2, 0x40, 0x0 ;  /* 0x000000000000781c */ /* 0x000fda0003f0e828 */
[----:B------:R-:W-:Y:S05]  /*53d0*/  @P0 BRA `(.L_x_407) ;  /* 0x000037e000000947 */ /* 0x000fea0003800000 */
[C---:B------:R-:W-:Y:S01]  /*53e0*/  SHF.L.U64.HI R214, R210.reuse, 0x1, R9 ;  /* 0x00000001d2d67819 */ /* 0x040fe20000010209 */
[----:B------:R-:W-:Y:S01]  /*53f0*/  IMAD.MOV.U32 R2, RZ, RZ, R8 ;  /* 0x000000ffff027224 */ /* 0x000fe200078e0008 */
[----:B------:R-:W-:Y:S01]  /*5400*/  SHF.L.U32 R175, R210, 0x1, RZ ;  /* 0x00000001d2af7819 */ /* 0x000fe200000006ff */
[----:B------:R-:W-:Y:S01]  /*5410*/  IMAD.MOV.U32 R3, RZ, RZ, R0 ;  /* 0x000000ffff037224 */ /* 0x000fe200078e0000 */
[C---:B------:R-:W-:Y:S01]  /*5420*/  SHF.L.U64.HI R174, R209.reuse, 0x1, R212 ;  /* 0x00000001d1ae7819 */ /* 0x040fe200000102d4 */
[----:B------:R-:W-:Y:S01]  /*5430*/  IMAD.SHL.U32 R173, R209, 0x2, RZ ;  /* 0x00000002d1ad7824 */ /* 0x000fe200078e00ff */
[----:B------:R-:W-:Y:S02]  /*5440*/  SEL R172, RZ, 0x10, P4 ;  /* 0x00000010ffac7807 */ /* 0x000fe40002000000 */
.L_x_418:
[----:B------:R-:W-:Y:S04]  /*5450*/  DEPBAR.LE SB0, 0x0 ;  /* 0x000080000000791a */ /* 0x000fe80000000000 */
[----:B------:R-:W-:Y:S01]  /*5460*/  BAR.SYNC.DEFER_BLOCKING 0x0 ;  /* 0x0000000000007b1d */ /* 0x000fe20000010000 */
[----:B------:R-:W-:Y:S06]  /*5470*/  UISETP.GT.AND UP2, UPT, UR9, UR20, UPT ;  /* 0x000000140900728c */ /* 0x000fec000bf44270 */
[----:B------:R-:W-:Y:S01]  /*5480*/  PLOP3.LUT P0, PT, PT, PT, UP2, 0x80, 0x0 ;  /* 0x000000000000781c */ /* 0x000fe20003f0f028 */
[----:B------:R1:W2:Y:S04]  /*5490*/  LDSM.16.M88.4 R132, [R198+0xc100] ;  /* 0x00c10000c684783b */ /* 0x0002a80000000200 */
[----:B------:R1:W3:Y:S04]  /*54a0*/  LDSM.16.M88.4 R136, [R197+0x6100] ;  /* 0x00610000c588783b */ /* 0x0002e80000000200 */
[----:B------:R1:W4:Y:S04]  /*54b0*/  LDSM.16.M88.4 R140, [R197+0x6900] ;  /* 0x00690000c58c783b */ /* 0x0003280000000200 */
[----:B------:R1:W1:Y:S04]  /*54c0*/  LDSM.16.M88.4 R144, [R197+0x7100] ;  /* 0x00710000c590783b */ /* 0x0002680000000200 */
[----:B------:R1:W1:Y:S04]  /*54d0*/  LDSM.16.M88.4 R148, [R197+0x7900] ;  /* 0x00790000c594783b */ /* 0x0002680000000200 */
[----:B------:R1:W1:Y:S04]  /*54e0*/  LDSM.16.M88.4 R152, [R194+0xc100] ;  /* 0x00c10000c298783b */ /* 0x0002680000000200 */
[----:B------:R1:W1:Y:S04]  /*54f0*/  LDSM.16.M88.4 R156, [R196] ;  /* 0x00000000c49c783b */ /* 0x0002680000000200 */
[----:B------:R1:W1:Y:S04]  /*5500*/  LDSM.16.M88.4 R160, [R187] ;  /* 0x00000000bba0783b */ /* 0x0002680000000200 */
[----:B------:R1:W1:Y:S04]  /*5510*/  LDSM.16.M88.4 R164, [R186] ;  /* 0x00000000baa4783b */ /* 0x0002680000000200 */
[----:B------:R1:W1:Y:S01]  /*5520*/  LDSM.16.M88.4 R168, [R185] ;  /* 0x00000000b9a8783b */ /* 0x0002620000000200 */
[----:B------:R-:W-:-:S05]  /*5530*/  @P0 BRA `(.L_x_408) ;  /* 0x000002b000000947 */ /* 0x000fca0003800000 */
[----:B------:R-:W-:Y:S01]  /*5540*/  SHF.R.S32.HI R5, RZ, 0x1f, R201 ;  /* 0x0000001fff057819 */ /* 0x000fe200000114c9 */
[----:B------:R-:W-:Y:S01]  /*5550*/  IMAD.WIDE.U32 R6, R201, c[0x0][0x208], RZ ;  /* 0x00008200c9067a25 */ /* 0x000fe200078e00ff */
[----:B------:R-:W-:Y:S02]  /*5560*/  SHF.R.S32.HI R4, RZ, 0x1f, R200 ;  /* 0x0000001fff047819 */ /* 0x000fe400000114c8 */
[----:B------:R-:W-:Y:S01]  /*5570*/  IADD3 R12, -R172, 0x10, RZ ;  /* 0x00000010ac0c7810 */ /* 0x000fe20007ffe1ff */
[----:B------:R-:W-:Y:S01]  /*5580*/  IMAD R5, R5, c[0x0][0x208], RZ ;  /* 0x0000820005057a24 */ /* 0x000fe200078e02ff */
[----:B------:R-:W-:Y:S01]  /*5590*/  IADD3 R11, -R213, 0x10, RZ ;  /* 0x00000010d50b7810 */ /* 0x000fe20007ffe1ff */
[----:B------:R-:W-:Y:S01]  /*55a0*/  IMAD R4, R4, c[0x0][0x218], RZ ;  /* 0x0000860004047a24 */ /* 0x000fe200078e02ff */
[----:B------:R-:W-:Y:S01]  /*55b0*/  LOP3.LUT R12, R12, 0xf, RZ, 0xc0, !PT ;  /* 0x0000000f0c0c7812 */ /* 0x000fe200078ec0ff */
[----:B------:R-:W-:Y:S01]  /*55c0*/  IMAD R5, R201, c[0x0][0x20c], R5 ;  /* 0x00008300c9057a24 */ /* 0x000fe200078e0205 */
[----:B------:R-:W-:Y:S01]  /*55d0*/  LOP3.LUT R11, R11, 0xf, RZ, 0xc0, !PT ;  /* 0x0000000f0b0b7812 */ /* 0x000fe200078ec0ff */
[C---:B------:R-:W-:Y:S02]  /*55e0*/  IMAD R4, R200.reuse, c[0x0][0x21c], R4 ;  /* 0x00008700c8047a24 */ /* 0x040fe400078e0204 */
[----:B------:R-:W-:Y:S04]  /*55f0*/  IMAD.IADD R7, R7, 0x1, R5 ;  /* 0x0000000107077824 */ /* 0x000fe800078e0205 */
[----:B------:R-:W-:Y:S05]  /*5600*/  IMAD.WIDE.U32 R6, R200, c[0x0][0x218], R6 ;  /* 0x00008600c8067a25 */ /* 0x000fea00078e0006 */
[----:B------:R-:W-:Y:S04]  /*5610*/  IADD3 R0, P0, R6, UR22, RZ ;  /* 0x0000001606007c10 */ /* 0x000fe8000ff1e0ff */
[----:B------:R-:W-:Y:S02]  /*5620*/  IADD3.X R7, R7, UR6, R4, P0, !PT ;  /* 0x0000000607077c10 */ /* 0x000fe400087fe404 */
[----:B------:R-:W-:Y:S02]  /*5630*/  LEA R14, P0, R0, c[0x0][0x1f8], 0x1 ;  /* 0x00007e00000e7a11 */ /* 0x000fe400078008ff */
[----:B------:R-:W-:Y:S02]  /*5640*/  SHF.L.U64.HI R4, R208, 0x1, R211 ;  /* 0x00000001d0047819 */ /* 0x000fe400000102d3 */
[----:B------:R-:W-:Y:S01]  /*5650*/  LEA.HI.X R9, R0, c[0x0][0x1fc], R7, 0x1, P0 ;  /* 0x00007f0000097a11 */ /* 0x000fe200000f0c07 */
[----:B------:R-:W5:Y:S01]  /*5660*/  SHFL.IDX PT, R6, R14, 0x1, 0x181f ;  /* 0x00381f000e067f89 */ /* 0x000f6200000e0000 */
[----:B------:R-:W-:Y:S03]  /*5670*/  IMAD.SHL.U32 R0, R208, 0x2, RZ ;  /* 0x00000002d0007824 */ /* 0x000fe600078e00ff */
[----:B------:R-:W4:Y:S04]  /*5680*/  SHFL.IDX PT, R5, R9, 0x1, 0x181f ;  /* 0x00381f0009057f89 */ /* 0x000f2800000e0000 */
[----:B------:R-:W3:Y:S04]  /*5690*/  SHFL.IDX PT, R8, R14, RZ, 0x181f ;  /* 0x00181fff0e087589 */ /* 0x000ee800000e0000 */
[----:B------:R-:W2:Y:S01]  /*56a0*/  SHFL.IDX PT, R7, R9, RZ, 0x181f ;  /* 0x00181fff09077589 */ /* 0x000ea200000e0000 */
[-C--:B-----5:R-:W-:Y:S04]  /*56b0*/  IADD3 R12, P6, P0, R12, R6.reuse, R173 ;  /* 0x000000060c0c7210 */ /* 0x0a0fe800078de0ad */
[-C--:B----4-:R-:W-:Y:S02]  /*56c0*/  IADD3.X R13, RZ, R5.reuse, R174, P6, P0 ;  /* 0x00000005ff0d7210 */ /* 0x090fe400037e04ae */
[----:B------:R-:W-:Y:S04]  /*56d0*/  IADD3 R10, P6, P0, R11, R6, R0 ;  /* 0x000000060b0a7210 */ /* 0x000fe800078de000 */
[--C-:B------:R-:W-:Y:S02]  /*56e0*/  IADD3.X R11, RZ, R5, R4.reuse, P6, P0 ;  /* 0x00000005ff0b7210 */ /* 0x100fe400037e0404 */
[C---:B---3--:R-:W-:Y:S02]  /*56f0*/  IADD3 R14, P6, R8.reuse, R0, RZ ;  /* 0x00000000080e7210 */ /* 0x048fe40007fde0ff */
[C---:B------:R-:W-:Y:S03]  /*5700*/  IADD3 R16, P0, R8.reuse, R175, RZ ;  /* 0x000000af08107210 */ /* 0x040fe60007f1e0ff */
[C---:B--2---:R-:W-:Y:S01]  /*5710*/  IMAD.X R15, R7.reuse, 0x1, R4, P6 ;  /* 0x00000001070f7824 */ /* 0x044fe200030e0604 */
[----:B------:R-:W-:Y:S01]  /*5720*/  IADD3 R8, P6, R8, R173, RZ ;  /* 0x000000ad08087210 */ /* 0x000fe20007fde0ff */
[C---:B------:R-:W-:Y:S01]  /*5730*/  IMAD.X R17, R7.reuse, 0x1, R214, P0 ;  /* 0x0000000107117824 */ /* 0x040fe200000e06d6 */
[----:B------:R-:W-:Y:S03]  /*5740*/  IADD3 R6, P0, R6, R175, RZ ;  /* 0x000000af06067210 */ /* 0x000fe60007f1e0ff */
[----:B------:R-:W-:Y:S01]  /*5750*/  IMAD.X R9, R7, 0x1, R174, P6 ;  /* 0x0000000107097824 */ /* 0x000fe200030e06ae */
[----:B------:R2:W-:Y:S01]  /*5760*/  LDGSTS.E.BYPASS.LTC128B.128 [R205], [R16.64], !P5 ;  /* 0x0000000010cd7fae */ /* 0x0005e2000e901d52 */
[----:B------:R-:W-:Y:S01]  /*5770*/  ISETP.NE.U32.AND P6, PT, R172, RZ, PT ;  /* 0x000000ffac00720c */ /* 0x000fe20003fc5070 */
[----:B------:R-:W-:Y:S01]  /*5780*/  IMAD.X R7, R5, 0x1, R214, P0 ;  /* 0x0000000105077824 */ /* 0x000fe200000e06d6 */
[----:B------:R-:W-:Y:S01]  /*5790*/  ISETP.NE.U32.AND P0, PT, R213, RZ, PT ;  /* 0x000000ffd500720c */ /* 0x000fe20003f05070 */
[----:B------:R2:W-:Y:S04]  /*57a0*/  LDGSTS.E.BYPASS.LTC128B.128 [R205+0x2000], [R8.64], !P4 ;  /* 0x0200000008cd7fae */ /* 0x0005e8000e101d52 */
[----:B------:R2:W-:Y:S04]  /*57b0*/  LDGSTS.E.BYPASS.LTC128B.128 [R205+0x4000], [R14.64], !P3 ;  /* 0x040000000ecd7fae */ /* 0x0005e8000d901d52 */
[----:B------:R2:W-:Y:S04]  /*57c0*/  LDGSTS.E.BYPASS.LTC128B.128 [R205+0x1000], [R6.64], !P5 ;  /* 0x0100000006cd7fae */ /* 0x0005e8000e901d52 */
[----:B------:R2:W-:Y:S04]  /*57d0*/  LDGSTS.E.BYPASS.LTC128B.128.ZFILL [R205+0x3000], [R12.64], P6 ;  /* 0x030000000ccd7fae */ /* 0x0005e8000b141d52 */
[----:B------:R2:W-:Y:S02]  /*57e0*/  LDGSTS.E.BYPASS.LTC128B.128.ZFILL [R205+0x5000], [R10.64], P0 ;  /* 0x050000000acd7fae */ /* 0x0005e40008141d52 */
.L_x_408:
[C---:B--23--:R-:W-:Y:S01]  /*57f0*/  HMMA.16816.F32.BF16 R4, R132.reuse, R136, RZ ;  /* 0x000000888404723c */ /* 0x04cfe200000418ff */
[----:B------:R-:W0:Y:S01]  /*5800*/  LDGDEPBAR ;  /* 0x00000000000079af */ /* 0x000e220000000000 */
[----:B------:R-:W-:Y:S06]  /*5810*/  UISETP.GT.AND UP2, UPT, UR20, UR9, UPT ;  /* 0x000000091400728c */ /* 0x000fec000bf44270 */
[C---:B------:R-:W-:Y:S01]  /*5820*/  HMMA.16816.F32.BF16 R8, R132.reuse, R138, RZ ;  /* 0x0000008a8408723c */ /* 0x040fe200000418ff */
[----:B------:R-:W-:Y:S01]  /*5830*/  LDSM.16.M88.4 R136, [R193+0xc100] ;  /* 0x00c10000c188783b */ /* 0x000fe20000000200 */
[----:B------:R-:W-:Y:S06]  /*5840*/  PLOP3.LUT P0, PT, PT, PT, UP2, 0x40, 0x0 ;  /* 0x000000000000781c */ /* 0x000fec0003f0e828 */
[C---:B----4-:R-:W-:Y:S08]  /*5850*/  HMMA.16816.F32.BF16 R12, R132.reuse, R140, RZ ;  /* 0x0000008c840c723c */ /* 0x050ff000000418ff */
[C---:B------:R-:W-:Y:S01]  /*5860*/  HMMA.16816.F32.BF16 R16, R132.reuse, R142, RZ ;  /* 0x0000008e8410723c */ /* 0x040fe200000418ff */
[----:B------:R-:W2:Y:S07]  /*5870*/  LDSM.16.M88.4 R140, [R192+0x6100] ;  /* 0x00610000c08c783b */ /* 0x000eae0000000200 */
[C---:B-1----:R-:W-:Y:S08]  /*5880*/  HMMA.16816.F32.BF16 R20, R132.reuse, R144, RZ ;  /* 0x000000908414723c */ /* 0x042ff000000418ff */
[C---:B------:R-:W-:Y:S01]  /*5890*/  HMMA.16816.F32.BF16 R24, R132.reuse, R146, RZ ;  /* 0x000000928418723c */ /* 0x040fe200000418ff */
[----:B------:R-:W1:Y:S07]  /*58a0*/  LDSM.16.M88.4 R144, [R192+0x6900] ;  /* 0x00690000c090783b */ /* 0x000e6e0000000200 */
[C---:B------:R-:W-:Y:S08]  /*58b0*/  HMMA.16816.F32.BF16 R28, R132.reuse, R148, RZ ;  /* 0x00000094841c723c */ /* 0x040ff000000418ff */
[----:B------:R-:W-:Y:S01]  /*58c0*/  HMMA.16816.F32.BF16 R32, R132, R150, RZ ;  /* 0x000000968420723c */ /* 0x000fe200000418ff */
[----:B------:R-:W3:Y:S06]  /*58d0*/  LDSM.16.M88.4 R132, [R192+0x7100] ;  /* 0x00710000c084783b */ /* 0x000eec0000000200 */
[----:B------:R-:W4:Y:S01]  /*58e0*/  LDSM.16.M88.4 R148, [R192+0x7900] ;  /* 0x00790000c094783b */ /* 0x000f220000000200 */
[C---:B------:R-:W-:Y:S08]  /*58f0*/  HMMA.16816.F32.BF16 R4, R152.reuse, R156, R4 ;  /* 0x0000009c9804723c */ /* 0x040ff00000041804 */
[C---:B------:R-:W-:Y:S01]  /*5900*/  HMMA.16816.F32.BF16 R8, R152.reuse, R158, R8 ;  /* 0x0000009e9808723c */ /* 0x040fe20000041808 */
[----:B------:R-:W-:Y:S07]  /*5910*/  LDSM.16.M88.4 R156, [R191+0xc100] ;  /* 0x00c10000bf9c783b */ /* 0x000fee0000000200 */
[C---:B------:R-:W-:Y:S08]  /*5920*/  HMMA.16816.F32.BF16 R12, R152.reuse, R160, R12 ;  /* 0x000000a0980c723c */ /* 0x040ff0000004180c */
[C---:B------:R-:W-:Y:S01]  /*5930*/  HMMA.16816.F32.BF16 R16, R152.reuse, R162, R16 ;  /* 0x000000a29810723c */ /* 0x040fe20000041810 */
[----:B------:R-:W5:Y:S07]  /*5940*/  LDSM.16.M88.4 R160, [R184] ;  /* 0x00000000b8a0783b */ /* 0x000f6e0000000200 */
[C---:B------:R-:W-:Y:S08]  /*5950*/  HMMA.16816.F32.BF16 R20, R152.reuse, R164, R20 ;  /* 0x000000a49814723c */ /* 0x040ff00000041814 */
[C---:B------:R-:W-:Y:S01]  /*5960*/  HMMA.16816.F32.BF16 R24, R152.reuse, R166, R24 ;  /* 0x000000a69818723c */ /* 0x040fe20000041818 */
[----:B------:R-:W3:Y:S07]  /*5970*/  LDSM.16.M88.4 R164, [R184+0x800] ;  /* 0x00080000b8a4783b */ /* 0x000eee0000000200 */
[C---:B------:R-:W-:Y:S08]  /*5980*/  HMMA.16816.F32.BF16 R28, R152.reuse, R168, R28 ;  /* 0x000000a8981c723c */ /* 0x040ff0000004181c */
[----:B------:R-:W-:Y:S01]  /*5990*/  HMMA.16816.F32.BF16 R32, R152, R170, R32 ;  /* 0x000000aa9820723c */ /* 0x000fe20000041820 */
[----:B------:R-:W4:Y:S06]  /*59a0*/  LDSM.16.M88.4 R152, [R184+0x1000] ;  /* 0x00100000b898783b */ /* 0x000f2c0000000200 */
[----:B------:R-:W4:Y:S01]  /*59b0*/  LDSM.16.M88.4 R168, [R184+0x1800] ;  /* 0x00180000b8a8783b */ /* 0x000f220000000200 */
[C---:B--2---:R-:W-:Y:S08]  /*59c0*/  HMMA.16816.F32.BF16 R4, R136.reuse, R140, R4 ;  /* 0x0000008c8804723c */ /* 0x044ff00000041804 */
[C---:B------:R-:W-:Y:S01]  /*59d0*/  HMMA.16816.F32.BF16 R8, R136.reuse, R142, R8 ;  /* 0x0000008e8808723c */ /* 0x040fe20000041808 */
[----:B------:R-:W-:Y:S07]  /*59e0*/  LDSM.16.M88.4 R140, [R197+0x8100] ;  /* 0x00810000c58c783b */ /* 0x000fee0000000200 */
[C---:B-1----:R-:W-:Y:S08]  /*59f0*/  HMMA.16816.F32.BF16 R12, R136.reuse, R144, R12 ;  /* 0x00000090880c723c */ /* 0x042ff0000004180c */
[C---:B------:R-:W-:Y:S01]  /*5a00*/  HMMA.16816.F32.BF16 R16, R136.reuse, R146, R16 ;  /* 0x000000928810723c */ /* 0x040fe20000041810 */
[----:B------:R-:W-:Y:S07]  /*5a10*/  LDSM.16.M88.4 R144, [R197+0x8900] ;  /* 0x00890000c590783b */ /* 0x000fee0000000200 */
[C---:B---3--:R-:W-:Y:S08]  /*5a20*/  HMMA.16816.F32.BF16 R20, R136.reuse, R132, R20 ;  /* 0x000000848814723c */ /* 0x048ff00000041814 */
[C---:B------:R-:W-:Y:S01]  /*5a30*/  HMMA.16816.F32.BF16 R24, R136.reuse, R134, R24 ;  /* 0x000000868818723c */ /* 0x040fe20000041818 */
[----:B------:R-:W1:Y:S07]  /*5a40*/  LDSM.16.M88.4 R132, [R198+0x10100] ;  /* 0x01010000c684783b */ /* 0x000e6e0000000200 */
[C---:B----4-:R-:W-:Y:S08]  /*5a50*/  HMMA.16816.F32.BF16 R28, R136.reuse, R148, R28 ;  /* 0x00000094881c723c */ /* 0x050ff0000004181c */
[----:B------:R-:W-:Y:S01]  /*5a60*/  HMMA.16816.F32.BF16 R32, R136, R150, R32 ;  /* 0x000000968820723c */ /* 0x000fe20000041820 */
[----:B------:R-:W2:Y:S06]  /*5a70*/  LDSM.16.M88.4 R136, [R197+0x9100] ;  /* 0x00910000c588783b */ /* 0x000eac0000000200 */
[----:B------:R-:W3:Y:S01]  /*5a80*/  LDSM.16.M88.4 R148, [R197+0x9900] ;  /* 0x00990000c594783b */ /* 0x000ee20000000200 */
[C---:B-----5:R-:W-:Y:S08]  /*5a90*/  HMMA.16816.F32.BF16 R4, R156.reuse, R160, R4 ;  /* 0x000000a09c04723c */ /* 0x060ff00000041804 */
[C---:B------:R-:W-:Y:S01]  /*5aa0*/  HMMA.16816.F32.BF16 R8, R156.reuse, R162, R8 ;  /* 0x000000a29c08723c */ /* 0x040fe20000041808 */
[----:B------:R-:W-:Y:S07]  /*5ab0*/  LDSM.16.M88.4 R160, [R183] ;  /* 0x00000000b7a0783b */ /* 0x000fee0000000200 */
[C---:B------:R-:W-:Y:S08]  /*5ac0*/  HMMA.16816.F32.BF16 R12, R156.reuse, R164, R12 ;  /* 0x000000a49c0c723c */ /* 0x040ff0000004180c */
[C---:B------:R-:W-:Y:S01]  /*5ad0*/  HMMA.16816.F32.BF16 R16, R156.reuse, R166, R16 ;  /* 0x000000a69c10723c */ /* 0x040fe20000041810 */
[----:B------:R-:W-:Y:S07]  /*5ae0*/  LDSM.16.M88.4 R164, [R182] ;  /* 0x00000000b6a4783b */ /* 0x000fee0000000200 */
[C---:B------:R-:W-:Y:S08]  /*5af0*/  HMMA.16816.F32.BF16 R20, R156.reuse, R152, R20 ;  /* 0x000000989c14723c */ /* 0x040ff00000041814 */
[C---:B------:R-:W-:Y:S01]  /*5b00*/  HMMA.16816.F32.BF16 R24, R156.reuse, R154, R24 ;  /* 0x0000009a9c18723c */ /* 0x040fe20000041818 */
[----:B------:R-:W4:Y:S07]  /*5b10*/  LDSM.16.M88.4 R152, [R194+0x10100] ;  /* 0x01010000c298783b */ /* 0x000f2e0000000200 */
[C---:B------:R-:W-:Y:S08]  /*5b20*/  HMMA.16816.F32.BF16 R28, R156.reuse, R168, R28 ;  /* 0x000000a89c1c723c */ /* 0x040ff0000004181c */
[----:B------:R-:W-:Y:S01]  /*5b30*/  HMMA.16816.F32.BF16 R32, R156, R170, R32 ;  /* 0x000000aa9c20723c */ /* 0x000fe20000041820 */
[----:B------:R-:W5:Y:S06]  /*5b40*/  LDSM.16.M88.4 R156, [R181] ;  /* 0x00000000b59c783b */ /* 0x000f6c0000000200 */
[----:B------:R-:W3:Y:S01]  /*5b50*/  LDSM.16.M88.4 R168, [R180] ;  /* 0x00000000b4a8783b */ /* 0x000ee20000000200 */
        /* <DEDUP_REMOVED lines=11> */
[----:B------:R-:W2:Y:S06]  /*5c10*/  LDSM.16.M88.4 R132, [R192+0x9100] ;  /* 0x00910000c084783b */ /* 0x000eac0000000200 */
[----:B------:R-:W3:Y:S01]  /*5c20*/  LDSM.16.M88.4 R148, [R192+0x9900] ;  /* 0x00990000c094783b */ /* 0x000ee20000000200 */
[C---:B----4-:R-:W-:Y:S08]  /*5c30*/  HMMA.16816.F32.BF16 R4, R152.reuse, R160, R4 ;  /* 0x000000a09804723c */ /* 0x050ff00000041804 */
[C---:B------:R-:W-:Y:S01]  /*5c40*/  HMMA.16816.F32.BF16 R8, R152.reuse, R162, R8 ;  /* 0x000000a29808723c */ /* 0x040fe20000041808 */
[----:B------:R-:W-:Y:S07]  /*5c50*/  LDSM.16.M88.4 R160, [R184+0x2000] ;  /* 0x00200000b8a0783b */ /* 0x000fee0000000200 */
[C---:B------:R-:W-:Y:S08]  /*5c60*/  HMMA.16816.F32.BF16 R12, R152.reuse, R164, R12 ;  /* 0x000000a4980c723c */ /* 0x040ff0000004180c */
[C---:B------:R-:W-:Y:S01]  /*5c70*/  HMMA.16816.F32.BF16 R16, R152.reuse, R166, R16 ;  /* 0x000000a69810723c */ /* 0x040fe20000041810 */
[----:B------:R-:W-:Y:S07]  /*5c80*/  LDSM.16.M88.4 R164, [R184+0x2800] ;  /* 0x00280000b8a4783b */ /* 0x000fee0000000200 */
[C---:B-----5:R-:W-:Y:S08]  /*5c90*/  HMMA.16816.F32.BF16 R20, R152.reuse, R156, R20 ;  /* 0x0000009c9814723c */ /* 0x060ff00000041814 */
[C---:B------:R-:W-:Y:S01]  /*5ca0*/  HMMA.16816.F32.BF16 R24, R152.reuse, R158, R24 ;  /* 0x0000009e9818723c */ /* 0x040fe20000041818 */
[----:B------:R-:W4:Y:S07]  /*5cb0*/  LDSM.16.M88.4 R156, [R191+0x10100] ;  /* 0x01010000bf9c783b */ /* 0x000f2e0000000200 */
[C---:B------:R-:W-:Y:S08]  /*5cc0*/  HMMA.16816.F32.BF16 R28, R152.reuse, R168, R28 ;  /* 0x000000a8981c723c */ /* 0x040ff0000004181c */
[----:B------:R-:W-:Y:S01]  /*5cd0*/  HMMA.16816.F32.BF16 R32, R152, R170, R32 ;  /* 0x000000aa9820723c */ /* 0x000fe20000041820 */
[----:B------:R-:W5:Y:S06]  /*5ce0*/  LDSM.16.M88.4 R152, [R184+0x3000] ;  /* 0x00300000b898783b */ /* 0x000f6c0000000200 */
[----:B------:R-:W3:Y:S01]  /*5cf0*/  LDSM.16.M88.4 R168, [R184+0x3800] ;  /* 0x00380000b8a8783b */ /* 0x000ee20000000200 */
        /* <DEDUP_REMOVED lines=15> */
[----:B------:R-:W-:Y:S07]  /*5df0*/  LDSM.16.M88.4 R160, [R179] ;  /* 0x00000000b3a0783b */ /* 0x000fee0000000200 */
[C---:B------:R-:W-:Y:S08]  /*5e00*/  HMMA.16816.F32.BF16 R12, R156.reuse, R164, R12 ;  /* 0x000000a49c0c723c */ /* 0x040ff0000004180c */
[C---:B------:R-:W-:Y:S01]  /*5e10*/  HMMA.16816.F32.BF16 R16, R156.reuse, R166, R16 ;  /* 0x000000a69c10723c */ /* 0x040fe20000041810 */
[----:B------:R-:W-:Y:S07]  /*5e20*/  LDSM.16.M88.4 R164, [R178] ;  /* 0x00000000b2a4783b */ /* 0x000fee0000000200 */
[C---:B-----5:R-:W-:Y:S08]  /*5e30*/  HMMA.16816.F32.BF16 R20, R156.reuse, R152, R20 ;  /* 0x000000989c14723c */ /* 0x060ff00000041814 */
        /* <DEDUP_REMOVED lines=40> */
[C---:B---3--:R-:W-:Y:S08]  /*60c0*/  HMMA.16816.F32.BF16 R28, R136.reuse, R148, R28 ;  /* 0x00000094881c723c */ /* 0x048ff0000004181c */
[----:B------:R-:W-:Y:S08]  /*60d0*/  HMMA.16816.F32.BF16 R32, R136, R150, R32 ;  /* 0x000000968820723c */ /* 0x000ff00000041820 */
[C---:B----4-:R-:W-:Y:S08]  /*60e0*/  HMMA.16816.F32.BF16 R4, R156.reuse, R160, R4 ;  /* 0x000000a09c04723c */ /* 0x050ff00000041804 */
        /* <DEDUP_REMOVED lines=8> */
[----:B------:R-:W-:Y:S01]  /*6170*/  IADD3 R140, -R172, 0x10, RZ ;  /* 0x00000010ac8c7810 */ /* 0x000fe20007ffe1ff */
[----:B------:R-:W-:Y:S01]  /*6180*/  ULEA UR5, UR20, UR12, 0x6 ;  /* 0x0000000c14057291 */ /* 0x000fe2000f8e303f */
[----:B------:R-:W-:Y:S01]  /*6190*/  IADD3 R139, -R213, 0x10, RZ ;  /* 0x00000010d58b7810 */ /* 0x000fe20007ffe1ff */
[----:B------:R-:W-:Y:S01]  /*61a0*/  IMAD.MOV.U32 R200, RZ, RZ, RZ ;  /* 0x000000ffffc87224 */ /* 0x000fe200078e00ff */
[----:B------:R-:W-:Y:S02]  /*61b0*/  LOP3.LUT R140, R140, 0xf, RZ, 0xc0, !PT ;  /* 0x0000000f8c8c7812 */ /* 0x000fe400078ec0ff */
[----:B------:R-:W-:Y:S01]  /*61c0*/  LOP3.LUT R139, R139, 0xf, RZ, 0xc0, !PT ;  /* 0x0000000f8b8b7812 */ /* 0x000fe200078ec0ff */
[----:B------:R-:W-:Y:S05]  /*61d0*/  IMAD.U32 R201, RZ, RZ, UR5 ;  /* 0x00000005ffc97e24 */ /* 0x000fea000f8e00ff */
[----:B------:R-:W-:Y:S05]  /*61e0*/  IADD3 R201, R201, -0x40, R202 ;  /* 0xffffffc0c9c97810 */ /* 0x000fea0007ffe0ca */
[----:B------:R-:W-:Y:S04]  /*61f0*/  @P2 IMAD.HI.U32 R134, R201, c[0x0][0x2bc], RZ ;  /* 0x0000af00c9862a27 */ /* 0x000fe800078e00ff */
[--C-:B------:R-:W-:Y:S01]  /*6200*/  IMAD.MOV.U32 R0, RZ, RZ, R201.reuse ;  /* 0x000000ffff007224 */ /* 0x100fe200078e00c9 */
[----:B------:R-:W-:Y:S04]  /*6210*/  @P2 SHF.R.U32.HI R0, RZ, c[0x0][0x2c0], R134 ;  /* 0x0000b000ff002a19 */ /* 0x000fe80000011686 */
[C---:B------:R-:W-:Y:S04]  /*6220*/  @!P1 IADD3 R135, P0, R0.reuse, UR16, RZ ;  /* 0x0000001000879c10 */ /* 0x040fe8000ff1e0ff */
[----:B------:R-:W-:Y:S01]  /*6230*/  @!P1 LEA.HI.X.SX32 R134, R0, UR8, 0x1, P0 ;  /* 0x0000000800869c11 */ /* 0x000fe200080f0eff */
[----:B------:R-:W-:Y:S01]  /*6240*/  IMAD.MOV R0, RZ, RZ, -R0 ;  /* 0x000000ffff007224 */ /* 0x000fe200078e0a00 */
[C---:B------:R-:W-:Y:S03]  /*6250*/  @!P1 LEA R132, P0, R135.reuse, c[0x0][0x2a0], 0x2 ;  /* 0x0000a80087849a11 */ /* 0x040fe600078010ff */
[----:B------:R-:W-:Y:S01]  /*6260*/  IMAD R201, R0, c[0x0][0x2b8], R201 ;  /* 0x0000ae0000c97a24 */ /* 0x000fe200078e02c9 */
[----:B------:R-:W-:Y:S03]  /*6270*/  @!P1 LEA.HI.X R133, R135, c[0x0][0x2a4], R134, 0x2, P0 ;  /* 0x0000a90087859a11 */ /* 0x000fe600000f1486 */
[----:B------:R-:W-:Y:S01]  /*6280*/  IMAD.WIDE.U32 R134, R201, c[0x0][0x1e0], RZ ;  /* 0x00007800c9867a25 */ /* 0x000fe200078e00ff */
[----:B------:R-:W-:Y:S01]  /*6290*/  SHF.R.S32.HI R137, RZ, 0x1f, R201 ;  /* 0x0000001fff897819 */ /* 0x000fe200000114c9 */
[----:B------:R1:W2:Y:S04]  /*62a0*/  @!P1 LDG.E R200, [R132.64] ;  /* 0x0000001284c89981 */ /* 0x0002a8000c1e1900 */
[----:B------:R-:W-:Y:S04]  /*62b0*/  IMAD R137, R137, c[0x0][0x1e0], RZ ;  /* 0x0000780089897a24 */ /* 0x000fe800078e02ff */
[----:B------:R-:W-:Y:S04]  /*62c0*/  IMAD R137, R201, c[0x0][0x1e4], R137 ;  /* 0x00007900c9897a24 */ /* 0x000fe800078e0289 */
[----:B------:R-:W-:Y:S01]  /*62d0*/  IMAD.IADD R135, R135, 0x1, R137 ;  /* 0x0000000187877824 */ /* 0x000fe200078e0289 */
[----:B-1----:R-:W-:Y:S02]  /*62e0*/  SHF.L.U64.HI R132, R208, 0x1, R211 ;  /* 0x00000001d0847819 */ /* 0x002fe400000102d3 */
[----:B--2---:R-:W-:Y:S01]  /*62f0*/  SHF.R.S32.HI R0, RZ, 0x1f, R200 ;  /* 0x0000001fff007819 */ /* 0x004fe200000114c8 */
[----:B------:R-:W-:Y:S04]  /*6300*/  IMAD.WIDE.U32 R134, R200, c[0x0][0x1f0], R134 ;  /* 0x00007c00c8867a25 */ /* 0x000fe800078e0086 */
[----:B------:R-:W-:Y:S01]  /*6310*/  IMAD R0, R0, c[0x0][0x1f0], RZ ;  /* 0x00007c0000007a24 */ /* 0x000fe200078e02ff */
[----:B------:R-:W-:Y:S03]  /*6320*/  IADD3 R133, P0, R134, UR14, RZ ;  /* 0x0000000e86857c10 */ /* 0x000fe6000ff1e0ff */
[----:B------:R-:W-:Y:S05]  /*6330*/  IMAD R0, R200, c[0x0][0x1f4], R0 ;  /* 0x00007d00c8007a24 */ /* 0x000fea00078e0200 */
[----:B------:R-:W-:Y:S02]  /*6340*/  IADD3.X R0, R135, UR7, R0, P0, !PT ;  /* 0x0000000787007c10 */ /* 0x000fe400087fe400 */
[C---:B------:R-:W-:Y:S04]  /*6350*/  LEA R142, P0, R133.reuse, c[0x0][0x1c8], 0x1 ;  /* 0x00007200858e7a11 */ /* 0x040fe800078008ff */
[----:B------:R-:W-:Y:S01]  /*6360*/  LEA.HI.X R137, R133, c[0x0][0x1cc], R0, 0x1, P0 ;  /* 0x0000730085897a11 */ /* 0x000fe200000f0c00 */
[----:B------:R-:W1:Y:S01]  /*6370*/  SHFL.IDX PT, R134, R142, 0x1, 0x181f ;  /* 0x00381f008e867f89 */ /* 0x000e6200000e0000 */
[----:B------:R-:W-:Y:S03]  /*6380*/  IMAD.SHL.U32 R0, R208, 0x2, RZ ;  /* 0x00000002d0007824 */ /* 0x000fe600078e00ff */
[----:B------:R-:W2:Y:S04]  /*6390*/  SHFL.IDX PT, R133, R137, 0x1, 0x181f ;  /* 0x00381f0089857f89 */ /* 0x000ea800000e0000 */
[----:B------:R-:W3:Y:S04]  /*63a0*/  SHFL.IDX PT, R136, R142, RZ, 0x181f ;  /* 0x00181fff8e887589 */ /* 0x000ee800000e0000 */
[----:B------:R-:W4:Y:S01]  /*63b0*/  SHFL.IDX PT, R135, R137, RZ, 0x181f ;  /* 0x00181fff89877589 */ /* 0x000f2200000e0000 */
[-C--:B-1----:R-:W-:Y:S04]  /*63c0*/  IADD3 R140, P6, P0, R140, R134.reuse, R173 ;  /* 0x000000868c8c7210 */ /* 0x082fe800078de0ad */
[-C--:B--2---:R-:W-:Y:S02]  /*63d0*/  IADD3.X R141, RZ, R133.reuse, R174, P6, P0 ;  /* 0x00000085ff8d7210 */ /* 0x084fe400037e04ae */
[----:B------:R-:W-:Y:S04]  /*63e0*/  IADD3 R138, P6, P0, R139, R134, R0 ;  /* 0x000000868b8a7210 */ /* 0x000fe800078de000 */
[--C-:B------:R-:W-:Y:S02]  /*63f0*/  IADD3.X R139, RZ, R133, R132.reuse, P6, P0 ;  /* 0x00000085ff8b7210 */ /* 0x100fe400037e0484 */
[C---:B---3--:R-:W-:Y:S02]  /*6400*/  IADD3 R142, P6, R136.reuse, R0, RZ ;  /* 0x00000000888e7210 */ /* 0x048fe40007fde0ff */
[C---:B------:R-:W-:Y:S03]  /*6410*/  IADD3 R144, P0, R136.reuse, R175, RZ ;  /* 0x000000af88907210 */ /* 0x040fe60007f1e0ff */
[C---:B----4-:R-:W-:Y:S01]  /*6420*/  IMAD.X R143, R135.reuse, 0x1, R132, P6 ;  /* 0x00000001878f7824 */ /* 0x050fe200030e0684 */
[----:B------:R-:W-:Y:S01]  /*6430*/  IADD3 R136, P6, R136, R173, RZ ;  /* 0x000000ad88887210 */ /* 0x000fe20007fde0ff */
[C---:B------:R-:W-:Y:S01]  /*6440*/  IMAD.X R145, R135.reuse, 0x1, R214, P0 ;  /* 0x0000000187917824 */ /* 0x040fe200000e06d6 */
[----:B------:R-:W-:Y:S03]  /*6450*/  IADD3 R134, P0, R134, R175, RZ ;  /* 0x000000af86867210 */ /* 0x000fe60007f1e0ff */
[----:B------:R-:W-:Y:S01]  /*6460*/  IMAD.X R137, R135, 0x1, R174, P6 ;  /* 0x0000000187897824 */ /* 0x000fe200030e06ae */
[----:B------:R1:W-:Y:S01]  /*6470*/  LDGSTS.E.BYPASS.LTC128B.128 [R199+0x6100], [R144.64], !P5 ;  /* 0x0610000090c77fae */ /* 0x0003e2000e901d52 */
        /* <DEDUP_REMOVED lines=8> */
.L_x_409:
[----:B-1----:R-:W-:Y:S01]  /*6500*/  IMAD.MOV.U32 R137, RZ, RZ, R203 ;  /* 0x000000ffff897224 */ /* 0x002fe200078e00cb */
[----:B------:R-:W-:Y:S01]  /*6510*/  PLOP3.LUT P6, PT, PT, PT, UP1, 0x80, 0x0 ;  /* 0x000000000000781c */ /* 0x000fe20003fcf018 */
[----:B------:R-:W0:Y:S01]  /*6520*/  LDGDEPBAR ;  /* 0x00000000000079af */ /* 0x000e220000000000 */
[----:B------:R-:W-:Y:S01]  /*6530*/  PLOP3.LUT P0, PT, PT, PT, UP1, 0x80, 0x0 ;  /* 0x000000000000781c */ /* 0x000fe20003f0f018 */
[----:B------:R-:W-:Y:S06]  /*6540*/  USHF.L.U32 UR5, UR20, 0x6, URZ ;  /* 0x0000000614057899 */ /* 0x000fec000800063f */
[----:B------:R-:W-:Y:S04]  /*6550*/  IMAD.U32 R133, RZ, RZ, UR5 ;  /* 0x00000005ff857e24 */ /* 0x000fe8000f8e00ff */
[----:B------:R-:W-:Y:S01]  /*6560*/  @P6 IMAD.HI.U32 R0, R203, c[0x0][0x2c8], RZ ;  /* 0x0000b200cb006a27 */ /* 0x000fe200078e00ff */
[----:B------:R-:W-:Y:S04]  /*6570*/  IADD3 R133, -R204, 0x1, -R133 ;  /* 0x00000001cc857810 */ /* 0x000fe80007ffe985 */
[----:B------:R-:W-:Y:S01]  /*6580*/  @P0 SHF.R.U32.HI R137, RZ, c[0x0][0x2cc], R0 ;  /* 0x0000b300ff890a19 */ /* 0x000fe20000011600 */
[----:B------:R-:W-:Y:S01]  /*6590*/  IMAD.MOV.U32 R0, RZ, RZ, c[0x0][0x2ac] ;  /* 0x0000ab00ff007624 */ /* 0x000fe200078e00ff */
[----:B------:R-:W-:Y:S03]  /*65a0*/  PLOP3.LUT P0, PT, PT, PT, UP0, 0x40, 0x0 ;  /* 0x000000000000781c */ /* 0x000fe60003f0e808 */
[----:B------:R-:W1:Y:S01]  /*65b0*/  SHFL.IDX PT, R139, R137, RZ, 0x1c1f ;  /* 0x001c1fff898b7589 */ /* 0x000e6200000e0000 */
[----:B------:R-:W-:Y:S05]  /*65c0*/  IMAD R133, R0, c[0x0][0x1d0], R133 ;  /* 0x0000740000857a24 */ /* 0x000fea00078e0285 */
[----:B------:R-:W-:Y:S04]  /*65d0*/  IADD3 R0, R133, -c[0x0][0x168], RZ ;  /* 0x80005a0085007a10 */ /* 0x000fe80007ffe0ff */
[C---:B------:R-:W-:Y:S02]  /*65e0*/  IADD3 R132, R0.reuse, c[0x0][0x328], RZ ;  /* 0x0000ca0000847a10 */ /* 0x040fe40007ffe0ff */
[----:B------:R-:W-:Y:S03]  /*65f0*/  IADD3 R0, R0, UR11, RZ ;  /* 0x0000000b00007c10 */ /* 0x000fe6000fffe0ff */
[--C-:B-1----:R-:W-:Y:S02]  /*6600*/  IMAD.IADD R135, R132, 0x1, R139.reuse ;  /* 0x0000000184877824 */ /* 0x102fe400078e028b */
[----:B------:R-:W-:Y:S01]  /*6610*/  IMAD.IADD R133, R0, 0x1, R139 ;  /* 0x0000000100857824 */ /* 0x000fe200078e028b */
[----:B------:R-:W-:-:S05]  /*6620*/  @P0 BRA `(.L_x_410) ;  /* 0x000001b000000947 */ /* 0x000fca0003800000 */
[----:B------:R-:W-:Y:S01]  /*6630*/  MOV R134, c[0x0][0x2ac] ;  /* 0x0000ab0000867a02 */ /* 0x000fe20000000f00 */
[----:B------:R-:W-:Y:S04]  /*6640*/  BSSY B0, `(.L_x_411) ;  /* 0x0000013000007945 */ /* 0x000fe80003800000 */
[----:B------:R-:W-:Y:S05]  /*6650*/  IMAD R139, R134, c[0x0][0x1d0], R139 ;  /* 0x00007400868b7a24 */ /* 0x000fea00078e028b */
[----:B------:R-:W-:Y:S04]  /*6660*/  IADD3 R139, R139, -c[0x0][0x168], RZ ;  /* 0x80005a008b8b7a10 */ /* 0x000fe80007ffe0ff */
[----:B------:R-:W-:Y:S11]  /*6670*/  ISETP.GT.AND P0, PT, R139, -0x1, PT ;  /* 0xffffffff8b00780c */ /* 0x000ff60003f04270 */
[----:B------:R-:W-:Y:S02]  /*6680*/  @!UPT UIADD3 URZ, URZ, URZ, URZ ;  /* 0x0000003f3f3ff290 */ /* 0x000fe4000fffe03f */
[----:B------:R-:W-:-:S05]  /*6690*/  @P0 BRA `(.L_x_412) ;  /* 0x0000008000000947 */ /* 0x000fca0003800000 */
[----:B------:R-:W-:Y:S01]  /*66a0*/  LOP3.LUT R139, RZ, R139, RZ, 0x33, !PT ;  /* 0x0000008bff8b7212 */ /* 0x000fe200078e33ff */
[----:B------:R-:W-:Y:S05]  /*66b0*/  IMAD.MOV.U32 R134, RZ, RZ, c[0x0][0x32c] ;  /* 0x0000cb00ff867624 */ /* 0x000fea00078e00ff */
[----:B------:R-:W-:Y:S11]  /*66c0*/  ISETP.NE.AND P0, PT, R134, 0x1, PT ;  /* 0x000000018600780c */ /* 0x000ff60003f05270 */
[----:B------:R-:W-:Y:S02]  /*66d0*/  @!UPT UIADD3 URZ, URZ, URZ, URZ ;  /* 0x0000003f3f3ff290 */ /* 0x000fe4000fffe03f */
[----:B------:R-:W-:Y:S05]  /*66e0*/  @P0 IMAD.HI.U32 R134, R139, c[0x0][0x330], RZ ;  /* 0x0000cc008b860a27 */ /* 0x000fea00078e00ff */
[----:B------:R-:W-:Y:S04]  /*66f0*/  @P0 SHF.R.U32.HI R139, RZ, c[0x0][0x334], R134 ;  /* 0x0000cd00ff8b0a19 */ /* 0x000fe80000011686 */
[----:B------:R-:W-:Y:S01]  /*6700*/  LOP3.LUT R139, RZ, R139, RZ, 0x33, !PT ;  /* 0x0000008bff8b7212 */ /* 0x000fe200078e33ff */
[----:B------:R-:W-:-:S05]  /*6710*/  BRA `(.L_x_413) ;  /* 0x0000005000007947 */ /* 0x000fca0003800000 */
.L_x_412:
[----:B------:R-:W-:Y:S04]  /*6720*/  MOV R134, c[0x0][0x32c] ;  /* 0x0000cb0000867a02 */ /* 0x000fe80000000f00 */
[----:B------:R-:W-:Y:S11]  /*6730*/  ISETP.NE.AND P0, PT, R134, 0x1, PT ;  /* 0x000000018600780c */ /* 0x000ff60003f05270 */
[----:B------:R-:W-:Y:S02]  /*6740*/  @!UPT UIADD3 URZ, URZ, URZ, URZ ;  /* 0x0000003f3f3ff290 */ /* 0x000fe4000fffe03f */
[----:B------:R-:W-:Y:S05]  /*6750*/  @P0 IMAD.HI.U32 R134, R139, c[0x0][0x330], RZ ;  /* 0x0000cc008b860a27 */ /* 0x000fea00078e00ff */
[----:B------:R-:W-:Y:S02]  /*6760*/  @P0 SHF.R.U32.HI R139, RZ, c[0x0][0x334], R134 ;  /* 0x0000cd00ff8b0a19 */ /* 0x000fe40000011686 */
.L_x_413:
[----:B------:R-:W-:Y:S05]  /*6770*/  BSYNC B0 ;  /* 0x0000000000007941 */ /* 0x000fea0003800000 */
.L_x_411:
[----:B------:R-:W-:Y:S04]  /*6780*/  IMAD.MOV.U32 R134, RZ, RZ, c[0x0][0x32c] ;  /* 0x0000cb00ff867624 */ /* 0x000fe800078e00ff */
[----:B------:R-:W-:Y:S04]  /*6790*/  IMAD R139, R139, R134, -UR5 ;  /* 0x800000058b8b7e24 */ /* 0x000fe8000f8e0286 */
[----:B------:R-:W-:Y:S05]  /*67a0*/  IMAD.IADD R136, R139, 0x1, -R204 ;  /* 0x000000018b887824 */ /* 0x000fea00078e0acc */
[----:B------:R-:W-:Y:S02]  /*67b0*/  IADD3 R134, R136, c[0x0][0x32c], RZ ;  /* 0x0000cb0088867a10 */ /* 0x000fe40007ffe0ff */
[----:B------:R-:W-:Y:S02]  /*67c0*/  IMNMX R133, R133, R136, !PT ;  /* 0x0000008885857217 */ /* 0x000fe40007800200 */
[----:B------:R-:W-:Y:S02]  /*67d0*/  IMNMX R135, R135, R134, PT ;  /* 0x0000008687877217 */ /* 0x000fe40003800200 */
.L_x_410:
[----:B------:R-:W-:Y:S06]  /*67e0*/  UISETP.GT.AND UP2, UPT, UR20, -0x1, UPT ;  /* 0xffffffff1400788c */ /* 0x000fec000bf44270 */
[----:B------:R-:W-:Y:S02]  /*67f0*/  PLOP3.LUT P0, PT, PT, PT, UP2, 0x80, 0x0 ;  /* 0x000000000000781c */ /* 0x000fe40003f0f028 */
[----:B------:R-:W-:Y:S02]  /*6800*/  PLOP3.LUT P6, PT, PT, PT, UP2, 0x80, 0x0 ;  /* 0x000000000000781c */ /* 0x000fe40003fcf028 */
[C---:B------:R-:W-:Y:S02]  /*6810*/  ISETP.GT.AND P0, PT, R133.reuse, RZ, P0 ;  /* 0x000000ff8500720c */ /* 0x040fe40000704270 */
[----:B------:R-:W-:Y:S02]  /*6820*/  ISETP.GT.AND P6, PT, R133, 0x1, P6 ;  /* 0x000000018500780c */ /* 0x000fe400037c4270 */
[C---:B------:R-:W-:Y:S02]  /*6830*/  ISETP.LT.OR P0, PT, R135.reuse, 0x1, P0 ;  /* 0x000000018700780c */ /* 0x040fe40000701670 */
[----:B------:R-:W-:Y:S02]  /*6840*/  ISETP.LT.OR P6, PT, R135, 0x2, P6 ;  /* 0x000000028700780c */ /* 0x000fe400037c1670 */
[----:B------:R-:W-:Y:S02]  /*6850*/  FSEL R138, R4, -INF , !P0 ;  /* 0xff800000048a7808 */ /* 0x000fe40004000000 */
[----:B------:R-:W-:Y:S02]  /*6860*/  PLOP3.LUT P0, PT, PT, PT, UP2, 0x80, 0x0 ;  /* 0x000000000000781c */ /* 0x000fe40003f0f028 */
[----:B------:R-:W-:Y:S02]  /*6870*/  FSEL R136, R5, -INF , !P6 ;  /* 0xff80000005887808 */ /* 0x000fe40007000000 */
[----:B------:R-:W-:Y:S01]  /*6880*/  ISETP.GT.AND P0, PT, R133, 0x8, P0 ;  /* 0x000000088500780c */ /* 0x000fe20000704270 */
[----:B------:R-:W1:Y:S01]  /*6890*/  SHFL.IDX PT, R5, R137, 0x1, 0x1c1f ;  /* 0x003c1f0089057f89 */ /* 0x000e6200000e0000 */
[----:B------:R-:W-:Y:S02]  /*68a0*/  PLOP3.LUT P6, PT, PT, PT, UP2, 0x80, 0x0 ;  /* 0x000000000000781c */ /* 0x000fe40003fcf028 */
[----:B------:R-:W-:Y:S02]  /*68b0*/  ISETP.LT.OR P0, PT, R135, 0x9, P0 ;  /* 0x000000098700780c */ /* 0x000fe40000701670 */
[----:B------:R-:W-:Y:S02]  /*68c0*/  ISETP.GT.AND P6, PT, R133, 0x9, P6 ;  /* 0x000000098500780c */ /* 0x000fe400037c4270 */
[----:B------:R-:W-:Y:S02]  /*68d0*/  FSEL R134, R8, -INF , !P0 ;  /* 0xff80000008867808 */ /* 0x000fe40004000000 */
[----:B------:R-:W-:Y:S02]  /*68e0*/  PLOP3.LUT P0, PT, PT, PT, UP2, 0x80, 0x0 ;  /* 0x000000000000781c */ /* 0x000fe40003f0f028 */
[----:B------:R-:W-:Y:S02]  /*68f0*/  ISETP.LT.OR P6, PT, R135, 0xa, P6 ;  /* 0x0000000a8700780c */ /* 0x000fe400037c1670 */
[----:B------:R-:W-:Y:S02]  /*6900*/  ISETP.GT.AND P0, PT, R133, 0x10, P0 ;  /* 0x000000108500780c */ /* 0x000fe40000704270 */
[----:B------:R-:W-:Y:S02]  /*6910*/  FSEL R8, R9, -INF , !P6 ;  /* 0xff80000009087808 */ /* 0x000fe40007000000 */
[----:B------:R-:W-:Y:S02]  /*6920*/  ISETP.LT.OR P0, PT, R135, 0x11, P0 ;  /* 0x000000118700780c */ /* 0x000fe40000701670 */
[----:B------:R-:W-:Y:S02]  /*6930*/  PLOP3.LUT P6, PT, PT, PT, UP2, 0x80, 0x0 ;  /* 0x000000000000781c */ /* 0x000fe40003fcf028 */
[----:B------:R-:W-:Y:S02]  /*6940*/  FSEL R166, R12, -INF , !P0 ;  /* 0xff8000000ca67808 */ /* 0x000fe40004000000 */
[----:B------:R-:W-:Y:S01]  /*6950*/  PLOP3.LUT P0, PT, PT, PT, UP2, 0x80, 0x0 ;  /* 0x000000000000781c */ /* 0x000fe20003f0f028 */
[--C-:B-1----:R-:W-:Y:S01]  /*6960*/  IMAD.IADD R132, R132, 0x1, R5.reuse ;  /* 0x0000000184847824 */ /* 0x102fe200078e0205 */
[C---:B------:R-:W-:Y:S01]  /*6970*/  ISETP.GT.AND P6, PT, R133.reuse, 0x11, P6 ;  /* 0x000000118500780c */ /* 0x040fe200037c4270 */
[----:B------:R-:W-:Y:S01]  /*6980*/  IMAD.IADD R0, R0, 0x1, R5 ;  /* 0x0000000100007824 */ /* 0x000fe200078e0205 */
[----:B------:R-:W-:Y:S02]  /*6990*/  ISETP.GT.AND P0, PT, R133, 0x18, P0 ;  /* 0x000000188500780c */ /* 0x000fe40000704270 */
[C---:B------:R-:W-:Y:S02]  /*69a0*/  ISETP.LT.OR P6, PT, R135.reuse, 0x12, P6 ;  /* 0x000000128700780c */ /* 0x040fe400037c1670 */
[----:B------:R-:W-:Y:S02]  /*69b0*/  ISETP.LT.OR P0, PT, R135, 0x19, P0 ;  /* 0x000000198700780c */ /* 0x000fe40000701670 */
[----:B------:R-:W-:Y:S02]  /*69c0*/  FSEL R168, R13, -INF , !P6 ;  /* 0xff8000000da87808 */ /* 0x000fe40007000000 */
[----:B------:R-:W-:Y:S02]  /*69d0*/  FSEL R142, R16, -INF , !P0 ;  /* 0xff800000108e7808 */ /* 0x000fe40004000000 */
[----:B------:R-:W-:Y:S02]  /*69e0*/  PLOP3.LUT P0, PT, PT, PT, UP2, 0x80, 0x0 ;  /* 0x000000000000781c */ /* 0x000fe40003f0f028 */
[----:B------:R-:W-:Y:S02]  /*69f0*/  PLOP3.LUT P6, PT, PT, PT, UP2, 0x80, 0x0 ;  /* 0x000000000000781c */ /* 0x000fe40003fcf028 */
[C---:B------:R-:W-:Y:S02]  /*6a00*/  ISETP.GT.AND P0, PT, R133.reuse, 0x20, P0 ;  /* 0x000000208500780c */ /* 0x040fe40000704270 */
[----:B------:R-:W-:Y:S02]  /*6a10*/  ISETP.GT.AND P6, PT, R133, 0x19, P6 ;  /* 0x000000198500780c */ /* 0x000fe400037c4270 */
[C---:B------:R-:W-:Y:S02]  /*6a20*/  ISETP.LT.OR P0, PT, R135.reuse, 0x21, P0 ;  /* 0x000000218700780c */ /* 0x040fe40000701670 */
[----:B------:R-:W-:Y:S02]  /*6a30*/  ISETP.LT.OR P6, PT, R135, 0x1a, P6 ;  /* 0x0000001a8700780c */ /* 0x000fe400037c1670 */
[----:B------:R-:W-:Y:S02]  /*6a40*/  FSEL R158, R20, -INF , !P0 ;  /* 0xff800000149e7808 */ /* 0x000fe40004000000 */
[----:B------:R-:W-:Y:S02]  /*6a50*/  PLOP3.LUT P0, PT, PT, PT, UP2, 0x80, 0x0 ;  /* 0x000000000000781c */ /* 0x000fe40003f0f028 */
[----:B------:R-:W-:Y:S02]  /*6a60*/  FSEL R140, R17, -INF , !P6 ;  /* 0xff800000118c7808 */ /* 0x000fe40007000000 */
        /* <DEDUP_REMOVED lines=24> */
[----:B------:R-:W-:Y:S04]  /*6bf0*/  PLOP3.LUT P6, PT, PT, PT, UP2, 0x80, 0x0 ;  /* 0x000000000000781c */ /* 0x000fe80003fcf028 */
[----:B------:R-:W-:Y:S04]  /*6c00*/  ISETP.GT.AND P6, PT, R133, 0x39, P6 ;  /* 0x000000398500780c */ /* 0x000fe800037c4270 */
[----:B------:R-:W-:Y:S04]  /*6c10*/  ISETP.LT.OR P6, PT, R135, 0x3a, P6 ;  /* 0x0000003a8700780c */ /* 0x000fe800037c1670 */
[----:B------:R-:W-:Y:S01]  /*6c20*/  FSEL R146, R33, -INF , !P6 ;  /* 0xff80000021927808 */ /* 0x000fe20007000000 */
        /* <DEDUP_REMOVED lines=9> */
[----:B------:R-:W-:Y:S05]  /*6cc0*/  IMAD.MOV.U32 R4, RZ, RZ, 0x1 ;  /* 0x00000001ff047424 */ /* 0x000fea00078e00ff */
[----:B------:R-:W-:Y:S11]  /*6cd0*/  ISETP.NE.AND P0, PT, R4, c[0x0][0x32c], PT ;  /* 0x0000cb0004007a0c */ /* 0x000ff60003f05270 */
[----:B------:R-:W-:Y:S02]  /*6ce0*/  @!UPT UIADD3 URZ, URZ, URZ, URZ ;  /* 0x0000003f3f3ff290 */ /* 0x000fe4000fffe03f */
[----:B------:R-:W-:Y:S05]  /*6cf0*/  @P0 IMAD.HI.U32 R4, R5, c[0x0][0x330], RZ ;  /* 0x0000cc0005040a27 */ /* 0x000fea00078e00ff */
[----:B------:R-:W-:Y:S04]  /*6d00*/  @P0 SHF.R.U32.HI R5, RZ, c[0x0][0x334], R4 ;  /* 0x0000cd00ff050a19 */ /* 0x000fe80000011604 */
[----:B------:R-:W-:Y:S01]  /*6d10*/  LOP3.LUT R5, RZ, R5, RZ, 0x33, !PT ;  /* 0x00000005ff057212 */ /* 0x000fe200078e33ff */
[----:B------:R-:W-:-:S05]  /*6d20*/  BRA `(.L_x_417) ;  /* 0x0000005000007947 */ /* 0x000fca0003800000 */
.L_x_416:
[----:B------:R-:W-:Y:S04]  /*6d30*/  MOV R4, 0x1 ;  /* 0x0000000100047802 */ /* 0x000fe80000000f00 */
[----:B------:R-:W-:Y:S11]  /*6d40*/  ISETP.NE.AND P0, PT, R4, c[0x0][0x32c], PT ;  /* 0x0000cb0004007a0c */ /* 0x000ff60003f05270 */
[----:B------:R-:W-:Y:S02]  /*6d50*/  @!UPT UIADD3 URZ, URZ, URZ, URZ ;  /* 0x0000003f3f3ff290 */ /* 0x000fe4000fffe03f */
[----:B------:R-:W-:Y:S05]  /*6d60*/  @P0 IMAD.HI.U32 R4, R5, c[0x0][0x330], RZ ;  /* 0x0000cc0005040a27 */ /* 0x000fea00078e00ff */
[----:B------:R-:W-:Y:S02]  /*6d70*/  @P0 SHF.R.U32.HI R5, RZ, c[0x0][0x334], R4 ;  /* 0x0000cd00ff050a19 */ /* 0x000fe40000011604 */
.L_x_417:
[----:B------:R-:W-:Y:S05]  /*6d80*/  BSYNC B0 ;  /* 0x0000000000007941 */ /* 0x000fea0003800000 */
.L_x_415:
[----:B------:R-:W-:Y:S04]  /*6d90*/  IMAD.MOV.U32 R4, RZ, RZ, c[0x0][0x32c] ;  /* 0x0000cb00ff047624 */ /* 0x000fe800078e00ff */
[----:B------:R-:W-:Y:S04]  /*6da0*/  IMAD R9, R5, R4, -UR5 ;  /* 0x8000000505097e24 */ /* 0x000fe8000f8e0204 */
[----:B------:R-:W-:Y:S05]  /*6db0*/  IMAD.IADD R9, R9, 0x1, -R204 ;  /* 0x0000000109097824 */ /* 0x000fea00078e0acc */
[----:B------:R-:W-:Y:S02]  /*6dc0*/  IADD3 R5, R9, c[0x0][0x32c], RZ ;  /* 0x0000cb0009057a10 */ /* 0x000fe40007ffe0ff */
[----:B------:R-:W-:Y:S02]  /*6dd0*/  IMNMX R0, R0, R9, !PT ;  /* 0x0000000900007217 */ /* 0x000fe40007800200 */
[----:B------:R-:W-:Y:S02]  /*6de0*/  IMNMX R132, R132, R5, PT ;  /* 0x0000000584847217 */ /* 0x000fe40003800200 */
.L_x_414:
        /* <DEDUP_REMOVED lines=8> */
[----:B------:R-:W-:Y:S02]  /*6e70*/  FMNMX.FTZ R5, R138, R3, !PT ;  /* 0x000000038a057209 */ /* 0x000fe40007810000 */
[----:B------:R-:W-:Y:S02]  /*6e80*/  FSEL R13, R7, -INF , !P0 ;  /* 0xff800000070d7808 */ /* 0x000fe40004000000 */
[----:B------:R-:W-:Y:S02]  /*6e90*/  ISETP.GT.AND P6, PT, R0, 0x8, P6 ;  /* 0x000000080000780c */ /* 0x000fe400037c4270 */
[----:B------:R-:W-:Y:S02]  /*6ea0*/  PLOP3.LUT P0, PT, PT, PT, UP2, 0x80, 0x0 ;  /* 0x000000000000781c */ /* 0x000fe40003f0f028 */
[----:B------:R-:W-:Y:S02]  /*6eb0*/  FMNMX.FTZ R5, R136, R5, !PT ;  /* 0x0000000588057209 */ /* 0x000fe40007810000 */
[----:B------:R-:W-:Y:S02]  /*6ec0*/  ISETP.GT.AND P0, PT, R0, 0x9, P0 ;  /* 0x000000090000780c */ /* 0x000fe40000704270 */
[----:B------:R-:W-:Y:S02]  /*6ed0*/  ISETP.LT.OR P6, PT, R132, 0x9, P6 ;  /* 0x000000098400780c */ /* 0x000fe400037c1670 */
[----:B------:R-:W-:Y:S02]  /*6ee0*/  FMNMX.FTZ R5, R134, R5, !PT ;  /* 0x0000000586057209 */ /* 0x000fe40007810000 */
[----:B------:R-:W-:Y:S02]  /*6ef0*/  FSEL R9, R10, -INF , !P6 ;  /* 0xff8000000a097808 */ /* 0x000fe40007000000 */
[----:B------:R-:W-:Y:S02]  /*6f00*/  ISETP.LT.OR P0, PT, R132, 0xa, P0 ;  /* 0x0000000a8400780c */ /* 0x000fe40000701670 */
        /* <DEDUP_REMOVED lines=20> */
[----:B------:R-:W-:Y:S02]  /*7050*/  FMNMX.FTZ R5, R158, R5, !PT ;  /* 0x000000059e057209 */ /* 0x000fe40007810000 */
[----:B------:R-:W-:Y:S02]  /*7060*/  FSEL R143, R18, -INF , !P6 ;  /* 0xff800000128f7808 */ /* 0x000fe40007000000 */
[----:B------:R-:W-:Y:S02]  /*7070*/  FMNMX.FTZ R6, R13, R6, !PT ;  /* 0x000000060d067209 */ /* 0x000fe40007810000 */
[----:B------:R-:W-:Y:S02]  /*7080*/  ISETP.LT.OR P0, PT, R132, 0x1a, P0 ;  /* 0x0000001a8400780c */ /* 0x000fe40000701670 */
[----:B------:R-:W-:Y:S02]  /*7090*/  PLOP3.LUT P6, PT, PT, PT, UP2, 0x80, 0x0 ;  /* 0x000000000000781c */ /* 0x000fe40003fcf028 */
[----:B------:R-:W-:Y:S02]  /*70a0*/  FMNMX.FTZ R5, R156, R5, !PT ;  /* 0x000000059c057209 */ /* 0x000fe40007810000 */
[----:B------:R-:W-:Y:S02]  /*70b0*/  FSEL R141, R19, -INF , !P0 ;  /* 0xff800000138d7808 */ /* 0x000fe40004000000 */
[----:B------:R-:W-:Y:S02]  /*70c0*/  ISETP.GT.AND P6, PT, R0, 0x20, P6 ;  /* 0x000000200000780c */ /* 0x000fe400037c4270 */
[----:B------:R-:W-:Y:S02]  /*70d0*/  FMNMX.FTZ R6, R9, R6, !PT ;  /* 0x0000000609067209 */ /* 0x000fe40007810000 */
[----:B------:R-:W-:Y:S02]  /*70e0*/  PLOP3.LUT P0, PT, PT, PT, UP2, 0x80, 0x0 ;  /* 0x000000000000781c */ /* 0x000fe40003f0f028 */
[----:B------:R-:W-:Y:S02]  /*70f0*/  FMNMX.FTZ R5, R154, R5, !PT ;  /* 0x000000059a057209 */ /* 0x000fe40007810000 */
[----:B------:R-:W-:Y:S02]  /*7100*/  ISETP.GT.AND P0, PT, R0, 0x21, P0 ;  /* 0x000000210000780c */ /* 0x000fe40000704270 */
[----:B------:R-:W-:Y:S02]  /*7110*/  ISETP.LT.OR P6, PT, R132, 0x21, P6 ;  /* 0x000000218400780c */ /* 0x000fe400037c1670 */
[----:B------:R-:W-:Y:S02]  /*7120*/  FMNMX.FTZ R6, R11, R6, !PT ;  /* 0x000000060b067209 */ /* 0x000fe40007810000 */
[----:B------:R-:W-:Y:S02]  /*7130*/  FMNMX.FTZ R4, R152, R5, !PT ;  /* 0x0000000598047209 */ /* 0x000fe40007810000 */
[----:B------:R-:W-:Y:S02]  /*7140*/  FSEL R217, R22, -INF , !P6 ;  /* 0xff80000016d97808 */ /* 0x000fe40007000000 */
[----:B------:R-:W-:Y:S02]  /*7150*/  ISETP.LT.OR P0, PT, R132, 0x22, P0 ;  /* 0x000000228400780c */ /* 0x000fe40000701670 */
[----:B------:R-:W-:Y:S02]  /*7160*/  FMNMX.FTZ R6, R215, R6, !PT ;  /* 0x00000006d7067209 */ /* 0x000fe40007810000 */
[----:B------:R-:W-:Y:S02]  /*7170*/  PLOP3.LUT P6, PT, PT, PT, UP2, 0x80, 0x0 ;  /* 0x000000000000781c */ /* 0x000fe40003fcf028 */
[----:B------:R-:W-:Y:S02]  /*7180*/  FMNMX.FTZ R5, R151, R4, !PT ;  /* 0x0000000497057209 */ /* 0x000fe40007810000 */
[----:B------:R-:W-:Y:S02]  /*7190*/  FSEL R159, R23, -INF , !P0 ;  /* 0xff800000179f7808 */ /* 0x000fe40004000000 */
[----:B------:R-:W-:Y:S01]  /*71a0*/  ISETP.GT.AND P6, PT, R0, 0x28, P6 ;  /* 0x000000280000780c */ /* 0x000fe200037c4270 */
[----:B------:R-:W-:Y:S01]  /*71b0*/  LDSM.16.MT88.4 R20, [R190+0x100] ;  /* 0x00010000be14783b */ /* 0x000fe20000004200 */
[----:B------:R-:W-:Y:S02]  /*71c0*/  FMNMX.FTZ R6, R171, R6, !PT ;  /* 0x00000006ab067209 */ /* 0x000fe40007810000 */
[----:B------:R-:W-:Y:S02]  /*71d0*/  PLOP3.LUT P0, PT, PT, PT, UP2, 0x80, 0x0 ;  /* 0x000000000000781c */ /* 0x000fe40003f0f028 */
[----:B------:R-:W-:Y:S02]  /*71e0*/  FMNMX.FTZ R5, R150, R5, !PT ;  /* 0x0000000596057209 */ /* 0x000fe40007810000 */
[----:B------:R-:W-:Y:S02]  /*71f0*/  FMNMX.FTZ R6, R143, R6, !PT ;  /* 0x000000068f067209 */ /* 0x000fe40007810000 */
[----:B------:R-:W-:Y:S02]  /*7200*/  ISETP.GT.AND P0, PT, R0, 0x29, P0 ;  /* 0x000000290000780c */ /* 0x000fe40000704270 */
[----:B------:R-:W-:Y:S02]  /*7210*/  ISETP.LT.OR P6, PT, R132, 0x29, P6 ;  /* 0x000000298400780c */ /* 0x000fe400037c1670 */
[----:B------:R-:W-:Y:S02]  /*7220*/  FMNMX.FTZ R5, R148, R5, !PT ;  /* 0x0000000594057209 */ /* 0x000fe40007810000 */
[----:B------:R-:W-:Y:S02]  /*7230*/  FSEL R157, R26, -INF , !P6 ;  /* 0xff8000001a9d7808 */ /* 0x000fe40007000000 */
[----:B------:R-:W-:Y:S02]  /*7240*/  FMNMX.FTZ R6, R141, R6, !PT ;  /* 0x000000068d067209 */ /* 0x000fe40007810000 */
[----:B------:R-:W-:Y:S02]  /*7250*/  ISETP.LT.OR P0, PT, R132, 0x2a, P0 ;  /* 0x0000002a8400780c */ /* 0x000fe40000701670 */
[----:B------:R-:W-:Y:S02]  /*7260*/  PLOP3.LUT P6, PT, PT, PT, UP2, 0x80, 0x0 ;  /* 0x000000000000781c */ /* 0x000fe40003fcf028 */
[----:B------:R-:W-:Y:S02]  /*7270*/  FMNMX.FTZ R4, R146, R5, !PT ;  /* 0x0000000592047209 */ /* 0x000fe40007810000 */
[----:B------:R-:W-:Y:S02]  /*7280*/  FSEL R155, R27, -INF , !P0 ;  /* 0xff8000001b9b7808 */ /* 0x000fe40004000000 */
[C---:B------:R-:W-:Y:S01]  /*7290*/  ISETP.GT.AND P6, PT, R0.reuse, 0x30, P6 ;  /* 0x000000300000780c */ /* 0x040fe200037c4270 */
[----:B------:R-:W1:Y:S01]  /*72a0*/  SHFL.BFLY PT, R5, R4, 0x2, 0x1f ;  /* 0x0c401f0004057f89 */ /* 0x000e6200000e0000 */
[----:B------:R-:W-:Y:S02]  /*72b0*/  FMNMX.FTZ R6, R217, R6, !PT ;  /* 0x00000006d9067209 */ /* 0x000fe40007810000 */
        /* <DEDUP_REMOVED lines=8> */
[----:B------:R-:W-:Y:S02]  /*7340*/  FSEL R147, R31, -INF , !P0 ;  /* 0xff8000001f937808 */ /* 0x000fe40004000000 */
[----:B------:R-:W-:Y:S01]  /*7350*/  FMNMX.FTZ R10, R155, R6, !PT ;  /* 0x000000069b0a7209 */ /* 0x000fe20007810000 */
[----:B------:R-:W-:Y:S01]  /*7360*/  LDSM.16.MT88.4 R28, [R189+0x100] ;  /* 0x00010000bd1c783b */ /* 0x000fe20000004200 */
[----:B------:R-:W-:Y:S02]  /*7370*/  ISETP.GT.AND P6, PT, R0, 0x38, P6 ;  /* 0x000000380000780c */ /* 0x000fe400037c4270 */
[----:B------:R-:W-:Y:S01]  /*7380*/  PLOP3.LUT P0, PT, PT, PT, UP2, 0x80, 0x0 ;  /* 0x000000000000781c */ /* 0x000fe20003f0f028 */
[----:B------:R-:W-:Y:S01]  /*7390*/  UISETP.GT.AND UP2, UPT, UR20, UR4, UPT ;  /* 0x000000041400728c */ /* 0x000fe2000bf44270 */
[----:B------:R-:W-:Y:S01]  /*73a0*/  ISETP.LT.OR P6, PT, R132, 0x39, P6 ;  /* 0x000000398400780c */ /* 0x000fe200037c1670 */
[----:B------:R-:W-:Y:S01]  /*73b0*/  UIADD3 UR20, UR20, -0x1, URZ ;  /* 0xffffffff14147890 */ /* 0x000fe2000fffe03f */
[----:B------:R-:W-:Y:S02]  /*73c0*/  ISETP.GT.AND P0, PT, R0, 0x39, P0 ;  /* 0x000000390000780c */ /* 0x000fe40000704270 */
[----:B------:R-:W-:Y:S02]  /*73d0*/  FMNMX.FTZ R0, R149, R10, !PT ;  /* 0x0000000a95007209 */ /* 0x000fe40007810000 */
[----:B------:R-:W-:Y:S02]  /*73e0*/  FSEL R145, R34, -INF , !P6 ;  /* 0xff80000022917808 */ /* 0x000fe40007000000 */
[----:B------:R-:W-:Y:S02]  /*73f0*/  FMNMX.FTZ R0, R147, R0, !PT ;  /* 0x0000000093007209 */ /* 0x000fe40007810000 */
[----:B------:R-:W-:Y:S02]  /*7400*/  ISETP.LT.OR P0, PT, R132, 0x3a, P0 ;  /* 0x0000003a8400780c */ /* 0x000fe40000701670 */
[----:B------:R-:W-:Y:S02]  /*7410*/  FMNMX.FTZ R0, R145, R0, !PT ;  /* 0x0000000091007209 */ /* 0x000fe40007810000 */
[----:B------:R-:W-:Y:S02]  /*7420*/  FSEL R133, R35, -INF , !P0 ;  /* 0xff80000023857808 */ /* 0x000fe40004000000 */
[----:B-1----:R-:W-:Y:S02]  /*7430*/  FMNMX.FTZ R6, R4, R5, !PT ;  /* 0x0000000504067209 */ /* 0x002fe40007810000 */
[----:B------:R-:W-:Y:S03]  /*7440*/  FMNMX.FTZ R4, R133, R0, !PT ;  /* 0x0000000085047209 */ /* 0x000fe60007810000 */
[----:B------:R-:W1:Y:S08]  /*7450*/  SHFL.BFLY PT, R15, R6, 0x1, 0x1f ;  /* 0x0c201f00060f7f89 */ /* 0x000e7000000e0000 */
[----:B------:R-:W2:Y:S01]  /*7460*/  SHFL.BFLY PT, R7, R4, 0x2, 0x1f ;  /* 0x0c401f0004077f89 */ /* 0x000ea200000e0000 */
[----:B-1----:R-:W-:Y:S04]  /*7470*/  FMNMX.FTZ R0, R6, R15, !PT ;  /* 0x0000000f06007209 */ /* 0x002fe80007810000 */
[C---:B------:R-:W-:Y:S01]  /*7480*/  FSETP.NEU.FTZ.AND P0, PT, R0.reuse, -INF , PT ;  /* 0xff8000000000780b */ /* 0x040fe20003f1d000 */
[----:B------:R-:W-:Y:S01]  /*7490*/  FMUL.FTZ R153, R0, c[0x0][0x2d0] ;  /* 0x0000b40000997a20 */ /* 0x000fe20000410000 */
[----:B--2---:R-:W-:Y:S04]  /*74a0*/  FMNMX.FTZ R5, R4, R7, !PT ;  /* 0x0000000704057209 */ /* 0x004fe80007810000 */
[----:B------:R-:W-:Y:S02]  /*74b0*/  FSEL R153, R153, RZ, P0 ;  /* 0x000000ff99997208 */ /* 0x000fe40000000000 */
[----:B------:R-:W-:Y:S01]  /*74c0*/  FSEL R4, R0, RZ, P0 ;  /* 0x000000ff00047208 */ /* 0x000fe20000000000 */
[----:B------:R-:W1:Y:S02]  /*74d0*/  SHFL.BFLY PT, R132, R5, 0x1, 0x1f ;  /* 0x0c201f0005847f89 */ /* 0x000e6400000e0000 */
[----:B------:R-:W-:Y:S02]  /*74e0*/  FFMA.FTZ R160, R138, c[0x0][0x2d0], -R153 ;  /* 0x0000b4008aa07a23 */ /* 0x000fe40000010899 */
[----:B------:R-:W-:Y:S02]  /*74f0*/  FADD.FTZ R3, -R4, R3 ;  /* 0x0000000304037221 */ /* 0x000fe40000010100 */
[--C-:B------:R-:W-:Y:S02]  /*7500*/  FFMA.FTZ R135, R136, c[0x0][0x2d0], -R153.reuse ;  /* 0x0000b40088877a23 */ /* 0x100fe40000010899 */
[--C-:B------:R-:W-:Y:S01]  /*7510*/  FFMA.FTZ R134, R134, c[0x0][0x2d0], -R153.reuse ;  /* 0x0000b40086867a23 */ /* 0x100fe20000010899 */
[----:B------:R-:W-:Y:S01]  /*7520*/  MUFU.EX2 R160, R160 ;  /* 0x000000a000a07308 */ /* 0x000fe20000000800 */
[--C-:B------:R-:W-:Y:S02]  /*7530*/  FFMA.FTZ R161, R8, c[0x0][0x2d0], -R153.reuse ;  /* 0x0000b40008a17a23 */ /* 0x100fe40000010899 */
[----:B------:R-:W-:Y:S02]  /*7540*/  FMUL.FTZ R6, R3, c[0x0][0x2d0] ;  /* 0x0000b40003067a20 */ /* 0x000fe40000410000 */
[--C-:B------:R-:W-:Y:S02]  /*7550*/  FFMA.FTZ R169, R140, c[0x0][0x2d0], -R153.reuse ;  /* 0x0000b4008ca97a23 */ /* 0x100fe40000010899 */
[--C-:B------:R-:W-:Y:S02]  /*7560*/  FFMA.FTZ R218, R158, c[0x0][0x2d0], -R153.reuse ;  /* 0x0000b4009eda7a23 */ /* 0x100fe40000010899 */
[--C-:B------:R-:W-:Y:S01]  /*7570*/  FFMA.FTZ R219, R156, c[0x0][0x2d0], -R153.reuse ;  /* 0x0000b4009cdb7a23 */ /* 0x100fe20000010899 */
[----:B------:R-:W2:Y:S01]  /*7580*/  MUFU.EX2 R135, R135 ;  /* 0x0000008700877308 */ /* 0x000ea20000000800 */
[--C-:B------:R-:W-:Y:S02]  /*7590*/  FFMA.FTZ R220, R154, c[0x0][0x2d0], -R153.reuse ;  /* 0x0000b4009adc7a23 */ /* 0x100fe40000010899 */
[--C-:B------:R-:W-:Y:S01]  /*75a0*/  FFMA.FTZ R221, R152, c[0x0][0x2d0], -R153.reuse ;  /* 0x0000b40098dd7a23 */ /* 0x100fe20000010899 */
[----:B-1----:R-:W-:Y:S01]  /*75b0*/  FMNMX.FTZ R132, R132, R5, !PT ;  /* 0x0000000584847209 */ /* 0x002fe20007810000 */
[--C-:B------:R-:W-:Y:S02]  /*75c0*/  FFMA.FTZ R225, R151, c[0x0][0x2d0], -R153.reuse ;  /* 0x0000b40097e17a23 */ /* 0x100fe40000010899 */
[--C-:B------:R-:W-:Y:S01]  /*75d0*/  FFMA.FTZ R226, R150, c[0x0][0x2d0], -R153.reuse ;  /* 0x0000b40096e27a23 */ /* 0x100fe20000010899 */
[C---:B------:R-:W-:Y:S01]  /*75e0*/  FSETP.NEU.FTZ.AND P0, PT, R132.reuse, -INF , PT ;  /* 0xff8000008400780b */ /* 0x040fe20003f1d000 */
[----:B------:R-:W-:Y:S01]  /*75f0*/  FMUL.FTZ R144, R132, c[0x0][0x2d0] ;  /* 0x0000b40084907a20 */ /* 0x000fe20000410000 */
[----:B------:R-:W-:Y:S01]  /*7600*/  MUFU.EX2 R134, R134 ;  /* 0x0000008600867308 */ /* 0x000fe20000000800 */
[--C-:B------:R-:W-:Y:S01]  /*7610*/  FFMA.FTZ R227, R148, c[0x0][0x2d0], -R153.reuse ;  /* 0x0000b40094e37a23 */ /* 0x100fe20000010899 */
[----:B------:R-:W-:Y:S01]  /*7620*/  FSEL R5, R132, RZ, P0 ;  /* 0x000000ff84057208 */ /* 0x000fe20000000000 */
[--C-:B------:R-:W-:Y:S01]  /*7630*/  FFMA.FTZ R166, R166, c[0x0][0x2d0], -R153.reuse ;  /* 0x0000b400a6a67a23 */ /* 0x100fe20000010899 */
[----:B------:R-:W-:Y:S01]  /*7640*/  FSEL R144, R144, RZ, P0 ;  /* 0x000000ff90907208 */ /* 0x000fe20000000000 */
[--C-:B------:R-:W-:Y:S01]  /*7650*/  FFMA.FTZ R167, R168, c[0x0][0x2d0], -R153.reuse ;  /* 0x0000b400a8a77a23 */ /* 0x100fe20000010899 */
[----:B------:R-:W-:Y:S01]  /*7660*/  PLOP3.LUT P0, PT, PT, PT, UP2, 0x80, 0x0 ;  /* 0x000000000000781c */ /* 0x000fe20003f0f028 */
[----:B------:R-:W-:Y:S02]  /*7670*/  FADD.FTZ R5, -R5, R2 ;  /* 0x0000000205057221 */ /* 0x000fe40000010100 */
[--C-:B------:R-:W-:Y:S01]  /*7680*/  FFMA.FTZ R164, R13, c[0x0][0x2d0], -R144.reuse ;  /* 0x0000b4000da47a23 */ /* 0x100fe20000010890 */
[----:B------:R-:W1:Y:S01]  /*7690*/  MUFU.EX2 R161, R161 ;  /* 0x000000a100a17308 */ /* 0x000e620000000800 */
[----:B------:R-:W3:Y:S01]  /*76a0*/  LDSM.16.MT88.4 R12, [R195+0x100] ;  /* 0x00010000c30c783b */ /* 0x000ee20000004200 */
[--C-:B------:R-:W-:Y:S01]  /*76b0*/  FFMA.FTZ R165, R17, c[0x0][0x2d0], -R144.reuse ;  /* 0x0000b40011a57a23 */ /* 0x100fe20000010890 */
[----:B--2---:R-:W-:Y:S01]  /*76c0*/  F2FP.BF16.PACK_AB R136, R135, R160 ;  /* 0x000000a08788723e */ /* 0x004fe200000010ff */
[--C-:B------:R-:W-:Y:S02]  /*76d0*/  FFMA.FTZ R163, R9, c[0x0][0x2d0], -R144.reuse ;  /* 0x0000b40009a37a23 */ /* 0x100fe40000010890 */
[--C-:B------:R-:W-:Y:S02]  /*76e0*/  FFMA.FTZ R162, R11, c[0x0][0x2d0], -R144.reuse ;  /* 0x0000b4000ba27a23 */ /* 0x100fe40000010890 */
[----:B------:R-:W-:Y:S02]  /*76f0*/  FMUL.FTZ R2, R5, c[0x0][0x2d0] ;  /* 0x0000b40005027a20 */ /* 0x000fe40000410000 */
[----:B------:R-:W2:Y:S01]  /*7700*/  MUFU.EX2 R3, R6 ;  /* 0x0000000600037308 */ /* 0x000ea20000000800 */
[--C-:B------:R-:W-:Y:S02]  /*7710*/  FFMA.FTZ R168, R142, c[0x0][0x2d0], -R153.reuse ;  /* 0x0000b4008ea87a23 */ /* 0x100fe40000010899 */
[--C-:B------:R-:W-:Y:S02]  /*7720*/  FFMA.FTZ R216, R141, c[0x0][0x2d0], -R144.reuse ;  /* 0x0000b4008dd87a23 */ /* 0x100fe40000010890 */
[--C-:B------:R-:W-:Y:S02]  /*7730*/  FFMA.FTZ R222, R159, c[0x0][0x2d0], -R144.reuse ;  /* 0x0000b4009fde7a23 */ /* 0x100fe40000010890 */
[--C-:B------:R-:W-:Y:S02]  /*7740*/  FFMA.FTZ R223, R157, c[0x0][0x2d0], -R144.reuse ;  /* 0x0000b4009ddf7a23 */ /* 0x100fe40000010890 */
[----:B------:R-:W-:Y:S01]  /*7750*/  LDSM.16.MT88.4 R156, [R195+0x5900] ;  /* 0x00590000c39c783b */ /* 0x000fe20000004200 */
[----:B------:R-:W-:Y:S01]  /*7760*/  MUFU.EX2 R165, R165 ;  /* 0x000000a500a57308 */ /* 0x000fe20000000800 */
[--C-:B------:R-:W-:Y:S02]  /*7770*/  FFMA.FTZ R224, R155, c[0x0][0x2d0], -R144.reuse ;  /* 0x0000b4009be07a23 */ /* 0x100fe40000010890 */
[--C-:B------:R-:W-:Y:S01]  /*7780*/  FFMA.FTZ R229, R149, c[0x0][0x2d0], -R144.reuse ;  /* 0x0000b40095e57a23 */ /* 0x100fe20000010890 */
[----:B-1----:R-:W-:Y:S01]  /*7790*/  F2FP.BF16.PACK_AB R138, R161, R134 ;  /* 0x00000086a18a723e */ /* 0x002fe200000010ff */
[--C-:B------:R-:W-:Y:S02]  /*77a0*/  FFMA.FTZ R230, R147, c[0x0][0x2d0], -R144.reuse ;  /* 0x0000b40093e67a23 */ /* 0x100fe40000010890 */
[----:B------:R-:W-:Y:S01]  /*77b0*/  LDSM.16.MT88.4 R148, [R189+0x3900] ;  /* 0x00390000bd94783b */ /* 0x000fe20000004200 */
[--C-:B------:R-:W-:Y:S02]  /*77c0*/  FFMA.FTZ R231, R145, c[0x0][0x2d0], -R144.reuse ;  /* 0x0000b40091e77a23 */ /* 0x100fe40000010890 */
[----:B------:R-:W1:Y:S01]  /*77d0*/  MUFU.EX2 R164, R164 ;  /* 0x000000a400a47308 */ /* 0x000e620000000800 */
[----:B------:R-:W-:Y:S02]  /*77e0*/  FFMA.FTZ R153, R146, c[0x0][0x2d0], -R153 ;  /* 0x0000b40092997a23 */ /* 0x000fe40000010899 */
[--C-:B------:R-:W-:Y:S02]  /*77f0*/  FFMA.FTZ R170, R215, c[0x0][0x2d0], -R144.reuse ;  /* 0x0000b400d7aa7a23 */ /* 0x100fe40000010890 */
[C---:B--2---:R-:W-:Y:S02]  /*7800*/  FMUL.FTZ R4, R3.reuse, R128 ;  /* 0x0000008003047220 */ /* 0x044fe40000410000 */
        /* <DEDUP_REMOVED lines=8> */
[----:B------:R-:W2:Y:S01]  /*7890*/  MUFU.EX2 R162, R162 ;  /* 0x000000a200a27308 */ /* 0x000ea20000000800 */
[C---:B------:R-:W-:Y:S02]  /*78a0*/  FMUL.FTZ R32, R3.reuse, R124 ;  /* 0x0000007c03207220 */ /* 0x040fe40000410000 */
[----:B------:R-:W-:Y:S01]  /*78b0*/  FMUL.FTZ R33, R3, R125 ;  /* 0x0000007d03217220 */ /* 0x000fe20000410000 */
[----:B-1----:R-:W-:Y:S01]  /*78c0*/  F2FP.BF16.PACK_AB R137, R164, R165 ;  /* 0x000000a5a489723e */ /* 0x002fe200000010ff */
[--C-:B------:R-:W-:Y:S02]  /*78d0*/  FFMA.FTZ R215, R143, c[0x0][0x2d0], -R144.reuse ;  /* 0x0000b4008fd77a23 */ /* 0x100fe40000010890 */
[----:B------:R-:W-:Y:S01]  /*78e0*/  LDSM.16.MT88.4 R140, [R189+0x2900] ;  /* 0x00290000bd8c783b */ /* 0x000fe20000004200 */
[C---:B------:R-:W-:Y:S02]  /*78f0*/  FMUL.FTZ R36, R3.reuse, R36 ;  /* 0x0000002403247220 */ /* 0x040fe40000410000 */
[----:B------:R-:W1:Y:S01]  /*7900*/  MUFU.EX2 R2, R2 ;  /* 0x0000000200027308 */ /* 0x000e620000000800 */
[C---:B------:R-:W-:Y:S02]  /*7910*/  FMUL.FTZ R37, R3.reuse, R37 ;  /* 0x0000002503257220 */ /* 0x040fe40000410000 */
[C---:B------:R-:W-:Y:S02]  /*7920*/  FMUL.FTZ R40, R3.reuse, R40 ;  /* 0x0000002803287220 */ /* 0x040fe40000410000 */
[C---:B------:R-:W-:Y:S02]  /*7930*/  FMUL.FTZ R41, R3.reuse, R41 ;  /* 0x0000002903297220 */ /* 0x040fe40000410000 */
[C---:B------:R-:W-:Y:S02]  /*7940*/  FMUL.FTZ R44, R3.reuse, R44 ;  /* 0x0000002c032c7220 */ /* 0x040fe40000410000 */
[C---:B------:R-:W-:Y:S01]  /*7950*/  FMUL.FTZ R45, R3.reuse, R45 ;  /* 0x0000002d032d7220 */ /* 0x040fe20000410000 */
[----:B------:R4:W-:Y:S01]  /*7960*/  MUFU.EX2 R228, R153 ;  /* 0x0000009900e47308 */ /* 0x0009e20000000800 */
[C---:B------:R-:W-:Y:S02]  /*7970*/  FMUL.FTZ R48, R3.reuse, R48 ;  /* 0x0000003003307220 */ /* 0x040fe40000410000 */
[C---:B------:R-:W-:Y:S01]  /*7980*/  FMUL.FTZ R49, R3.reuse, R49 ;  /* 0x0000003103317220 */ /* 0x040fe20000410000 */
[----:B--2---:R-:W-:Y:S01]  /*7990*/  F2FP.BF16.PACK_AB R139, R162, R163 ;  /* 0x000000a3a28b723e */ /* 0x004fe200000010ff */
[C---:B------:R-:W-:Y:S02]  /*79a0*/  FMUL.FTZ R52, R3.reuse, R52 ;  /* 0x0000003403347220 */ /* 0x040fe40000410000 */
[C---:B------:R-:W-:Y:S02]  /*79b0*/  FMUL.FTZ R53, R3.reuse, R53 ;  /* 0x0000003503357220 */ /* 0x040fe40000410000 */
[C---:B------:R-:W-:Y:S01]  /*79c0*/  FMUL.FTZ R56, R3.reuse, R56 ;  /* 0x0000003803387220 */ /* 0x040fe20000410000 */
[----:B------:R-:W-:Y:S01]  /*79d0*/  MUFU.EX2 R166, R166 ;  /* 0x000000a600a67308 */ /* 0x000fe20000000800 */
[C---:B------:R-:W-:Y:S02]  /*79e0*/  FMUL.FTZ R57, R3.reuse, R57 ;  /* 0x0000003903397220 */ /* 0x040fe40000410000 */
[C---:B------:R-:W-:Y:S02]  /*79f0*/  FMUL.FTZ R60, R3.reuse, R60 ;  /* 0x0000003c033c7220 */ /* 0x040fe40000410000 */
[C---:B-1----:R-:W-:Y:S02]  /*7a00*/  FMUL.FTZ R6, R2.reuse, R130 ;  /* 0x0000008202067220 */ /* 0x042fe40000410000 */
[C---:B------:R-:W-:Y:S02]  /*7a10*/  FMUL.FTZ R7, R2.reuse, R131 ;  /* 0x0000008302077220 */ /* 0x040fe40000410000 */
[----:B------:R-:W-:Y:S01]  /*7a20*/  LDSM.16.MT88.4 R128, [R190+0x2900] ;  /* 0x00290000be80783b */ /* 0x000fe20000004200 */
[C---:B------:R-:W-:Y:S01]  /*7a30*/  FMUL.FTZ R10, R2.reuse, R102 ;  /* 0x00000066020a7220 */ /* 0x040fe20000410000 */
[----:B------:R-:W1:Y:S01]  /*7a40*/  MUFU.EX2 R167, R167 ;  /* 0x000000a700a77308 */ /* 0x000e620000000800 */
[C---:B------:R-:W-:Y:S02]  /*7a50*/  FMUL.FTZ R11, R2.reuse, R103 ;  /* 0x00000067020b7220 */ /* 0x040fe40000410000 */
[C---:B---3--:R-:W-:Y:S03]  /*7a60*/  HMMA.16816.F32.BF16 R4, R136.reuse, R12, R4 ;  /* 0x0000000c8804723c */ /* 0x048fe60000041804 */
[----:B------:R-:W2:Y:S02]  /*7a70*/  LDSM.16.MT88.4 R100, [R188+0x100] ;  /* 0x00010000bc64783b */ /* 0x000ea40000004200 */
[C---:B------:R-:W-:Y:S02]  /*7a80*/  FMUL.FTZ R18, R2.reuse, R110 ;  /* 0x0000006e02127220 */ /* 0x040fe40000410000 */
[C---:B------:R-:W-:Y:S01]  /*7a90*/  FMUL.FTZ R12, R3.reuse, R104 ;  /* 0x00000068030c7220 */ /* 0x040fe20000410000 */
[C---:B------:R-:W-:Y:S01]  /*7aa0*/  HMMA.16816.F32.BF16 R8, R136.reuse, R14, R8 ;  /* 0x0000000e8808723c */ /* 0x040fe20000041808 */
[----:B------:R-:W-:Y:S02]  /*7ab0*/  MUFU.EX2 R168, R168 ;  /* 0x000000a800a87308 */ /* 0x000fe40000000800 */
[----:B----4-:R-:W-:Y:S01]  /*7ac0*/  LDSM.16.MT88.4 R152, [R188+0x3900] ;  /* 0x00390000bc98783b */ /* 0x010fe20000004200 */
[C---:B------:R-:W-:Y:S02]  /*7ad0*/  FMUL.FTZ R13, R3.reuse, R105 ;  /* 0x00000069030d7220 */ /* 0x040fe40000410000 */
[C---:B------:R-:W-:Y:S02]  /*7ae0*/  FMUL.FTZ R19, R2.reuse, R111 ;  /* 0x0000006f02137220 */ /* 0x040fe40000410000 */
[C---:B------:R-:W-:Y:S03]  /*7af0*/  FMUL.FTZ R14, R2.reuse, R106 ;  /* 0x0000006a020e7220 */ /* 0x040fe60000410000 */
[----:B------:R-:W-:Y:S01]  /*7b00*/  LDSM.16.MT88.4 R108, [R190+0x2100] ;  /* 0x00210000be6c783b */ /* 0x000fe20000004200 */
[C---:B------:R-:W-:Y:S01]  /*7b10*/  FMUL.FTZ R15, R2.reuse, R107 ;  /* 0x0000006b020f7220 */ /* 0x040fe20000410000 */
[----:B------:R-:W3:Y:S01]  /*7b20*/  MUFU.EX2 R169, R169 ;  /* 0x000000a900a97308 */ /* 0x000ee20000000800 */
[C---:B------:R-:W-:Y:S02]  /*7b30*/  FMUL.FTZ R26, R2.reuse, R118 ;  /* 0x00000076021a7220 */ /* 0x040fe40000410000 */
[C---:B------:R-:W-:Y:S02]  /*7b40*/  FMUL.FTZ R27, R2.reuse, R119 ;  /* 0x00000077021b7220 */ /* 0x040fe40000410000 */
[C---:B------:R-:W-:Y:S01]  /*7b50*/  FMUL.FTZ R34, R2.reuse, R126 ;  /* 0x0000007e02227220 */ /* 0x040fe20000410000 */
[C---:B------:R-:W-:Y:S01]  /*7b60*/  HMMA.16816.F32.BF16 R12, R136.reuse, R20, R12 ;  /* 0x00000014880c723c */ /* 0x040fe2000004180c */
[----:B------:R-:W4:Y:S02]  /*7b70*/  LDSM.16.MT88.4 R104, [R195+0x2100] ;  /* 0x00210000c368783b */ /* 0x000f240000004200 */
[C---:B------:R-:W-:Y:S01]  /*7b80*/  FMUL.FTZ R35, R2.reuse, R127 ;  /* 0x0000007f02237220 */ /* 0x040fe20000410000 */
[----:B------:R-:W-:Y:S01]  /*7b90*/  MUFU.EX2 R170, R170 ;  /* 0x000000aa00aa7308 */ /* 0x000fe20000000800 */
[C---:B------:R-:W-:Y:S02]  /*7ba0*/  FMUL.FTZ R38, R2.reuse, R38 ;  /* 0x0000002602267220 */ /* 0x040fe40000410000 */
[C---:B------:R-:W-:Y:S01]  /*7bb0*/  FMUL.FTZ R20, R3.reuse, R112 ;  /* 0x0000007003147220 */ /* 0x040fe20000410000 */
[C---:B------:R-:W-:Y:S01]  /*7bc0*/  HMMA.16816.F32.BF16 R16, R136.reuse, R22, R16 ;  /* 0x000000168810723c */ /* 0x040fe20000041810 */
[----:B------:R-:W-:Y:S03]  /*7bd0*/  LDSM.16.MT88.4 R116, [R190+0x900] ;  /* 0x00090000be74783b */ /* 0x000fe60000004200 */
[C---:B------:R-:W-:Y:S02]  /*7be0*/  FMUL.FTZ R21, R3.reuse, R113 ;  /* 0x0000007103157220 */ /* 0x040fe40000410000 */
[C---:B------:R-:W-:Y:S01]  /*7bf0*/  FMUL.FTZ R39, R2.reuse, R39 ;  /* 0x0000002702277220 */ /* 0x040fe20000410000 */
[----:B------:R-:W-:Y:S01]  /*7c00*/  MUFU.EX2 R215, R215 ;  /* 0x000000d700d77308 */ /* 0x000fe20000000800 */
[C---:B------:R-:W-:Y:S01]  /*7c10*/  FMUL.FTZ R22, R2.reuse, R114 ;  /* 0x0000007202167220 */ /* 0x040fe20000410000 */
[----:B------:R-:W-:Y:S03]  /*7c20*/  LDSM.16.MT88.4 R124, [R195+0x2900] ;  /* 0x00290000c37c783b */ /* 0x000fe60000004200 */
[C---:B------:R-:W-:Y:S02]  /*7c30*/  FMUL.FTZ R23, R2.reuse, R115 ;  /* 0x0000007302177220 */ /* 0x040fe40000410000 */
[C---:B------:R-:W-:Y:S02]  /*7c40*/  FMUL.FTZ R42, R2.reuse, R42 ;  /* 0x0000002a022a7220 */ /* 0x040fe40000410000 */
[C---:B------:R-:W-:Y:S01]  /*7c50*/  FMUL.FTZ R43, R2.reuse, R43 ;  /* 0x0000002b022b7220 */ /* 0x040fe20000410000 */
[----:B------:R-:W-:Y:S01]  /*7c60*/  LDSM.16.MT88.4 R112, [R195+0x900] ;  /* 0x00090000c370783b */ /* 0x000fe20000004200 */
[C---:B------:R-:W-:Y:S01]  /*7c70*/  FMUL.FTZ R46, R2.reuse, R46 ;  /* 0x0000002e022e7220 */ /* 0x040fe20000410000 */
[C---:B------:R-:W-:Y:S01]  /*7c80*/  HMMA.16816.F32.BF16 R20, R136.reuse, R28, R20 ;  /* 0x0000001c8814723c */ /* 0x040fe20000041814 */
[----:B------:R-:W5:Y:S02]  /*7c90*/  MUFU.EX2 R216, R216 ;  /* 0x000000d800d87308 */ /* 0x000f640000000800 */
[C---:B------:R-:W-:Y:S02]  /*7ca0*/  FMUL.FTZ R47, R2.reuse, R47 ;  /* 0x0000002f022f7220 */ /* 0x040fe40000410000 */
[C---:B------:R-:W-:Y:S02]  /*7cb0*/  FMUL.FTZ R50, R2.reuse, R50 ;  /* 0x0000003202327220 */ /* 0x040fe40000410000 */
[C---:B------:R-:W-:Y:S01]  /*7cc0*/  FMUL.FTZ R28, R3.reuse, R120 ;  /* 0x00000078031c7220 */ /* 0x040fe20000410000 */
[C---:B------:R-:W-:Y:S03]  /*7cd0*/  HMMA.16816.F32.BF16 R24, R136.reuse, R30, R24 ;  /* 0x0000001e8818723c */ /* 0x040fe60000041818 */
[----:B------:R-:W-:Y:S01]  /*7ce0*/  MUFU.EX2 R218, R218 ;  /* 0x000000da00da7308 */ /* 0x000fe20000000800 */
[C---:B------:R-:W-:Y:S02]  /*7cf0*/  FMUL.FTZ R29, R3.reuse, R121 ;  /* 0x00000079031d7220 */ /* 0x040fe40000410000 */
[C---:B------:R-:W-:Y:S02]  /*7d00*/  FMUL.FTZ R51, R2.reuse, R51 ;  /* 0x0000003302337220 */ /* 0x040fe40000410000 */
[C---:B------:R-:W-:Y:S04]  /*7d10*/  FMUL.FTZ R30, R2.reuse, R122 ;  /* 0x0000007a021e7220 */ /* 0x040fe80000410000 */
[C---:B------:R-:W-:Y:S01]  /*7d20*/  FMUL.FTZ R31, R2.reuse, R123 ;  /* 0x0000007b021f7220 */ /* 0x040fe20000410000 */
[----:B------:R-:W-:Y:S01]  /*7d30*/  MUFU.EX2 R219, R219 ;  /* 0x000000db00db7308 */ /* 0x000fe20000000800 */
[----:B------:R-:W-:Y:S01]  /*7d40*/  LDSM.16.MT88.4 R120, [R188+0x900] ;  /* 0x00090000bc78783b */ /* 0x000fe20000004200 */
[C---:B------:R-:W-:Y:S02]  /*7d50*/  FMUL.FTZ R54, R2.reuse, R54 ;  /* 0x0000003602367220 */ /* 0x040fe40000410000 */
[C---:B------:R-:W-:Y:S02]  /*7d60*/  FMUL.FTZ R55, R2.reuse, R55 ;  /* 0x0000003702377220 */ /* 0x040fe40000410000 */
[C---:B--2---:R-:W-:Y:S03]  /*7d70*/  HMMA.16816.F32.BF16 R28, R136.reuse, R100, R28 ;  /* 0x00000064881c723c */ /* 0x044fe6000004181c */
[C---:B------:R-:W-:Y:S01]  /*7d80*/  FMUL.FTZ R58, R2.reuse, R58 ;  /* 0x0000003a023a7220 */ /* 0x040fe20000410000 */
[----:B------:R-:W-:Y:S01]  /*7d90*/  MUFU.EX2 R220, R220 ;  /* 0x000000dc00dc7308 */ /* 0x000fe20000000800 */
[C---:B------:R-:W-:Y:S02]  /*7da0*/  FMUL.FTZ R59, R2.reuse, R59 ;  /* 0x0000003b023b7220 */ /* 0x040fe40000410000 */
[C---:B------:R-:W-:Y:S01]  /*7db0*/  FMUL.FTZ R61, R3.reuse, R61 ;  /* 0x0000003d033d7220 */ /* 0x040fe20000410000 */
[C---:B------:R-:W-:Y:S01]  /*7dc0*/  HMMA.16816.F32.BF16 R32, R136.reuse, R102, R32 ;  /* 0x000000668820723c */ /* 0x040fe20000041820 */
[----:B------:R-:W2:Y:S03]  /*7dd0*/  LDSM.16.MT88.4 R100, [R189+0x2100] ;  /* 0x00210000bd64783b */ /* 0x000ea60000004200 */
[C---:B------:R-:W-:Y:S02]  /*7de0*/  FMUL.FTZ R62, R2.reuse, R62 ;  /* 0x0000003e023e7220 */ /* 0x040fe40000410000 */
[C---:B------:R-:W-:Y:S01]  /*7df0*/  FMUL.FTZ R63, R2.reuse, R63 ;  /* 0x0000003f023f7220 */ /* 0x040fe20000410000 */
[----:B------:R-:W-:Y:S01]  /*7e00*/  MUFU.EX2 R221, R221 ;  /* 0x000000dd00dd7308 */ /* 0x000fe20000000800 */
[C---:B----4-:R-:W-:Y:S04]  /*7e10*/  HMMA.16816.F32.BF16 R36, R136.reuse, R104, R36 ;  /* 0x000000688824723c */ /* 0x050fe80000041824 */
[C---:B------:R-:W-:Y:S02]  /*7e20*/  FMUL.FTZ R64, R3.reuse, R64 ;  /* 0x0000004003407220 */ /* 0x040fe40000410000 */
[C---:B------:R-:W-:Y:S02]  /*7e30*/  FMUL.FTZ R65, R3.reuse, R65 ;  /* 0x0000004103417220 */ /* 0x040fe40000410000 */
[C---:B------:R-:W-:Y:S01]  /*7e40*/  HMMA.16816.F32.BF16 R40, R136.reuse, R106, R40 ;  /* 0x0000006a8828723c */ /* 0x040fe20000041828 */
[----:B------:R-:W4:Y:S01]  /*7e50*/  LDSM.16.MT88.4 R104, [R188+0x2100] ;  /* 0x00210000bc68783b */ /* 0x000f220000004200 */
[----:B------:R-:W-:Y:S02]  /*7e60*/  MUFU.EX2 R222, R222 ;  /* 0x000000de00de7308 */ /* 0x000fe40000000800 */
[C---:B------:R-:W-:Y:S02]  /*7e70*/  FMUL.FTZ R66, R2.reuse, R66 ;  /* 0x0000004202427220 */ /* 0x040fe40000410000 */
[C---:B------:R-:W-:Y:S02]  /*7e80*/  FMUL.FTZ R67, R2.reuse, R67 ;  /* 0x0000004302437220 */ /* 0x040fe40000410000 */
[C---:B------:R-:W-:Y:S04]  /*7e90*/  HMMA.16816.F32.BF16 R44, R136.reuse, R108, R44 ;  /* 0x0000006c882c723c */ /* 0x040fe8000004182c */
[C---:B------:R-:W-:Y:S01]  /*7ea0*/  FMUL.FTZ R68, R3.reuse, R68 ;  /* 0x0000004403447220 */ /* 0x040fe20000410000 */
[----:B------:R-:W-:Y:S01]  /*7eb0*/  MUFU.EX2 R223, R223 ;  /* 0x000000df00df7308 */ /* 0x000fe20000000800 */
[C---:B------:R-:W-:Y:S02]  /*7ec0*/  FMUL.FTZ R69, R3.reuse, R69 ;  /* 0x0000004503457220 */ /* 0x040fe40000410000 */
[C---:B------:R-:W-:Y:S01]  /*7ed0*/  HMMA.16816.F32.BF16 R48, R136.reuse, R110, R48 ;  /* 0x0000006e8830723c */ /* 0x040fe20000041830 */
[----:B------:R-:W1:Y:S03]  /*7ee0*/  LDSM.16.MT88.4 R108, [R195+0x4100] ;  /* 0x00410000c36c783b */ /* 0x000e660000004200 */
[C---:B------:R-:W-:Y:S02]  /*7ef0*/  FMUL.FTZ R70, R2.reuse, R70 ;  /* 0x0000004602467220 */ /* 0x040fe40000410000 */
[C---:B------:R-:W-:Y:S01]  /*7f00*/  FMUL.FTZ R71, R2.reuse, R71 ;  /* 0x0000004702477220 */ /* 0x040fe20000410000 */
[----:B------:R-:W-:Y:S01]  /*7f10*/  MUFU.EX2 R224, R224 ;  /* 0x000000e000e07308 */ /* 0x000fe20000000800 */
[C---:B------:R-:W-:Y:S01]  /*7f20*/  FMUL.FTZ R72, R3.reuse, R72 ;  /* 0x0000004803487220 */ /* 0x040fe20000410000 */
[C---:B--2---:R-:W-:Y:S03]  /*7f30*/  HMMA.16816.F32.BF16 R52, R136.reuse, R100, R52 ;  /* 0x000000648834723c */ /* 0x044fe60000041834 */
[C---:B------:R-:W-:Y:S02]  /*7f40*/  FMUL.FTZ R73, R3.reuse, R73 ;  /* 0x0000004903497220 */ /* 0x040fe40000410000 */
[C---:B------:R-:W-:Y:S02]  /*7f50*/  FMUL.FTZ R74, R2.reuse, R74 ;  /* 0x0000004a024a7220 */ /* 0x040fe40000410000 */
[C---:B------:R-:W-:Y:S01]  /*7f60*/  FMUL.FTZ R75, R2.reuse, R75 ;  /* 0x0000004b024b7220 */ /* 0x040fe20000410000 */
[C---:B------:R-:W-:Y:S01]  /*7f70*/  HMMA.16816.F32.BF16 R56, R136.reuse, R102, R56 ;  /* 0x000000668838723c */ /* 0x040fe20000041838 */
[----:B------:R-:W2:Y:S01]  /*7f80*/  LDSM.16.MT88.4 R100, [R190+0x4100] ;  /* 0x00410000be64783b */ /* 0x000ea20000004200 */
[----:B------:R-:W-:Y:S02]  /*7f90*/  MUFU.EX2 R225, R225 ;  /* 0x000000e100e17308 */ /* 0x000fe40000000800 */
[C---:B------:R-:W-:Y:S02]  /*7fa0*/  FMUL.FTZ R76, R3.reuse, R76 ;  /* 0x0000004c034c7220 */ /* 0x040fe40000410000 */
[C---:B------:R-:W-:Y:S02]  /*7fb0*/  FMUL.FTZ R77, R3.reuse, R77 ;  /* 0x0000004d034d7220 */ /* 0x040fe40000410000 */
[C---:B----4-:R-:W-:Y:S04]  /*7fc0*/  HMMA.16816.F32.BF16 R60, R136.reuse, R104, R60 ;  /* 0x00000068883c723c */ /* 0x050fe8000004183c */
[C---:B------:R-:W-:Y:S01]  /*7fd0*/  FMUL.FTZ R78, R2.reuse, R78 ;  /* 0x0000004e024e7220 */ /* 0x040fe20000410000 */
[----:B------:R-:W-:Y:S01]  /*7fe0*/  MUFU.EX2 R226, R226 ;  /* 0x000000e200e27308 */ /* 0x000fe20000000800 */
[C---:B------:R-:W-:Y:S02]  /*7ff0*/  FMUL.FTZ R79, R2.reuse, R79 ;  /* 0x0000004f024f7220 */ /* 0x040fe40000410000 */
[C---:B------:R-:W-:Y:S01]  /*8000*/  HMMA.16816.F32.BF16 R64, R136.reuse, R106, R64 ;  /* 0x0000006a8840723c */ /* 0x040fe20000041840 */
[----:B------:R-:W4:Y:S03]  /*8010*/  LDSM.16.MT88.4 R104, [R189+0x4100] ;  /* 0x00410000bd68783b */ /* 0x000f260000004200 */
[C---:B------:R-:W-:Y:S02]  /*8020*/  FMUL.FTZ R80, R3.reuse, R80 ;  /* 0x0000005003507220 */ /* 0x040fe40000410000 */
[C---:B------:R-:W-:Y:S01]  /*8030*/  FMUL.FTZ R81, R3.reuse, R81 ;  /* 0x0000005103517220 */ /* 0x040fe20000410000 */
[----:B------:R-:W-:Y:S01]  /*8040*/  MUFU.EX2 R227, R227 ;  /* 0x000000e300e37308 */ /* 0x000fe20000000800 */
[C---:B-1----:R-:W-:Y:S04]  /*8050*/  HMMA.16816.F32.BF16 R68, R136.reuse, R108, R68 ;  /* 0x0000006c8844723c */ /* 0x042fe80000041844 */
[C---:B------:R-:W-:Y:S02]  /*8060*/  FMUL.FTZ R82, R2.reuse, R82 ;  /* 0x0000005202527220 */ /* 0x040fe40000410000 */
[C---:B------:R-:W-:Y:S02]  /*8070*/  FMUL.FTZ R83, R2.reuse, R83 ;  /* 0x0000005302537220 */ /* 0x040fe40000410000 */
[C---:B------:R-:W-:Y:S01]  /*8080*/  HMMA.16816.F32.BF16 R72, R136.reuse, R110, R72 ;  /* 0x0000006e8848723c */ /* 0x040fe20000041848 */
[----:B------:R-:W1:Y:S01]  /*8090*/  LDSM.16.MT88.4 R108, [R188+0x4100] ;  /* 0x00410000bc6c783b */ /* 0x000e620000004200 */
[----:B------:R-:W-:Y:S02]  /*80a0*/  MUFU.EX2 R229, R229 ;  /* 0x000000e500e57308 */ /* 0x000fe40000000800 */
[C---:B------:R-:W-:Y:S02]  /*80b0*/  FMUL.FTZ R84, R3.reuse, R84 ;  /* 0x0000005403547220 */ /* 0x040fe40000410000 */
[----:B------:R-:W-:Y:S02]  /*80c0*/  FMUL.FTZ R85, R3, R85 ;  /* 0x0000005503557220 */ /* 0x000fe40000410000 */
[C---:B------:R-:W-:Y:S01]  /*80d0*/  FMUL.FTZ R86, R2.reuse, R86 ;  /* 0x0000005602567220 */ /* 0x040fe20000410000 */
[C---:B--2---:R-:W-:Y:S03]  /*80e0*/  HMMA.16816.F32.BF16 R76, R136.reuse, R100, R76 ;  /* 0x00000064884c723c */ /* 0x044fe6000004184c */
[C---:B------:R-:W-:Y:S01]  /*80f0*/  FMUL.FTZ R87, R2.reuse, R87 ;  /* 0x0000005702577220 */ /* 0x040fe20000410000 */
[----:B------:R-:W-:Y:S01]  /*8100*/  MUFU.EX2 R230, R230 ;  /* 0x000000e600e67308 */ /* 0x000fe20000000800 */
[--C-:B------:R-:W-:Y:S02]  /*8110*/  FFMA.FTZ R171, R171, c[0x0][0x2d0], -R144.reuse ;  /* 0x0000b400abab7a23 */ /* 0x100fe40000010890 */
[C---:B------:R-:W-:Y:S01]  /*8120*/  FMUL.FTZ R88, R3.reuse, R88 ;  /* 0x0000005803587220 */ /* 0x040fe20000410000 */
[C---:B------:R-:W-:Y:S04]  /*8130*/  HMMA.16816.F32.BF16 R80, R136.reuse, R102, R80 ;  /* 0x000000668850723c */ /* 0x040fe80000041850 */
[----:B------:R-:W-:Y:S01]  /*8140*/  FMUL.FTZ R89, R3, R89 ;  /* 0x0000005903597220 */ /* 0x000fe20000410000 */
[----:B------:R-:W-:Y:S01]  /*8150*/  F2FP.BF16.PACK_AB R100, R167, R166 ;  /* 0x000000a6a764723e */ /* 0x000fe200000010ff */
[C---:B------:R-:W-:Y:S01]  /*8160*/  FMUL.FTZ R90, R2.reuse, R90 ;  /* 0x0000005a025a7220 */ /* 0x040fe20000410000 */
[----:B---3--:R-:W-:Y:S01]  /*8170*/  F2FP.BF16.PACK_AB R102, R169, R168 ;  /* 0x000000a8a966723e */ /* 0x008fe200000010ff */
[C---:B----4-:R-:W-:Y:S01]  /*8180*/  HMMA.16816.F32.BF16 R84, R136.reuse, R104, R84 ;  /* 0x000000688854723c */ /* 0x050fe20000041854 */
[----:B------:R-:W2:Y:S03]  /*8190*/  MUFU.EX2 R171, R171 ;  /* 0x000000ab00ab7308 */ /* 0x000ea60000000800 */
[----:B------:R-:W-:Y:S01]  /*81a0*/  FMUL.FTZ R91, R2, R91 ;  /* 0x0000005b025b7220 */ /* 0x000fe20000410000 */
[----:B-----5:R-:W-:Y:S01]  /*81b0*/  F2FP.BF16.PACK_AB R103, R216, R215 ;  /* 0x000000d7d867723e */ /* 0x020fe200000010ff */
[C---:B------:R-:W-:Y:S02]  /*81c0*/  FMUL.FTZ R92, R3.reuse, R92 ;  /* 0x0000005c035c7220 */ /* 0x040fe40000410000 */
[C---:B------:R-:W-:Y:S03]  /*81d0*/  FMUL.FTZ R93, R3.reuse, R93 ;  /* 0x0000005d035d7220 */ /* 0x040fe60000410000 */
[C---:B------:R-:W-:Y:S01]  /*81e0*/  HMMA.16816.F32.BF16 R88, R136.reuse, R106, R88 ;  /* 0x0000006a8858723c */ /* 0x040fe20000041858 */
[----:B------:R-:W3:Y:S01]  /*81f0*/  LDSM.16.MT88.4 R104, [R189+0x900] ;  /* 0x00090000bd68783b */ /* 0x000ee20000004200 */
[----:B------:R-:W-:Y:S01]  /*8200*/  MUFU.EX2 R231, R231 ;  /* 0x000000e700e77308 */ /* 0x000fe20000000800 */
[C---:B------:R-:W-:Y:S02]  /*8210*/  FMUL.FTZ R94, R2.reuse, R94 ;  /* 0x0000005e025e7220 */ /* 0x040fe40000410000 */
[C---:B------:R-:W-:Y:S02]  /*8220*/  FMUL.FTZ R95, R2.reuse, R95 ;  /* 0x0000005f025f7220 */ /* 0x040fe40000410000 */
[C---:B------:R-:W-:Y:S02]  /*8230*/  FMUL.FTZ R96, R3.reuse, R96 ;  /* 0x0000006003607220 */ /* 0x040fe40000410000 */
[----:B------:R-:W-:Y:S03]  /*8240*/  FMUL.FTZ R97, R3, R97 ;  /* 0x0000006103617220 */ /* 0x000fe60000410000 */
[C---:B-1----:R-:W-:Y:S03]  /*8250*/  HMMA.16816.F32.BF16 R92, R136.reuse, R108, R92 ;  /* 0x0000006c885c723c */ /* 0x042fe6000004185c */
[C---:B------:R-:W-:Y:S01]  /*8260*/  FMUL.FTZ R98, R2.reuse, R98 ;  /* 0x0000006202627220 */ /* 0x040fe20000410000 */
[----:B--2---:R-:W-:Y:S01]  /*8270*/  F2FP.BF16.PACK_AB R101, R171, R170 ;  /* 0x000000aaab65723e */ /* 0x004fe200000010ff */
[C---:B------:R-:W-:Y:S02]  /*8280*/  FMUL.FTZ R99, R2.reuse, R99 ;  /* 0x0000006302637220 */ /* 0x040fe40000410000 */
[--C-:B------:R-:W-:Y:S02]  /*8290*/  FFMA.FTZ R217, R217, c[0x0][0x2d0], -R144.reuse ;  /* 0x0000b400d9d97a23 */ /* 0x100fe40000010890 */
[----:B------:R-:W-:Y:S03]  /*82a0*/  FFMA.FTZ R144, R133, c[0x0][0x2d0], -R144 ;  /* 0x0000b40085907a23 */ /* 0x000fe60000010890 */
[----:B------:R-:W-:Y:S01]  /*82b0*/  HMMA.16816.F32.BF16 R96, R136, R110, R96 ;  /* 0x0000006e8860723c */ /* 0x000fe20000041860 */
[----:B------:R-:W1:Y:S01]  /*82c0*/  LDSM.16.MT88.4 R108, [R188+0x2900] ;  /* 0x00290000bc6c783b */ /* 0x000e620000004200 */
[----:B------:R2:W-:Y:S01]  /*82d0*/  MUFU.EX2 R232, R144 ;  /* 0x0000009000e87308 */ /* 0x0005e20000000800 */
[----:B------:R-:W-:Y:S02]  /*82e0*/  FFMA.FTZ R160, R3, R206, R160 ;  /* 0x000000ce03a07223 */ /* 0x000fe400000100a0 */
[----:B------:R-:W-:Y:S02]  /*82f0*/  FFMA.FTZ R165, R2, R207, R165 ;  /* 0x000000cf02a57223 */ /* 0x000fe400000100a5 */
[----:B------:R-:W-:Y:S01]  /*8300*/  FADD.FTZ R135, R135, R160 ;  /* 0x000000a087877221 */ /* 0x000fe20000010000 */
[C---:B------:R-:W-:Y:S01]  /*8310*/  HMMA.16816.F32.BF16 R4, R100.reuse, R112, R4 ;  /* 0x000000706404723c */ /* 0x040fe20000041804 */
[----:B------:R-:W-:Y:S03]  /*8320*/  LDSM.16.MT88.4 R136, [R189+0x3100] ;  /* 0x00310000bd88783b */ /* 0x000fe60000004200 */
[----:B------:R-:W4:Y:S01]  /*8330*/  MUFU.EX2 R217, R217 ;  /* 0x000000d900d97308 */ /* 0x000f220000000800 */
[----:B------:R-:W-:Y:S02]  /*8340*/  FADD.FTZ R164, R164, R165 ;  /* 0x000000a5a4a47221 */ /* 0x000fe40000010000 */
[----:B------:R-:W-:Y:S01]  /*8350*/  FADD.FTZ R134, R134, R135 ;  /* 0x0000008786867221 */ /* 0x000fe20000010000 */
[C---:B------:R-:W-:Y:S01]  /*8360*/  HMMA.16816.F32.BF16 R8, R100.reuse, R114, R8 ;  /* 0x000000726408723c */ /* 0x040fe20000041808 */
[----:B------:R-:W-:Y:S03]  /*8370*/  LDSM.16.MT88.4 R112, [R190+0x4900] ;  /* 0x00490000be70783b */ /* 0x000fe60000004200 */
[----:B------:R-:W-:Y:S02]  /*8380*/  FADD.FTZ R3, R163, R164 ;  /* 0x000000a4a3037221 */ /* 0x000fe40000010000 */
[----:B------:R-:W-:Y:S02]  /*8390*/  FADD.FTZ R161, R161, R134 ;  /* 0x00000086a1a17221 */ /* 0x000fe40000010000 */
[C---:B------:R-:W-:Y:S01]  /*83a0*/  HMMA.16816.F32.BF16 R12, R100.reuse, R116, R12 ;  /* 0x00000074640c723c */ /* 0x040fe2000004180c */
[----:B--2---:R-:W-:Y:S03]  /*83b0*/  LDSM.16.MT88.4 R144, [R190+0x3900] ;  /* 0x00390000be90783b */ /* 0x004fe60000004200 */
[----:B------:R-:W-:Y:S02]  /*83c0*/  FADD.FTZ R3, R162, R3 ;  /* 0x00000003a2037221 */ /* 0x000fe40000010000 */
[----:B------:R-:W-:Y:S02]  /*83d0*/  FADD.FTZ R166, R166, R161 ;  /* 0x000000a1a6a67221 */ /* 0x000fe40000010000 */
[C---:B------:R-:W-:Y:S01]  /*83e0*/  HMMA.16816.F32.BF16 R16, R100.reuse, R118, R16 ;  /* 0x000000766410723c */ /* 0x040fe20000041810 */
[----:B------:R-:W-:Y:S03]  /*83f0*/  LDSM.16.MT88.4 R116, [R189+0x4900] ;  /* 0x00490000bd74783b */ /* 0x000fe60000004200 */
[----:B------:R-:W-:Y:S01]  /*8400*/  FADD.FTZ R2, R170, R3 ;  /* 0x00000003aa027221 */ /* 0x000fe20000010000 */
[----:B------:R-:W-:Y:S01]  /*8410*/  MOV R3, R0 ;  /* 0x0000000000037202 */ /* 0x000fe20000000f00 */
[----:B------:R-:W-:Y:S02]  /*8420*/  FADD.FTZ R167, R167, R166 ;  /* 0x000000a6a7a77221 */ /* 0x000fe40000010000 */
[C---:B---3--:R-:W-:Y:S04]  /*8430*/  HMMA.16816.F32.BF16 R20, R100.reuse, R104, R20 ;  /* 0x000000686414723c */ /* 0x048fe80000041814 */
[----:B------:R-:W-:Y:S02]  /*8440*/  FADD.FTZ R2, R171, R2 ;  /* 0x00000002ab027221 */ /* 0x000fe40000010000 */
[----:B------:R-:W-:Y:S02]  /*8450*/  FADD.FTZ R168, R168, R167 ;  /* 0x000000a7a8a87221 */ /* 0x000fe40000010000 */
[C---:B------:R-:W-:Y:S01]  /*8460*/  HMMA.16816.F32.BF16 R24, R100.reuse, R106, R24 ;  /* 0x0000006a6418723c */ /* 0x040fe20000041818 */
[----:B------:R-:W2:Y:S03]  /*8470*/  LDSM.16.MT88.4 R104, [R195+0x4900] ;  /* 0x00490000c368783b */ /* 0x000ea60000004200 */
[----:B------:R-:W-:Y:S01]  /*8480*/  FADD.FTZ R215, R215, R2 ;  /* 0x00000002d7d77221 */ /* 0x000fe20000010000 */
[----:B------:R-:W-:Y:S01]  /*8490*/  MOV R2, R132 ;  /* 0x0000008400027202 */ /* 0x000fe20000000f00 */
[----:B------:R-:W-:Y:S02]  /*84a0*/  FADD.FTZ R169, R169, R168 ;  /* 0x000000a8a9a97221 */ /* 0x000fe40000010000 */
[C---:B------:R-:W-:Y:S04]  /*84b0*/  HMMA.16816.F32.BF16 R28, R100.reuse, R120, R28 ;  /* 0x00000078641c723c */ /* 0x040fe8000004181c */
[----:B------:R-:W-:Y:S04]  /*84c0*/  FADD.FTZ R216, R216, R215 ;  /* 0x000000d7d8d87221 */ /* 0x000fe80000010000 */
        /* <DEDUP_REMOVED lines=19> */
[----:B------:R-:W3:Y:S07]  /*8600*/  LDSM.16.MT88.4 R112, [R189+0x1100] ;  /* 0x00110000bd70783b */ /* 0x000eee0000004200 */
[C---:B------:R-:W-:Y:S08]  /*8610*/  HMMA.16816.F32.BF16 R84, R100.reuse, R116, R84 ;  /* 0x000000746454723c */ /* 0x040ff00000041854 */
[C---:B------:R-:W-:Y:S01]  /*8620*/  HMMA.16816.F32.BF16 R88, R100.reuse, R118, R88 ;  /* 0x000000766458723c */ /* 0x040fe20000041858 */
[----:B------:R-:W5:Y:S07]  /*8630*/  LDSM.16.MT88.4 R116, [R195+0x3100] ;  /* 0x00310000c374783b */ /* 0x000f6e0000004200 */
[C---:B-1----:R-:W-:Y:S08]  /*8640*/  HMMA.16816.F32.BF16 R92, R100.reuse, R108, R92 ;  /* 0x0000006c645c723c */ /* 0x042ff0000004185c */
[----:B------:R-:W-:Y:S01]  /*8650*/  HMMA.16816.F32.BF16 R96, R100, R110, R96 ;  /* 0x0000006e6460723c */ /* 0x000fe20000041860 */
[----:B------:R-:W-:Y:S06]  /*8660*/  LDSM.16.MT88.4 R108, [R195+0x5100] ;  /* 0x00510000c36c783b */ /* 0x000fec0000004200 */
[----:B------:R-:W-:Y:S01]  /*8670*/  F2FP.BF16.PACK_AB R100, R219, R218 ;  /* 0x000000dadb64723e */ /* 0x000fe200000010ff */
[----:B------:R-:W-:Y:S01]  /*8680*/  FADD.FTZ R218, R218, R169 ;  /* 0x000000a9dada7221 */ /* 0x000fe20000010000 */
[----:B------:R-:W-:Y:S03]  /*8690*/  F2FP.BF16.PACK_AB R102, R221, R220 ;  /* 0x000000dcdd66723e */ /* 0x000fe600000010ff */
[----:B----4-:R-:W-:Y:S01]  /*86a0*/  F2FP.BF16.PACK_AB R101, R222, R217 ;  /* 0x000000d9de65723e */ /* 0x010fe200000010ff */
[----:B------:R-:W-:Y:S01]  /*86b0*/  FADD.FTZ R217, R217, R216 ;  /* 0x000000d8d9d97221 */ /* 0x000fe20000010000 */
[----:B------:R-:W-:Y:S01]  /*86c0*/  F2FP.BF16.PACK_AB R103, R224, R223 ;  /* 0x000000dfe067723e */ /* 0x000fe200000010ff */
[----:B------:R-:W-:Y:S02]  /*86d0*/  FADD.FTZ R219, R219, R218 ;  /* 0x000000dadbdb7221 */ /* 0x000fe40000010000 */
[----:B------:R-:W-:Y:S02]  /*86e0*/  FADD.FTZ R222, R222, R217 ;  /* 0x000000d9dede7221 */ /* 0x000fe40000010000 */
[----:B------:R-:W-:Y:S02]  /*86f0*/  FADD.FTZ R220, R220, R219 ;  /* 0x000000dbdcdc7221 */ /* 0x000fe40000010000 */
[C---:B--2---:R-:W-:Y:S03]  /*8700*/  HMMA.16816.F32.BF16 R4, R100.reuse, R104, R4 ;  /* 0x000000686404723c */ /* 0x044fe60000041804 */
[----:B------:R-:W-:Y:S02]  /*8710*/  FADD.FTZ R223, R223, R222 ;  /* 0x000000dedfdf7221 */ /* 0x000fe40000010000 */
[----:B------:R-:W-:Y:S02]  /*8720*/  FADD.FTZ R220, R221, R220 ;  /* 0x000000dcdddc7221 */ /* 0x000fe40000010000 */
[----:B------:R-:W-:Y:S01]  /*8730*/  FADD.FTZ R224, R224, R223 ;  /* 0x000000dfe0e07221 */ /* 0x000fe20000010000 */
[C---:B------:R-:W-:Y:S01]  /*8740*/  HMMA.16816.F32.BF16 R8, R100.reuse, R106, R8 ;  /* 0x0000006a6408723c */ /* 0x040fe20000041808 */
[----:B------:R-:W1:Y:S07]  /*8750*/  LDSM.16.MT88.4 R104, [R188+0x3100] ;  /* 0x00310000bc68783b */ /* 0x000e6e0000004200 */
[C---:B------:R-:W-:Y:S08]  /*8760*/  HMMA.16816.F32.BF16 R12, R100.reuse, R120, R12 ;  /* 0x00000078640c723c */ /* 0x040ff0000004180c */
[C---:B------:R-:W-:Y:S08]  /*8770*/  HMMA.16816.F32.BF16 R16, R100.reuse, R122, R16 ;  /* 0x0000007a6410723c */ /* 0x040ff00000041810 */
[C---:B---3--:R-:W-:Y:S08]  /*8780*/  HMMA.16816.F32.BF16 R20, R100.reuse, R112, R20 ;  /* 0x000000706414723c */ /* 0x048ff00000041814 */
[C---:B------:R-:W-:Y:S01]  /*8790*/  HMMA.16816.F32.BF16 R24, R100.reuse, R114, R24 ;  /* 0x000000726418723c */ /* 0x040fe20000041818 */
[----:B------:R-:W2:Y:S07]  /*87a0*/  LDSM.16.MT88.4 R112, [R190+0x5100] ;  /* 0x00510000be70783b */ /* 0x000eae0000004200 */
[C---:B------:R-:W-:Y:S08]  /*87b0*/  HMMA.16816.F32.BF16 R28, R100.reuse, R124, R28 ;  /* 0x0000007c641c723c */ /* 0x040ff0000004181c */
[C---:B------:R-:W-:Y:S01]  /*87c0*/  HMMA.16816.F32.BF16 R32, R100.reuse, R126, R32 ;  /* 0x0000007e6420723c */ /* 0x040fe20000041820 */
[----:B------:R-:W-:Y:S07]  /*87d0*/  LDSM.16.MT88.4 R124, [R188+0x1900] ;  /* 0x00190000bc7c783b */ /* 0x000fee0000004200 */
[C---:B-----5:R-:W-:Y:S08]  /*87e0*/  HMMA.16816.F32.BF16 R36, R100.reuse, R116, R36 ;  /* 0x000000746424723c */ /* 0x060ff00000041824 */
[C---:B------:R-:W-:Y:S01]  /*87f0*/  HMMA.16816.F32.BF16 R40, R100.reuse, R118, R40 ;  /* 0x000000766428723c */ /* 0x040fe20000041828 */
[----:B------:R-:W3:Y:S07]  /*8800*/  LDSM.16.MT88.4 R116, [R189+0x5100] ;  /* 0x00510000bd74783b */ /* 0x000eee0000004200 */
[C---:B------:R-:W-:Y:S08]  /*8810*/  HMMA.16816.F32.BF16 R44, R100.reuse, R128, R44 ;  /* 0x00000080642c723c */ /* 0x040ff0000004182c */
[C---:B------:R-:W-:Y:S08]  /*8820*/  HMMA.16816.F32.BF16 R48, R100.reuse, R130, R48 ;  /* 0x000000826430723c */ /* 0x040ff00000041830 */
[C---:B------:R-:W-:Y:S07]  /*8830*/  HMMA.16816.F32.BF16 R52, R100.reuse, R136, R52 ;  /* 0x000000886434723c */ /* 0x040fee0000041834 */
[----:B------:R-:W-:Y:S01]  /*8840*/  F2FP.BF16.PACK_AB R136, R226, R225 ;  /* 0x000000e1e288723e */ /* 0x000fe200000010ff */
[C---:B------:R-:W-:Y:S04]  /*8850*/  HMMA.16816.F32.BF16 R56, R100.reuse, R138, R56 ;  /* 0x0000008a6438723c */ /* 0x040fe80000041838 */
[----:B------:R-:W-:Y:S01]  /*8860*/  F2FP.BF16.PACK_AB R137, R230, R229 ;  /* 0x000000e5e689723e */ /* 0x000fe200000010ff */
[----:B------:R-:W-:Y:S02]  /*8870*/  FADD.FTZ R225, R225, R220 ;  /* 0x000000dce1e17221 */ /* 0x000fe40000010000 */
[----:B------:R-:W-:Y:S01]  /*8880*/  F2FP.BF16.PACK_AB R138, R228, R227 ;  /* 0x000000e3e48a723e */ /* 0x000fe200000010ff */
[C---:B-1----:R-:W-:Y:S04]  /*8890*/  HMMA.16816.F32.BF16 R60, R100.reuse, R104, R60 ;  /* 0x00000068643c723c */ /* 0x042fe8000004183c */
[----:B------:R-:W-:Y:S01]  /*88a0*/  F2FP.BF16.PACK_AB R139, R232, R231 ;  /* 0x000000e7e88b723e */ /* 0x000fe200000010ff */
[----:B------:R-:W-:Y:S02]  /*88b0*/  FADD.FTZ R229, R229, R224 ;  /* 0x000000e0e5e57221 */ /* 0x000fe40000010000 */
[----:B------:R-:W-:Y:S01]  /*88c0*/  FADD.FTZ R226, R226, R225 ;  /* 0x000000e1e2e27221 */ /* 0x000fe20000010000 */
[C---:B------:R-:W-:Y:S01]  /*88d0*/  HMMA.16816.F32.BF16 R64, R100.reuse, R106, R64 ;  /* 0x0000006a6440723c */ /* 0x040fe20000041840 */
[----:B------:R-:W1:Y:S03]  /*88e0*/  LDSM.16.MT88.4 R104, [R188+0x5100] ;  /* 0x00510000bc68783b */ /* 0x000e660000004200 */
[----:B------:R-:W-:Y:S02]  /*88f0*/  FADD.FTZ R230, R230, R229 ;  /* 0x000000e5e6e67221 */ /* 0x000fe40000010000 */
[----:B------:R-:W-:Y:S02]  /*8900*/  FADD.FTZ R227, R227, R226 ;  /* 0x000000e2e3e37221 */ /* 0x000fe40000010000 */
[C---:B------:R-:W-:Y:S04]  /*8910*/  HMMA.16816.F32.BF16 R68, R100.reuse, R108, R68 ;  /* 0x0000006c6444723c */ /* 0x040fe80000041844 */
[----:B------:R-:W-:Y:S02]  /*8920*/  FADD.FTZ R207, R231, R230 ;  /* 0x000000e6e7cf7221 */ /* 0x000fe40000010000 */
[----:B------:R-:W-:Y:S02]  /*8930*/  FADD.FTZ R206, R228, R227 ;  /* 0x000000e3e4ce7221 */ /* 0x000fe40000010000 */
[C---:B------:R-:W-:Y:S01]  /*8940*/  HMMA.16816.F32.BF16 R72, R100.reuse, R110, R72 ;  /* 0x0000006e6448723c */ /* 0x040fe20000041848 */
[----:B------:R-:W4:Y:S03]  /*8950*/  LDSM.16.MT88.4 R108, [R195+0x1900] ;  /* 0x00190000c36c783b */ /* 0x000f260000004200 */
[----:B------:R-:W-:Y:S04]  /*8960*/  FADD.FTZ R207, R232, R207 ;  /* 0x000000cfe8cf7221 */ /* 0x000fe80000010000 */
[C---:B--2---:R-:W-:Y:S08]  /*8970*/  HMMA.16816.F32.BF16 R76, R100.reuse, R112, R76 ;  /* 0x00000070644c723c */ /* 0x044ff0000004184c */
[C---:B------:R-:W-:Y:S01]  /*8980*/  HMMA.16816.F32.BF16 R80, R100.reuse, R114, R80 ;  /* 0x000000726450723c */ /* 0x040fe20000041850 */
[----:B------:R-:W2:Y:S07]  /*8990*/  LDSM.16.MT88.4 R112, [R190+0x1900] ;  /* 0x00190000be70783b */ /* 0x000eae0000004200 */
[C---:B---3--:R-:W-:Y:S08]  /*89a0*/  HMMA.16816.F32.BF16 R84, R100.reuse, R116, R84 ;  /* 0x000000746454723c */ /* 0x048ff00000041854 */
[C---:B------:R-:W-:Y:S01]  /*89b0*/  HMMA.16816.F32.BF16 R88, R100.reuse, R118, R88 ;  /* 0x000000766458723c */ /* 0x040fe20000041858 */
[----:B------:R-:W3:Y:S07]  /*89c0*/  LDSM.16.MT88.4 R116, [R189+0x1900] ;  /* 0x00190000bd74783b */ /* 0x000eee0000004200 */
[C---:B-1----:R-:W-:Y:S08]  /*89d0*/  HMMA.16816.F32.BF16 R92, R100.reuse, R104, R92 ;  /* 0x00000068645c723c */ /* 0x042ff0000004185c */
[----:B------:R-:W-:Y:S08]  /*89e0*/  HMMA.16816.F32.BF16 R96, R100, R106, R96 ;  /* 0x0000006a6460723c */ /* 0x000ff00000041860 */
[C---:B----4-:R-:W-:Y:S01]  /*89f0*/  HMMA.16816.F32.BF16 R128, R136.reuse, R108, R4 ;  /* 0x0000006c8880723c */ /* 0x050fe20000041804 */
[----:B------:R-:W1:Y:S07]  /*8a00*/  LDSM.16.MT88.4 R4, [R190+0x5900] ;  /* 0x00590000be04783b */ /* 0x000e6e0000004200 */
[C---:B------:R-:W-:Y:S01]  /*8a10*/  HMMA.16816.F32.BF16 R100, R136.reuse, R110, R8 ;  /* 0x0000006e8864723c */ /* 0x040fe20000041808 */
[----:B------:R-:W4:Y:S07]  /*8a20*/  LDSM.16.MT88.4 R8, [R189+0x5900] ;  /* 0x00590000bd08783b */ /* 0x000f2e0000004200 */
[C---:B--2---:R-:W-:Y:S01]  /*8a30*/  HMMA.16816.F32.BF16 R104, R136.reuse, R112, R12 ;  /* 0x000000708868723c */ /* 0x044fe2000004180c */
[----:B------:R-:W2:Y:S07]  /*8a40*/  LDSM.16.MT88.4 R12, [R188+0x5900] ;  /* 0x00590000bc0c783b */ /* 0x000eae0000004200 */
[C---:B------:R-:W-:Y:S08]  /*8a50*/  HMMA.16816.F32.BF16 R108, R136.reuse, R114, R16 ;  /* 0x00000072886c723c */ /* 0x040ff00000041810 */
[C---:B---3--:R-:W-:Y:S08]  /*8a60*/  HMMA.16816.F32.BF16 R112, R136.reuse, R116, R20 ;  /* 0x000000748870723c */ /* 0x048ff00000041814 */
[C---:B------:R-:W-:Y:S08]  /*8a70*/  HMMA.16816.F32.BF16 R116, R136.reuse, R118, R24 ;  /* 0x000000768874723c */ /* 0x040ff00000041818 */
        /* <DEDUP_REMOVED lines=12> */
[C---:B-1----:R-:W-:Y:S08]  /*8b40*/  HMMA.16816.F32.BF16 R76, R136.reuse, R4, R76 ;  /* 0x00000004884c723c */ /* 0x042ff0000004184c */
[C---:B------:R-:W-:Y:S08]  /*8b50*/  HMMA.16816.F32.BF16 R80, R136.reuse, R6, R80 ;  /* 0x000000068850723c */ /* 0x040ff00000041850 */
[C---:B----4-:R-:W-:Y:S07]  /*8b60*/  HMMA.16816.F32.BF16 R84, R136.reuse, R8, R84 ;  /* 0x000000088854723c */ /* 0x050fee0000041854 */
[----:B------:R-:W-:Y:S01]  /*8b70*/  MOV R8, R132 ;  /* 0x0000008400087202 */ /* 0x000fe20000000f00 */
[C---:B------:R-:W-:Y:S08]  /*8b80*/  HMMA.16816.F32.BF16 R88, R136.reuse, R10, R88 ;  /* 0x0000000a8858723c */ /* 0x040ff00000041858 */
[C---:B--2---:R-:W-:Y:S08]  /*8b90*/  HMMA.16816.F32.BF16 R92, R136.reuse, R12, R92 ;  /* 0x0000000c885c723c */ /* 0x044ff0000004185c */
[----:B------:R-:W-:Y:S01]  /*8ba0*/  HMMA.16816.F32.BF16 R96, R136, R14, R96 ;  /* 0x0000000e8860723c */ /* 0x000fe20000041860 */
[----:B------:R-:W-:-:S07]  /*8bb0*/  @P0 BRA `(.L_x_418) ;  /* 0xffffc89000000947 */ /* 0x000fce000383ffff */
.L_x_407:
[----:B------:R-:W1:Y:S01]  /*8bc0*/  S2UR UR26, SR_CTAID.X ;  /* 0x00000000001a79c3 */ /* 0x000e620000002500 */
[----:B------:R-:W-:Y:S01]  /*8bd0*/  UMOV UR25, 0x1 ;  /* 0x0000000100197882 */ /* 0x000fe20000000000 */
[----:B------:R-:W-:Y:S01]  /*8be0*/  PLOP3.LUT P0, PT, PT, PT, UP0, 0x40, 0x0 ;  /* 0x000000000000781c */ /* 0x000fe20003f0e808 */
[----:B------:R-:W-:-:S02]  /*8bf0*/  ULDC UR21, c[0x0][0x168] ;  /* 0x00005a0000157ab9 */ /* 0x000fc40000000800 */
[----:B------:R-:W-:Y:S02]  /*8c00*/  ULDC.64 UR4, c[0x0][0x2c8] ;  /* 0x0000b20000047ab9 */ /* 0x000fe40000000a00 */
[----:B------:R-:W-:Y:S02]  /*8c10*/  UIADD3 UR21, UR25, -UR21, URZ ;  /* 0x8000001519157290 */ /* 0x000fe4000fffe03f */
[----:B------:R-:W-:Y:S02]  /*8c20*/  ULDC UR24, c[0x0][0x2ac] ;  /* 0x0000ab0000187ab9 */ /* 0x000fe40000000800 */
[----:B-1----:R-:W-:-:S04]  /*8c30*/  ULEA UR26, UR26, 0x7f, 0x7 ;  /* 0x0000007f1a1a7891 */ /* 0x002fc8000f8e383f */
[----:B------:R-:W-:-:S03]  /*8c40*/  UIMAD.WIDE.U32 UR28, UR26, UR4, URZ ;  /* 0x000000041a1c72a5 */ /* 0x000fc6000f8e003f */
[----:B------:R-:W-:Y:S02]  /*8c50*/  ULDC UR4, c[0x0][0x1d0] ;  /* 0x0000740000047ab9 */ /* 0x000fe40000000800 */
[----:B------:R-:W-:Y:S02]  /*8c60*/  UIMAD UR4, UR24, UR4, UR21 ;  /* 0x00000004180472a4 */ /* 0x000fe4000f8e0215 */
[----:B------:R-:W-:Y:S02]  /*8c70*/  @UP1 USHF.R.U32.HI UR26, URZ, UR5, UR29 ;  /* 0x000000053f1a1299 */ /* 0x000fe4000801161d */
[----:B------:R-:W-:Y:S02]  /*8c80*/  ULDC UR21, c[0x0][0x324] ;  /* 0x0000c90000157ab9 */ /* 0x000fe40000000800 */
[----:B------:R-:W-:-:S04]  /*8c90*/  UIADD3 UR24, UR4, UR26, URZ ;  /* 0x0000001a04187290 */ /* 0x000fc8000fffe03f */
[----:B------:R-:W-:Y:S01]  /*8ca0*/  UIADD3 UR21, UR24, -UR21, URZ ;  /* 0x8000001518157290 */ /* 0x000fe2000fffe03f */
[----:B------:R-:W-:Y:S05]  /*8cb0*/  @P0 BRA `(.L_x_419) ;  /* 0x0000016000000947 */ /* 0x000fea0003800000 */
[----:B------:R-:W-:-:S06]  /*8cc0*/  UISETP.GT.AND UP2, UPT, UR24, -0x1, UPT ;  /* 0xffffffff1800788c */ /* 0x000fcc000bf44270 */
[----:B------:R-:W-:-:S13]  /*8cd0*/  PLOP3.LUT P0, PT, PT, PT, UP2, 0x80, 0x0 ;  /* 0x000000000000781c */ /* 0x000fda0003f0f028 */
[----:B------:R-:W-:Y:S05]  /*8ce0*/  @P0 BRA `(.L_x_420) ;  /* 0x0000009000000947 */ /* 0x000fea0003800000 */
[----:B------:R-:W-:Y:S02]  /*8cf0*/  ULDC UR4, c[0x0][0x32c] ;  /* 0x0000cb0000047ab9 */ /* 0x000fe40000000800 */
[----:B------:R-:W-:Y:S02]  /*8d00*/  UISETP.NE.AND UP2, UPT, UR25, UR4, UPT ;  /* 0x000000041900728c */ /* 0x000fe4000bf45270 */
[----:B------:R-:W-:Y:S02]  /*8d10*/  ULOP3.LUT UR24, URZ, UR24, URZ, 0x33, !UPT ;  /* 0x000000183f187292 */ /* 0x000fe4000f8e333f */
[----:B------:R-:W-:Y:S02]  /*8d20*/  ULDC.64 UR4, c[0x0][0x330] ;  /* 0x0000cc0000047ab9 */ /* 0x000fe40000000a00 */
[----:B------:R-:W-:-:S07]  /*8d30*/  UIMAD.WIDE.U32 UR26, UR24, UR4, URZ ;  /* 0x00000004181a72a5 */ /* 0x000fce000f8e003f */
[----:B------:R-:W-:Y:S02]  /*8d40*/  @UP2 UMOV UR25, UR27 ;  /* 0x0000001b00192c82 */ /* 0x000fe40008000000 */
[----:B------:R-:W-:-:S04]  /*8d50*/  @UP2 USHF.R.U32.HI UR24, URZ, UR5, UR25 ;  /* 0x000000053f182299 */ /* 0x000fc80008011619 */
[----:B------:R-:W-:Y:S01]  /*8d60*/  ULOP3.LUT UR24, URZ, UR24, URZ, 0x33, !UPT ;  /* 0x000000183f187292 */ /* 0x000fe2000f8e333f */
[----:B------:R-:W-:Y:S05]  /*8d70*/  BRA `(.L_x_421) ;  /* 0x0000006000007947 */ /* 0x000fea0003800000 */
.L_x_420:
[----:B------:R-:W-:Y:S02]  /*8d80*/  ULDC UR4, c[0x0][0x32c] ;  /* 0x0000cb0000047ab9 */ /* 0x000fe40000000800 */
[----:B------:R-:W-:-:S03]  /*8d90*/  UISETP.NE.AND UP2, UPT, UR25, UR4, UPT ;  /* 0x000000041900728c */ /* 0x000fc6000bf45270 */
[----:B------:R-:W-:Y:S02]  /*8da0*/  ULDC.64 UR4, c[0x0][0x330] ;  /* 0x0000cc0000047ab9 */ /* 0x000fe40000000a00 */
[----:B------:R-:W-:-:S07]  /*8db0*/  UIMAD.WIDE.U32 UR26, UR24, UR4, URZ ;  /* 0x00000004181a72a5 */ /* 0x000fce000f8e003f */
[----:B------:R-:W-:Y:S02]  /*8dc0*/  @UP2 UMOV UR25, UR27 ;  /* 0x0000001b00192c82 */ /* 0x000fe40008000000 */
[----:B------:R-:W-:Y:S02]  /*8dd0*/  @UP2 USHF.R.U32.HI UR24, URZ, UR5, UR25 ;  /* 0x000000053f182299 */ /* 0x000fe40008011619 */
.L_x_421:
[----:B------:R-:W-:Y:S02]  /*8de0*/  ULDC UR4, c[0x0][0x32c] ;  /* 0x0000cb0000047ab9 */ /* 0x000fe40000000800 */
[----:B------:R-:W-:-:S04]  /*8df0*/  UIMAD UR4, UR24, UR4, URZ ;  /* 0x00000004180472a4 */ /* 0x000fc8000f8e023f */
[----:B------:R-:W-:-:S04]  /*8e00*/  UISETP.LT.AND UP2, UPT, UR21, UR4, UPT ;  /* 0x000000041500728c */ /* 0x000fc8000bf41270 */
[----:B------:R-:W-:-:S04]  /*8e10*/  USEL UR21, UR21, UR4, !UP2 ;  /* 0x0000000415157287 */ /* 0x000fc8000d000000 */
.L_x_419:
[----:B------:R-:W-:-:S04]  /*8e20*/  UIADD3 UR21, UR21, 0x3f, URZ ;  /* 0x0000003f15157890 */ /* 0x000fc8000fffe03f */
        /* <DEDUP_REMOVED lines=8> */
[----:B------:R-:W-:Y:S01]  /*8eb0*/  SHF.R.S32.HI R5, RZ, 0x1f, R210 ;  /* 0x0000001fff057819 */ /* 0x000fe200000114d2 */
[----:B------:R-:W-:Y:S01]  /*8ec0*/  IMAD.MOV.U32 R133, RZ, RZ, R8 ;  /* 0x000000ffff857224 */ /* 0x000fe200078e0008 */
[C---:B------:R-:W-:Y:S01]  /*8ed0*/  SHF.L.U64.HI R216, R209.reuse, 0x1, R212 ;  /* 0x00000001d1d87819 */ /* 0x040fe200000102d4 */
[----:B------:R-:W-:Y:S01]  /*8ee0*/  IMAD.MOV.U32 R3, RZ, RZ, R0 ;  /* 0x000000ffff037224 */ /* 0x000fe200078e0000 */
[----:B------:R-:W-:Y:S01]  /*8ef0*/  SEL R214, RZ, 0x10, P4 ;  /* 0x00000010ffd67807 */ /* 0x000fe20002000000 */
[C---:B------:R-:W-:Y:S01]  /*8f00*/  IMAD.SHL.U32 R217, R210.reuse, 0x2, RZ ;  /* 0x00000002d2d97824 */ /* 0x040fe200078e00ff */
[----:B------:R-:W-:Y:S01]  /*8f10*/  SHF.L.U64.HI R218, R210, 0x1, R5 ;  /* 0x00000001d2da7819 */ /* 0x000fe20000010205 */
[----:B------:R-:W-:Y:S02]  /*8f20*/  IMAD.SHL.U32 R215, R209, 0x2, RZ ;  /* 0x00000002d1d77824 */ /* 0x000fe400078e00ff */
.L_x_425:
        /* <DEDUP_REMOVED lines=37> */
[----:B------:R3:W2:Y:S01]  /*9180*/  SHFL.IDX PT, R7, R12, RZ, 0x181f ;  /* 0x00181fff0c077589 */ /* 0x0006a200000e0000 */
        /* <DEDUP_REMOVED lines=20> */
.L_x_423:
[C---:B--23--:R-:W-:Y:S01]  /*92d0*/  HMMA.16816.F32.BF16 R4, R136.reuse, R140, RZ ;  /* 0x0000008c8804723c */ /* 0x04cfe200000418ff */
[----:B------:R-:W-:Y:S01]  /*92e0*/  LDSM.16.M88.4 R164, [R192+0x6100] ;  /* 0x00610000c0a4783b */ /* 0x000fe20000000200 */
[----:B------:R-:W-:Y:S05]  /*92f0*/  UISETP.GT.AND UP2, UPT, UR20, UR9, UPT ;  /* 0x000000091400728c */ /* 0x000fea000bf44270 */
[----:B------:R-:W0:Y:S01]  /*9300*/  LDGDEPBAR ;  /* 0x00000000000079af */ /* 0x000e220000000000 */
[C---:B------:R-:W-:Y:S01]  /*9310*/  HMMA.16816.F32.BF16 R8, R136.reuse, R142, RZ ;  /* 0x0000008e8808723c */ /* 0x040fe200000418ff */
[----:B------:R-:W-:Y:S04]  /*9320*/  PLOP3.LUT P0, PT, PT, PT, UP2, 0x40, 0x0 ;  /* 0x000000000000781c */ /* 0x000fe80003f0e828 */
[----:B------:R-:W2:Y:S03]  /*9330*/  LDSM.16.M88.4 R140, [R193+0xc100] ;  /* 0x00c10000c18c783b */ /* 0x000ea60000000200 */
[C---:B----4-:R-:W-:Y:S03]  /*9340*/  HMMA.16816.F32.BF16 R12, R136.reuse, R16, RZ ;  /* 0x00000010880c723c */ /* 0x050fe600000418ff */
[----:B------:R-:W3:Y:S05]  /*9350*/  LDSM.16.M88.4 R168, [R192+0x6900] ;  /* 0x00690000c0a8783b */ /* 0x000eea0000000200 */
[C---:B------:R-:W-:Y:S01]  /*9360*/  HMMA.16816.F32.BF16 R16, R136.reuse, R18, RZ ;  /* 0x000000128810723c */ /* 0x040fe200000418ff */
[----:B------:R-:W-:Y:S07]  /*9370*/  LDSM.16.M88.4 R172, [R192+0x7900] ;  /* 0x00790000c0ac783b */ /* 0x000fee0000000200 */
[C---:B-1----:R-:W-:Y:S08]  /*9380*/  HMMA.16816.F32.BF16 R20, R136.reuse, R24, RZ ;  /* 0x000000188814723c */ /* 0x042ff000000418ff */
[C---:B------:R-:W-:Y:S08]  /*9390*/  HMMA.16816.F32.BF16 R24, R136.reuse, R26, RZ ;  /* 0x0000001a8818723c */ /* 0x040ff000000418ff */
[C---:B------:R-:W-:Y:S08]  /*93a0*/  HMMA.16816.F32.BF16 R28, R136.reuse, R32, RZ ;  /* 0x00000020881c723c */ /* 0x040ff000000418ff */
[----:B------:R-:W-:Y:S01]  /*93b0*/  HMMA.16816.F32.BF16 R32, R136, R34, RZ ;  /* 0x000000228820723c */ /* 0x000fe200000418ff */
[----:B------:R-:W1:Y:S07]  /*93c0*/  LDSM.16.M88.4 R136, [R192+0x7100] ;  /* 0x00710000c088783b */ /* 0x000e6e0000000200 */
[C---:B------:R-:W-:Y:S08]  /*93d0*/  HMMA.16816.F32.BF16 R4, R144.reuse, R148, R4 ;  /* 0x000000949004723c */ /* 0x040ff00000041804 */
[C---:B------:R-:W-:Y:S01]  /*93e0*/  HMMA.16816.F32.BF16 R8, R144.reuse, R150, R8 ;  /* 0x000000969008723c */ /* 0x040fe20000041808 */
[----:B------:R-:W-:Y:S07]  /*93f0*/  LDSM.16.M88.4 R148, [R191+0xc100] ;  /* 0x00c10000bf94783b */ /* 0x000fee0000000200 */
[C---:B------:R-:W-:Y:S08]  /*9400*/  HMMA.16816.F32.BF16 R12, R144.reuse, R152, R12 ;  /* 0x00000098900c723c */ /* 0x040ff0000004180c */
[C---:B------:R-:W-:Y:S01]  /*9410*/  HMMA.16816.F32.BF16 R16, R144.reuse, R154, R16 ;  /* 0x0000009a9010723c */ /* 0x040fe20000041810 */
[----:B------:R-:W4:Y:S07]  /*9420*/  LDSM.16.M88.4 R152, [R184] ;  /* 0x00000000b898783b */ /* 0x000f2e0000000200 */
[C---:B------:R-:W-:Y:S08]  /*9430*/  HMMA.16816.F32.BF16 R20, R144.reuse, R156, R20 ;  /* 0x0000009c9014723c */ /* 0x040ff00000041814 */
[C---:B------:R-:W-:Y:S01]  /*9440*/  HMMA.16816.F32.BF16 R24, R144.reuse, R158, R24 ;  /* 0x0000009e9018723c */ /* 0x040fe20000041818 */
[----:B------:R-:W5:Y:S07]  /*9450*/  LDSM.16.M88.4 R156, [R184+0x800] ;  /* 0x00080000b89c783b */ /* 0x000f6e0000000200 */
[C---:B------:R-:W-:Y:S08]  /*9460*/  HMMA.16816.F32.BF16 R28, R144.reuse, R160, R28 ;  /* 0x000000a0901c723c */ /* 0x040ff0000004181c */
[----:B------:R-:W-:Y:S01]  /*9470*/  HMMA.16816.F32.BF16 R32, R144, R162, R32 ;  /* 0x000000a29020723c */ /* 0x000fe20000041820 */
[----:B------:R-:W4:Y:S06]  /*9480*/  LDSM.16.M88.4 R144, [R184+0x1000] ;  /* 0x00100000b890783b */ /* 0x000f2c0000000200 */
[----:B------:R-:W4:Y:S01]  /*9490*/  LDSM.16.M88.4 R160, [R184+0x1800] ;  /* 0x00180000b8a0783b */ /* 0x000f220000000200 */
[C---:B--2---:R-:W-:Y:S08]  /*94a0*/  HMMA.16816.F32.BF16 R4, R140.reuse, R164, R4 ;  /* 0x000000a48c04723c */ /* 0x044ff00000041804 */
[C---:B------:R-:W-:Y:S01]  /*94b0*/  HMMA.16816.F32.BF16 R8, R140.reuse, R166, R8 ;  /* 0x000000a68c08723c */ /* 0x040fe20000041808 */
[----:B------:R-:W-:Y:S07]  /*94c0*/  LDSM.16.M88.4 R164, [R197+0x8100] ;  /* 0x00810000c5a4783b */ /* 0x000fee0000000200 */
[C---:B---3--:R-:W-:Y:S08]  /*94d0*/  HMMA.16816.F32.BF16 R12, R140.reuse, R168, R12 ;  /* 0x000000a88c0c723c */ /* 0x048ff0000004180c */
[C---:B------:R-:W-:Y:S01]  /*94e0*/  HMMA.16816.F32.BF16 R16, R140.reuse, R170, R16 ;  /* 0x000000aa8c10723c */ /* 0x040fe20000041810 */
[----:B------:R-:W-:Y:S07]  /*94f0*/  LDSM.16.M88.4 R168, [R197+0x8900] ;  /* 0x00890000c5a8783b */ /* 0x000fee0000000200 */
[C---:B-1----:R-:W-:Y:S08]  /*9500*/  HMMA.16816.F32.BF16 R20, R140.reuse, R136, R20 ;  /* 0x000000888c14723c */ /* 0x042ff00000041814 */
[C---:B------:R-:W-:Y:S01]  /*9510*/  HMMA.16816.F32.BF16 R24, R140.reuse, R138, R24 ;  /* 0x0000008a8c18723c */ /* 0x040fe20000041818 */
[----:B------:R-:W1:Y:S07]  /*9520*/  LDSM.16.M88.4 R136, [R198+0x10100] ;  /* 0x01010000c688783b */ /* 0x000e6e0000000200 */
[C---:B------:R-:W-:Y:S08]  /*9530*/  HMMA.16816.F32.BF16 R28, R140.reuse, R172, R28 ;  /* 0x000000ac8c1c723c */ /* 0x040ff0000004181c */
[----:B------:R-:W-:Y:S01]  /*9540*/  HMMA.16816.F32.BF16 R32, R140, R174, R32 ;  /* 0x000000ae8c20723c */ /* 0x000fe20000041820 */
[----:B------:R-:W2:Y:S06]  /*9550*/  LDSM.16.M88.4 R140, [R197+0x9100] ;  /* 0x00910000c58c783b */ /* 0x000eac0000000200 */
[----:B------:R-:W3:Y:S01]  /*9560*/  LDSM.16.M88.4 R172, [R197+0x9900] ;  /* 0x00990000c5ac783b */ /* 0x000ee20000000200 */
[C---:B----4-:R-:W-:Y:S08]  /*9570*/  HMMA.16816.F32.BF16 R4, R148.reuse, R152, R4 ;  /* 0x000000989404723c */ /* 0x050ff00000041804 */
[C---:B------:R-:W-:Y:S01]  /*9580*/  HMMA.16816.F32.BF16 R8, R148.reuse, R154, R8 ;  /* 0x0000009a9408723c */ /* 0x040fe20000041808 */
[----:B------:R-:W-:Y:S07]  /*9590*/  LDSM.16.M88.4 R152, [R183] ;  /* 0x00000000b798783b */ /* 0x000fee0000000200 */
[C---:B-----5:R-:W-:Y:S08]  /*95a0*/  HMMA.16816.F32.BF16 R12, R148.reuse, R156, R12 ;  /* 0x0000009c940c723c */ /* 0x060ff0000004180c */
        /* <DEDUP_REMOVED lines=108> */
[----:B------:R-:W-:Y:S02]  /*9c70*/  IMAD.MOV.U32 R200, RZ, RZ, RZ ;  /* 0x000000ffffc87224 */ /* 0x000fe400078e00ff */
[----:B------:R-:W-:Y:S03]  /*9c80*/  LOP3.LUT R140, R140, 0xf, RZ, 0xc0, !PT ;  /* 0x0000000f8c8c7812 */ /* 0x000fe600078ec0ff */
        /* <DEDUP_REMOVED lines=10> */
[----:B------:R-:W-:Y:S02]  /*9d30*/  @!P1 LEA.HI.X R135, R137, c[0x0][0x2a4], R2, 0x2, P0 ;  /* 0x0000a90089879a11 */ /* 0x000fe400000f1402 */
[----:B------:R-:W-:Y:S01]  /*9d40*/  SHF.L.U64.HI R2, R208, 0x1, R211 ;  /* 0x00000001d0027819 */ /* 0x000fe200000102d3 */
        /* <DEDUP_REMOVED lines=9> */
[----:B------:R-:W-:Y:S03]  /*9de0*/  IADD3 R135, P0, R138, UR14, RZ ;  /* 0x0000000e8a877c10 */ /* 0x000fe6000ff1e0ff */
[----:B------:R-:W-:Y:S05]  /*9df0*/  IMAD R0, R200, c[0x0][0x1f4], R0 ;  /* 0x00007d00c8007a24 */ /* 0x000fea00078e0200 */
[----:B------:R-:W-:Y:S02]  /*9e00*/  IADD3.X R0, R139, UR7, R0, P0, !PT ;  /* 0x000000078b007c10 */ /* 0x000fe400087fe400 */
[----:B------:R-:W-:Y:S02]  /*9e10*/  LEA R142, P0, R135, c[0x0][0x1c8], 0x1 ;  /* 0x00007200878e7a11 */ /* 0x000fe400078008ff */
[----:B------:R-:W-:Y:S02]  /*9e20*/  IADD3 R139, -R213, 0x10, RZ ;  /* 0x00000010d58b7810 */ /* 0x000fe40007ffe1ff */
[----:B------:R-:W-:Y:S01]  /*9e30*/  LEA.HI.X R136, R135, c[0x0][0x1cc], R0, 0x1, P0 ;  /* 0x0000730087887a11 */ /* 0x000fe200000f0c00 */
[----:B------:R-:W1:Y:S01]  /*9e40*/  SHFL.IDX PT, R132, R142, 0x1, 0x181f ;  /* 0x00381f008e847f89 */ /* 0x000e6200000e0000 */
[----:B------:R-:W-:Y:S01]  /*9e50*/  IMAD.SHL.U32 R0, R208, 0x2, RZ ;  /* 0x00000002d0007824 */ /* 0x000fe200078e00ff */
[----:B------:R-:W-:Y:S02]  /*9e60*/  LOP3.LUT R139, R139, 0xf, RZ, 0xc0, !PT ;  /* 0x0000000f8b8b7812 */ /* 0x000fe400078ec0ff */
        /* <DEDUP_REMOVED lines=23> */
.L_x_424:
        /* <DEDUP_REMOVED lines=37> */
[----:B------:R-:W-:Y:S02]  /*a230*/  PLOP3.LUT P0, PT, PT, PT, UP2, 0x80, 0x0 ;  /* 0x000000000000781c */ /* 0x000fe40003f0f028 */
        /* <DEDUP_REMOVED lines=21> */
[----:B------:R-:W-:Y:S02]  /*a390*/  FMUL.FTZ R133, R2, c[0x0][0x2d0] ;  /* 0x0000b40002857a20 */ /* 0x000fe40000410000 */
[--C-:B------:R-:W-:Y:S01]  /*a3a0*/  FFMA.FTZ R5, R5, c[0x0][0x2d0], -R163.reuse ;  /* 0x0000b40005057a23 */ /* 0x100fe200000108a3 */
[----:B------:R-:W-:Y:S01]  /*a3b0*/  MUFU.EX2 R7, R7 ;  /* 0x0000000700077308 */ /* 0x000fe20000000800 */
[--C-:B------:R-:W-:Y:S02]  /*a3c0*/  FFMA.FTZ R134, R8, c[0x0][0x2d0], -R163.reuse ;  /* 0x0000b40008867a23 */ /* 0x100fe400000108a3 */
[----:B------:R-:W-:Y:S02]  /*a3d0*/  FFMA.FTZ R135, R9, c[0x0][0x2d0], -R163 ;  /* 0x0000b40009877a23 */ /* 0x000fe400000108a3 */
[----:B------:R-:W-:Y:S02]  /*a3e0*/  FFMA.FTZ R162, R11, c[0x0][0x2d0], -R161 ;  /* 0x0000b4000ba27a23 */ /* 0x000fe400000108a1 */
[--C-:B------:R-:W-:Y:S02]  /*a3f0*/  FFMA.FTZ R164, R12, c[0x0][0x2d0], -R163.reuse ;  /* 0x0000b4000ca47a23 */ /* 0x100fe400000108a3 */
[----:B------:R-:W-:Y:S01]  /*a400*/  FFMA.FTZ R165, R13, c[0x0][0x2d0], -R163 ;  /* 0x0000b4000da57a23 */ /* 0x000fe200000108a3 */
[----:B------:R2:W3:Y:S01]  /*a410*/  MUFU.EX2 R2, R133 ;  /* 0x0000008500027308 */ /* 0x0004e20000000800 */
[--C-:B------:R-:W-:Y:S02]  /*a420*/  FFMA.FTZ R166, R14, c[0x0][0x2d0], -R161.reuse ;  /* 0x0000b4000ea67a23 */ /* 0x100fe400000108a1 */
[----:B------:R-:W-:Y:S02]  /*a430*/  FFMA.FTZ R167, R15, c[0x0][0x2d0], -R161 ;  /* 0x0000b4000fa77a23 */ /* 0x000fe400000108a1 */
[----:B------:R-:W-:Y:S01]  /*a440*/  LDSM.16.MT88.4 R12, [R188+0x4100] ;  /* 0x00410000bc0c783b */ /* 0x000fe20000004200 */
[--C-:B------:R-:W-:Y:S02]  /*a450*/  FFMA.FTZ R168, R16, c[0x0][0x2d0], -R163.reuse ;  /* 0x0000b40010a87a23 */ /* 0x100fe400000108a3 */
[----:B------:R-:W-:Y:S02]  /*a460*/  FFMA.FTZ R169, R17, c[0x0][0x2d0], -R163 ;  /* 0x0000b40011a97a23 */ /* 0x000fe400000108a3 */
[----:B------:R-:W-:Y:S01]  /*a470*/  MUFU.EX2 R160, R160 ;  /* 0x000000a000a07308 */ /* 0x000fe20000000800 */
[--C-:B------:R-:W-:Y:S02]  /*a480*/  FFMA.FTZ R170, R18, c[0x0][0x2d0], -R161.reuse ;  /* 0x0000b40012aa7a23 */ /* 0x100fe400000108a1 */
[----:B------:R-:W-:Y:S02]  /*a490*/  FFMA.FTZ R171, R19, c[0x0][0x2d0], -R161 ;  /* 0x0000b40013ab7a23 */ /* 0x000fe400000108a1 */
[----:B------:R-:W-:Y:S01]  /*a4a0*/  LDSM.16.MT88.4 R16, [R190+0x900] ;  /* 0x00090000be10783b */ /* 0x000fe20000004200 */
[--C-:B------:R-:W-:Y:S02]  /*a4b0*/  FFMA.FTZ R172, R28, c[0x0][0x2d0], -R163.reuse ;  /* 0x0000b4001cac7a23 */ /* 0x100fe400000108a3 */
[----:B------:R-:W-:Y:S02]  /*a4c0*/  FFMA.FTZ R173, R29, c[0x0][0x2d0], -R163 ;  /* 0x0000b4001dad7a23 */ /* 0x000fe400000108a3 */
[----:B------:R-:W-:Y:S01]  /*a4d0*/  MUFU.EX2 R5, R5 ;  /* 0x0000000500057308 */ /* 0x000fe20000000800 */
[--C-:B------:R-:W-:Y:S02]  /*a4e0*/  FFMA.FTZ R174, R30, c[0x0][0x2d0], -R161.reuse ;  /* 0x0000b4001eae7a23 */ /* 0x100fe400000108a1 */
[--C-:B------:R-:W-:Y:S02]  /*a4f0*/  FFMA.FTZ R175, R31, c[0x0][0x2d0], -R161.reuse ;  /* 0x0000b4001faf7a23 */ /* 0x100fe400000108a1 */
[----:B--2---:R-:W-:Y:S01]  /*a500*/  FFMA.FTZ R133, R10, c[0x0][0x2d0], -R161 ;  /* 0x0000b4000a857a23 */ /* 0x004fe200000108a1 */
[----:B------:R-:W-:Y:S01]  /*a510*/  LDSM.16.MT88.4 R28, [R189+0x1900] ;  /* 0x00190000bd1c783b */ /* 0x000fe20000004200 */
[C---:B---3--:R-:W-:Y:S02]  /*a520*/  FMUL.FTZ R10, R2.reuse, R130 ;  /* 0x00000082020a7220 */ /* 0x048fe40000410000 */
        /* <DEDUP_REMOVED lines=9> */
[C---:B------:R-:W-:Y:S02]  /*a5c0*/  FMUL.FTZ R114, R2.reuse, R114 ;  /* 0x0000007202727220 */ /* 0x040fe40000410000 */
[----:B------:R-:W-:Y:S02]  /*a5d0*/  FMUL.FTZ R115, R2, R115 ;  /* 0x0000007302737220 */ /* 0x000fe40000410000 */
[----:B------:R-:W-:Y:S02]  /*a5e0*/  FFMA.FTZ R219, R32, c[0x0][0x2d0], -R163 ;  /* 0x0000b40020db7a23 */ /* 0x000fe400000108a3 */
[----:B------:R-:W-:Y:S01]  /*a5f0*/  FFMA.FTZ R221, R34, c[0x0][0x2d0], -R161 ;  /* 0x0000b40022dd7a23 */ /* 0x000fe200000108a1 */
[----:B------:R-:W-:Y:S01]  /*a600*/  MUFU.EX2 R133, R133 ;  /* 0x0000008500857308 */ /* 0x000fe20000000800 */
[C---:B------:R-:W-:Y:S02]  /*a610*/  FMUL.FTZ R118, R2.reuse, R118 ;  /* 0x0000007602767220 */ /* 0x040fe40000410000 */
[C---:B------:R-:W-:Y:S02]  /*a620*/  FMUL.FTZ R119, R2.reuse, R119 ;  /* 0x0000007702777220 */ /* 0x040fe40000410000 */
[C---:B------:R-:W-:Y:S02]  /*a630*/  FMUL.FTZ R122, R2.reuse, R122 ;  /* 0x0000007a027a7220 */ /* 0x040fe40000410000 */
        /* <DEDUP_REMOVED lines=17> */
[----:B------:R-:W-:Y:S01]  /*a750*/  FMUL.FTZ R58, R2, R58 ;  /* 0x0000003a023a7220 */ /* 0x000fe20000410000 */
[----:B---3--:R-:W-:Y:S01]  /*a760*/  F2FP.BF16.PACK_AB R131, R162, R133 ;  /* 0x00000085a283723e */ /* 0x008fe200000010ff */
[C---:B------:R-:W-:Y:S02]  /*a770*/  FMUL.FTZ R59, R2.reuse, R59 ;  /* 0x0000003b023b7220 */ /* 0x040fe40000410000 */
[C---:B------:R-:W-:Y:S02]  /*a780*/  FMUL.FTZ R62, R2.reuse, R62 ;  /* 0x0000003e023e7220 */ /* 0x040fe40000410000 */
[C---:B------:R-:W-:Y:S01]  /*a790*/  FMUL.FTZ R63, R2.reuse, R63 ;  /* 0x0000003f023f7220 */ /* 0x040fe20000410000 */
[----:B------:R-:W3:Y:S01]  /*a7a0*/  MUFU.EX2 R165, R165 ;  /* 0x000000a500a57308 */ /* 0x000ee20000000800 */
[C---:B------:R-:W-:Y:S02]  /*a7b0*/  FMUL.FTZ R66, R2.reuse, R66 ;  /* 0x0000004202427220 */ /* 0x040fe40000410000 */
[C---:B------:R-:W-:Y:S02]  /*a7c0*/  FMUL.FTZ R67, R2.reuse, R67 ;  /* 0x0000004302437220 */ /* 0x040fe40000410000 */
[----:B--2---:R-:W-:Y:S01]  /*a7d0*/  FMUL.FTZ R8, R3, R128 ;  /* 0x0000008003087220 */ /* 0x004fe20000410000 */
[----:B------:R-:W-:Y:S01]  /*a7e0*/  F2FP.BF16.PACK_AB R128, R5, R160 ;  /* 0x000000a00580723e */ /* 0x000fe200000010ff */
[----:B------:R-:W-:Y:S01]  /*a7f0*/  FMUL.FTZ R9, R3, R129 ;  /* 0x0000008103097220 */ /* 0x000fe20000410000 */
[----:B------:R-:W-:Y:S01]  /*a800*/  F2FP.BF16.PACK_AB R129, R7, R6 ;  /* 0x000000060781723e */ /* 0x000fe200000010ff */
[C---:B------:R-:W-:Y:S01]  /*a810*/  FMUL.FTZ R100, R3.reuse, R100 ;  /* 0x0000006403647220 */ /* 0x040fe20000410000 */
[----:B------:R-:W-:Y:S01]  /*a820*/  MUFU.EX2 R166, R166 ;  /* 0x000000a600a67308 */ /* 0x000fe20000000800 */
[C---:B------:R-:W-:Y:S02]  /*a830*/  FMUL.FTZ R101, R3.reuse, R101 ;  /* 0x0000006503657220 */ /* 0x040fe40000410000 */
[C---:B------:R-:W-:Y:S02]  /*a840*/  FMUL.FTZ R104, R3.reuse, R104 ;  /* 0x0000006803687220 */ /* 0x040fe40000410000 */
[C---:B-1----:R-:W-:Y:S05]  /*a850*/  HMMA.16816.F32.BF16 R8, R128.reuse, R136, R8 ;  /* 0x000000888008723c */ /* 0x042fea0000041808 */
[C---:B------:R-:W-:Y:S01]  /*a860*/  FMUL.FTZ R105, R3.reuse, R105 ;  /* 0x0000006903697220 */ /* 0x040fe20000410000 */
[----:B------:R-:W1:Y:S01]  /*a870*/  MUFU.EX2 R167, R167 ;  /* 0x000000a700a77308 */ /* 0x000e620000000800 */
[C---:B------:R-:W-:Y:S01]  /*a880*/  FMUL.FTZ R108, R3.reuse, R108 ;  /* 0x0000006c036c7220 */ /* 0x040fe20000410000 */
[C---:B------:R-:W-:Y:S01]  /*a890*/  HMMA.16816.F32.BF16 R100, R128.reuse, R138, R100 ;  /* 0x0000008a8064723c */ /* 0x040fe20000041864 */
[----:B------:R-:W2:Y:S03]  /*a8a0*/  LDSM.16.MT88.4 R136, [R188+0x100] ;  /* 0x00010000bc88783b */ /* 0x000ea60000004200 */
[C---:B------:R-:W-:Y:S02]  /*a8b0*/  FMUL.FTZ R109, R3.reuse, R109 ;  /* 0x0000006d036d7220 */ /* 0x040fe40000410000 */
[C---:B------:R-:W-:Y:S02]  /*a8c0*/  FMUL.FTZ R112, R3.reuse, R112 ;  /* 0x0000007003707220 */ /* 0x040fe40000410000 */
[C---:B------:R-:W-:Y:S01]  /*a8d0*/  HMMA.16816.F32.BF16 R104, R128.reuse, R140, R104 ;  /* 0x0000008c8068723c */ /* 0x040fe20000041868 */
[----:B------:R-:W-:Y:S03]  /*a8e0*/  MUFU.EX2 R168, R168 ;  /* 0x000000a800a87308 */ /* 0x000fe60000000800 */
[C---:B------:R-:W-:Y:S02]  /*a8f0*/  FMUL.FTZ R113, R3.reuse, R113 ;  /* 0x0000007103717220 */ /* 0x040fe40000410000 */
[C---:B------:R-:W-:Y:S02]  /*a900*/  FMUL.FTZ R116, R3.reuse, R116 ;  /* 0x0000007403747220 */ /* 0x040fe40000410000 */
[C---:B------:R-:W-:Y:S01]  /*a910*/  HMMA.16816.F32.BF16 R108, R128.reuse, R142, R108 ;  /* 0x0000008e806c723c */ /* 0x040fe2000004186c */
[----:B------:R-:W4:Y:S02]  /*a920*/  LDSM.16.MT88.4 R140, [R195+0x2100] ;  /* 0x00210000c38c783b */ /* 0x000f240000004200 */
[----:B------:R-:W5:Y:S01]  /*a930*/  MUFU.EX2 R169, R169 ;  /* 0x000000a900a97308 */ /* 0x000f620000000800 */
        /* <DEDUP_REMOVED lines=10> */
[----:B------:R-:W1:Y:S01]  /*a9e0*/  MUFU.EX2 R171, R171 ;  /* 0x000000ab00ab7308 */ /* 0x000e620000000800 */
        /* <DEDUP_REMOVED lines=26> */
[C---:B------:R-:W-:Y:S02]  /*ab90*/  FMUL.FTZ R64, R3.reuse, R64 ;  /* 0x0000004003407220 */ /* 0x040fe40000410000 */
[C---:B------:R-:W-:Y:S01]  /*aba0*/  FMUL.FTZ R65, R3.reuse, R65 ;  /* 0x0000004103417220 */ /* 0x040fe20000410000 */
        /* <DEDUP_REMOVED lines=14> */
[----:B------:R-:W4:Y:S03]  /*ac90*/  LDSM.16.MT88.4 R140, [R189+0x4100] ;  /* 0x00410000bd8c783b */ /* 0x000f260000004200 */
[C---:B------:R-:W-:Y:S02]  /*aca0*/  FMUL.FTZ R75, R2.reuse, R75 ;  /* 0x0000004b024b7220 */ /* 0x040fe40000410000 */
[C---:B------:R-:W-:Y:S02]  /*acb0*/  FMUL.FTZ R76, R3.reuse, R76 ;  /* 0x0000004c034c7220 */ /* 0x040fe40000410000 */
[C---:B-1----:R-:W-:Y:S04]  /*acc0*/  HMMA.16816.F32.BF16 R68, R128.reuse, R144, R68 ;  /* 0x000000908044723c */ /* 0x042fe80000041844 */
[C---:B------:R-:W-:Y:S02]  /*acd0*/  FMUL.FTZ R77, R3.reuse, R77 ;  /* 0x0000004d034d7220 */ /* 0x040fe40000410000 */
[C---:B------:R-:W-:Y:S02]  /*ace0*/  FMUL.FTZ R78, R2.reuse, R78 ;  /* 0x0000004e024e7220 */ /* 0x040fe40000410000 */
[C---:B------:R-:W-:Y:S01]  /*acf0*/  HMMA.16816.F32.BF16 R72, R128.reuse, R146, R72 ;  /* 0x000000928048723c */ /* 0x040fe20000041848 */
[----:B------:R-:W-:Y:S03]  /*ad00*/  LDSM.16.MT88.4 R144, [R188+0x900] ;  /* 0x00090000bc90783b */ /* 0x000fe60000004200 */
[C---:B------:R-:W-:Y:S02]  /*ad10*/  FMUL.FTZ R79, R2.reuse, R79 ;  /* 0x0000004f024f7220 */ /* 0x040fe40000410000 */
[C---:B------:R-:W-:Y:S02]  /*ad20*/  FMUL.FTZ R80, R3.reuse, R80 ;  /* 0x0000005003507220 */ /* 0x040fe40000410000 */
[C---:B------:R-:W-:Y:S03]  /*ad30*/  FMUL.FTZ R81, R3.reuse, R81 ;  /* 0x0000005103517220 */ /* 0x040fe60000410000 */
[C---:B--2---:R-:W-:Y:S03]  /*ad40*/  HMMA.16816.F32.BF16 R76, R128.reuse, R136, R76 ;  /* 0x00000088804c723c */ /* 0x044fe6000004184c */
[C---:B------:R-:W-:Y:S02]  /*ad50*/  FMUL.FTZ R82, R2.reuse, R82 ;  /* 0x0000005202527220 */ /* 0x040fe40000410000 */
[C---:B------:R-:W-:Y:S02]  /*ad60*/  FMUL.FTZ R83, R2.reuse, R83 ;  /* 0x0000005302537220 */ /* 0x040fe40000410000 */
[C---:B------:R-:W-:Y:S02]  /*ad70*/  FMUL.FTZ R84, R3.reuse, R84 ;  /* 0x0000005403547220 */ /* 0x040fe40000410000 */
[C---:B------:R-:W-:Y:S03]  /*ad80*/  FMUL.FTZ R85, R3.reuse, R85 ;  /* 0x0000005503557220 */ /* 0x040fe60000410000 */
[C---:B------:R-:W-:Y:S01]  /*ad90*/  HMMA.16816.F32.BF16 R80, R128.reuse, R138, R80 ;  /* 0x0000008a8050723c */ /* 0x040fe20000041850 */
[----:B------:R-:W1:Y:S02]  /*ada0*/  LDSM.16.MT88.4 R136, [R195+0x900] ;  /* 0x00090000c388783b */ /* 0x000e640000004200 */
[C---:B------:R-:W-:Y:S02]  /*adb0*/  FMUL.FTZ R86, R2.reuse, R86 ;  /* 0x0000005602567220 */ /* 0x040fe40000410000 */
[C---:B------:R-:W-:Y:S02]  /*adc0*/  FMUL.FTZ R87, R2.reuse, R87 ;  /* 0x0000005702577220 */ /* 0x040fe40000410000 */
[C---:B------:R-:W-:Y:S02]  /*add0*/  FMUL.FTZ R88, R3.reuse, R88 ;  /* 0x0000005803587220 */ /* 0x040fe40000410000 */
[C---:B------:R-:W-:Y:S03]  /*ade0*/  FMUL.FTZ R89, R3.reuse, R89 ;  /* 0x0000005903597220 */ /* 0x040fe60000410000 */
[C---:B----4-:R-:W-:Y:S03]  /*adf0*/  HMMA.16816.F32.BF16 R84, R128.reuse, R140, R84 ;  /* 0x0000008c8054723c */ /* 0x050fe60000041854 */
[C---:B------:R-:W-:Y:S02]  /*ae00*/  FMUL.FTZ R90, R2.reuse, R90 ;  /* 0x0000005a025a7220 */ /* 0x040fe40000410000 */
[C---:B------:R-:W-:Y:S02]  /*ae10*/  FMUL.FTZ R91, R2.reuse, R91 ;  /* 0x0000005b025b7220 */ /* 0x040fe40000410000 */
[C---:B------:R-:W-:Y:S02]  /*ae20*/  FMUL.FTZ R92, R3.reuse, R92 ;  /* 0x0000005c035c7220 */ /* 0x040fe40000410000 */
[C---:B------:R-:W-:Y:S03]  /*ae30*/  FMUL.FTZ R93, R3.reuse, R93 ;  /* 0x0000005d035d7220 */ /* 0x040fe60000410000 */
[C---:B------:R-:W-:Y:S01]  /*ae40*/  HMMA.16816.F32.BF16 R88, R128.reuse, R142, R88 ;  /* 0x0000008e8058723c */ /* 0x040fe20000041858 */
[----:B------:R-:W2:Y:S02]  /*ae50*/  LDSM.16.MT88.4 R140, [R189+0x900] ;  /* 0x00090000bd8c783b */ /* 0x000ea40000004200 */
[C---:B------:R-:W-:Y:S02]  /*ae60*/  FMUL.FTZ R94, R2.reuse, R94 ;  /* 0x0000005e025e7220 */ /* 0x040fe40000410000 */
[C---:B------:R-:W-:Y:S02]  /*ae70*/  FMUL.FTZ R95, R2.reuse, R95 ;  /* 0x0000005f025f7220 */ /* 0x040fe40000410000 */
[C---:B------:R-:W-:Y:S02]  /*ae80*/  FMUL.FTZ R96, R3.reuse, R96 ;  /* 0x0000006003607220 */ /* 0x040fe40000410000 */
[----:B------:R-:W-:Y:S03]  /*ae90*/  FMUL.FTZ R97, R3, R97 ;  /* 0x0000006103617220 */ /* 0x000fe60000410000 */
[C---:B------:R-:W-:Y:S03]  /*aea0*/  HMMA.16816.F32.BF16 R92, R128.reuse, R12, R92 ;  /* 0x0000000c805c723c */ /* 0x040fe6000004185c */
[C---:B------:R-:W-:Y:S02]  /*aeb0*/  FMUL.FTZ R98, R2.reuse, R98 ;  /* 0x0000006202627220 */ /* 0x040fe40000410000 */
[C---:B------:R-:W-:Y:S02]  /*aec0*/  FMUL.FTZ R99, R2.reuse, R99 ;  /* 0x0000006302637220 */ /* 0x040fe40000410000 */
[----:B---3--:R-:W-:Y:S01]  /*aed0*/  F2FP.BF16.PACK_AB R12, R165, R164 ;  /* 0x000000a4a50c723e */ /* 0x008fe200000010ff */
[----:B------:R-:W-:Y:S01]  /*aee0*/  FFMA.FTZ R160, R3, R206, R160 ;  /* 0x000000ce03a07223 */ /* 0x000fe200000100a0 */
[----:B------:R-:W-:Y:S03]  /*aef0*/  F2FP.BF16.PACK_AB R13, R167, R166 ;  /* 0x000000a6a70d723e */ /* 0x000fe600000010ff */
[----:B------:R-:W-:Y:S01]  /*af00*/  HMMA.16816.F32.BF16 R96, R128, R14, R96 ;  /* 0x0000000e8060723c */ /* 0x000fe20000041860 */
[----:B------:R-:W3:Y:S02]  /*af10*/  LDSM.16.MT88.4 R128, [R188+0x2900] ;  /* 0x00290000bc80783b */ /* 0x000ee40000004200 */
[----:B------:R-:W-:Y:S01]  /*af20*/  MOV R3, R0 ;  /* 0x0000000000037202 */ /* 0x000fe20000000f00 */
[----:B------:R-:W-:Y:S02]  /*af30*/  FFMA.FTZ R6, R2, R207, R6 ;  /* 0x000000cf02067223 */ /* 0x000fe40000010006 */
[----:B------:R-:W-:Y:S01]  /*af40*/  FADD.FTZ R5, R5, R160 ;  /* 0x000000a005057221 */ /* 0x000fe20000010000 */
[----:B-----5:R-:W-:Y:S01]  /*af50*/  F2FP.BF16.PACK_AB R14, R169, R168 ;  /* 0x000000a8a90e723e */ /* 0x020fe200000010ff */
[----:B------:R-:W-:Y:S01]  /*af60*/  FADD.FTZ R6, R7, R6 ;  /* 0x0000000607067221 */ /* 0x000fe20000010000 */
[----:B------:R-:W-:Y:S03]  /*af70*/  F2FP.BF16.PACK_AB R15, R171, R170 ;  /* 0x000000aaab0f723e */ /* 0x000fe600000010ff */
[----:B------:R-:W-:Y:S02]  /*af80*/  FADD.FTZ R134, R134, R5 ;  /* 0x0000000586867221 */ /* 0x000fe40000010000 */
[----:B------:R-:W-:Y:S01]  /*af90*/  FADD.FTZ R5, R133, R6 ;  /* 0x0000000685057221 */ /* 0x000fe20000010000 */
[----:B------:R-:W-:Y:S01]  /*afa0*/  MOV R133, R132 ;  /* 0x0000008400857202 */ /* 0x000fe20000000f00 */
[C---:B-1----:R-:W-:Y:S05]  /*afb0*/  HMMA.16816.F32.BF16 R8, R12.reuse, R136, R8 ;  /* 0x000000880c08723c */ /* 0x042fea0000041808 */
[----:B------:R-:W-:Y:S02]  /*afc0*/  FADD.FTZ R135, R135, R134 ;  /* 0x0000008687877221 */ /* 0x000fe40000010000 */
[----:B------:R-:W-:Y:S01]  /*afd0*/  FADD.FTZ R5, R162, R5 ;  /* 0x00000005a2057221 */ /* 0x000fe20000010000 */
[C---:B------:R-:W-:Y:S01]  /*afe0*/  HMMA.16816.F32.BF16 R100, R12.reuse, R138, R100 ;  /* 0x0000008a0c64723c */ /* 0x040fe20000041864 */
[----:B------:R-:W-:Y:S03]  /*aff0*/  LDSM.16.MT88.4 R136, [R190+0x4900] ;  /* 0x00490000be88783b */ /* 0x000fe60000004200 */
[----:B------:R-:W-:Y:S02]  /*b000*/  FADD.FTZ R164, R164, R135 ;  /* 0x00000087a4a47221 */ /* 0x000fe40000010000 */
[----:B------:R-:W-:Y:S02]  /*b010*/  FADD.FTZ R166, R166, R5 ;  /* 0x00000005a6a67221 */ /* 0x000fe40000010000 */
[C---:B------:R-:W-:Y:S04]  /*b020*/  HMMA.16816.F32.BF16 R104, R12.reuse, R16, R104 ;  /* 0x000000100c68723c */ /* 0x040fe80000041868 */
[----:B------:R-:W-:Y:S02]  /*b030*/  FADD.FTZ R165, R165, R164 ;  /* 0x000000a4a5a57221 */ /* 0x000fe40000010000 */
[----:B------:R-:W-:Y:S02]  /*b040*/  FADD.FTZ R167, R167, R166 ;  /* 0x000000a6a7a77221 */ /* 0x000fe40000010000 */
[C---:B------:R-:W-:Y:S01]  /*b050*/  HMMA.16816.F32.BF16 R108, R12.reuse, R18, R108 ;  /* 0x000000120c6c723c */ /* 0x040fe2000004186c */
[----:B------:R-:W1:Y:S03]  /*b060*/  LDSM.16.MT88.4 R16, [R195+0x4900] ;  /* 0x00490000c310783b */ /* 0x000e660000004200 */
[----:B------:R-:W-:Y:S02]  /*b070*/  FADD.FTZ R168, R168, R165 ;  /* 0x000000a5a8a87221 */ /* 0x000fe40000010000 */
[----:B------:R-:W-:Y:S02]  /*b080*/  FADD.FTZ R170, R170, R167 ;  /* 0x000000a7aaaa7221 */ /* 0x000fe40000010000 */
[C---:B--2---:R-:W-:Y:S04]  /*b090*/  HMMA.16816.F32.BF16 R112, R12.reuse, R140, R112 ;  /* 0x0000008c0c70723c */ /* 0x044fe80000041870 */
[----:B------:R-:W-:Y:S02]  /*b0a0*/  FADD.FTZ R169, R169, R168 ;  /* 0x000000a8a9a97221 */ /* 0x000fe40000010000 */
[----:B------:R-:W-:Y:S02]  /*b0b0*/  FADD.FTZ R171, R171, R170 ;  /* 0x000000aaabab7221 */ /* 0x000fe40000010000 */
        /* <DEDUP_REMOVED lines=8> */
[C---:B------:R-:W-:Y:S07]  /*b140*/  HMMA.16816.F32.BF16 R44, R12.reuse, R152, R44 ;  /* 0x000000980c2c723c */ /* 0x040fee000004182c */
[--C-:B------:R-:W-:Y:S01]  /*b150*/  FFMA.FTZ R152, R20, c[0x0][0x2d0], -R163.reuse ;  /* 0x0000b40014987a23 */ /* 0x100fe200000108a3 */
[C---:B------:R-:W-:Y:S04]  /*b160*/  HMMA.16816.F32.BF16 R48, R12.reuse, R154, R48 ;  /* 0x0000009a0c30723c */ /* 0x040fe80000041830 */
[----:B------:R-:W-:Y:S01]  /*b170*/  FFMA.FTZ R153, R21, c[0x0][0x2d0], -R163 ;  /* 0x0000b40015997a23 */ /* 0x000fe200000108a3 */
[----:B------:R-:W-:Y:S02]  /*b180*/  MUFU.EX2 R152, R152 ;  /* 0x0000009800987308 */ /* 0x000fe40000000800 */
[--C-:B------:R-:W-:Y:S01]  /*b190*/  FFMA.FTZ R154, R22, c[0x0][0x2d0], -R161.reuse ;  /* 0x0000b400169a7a23 */ /* 0x100fe200000108a1 */
[C---:B------:R-:W-:Y:S04]  /*b1a0*/  HMMA.16816.F32.BF16 R52, R12.reuse, R156, R52 ;  /* 0x0000009c0c34723c */ /* 0x040fe80000041834 */
[----:B------:R-:W-:Y:S02]  /*b1b0*/  FFMA.FTZ R155, R23, c[0x0][0x2d0], -R161 ;  /* 0x0000b400179b7a23 */ /* 0x000fe400000108a1 */
[----:B------:R-:W4:Y:S01]  /*b1c0*/  LDSM.16.MT88.4 R20, [R188+0x4900] ;  /* 0x00490000bc14783b */ /* 0x000f220000004200 */
[--C-:B------:R-:W-:Y:S01]  /*b1d0*/  FFMA.FTZ R156, R24, c[0x0][0x2d0], -R163.reuse ;  /* 0x0000b400189c7a23 */ /* 0x100fe200000108a3 */
[C---:B------:R-:W-:Y:S01]  /*b1e0*/  HMMA.16816.F32.BF16 R56, R12.reuse, R158, R56 ;  /* 0x0000009e0c38723c */ /* 0x040fe20000041838 */
[----:B------:R-:W5:Y:S03]  /*b1f0*/  MUFU.EX2 R153, R153 ;  /* 0x0000009900997308 */ /* 0x000f660000000800 */
[--C-:B------:R-:W-:Y:S02]  /*b200*/  FFMA.FTZ R157, R25, c[0x0][0x2d0], -R163.reuse ;  /* 0x0000b400199d7a23 */ /* 0x100fe400000108a3 */
[----:B------:R-:W-:Y:S02]  /*b210*/  FFMA.FTZ R163, R33, c[0x0][0x2d0], -R163 ;  /* 0x0000b40021a37a23 */ /* 0x000fe400000108a3 */
[C---:B---3--:R-:W-:Y:S03]  /*b220*/  HMMA.16816.F32.BF16 R60, R12.reuse, R128, R60 ;  /* 0x000000800c3c723c */ /* 0x048fe6000004183c */
[----:B------:R-:W-:Y:S01]  /*b230*/  MUFU.EX2 R154, R154 ;  /* 0x0000009a009a7308 */ /* 0x000fe20000000800 */
[--C-:B------:R-:W-:Y:S02]  /*b240*/  FFMA.FTZ R158, R26, c[0x0][0x2d0], -R161.reuse ;  /* 0x0000b4001a9e7a23 */ /* 0x100fe400000108a1 */
[--C-:B------:R-:W-:Y:S02]  /*b250*/  FFMA.FTZ R159, R27, c[0x0][0x2d0], -R161.reuse ;  /* 0x0000b4001b9f7a23 */ /* 0x100fe400000108a1 */
[C---:B------:R-:W-:Y:S01]  /*b260*/  HMMA.16816.F32.BF16 R64, R12.reuse, R130, R64 ;  /* 0x000000820c40723c */ /* 0x040fe20000041840 */
[----:B------:R-:W-:Y:S03]  /*b270*/  LDSM.16.MT88.4 R128, [R190+0x1100] ;  /* 0x00110000be80783b */ /* 0x000fe60000004200 */
[----:B------:R-:W-:Y:S01]  /*b280*/  FFMA.FTZ R161, R35, c[0x0][0x2d0], -R161 ;  /* 0x0000b40023a17a23 */ /* 0x000fe200000108a1 */
[----:B------:R-:W3:Y:S03]  /*b290*/  MUFU.EX2 R155, R155 ;  /* 0x0000009b009b7308 */ /* 0x000ee60000000800 */
[C---:B-1----:R-:W-:Y:S01]  /*b2a0*/  HMMA.16816.F32.BF16 R68, R12.reuse, R16, R68 ;  /* 0x000000100c44723c */ /* 0x042fe20000041844 */
[----:B------:R-:W-:Y:S06]  /*b2b0*/  LDSM.16.MT88.4 R24, [R189+0x1100] ;  /* 0x00110000bd18783b */ /* 0x000fec0000004200 */
[----:B------:R-:W-:Y:S01]  /*b2c0*/  MUFU.EX2 R156, R156 ;  /* 0x0000009c009c7308 */ /* 0x000fe20000000800 */
[C---:B------:R-:W-:Y:S01]  /*b2d0*/  HMMA.16816.F32.BF16 R72, R12.reuse, R18, R72 ;  /* 0x000000120c48723c */ /* 0x040fe20000041848 */
[----:B------:R-:W1:Y:S07]  /*b2e0*/  LDSM.16.MT88.4 R16, [R195+0x1100] ;  /* 0x00110000c310783b */ /* 0x000e6e0000004200 */
[C---:B------:R-:W-:Y:S01]  /*b2f0*/  HMMA.16816.F32.BF16 R76, R12.reuse, R136, R76 ;  /* 0x000000880c4c723c */ /* 0x040fe2000004184c */
[----:B------:R-:W-:Y:S01]  /*b300*/  LDSM.16.MT88.4 R32, [R188+0x1900] ;  /* 0x00190000bc20783b */ /* 0x000fe20000004200 */
[----:B------:R-:W1:Y:S06]  /*b310*/  MUFU.EX2 R157, R157 ;  /* 0x0000009d009d7308 */ /* 0x000e6c0000000800 */
[C---:B------:R-:W-:Y:S01]  /*b320*/  HMMA.16816.F32.BF16 R80, R12.reuse, R138, R80 ;  /* 0x0000008a0c50723c */ /* 0x040fe20000041850 */
[----:B------:R-:W1:Y:S03]  /*b330*/  LDSM.16.MT88.4 R136, [R188+0x1100] ;  /* 0x00110000bc88783b */ /* 0x000e660000004200 */
[----:B------:R-:W-:Y:S04]  /*b340*/  MUFU.EX2 R158, R158 ;  /* 0x0000009e009e7308 */ /* 0x000fe80000000800 */
[C---:B--2---:R-:W-:Y:S06]  /*b350*/  HMMA.16816.F32.BF16 R84, R12.reuse, R140, R84 ;  /* 0x0000008c0c54723c */ /* 0x044fec0000041854 */
[----:B------:R-:W2:Y:S02]  /*b360*/  MUFU.EX2 R159, R159 ;  /* 0x0000009f009f7308 */ /* 0x000ea40000000800 */
[C---:B------:R-:W-:Y:S01]  /*b370*/  HMMA.16816.F32.BF16 R88, R12.reuse, R142, R88 ;  /* 0x0000008e0c58723c */ /* 0x040fe20000041858 */
[----:B------:R-:W2:Y:S07]  /*b380*/  LDSM.16.MT88.4 R140, [R195+0x3100] ;  /* 0x00310000c38c783b */ /* 0x000eae0000004200 */
[C---:B----4-:R-:W-:Y:S01]  /*b390*/  HMMA.16816.F32.BF16 R92, R12.reuse, R20, R92 ;  /* 0x000000140c5c723c */ /* 0x050fe2000004185c */
[----:B------:R-:W4:Y:S07]  /*b3a0*/  MUFU.EX2 R220, R163 ;  /* 0x000000a300dc7308 */ /* 0x000f2e0000000800 */
[----:B------:R-:W-:Y:S01]  /*b3b0*/  HMMA.16816.F32.BF16 R96, R12, R22, R96 ;  /* 0x000000160c60723c */ /* 0x000fe20000041860 */
[----:B------:R-:W-:Y:S02]  /*b3c0*/  LDSM.16.MT88.4 R20, [R195+0x5100] ;  /* 0x00510000c314783b */ /* 0x000fe40000004200 */
[----:B------:R-:W4:Y:S04]  /*b3d0*/  MUFU.EX2 R222, R161 ;  /* 0x000000a100de7308 */ /* 0x000f280000000800 */
[----:B-----5:R-:W-:Y:S01]  /*b3e0*/  F2FP.BF16.PACK_AB R12, R153, R152 ;  /* 0x00000098990c723e */ /* 0x020fe200000010ff */
[----:B------:R-:W-:Y:S01]  /*b3f0*/  FADD.FTZ R152, R152, R169 ;  /* 0x000000a998987221 */ /* 0x000fe20000010000 */
[----:B---3--:R-:W-:Y:S03]  /*b400*/  F2FP.BF16.PACK_AB R13, R155, R154 ;  /* 0x0000009a9b0d723e */ /* 0x008fe600000010ff */
[----:B-1----:R-:W-:Y:S01]  /*b410*/  F2FP.BF16.PACK_AB R14, R157, R156 ;  /* 0x0000009c9d0e723e */ /* 0x002fe200000010ff */
[----:B------:R-:W-:Y:S01]  /*b420*/  FADD.FTZ R154, R154, R171 ;  /* 0x000000ab9a9a7221 */ /* 0x000fe20000010000 */
[----:B--2---:R-:W-:Y:S01]  /*b430*/  F2FP.BF16.PACK_AB R15, R159, R158 ;  /* 0x0000009e9f0f723e */ /* 0x004fe200000010ff */
[----:B------:R-:W-:Y:S02]  /*b440*/  FADD.FTZ R153, R153, R152 ;  /* 0x0000009899997221 */ /* 0x000fe40000010000 */
[----:B------:R-:W-:Y:S02]  /*b450*/  FADD.FTZ R155, R155, R154 ;  /* 0x0000009a9b9b7221 */ /* 0x000fe40000010000 */
[----:B------:R-:W-:Y:S02]  /*b460*/  FADD.FTZ R156, R156, R153 ;  /* 0x000000999c9c7221 */ /* 0x000fe40000010000 */
[C---:B------:R-:W-:Y:S03]  /*b470*/  HMMA.16816.F32.BF16 R8, R12.reuse, R16, R8 ;  /* 0x000000100c08723c */ /* 0x040fe60000041808 */
[----:B------:R-:W-:Y:S02]  /*b480*/  FADD.FTZ R158, R158, R155 ;  /* 0x0000009b9e9e7221 */ /* 0x000fe40000010000 */
[----:B------:R-:W-:Y:S02]  /*b490*/  FADD.FTZ R157, R157, R156 ;  /* 0x0000009c9d9d7221 */ /* 0x000fe40000010000 */
[----:B------:R-:W-:Y:S01]  /*b4a0*/  FADD.FTZ R159, R159, R158 ;  /* 0x0000009e9f9f7221 */ /* 0x000fe20000010000 */
[C---:B------:R-:W-:Y:S01]  /*b4b0*/  HMMA.16816.F32.BF16 R100, R12.reuse, R18, R100 ;  /* 0x000000120c64723c */ /* 0x040fe20000041864 */
[----:B------:R-:W1:Y:S07]  /*b4c0*/  LDSM.16.MT88.4 R16, [R188+0x3100] ;  /* 0x00310000bc10783b */ /* 0x000e6e0000004200 */
[C---:B------:R-:W-:Y:S08]  /*b4d0*/  HMMA.16816.F32.BF16 R104, R12.reuse, R128, R104 ;  /* 0x000000800c68723c */ /* 0x040ff00000041868 */
[C---:B------:R-:W-:Y:S01]  /*b4e0*/  HMMA.16816.F32.BF16 R108, R12.reuse, R130, R108 ;  /* 0x000000820c6c723c */ /* 0x040fe2000004186c */
[----:B------:R-:W-:Y:S07]  /*b4f0*/  LDSM.16.MT88.4 R128, [R189+0x5100] ;  /* 0x00510000bd80783b */ /* 0x000fee0000004200 */
[C---:B------:R-:W-:Y:S08]  /*b500*/  HMMA.16816.F32.BF16 R112, R12.reuse, R24, R112 ;  /* 0x000000180c70723c */ /* 0x040ff00000041870 */
        /* <DEDUP_REMOVED lines=17> */
[C---:B------:R-:W-:Y:S08]  /*b620*/  HMMA.16816.F32.BF16 R68, R12.reuse, R20, R68 ;  /* 0x000000140c44723c */ /* 0x040ff00000041844 */
[C---:B------:R-:W-:Y:S01]  /*b630*/  HMMA.16816.F32.BF16 R72, R12.reuse, R22, R72 ;  /* 0x000000160c48723c */ /* 0x040fe20000041848 */
[----:B------:R-:W3:Y:S07]  /*b640*/  LDSM.16.MT88.4 R20, [R195+0x1900] ;  /* 0x00190000c314783b */ /* 0x000eee0000004200 */
[C---:B--2---:R-:W-:Y:S08]  /*b650*/  HMMA.16816.F32.BF16 R76, R12.reuse, R24, R76 ;  /* 0x000000180c4c723c */ /* 0x044ff0000004184c */
[C---:B------:R-:W-:Y:S01]  /*b660*/  HMMA.16816.F32.BF16 R80, R12.reuse, R26, R80 ;  /* 0x0000001a0c50723c */ /* 0x040fe20000041850 */
[----:B------:R-:W2:Y:S07]  /*b670*/  LDSM.16.MT88.4 R24, [R190+0x1900] ;  /* 0x00190000be18783b */ /* 0x000eae0000004200 */
[C---:B------:R-:W-:Y:S08]  /*b680*/  HMMA.16816.F32.BF16 R84, R12.reuse, R128, R84 ;  /* 0x000000800c54723c */ /* 0x040ff00000041854 */
[C---:B------:R-:W-:Y:S08]  /*b690*/  HMMA.16816.F32.BF16 R88, R12.reuse, R130, R88 ;  /* 0x000000820c58723c */ /* 0x040ff00000041858 */
[C---:B-1----:R-:W-:Y:S08]  /*b6a0*/  HMMA.16816.F32.BF16 R92, R12.reuse, R16, R92 ;  /* 0x000000100c5c723c */ /* 0x042ff0000004185c */
[----:B------:R-:W-:Y:S01]  /*b6b0*/  HMMA.16816.F32.BF16 R96, R12, R18, R96 ;  /* 0x000000120c60723c */ /* 0x000fe20000041860 */
[----:B------:R-:W1:Y:S06]  /*b6c0*/  LDSM.16.MT88.4 R16, [R189+0x3900] ;  /* 0x00390000bd10783b */ /* 0x000e6c0000004200 */
        /* <DEDUP_REMOVED lines=9> */
[C---:B---3--:R-:W-:Y:S01]  /*b760*/  HMMA.16816.F32.BF16 R128, R12.reuse, R20, R8 ;  /* 0x000000140c80723c */ /* 0x048fe20000041808 */
[----:B------:R-:W3:Y:S02]  /*b770*/  LDSM.16.MT88.4 R8, [R190+0x5900] ;  /* 0x00590000be08783b */ /* 0x000ee40000004200 */
[----:B------:R-:W-:Y:S02]  /*b780*/  FADD.FTZ R207, R221, R174 ;  /* 0x000000aeddcf7221 */ /* 0x000fe40000010000 */
[----:B------:R-:W-:Y:S02]  /*b790*/  FADD.FTZ R206, R220, R219 ;  /* 0x000000dbdcce7221 */ /* 0x000fe40000010000 */
[----:B------:R-:W-:Y:S01]  /*b7a0*/  FADD.FTZ R207, R222, R207 ;  /* 0x000000cfdecf7221 */ /* 0x000fe20000010000 */
[C---:B------:R-:W-:Y:S01]  /*b7b0*/  HMMA.16816.F32.BF16 R100, R12.reuse, R22, R100 ;  /* 0x000000160c64723c */ /* 0x040fe20000041864 */
[----:B------:R-:W4:Y:S07]  /*b7c0*/  LDSM.16.MT88.4 R20, [R189+0x5900] ;  /* 0x00590000bd14783b */ /* 0x000f2e0000004200 */
[C---:B--2---:R-:W-:Y:S08]  /*b7d0*/  HMMA.16816.F32.BF16 R104, R12.reuse, R24, R104 ;  /* 0x000000180c68723c */ /* 0x044ff00000041868 */
        /* <DEDUP_REMOVED lines=10> */
[C---:B------:R-:W-:Y:S01]  /*b880*/  HMMA.16816.F32.BF16 R56, R12.reuse, R18, R56 ;  /* 0x000000120c38723c */ /* 0x040fe20000041838 */
[----:B------:R-:W1:Y:S07]  /*b890*/  LDSM.16.MT88.4 R16, [R188+0x5900] ;  /* 0x00590000bc10783b */ /* 0x000e6e0000004200 */
[C---:B------:R-:W-:Y:S08]  /*b8a0*/  HMMA.16816.F32.BF16 R60, R12.reuse, R144, R60 ;  /* 0x000000900c3c723c */ /* 0x040ff0000004183c */
[C---:B------:R-:W-:Y:S08]  /*b8b0*/  HMMA.16816.F32.BF16 R64, R12.reuse, R146, R64 ;  /* 0x000000920c40723c */ /* 0x040ff00000041840 */
[C---:B------:R-:W-:Y:S08]  /*b8c0*/  HMMA.16816.F32.BF16 R68, R12.reuse, R148, R68 ;  /* 0x000000940c44723c */ /* 0x040ff00000041844 */
[C---:B------:R-:W-:Y:S08]  /*b8d0*/  HMMA.16816.F32.BF16 R72, R12.reuse, R150, R72 ;  /* 0x000000960c48723c */ /* 0x040ff00000041848 */
[C---:B---3--:R-:W-:Y:S07]  /*b8e0*/  HMMA.16816.F32.BF16 R76, R12.reuse, R8, R76 ;  /* 0x000000080c4c723c */ /* 0x048fee000004184c */
[----:B------:R-:W-:Y:S01]  /*b8f0*/  MOV R8, R132 ;  /* 0x0000008400087202 */ /* 0x000fe20000000f00 */
[C---:B------:R-:W-:Y:S08]  /*b900*/  HMMA.16816.F32.BF16 R80, R12.reuse, R10, R80 ;  /* 0x0000000a0c50723c */ /* 0x040ff00000041850 */
[C---:B----4-:R-:W-:Y:S08]  /*b910*/  HMMA.16816.F32.BF16 R84, R12.reuse, R20, R84 ;  /* 0x000000140c54723c */ /* 0x050ff00000041854 */
[C---:B------:R-:W-:Y:S08]  /*b920*/  HMMA.16816.F32.BF16 R88, R12.reuse, R22, R88 ;  /* 0x000000160c58723c */ /* 0x040ff00000041858 */
[C---:B-1----:R-:W-:Y:S08]  /*b930*/  HMMA.16816.F32.BF16 R92, R12.reuse, R16, R92 ;  /* 0x000000100c5c723c */ /* 0x042ff0000004185c */
[----:B------:R-:W-:Y:S01]  /*b940*/  HMMA.16816.F32.BF16 R96, R12, R18, R96 ;  /* 0x000000120c60723c */ /* 0x000fe20000041860 */
[----:B------:R-:W-:-:S07]  /*b950*/  @P0 BRA `(.L_x_425) ;  /* 0xffffd5d000000947 */ /* 0x000fce000383ffff */
.L_x_422:
[----:B------:R-:W-:-:S06]  /*b960*/  UISETP.GE.AND UP2, UPT, UR20, UR9, UPT ;  /* 0x000000091400728c */ /* 0x000fcc000bf46270 */
[----:B------:R-:W-:-:S13]  /*b970*/  PLOP3.LUT P0, PT, PT, PT, UP2, 0x40, 0x0 ;  /* 0x000000000000781c */ /* 0x000fda0003f0e828 */
[----:B------:R-:W-:Y:S05]  /*b980*/  @P0 BRA `(.L_x_426) ;  /* 0x000036b000000947 */ /* 0x000fea0003800000 */
[----:B------:R-:W-:Y:S01]  /*b990*/  SHF.R.S32.HI R5, RZ, 0x1f, R210 ;  /* 0x0000001fff057819 */ /* 0x000fe200000114d2 */
[----:B------:R-:W-:Y:S01]  /*b9a0*/  IMAD.MOV.U32 R2, RZ, RZ, R8 ;  /* 0x000000ffff027224 */ /* 0x000fe200078e0008 */
[C---:B------:R-:W-:Y:S01]  /*b9b0*/  SHF.L.U64.HI R212, R209.reuse, 0x1, R212 ;  /* 0x00000001d1d47819 */ /* 0x040fe200000102d4 */
[----:B------:R-:W-:Y:S01]  /*b9c0*/  IMAD.MOV.U32 R3, RZ, RZ, R0 ;  /* 0x000000ffff037224 */ /* 0x000fe200078e0000 */
[----:B------:R-:W-:Y:S01]  /*b9d0*/  SHF.L.U64.HI R172, R210, 0x1, R5 ;  /* 0x00000001d2ac7819 */ /* 0x000fe20000010205 */
[----:B------:R-:W-:Y:S01]  /*b9e0*/  IMAD.SHL.U32 R209, R209, 0x2, RZ ;  /* 0x00000002d1d17824 */ /* 0x000fe200078e00ff */
[----:B------:R-:W-:Y:S02]  /*b9f0*/  SHF.L.U64.HI R211, R208, 0x1, R211 ;  /* 0x00000001d0d37819 */ /* 0x000fe400000102d3 */
[----:B------:R-:W-:Y:S02]  /*ba00*/  SHF.L.U32 R210, R210, 0x1, RZ ;  /* 0x00000001d2d27819 */ /* 0x000fe400000006ff */
[----:B------:R-:W-:-:S02]  /*ba10*/  SHF.L.U32 R208, R208, 0x1, RZ ;  /* 0x00000001d0d07819 */ /* 0x000fc400000006ff */
.L_x_436:
[----:B------:R-:W-:Y:S04]  /*ba20*/  DEPBAR.LE SB0, 0x0 ;  /* 0x000080000000791a */ /* 0x000fe80000000000 */
[----:B------:R-:W-:Y:S01]  /*ba30*/  BAR.SYNC.DEFER_BLOCKING 0x0 ;  /* 0x0000000000007b1d */ /* 0x000fe20000010000 */
[----:B------:R-:W-:Y:S01]  /*ba40*/  SHF.R.S32.HI R5, RZ, 0x1f, R201 ;  /* 0x0000001fff057819 */ /* 0x000fe200000114c9 */
[----:B------:R-:W-:Y:S01]  /*ba50*/  IMAD.WIDE.U32 R6, R201, c[0x0][0x208], RZ ;  /* 0x00008200c9067a25 */ /* 0x000fe200078e00ff */
[----:B------:R-:W-:Y:S01]  /*ba60*/  SHF.R.S32.HI R4, RZ, 0x1f, R200 ;  /* 0x0000001fff047819 */ /* 0x000fe200000114c8 */
[----:B------:R-:W-:Y:S02]  /*ba70*/  UISETP.GT.AND UP2, UPT, UR20, UR9, UPT ;  /* 0x000000091400728c */ /* 0x000fe4000bf44270 */
[----:B------:R-:W-:Y:S02]  /*ba80*/  IMAD R5, R5, c[0x0][0x208], RZ ;  /* 0x0000820005057a24 */ /* 0x000fe400078e02ff */
[----:B------:R-:W-:Y:S02]  /*ba90*/  IMAD R4, R4, c[0x0][0x218], RZ ;  /* 0x0000860004047a24 */ /* 0x000fe400078e02ff */
[----:B------:R-:W-:Y:S02]  /*baa0*/  IMAD R5, R201, c[0x0][0x20c], R5 ;  /* 0x00008300c9057a24 */ /* 0x000fe400078e0205 */
[C---:B------:R-:W-:Y:S02]  /*bab0*/  IMAD R4, R200.reuse, c[0x0][0x21c], R4 ;  /* 0x00008700c8047a24 */ /* 0x040fe400078e0204 */
[----:B------:R-:W-:Y:S04]  /*bac0*/  IMAD.IADD R7, R7, 0x1, R5 ;  /* 0x0000000107077824 */ /* 0x000fe800078e0205 */
[----:B------:R-:W-:Y:S05]  /*bad0*/  IMAD.WIDE.U32 R6, R200, c[0x0][0x218], R6 ;  /* 0x00008600c8067a25 */ /* 0x000fea00078e0006 */
[----:B------:R-:W-:Y:S01]  /*bae0*/  IADD3 R5, P0, R6, UR22, RZ ;  /* 0x0000001606057c10 */ /* 0x000fe2000ff1e0ff */
[----:B------:R-:W-:Y:S03]  /*baf0*/  LDSM.16.M88.4 R32, [R198+0xc100] ;  /* 0x00c10000c620783b */ /* 0x000fe60000000200 */
[----:B------:R-:W-:Y:S01]  /*bb00*/  IADD3.X R4, R7, UR6, R4, P0, !PT ;  /* 0x0000000607047c10 */ /* 0x000fe200087fe404 */
[----:B------:R-:W1:Y:S01]  /*bb10*/  LDSM.16.M88.4 R8, [R197+0x6100] ;  /* 0x00610000c508783b */ /* 0x000e620000000200 */
[C---:B------:R-:W-:Y:S03]  /*bb20*/  LEA R20, P0, R5.reuse, c[0x0][0x1f8], 0x1 ;  /* 0x00007e0005147a11 */ /* 0x040fe600078008ff */
[----:B------:R-:W2:Y:S01]  /*bb30*/  LDSM.16.M88.4 R16, [R197+0x6900] ;  /* 0x00690000c510783b */ /* 0x000ea20000000200 */
[----:B------:R-:W-:Y:S03]  /*bb40*/  LEA.HI.X R0, R5, c[0x0][0x1fc], R4, 0x1, P0 ;  /* 0x00007f0005007a11 */ /* 0x000fe600000f0c04 */
[----:B------:R-:W-:Y:S04]  /*bb50*/  LDSM.16.M88.4 R24, [R197+0x7100] ;  /* 0x00710000c518783b */ /* 0x000fe80000000200 */
[----:B------:R-:W-:Y:S04]  /*bb60*/  LDSM.16.M88.4 R132, [R197+0x7900] ;  /* 0x00790000c584783b */ /* 0x000fe80000000200 */
[----:B------:R-:W-:Y:S04]  /*bb70*/  LDSM.16.M88.4 R136, [R194+0xc100] ;  /* 0x00c10000c288783b */ /* 0x000fe80000000200 */
[----:B------:R-:W-:Y:S04]  /*bb80*/  LDSM.16.M88.4 R140, [R196] ;  /* 0x00000000c48c783b */ /* 0x000fe80000000200 */
[----:B------:R-:W-:Y:S04]  /*bb90*/  LDSM.16.M88.4 R144, [R187] ;  /* 0x00000000bb90783b */ /* 0x000fe80000000200 */
[----:B------:R-:W-:Y:S04]  /*bba0*/  LDSM.16.M88.4 R148, [R186] ;  /* 0x00000000ba94783b */ /* 0x000fe80000000200 */
[----:B------:R-:W-:Y:S04]  /*bbb0*/  LDSM.16.M88.4 R152, [R185] ;  /* 0x00000000b998783b */ /* 0x000fe80000000200 */
[----:B------:R-:W-:Y:S01]  /*bbc0*/  SHFL.IDX PT, R159, R0, RZ, 0x181f ;  /* 0x00181fff009f7589 */ /* 0x000fe200000e0000 */
[C---:B-1----:R-:W-:Y:S03]  /*bbd0*/  HMMA.16816.F32.BF16 R4, R32.reuse, R8, RZ ;  /* 0x000000082004723c */ /* 0x042fe600000418ff */
[----:B------:R-:W-:Y:S04]  /*bbe0*/  SHFL.IDX PT, R157, R0, 0x1, 0x181f ;  /* 0x00381f00009d7f89 */ /* 0x000fe800000e0000 */
[----:B------:R-:W1:Y:S01]  /*bbf0*/  SHFL.IDX PT, R31, R20, RZ, 0x181f ;  /* 0x00181fff141f7589 */ /* 0x000e6200000e0000 */
[C---:B------:R-:W-:Y:S03]  /*bc00*/  HMMA.16816.F32.BF16 R8, R32.reuse, R10, RZ ;  /* 0x0000000a2008723c */ /* 0x040fe600000418ff */
[----:B------:R3:W4:Y:S05]  /*bc10*/  SHFL.IDX PT, R29, R20, 0x1, 0x181f ;  /* 0x00381f00141d7f89 */ /* 0x00072a00000e0000 */
[C---:B--2---:R-:W-:Y:S08]  /*bc20*/  HMMA.16816.F32.BF16 R12, R32.reuse, R16, RZ ;  /* 0x00000010200c723c */ /* 0x044ff000000418ff */
[C---:B------:R-:W-:Y:S01]  /*bc30*/  HMMA.16816.F32.BF16 R16, R32.reuse, R18, RZ ;  /* 0x000000122010723c */ /* 0x040fe200000418ff */
[C---:B-1----:R-:W-:Y:S03]  /*bc40*/  IADD3 R162, P6, R31.reuse, R210, RZ ;  /* 0x000000d21fa27210 */ /* 0x042fe60007fde0ff */
[-C--:B------:R-:W-:Y:S04]  /*bc50*/  IADD3 R160, P0, R31, R209.reuse, RZ ;  /* 0x000000d11fa07210 */ /* 0x080fe80007f1e0ff */
[C---:B---3--:R-:W-:Y:S01]  /*bc60*/  HMMA.16816.F32.BF16 R20, R32.reuse, R24, RZ ;  /* 0x000000182014723c */ /* 0x048fe200000418ff */
[----:B------:R-:W-:Y:S03]  /*bc70*/  IMAD.X R163, R159, 0x1, R172, P6 ;  /* 0x000000019fa37824 */ /* 0x000fe600030e06ac */
[----:B------:R-:W-:Y:S01]  /*bc80*/  IADD3 R168, P6, R31, R208, RZ ;  /* 0x000000d01fa87210 */ /* 0x000fe20007fde0ff */
[----:B------:R-:W-:Y:S01]  /*bc90*/  IMAD.X R161, R159, 0x1, R212, P0 ;  /* 0x000000019fa17824 */ /* 0x000fe200000e06d4 */
[----:B----4-:R-:W-:Y:S02]  /*bca0*/  IADD3 R216, P0, R29, R210, RZ ;  /* 0x000000d21dd87210 */ /* 0x010fe40007f1e0ff */
[C---:B------:R-:W-:Y:S01]  /*bcb0*/  HMMA.16816.F32.BF16 R24, R32.reuse, R26, RZ ;  /* 0x0000001a2018723c */ /* 0x040fe200000418ff */
[----:B------:R1:W-:Y:S03]  /*bcc0*/  LDGSTS.E.BYPASS.LTC128B.128 [R205], [R162.64], !P5 ;  /* 0x00000000a2cd7fae */ /* 0x0003e6000e901d52 */
[--C-:B------:R-:W-:Y:S01]  /*bcd0*/  IMAD.X R169, R159, 0x1, R211.reuse, P6 ;  /* 0x000000019fa97824 */ /* 0x100fe200030e06d3 */
[----:B------:R-:W-:Y:S01]  /*bce0*/  IADD3 R174, P6, R29, R209, RZ ;  /* 0x000000d11dae7210 */ /* 0x000fe20007fde0ff */
[----:B------:R-:W-:Y:S01]  /*bcf0*/  IMAD.X R217, R157, 0x1, R172, P0 ;  /* 0x000000019dd97824 */ /* 0x000fe200000e06ac */
[----:B------:R-:W-:Y:S01]  /*bd00*/  IADD3 R214, P0, R29, R208, RZ ;  /* 0x000000d01dd67210 */ /* 0x000fe20007f1e0ff */
[----:B------:R1:W-:Y:S01]  /*bd10*/  LDGSTS.E.BYPASS.LTC128B.128 [R205+0x2000], [R160.64], !P4 ;  /* 0x02000000a0cd7fae */ /* 0x0003e2000e101d52 */
[C---:B------:R-:W-:Y:S03]  /*bd20*/  HMMA.16816.F32.BF16 R28, R32.reuse, R132, RZ ;  /* 0x00000084201c723c */ /* 0x040fe600000418ff */
[----:B------:R2:W-:Y:S01]  /*bd30*/  LDGSTS.E.BYPASS.LTC128B.128 [R205+0x4000], [R168.64], !P3 ;  /* 0x04000000a8cd7fae */ /* 0x0005e2000d901d52 */
[C---:B------:R-:W-:Y:S02]  /*bd40*/  IMAD.X R175, R157.reuse, 0x1, R212, P6 ;  /* 0x000000019daf7824 */ /* 0x040fe400030e06d4 */
[----:B------:R-:W-:Y:S01]  /*bd50*/  IMAD.X R215, R157, 0x1, R211, P0 ;  /* 0x000000019dd77824 */ /* 0x000fe200000e06d3 */
[----:B------:R3:W-:Y:S01]  /*bd60*/  LDGSTS.E.BYPASS.LTC128B.128 [R205+0x1000], [R216.64], !P5 ;  /* 0x01000000d8cd7fae */ /* 0x0007e2000e901d52 */
[----:B------:R-:W-:Y:S01]  /*bd70*/  HMMA.16816.F32.BF16 R32, R32, R134, RZ ;  /* 0x000000862020723c */ /* 0x000fe200000418ff */
[----:B------:R-:W-:Y:S02]  /*bd80*/  PLOP3.LUT P0, PT, PT, PT, UP2, 0x40, 0x0 ;  /* 0x000000000000781c */ /* 0x000fe40003f0e828 */
[----:B------:R3:W-:Y:S04]  /*bd90*/  LDGSTS.E.BYPASS.LTC128B.128 [R205+0x3000], [R174.64], !P4 ;  /* 0x03000000aecd7fae */ /* 0x0007e8000e101d52 */
[----:B------:R3:W-:Y:S01]  /*bda0*/  LDGSTS.E.BYPASS.LTC128B.128 [R205+0x5000], [R214.64], !P3 ;  /* 0x05000000d6cd7fae */ /* 0x0007e2000d901d52 */
[C---:B------:R-:W-:Y:S03]  /*bdb0*/  HMMA.16816.F32.BF16 R4, R136.reuse, R140, R4 ;  /* 0x0000008c8804723c */ /* 0x040fe60000041804 */
[----:B------:R-:W-:Y:S04]  /*bdc0*/  LDSM.16.M88.4 R156, [R193+0xc100] ;  /* 0x00c10000c19c783b */ /* 0x000fe80000000200 */
[----:B------:R-:W0:Y:S01]  /*bdd0*/  LDGDEPBAR ;  /* 0x00000000000079af */ /* 0x000e220000000000 */
[C---:B------:R-:W-:Y:S03]  /*bde0*/  HMMA.16816.F32.BF16 R8, R136.reuse, R142, R8 ;  /* 0x0000008e8808723c */ /* 0x040fe60000041808 */
[----:B-1----:R-:W1:Y:S04]  /*bdf0*/  LDSM.16.M88.4 R160, [R192+0x6100] ;  /* 0x00610000c0a0783b */ /* 0x002e680000000200 */
[----:B------:R-:W4:Y:S01]  /*be00*/  LDSM.16.M88.4 R164, [R192+0x6900] ;  /* 0x00690000c0a4783b */ /* 0x000f220000000200 */
[C---:B------:R-:W-:Y:S03]  /*be10*/  HMMA.16816.F32.BF16 R12, R136.reuse, R144, R12 ;  /* 0x00000090880c723c */ /* 0x040fe6000004180c */
[----:B------:R-:W5:Y:S04]  /*be20*/  LDSM.16.M88.4 R132, [R192+0x7100] ;  /* 0x00710000c084783b */ /* 0x000f680000000200 */
[----:B--2---:R-:W2:Y:S01]  /*be30*/  LDSM.16.M88.4 R168, [R192+0x7900] ;  /* 0x00790000c0a8783b */ /* 0x004ea20000000200 */
[C---:B------:R-:W-:Y:S03]  /*be40*/  HMMA.16816.F32.BF16 R16, R136.reuse, R146, R16 ;  /* 0x000000928810723c */ /* 0x040fe60000041810 */
[----:B------:R-:W-:Y:S04]  /*be50*/  LDSM.16.M88.4 R140, [R191+0xc100] ;  /* 0x00c10000bf8c783b */ /* 0x000fe80000000200 */
[----:B------:R-:W2:Y:S01]  /*be60*/  LDSM.16.M88.4 R144, [R184] ;  /* 0x00000000b890783b */ /* 0x000ea20000000200 */
[C---:B------:R-:W-:Y:S08]  /*be70*/  HMMA.16816.F32.BF16 R20, R136.reuse, R148, R20 ;  /* 0x000000948814723c */ /* 0x040ff00000041814 */
[C---:B------:R-:W-:Y:S01]  /*be80*/  HMMA.16816.F32.BF16 R24, R136.reuse, R150, R24 ;  /* 0x000000968818723c */ /* 0x040fe20000041818 */
[----:B------:R-:W2:Y:S07]  /*be90*/  LDSM.16.M88.4 R148, [R184+0x800] ;  /* 0x00080000b894783b */ /* 0x000eae0000000200 */
[C---:B------:R-:W-:Y:S08]  /*bea0*/  HMMA.16816.F32.BF16 R28, R136.reuse, R152, R28 ;  /* 0x00000098881c723c */ /* 0x040ff0000004181c */
[----:B------:R-:W-:Y:S01]  /*beb0*/  HMMA.16816.F32.BF16 R32, R136, R154, R32 ;  /* 0x0000009a8820723c */ /* 0x000fe20000041820 */
[----:B------:R-:W2:Y:S04]  /*bec0*/  LDSM.16.M88.4 R136, [R184+0x1000] ;  /* 0x00100000b888783b */ /* 0x000ea80000000200 */
[----:B------:R-:W2:Y:S03]  /*bed0*/  LDSM.16.M88.4 R152, [R184+0x1800] ;  /* 0x00180000b898783b */ /* 0x000ea60000000200 */
[C---:B-1----:R-:W-:Y:S08]  /*bee0*/  HMMA.16816.F32.BF16 R4, R156.reuse, R160, R4 ;  /* 0x000000a09c04723c */ /* 0x042ff00000041804 */
[C---:B------:R-:W-:Y:S01]  /*bef0*/  HMMA.16816.F32.BF16 R8, R156.reuse, R162, R8 ;  /* 0x000000a29c08723c */ /* 0x040fe20000041808 */
[----:B------:R-:W-:Y:S07]  /*bf00*/  LDSM.16.M88.4 R160, [R197+0x8100] ;  /* 0x00810000c5a0783b */ /* 0x000fee0000000200 */
[C---:B----4-:R-:W-:Y:S08]  /*bf10*/  HMMA.16816.F32.BF16 R12, R156.reuse, R164, R12 ;  /* 0x000000a49c0c723c */ /* 0x050ff0000004180c */
[C---:B------:R-:W-:Y:S01]  /*bf20*/  HMMA.16816.F32.BF16 R16, R156.reuse, R166, R16 ;  /* 0x000000a69c10723c */ /* 0x040fe20000041810 */
[----:B------:R-:W-:Y:S07]  /*bf30*/  LDSM.16.M88.4 R164, [R197+0x8900] ;  /* 0x00890000c5a4783b */ /* 0x000fee0000000200 */
[C---:B-----5:R-:W-:Y:S08]  /*bf40*/  HMMA.16816.F32.BF16 R20, R156.reuse, R132, R20 ;  /* 0x000000849c14723c */ /* 0x060ff00000041814 */
[C---:B------:R-:W-:Y:S01]  /*bf50*/  HMMA.16816.F32.BF16 R24, R156.reuse, R134, R24 ;  /* 0x000000869c18723c */ /* 0x040fe20000041818 */
[----:B------:R-:W1:Y:S07]  /*bf60*/  LDSM.16.M88.4 R132, [R198+0x10100] ;  /* 0x01010000c684783b */ /* 0x000e6e0000000200 */
[C---:B--2---:R-:W-:Y:S08]  /*bf70*/  HMMA.16816.F32.BF16 R28, R156.reuse, R168, R28 ;  /* 0x000000a89c1c723c */ /* 0x044ff0000004181c */
[----:B------:R-:W-:Y:S01]  /*bf80*/  HMMA.16816.F32.BF16 R32, R156, R170, R32 ;  /* 0x000000aa9c20723c */ /* 0x000fe20000041820 */
[----:B------:R-:W2:Y:S04]  /*bf90*/  LDSM.16.M88.4 R156, [R197+0x9100] ;  /* 0x00910000c59c783b */ /* 0x000ea80000000200 */
[----:B------:R-:W4:Y:S03]  /*bfa0*/  LDSM.16.M88.4 R168, [R197+0x9900] ;  /* 0x00990000c5a8783b */ /* 0x000f260000000200 */
[C---:B------:R-:W-:Y:S08]  /*bfb0*/  HMMA.16816.F32.BF16 R4, R140.reuse, R144, R4 ;  /* 0x000000908c04723c */ /* 0x040ff00000041804 */
[C---:B------:R-:W-:Y:S01]  /*bfc0*/  HMMA.16816.F32.BF16 R8, R140.reuse, R146, R8 ;  /* 0x000000928c08723c */ /* 0x040fe20000041808 */
[----:B------:R-:W-:Y:S07]  /*bfd0*/  LDSM.16.M88.4 R144, [R183] ;  /* 0x00000000b790783b */ /* 0x000fee0000000200 */
[C---:B------:R-:W-:Y:S08]  /*bfe0*/  HMMA.16816.F32.BF16 R12, R140.reuse, R148, R12 ;  /* 0x000000948c0c723c */ /* 0x040ff0000004180c */
[C---:B------:R-:W-:Y:S01]  /*bff0*/  HMMA.16816.F32.BF16 R16, R140.reuse, R150, R16 ;  /* 0x000000968c10723c */ /* 0x040fe20000041810 */
[----:B------:R-:W-:Y:S07]  /*c000*/  LDSM.16.M88.4 R148, [R182] ;  /* 0x00000000b694783b */ /* 0x000fee0000000200 */
[C---:B------:R-:W-:Y:S08]  /*c010*/  HMMA.16816.F32.BF16 R20, R140.reuse, R136, R20 ;  /* 0x000000888c14723c */ /* 0x040ff00000041814 */
[C---:B------:R-:W-:Y:S01]  /*c020*/  HMMA.16816.F32.BF16 R24, R140.reuse, R138, R24 ;  /* 0x0000008a8c18723c */ /* 0x040fe20000041818 */
[----:B------:R-:W5:Y:S07]  /*c030*/  LDSM.16.M88.4 R136, [R194+0x10100] ;  /* 0x01010000c288783b */ /* 0x000f6e0000000200 */
[C---:B------:R-:W-:Y:S08]  /*c040*/  HMMA.16816.F32.BF16 R28, R140.reuse, R152, R28 ;  /* 0x000000988c1c723c */ /* 0x040ff0000004181c */
[----:B------:R-:W-:Y:S01]  /*c050*/  HMMA.16816.F32.BF16 R32, R140, R154, R32 ;  /* 0x0000009a8c20723c */ /* 0x000fe20000041820 */
[----:B------:R-:W3:Y:S04]  /*c060*/  LDSM.16.M88.4 R140, [R181] ;  /* 0x00000000b58c783b */ /* 0x000ee80000000200 */
        /* <DEDUP_REMOVED lines=14> */
[C---:B-----5:R-:W-:Y:S08]  /*c150*/  HMMA.16816.F32.BF16 R4, R136.reuse, R144, R4 ;  /* 0x000000908804723c */ /* 0x060ff00000041804 */
[C---:B------:R-:W-:Y:S01]  /*c160*/  HMMA.16816.F32.BF16 R8, R136.reuse, R146, R8 ;  /* 0x000000928808723c */ /* 0x040fe20000041808 */
[----:B------:R-:W-:Y:S07]  /*c170*/  LDSM.16.M88.4 R144, [R184+0x2000] ;  /* 0x00200000b890783b */ /* 0x000fee0000000200 */
[C---:B------:R-:W-:Y:S08]  /*c180*/  HMMA.16816.F32.BF16 R12, R136.reuse, R148, R12 ;  /* 0x00000094880c723c */ /* 0x040ff0000004180c */
[C---:B------:R-:W-:Y:S01]  /*c190*/  HMMA.16816.F32.BF16 R16, R136.reuse, R150, R16 ;  /* 0x000000968810723c */ /* 0x040fe20000041810 */
[----:B------:R-:W-:Y:S07]  /*c1a0*/  LDSM.16.M88.4 R148, [R184+0x2800] ;  /* 0x00280000b894783b */ /* 0x000fee0000000200 */
[C---:B---3--:R-:W-:Y:S08]  /*c1b0*/  HMMA.16816.F32.BF16 R20, R136.reuse, R140, R20 ;  /* 0x0000008c8814723c */ /* 0x048ff00000041814 */
        /* <DEDUP_REMOVED lines=77> */
[----:B------:R-:W-:Y:S01]  /*c690*/  ULEA UR4, UR20, UR12, 0x6 ;  /* 0x0000000c14047291 */ /* 0x000fe2000f8e303f */
[----:B------:R-:W-:Y:S05]  /*c6a0*/  IMAD.MOV.U32 R200, RZ, RZ, RZ ;  /* 0x000000ffffc87224 */ /* 0x000fea00078e00ff */
        /* <DEDUP_REMOVED lines=30> */
[-C--:B------:R-:W-:Y:S02]  /*c890*/  IADD3 R136, P0, R137, R209.reuse, RZ ;  /* 0x000000d189887210 */ /* 0x080fe40007f1e0ff */
[----:B--2---:R-:W-:Y:S02]  /*c8a0*/  IADD3.X R141, R139, R172, RZ, P6, !PT ;  /* 0x000000ac8b8d7210 */ /* 0x004fe400037fe4ff */
[----:B------:R-:W-:Y:S01]  /*c8b0*/  IADD3 R142, P6, R137, R208, RZ ;  /* 0x000000d0898e7210 */ /* 0x000fe20007fde0ff */
[----:B------:R-:W-:Y:S01]  /*c8c0*/  IMAD.X R137, R139, 0x1, R212, P0 ;  /* 0x000000018b897824 */ /* 0x000fe200000e06d4 */
[----:B---3--:R-:W-:Y:S01]  /*c8d0*/  IADD3 R138, P0, R133, R210, RZ ;  /* 0x000000d2858a7210 */ /* 0x008fe20007f1e0ff */
[----:B------:R1:W-:Y:S02]  /*c8e0*/  LDGSTS.E.BYPASS.LTC128B.128 [R199+0x6100], [R140.64], !P5 ;  /* 0x061000008cc77fae */ /* 0x0003e4000e901d52 */
[--C-:B------:R-:W-:Y:S01]  /*c8f0*/  IMAD.X R143, R139, 0x1, R211.reuse, P6 ;  /* 0x000000018b8f7824 */ /* 0x100fe200030e06d3 */
[----:B------:R-:W-:Y:S01]  /*c900*/  IADD3 R132, P6, R133, R209, RZ ;  /* 0x000000d185847210 */ /* 0x000fe20007fde0ff */
[----:B------:R1:W-:Y:S01]  /*c910*/  LDGSTS.E.BYPASS.LTC128B.128 [R199+0x8100], [R136.64], !P4 ;  /* 0x0810000088c77fae */ /* 0x0003e2000e101d52 */
[----:B----4-:R-:W-:Y:S01]  /*c920*/  IMAD.X R139, R135, 0x1, R172, P0 ;  /* 0x00000001878b7824 */ /* 0x010fe200000e06ac */
[----:B------:R-:W-:Y:S02]  /*c930*/  IADD3 R134, P0, R133, R208, RZ ;  /* 0x000000d085867210 */ /* 0x000fe40007f1e0ff */
[----:B------:R1:W-:Y:S01]  /*c940*/  LDGSTS.E.BYPASS.LTC128B.128 [R199+0xa100], [R142.64], !P3 ;  /* 0x0a1000008ec77fae */ /* 0x0003e2000d901d52 */
[C---:B------:R-:W-:Y:S02]  /*c950*/  IADD3.X R133, R135.reuse, R212, RZ, P6, !PT ;  /* 0x000000d487857210 */ /* 0x040fe400037fe4ff */
[----:B------:R-:W-:Y:S01]  /*c960*/  IMAD.X R135, R135, 0x1, R211, P0 ;  /* 0x0000000187877824 */ /* 0x000fe200000e06d3 */
[----:B------:R1:W-:Y:S04]  /*c970*/  LDGSTS.E.BYPASS.LTC128B.128 [R199+0x7100], [R138.64], !P5 ;  /* 0x071000008ac77fae */ /* 0x0003e8000e901d52 */
[----:B------:R1:W-:Y:S04]  /*c980*/  LDGSTS.E.BYPASS.LTC128B.128 [R199+0x9100], [R132.64], !P4 ;  /* 0x0910000084c77fae */ /* 0x0003e8000e101d52 */
[----:B------:R1:W-:Y:S02]  /*c990*/  LDGSTS.E.BYPASS.LTC128B.128 [R199+0xb100], [R134.64], !P3 ;  /* 0x0b10000086c77fae */ /* 0x0003e4000d901d52 */
.L_x_427:
[----:B------:R-:W-:Y:S01]  /*c9a0*/  PLOP3.LUT P6, PT, PT, PT, UP1, 0x80, 0x0 ;  /* 0x000000000000781c */ /* 0x000fe20003fcf018 */
[----:B------:R-:W0:Y:S01]  /*c9b0*/  LDGDEPBAR ;  /* 0x00000000000079af */ /* 0x000e220000000000 */
[----:B------:R-:W-:Y:S01]  /*c9c0*/  PLOP3.LUT P0, PT, PT, PT, UP1, 0x80, 0x0 ;  /* 0x000000000000781c */ /* 0x000fe20003f0f018 */
[----:B-1----:R-:W-:Y:S01]  /*c9d0*/  IMAD.MOV.U32 R139, RZ, RZ, R203 ;  /* 0x000000ffff8b7224 */ /* 0x002fe200078e00cb */
[----:B------:R-:W-:Y:S06]  /*c9e0*/  USHF.L.U32 UR4, UR20, 0x6, URZ ;  /* 0x0000000614047899 */ /* 0x000fec000800063f */
[----:B------:R-:W-:Y:S03]  /*c9f0*/  IMAD.U32 R133, RZ, RZ, UR4 ;  /* 0x00000004ff857e24 */ /* 0x000fe6000f8e00ff */
[----:B------:R-:W-:Y:S02]  /*ca00*/  @P6 IMAD.HI.U32 R0, R203, c[0x0][0x2c8], RZ ;  /* 0x0000b200cb006a27 */ /* 0x000fe400078e00ff */
[----:B------:R-:W-:Y:S03]  /*ca10*/  IADD3 R133, -R204, 0x1, -R133 ;  /* 0x00000001cc857810 */ /* 0x000fe60007ffe985 */
[----:B------:R-:W-:Y:S01]  /*ca20*/  @P0 SHF.R.U32.HI R139, RZ, c[0x0][0x2cc], R0 ;  /* 0x0000b300ff8b0a19 */ /* 0x000fe20000011600 */
[----:B------:R-:W-:Y:S01]  /*ca30*/  IMAD.U32 R0, RZ, RZ, UR10 ;  /* 0x0000000aff007e24 */ /* 0x000fe2000f8e00ff */
[----:B------:R-:W-:Y:S03]  /*ca40*/  PLOP3.LUT P0, PT, PT, PT, UP0, 0x40, 0x0 ;  /* 0x000000000000781c */ /* 0x000fe60003f0e808 */
[----:B------:R-:W1:Y:S01]  /*ca50*/  SHFL.IDX PT, R141, R139, RZ, 0x1c1f ;  /* 0x001c1fff8b8d7589 */ /* 0x000e6200000e0000 */
[----:B------:R-:W-:Y:S04]  /*ca60*/  IADD3 R0, R133, -c[0x0][0x168], R0 ;  /* 0x80005a0085007a10 */ /* 0x000fe80007ffe000 */
        /* <DEDUP_REMOVED lines=20> */
.L_x_430:
[----:B------:R-:W-:Y:S04]  /*cbb0*/  MOV R132, c[0x0][0x32c] ;  /* 0x0000cb0000847a02 */ /* 0x000fe80000000f00 */
[----:B------:R-:W-:Y:S11]  /*cbc0*/  ISETP.NE.AND P0, PT, R132, 0x1, PT ;  /* 0x000000018400780c */ /* 0x000ff60003f05270 */
[----:B------:R-:W-:Y:S02]  /*cbd0*/  @!UPT UIADD3 URZ, URZ, URZ, URZ ;  /* 0x0000003f3f3ff290 */ /* 0x000fe4000fffe03f */
[----:B------:R-:W-:Y:S05]  /*cbe0*/  @P0 IMAD.HI.U32 R132, R141, c[0x0][0x330], RZ ;  /* 0x0000cc008d840a27 */ /* 0x000fea00078e00ff */
[----:B------:R-:W-:Y:S02]  /*cbf0*/  @P0 SHF.R.U32.HI R141, RZ, c[0x0][0x334], R132 ;  /* 0x0000cd00ff8d0a19 */ /* 0x000fe40000011684 */
.L_x_431:
[----:B------:R-:W-:Y:S05]  /*cc00*/  BSYNC B0 ;  /* 0x0000000000007941 */ /* 0x000fea0003800000 */
.L_x_429:
[----:B------:R-:W-:Y:S04]  /*cc10*/  IMAD.MOV.U32 R132, RZ, RZ, c[0x0][0x32c] ;  /* 0x0000cb00ff847624 */ /* 0x000fe800078e00ff */
[----:B------:R-:W-:Y:S04]  /*cc20*/  IMAD R141, R141, R132, -UR4 ;  /* 0x800000048d8d7e24 */ /* 0x000fe8000f8e0284 */
[----:B------:R-:W-:Y:S05]  /*cc30*/  IMAD.IADD R134, R141, 0x1, -R204 ;  /* 0x000000018d867824 */ /* 0x000fea00078e0acc */
[----:B------:R-:W-:Y:S02]  /*cc40*/  IADD3 R132, R134, c[0x0][0x32c], RZ ;  /* 0x0000cb0086847a10 */ /* 0x000fe40007ffe0ff */
[----:B------:R-:W-:Y:S02]  /*cc50*/  IMNMX R135, R135, R134, !PT ;  /* 0x0000008687877217 */ /* 0x000fe40007800200 */
[----:B------:R-:W-:Y:S02]  /*cc60*/  IMNMX R137, R137, R132, PT ;  /* 0x0000008489897217 */ /* 0x000fe40003800200 */
.L_x_428:
        /* <DEDUP_REMOVED lines=85> */
.L_x_434:
[----:B------:R-:W-:Y:S04]  /*d1c0*/  MOV R5, 0x1 ;  /* 0x0000000100057802 */ /* 0x000fe80000000f00 */
[----:B------:R-:W-:Y:S11]  /*d1d0*/  ISETP.NE.AND P0, PT, R5, c[0x0][0x32c], PT ;  /* 0x0000cb0005007a0c */ /* 0x000ff60003f05270 */
[----:B------:R-:W-:Y:S02]  /*d1e0*/  @!UPT UIADD3 URZ, URZ, URZ, URZ ;  /* 0x0000003f3f3ff290 */ /* 0x000fe4000fffe03f */
[----:B------:R-:W-:Y:S05]  /*d1f0*/  @P0 IMAD.HI.U32 R5, R8, c[0x0][0x330], RZ ;  /* 0x0000cc0008050a27 */ /* 0x000fea00078e00ff */
[----:B------:R-:W-:Y:S02]  /*d200*/  @P0 SHF.R.U32.HI R8, RZ, c[0x0][0x334], R5 ;  /* 0x0000cd00ff080a19 */ /* 0x000fe40000011605 */
.L_x_435:
[----:B------:R-:W-:Y:S05]  /*d210*/  BSYNC B0 ;  /* 0x0000000000007941 */ /* 0x000fea0003800000 */
.L_x_433:
[----:B------:R-:W-:Y:S04]  /*d220*/  IMAD.MOV.U32 R5, RZ, RZ, c[0x0][0x32c] ;  /* 0x0000cb00ff057624 */ /* 0x000fe800078e00ff */
[----:B------:R-:W-:Y:S04]  /*d230*/  IMAD R5, R8, R5, -UR4 ;  /* 0x8000000408057e24 */ /* 0x000fe8000f8e0205 */
[----:B------:R-:W-:Y:S05]  /*d240*/  IMAD.IADD R9, R5, 0x1, -R204 ;  /* 0x0000000105097824 */ /* 0x000fea00078e0acc */
[----:B------:R-:W-:Y:S02]  /*d250*/  IADD3 R5, R9, c[0x0][0x32c], RZ ;  /* 0x0000cb0009057a10 */ /* 0x000fe40007ffe0ff */
[----:B------:R-:W-:Y:S02]  /*d260*/  IMNMX R0, R0, R9, !PT ;  /* 0x0000000900007217 */ /* 0x000fe40007800200 */
[----:B------:R-:W-:Y:S02]  /*d270*/  IMNMX R4, R4, R5, PT ;  /* 0x0000000504047217 */ /* 0x000fe40003800200 */
.L_x_432:
[----:B------:R-:W-:Y:S02]  /*d280*/  PLOP3.LUT P6, PT, PT, PT, UP2, 0x80, 0x0 ;  /* 0x000000000000781c */ /* 0x000fe40003fcf028 */
[----:B------:R-:W-:Y:S02]  /*d290*/  PLOP3.LUT P0, PT, PT, PT, UP2, 0x80, 0x0 ;  /* 0x000000000000781c */ /* 0x000fe40003f0f028 */
[C---:B------:R-:W-:Y:S02]  /*d2a0*/  ISETP.GT.AND P6, PT, R0.reuse, RZ, P6 ;  /* 0x000000ff0000720c */ /* 0x040fe400037c4270 */
[----:B------:R-:W-:Y:S02]  /*d2b0*/  ISETP.GT.AND P0, PT, R0, 0x1, P0 ;  /* 0x000000010000780c */ /* 0x000fe40000704270 */
[----:B------:R-:W-:Y:S02]  /*d2c0*/  ISETP.LT.OR P6, PT, R4, 0x1, P6 ;  /* 0x000000010400780c */ /* 0x000fe400037c1670 */
[----:B------:R-:W-:Y:S02]  /*d2d0*/  FMNMX.FTZ R5, R148, R3, !PT ;  /* 0x0000000394057209 */ /* 0x000fe40007810000 */
[----:B------:R-:W-:Y:S02]  /*d2e0*/  FSEL R25, R6, -INF , !P6 ;  /* 0xff80000006197808 */ /* 0x000fe40007000000 */
[----:B------:R-:W-:Y:S02]  /*d2f0*/  ISETP.LT.OR P0, PT, R4, 0x2, P0 ;  /* 0x000000020400780c */ /* 0x000fe40000701670 */
[----:B------:R-:W-:Y:S02]  /*d300*/  FMNMX.FTZ R5, R152, R5, !PT ;  /* 0x0000000598057209 */ /* 0x000fe40007810000 */
[----:B------:R-:W-:Y:S02]  /*d310*/  PLOP3.LUT P6, PT, PT, PT, UP2, 0x80, 0x0 ;  /* 0x000000000000781c */ /* 0x000fe40003fcf028 */
        /* <DEDUP_REMOVED lines=8> */
[----:B------:R-:W-:Y:S02]  /*d3a0*/  FMNMX.FTZ R5, R138, R5, !PT ;  /* 0x000000058a057209 */ /* 0x000fe40007810000 */
[----:B------:R-:W-:Y:S02]  /*d3b0*/  PLOP3.LUT P6, PT, PT, PT, UP2, 0x80, 0x0 ;  /* 0x000000000000781c */ /* 0x000fe40003fcf028 */
[----:B------:R-:W-:Y:S02]  /*d3c0*/  ISETP.LT.OR P0, PT, R4, 0xa, P0 ;  /* 0x0000000a0400780c */ /* 0x000fe40000701670 */
[----:B------:R-:W-:Y:S02]  /*d3d0*/  FMNMX.FTZ R5, R136, R5, !PT ;  /* 0x0000000588057209 */ /* 0x000fe40007810000 */
[----:B------:R-:W-:Y:S02]  /*d3e0*/  ISETP.GT.AND P6, PT, R0, 0x10, P6 ;  /* 0x000000100000780c */ /* 0x000fe400037c4270 */
[----:B------:R-:W-:Y:S02]  /*d3f0*/  FSEL R13, R11, -INF , !P0 ;  /* 0xff8000000b0d7808 */ /* 0x000fe40004000000 */
        /* <DEDUP_REMOVED lines=9> */
[----:B------:R-:W-:Y:S02]  /*d490*/  ISETP.GT.AND P6, PT, R0, 0x18, P6 ;  /* 0x000000180000780c */ /* 0x000fe400037c4270 */
        /* <DEDUP_REMOVED lines=9> */
[----:B------:R-:W-:Y:S02]  /*d530*/  FMNMX.FTZ R5, R164, R5, !PT ;  /* 0x00000005a4057209 */ /* 0x000fe40007810000 */
[----:B------:R-:W-:Y:S02]  /*d540*/  PLOP3.LUT P6, PT, PT, PT, UP2, 0x80, 0x0 ;  /* 0x000000000000781c */ /* 0x000fe40003fcf028 */
[----:B------:R-:W-:Y:S02]  /*d550*/  FSEL R33, R19, -INF , !P0 ;  /* 0xff80000013217808 */ /* 0x000fe40004000000 */
[----:B------:R-:W-:Y:S02]  /*d560*/  FMNMX.FTZ R8, R17, R8, !PT ;  /* 0x0000000811087209 */ /* 0x000fe40007810000 */
[----:B------:R-:W-:Y:S02]  /*d570*/  ISETP.GT.AND P6, PT, R0, 0x20, P6 ;  /* 0x000000200000780c */ /* 0x000fe400037c4270 */
[----:B------:R-:W-:Y:S02]  /*d580*/  FMNMX.FTZ R6, R162, R5, !PT ;  /* 0x00000005a2067209 */ /* 0x000fe40007810000 */
[----:B------:R-:W-:Y:S02]  /*d590*/  PLOP3.LUT P0, PT, PT, PT, UP2, 0x80, 0x0 ;  /* 0x000000000000781c */ /* 0x000fe40003f0f028 */
        /* <DEDUP_REMOVED lines=8> */
[----:B------:R-:W-:Y:S02]  /*d620*/  FSEL R169, R23, -INF , !P0 ;  /* 0xff80000017a97808 */ /* 0x000fe40004000000 */
[----:B------:R-:W-:Y:S02]  /*d630*/  FMNMX.FTZ R6, R133, R6, !PT ;  /* 0x0000000685067209 */ /* 0x000fe40007810000 */
[C---:B------:R-:W-:Y:S02]  /*d640*/  ISETP.GT.AND P6, PT, R0.reuse, 0x28, P6 ;  /* 0x000000280000780c */ /* 0x040fe400037c4270 */
        /* <DEDUP_REMOVED lines=10> */
[----:B------:R-:W-:Y:S02]  /*d6f0*/  FMNMX.FTZ R8, R171, R8, !PT ;  /* 0x00000008ab087209 */ /* 0x000fe40007810000 */
[----:B------:R-:W-:Y:S02]  /*d700*/  PLOP3.LUT P0, PT, PT, PT, UP2, 0x80, 0x0 ;  /* 0x000000000000781c */ /* 0x000fe40003f0f028 */
[----:B------:R-:W-:Y:S02]  /*d710*/  ISETP.LT.OR P6, PT, R4, 0x31, P6 ;  /* 0x000000310400780c */ /* 0x000fe400037c1670 */
[----:B------:R-:W-:Y:S02]  /*d720*/  ISETP.GT.AND P0, PT, R0, 0x31, P0 ;  /* 0x000000310000780c */ /* 0x000fe40000704270 */
[----:B------:R-:W-:Y:S02]  /*d730*/  FMNMX.FTZ R8, R169, R8, !PT ;  /* 0x00000008a9087209 */ /* 0x000fe40007810000 */
[----:B------:R-:W-:Y:S02]  /*d740*/  FSEL R145, R30, -INF , !P6 ;  /* 0xff8000001e917808 */ /* 0x000fe40007000000 */
[----:B------:R-:W-:Y:S02]  /*d750*/  ISETP.LT.OR P0, PT, R4, 0x32, P0 ;  /* 0x000000320400780c */ /* 0x000fe40000701670 */
[----:B------:R-:W-:Y:S02]  /*d760*/  FMNMX.FTZ R8, R167, R8, !PT ;  /* 0x00000008a7087209 */ /* 0x000fe40007810000 */
[----:B------:R-:W-:Y:S02]  /*d770*/  PLOP3.LUT P6, PT, PT, PT, UP2, 0x80, 0x0 ;  /* 0x000000000000781c */ /* 0x000fe40003fcf028 */
[----:B------:R-:W-:Y:S02]  /*d780*/  FMNMX.FTZ R7, R146, R7, !PT ;  /* 0x0000000792077209 */ /* 0x000fe40007810000 */
[----:B------:R-:W-:Y:S02]  /*d790*/  FSEL R143, R31, -INF , !P0 ;  /* 0xff8000001f8f7808 */ /* 0x000fe40004000000 */
[----:B------:R-:W-:Y:S02]  /*d7a0*/  ISETP.GT.AND P6, PT, R0, 0x38, P6 ;  /* 0x000000380000780c */ /* 0x000fe400037c4270 */
[----:B------:R-:W-:Y:S02]  /*d7b0*/  FMNMX.FTZ R8, R165, R8, !PT ;  /* 0x00000008a5087209 */ /* 0x000fe40007810000 */
[----:B------:R-:W-:Y:S01]  /*d7c0*/  PLOP3.LUT P0, PT, PT, PT, UP2, 0x80, 0x0 ;  /* 0x000000000000781c */ /* 0x000fe20003f0f028 */
[----:B------:R-:W-:Y:S01]  /*d7d0*/  UISETP.GT.AND UP2, UPT, UR20, UR9, UPT ;  /* 0x000000091400728c */ /* 0x000fe2000bf44270 */
[----:B------:R-:W-:Y:S01]  /*d7e0*/  FMNMX.FTZ R7, R144, R7, !PT ;  /* 0x0000000790077209 */ /* 0x000fe20007810000 */
[----:B------:R-:W-:Y:S01]  /*d7f0*/  UIADD3 UR20, UR20, -0x1, URZ ;  /* 0xffffffff14147890 */ /* 0x000fe2000fffe03f */
[----:B------:R-:W-:Y:S02]  /*d800*/  ISETP.GT.AND P0, PT, R0, 0x39, P0 ;  /* 0x000000390000780c */ /* 0x000fe40000704270 */
[----:B------:R-:W-:Y:S02]  /*d810*/  FMNMX.FTZ R0, R145, R8, !PT ;  /* 0x0000000891007209 */ /* 0x000fe40007810000 */
[----:B------:R-:W-:Y:S02]  /*d820*/  ISETP.LT.OR P6, PT, R4, 0x39, P6 ;  /* 0x000000390400780c */ /* 0x000fe400037c1670 */
[----:B------:R-:W-:Y:S02]  /*d830*/  FMNMX.FTZ R5, R142, R7, !PT ;  /* 0x000000078e057209 */ /* 0x000fe40007810000 */
[----:B------:R-:W-:Y:S02]  /*d840*/  FSEL R141, R34, -INF , !P6 ;  /* 0xff800000228d7808 */ /* 0x000fe40007000000 */
[----:B------:R-:W-:Y:S01]  /*d850*/  FMNMX.FTZ R0, R143, R0, !PT ;  /* 0x000000008f007209 */ /* 0x000fe20007810000 */
[----:B------:R-:W1:Y:S01]  /*d860*/  SHFL.BFLY PT, R6, R5, 0x2, 0x1f ;  /* 0x0c401f0005067f89 */ /* 0x000e6200000e0000 */
[----:B------:R-:W-:Y:S02]  /*d870*/  ISETP.LT.OR P0, PT, R4, 0x3a, P0 ;  /* 0x0000003a0400780c */ /* 0x000fe40000701670 */
[----:B------:R-:W-:Y:S02]  /*d880*/  FMNMX.FTZ R0, R141, R0, !PT ;  /* 0x000000008d007209 */ /* 0x000fe40007810000 */
[----:B------:R-:W-:Y:S04]  /*d890*/  FSEL R9, R35, -INF , !P0 ;  /* 0xff80000023097808 */ /* 0x000fe80004000000 */
[----:B------:R-:W-:Y:S05]  /*d8a0*/  FMNMX.FTZ R4, R9, R0, !PT ;  /* 0x0000000009047209 */ /* 0x000fea0007810000 */
[----:B------:R-:W2:Y:S01]  /*d8b0*/  SHFL.BFLY PT, R7, R4, 0x2, 0x1f ;  /* 0x0c401f0004077f89 */ /* 0x000ea200000e0000 */
[----:B-1----:R-:W-:Y:S07]  /*d8c0*/  FMNMX.FTZ R6, R5, R6, !PT ;  /* 0x0000000605067209 */ /* 0x002fee0007810000 */
[----:B------:R-:W1:Y:S01]  /*d8d0*/  SHFL.BFLY PT, R11, R6, 0x1, 0x1f ;  /* 0x0c201f00060b7f89 */ /* 0x000e6200000e0000 */
[----:B--2---:R-:W-:Y:S07]  /*d8e0*/  FMNMX.FTZ R5, R4, R7, !PT ;  /* 0x0000000704057209 */ /* 0x004fee0007810000 */
[----:B------:R-:W2:Y:S01]  /*d8f0*/  SHFL.BFLY PT, R8, R5, 0x1, 0x1f ;  /* 0x0c201f0005087f89 */ /* 0x000ea200000e0000 */
[----:B-1----:R-:W-:Y:S04]  /*d900*/  FMNMX.FTZ R0, R6, R11, !PT ;  /* 0x0000000b06007209 */ /* 0x002fe80007810000 */
[C---:B------:R-:W-:Y:S01]  /*d910*/  FSETP.NEU.FTZ.AND P0, PT, R0.reuse, -INF , PT ;  /* 0xff8000000000780b */ /* 0x040fe20003f1d000 */
[C---:B------:R-:W-:Y:S03]  /*d920*/  FMUL.FTZ R155, R0.reuse, c[0x0][0x2d0] ;  /* 0x0000b400009b7a20 */ /* 0x040fe60000410000 */
[----:B------:R-:W-:Y:S02]  /*d930*/  FSEL R4, R0, RZ, P0 ;  /* 0x000000ff00047208 */ /* 0x000fe40000000000 */
[----:B------:R-:W-:Y:S03]  /*d940*/  FSEL R155, R155, RZ, P0 ;  /* 0x000000ff9b9b7208 */ /* 0x000fe60000000000 */
[----:B------:R-:W-:Y:S01]  /*d950*/  FADD.FTZ R4, -R4, R3 ;  /* 0x0000000304047221 */ /* 0x000fe20000010100 */
[----:B--2---:R-:W-:Y:S01]  /*d960*/  FMNMX.FTZ R8, R8, R5, !PT ;  /* 0x0000000508087209 */ /* 0x004fe20007810000 */
[--C-:B------:R-:W-:Y:S02]  /*d970*/  FFMA.FTZ R149, R140, c[0x0][0x2d0], -R155.reuse ;  /* 0x0000b4008c957a23 */ /* 0x100fe4000001089b */
[--C-:B------:R-:W-:Y:S01]  /*d980*/  FFMA.FTZ R148, R148, c[0x0][0x2d0], -R155.reuse ;  /* 0x0000b40094947a23 */ /* 0x100fe2000001089b */
[C---:B------:R-:W-:Y:S01]  /*d990*/  FSETP.NEU.FTZ.AND P0, PT, R8.reuse, -INF , PT ;  /* 0xff8000000800780b */ /* 0x040fe20003f1d000 */
[----:B------:R-:W-:Y:S02]  /*d9a0*/  FMUL.FTZ R140, R8, c[0x0][0x2d0] ;  /* 0x0000b400088c7a20 */ /* 0x000fe40000410000 */
[--C-:B------:R-:W-:Y:S01]  /*d9b0*/  FFMA.FTZ R11, R152, c[0x0][0x2d0], -R155.reuse ;  /* 0x0000b400980b7a23 */ /* 0x100fe2000001089b */
[----:B------:R-:W-:Y:S01]  /*d9c0*/  FSEL R5, R8, RZ, P0 ;  /* 0x000000ff08057208 */ /* 0x000fe20000000000 */
[--C-:B------:R-:W-:Y:S01]  /*d9d0*/  FFMA.FTZ R10, R150, c[0x0][0x2d0], -R155.reuse ;  /* 0x0000b400960a7a23 */ /* 0x100fe2000001089b */
[----:B------:R-:W-:Y:S01]  /*d9e0*/  FSEL R140, R140, RZ, P0 ;  /* 0x000000ff8c8c7208 */ /* 0x000fe20000000000 */
[----:B------:R-:W-:Y:S01]  /*d9f0*/  FMUL.FTZ R3, R4, c[0x0][0x2d0] ;  /* 0x0000b40004037a20 */ /* 0x000fe20000410000 */
[----:B------:R-:W-:Y:S01]  /*da00*/  MUFU.EX2 R148, R148 ;  /* 0x0000009400947308 */ /* 0x000fe20000000800 */
[----:B------:R-:W-:Y:S01]  /*da10*/  FADD.FTZ R5, -R5, R2 ;  /* 0x0000000205057221 */ /* 0x000fe20000010100 */
[----:B------:R-:W-:Y:S01]  /*da20*/  PLOP3.LUT P0, PT, PT, PT, UP2, 0x80, 0x0 ;  /* 0x000000000000781c */ /* 0x000fe20003f0f028 */
[--C-:B------:R-:W-:Y:S02]  /*da30*/  FFMA.FTZ R151, R17, c[0x0][0x2d0], -R140.reuse ;  /* 0x0000b40011977a23 */ /* 0x100fe4000001088c */
[----:B------:R-:W1:Y:S01]  /*da40*/  LDSM.16.MT88.4 R16, [R195+0x100] ;  /* 0x00010000c310783b */ /* 0x000e620000004200 */
[--C-:B------:R-:W-:Y:S02]  /*da50*/  FFMA.FTZ R153, R25, c[0x0][0x2d0], -R140.reuse ;  /* 0x0000b40019997a23 */ /* 0x100fe4000001088c */
[--C-:B------:R-:W-:Y:S02]  /*da60*/  FFMA.FTZ R152, R21, c[0x0][0x2d0], -R140.reuse ;  /* 0x0000b40015987a23 */ /* 0x100fe4000001088c */
[--C-:B------:R-:W-:Y:S01]  /*da70*/  FFMA.FTZ R150, R13, c[0x0][0x2d0], -R140.reuse ;  /* 0x0000b4000d967a23 */ /* 0x100fe2000001088c */
[----:B------:R-:W2:Y:S01]  /*da80*/  MUFU.EX2 R3, R3 ;  /* 0x0000000300037308 */ /* 0x000ea20000000800 */
[----:B------:R-:W-:Y:S01]  /*da90*/  FMUL.FTZ R2, R5, c[0x0][0x2d0] ;  /* 0x0000b40005027a20 */ /* 0x000fe20000410000 */
[----:B------:R-:W3:Y:S01]  /*daa0*/  LDSM.16.MT88.4 R20, [R190+0x100] ;  /* 0x00010000be14783b */ /* 0x000ee20000004200 */
[--C-:B------:R-:W-:Y:S02]  /*dab0*/  FFMA.FTZ R154, R138, c[0x0][0x2d0], -R155.reuse ;  /* 0x0000b4008a9a7a23 */ /* 0x100fe4000001089b */
[--C-:B------:R-:W-:Y:S02]  /*dac0*/  FFMA.FTZ R157, R136, c[0x0][0x2d0], -R155.reuse ;  /* 0x0000b400889d7a23 */ /* 0x100fe4000001089b */
[--C-:B------:R-:W-:Y:S02]  /*dad0*/  FFMA.FTZ R156, R134, c[0x0][0x2d0], -R155.reuse ;  /* 0x0000b400869c7a23 */ /* 0x100fe4000001089b */
[--C-:B------:R-:W-:Y:S01]  /*dae0*/  FFMA.FTZ R159, R132, c[0x0][0x2d0], -R155.reuse ;  /* 0x0000b400849f7a23 */ /* 0x100fe2000001089b */
[----:B------:R-:W4:Y:S01]  /*daf0*/  MUFU.EX2 R2, R2 ;  /* 0x0000000200027308 */ /* 0x000f220000000800 */
[----:B------:R-:W5:Y:S01]  /*db00*/  LDSM.16.MT88.4 R24, [R189+0x100] ;  /* 0x00010000bd18783b */ /* 0x000f620000004200 */
[--C-:B------:R-:W-:Y:S02]  /*db10*/  FFMA.FTZ R158, R135, c[0x0][0x2d0], -R140.reuse ;  /* 0x0000b400879e7a23 */ /* 0x100fe4000001088c */
[--C-:B------:R-:W-:Y:S02]  /*db20*/  FFMA.FTZ R161, R133, c[0x0][0x2d0], -R140.reuse ;  /* 0x0000b40085a17a23 */ /* 0x100fe4000001088c */
[--C-:B------:R-:W-:Y:S02]  /*db30*/  FFMA.FTZ R160, R29, c[0x0][0x2d0], -R140.reuse ;  /* 0x0000b4001da07a23 */ /* 0x100fe4000001088c */
[--C-:B------:R-:W-:Y:S01]  /*db40*/  FFMA.FTZ R163, R33, c[0x0][0x2d0], -R140.reuse ;  /* 0x0000b40021a37a23 */ /* 0x100fe2000001088c */
[----:B------:R-:W-:Y:S01]  /*db50*/  LDSM.16.MT88.4 R28, [R190+0x900] ;  /* 0x00090000be1c783b */ /* 0x000fe20000004200 */
[----:B------:R-:W1:Y:S01]  /*db60*/  MUFU.EX2 R11, R11 ;  /* 0x0000000b000b7308 */ /* 0x000e620000000800 */
[--C-:B------:R-:W-:Y:S02]  /*db70*/  FFMA.FTZ R170, R146, c[0x0][0x2d0], -R155.reuse ;  /* 0x0000b40092aa7a23 */ /* 0x100fe4000001089b */
[--C-:B------:R-:W-:Y:S02]  /*db80*/  FFMA.FTZ R213, R145, c[0x0][0x2d0], -R140.reuse ;  /* 0x0000b40091d57a23 */ /* 0x100fe4000001088c */
[C---:B--2---:R-:W-:Y:S02]  /*db90*/  FMUL.FTZ R4, R3.reuse, R128 ;  /* 0x0000008003047220 */ /* 0x044fe40000410000 */
[C---:B------:R-:W-:Y:S01]  /*dba0*/  FMUL.FTZ R5, R3.reuse, R129 ;  /* 0x0000008103057220 */ /* 0x040fe20000410000 */
[----:B------:R-:W-:Y:S01]  /*dbb0*/  LDSM.16.MT88.4 R32, [R188+0x900] ;  /* 0x00090000bc20783b */ /* 0x000fe20000004200 */
[C---:B------:R-:W-:Y:S01]  /*dbc0*/  FMUL.FTZ R100, R3.reuse, R100 ;  /* 0x0000006403647220 */ /* 0x040fe20000410000 */
[----:B------:R-:W-:Y:S01]  /*dbd0*/  MUFU.EX2 R10, R10 ;  /* 0x0000000a000a7308 */ /* 0x000fe20000000800 */
[C---:B------:R-:W-:Y:S02]  /*dbe0*/  FMUL.FTZ R101, R3.reuse, R101 ;  /* 0x0000006503657220 */ /* 0x040fe40000410000 */
[C---:B------:R-:W-:Y:S02]  /*dbf0*/  FMUL.FTZ R104, R3.reuse, R104 ;  /* 0x0000006803687220 */ /* 0x040fe40000410000 */
[C---:B----4-:R-:W-:Y:S01]  /*dc00*/  FMUL.FTZ R6, R2.reuse, R130 ;  /* 0x0000008202067220 */ /* 0x050fe20000410000 */
[----:B------:R-:W-:Y:S01]  /*dc10*/  LDSM.16.MT88.4 R132, [R190+0x2900] ;  /* 0x00290000be84783b */ /* 0x000fe20000004200 */
[C---:B------:R-:W-:Y:S02]  /*dc20*/  FMUL.FTZ R7, R2.reuse, R131 ;  /* 0x0000008302077220 */ /* 0x040fe40000410000 */
[C---:B------:R-:W-:Y:S01]  /*dc30*/  FMUL.FTZ R102, R2.reuse, R102 ;  /* 0x0000006602667220 */ /* 0x040fe20000410000 */
[----:B------:R-:W2:Y:S01]  /*dc40*/  MUFU.EX2 R149, R149 ;  /* 0x0000009500957308 */ /* 0x000ea20000000800 */
[C---:B------:R-:W-:Y:S02]  /*dc50*/  FMUL.FTZ R103, R2.reuse, R103 ;  /* 0x0000006702677220 */ /* 0x040fe40000410000 */
[----:B------:R-:W-:Y:S01]  /*dc60*/  FMUL.FTZ R105, R3, R105 ;  /* 0x0000006903697220 */ /* 0x000fe20000410000 */
[----:B-1----:R-:W-:Y:S01]  /*dc70*/  F2FP.BF16.PACK_AB R12, R11, R148 ;  /* 0x000000940b0c723e */ /* 0x002fe200000010ff */
[C---:B------:R-:W-:Y:S01]  /*dc80*/  FMUL.FTZ R106, R2.reuse, R106 ;  /* 0x0000006a026a7220 */ /* 0x040fe20000410000 */
[----:B------:R-:W-:Y:S01]  /*dc90*/  LDSM.16.MT88.4 R128, [R195+0x2900] ;  /* 0x00290000c380783b */ /* 0x000fe20000004200 */
[C---:B------:R-:W-:Y:S02]  /*dca0*/  FMUL.FTZ R107, R2.reuse, R107 ;  /* 0x0000006b026b7220 */ /* 0x040fe40000410000 */
[C---:B------:R-:W-:Y:S01]  /*dcb0*/  FMUL.FTZ R108, R3.reuse, R108 ;  /* 0x0000006c036c7220 */ /* 0x040fe20000410000 */
[----:B------:R-:W-:Y:S01]  /*dcc0*/  MUFU.EX2 R153, R153 ;  /* 0x0000009900997308 */ /* 0x000fe20000000800 */
[C---:B------:R-:W-:Y:S02]  /*dcd0*/  FMUL.FTZ R109, R3.reuse, R109 ;  /* 0x0000006d036d7220 */ /* 0x040fe40000410000 */
[C---:B------:R-:W-:Y:S01]  /*dce0*/  FMUL.FTZ R110, R2.reuse, R110 ;  /* 0x0000006e026e7220 */ /* 0x040fe20000410000 */
[----:B------:R-:W-:Y:S01]  /*dcf0*/  LDSM.16.MT88.4 R136, [R189+0x2900] ;  /* 0x00290000bd88783b */ /* 0x000fe20000004200 */
[C---:B------:R-:W-:Y:S02]  /*dd00*/  FMUL.FTZ R111, R2.reuse, R111 ;  /* 0x0000006f026f7220 */ /* 0x040fe40000410000 */
[C---:B------:R-:W-:Y:S02]  /*dd10*/  FMUL.FTZ R112, R3.reuse, R112 ;  /* 0x0000007003707220 */ /* 0x040fe40000410000 */
[----:B------:R-:W-:Y:S01]  /*dd20*/  FMUL.FTZ R113, R3, R113 ;  /* 0x0000007103717220 */ /* 0x000fe20000410000 */
[----:B------:R-:W1:Y:S01]  /*dd30*/  MUFU.EX2 R152, R152 ;  /* 0x0000009800987308 */ /* 0x000e620000000800 */
[C---:B------:R-:W-:Y:S02]  /*dd40*/  FMUL.FTZ R114, R2.reuse, R114 ;  /* 0x0000007202727220 */ /* 0x040fe40000410000 */
[C---:B------:R-:W-:Y:S01]  /*dd50*/  FMUL.FTZ R115, R2.reuse, R115 ;  /* 0x0000007302737220 */ /* 0x040fe20000410000 */
[----:B--2---:R-:W-:Y:S01]  /*dd60*/  F2FP.BF16.PACK_AB R14, R149, R10 ;  /* 0x0000000a950e723e */ /* 0x004fe200000010ff */
[--C-:B------:R-:W-:Y:S02]  /*dd70*/  FFMA.FTZ R214, R143, c[0x0][0x2d0], -R140.reuse ;  /* 0x0000b4008fd67a23 */ /* 0x100fe4000001088c */
[--C-:B------:R-:W-:Y:S02]  /*dd80*/  FFMA.FTZ R215, R141, c[0x0][0x2d0], -R140.reuse ;  /* 0x0000b4008dd77a23 */ /* 0x100fe4000001088c */
        /* <DEDUP_REMOVED lines=11> */
[C---:B------:R-:W-:Y:S02]  /*de40*/  FMUL.FTZ R124, R3.reuse, R124 ;  /* 0x0000007c037c7220 */ /* 0x040fe40000410000 */
[C---:B------:R-:W-:Y:S02]  /*de50*/  FMUL.FTZ R125, R3.reuse, R125 ;  /* 0x0000007d037d7220 */ /* 0x040fe40000410000 */
[C---:B------:R-:W-:Y:S01]  /*de60*/  FMUL.FTZ R126, R2.reuse, R126 ;  /* 0x0000007e027e7220 */ /* 0x040fe20000410000 */
[----:B------:R-:W-:Y:S01]  /*de70*/  MUFU.EX2 R154, R154 ;  /* 0x0000009a009a7308 */ /* 0x000fe20000000800 */
[C---:B------:R-:W-:Y:S02]  /*de80*/  FMUL.FTZ R127, R2.reuse, R127 ;  /* 0x0000007f027f7220 */ /* 0x040fe40000410000 */
[C---:B------:R-:W-:Y:S02]  /*de90*/  FMUL.FTZ R36, R3.reuse, R36 ;  /* 0x0000002403247220 */ /* 0x040fe40000410000 */
[C---:B------:R-:W-:Y:S02]  /*dea0*/  FMUL.FTZ R37, R3.reuse, R37 ;  /* 0x0000002503257220 */ /* 0x040fe40000410000 */
[C---:B------:R-:W-:Y:S02]  /*deb0*/  FMUL.FTZ R38, R2.reuse, R38 ;  /* 0x0000002602267220 */ /* 0x040fe40000410000 */
[----:B------:R-:W-:Y:S01]  /*dec0*/  FMUL.FTZ R39, R2, R39 ;  /* 0x0000002702277220 */ /* 0x000fe20000410000 */
[----:B------:R-:W1:Y:S01]  /*ded0*/  MUFU.EX2 R157, R157 ;  /* 0x0000009d009d7308 */ /* 0x000e620000000800 */
[C---:B------:R-:W-:Y:S02]  /*dee0*/  FMUL.FTZ R40, R3.reuse, R40 ;  /* 0x0000002803287220 */ /* 0x040fe40000410000 */
[C---:B------:R-:W-:Y:S01]  /*def0*/  FMUL.FTZ R41, R3.reuse, R41 ;  /* 0x0000002903297220 */ /* 0x040fe20000410000 */
[----:B--2---:R-:W-:Y:S01]  /*df00*/  F2FP.BF16.PACK_AB R15, R150, R151 ;  /* 0x00000097960f723e */ /* 0x004fe200000010ff */
[C---:B------:R-:W-:Y:S02]  /*df10*/  FMUL.FTZ R42, R2.reuse, R42 ;  /* 0x0000002a022a7220 */ /* 0x040fe40000410000 */
[C---:B------:R-:W-:Y:S02]  /*df20*/  FMUL.FTZ R43, R2.reuse, R43 ;  /* 0x0000002b022b7220 */ /* 0x040fe40000410000 */
[C---:B------:R-:W-:Y:S01]  /*df30*/  FMUL.FTZ R44, R3.reuse, R44 ;  /* 0x0000002c032c7220 */ /* 0x040fe20000410000 */
[----:B------:R-:W-:Y:S01]  /*df40*/  MUFU.EX2 R156, R156 ;  /* 0x0000009c009c7308 */ /* 0x000fe20000000800 */
[C---:B------:R-:W-:Y:S05]  /*df50*/  HMMA.16816.F32.BF16 R4, R12.reuse, R16, R4 ;  /* 0x000000100c04723c */ /* 0x040fea0000041804 */
[C---:B------:R-:W-:Y:S02]  /*df60*/  FMUL.FTZ R45, R3.reuse, R45 ;  /* 0x0000002d032d7220 */ /* 0x040fe40000410000 */
[C---:B------:R-:W-:Y:S01]  /*df70*/  FMUL.FTZ R46, R2.reuse, R46 ;  /* 0x0000002e022e7220 */ /* 0x040fe20000410000 */
[C---:B------:R-:W-:Y:S01]  /*df80*/  HMMA.16816.F32.BF16 R100, R12.reuse, R18, R100 ;  /* 0x000000120c64723c */ /* 0x040fe20000041864 */
[----:B------:R-:W2:Y:S01]  /*df90*/  LDSM.16.MT88.4 R16, [R188+0x100] ;  /* 0x00010000bc10783b */ /* 0x000ea20000004200 */
[----:B------:R-:W4:Y:S02]  /*dfa0*/  MUFU.EX2 R159, R159 ;  /* 0x0000009f009f7308 */ /* 0x000f240000000800 */
[C---:B------:R-:W-:Y:S02]  /*dfb0*/  FMUL.FTZ R47, R2.reuse, R47 ;  /* 0x0000002f022f7220 */ /* 0x040fe40000410000 */
[C---:B------:R-:W-:Y:S02]  /*dfc0*/  FMUL.FTZ R48, R3.reuse, R48 ;  /* 0x0000003003307220 */ /* 0x040fe40000410000 */
[C---:B---3--:R-:W-:Y:S04]  /*dfd0*/  HMMA.16816.F32.BF16 R104, R12.reuse, R20, R104 ;  /* 0x000000140c68723c */ /* 0x048fe80000041868 */
[C---:B------:R-:W-:Y:S01]  /*dfe0*/  FMUL.FTZ R49, R3.reuse, R49 ;  /* 0x0000003103317220 */ /* 0x040fe20000410000 */
[----:B------:R-:W-:Y:S01]  /*dff0*/  MUFU.EX2 R158, R158 ;  /* 0x0000009e009e7308 */ /* 0x000fe20000000800 */
[C---:B------:R-:W-:Y:S02]  /*e000*/  FMUL.FTZ R50, R2.reuse, R50 ;  /* 0x0000003202327220 */ /* 0x040fe40000410000 */
[C---:B------:R-:W-:Y:S01]  /*e010*/  HMMA.16816.F32.BF16 R108, R12.reuse, R22, R108 ;  /* 0x000000160c6c723c */ /* 0x040fe2000004186c */
[----:B------:R-:W3:Y:S03]  /*e020*/  LDSM.16.MT88.4 R20, [R195+0x2100] ;  /* 0x00210000c314783b */ /* 0x000ee60000004200 */
[C---:B------:R-:W-:Y:S02]  /*e030*/  FMUL.FTZ R51, R2.reuse, R51 ;  /* 0x0000003302337220 */ /* 0x040fe40000410000 */
[C---:B------:R-:W-:Y:S01]  /*e040*/  FMUL.FTZ R52, R3.reuse, R52 ;  /* 0x0000003403347220 */ /* 0x040fe20000410000 */
[----:B------:R-:W1:Y:S01]  /*e050*/  MUFU.EX2 R161, R161 ;  /* 0x000000a100a17308 */ /* 0x000e620000000800 */
[C---:B-----5:R-:W-:Y:S04]  /*e060*/  HMMA.16816.F32.BF16 R112, R12.reuse, R24, R112 ;  /* 0x000000180c70723c */ /* 0x060fe80000041870 */
[C---:B------:R-:W-:Y:S02]  /*e070*/  FMUL.FTZ R53, R3.reuse, R53 ;  /* 0x0000003503357220 */ /* 0x040fe40000410000 */
[C---:B------:R-:W-:Y:S02]  /*e080*/  FMUL.FTZ R54, R2.reuse, R54 ;  /* 0x0000003602367220 */ /* 0x040fe40000410000 */
[C---:B------:R-:W-:Y:S01]  /*e090*/  HMMA.16816.F32.BF16 R116, R12.reuse, R26, R116 ;  /* 0x0000001a0c74723c */ /* 0x040fe20000041874 */
[----:B------:R-:W5:Y:S01]  /*e0a0*/  LDSM.16.MT88.4 R24, [R190+0x2100] ;  /* 0x00210000be18783b */ /* 0x000f620000004200 */
[----:B------:R-:W-:Y:S02]  /*e0b0*/  MUFU.EX2 R160, R160 ;  /* 0x000000a000a07308 */ /* 0x000fe40000000800 */
[C---:B------:R-:W-:Y:S02]  /*e0c0*/  FMUL.FTZ R55, R2.reuse, R55 ;  /* 0x0000003702377220 */ /* 0x040fe40000410000 */
[C---:B------:R-:W-:Y:S02]  /*e0d0*/  FMUL.FTZ R56, R3.reuse, R56 ;  /* 0x0000003803387220 */ /* 0x040fe40000410000 */
[C---:B------:R-:W-:Y:S01]  /*e0e0*/  FMUL.FTZ R57, R3.reuse, R57 ;  /* 0x0000003903397220 */ /* 0x040fe20000410000 */
[C---:B--2---:R-:W-:Y:S03]  /*e0f0*/  HMMA.16816.F32.BF16 R120, R12.reuse, R16, R120 ;  /* 0x000000100c78723c */ /* 0x044fe60000041878 */
[C---:B------:R-:W-:Y:S01]  /*e100*/  FMUL.FTZ R58, R2.reuse, R58 ;  /* 0x0000003a023a7220 */ /* 0x040fe20000410000 */
[----:B------:R-:W2:Y:S01]  /*e110*/  MUFU.EX2 R163, R163 ;  /* 0x000000a300a37308 */ /* 0x000ea20000000800 */
[C---:B------:R-:W-:Y:S02]  /*e120*/  FMUL.FTZ R59, R2.reuse, R59 ;  /* 0x0000003b023b7220 */ /* 0x040fe40000410000 */
[C---:B------:R-:W-:Y:S01]  /*e130*/  FMUL.FTZ R60, R3.reuse, R60 ;  /* 0x0000003c033c7220 */ /* 0x040fe20000410000 */
[C---:B------:R-:W-:Y:S01]  /*e140*/  HMMA.16816.F32.BF16 R124, R12.reuse, R18, R124 ;  /* 0x000000120c7c723c */ /* 0x040fe2000004187c */
[----:B------:R-:W1:Y:S03]  /*e150*/  LDSM.16.MT88.4 R16, [R189+0x2100] ;  /* 0x00210000bd10783b */ /* 0x000e660000004200 */
[C---:B------:R-:W-:Y:S02]  /*e160*/  FMUL.FTZ R61, R3.reuse, R61 ;  /* 0x0000003d033d7220 */ /* 0x040fe40000410000 */
[C---:B------:R-:W-:Y:S01]  /*e170*/  FMUL.FTZ R62, R2.reuse, R62 ;  /* 0x0000003e023e7220 */ /* 0x040fe20000410000 */
[----:B------:R-:W-:Y:S01]  /*e180*/  MUFU.EX2 R170, R170 ;  /* 0x000000aa00aa7308 */ /* 0x000fe20000000800 */
[C---:B---3--:R-:W-:Y:S04]  /*e190*/  HMMA.16816.F32.BF16 R36, R12.reuse, R20, R36 ;  /* 0x000000140c24723c */ /* 0x048fe80000041824 */
[C---:B------:R-:W-:Y:S02]  /*e1a0*/  FMUL.FTZ R63, R2.reuse, R63 ;  /* 0x0000003f023f7220 */ /* 0x040fe40000410000 */
[C---:B------:R-:W-:Y:S02]  /*e1b0*/  FMUL.FTZ R64, R3.reuse, R64 ;  /* 0x0000004003407220 */ /* 0x040fe40000410000 */
[C---:B------:R-:W-:Y:S01]  /*e1c0*/  HMMA.16816.F32.BF16 R40, R12.reuse, R22, R40 ;  /* 0x000000160c28723c */ /* 0x040fe20000041828 */
[----:B------:R-:W3:Y:S01]  /*e1d0*/  LDSM.16.MT88.4 R20, [R188+0x2100] ;  /* 0x00210000bc14783b */ /* 0x000ee20000004200 */
[----:B------:R-:W-:Y:S02]  /*e1e0*/  MUFU.EX2 R213, R213 ;  /* 0x000000d500d57308 */ /* 0x000fe40000000800 */
[C---:B------:R-:W-:Y:S02]  /*e1f0*/  FMUL.FTZ R65, R3.reuse, R65 ;  /* 0x0000004103417220 */ /* 0x040fe40000410000 */
[C---:B------:R-:W-:Y:S02]  /*e200*/  FMUL.FTZ R66, R2.reuse, R66 ;  /* 0x0000004202427220 */ /* 0x040fe40000410000 */
[C---:B-----5:R-:W-:Y:S04]  /*e210*/  HMMA.16816.F32.BF16 R44, R12.reuse, R24, R44 ;  /* 0x000000180c2c723c */ /* 0x060fe8000004182c */
[C---:B------:R-:W-:Y:S01]  /*e220*/  FMUL.FTZ R67, R2.reuse, R67 ;  /* 0x0000004302437220 */ /* 0x040fe20000410000 */
[----:B------:R-:W-:Y:S01]  /*e230*/  MUFU.EX2 R214, R214 ;  /* 0x000000d600d67308 */ /* 0x000fe20000000800 */
[C---:B------:R-:W-:Y:S02]  /*e240*/  FMUL.FTZ R68, R3.reuse, R68 ;  /* 0x0000004403447220 */ /* 0x040fe40000410000 */
[C---:B------:R-:W-:Y:S01]  /*e250*/  HMMA.16816.F32.BF16 R48, R12.reuse, R26, R48 ;  /* 0x0000001a0c30723c */ /* 0x040fe20000041830 */
[----:B------:R-:W5:Y:S03]  /*e260*/  LDSM.16.MT88.4 R24, [R195+0x4100] ;  /* 0x00410000c318783b */ /* 0x000f660000004200 */
[C---:B------:R-:W-:Y:S02]  /*e270*/  FMUL.FTZ R69, R3.reuse, R69 ;  /* 0x0000004503457220 */ /* 0x040fe40000410000 */
[C---:B------:R-:W-:Y:S01]  /*e280*/  FMUL.FTZ R70, R2.reuse, R70 ;  /* 0x0000004602467220 */ /* 0x040fe20000410000 */
[----:B------:R-:W-:Y:S01]  /*e290*/  MUFU.EX2 R215, R215 ;  /* 0x000000d700d77308 */ /* 0x000fe20000000800 */
[C---:B------:R-:W-:Y:S01]  /*e2a0*/  FMUL.FTZ R71, R2.reuse, R71 ;  /* 0x0000004702477220 */ /* 0x040fe20000410000 */
[C---:B-1----:R-:W-:Y:S03]  /*e2b0*/  HMMA.16816.F32.BF16 R52, R12.reuse, R16, R52 ;  /* 0x000000100c34723c */ /* 0x042fe60000041834 */
[C---:B------:R-:W-:Y:S02]  /*e2c0*/  FMUL.FTZ R72, R3.reuse, R72 ;  /* 0x0000004803487220 */ /* 0x040fe40000410000 */
[C---:B------:R-:W-:Y:S02]  /*e2d0*/  FMUL.FTZ R73, R3.reuse, R73 ;  /* 0x0000004903497220 */ /* 0x040fe40000410000 */
[C---:B------:R-:W-:Y:S01]  /*e2e0*/  FMUL.FTZ R74, R2.reuse, R74 ;  /* 0x0000004a024a7220 */ /* 0x040fe20000410000 */
[C---:B------:R-:W-:Y:S01]  /*e2f0*/  HMMA.16816.F32.BF16 R56, R12.reuse, R18, R56 ;  /* 0x000000120c38723c */ /* 0x040fe20000041838 */
[----:B------:R-:W1:Y:S03]  /*e300*/  LDSM.16.MT88.4 R16, [R190+0x4100] ;  /* 0x00410000be10783b */ /* 0x000e660000004200 */
[C---:B------:R-:W-:Y:S02]  /*e310*/  FMUL.FTZ R75, R2.reuse, R75 ;  /* 0x0000004b024b7220 */ /* 0x040fe40000410000 */
[C---:B------:R-:W-:Y:S02]  /*e320*/  FMUL.FTZ R76, R3.reuse, R76 ;  /* 0x0000004c034c7220 */ /* 0x040fe40000410000 */
[C---:B---3--:R-:W-:Y:S04]  /*e330*/  HMMA.16816.F32.BF16 R60, R12.reuse, R20, R60 ;  /* 0x000000140c3c723c */ /* 0x048fe8000004183c */
[C---:B------:R-:W-:Y:S02]  /*e340*/  FMUL.FTZ R77, R3.reuse, R77 ;  /* 0x0000004d034d7220 */ /* 0x040fe40000410000 */
[C---:B------:R-:W-:Y:S02]  /*e350*/  FMUL.FTZ R78, R2.reuse, R78 ;  /* 0x0000004e024e7220 */ /* 0x040fe40000410000 */
[C---:B------:R-:W-:Y:S01]  /*e360*/  HMMA.16816.F32.BF16 R64, R12.reuse, R22, R64 ;  /* 0x000000160c40723c */ /* 0x040fe20000041840 */
[----:B------:R-:W3:Y:S03]  /*e370*/  LDSM.16.MT88.4 R20, [R189+0x4100] ;  /* 0x00410000bd14783b */ /* 0x000ee60000004200 */
[C---:B------:R-:W-:Y:S02]  /*e380*/  FMUL.FTZ R79, R2.reuse, R79 ;  /* 0x0000004f024f7220 */ /* 0x040fe40000410000 */
[C---:B------:R-:W-:Y:S02]  /*e390*/  FMUL.FTZ R80, R3.reuse, R80 ;  /* 0x0000005003507220 */ /* 0x040fe40000410000 */
[C---:B-----5:R-:W-:Y:S04]  /*e3a0*/  HMMA.16816.F32.BF16 R68, R12.reuse, R24, R68 ;  /* 0x000000180c44723c */ /* 0x060fe80000041844 */
[C---:B------:R-:W-:Y:S02]  /*e3b0*/  FMUL.FTZ R81, R3.reuse, R81 ;  /* 0x0000005103517220 */ /* 0x040fe40000410000 */
[C---:B------:R-:W-:Y:S02]  /*e3c0*/  FMUL.FTZ R82, R2.reuse, R82 ;  /* 0x0000005202527220 */ /* 0x040fe40000410000 */
[C---:B------:R-:W-:Y:S01]  /*e3d0*/  HMMA.16816.F32.BF16 R72, R12.reuse, R26, R72 ;  /* 0x0000001a0c48723c */ /* 0x040fe20000041848 */
[----:B------:R-:W5:Y:S03]  /*e3e0*/  LDSM.16.MT88.4 R24, [R188+0x4100] ;  /* 0x00410000bc18783b */ /* 0x000f660000004200 */
[C---:B------:R-:W-:Y:S02]  /*e3f0*/  FMUL.FTZ R83, R2.reuse, R83 ;  /* 0x0000005302537220 */ /* 0x040fe40000410000 */
[C---:B------:R-:W-:Y:S02]  /*e400*/  FMUL.FTZ R84, R3.reuse, R84 ;  /* 0x0000005403547220 */ /* 0x040fe40000410000 */
        /* <DEDUP_REMOVED lines=12> */
[C---:B------:R-:W-:Y:S03]  /*e4d0*/  FMUL.FTZ R93, R3.reuse, R93 ;  /* 0x0000005d035d7220 */ /* 0x040fe60000410000 */
[C---:B------:R-:W-:Y:S01]  /*e4e0*/  HMMA.16816.F32.BF16 R88, R12.reuse, R22, R88 ;  /* 0x000000160c58723c */ /* 0x040fe20000041858 */
[----:B------:R-:W3:Y:S02]  /*e4f0*/  LDSM.16.MT88.4 R20, [R189+0x900] ;  /* 0x00090000bd14783b */ /* 0x000ee40000004200 */
[C---:B------:R-:W-:Y:S02]  /*e500*/  FMUL.FTZ R94, R2.reuse, R94 ;  /* 0x0000005e025e7220 */ /* 0x040fe40000410000 */
[C---:B------:R-:W-:Y:S02]  /*e510*/  FMUL.FTZ R95, R2.reuse, R95 ;  /* 0x0000005f025f7220 */ /* 0x040fe40000410000 */
[C---:B------:R-:W-:Y:S02]  /*e520*/  FMUL.FTZ R96, R3.reuse, R96 ;  /* 0x0000006003607220 */ /* 0x040fe40000410000 */
[----:B------:R-:W-:Y:S03]  /*e530*/  FMUL.FTZ R97, R3, R97 ;  /* 0x0000006103617220 */ /* 0x000fe60000410000 */
[C---:B-----5:R-:W-:Y:S03]  /*e540*/  HMMA.16816.F32.BF16 R92, R12.reuse, R24, R92 ;  /* 0x000000180c5c723c */ /* 0x060fe6000004185c */
[C---:B------:R-:W-:Y:S02]  /*e550*/  FMUL.FTZ R98, R2.reuse, R98 ;  /* 0x0000006202627220 */ /* 0x040fe40000410000 */
[----:B------:R-:W-:Y:S02]  /*e560*/  FMUL.FTZ R99, R2, R99 ;  /* 0x0000006302637220 */ /* 0x000fe40000410000 */
[--C-:B------:R-:W-:Y:S02]  /*e570*/  FFMA.FTZ R168, R168, c[0x0][0x2d0], -R155.reuse ;  /* 0x0000b400a8a87a23 */ /* 0x100fe4000001089b */
[--C-:B------:R-:W-:Y:S03]  /*e580*/  FFMA.FTZ R173, R166, c[0x0][0x2d0], -R155.reuse ;  /* 0x0000b400a6ad7a23 */ /* 0x100fe6000001089b */
[----:B------:R-:W-:Y:S01]  /*e590*/  HMMA.16816.F32.BF16 R96, R12, R26, R96 ;  /* 0x0000001a0c60723c */ /* 0x000fe20000041860 */
[----:B------:R-:W-:Y:S01]  /*e5a0*/  LDSM.16.MT88.4 R24, [R190+0x4900] ;  /* 0x00490000be18783b */ /* 0x000fe20000004200 */
[----:B------:R-:W-:Y:S01]  /*e5b0*/  MUFU.EX2 R168, R168 ;  /* 0x000000a800a87308 */ /* 0x000fe20000000800 */
[--C-:B------:R-:W-:Y:S02]  /*e5c0*/  FFMA.FTZ R164, R164, c[0x0][0x2d0], -R155.reuse ;  /* 0x0000b400a4a47a23 */ /* 0x100fe4000001089b */
[--C-:B------:R-:W-:Y:S02]  /*e5d0*/  FFMA.FTZ R175, R162, c[0x0][0x2d0], -R155.reuse ;  /* 0x0000b400a2af7a23 */ /* 0x100fe4000001089b */
[----:B------:R-:W-:Y:S01]  /*e5e0*/  F2FP.BF16.PACK_AB R12, R157, R154 ;  /* 0x0000009a9d0c723e */ /* 0x000fe200000010ff */
[--C-:B------:R-:W-:Y:S01]  /*e5f0*/  FFMA.FTZ R162, R171, c[0x0][0x2d0], -R140.reuse ;  /* 0x0000b400aba27a23 */ /* 0x100fe2000001088c */
[----:B----4-:R-:W-:Y:S03]  /*e600*/  F2FP.BF16.PACK_AB R14, R159, R156 ;  /* 0x0000009c9f0e723e */ /* 0x010fe600000010ff */
[----:B------:R-:W-:Y:S01]  /*e610*/  F2FP.BF16.PACK_AB R13, R161, R158 ;  /* 0x0000009ea10d723e */ /* 0x000fe200000010ff */
[--C-:B------:R-:W-:Y:S01]  /*e620*/  FFMA.FTZ R171, R144, c[0x0][0x2d0], -R155.reuse ;  /* 0x0000b40090ab7a23 */ /* 0x100fe2000001089b */
[----:B--2---:R-:W-:Y:S01]  /*e630*/  F2FP.BF16.PACK_AB R15, R163, R160 ;  /* 0x000000a0a30f723e */ /* 0x004fe200000010ff */
[--C-:B------:R-:W-:Y:S01]  /*e640*/  FFMA.FTZ R169, R169, c[0x0][0x2d0], -R140.reuse ;  /* 0x0000b400a9a97a23 */ /* 0x100fe2000001088c */
[----:B------:R-:W2:Y:S01]  /*e650*/  MUFU.EX2 R173, R173 ;  /* 0x000000ad00ad7308 */ /* 0x000ea20000000800 */
[--C-:B------:R-:W-:Y:S02]  /*e660*/  FFMA.FTZ R166, R167, c[0x0][0x2d0], -R140.reuse ;  /* 0x0000b400a7a67a23 */ /* 0x100fe4000001088c */
[--C-:B------:R-:W-:Y:S02]  /*e670*/  FFMA.FTZ R167, R147, c[0x0][0x2d0], -R155.reuse ;  /* 0x0000b40093a77a23 */ /* 0x100fe4000001089b */
[C---:B-1----:R-:W-:Y:S01]  /*e680*/  HMMA.16816.F32.BF16 R4, R12.reuse, R16, R4 ;  /* 0x000000100c04723c */ /* 0x042fe20000041804 */
[----:B------:R-:W-:Y:S02]  /*e690*/  LDSM.16.MT88.4 R144, [R195+0x5900] ;  /* 0x00590000c390783b */ /* 0x000fe40000004200 */
[----:B------:R-:W-:Y:S02]  /*e6a0*/  FFMA.FTZ R155, R142, c[0x0][0x2d0], -R155 ;  /* 0x0000b4008e9b7a23 */ /* 0x000fe4000001089b */
[--C-:B------:R-:W-:Y:S01]  /*e6b0*/  FFMA.FTZ R165, R165, c[0x0][0x2d0], -R140.reuse ;  /* 0x0000b400a5a57a23 */ /* 0x100fe2000001088c */
[----:B------:R-:W-:Y:S01]  /*e6c0*/  MUFU.EX2 R164, R164 ;  /* 0x000000a400a47308 */ /* 0x000fe20000000800 */
[----:B------:R-:W-:Y:S01]  /*e6d0*/  FFMA.FTZ R140, R9, c[0x0][0x2d0], -R140 ;  /* 0x0000b400098c7a23 */ /* 0x000fe2000001088c */
[C---:B------:R-:W-:Y:S01]  /*e6e0*/  HMMA.16816.F32.BF16 R100, R12.reuse, R18, R100 ;  /* 0x000000120c64723c */ /* 0x040fe20000041864 */
[----:B------:R-:W1:Y:S03]  /*e6f0*/  LDSM.16.MT88.4 R16, [R188+0x2900] ;  /* 0x00290000bc10783b */ /* 0x000e660000004200 */
[----:B------:R-:W-:Y:S02]  /*e700*/  FFMA.FTZ R148, R3, R206, R148 ;  /* 0x000000ce03947223 */ /* 0x000fe40000010094 */
[----:B------:R-:W-:Y:S02]  /*e710*/  FFMA.FTZ R153, R2, R207, R153 ;  /* 0x000000cf02997223 */ /* 0x000fe40000010099 */
[C---:B------:R-:W-:Y:S01]  /*e720*/  HMMA.16816.F32.BF16 R104, R12.reuse, R28, R104 ;  /* 0x0000001c0c68723c */ /* 0x040fe20000041868 */
[----:B------:R4:W-:Y:S03]  /*e730*/  MUFU.EX2 R216, R140 ;  /* 0x0000008c00d87308 */ /* 0x0009e60000000800 */
[----:B------:R-:W-:Y:S02]  /*e740*/  FADD.FTZ R11, R11, R148 ;  /* 0x000000940b0b7221 */ /* 0x000fe40000010000 */
[----:B------:R-:W-:Y:S02]  /*e750*/  FADD.FTZ R152, R152, R153 ;  /* 0x0000009998987221 */ /* 0x000fe40000010000 */
[C---:B------:R-:W-:Y:S01]  /*e760*/  HMMA.16816.F32.BF16 R108, R12.reuse, R30, R108 ;  /* 0x0000001e0c6c723c */ /* 0x040fe2000004186c */
[----:B------:R-:W-:Y:S02]  /*e770*/  LDSM.16.MT88.4 R28, [R189+0x4900] ;  /* 0x00490000bd1c783b */ /* 0x000fe40000004200 */
[----:B------:R-:W5:Y:S01]  /*e780*/  MUFU.EX2 R175, R175 ;  /* 0x000000af00af7308 */ /* 0x000f620000000800 */
[----:B------:R-:W-:Y:S02]  /*e790*/  FADD.FTZ R10, R10, R11 ;  /* 0x0000000b0a0a7221 */ /* 0x000fe40000010000 */
[----:B------:R-:W-:Y:S02]  /*e7a0*/  FADD.FTZ R3, R151, R152 ;  /* 0x0000009897037221 */ /* 0x000fe40000010000 */
[C---:B---3--:R-:W-:Y:S04]  /*e7b0*/  HMMA.16816.F32.BF16 R112, R12.reuse, R20, R112 ;  /* 0x000000140c70723c */ /* 0x048fe80000041870 */
[----:B------:R-:W-:Y:S01]  /*e7c0*/  FADD.FTZ R149, R149, R10 ;  /* 0x0000000a95957221 */ /* 0x000fe20000010000 */
[----:B------:R-:W-:Y:S01]  /*e7d0*/  MUFU.EX2 R162, R162 ;  /* 0x000000a200a27308 */ /* 0x000fe20000000800 */
[----:B------:R-:W-:Y:S02]  /*e7e0*/  FADD.FTZ R3, R150, R3 ;  /* 0x0000000396037221 */ /* 0x000fe40000010000 */
[C---:B------:R-:W-:Y:S01]  /*e7f0*/  HMMA.16816.F32.BF16 R116, R12.reuse, R22, R116 ;  /* 0x000000160c74723c */ /* 0x040fe20000041874 */
[----:B------:R-:W3:Y:S03]  /*e800*/  LDSM.16.MT88.4 R20, [R195+0x4900] ;  /* 0x00490000c314783b */ /* 0x000ee60000004200 */
[----:B------:R-:W-:Y:S02]  /*e810*/  FADD.FTZ R154, R154, R149 ;  /* 0x000000959a9a7221 */ /* 0x000fe40000010000 */
[----:B------:R-:W-:Y:S01]  /*e820*/  FADD.FTZ R158, R158, R3 ;  /* 0x000000039e9e7221 */ /* 0x000fe20000010000 */
[----:B------:R-:W1:Y:S01]  /*e830*/  MUFU.EX2 R169, R169 ;  /* 0x000000a900a97308 */ /* 0x000e620000000800 */
[C---:B------:R-:W-:Y:S01]  /*e840*/  HMMA.16816.F32.BF16 R120, R12.reuse, R32, R120 ;  /* 0x000000200c78723c */ /* 0x040fe20000041878 */
[----:B----4-:R-:W-:Y:S03]  /*e850*/  LDSM.16.MT88.4 R140, [R188+0x3900] ;  /* 0x00390000bc8c783b */ /* 0x010fe60000004200 */
[----:B------:R-:W-:Y:S01]  /*e860*/  MOV R3, R0 ;  /* 0x0000000000037202 */ /* 0x000fe20000000f00 */
[----:B------:R-:W-:Y:S02]  /*e870*/  FADD.FTZ R157, R157, R154 ;  /* 0x0000009a9d9d7221 */ /* 0x000fe40000010000 */
[----:B------:R-:W-:Y:S01]  /*e880*/  FADD.FTZ R161, R161, R158 ;  /* 0x0000009ea1a17221 */ /* 0x000fe20000010000 */
[C---:B------:R-:W-:Y:S01]  /*e890*/  HMMA.16816.F32.BF16 R124, R12.reuse, R34, R124 ;  /* 0x000000220c7c723c */ /* 0x040fe2000004187c */
[----:B------:R-:W-:Y:S01]  /*e8a0*/  LDSM.16.MT88.4 R32, [R190+0x1100] ;  /* 0x00110000be20783b */ /* 0x000fe20000004200 */
[----:B------:R-:W-:Y:S02]  /*e8b0*/  MUFU.EX2 R166, R166 ;  /* 0x000000a600a67308 */ /* 0x000fe40000000800 */
[----:B------:R-:W-:Y:S02]  /*e8c0*/  FADD.FTZ R156, R156, R157 ;  /* 0x0000009d9c9c7221 */ /* 0x000fe40000010000 */
[----:B------:R-:W-:Y:S02]  /*e8d0*/  FADD.FTZ R160, R160, R161 ;  /* 0x000000a1a0a07221 */ /* 0x000fe40000010000 */
[C---:B------:R-:W-:Y:S04]  /*e8e0*/  HMMA.16816.F32.BF16 R36, R12.reuse, R128, R36 ;  /* 0x000000800c24723c */ /* 0x040fe80000041824 */
[----:B------:R-:W4:Y:S01]  /*e8f0*/  MUFU.EX2 R165, R165 ;  /* 0x000000a500a57308 */ /* 0x000f220000000800 */
[----:B------:R-:W-:Y:S02]  /*e900*/  FADD.FTZ R159, R159, R156 ;  /* 0x0000009c9f9f7221 */ /* 0x000fe40000010000 */
[----:B------:R-:W-:Y:S01]  /*e910*/  FADD.FTZ R163, R163, R160 ;  /* 0x000000a0a3a37221 */ /* 0x000fe20000010000 */
[C---:B------:R-:W-:Y:S01]  /*e920*/  HMMA.16816.F32.BF16 R40, R12.reuse, R130, R40 ;  /* 0x000000820c28723c */ /* 0x040fe20000041828 */
[----:B------:R-:W-:Y:S05]  /*e930*/  LDSM.16.MT88.4 R128, [R188+0x1100] ;  /* 0x00110000bc80783b */ /* 0x000fea0000004200 */
[----:B------:R-:W1:Y:S02]  /*e940*/  MUFU.EX2 R167, R167 ;  /* 0x000000a700a77308 */ /* 0x000e640000000800 */
[C---:B------:R-:W-:Y:S08]  /*e950*/  HMMA.16816.F32.BF16 R44, R12.reuse, R132, R44 ;  /* 0x000000840c2c723c */ /* 0x040ff0000004182c */
[C---:B------:R-:W-:Y:S01]  /*e960*/  HMMA.16816.F32.BF16 R48, R12.reuse, R134, R48 ;  /* 0x000000860c30723c */ /* 0x040fe20000041830 */
[----:B------:R-:W-:Y:S01]  /*e970*/  LDSM.16.MT88.4 R132, [R190+0x3100] ;  /* 0x00310000be84783b */ /* 0x000fe20000004200 */
[----:B------:R-:W-:Y:S06]  /*e980*/  MUFU.EX2 R171, R171 ;  /* 0x000000ab00ab7308 */ /* 0x000fec0000000800 */
[C---:B------:R-:W-:Y:S04]  /*e990*/  HMMA.16816.F32.BF16 R52, R12.reuse, R136, R52 ;  /* 0x000000880c34723c */ /* 0x040fe80000041834 */
[----:B------:R-:W2:Y:S04]  /*e9a0*/  MUFU.EX2 R174, R155 ;  /* 0x0000009b00ae7308 */ /* 0x000ea80000000800 */
[C---:B------:R-:W-:Y:S01]  /*e9b0*/  HMMA.16816.F32.BF16 R56, R12.reuse, R138, R56 ;  /* 0x0000008a0c38723c */ /* 0x040fe20000041838 */
[----:B------:R-:W-:Y:S07]  /*e9c0*/  LDSM.16.MT88.4 R136, [R189+0x3100] ;  /* 0x00310000bd88783b */ /* 0x000fee0000004200 */
[C---:B-1----:R-:W-:Y:S08]  /*e9d0*/  HMMA.16816.F32.BF16 R60, R12.reuse, R16, R60 ;  /* 0x000000100c3c723c */ /* 0x042ff0000004183c */
[C---:B------:R-:W-:Y:S01]  /*e9e0*/  HMMA.16816.F32.BF16 R64, R12.reuse, R18, R64 ;  /* 0x000000120c40723c */ /* 0x040fe20000041840 */
[----:B------:R-:W1:Y:S07]  /*e9f0*/  LDSM.16.MT88.4 R16, [R188+0x4900] ;  /* 0x00490000bc10783b */ /* 0x000e6e0000004200 */
[C---:B---3--:R-:W-:Y:S08]  /*ea00*/  HMMA.16816.F32.BF16 R68, R12.reuse, R20, R68 ;  /* 0x000000140c44723c */ /* 0x048ff00000041844 */
[C---:B------:R-:W-:Y:S01]  /*ea10*/  HMMA.16816.F32.BF16 R72, R12.reuse, R22, R72 ;  /* 0x000000160c48723c */ /* 0x040fe20000041848 */
[----:B------:R-:W3:Y:S07]  /*ea20*/  LDSM.16.MT88.4 R20, [R195+0x1100] ;  /* 0x00110000c314783b */ /* 0x000eee0000004200 */
[C---:B------:R-:W-:Y:S08]  /*ea30*/  HMMA.16816.F32.BF16 R76, R12.reuse, R24, R76 ;  /* 0x000000180c4c723c */ /* 0x040ff0000004184c */
[C---:B------:R-:W-:Y:S01]  /*ea40*/  HMMA.16816.F32.BF16 R80, R12.reuse, R26, R80 ;  /* 0x0000001a0c50723c */ /* 0x040fe20000041850 */
[----:B------:R-:W3:Y:S07]  /*ea50*/  LDSM.16.MT88.4 R24, [R189+0x1100] ;  /* 0x00110000bd18783b */ /* 0x000eee0000004200 */
[C---:B------:R-:W-:Y:S08]  /*ea60*/  HMMA.16816.F32.BF16 R84, R12.reuse, R28, R84 ;  /* 0x0000001c0c54723c */ /* 0x040ff00000041854 */
[C---:B------:R-:W-:Y:S01]  /*ea70*/  HMMA.16816.F32.BF16 R88, R12.reuse, R30, R88 ;  /* 0x0000001e0c58723c */ /* 0x040fe20000041858 */
[----:B------:R-:W3:Y:S07]  /*ea80*/  LDSM.16.MT88.4 R28, [R195+0x3100] ;  /* 0x00310000c31c783b */ /* 0x000eee0000004200 */
[C---:B-1----:R-:W-:Y:S08]  /*ea90*/  HMMA.16816.F32.BF16 R92, R12.reuse, R16, R92 ;  /* 0x000000100c5c723c */ /* 0x042ff0000004185c */
[----:B------:R-:W-:Y:S01]  /*eaa0*/  HMMA.16816.F32.BF16 R96, R12, R18, R96 ;  /* 0x000000120c60723c */ /* 0x000fe20000041860 */
[----:B------:R-:W1:Y:S06]  /*eab0*/  LDSM.16.MT88.4 R16, [R188+0x3100] ;  /* 0x00310000bc10783b */ /* 0x000e6c0000004200 */
[----:B--2---:R-:W-:Y:S01]  /*eac0*/  F2FP.BF16.PACK_AB R12, R173, R168 ;  /* 0x000000a8ad0c723e */ /* 0x004fe200000010ff */
[----:B------:R-:W-:Y:S01]  /*ead0*/  FADD.FTZ R168, R168, R159 ;  /* 0x0000009fa8a87221 */ /* 0x000fe20000010000 */
[----:B-----5:R-:W-:Y:S03]  /*eae0*/  F2FP.BF16.PACK_AB R14, R175, R164 ;  /* 0x000000a4af0e723e */ /* 0x020fe600000010ff */
[----:B------:R-:W-:Y:S01]  /*eaf0*/  F2FP.BF16.PACK_AB R13, R169, R162 ;  /* 0x000000a2a90d723e */ /* 0x000fe200000010ff */
[----:B------:R-:W-:Y:S01]  /*eb00*/  FADD.FTZ R162, R162, R163 ;  /* 0x000000a3a2a27221 */ /* 0x000fe20000010000 */
[----:B----4-:R-:W-:Y:S01]  /*eb10*/  F2FP.BF16.PACK_AB R15, R165, R166 ;  /* 0x000000a6a50f723e */ /* 0x010fe200000010ff */
[----:B------:R-:W-:Y:S02]  /*eb20*/  FADD.FTZ R173, R173, R168 ;  /* 0x000000a8adad7221 */ /* 0x000fe40000010000 */
[----:B------:R-:W-:Y:S02]  /*eb30*/  FADD.FTZ R169, R169, R162 ;  /* 0x000000a2a9a97221 */ /* 0x000fe40000010000 */
[----:B------:R-:W-:Y:S02]  /*eb40*/  FADD.FTZ R164, R164, R173 ;  /* 0x000000ada4a47221 */ /* 0x000fe40000010000 */
[C---:B---3--:R-:W-:Y:S03]  /*eb50*/  HMMA.16816.F32.BF16 R4, R12.reuse, R20, R4 ;  /* 0x000000140c04723c */ /* 0x048fe60000041804 */
[----:B------:R-:W-:Y:S02]  /*eb60*/  FADD.FTZ R2, R166, R169 ;  /* 0x000000a9a6027221 */ /* 0x000fe40000010000 */
[----:B------:R-:W-:Y:S02]  /*eb70*/  FADD.FTZ R164, R175, R164 ;  /* 0x000000a4afa47221 */ /* 0x000fe40000010000 */
[----:B------:R-:W-:Y:S01]  /*eb80*/  FADD.FTZ R2, R165, R2 ;  /* 0x00000002a5027221 */ /* 0x000fe20000010000 */
[C---:B------:R-:W-:Y:S01]  /*eb90*/  HMMA.16816.F32.BF16 R100, R12.reuse, R22, R100 ;  /* 0x000000160c64723c */ /* 0x040fe20000041864 */
[----:B------:R-:W2:Y:S07]  /*eba0*/  LDSM.16.MT88.4 R20, [R195+0x5100] ;  /* 0x00510000c314783b */ /* 0x000eae0000004200 */
[C---:B------:R-:W-:Y:S08]  /*ebb0*/  HMMA.16816.F32.BF16 R104, R12.reuse, R32, R104 ;  /* 0x000000200c68723c */ /* 0x040ff00000041868 */
[C---:B------:R-:W-:Y:S01]  /*ebc0*/  HMMA.16816.F32.BF16 R108, R12.reuse, R34, R108 ;  /* 0x000000220c6c723c */ /* 0x040fe2000004186c */
[----:B------:R-:W-:Y:S07]  /*ebd0*/  LDSM.16.MT88.4 R32, [R188+0x1900] ;  /* 0x00190000bc20783b */ /* 0x000fee0000004200 */
[C---:B------:R-:W-:Y:S08]  /*ebe0*/  HMMA.16816.F32.BF16 R112, R12.reuse, R24, R112 ;  /* 0x000000180c70723c */ /* 0x040ff00000041870 */
[C---:B------:R-:W-:Y:S01]  /*ebf0*/  HMMA.16816.F32.BF16 R116, R12.reuse, R26, R116 ;  /* 0x0000001a0c74723c */ /* 0x040fe20000041874 */
[----:B------:R-:W3:Y:S07]  /*ec00*/  LDSM.16.MT88.4 R24, [R190+0x5100] ;  /* 0x00510000be18783b */ /* 0x000eee0000004200 */
[C---:B------:R-:W-:Y:S08]  /*ec10*/  HMMA.16816.F32.BF16 R120, R12.reuse, R128, R120 ;  /* 0x000000800c78723c */ /* 0x040ff00000041878 */
[C---:B------:R-:W-:Y:S08]  /*ec20*/  HMMA.16816.F32.BF16 R124, R12.reuse, R130, R124 ;  /* 0x000000820c7c723c */ /* 0x040ff0000004187c */
[C---:B------:R-:W-:Y:S08]  /*ec30*/  HMMA.16816.F32.BF16 R36, R12.reuse, R28, R36 ;  /* 0x0000001c0c24723c */ /* 0x040ff00000041824 */
[C---:B------:R-:W-:Y:S01]  /*ec40*/  HMMA.16816.F32.BF16 R40, R12.reuse, R30, R40 ;  /* 0x0000001e0c28723c */ /* 0x040fe20000041828 */
[----:B------:R-:W4:Y:S07]  /*ec50*/  LDSM.16.MT88.4 R28, [R189+0x5100] ;  /* 0x00510000bd1c783b */ /* 0x000f2e0000004200 */
        /* <DEDUP_REMOVED lines=15> */
[C---:B----4-:R-:W-:Y:S08]  /*ed50*/  HMMA.16816.F32.BF16 R84, R12.reuse, R28, R84 ;  /* 0x0000001c0c54723c */ /* 0x050ff00000041854 */
[C---:B------:R-:W-:Y:S01]  /*ed60*/  HMMA.16816.F32.BF16 R88, R12.reuse, R30, R88 ;  /* 0x0000001e0c58723c */ /* 0x040fe20000041858 */
[----:B------:R-:W4:Y:S07]  /*ed70*/  LDSM.16.MT88.4 R28, [R189+0x1900] ;  /* 0x00190000bd1c783b */ /* 0x000f2e0000004200 */
[C---:B-1----:R-:W-:Y:S08]  /*ed80*/  HMMA.16816.F32.BF16 R92, R12.reuse, R16, R92 ;  /* 0x000000100c5c723c */ /* 0x042ff0000004185c */
[----:B------:R-:W-:Y:S01]  /*ed90*/  HMMA.16816.F32.BF16 R96, R12, R18, R96 ;  /* 0x000000120c60723c */ /* 0x000fe20000041860 */
[----:B------:R-:W1:Y:S06]  /*eda0*/  LDSM.16.MT88.4 R16, [R189+0x3900] ;  /* 0x00390000bd10783b */ /* 0x000e6c0000004200 */
[----:B------:R-:W-:Y:S01]  /*edb0*/  F2FP.BF16.PACK_AB R12, R170, R167 ;  /* 0x000000a7aa0c723e */ /* 0x000fe200000010ff */
[----:B------:R-:W-:Y:S01]  /*edc0*/  FADD.FTZ R167, R167, R164 ;  /* 0x000000a4a7a77221 */ /* 0x000fe20000010000 */
[----:B------:R-:W-:Y:S03]  /*edd0*/  F2FP.BF16.PACK_AB R14, R174, R171 ;  /* 0x000000abae0e723e */ /* 0x000fe600000010ff */
[----:B------:R-:W-:Y:S01]  /*ede0*/  F2FP.BF16.PACK_AB R13, R214, R213 ;  /* 0x000000d5d60d723e */ /* 0x000fe200000010ff */
[----:B------:R-:W-:Y:S01]  /*edf0*/  FADD.FTZ R213, R213, R2 ;  /* 0x00000002d5d57221 */ /* 0x000fe20000010000 */
[----:B------:R-:W-:Y:S01]  /*ee00*/  F2FP.BF16.PACK_AB R15, R216, R215 ;  /* 0x000000d7d80f723e */ /* 0x000fe200000010ff */
[----:B------:R-:W-:Y:S01]  /*ee10*/  FADD.FTZ R170, R170, R167 ;  /* 0x000000a7aaaa7221 */ /* 0x000fe20000010000 */
[----:B------:R-:W-:Y:S01]  /*ee20*/  MOV R2, R8 ;  /* 0x0000000800027202 */ /* 0x000fe20000000f00 */
[----:B------:R-:W-:Y:S02]  /*ee30*/  FADD.FTZ R214, R214, R213 ;  /* 0x000000d5d6d67221 */ /* 0x000fe40000010000 */
[----:B------:R-:W-:Y:S02]  /*ee40*/  FADD.FTZ R171, R171, R170 ;  /* 0x000000aaabab7221 */ /* 0x000fe40000010000 */
[C---:B--2---:R-:W-:Y:S01]  /*ee50*/  HMMA.16816.F32.BF16 R128, R12.reuse, R20, R4 ;  /* 0x000000140c80723c */ /* 0x044fe20000041804 */
[----:B------:R-:W2:Y:S02]  /*ee60*/  LDSM.16.MT88.4 R4, [R190+0x5900] ;  /* 0x00590000be04783b */ /* 0x000ea40000004200 */
[----:B------:R-:W-:Y:S02]  /*ee70*/  FADD.FTZ R207, R215, R214 ;  /* 0x000000d6d7cf7221 */ /* 0x000fe40000010000 */
[----:B------:R-:W-:Y:S02]  /*ee80*/  FADD.FTZ R206, R174, R171 ;  /* 0x000000abaece7221 */ /* 0x000fe40000010000 */
[----:B------:R-:W-:Y:S01]  /*ee90*/  FADD.FTZ R207, R216, R207 ;  /* 0x000000cfd8cf7221 */ /* 0x000fe20000010000 */
[C---:B------:R-:W-:Y:S01]  /*eea0*/  HMMA.16816.F32.BF16 R100, R12.reuse, R22, R100 ;  /* 0x000000160c64723c */ /* 0x040fe20000041864 */
[----:B------:R-:W5:Y:S07]  /*eeb0*/  LDSM.16.MT88.4 R20, [R189+0x5900] ;  /* 0x00590000bd14783b */ /* 0x000f6e0000004200 */
[C---:B---3--:R-:W-:Y:S08]  /*eec0*/  HMMA.16816.F32.BF16 R104, R12.reuse, R24, R104 ;  /* 0x000000180c68723c */ /* 0x048ff00000041868 */
[C---:B------:R-:W-:Y:S08]  /*eed0*/  HMMA.16816.F32.BF16 R108, R12.reuse, R26, R108 ;  /* 0x0000001a0c6c723c */ /* 0x040ff0000004186c */
[C---:B----4-:R-:W-:Y:S08]  /*eee0*/  HMMA.16816.F32.BF16 R112, R12.reuse, R28, R112 ;  /* 0x0000001c0c70723c */ /* 0x050ff00000041870 */
        /* <DEDUP_REMOVED lines=14> */
[C---:B--2---:R-:W-:Y:S08]  /*efd0*/  HMMA.16816.F32.BF16 R76, R12.reuse, R4, R76 ;  /* 0x000000040c4c723c */ /* 0x044ff0000004184c */
[C---:B------:R-:W-:Y:S08]  /*efe0*/  HMMA.16816.F32.BF16 R80, R12.reuse, R6, R80 ;  /* 0x000000060c50723c */ /* 0x040ff00000041850 */
[C---:B-----5:R-:W-:Y:S08]  /*eff0*/  HMMA.16816.F32.BF16 R84, R12.reuse, R20, R84 ;  /* 0x000000140c54723c */ /* 0x060ff00000041854 */
[C---:B------:R-:W-:Y:S08]  /*f000*/  HMMA.16816.F32.BF16 R88, R12.reuse, R22, R88 ;  /* 0x000000160c58723c */ /* 0x040ff00000041858 */
[C---:B-1----:R-:W-:Y:S08]  /*f010*/  HMMA.16816.F32.BF16 R92, R12.reuse, R16, R92 ;  /* 0x000000100c5c723c */ /* 0x042ff0000004185c */
[----:B------:R-:W-:Y:S01]  /*f020*/  HMMA.16816.F32.BF16 R96, R12, R18, R96 ;  /* 0x000000120c60723c */ /* 0x000fe20000041860 */
[----:B------:R-:W-:-:S07]  /*f030*/  @P0 BRA `(.L_x_436) ;  /* 0xffffc9e000000947 */ /* 0x000fce000383ffff */
.L_x_426:
[----:B------:R-:W1:Y:S01]  /*f040*/  SHFL.BFLY PT, R3, R206, 0x2, 0x1f ;  /* 0x0c401f00ce037f89 */ /* 0x000e6200000e0000 */
[----:B------:R-:W-:-:S02]  /*f050*/  MOV R2, RZ ;  /* 0x000000ff00027202 */ /* 0x000fc40000000f00 */
[----:B------:R-:W-:Y:S01]  /*f060*/  MOV R4, RZ ;  /* 0x000000ff00047202 */ /* 0x000fe20000000f00 */
[----:B------:R-:W2:Y:S01]  /*f070*/  SHFL.BFLY PT, R10, R207, 0x2, 0x1f ;  /* 0x0c401f00cf0a7f89 */ /* 0x000ea200000e0000 */
[----:B------:R-:W-:Y:S02]  /*f080*/  MOV R7, 0xff800000 ;  /* 0xff80000000077802 */ /* 0x000fe40000000f00 */
[----:B------:R-:W-:Y:S01]  /*f090*/  PLOP3.LUT P2, PT, PT, PT, PT, 0x8, 0x0 ;  /* 0x000000000000781c */ /* 0x000fe20003f4e170 */
[----:B-1----:R-:W-:Y:S02]  /*f0a0*/  FADD.FTZ R3, R3, R206 ;  /* 0x000000ce03037221 */ /* 0x002fe40000010000 */
[----:B--2---:R-:W-:-:S03]  /*f0b0*/  FADD.FTZ R10, R10, R207 ;  /* 0x000000cf0a0a7221 */ /* 0x004fc60000010000 */
[----:B------:R-:W1:Y:S04]  /*f0c0*/  SHFL.BFLY PT, R6, R3, 0x1, 0x1f ;  /* 0x0c201f0003067f89 */ /* 0x000e6800000e0000 */
[----:B------:R-:W2:Y:S01]  /*f0d0*/  SHFL.BFLY PT, R5, R10, 0x1, 0x1f ;  /* 0x0c201f000a057f89 */ /* 0x000ea200000e0000 */
[----:B-1----:R-:W-:Y:S02]  /*f0e0*/  FADD.FTZ R6, R3, R6 ;  /* 0x0000000603067221 */ /* 0x002fe40000010000 */
        /* <DEDUP_REMOVED lines=11> */
[----:B------:R-:W-:Y:S01]  /*f1a0*/  FMUL.FTZ R101, R2, R101 ;  /* 0x0000006502657220 */ /* 0x000fe20000410000 */
        /* <DEDUP_REMOVED lines=100> */
.L_x_388:
[----:B------:R-:W-:Y:S05]  /*f7f0*/  @P2 BRA `(.L_x_437) ;  /* 0x0000197000002947 */ /* 0x000fea0003800000 */
[----:B------:R-:W1:Y:S01]  /*f800*/  S2R R9, SR_CTAID.Y ;  /* 0x0000000000097919 */ /* 0x000e620000002600 */
[----:B------:R-:W-:Y:S01]  /*f810*/  IMAD R8, RZ, RZ, -UR13 ;  /* 0x8000000dff087e24 */ /* 0x000fe2000f8e02ff */
[----:B------:R-:W-:Y:S01]  /*f820*/  USHF.R.S32.HI UR6, URZ, 0x1f, UR13 ;  /* 0x0000001f3f067899 */ /* 0x000fe2000801140d */
[----:B------:R-:W-:Y:S01]  /*f830*/  BSSY B0, `(.L_x_438) ;  /* 0x0000101000007945 */ /* 0x000fe20003800000 */
[----:B------:R-:W3:Y:S01]  /*f840*/  S2R R4, SR_TID.X ;  /* 0x0000000000047919 */ /* 0x000ee20000002100 */
[----:B------:R-:W-:-:S02]  /*f850*/  ULDC.64 UR4, c[0x0][0x4d0] ;  /* 0x0001340000047ab9 */ /* 0x000fc40000000a00 */
[----:B------:R-:W-:Y:S01]  /*f860*/  UIMAD UR7, UR6, UR4, URZ ;  /* 0x00000004060772a4 */ /* 0x000fe2000f8e023f */
[----:B------:R-:W4:Y:S01]  /*f870*/  S2R R11, SR_CTAID.Z ;  /* 0x00000000000b7919 */ /* 0x000f220000002700 */
[----:B------:R-:W-:Y:S02]  /*f880*/  UIMAD.WIDE.U32 UR8, UR13, UR4, URZ ;  /* 0x000000040d0872a5 */ /* 0x000fe4000f8e003f */
[----:B------:R-:W-:Y:S01]  /*f890*/  UIMAD UR7, UR13, UR5, UR7 ;  /* 0x000000050d0772a4 */ /* 0x000fe2000f8e0207 */
[----:B------:R-:W5:Y:S02]  /*f8a0*/  S2R R12, SR_CTAID.X ;  /* 0x00000000000c7919 */ /* 0x000f640000002500 */
[----:B------:R-:W-:Y:S01]  /*f8b0*/  ULDC.64 UR4, c[0x0][0x438] ;  /* 0x00010e0000047ab9 */ /* 0x000fe20000000a00 */
[----:B------:R-:W-:Y:S01]  /*f8c0*/  MOV R19, UR9 ;  /* 0x0000000900137c02 */ /* 0x000fe20008000f00 */
[----:B------:R-:W-:Y:S01]  /*f8d0*/  UIMAD.WIDE.U32 UR10, UR13, UR4, URZ ;  /* 0x000000040d0a72a5 */ /* 0x000fe2000f8e003f */
[----:B------:R-:W-:Y:S01]  /*f8e0*/  IMAD.U32 R18, RZ, RZ, UR8 ;  /* 0x00000008ff127e24 */ /* 0x000fe2000f8e00ff */
[----:B------:R-:W-:-:S02]  /*f8f0*/  UIMAD UR4, UR6, UR4, URZ ;  /* 0x00000004060472a4 */ /* 0x000fc4000f8e023f */
[----:B------:R-:W-:Y:S02]  /*f900*/  UIADD3 UR7, UR9, UR7, URZ ;  /* 0x0000000709077290 */ /* 0x000fe4000fffe03f */
[----:B------:R-:W-:Y:S01]  /*f910*/  UIMAD UR4, UR13, UR5, UR4 ;  /* 0x000000050d0472a4 */ /* 0x000fe2000f8e0204 */
[----:B------:R-:W-:Y:S01]  /*f920*/  MOV R16, UR10 ;  /* 0x0000000a00107c02 */ /* 0x000fe20008000f00 */
[----:B-1----:R-:W-:Y:S02]  /*f930*/  IMAD R8, R8, c[0x0][0x550], R9 ;  /* 0x0001540008087a24 */ /* 0x002fe400078e0209 */
[----:B------:R-:W-:Y:S01]  /*f940*/  UIADD3 UR4, UR11, UR4, URZ ;  /* 0x000000040b047290 */ /* 0x000fe2000fffe03f */
[----:B------:R-:W-:Y:S01]  /*f950*/  IMAD.U32 R17, RZ, RZ, UR11 ;  /* 0x0000000bff117e24 */ /* 0x000fe2000f8e00ff */
[----:B---3--:R-:W-:Y:S01]  /*f960*/  SHF.R.S32.HI R9, RZ, 0x1f, R4 ;  /* 0x0000001fff097819 */ /* 0x008fe20000011404 */
[----:B------:R-:W-:-:S03]  /*f970*/  IMAD.U32 R19, RZ, RZ, UR7 ;  /* 0x00000007ff137e24 */ /* 0x000fc6000f8e00ff */
[CC--:B------:R-:W-:Y:S01]  /*f980*/  LEA.HI R0, R9.reuse, R4.reuse, RZ, 0x5 ;  /* 0x0000000409007211 */ /* 0x0c0fe200078f28ff */
[----:B------:R-:W-:Y:S01]  /*f990*/  IMAD.U32 R17, RZ, RZ, UR4 ;  /* 0x00000004ff117e24 */ /* 0x000fe2000f8e00ff */
[-C--:B------:R-:W-:Y:S01]  /*f9a0*/  LEA.HI R9, R9, R4.reuse, RZ, 0x2 ;  /* 0x0000000409097211 */ /* 0x080fe200078f10ff */
[C---:B----4-:R-:W-:Y:S01]  /*f9b0*/  IMAD.WIDE.U32 R18, R11.reuse, c[0x0][0x4d8], R18 ;  /* 0x000136000b127a25 */ /* 0x050fe200078e0012 */
[----:B------:R-:W-:Y:S02]  /*f9c0*/  LOP3.LUT R13, R0, 0xffffffe0, RZ, 0xc0, !PT ;  /* 0xffffffe0000d7812 */ /* 0x000fe400078ec0ff */
[----:B------:R-:W-:Y:S01]  /*f9d0*/  SHF.R.S32.HI R15, RZ, 0x5, R0 ;  /* 0x00000005ff0f7819 */ /* 0x000fe20000011400 */
[----:B------:R-:W-:Y:S01]  /*f9e0*/  IMAD.WIDE.U32 R16, R11, c[0x0][0x440], R16 ;  /* 0x000110000b107a25 */ /* 0x000fe200078e0010 */
[----:B------:R-:W-:Y:S02]  /*f9f0*/  SHF.R.S32.HI R0, RZ, 0x1f, R0 ;  /* 0x0000001fff007819 */ /* 0x000fe40000011400 */
[----:B------:R-:W-:Y:S01]  /*fa00*/  LOP3.LUT R9, R9, 0xfffffffc, RZ, 0xc0, !PT ;  /* 0xfffffffc09097812 */ /* 0x000fe200078ec0ff */
[----:B------:R-:W-:Y:S01]  /*fa10*/  IMAD.IADD R6, R4, 0x1, -R13 ;  /* 0x0000000104067824 */ /* 0x000fe200078e0a0d */
[----:B------:R-:W-:Y:S01]  /*fa20*/  LEA.HI R0, R0, R15, RZ, 0x3 ;  /* 0x0000000f00007211 */ /* 0x000fe200078f18ff */
[----:B------:R-:W-:Y:S01]  /*fa30*/  IMAD.MOV.U32 R20, RZ, RZ, R18 ;  /* 0x000000ffff147224 */ /* 0x000fe200078e0012 */
[----:B------:R-:W-:-:S02]  /*fa40*/  IADD3 R9, -R9, R4, RZ ;  /* 0x0000000409097210 */ /* 0x000fc40007ffe1ff */
[----:B------:R-:W-:Y:S02]  /*fa50*/  LOP3.LUT R0, R0, 0xffffff8, RZ, 0xc0, !PT ;  /* 0x0ffffff800007812 */ /* 0x000fe400078ec0ff */
[----:B------:R-:W-:Y:S02]  /*fa60*/  SHF.R.S32.HI R13, RZ, 0x1f, R6 ;  /* 0x0000001fff0d7819 */ /* 0x000fe40000011406 */
[----:B------:R-:W-:Y:S01]  /*fa70*/  SHF.R.S32.HI R10, RZ, 0x1f, R11 ;  /* 0x0000001fff0a7819 */ /* 0x000fe2000001140b */
[----:B------:R-:W-:Y:S01]  /*fa80*/  IMAD.IADD R15, R15, 0x1, -R0 ;  /* 0x000000010f0f7824 */ /* 0x000fe200078e0a00 */
[----:B------:R-:W-:Y:S02]  /*fa90*/  LEA.HI R0, R9, R9, RZ, 0x1 ;  /* 0x0000000909007211 */ /* 0x000fe400078f08ff */
[----:B------:R-:W-:Y:S01]  /*faa0*/  LEA.HI R4, R13, R6, RZ, 0x2 ;  /* 0x000000060d047211 */ /* 0x000fe200078f10ff */
[----:B------:R-:W-:Y:S01]  /*fab0*/  IMAD.MOV.U32 R13, RZ, RZ, c[0x0][0x4e8] ;  /* 0x00013a00ff0d7624 */ /* 0x000fe200078e00ff */
[----:B------:R-:W-:-:S02]  /*fac0*/  LOP3.LUT R0, R0, 0x1ffffffe, RZ, 0xc0, !PT ;  /* 0x1ffffffe00007812 */ /* 0x000fc400078ec0ff */
[----:B------:R-:W-:Y:S02]  /*fad0*/  SHF.R.S32.HI R14, RZ, 0x2, R4 ;  /* 0x00000002ff0e7819 */ /* 0x000fe40000011404 */
[----:B------:R-:W-:Y:S01]  /*fae0*/  IADD3 R0, R9, -R0, RZ ;  /* 0x8000000009007210 */ /* 0x000fe20007ffe0ff */
[----:B------:R-:W-:Y:S01]  /*faf0*/  BAR.SYNC.DEFER_BLOCKING 0x1, 0x100 ;  /* 0x0044000000007b1d */ /* 0x000fe20000010000 */
[----:B------:R-:W-:Y:S01]  /*fb00*/  ISETP.NE.AND P1, PT, R13, 0x1, PT ;  /* 0x000000010d00780c */ /* 0x000fe20003f25270 */
[----:B------:R-:W-:Y:S01]  /*fb10*/  IMAD R15, R15, 0x10, R14 ;  /* 0x000000100f0f7824 */ /* 0x000fe200078e020e */
[----:B------:R-:W-:Y:S01]  /*fb20*/  MOV R22, R16 ;  /* 0x0000001000167202 */ /* 0x000fe20000000f00 */
[----:B------:R-:W-:Y:S02]  /*fb30*/  IMAD R14, R10, c[0x0][0x4d8], RZ ;  /* 0x000136000a0e7a24 */ /* 0x000fe400078e02ff */
[----:B------:R-:W-:Y:S01]  /*fb40*/  IMAD R9, R0, 0x8, R15 ;  /* 0x0000000800097824 */ /* 0x000fe200078e020f */
[----:B------:R-:W-:Y:S01]  /*fb50*/  SHF.R.S32.HI R0, RZ, 0x1f, R8 ;  /* 0x0000001fff007819 */ /* 0x000fe20000011408 */
[----:B------:R-:W-:-:S02]  /*fb60*/  IMAD R10, R10, c[0x0][0x440], RZ ;  /* 0x000110000a0a7a24 */ /* 0x000fc400078e02ff */
[C---:B------:R-:W-:Y:S01]  /*fb70*/  IMAD R14, R11.reuse, c[0x0][0x4dc], R14 ;  /* 0x000137000b0e7a24 */ /* 0x040fe200078e020e */
[C---:B-----5:R-:W-:Y:S01]  /*fb80*/  LEA R9, R12.reuse, R9, 0x7 ;  /* 0x000000090c097211 */ /* 0x060fe200078e38ff */
[----:B------:R-:W-:Y:S01]  /*fb90*/  IMAD R10, R11, c[0x0][0x444], R10 ;  /* 0x000111000b0a7a24 */ /* 0x000fe200078e020a */
[----:B------:R-:W-:Y:S01]  /*fba0*/  LEA R12, R12, R15, 0x7 ;  /* 0x0000000f0c0c7211 */ /* 0x000fe200078e38ff */
[----:B------:R-:W-:Y:S01]  /*fbb0*/  IMAD.IADD R21, R19, 0x1, R14 ;  /* 0x0000000113157824 */ /* 0x000fe200078e020e */
[----:B------:R-:W-:Y:S01]  /*fbc0*/  MOV R11, R9 ;  /* 0x00000009000b7202 */ /* 0x000fe20000000f00 */
[----:B------:R-:W-:Y:S02]  /*fbd0*/  IMAD.IADD R23, R17, 0x1, R10 ;  /* 0x0000000111177824 */ /* 0x000fe400078e020a */
[----:B------:R-:W-:-:S04]  /*fbe0*/  @P1 IMAD.HI.U32 R10, R9, c[0x0][0x4ec], RZ ;  /* 0x00013b00090a1a27 */ /* 0x000fc800078e00ff */
        /* <DEDUP_REMOVED lines=11> */
[----:B------:R-:W-:-:S03]  /*fca0*/  IADD3 R16, P0, R11, R20, RZ ;  /* 0x000000140b107210 */ /* 0x000fc60007f1e0ff */
[----:B------:R-:W-:Y:S01]  /*fcb0*/  IMAD R0, R0, c[0x0][0x4e8], R9 ;  /* 0x00013a0000007a24 */ /* 0x000fe200078e0209 */
[----:B------:R-:W-:Y:S01]  /*fcc0*/  @P1 SHF.R.U32.HI R10, RZ, c[0x0][0x4f0], R8 ;  /* 0x00013c00ff0a1a19 */ /* 0x000fe20000011608 */
[----:B------:R-:W-:Y:S01]  /*fcd0*/  IMAD.IADD R23, R23, 0x1, R19 ;  /* 0x0000000117177824 */ /* 0x000fe200078e0213 */
[----:B------:R-:W-:Y:S01]  /*fce0*/  IADD3.X R17, R14, R21, R17, P0, !PT ;  /* 0x000000150e117210 */ /* 0x000fe200007fe411 */
[----:B------:R-:W-:Y:S01]  /*fcf0*/  IMAD R13, R13, c[0x0][0x388], RZ ;  /* 0x0000e2000d0d7a24 */ /* 0x000fe200078e02ff */
[----:B------:R-:W-:Y:S01]  /*fd00*/  SHF.R.S32.HI R8, RZ, 0x1f, R0 ;  /* 0x0000001fff087819 */ /* 0x000fe20000011400 */
[C---:B------:R-:W-:Y:S01]  /*fd10*/  IMAD.WIDE.U32 R22, R10.reuse, c[0x0][0x430], R22 ;  /* 0x00010c000a167a25 */ /* 0x040fe200078e0016 */
[----:B------:R-:W-:Y:S02]  /*fd20*/  IADD3 R14, -R10, RZ, RZ ;  /* 0x000000ff0a0e7210 */ /* 0x000fe40007ffe1ff */
        /* <DEDUP_REMOVED lines=10> */
[----:B------:R-:W-:Y:S01]  /*fdd0*/  SHFL.IDX PT, R18, R0, 0x1, 0x1c1f ;  /* 0x003c1f0000127f89 */ /* 0x000fe200000e0000 */
[----:B------:R-:W-:Y:S02]  /*fde0*/  SHF.R.S32.HI R8, RZ, 0x1f, R14 ;  /* 0x0000001fff087819 */ /* 0x000fe4000001140e */
[----:B------:R-:W-:Y:S01]  /*fdf0*/  LEA.HI.X R11, R16, c[0x0][0x4ac], R11, 0x2, P0 ;  /* 0x00012b00100b7a11 */ /* 0x000fe200000f140b */
[----:B------:R-:W-:Y:S01]  /*fe00*/  IMAD R9, R10, c[0x0][0x434], R9 ;  /* 0x00010d000a097a24 */ /* 0x000fe200078e0209 */
[----:B------:R-:W-:Y:S03]  /*fe10*/  SHFL.IDX PT, R16, R0, RZ, 0x1c1f ;  /* 0x001c1fff00107589 */ /* 0x000fe600000e0000 */
[----:B------:R-:W-:Y:S01]  /*fe20*/  IMAD.IADD R23, R23, 0x1, R9 ;  /* 0x0000000117177824 */ /* 0x000fe200078e0209 */
[----:B------:R-:W1:Y:S01]  /*fe30*/  SHFL.IDX PT, R17, R11, RZ, 0x1c1f ;  /* 0x001c1fff0b117589 */ /* 0x000e6200000e0000 */
[----:B------:R-:W-:Y:S01]  /*fe40*/  IMAD R9, R8, c[0x0][0x428], RZ ;  /* 0x00010a0008097a24 */ /* 0x000fe200078e02ff */
[----:B------:R-:W-:-:S02]  /*fe50*/  IADD3 R8, R12, 0x8, RZ ;  /* 0x000000080c087810 */ /* 0x000fc40007ffe0ff */
[----:B------:R3:W4:Y:S01]  /*fe60*/  SHFL.IDX PT, R19, R11, 0x1, 0x1c1f ;  /* 0x003c1f000b137f89 */ /* 0x00072200000e0000 */
[----:B------:R-:W-:Y:S01]  /*fe70*/  IMAD R9, R14, c[0x0][0x42c], R9 ;  /* 0x00010b000e097a24 */ /* 0x000fe200078e0209 */
[----:B------:R-:W-:Y:S01]  /*fe80*/  ISETP.GE.OR P1, PT, R8, R13, P1 ;  /* 0x0000000d0800720c */ /* 0x000fe20000f26670 */
[----:B------:R-:W-:-:S05]  /*fe90*/  IMAD.WIDE.U32 R14, R14, c[0x0][0x428], R22 ;  /* 0x00010a000e0e7a25 */ /* 0x000fca00078e0016 */
[----:B------:R-:W-:Y:S02]  /*fea0*/  IADD3 R10, R15, R9, RZ ;  /* 0x000000090f0a7210 */ /* 0x000fe40007ffe0ff */
[----:B------:R-:W-:-:S04]  /*feb0*/  LEA R9, P0, R14, c[0x0][0x400], 0x2 ;  /* 0x000100000e097a11 */ /* 0x000fc800078010ff */
[----:B------:R-:W-:Y:S02]  /*fec0*/  LEA.HI.X R10, R14, c[0x0][0x404], R10, 0x2, P0 ;  /* 0x000101000e0a7a11 */ /* 0x000fe400000f140a */
[----:B------:R2:W2:Y:S01]  /*fed0*/  SHFL.IDX PT, R14, R9, RZ, 0x1c1f ;  /* 0x001c1fff090e7589 */ /* 0x0004a200000e0000 */
[----:B------:R-:W-:-:S03]  /*fee0*/  ISETP.GE.AND P0, PT, R8, R13, PT ;  /* 0x0000000d0800720c */ /* 0x000fc60003f06270 */
[----:B-1----:R1:W-:Y:S01]  /*fef0*/  @!P2 ST.E [R16.64], R5 ;  /* 0x000000051000a985 */ /* 0x0023e2000c101912 */
[----:B---3--:R-:W-:-:S03]  /*ff00*/  LOP3.LUT R11, R4, 0x7ffffffc, RZ, 0xc0, !PT ;  /* 0x7ffffffc040b7812 */ /* 0x008fc600078ec0ff */
[----:B----4-:R1:W-:Y:S01]  /*ff10*/  @!P1 ST.E [R18.64], R7 ;  /* 0x0000000712009985 */ /* 0x0103e2000c101912 */
[----:B------:R-:W-:Y:S01]  /*ff20*/  ISETP.GE.AND P1, PT, R12, R13, PT ;  /* 0x0000000d0c00720c */ /* 0x000fe20003f26270 */
[----:B------:R-:W-:Y:S02]  /*ff30*/  IMAD.IADD R11, R6, 0x1, -R11 ;  /* 0x00000001060b7824 */ /* 0x000fe400078e0a0b */
[----:B------:R1:W3:Y:S03]  /*ff40*/  SHFL.IDX PT, R15, R10, RZ, 0x1c1f ;  /* 0x001c1fff0a0f7589 */ /* 0x0002e600000e0000 */
[----:B------:R-:W-:-:S07]  /*ff50*/  SHF.L.U32 R11, R11, 0x1, RZ ;  /* 0x000000010b0b7819 */ /* 0x000fce00000006ff */
[----:B------:R-:W-:Y:S05]  /*ff60*/  @P1 BRA `(.L_x_439) ;  /* 0x000008d000001947 */ /* 0x000fea0003800000 */
[C---:B------:R-:W-:Y:S02]  /*ff70*/  ISETP.GE.AND P1, PT, R11.reuse, c[0x0][0x3c8], PT ;  /* 0x0000f2000b007a0c */ /* 0x040fe40003f26270 */
[C---:B-1----:R-:W-:Y:S02]  /*ff80*/  IADD3 R7, R11.reuse, 0x8, RZ ;  /* 0x000000080b077810 */ /* 0x042fe40007ffe0ff */
[C---:B------:R-:W-:Y:S02]  /*ff90*/  IADD3 R6, R11.reuse, 0x10, RZ ;  /* 0x000000100b067810 */ /* 0x040fe40007ffe0ff */
[----:B------:R-:W-:Y:S02]  /*ffa0*/  IADD3 R5, R11, 0x18, RZ ;  /* 0x000000180b057810 */ /* 0x000fe40007ffe0ff */
[----:B------:R-:W-:Y:S02]  /*ffb0*/  ISETP.GE.AND P5, PT, R7, c[0x0][0x3c8], PT ;  /* 0x0000f20007007a0c */ /* 0x000fe40003fa6270 */
[----:B------:R-:W-:-:S02]  /*ffc0*/  ISETP.GE.AND P4, PT, R6, c[0x0][0x3c8], PT ;  /* 0x0000f20006007a0c */ /* 0x000fc40003f86270 */
[C---:B------:R-:W-:Y:S01]  /*ffd0*/  IADD3 R4, R11.reuse, 0x20, RZ ;  /* 0x000000200b047810 */ /* 0x040fe20007ffe0ff */
[----:B--23--:R-:W-:Y:S01]  /*ffe0*/  @!P1 IMAD.WIDE R12, R11, 0x4, R14 ;  /* 0x000000040b0c9825 */ /* 0x00cfe200078e020e */
[----:B------:R-:W-:Y:S02]  /*fff0*/  ISETP.GE.AND P3, PT, R5, c[0x0][0x3c8], PT ;  /* 0x0000f20005007a0c */ /* 0x000fe40003f66270 */
[----:B------:R-:W-:Y:S02]  /*10000*/  ISETP.GE.AND P2, PT, R4, c[0x0][0x3c8], PT ;  /* 0x0000f20004007a0c */ /* 0x000fe40003f46270 */
[C---:B------:R-:W-:Y:S01]  /*10010*/  IADD3 R0, R11.reuse, 0x28, RZ ;  /* 0x000000280b007810 */ /* 0x040fe20007ffe0ff */
[----:B------:R1:W-:Y:S01]  /*10020*/  @!P1 ST.E.64 [R12.64], R128 ;  /* 0x000000800c009985 */ /* 0x0003e2000c101b12 */
[----:B------:R-:W-:Y:S02]  /*10030*/  IADD3 R8, R11, 0x30, RZ ;  /* 0x000000300b087810 */ /* 0x000fe40007ffe0ff */
[----:B------:R-:W-:-:S02]  /*10040*/  ISETP.GE.AND P6, PT, R0, c[0x0][0x3c8], PT ;  /* 0x0000f20000007a0c */ /* 0x000fc40003fc6270 */
[----:B------:R-:W-:Y:S02]  /*10050*/  @!P5 LEA.HI R7, R7, R7, RZ, 0x1 ;  /* 0x000000070707d211 */ /* 0x000fe400078f08ff */
[----:B------:R-:W-:Y:S02]  /*10060*/  ISETP.GE.AND P1, PT, R8, c[0x0][0x3c8], PT ;  /* 0x0000f20008007a0c */ /* 0x000fe40003f26270 */
[----:B------:R-:W-:Y:S02]  /*10070*/  @!P4 LEA.HI R6, R6, R6, RZ, 0x1 ;  /* 0x000000060606c211 */ /* 0x000fe400078f08ff */
[----:B------:R-:W-:Y:S02]  /*10080*/  @!P3 LEA.HI R5, R5, R5, RZ, 0x1 ;  /* 0x000000050505b211 */ /* 0x000fe400078f08ff */
[----:B------:R-:W-:Y:S02]  /*10090*/  @!P5 LOP3.LUT R7, R7, 0xfffffffe, RZ, 0xc0, !PT ;  /* 0xfffffffe0707d812 */ /* 0x000fe400078ec0ff */
[----:B------:R-:W-:-:S02]  /*100a0*/  @!P4 LOP3.LUT R17, R6, 0xfffffffe, RZ, 0xc0, !PT ;  /* 0xfffffffe0611c812 */ /* 0x000fc400078ec0ff */
[----:B------:R-:W-:Y:S01]  /*100b0*/  @!P2 LEA.HI R4, R4, R4, RZ, 0x1 ;  /* 0x000000040404a211 */ /* 0x000fe200078f08ff */
[--C-:B------:R-:W-:Y:S01]  /*100c0*/  @!P5 IMAD.WIDE R6, R7, 0x4, R14.reuse ;  /* 0x000000040706d825 */ /* 0x100fe200078e020e */
[----:B------:R-:W-:Y:S02]  /*100d0*/  @!P3 LOP3.LUT R5, R5, 0xfffffffe, RZ, 0xc0, !PT ;  /* 0xfffffffe0505b812 */ /* 0x000fe400078ec0ff */
[----:B------:R-:W-:Y:S02]  /*100e0*/  @!P2 LOP3.LUT R19, R4, 0xfffffffe, RZ, 0xc0, !PT ;  /* 0xfffffffe0413a812 */ /* 0x000fe400078ec0ff */
[----:B------:R-:W-:Y:S01]  /*100f0*/  @!P6 LEA.HI R0, R0, R0, RZ, 0x1 ;  /* 0x000000000000e211 */ /* 0x000fe200078f08ff */
[--C-:B------:R-:W-:Y:S01]  /*10100*/  @!P3 IMAD.WIDE R4, R5, 0x4, R14.reuse ;  /* 0x000000040504b825 */ /* 0x100fe200078e020e */
[----:B------:R-:W-:Y:S01]  /*10110*/  @!P1 LEA.HI R8, R8, R8, RZ, 0x1 ;  /* 0x0000000808089211 */ /* 0x000fe200078f08ff */
[----:B------:R2:W-:Y:S01]  /*10120*/  @!P5 ST.E.64 [R6.64], R100 ;  /* 0x000000640600d985 */ /* 0x0005e2000c101b12 */
[----:B------:R-:W-:Y:S01]  /*10130*/  IADD3 R21, R11, 0x38, RZ ;  /* 0x000000380b157810 */ /* 0x000fe20007ffe0ff */
[----:B-1----:R-:W-:Y:S01]  /*10140*/  @!P4 IMAD.WIDE R12, R17, 0x4, R14 ;  /* 0x00000004110cc825 */ /* 0x002fe200078e020e */
[----:B------:R-:W-:-:S02]  /*10150*/  IADD3 R20, R11, 0x40, RZ ;  /* 0x000000400b147810 */ /* 0x000fc40007ffe0ff */
[----:B------:R-:W-:Y:S01]  /*10160*/  ISETP.GE.AND P5, PT, R21, c[0x0][0x3c8], PT ;  /* 0x0000f20015007a0c */ /* 0x000fe20003fa6270 */
[----:B------:R-:W-:Y:S01]  /*10170*/  @!P2 IMAD.WIDE R16, R19, 0x4, R14 ;  /* 0x000000041310a825 */ /* 0x000fe200078e020e */
[----:B------:R1:W-:Y:S01]  /*10180*/  @!P4 ST.E.64 [R12.64], R104 ;  /* 0x000000680c00c985 */ /* 0x0003e2000c101b12 */
[C---:B------:R-:W-:Y:S02]  /*10190*/  IADD3 R19, R11.reuse, 0x48, RZ ;  /* 0x000000480b137810 */ /* 0x040fe40007ffe0ff */
[----:B------:R-:W-:Y:S01]  /*101a0*/  IADD3 R18, R11, 0x50, RZ ;  /* 0x000000500b127810 */ /* 0x000fe20007ffe0ff */
[----:B------:R3:W-:Y:S01]  /*101b0*/  @!P3 ST.E.64 [R4.64], R108 ;  /* 0x0000006c0400b985 */ /* 0x0007e2000c101b12 */
[----:B------:R-:W-:Y:S02]  /*101c0*/  ISETP.GE.AND P4, PT, R20, c[0x0][0x3c8], PT ;  /* 0x0000f20014007a0c */ /* 0x000fe40003f86270 */
[----:B------:R-:W-:Y:S01]  /*101d0*/  ISETP.GE.AND P3, PT, R19, c[0x0][0x3c8], PT ;  /* 0x0000f20013007a0c */ /* 0x000fe20003f66270 */
[----:B------:R4:W-:Y:S01]  /*101e0*/  @!P2 ST.E.64 [R16.64], R112 ;  /* 0x000000701000a985 */ /* 0x0009e2000c101b12 */
[----:B------:R-:W-:-:S02]  /*101f0*/  ISETP.GE.AND P2, PT, R18, c[0x0][0x3c8], PT ;  /* 0x0000f20012007a0c */ /* 0x000fc40003f46270 */
[----:B------:R-:W-:-:S04]  /*10200*/  @!P5 LEA.HI R21, R21, R21, RZ, 0x1 ;  /* 0x000000151515d211 */ /* 0x000fc800078f08ff */
[----:B------:R-:W-:-:S03]  /*10210*/  @!P5 LOP3.LUT R21, R21, 0xfffffffe, RZ, 0xc0, !PT ;  /* 0xfffffffe1515d812 */ /* 0x000fc600078ec0ff */
[----:B------:R-:W-:Y:S02]  /*10220*/  @!P4 LEA.HI R20, R20, R20, RZ, 0x1 ;  /* 0x000000141414c211 */ /* 0x000fe400078f08ff */
[----:B------:R-:W-:Y:S02]  /*10230*/  @!P3 LEA.HI R19, R19, R19, RZ, 0x1 ;  /* 0x000000131313b211 */ /* 0x000fe400078f08ff */
[----:B--2---:R-:W-:Y:S02]  /*10240*/  @!P6 LOP3.LUT R7, R0, 0xfffffffe, RZ, 0xc0, !PT ;  /* 0xfffffffe0007e812 */ /* 0x004fe400078ec0ff */
[----:B------:R-:W-:Y:S02]  /*10250*/  IADD3 R0, R11, 0x58, RZ ;  /* 0x000000580b007810 */ /* 0x000fe40007ffe0ff */
[----:B------:R-:W-:Y:S01]  /*10260*/  @!P2 LEA.HI R18, R18, R18, RZ, 0x1 ;  /* 0x000000121212a211 */ /* 0x000fe200078f08ff */
[----:B------:R-:W-:Y:S01]  /*10270*/  @!P6 IMAD.WIDE R6, R7, 0x4, R14 ;  /* 0x000000040706e825 */ /* 0x000fe200078e020e */
[----:B------:R-:W-:-:S02]  /*10280*/  @!P3 LOP3.LUT R19, R19, 0xfffffffe, RZ, 0xc0, !PT ;  /* 0xfffffffe1313b812 */ /* 0x000fc400078ec0ff */
[----:B-1----:R-:W-:Y:S02]  /*10290*/  @!P4 LOP3.LUT R13, R20, 0xfffffffe, RZ, 0xc0, !PT ;  /* 0xfffffffe140dc812 */ /* 0x002fe400078ec0ff */
[----:B------:R1:W-:Y:S01]  /*102a0*/  @!P6 ST.E.64 [R6.64], R116 ;  /* 0x000000740600e985 */ /* 0x0003e2000c101b12 */
[----:B---3--:R-:W-:Y:S02]  /*102b0*/  @!P1 LOP3.LUT R5, R8, 0xfffffffe, RZ, 0xc0, !PT ;  /* 0xfffffffe08059812 */ /* 0x008fe400078ec0ff */
[----:B------:R-:W-:Y:S01]  /*102c0*/  IADD3 R8, R11, 0x60, RZ ;  /* 0x000000600b087810 */ /* 0x000fe20007ffe0ff */
[--C-:B------:R-:W-:Y:S01]  /*102d0*/  @!P4 IMAD.WIDE R12, R13, 0x4, R14.reuse ;  /* 0x000000040d0cc825 */ /* 0x100fe200078e020e */
[----:B------:R-:W-:Y:S02]  /*102e0*/  IADD3 R20, R11, 0x68, RZ ;  /* 0x000000680b147810 */ /* 0x000fe40007ffe0ff */
[----:B------:R-:W-:Y:S01]  /*102f0*/  ISETP.GE.AND P6, PT, R8, c[0x0][0x3c8], PT ;  /* 0x0000f20008007a0c */ /* 0x000fe20003fc6270 */
[----:B------:R-:W-:-:S04]  /*10300*/  @!P1 IMAD.WIDE R4, R5, 0x4, R14 ;  /* 0x0000000405049825 */ /* 0x000fc800078e020e */
[----:B----4-:R-:W-:Y:S01]  /*10310*/  @!P3 IMAD.WIDE R16, R19, 0x4, R14 ;  /* 0x000000041310b825 */ /* 0x010fe200078e020e */
[----:B------:R2:W-:Y:S01]  /*10320*/  @!P1 ST.E.64 [R4.64], R120 ;  /* 0x0000007804009985 */ /* 0x0005e2000c101b12 */
[----:B------:R-:W-:Y:S02]  /*10330*/  ISETP.GE.AND P1, PT, R0, c[0x0][0x3c8], PT ;  /* 0x0000f20000007a0c */ /* 0x000fe40003f26270 */
[----:B------:R-:W-:-:S04]  /*10340*/  IADD3 R19, R11, 0x70, RZ ;  /* 0x000000700b137810 */ /* 0x000fc80007ffe0ff */
[----:B------:R-:W-:-:S07]  /*10350*/  @!P6 LEA.HI R8, R8, R8, RZ, 0x1 ;  /* 0x000000080808e211 */ /* 0x000fce00078f08ff */
[----:B------:R-:W-:Y:S02]  /*10360*/  @!P1 LEA.HI R0, R0, R0, RZ, 0x1 ;  /* 0x0000000000009211 */ /* 0x000fe400078f08ff */
[----:B-1----:R-:W-:Y:S02]  /*10370*/  @!P2 LOP3.LUT R7, R18, 0xfffffffe, RZ, 0xc0, !PT ;  /* 0xfffffffe1207a812 */ /* 0x002fe400078ec0ff */
[----:B------:R-:W-:Y:S02]  /*10380*/  @!P1 LOP3.LUT R23, R0, 0xfffffffe, RZ, 0xc0, !PT ;  /* 0xfffffffe00179812 */ /* 0x000fe400078ec0ff */
[----:B------:R-:W-:Y:S01]  /*10390*/  IADD3 R18, R11, 0x78, RZ ;  /* 0x000000780b127810 */ /* 0x000fe20007ffe0ff */
[----:B------:R-:W-:Y:S01]  /*103a0*/  @!P2 IMAD.WIDE R6, R7, 0x4, R14 ;  /* 0x000000040706a825 */ /* 0x000fe200078e020e */
[----:B------:R-:W-:-:S03]  /*103b0*/  IADD3 R0, R11, 0x88, RZ ;  /* 0x000000880b007810 */ /* 0x000fc60007ffe0ff */
[----:B--2---:R-:W-:Y:S01]  /*103c0*/  @!P5 IMAD.WIDE R4, R21, 0x4, R14 ;  /* 0x000000041504d825 */ /* 0x004fe200078e020e */
        /* <DEDUP_REMOVED lines=25> */
[----:B------:R-:W-:-:S05]  /*10560*/  @!P5 IMAD.WIDE R6, R7, 0x4, R14 ;  /* 0x000000040706d825 */ /* 0x000fca00078e020e */
[----:B------:R-:W-:Y:S01]  /*10570*/  @!P1 LEA.HI R0, R0, R0, RZ, 0x1 ;  /* 0x0000000000009211 */ /* 0x000fe200078f08ff */
[----:B------:R3:W-:Y:S01]  /*10580*/  @!P5 ST.E.64 [R6.64], R56 ;  /* 0x000000380600d985 */ /* 0x0007e2000c101b12 */
[----:B------:R-:W-:-:S03]  /*10590*/  ISETP.GE.AND P5, PT, R8, c[0x0][0x3c8], PT ;  /* 0x0000f20008007a0c */ /* 0x000fc60003fa6270 */
[----:B------:R4:W-:Y:S01]  /*105a0*/  @!P4 ST.E.64 [R16.64], R60 ;  /* 0x0000003c1000c985 */ /* 0x0009e2000c101b12 */
[----:B-1----:R-:W-:Y:S01]  /*105b0*/  @!P3 LOP3.LUT R13, R18, 0xfffffffe, RZ, 0xc0, !PT ;  /* 0xfffffffe120db812 */ /* 0x002fe200078ec0ff */
[--C-:B------:R-:W-:Y:S01]  /*105c0*/  @!P2 IMAD.WIDE R18, R21, 0x4, R14.reuse ;  /* 0x000000041512a825 */ /* 0x100fe200078e020e */
[----:B------:R-:W-:Y:S02]  /*105d0*/  IADD3 R21, R11, 0xa0, RZ ;  /* 0x000000a00b157810 */ /* 0x000fe40007ffe0ff */
[----:B--2---:R-:W-:Y:S01]  /*105e0*/  @!P1 LOP3.LUT R5, R0, 0xfffffffe, RZ, 0xc0, !PT ;  /* 0xfffffffe00059812 */ /* 0x004fe200078ec0ff */
[--C-:B------:R-:W-:Y:S01]  /*105f0*/  @!P3 IMAD.WIDE R12, R13, 0x4, R14.reuse ;  /* 0x000000040d0cb825 */ /* 0x100fe200078e020e */
[----:B------:R-:W-:Y:S02]  /*10600*/  IADD3 R0, R11, 0x90, RZ ;  /* 0x000000900b007810 */ /* 0x000fe40007ffe0ff */
[----:B------:R-:W-:Y:S01]  /*10610*/  ISETP.GE.AND P4, PT, R21, c[0x0][0x3c8], PT ;  /* 0x0000f20015007a0c */ /* 0x000fe20003f86270 */
        /* <DEDUP_REMOVED lines=13> */
[----:B------:R-:W-:Y:S02]  /*106f0*/  @!P3 LEA.HI R20, R20, R20, RZ, 0x1 ;  /* 0x000000141414b211 */ /* 0x000fe400078f08ff */
[----:B------:R-:W-:Y:S02]  /*10700*/  @!P4 LOP3.LUT R21, R21, 0xfffffffe, RZ, 0xc0, !PT ;  /* 0xfffffffe1515c812 */ /* 0x000fe400078ec0ff */
[----:B----4-:R-:W-:Y:S02]  /*10710*/  @!P3 LOP3.LUT R17, R20, 0xfffffffe, RZ, 0xc0, !PT ;  /* 0xfffffffe1411b812 */ /* 0x010fe400078ec0ff */
[----:B------:R-:W-:Y:S01]  /*10720*/  @!P2 LEA.HI R7, R7, R7, RZ, 0x1 ;  /* 0x000000070707a211 */ /* 0x000fe200078f08ff */
[----:B------:R-:W-:Y:S01]  /*10730*/  @!P4 IMAD.WIDE R20, R21, 0x4, R14 ;  /* 0x000000041514c825 */ /* 0x000fe200078e020e */
[----:B------:R-:W-:-:S02]  /*10740*/  @!P1 LEA.HI R6, R6, R6, RZ, 0x1 ;  /* 0x0000000606069211 */ /* 0x000fc400078f08ff */
        /* <DEDUP_REMOVED lines=15> */
.L_x_439:
[----:B------:R-:W-:Y:S05]  /*10840*/  BSYNC B0 ;  /* 0x0000000000007941 */ /* 0x000fea0003800000 */
.L_x_438:
[----:B-1----:R1:W4:Y:S04]  /*10850*/  SHFL.IDX PT, R7, R10, 0x1, 0x1c1f ;  /* 0x003c1f000a077f89 */ /* 0x00232800000e0000 */
        /* <DEDUP_REMOVED lines=10> */
[C---:B--234-:R-:W-:Y:S01]  /*10900*/  @!P1 IMAD.WIDE R14, R11.reuse, 0x4, R6 ;  /* 0x000000040b0e9825 */ /* 0x05cfe200078e0206 */
[----:B-1----:R-:W-:-:S02]  /*10910*/  IADD3 R10, R11, 0x28, RZ ;  /* 0x000000280b0a7810 */ /* 0x002fc40007ffe0ff */
[----:B------:R-:W-:Y:S02]  /*10920*/  @!P0 LEA.HI R5, R5, R5, RZ, 0x1 ;  /* 0x0000000505058211 */ /* 0x000fe400078f08ff */
[----:B------:R-:W-:Y:S01]  /*10930*/  IADD3 R9, R11, 0x30, RZ ;  /* 0x000000300b097810 */ /* 0x000fe20007ffe0ff */
[----:B------:R1:W-:Y:S01]  /*10940*/  @!P1 ST.E.64 [R14.64], R130 ;  /* 0x000000820e009985 */ /* 0x0003e2000c101b12 */
[----:B------:R-:W-:Y:S02]  /*10950*/  @!P0 LOP3.LUT R5, R5, 0xfffffffe, RZ, 0xc0, !PT ;  /* 0xfffffffe05058812 */ /* 0x000fe400078ec0ff */
[----:B------:R-:W-:Y:S02]  /*10960*/  IADD3 R8, R11, 0x38, RZ ;  /* 0x000000380b087810 */ /* 0x000fe40007ffe0ff */
[----:B------:R-:W-:Y:S01]  /*10970*/  ISETP.GE.AND P4, PT, R12, c[0x0][0x3c8], PT ;  /* 0x0000f2000c007a0c */ /* 0x000fe20003f86270 */
[----:B------:R-:W-:Y:S01]  /*10980*/  @!P0 IMAD.WIDE R16, R5, 0x4, R6 ;  /* 0x0000000405108825 */ /* 0x000fe200078e0206 */
        /* <DEDUP_REMOVED lines=126> */
.L_x_437:
[----:B------:R-:W1:Y:S02]  /*11170*/  S2R R4, SR_TID.X ;  /* 0x0000000000047919 */ /* 0x000e640000002100 */
        /* <DEDUP_REMOVED lines=15> */
[----:B------:R-:W-:Y:S01]  /*11270*/  UIMAD.WIDE.U32 UR8, UR13, UR4, URZ ;  /* 0x000000040d0872a5 */ /* 0x000fe2000f8e003f */
        /* <DEDUP_REMOVED lines=33> */
.L_x_440:
        /* <DEDUP_REMOVED lines=15> */
.L_x_3116:


//--------------------- .text._ZN7cutlass13device_kernelIN5flash19enable_sm80_to_sm89INS1_16FlashAttnFwdSm80INS1_25CollectiveMainloopFwdSm80ILi8ELi1ELb0EN4cute5tupleIJNS5_1CILi128EEENS7_ILi64EEENS7_ILi192EEEEEELi192ENS_10bfloat16_tEfNS_4arch4Sm80ELb0ELb1ELb0ELb1ELb1ELb0ELb1ELb1EEENS1_21CollectiveEpilogueFwdINS6_IJS8_SA_S9_EEENS6_IJNS7_ILi1EEESI_SI_EEESC_SE_Li256ELb1ELb1ELb1ELb0EEENS1_36VarlenDynamicPersistentTileSchedulerILi128ELi64ELi256ELi256ELb1ELb1ELb0ELb1ELb0ELb1EEEEEEEEEvNT_6ParamsE --------------------------
	.section	.text._ZN7cutlass13device_kernelIN5flash19enable_sm80_to_sm89INS1_16FlashAttnFwdSm80INS1_25CollectiveMainloopFwdSm80ILi8ELi1ELb0EN4cute5tupleIJNS5_1CILi128EEENS7_ILi64EEENS7_ILi192EEEEEELi192ENS_10bfloat16_tEfNS_4arch4Sm80ELb0ELb1ELb0ELb1ELb1ELb0ELb1ELb1EEENS1_21CollectiveEpilogueFwdINS6_IJS8_SA_S9_EEENS6_IJNS7_ILi1EEESI_SI_EEESC_SE_Li256ELb1ELb1ELb1ELb0EEENS1_36VarlenDynamicPersistentTileSchedulerILi128ELi64ELi256ELi256ELb1ELb1ELb0ELb1ELb0ELb1EEEEEEEEEvNT_6ParamsE,"ax",@progbits
	.sectioninfo	@"SHI_REGISTERS=255"
	.align	128
.text._ZN7cutlass13device_kernelIN5flash19enable_sm80_to_sm89INS1_16FlashAttnFwdSm80INS1_25CollectiveMainloopFwdSm80ILi8ELi1ELb0EN4cute5tupleIJNS5_1CILi128EEENS7_ILi64EEENS7_ILi192EEEEEELi192ENS_10bfloat16_tEfNS_4arch4Sm80ELb0ELb1ELb0ELb1ELb1ELb0ELb1ELb1EEENS1_21CollectiveEpilogueFwdINS6_IJS8_SA_S9_EEENS6_IJNS7_ILi1EEESI_SI_EEESC_SE_Li256ELb1ELb1ELb1ELb0EEENS1_36VarlenDynamicPersistentTileSchedulerILi128ELi64ELi256ELi256ELb1ELb1ELb0ELb1ELb0ELb1EEEEEEEEEvNT_6ParamsE:
        .type           _ZN7cutlass13device_kernelIN5flash19enable_sm80_to_sm89INS1_16FlashAttnFwdSm80INS1_25CollectiveMainloopFwdSm80ILi8ELi1ELb0EN4cute5tupleIJNS5_1CILi128EEENS7_ILi64EEENS7_ILi192EEEEEELi192ENS_10bfloat16_tEfNS_4arch4Sm80ELb0ELb1ELb0ELb1ELb1ELb0ELb1ELb1EEENS1_21CollectiveEpilogueFwdINS6_IJS8_SA_S9_EEENS6_IJNS7_ILi1EEESI_SI_EEESC_SE_Li256ELb1ELb1ELb1ELb0EEENS1_36VarlenDynamicPersistentTileSchedulerILi128ELi64ELi256ELi256ELb1ELb1ELb0ELb1ELb0ELb1EEEEEEEEEvNT_6ParamsE,@function
        .size           _ZN7cutlass13device_kernelIN5flash19enable_sm80_to_sm89INS1_16FlashAttnFwdSm80INS1_25CollectiveMainloopFwdSm80ILi8ELi1ELb0EN4cute5tupleIJNS5_1CILi128EEENS7_ILi64EEENS7_ILi192EEEEEELi192ENS_10bfloat16_tEfNS_4arch4Sm80ELb0ELb1ELb0ELb1ELb1ELb0ELb1ELb1EEENS1_21CollectiveEpilogueFwdINS6_IJS8_SA_S9_EEENS6_IJNS7_ILi1EEESI_SI_EEESC_SE_Li256ELb1ELb1ELb1ELb0EEENS1_36VarlenDynamicPersistentTileSchedulerILi128ELi64ELi256ELi256ELb1ELb1ELb0ELb1ELb0ELb1EEEEEEEEEvNT_6ParamsE,(.L_x_3117 - _ZN7cutlass13device_kernelIN5flash19enable_sm80_to_sm89INS1_16FlashAttnFwdSm80INS1_25CollectiveMainloopFwdSm80ILi8ELi1ELb0EN4cute5tupleIJNS5_1CILi128EEENS7_ILi64EEENS7_ILi192EEEEEELi192ENS_10bfloat16_tEfNS_4arch4Sm80ELb0ELb1ELb0ELb1ELb1ELb0ELb1ELb1EEENS1_21CollectiveEpilogueFwdINS6_IJS8_SA_S9_EEENS6_IJNS7_ILi1EEESI_SI_EEESC_SE_Li256ELb1ELb1ELb1ELb0EEENS1_36VarlenDynamicPersistentTileSchedulerILi128ELi64ELi256ELi256ELb1ELb1ELb0ELb1ELb0ELb1EEEEEEEEEvNT_6ParamsE)
        .other          _ZN7cutlass13device_kernelIN5flash19enable_sm80_to_sm89INS1_16FlashAttnFwdSm80INS1_25CollectiveMainloopFwdSm80ILi8ELi1ELb0EN4cute5tupleIJNS5_1CILi128EEENS7_ILi64EEENS7_ILi192EEEEEELi192ENS_10bfloat16_tEfNS_4arch4Sm80ELb0ELb1ELb0ELb1ELb1ELb0ELb1ELb1EEENS1_21CollectiveEpilogueFwdINS6_IJS8_SA_S9_EEENS6_IJNS7_ILi1EEESI_SI_EEESC_SE_Li256ELb1ELb1ELb1ELb0EEENS1_36VarlenDynamicPersistentTileSchedulerILi128ELi64ELi256ELi256ELb1ELb1ELb0ELb1ELb0ELb1EEEEEEEEEvNT_6ParamsE,@"STO_CUDA_ENTRY STV_DEFAULT"
_ZN7cutlass13device_kernelIN5flash19enable_sm80_to_sm89INS1_16FlashAttnFwdSm80INS1_25CollectiveMainloopFwdSm80ILi8ELi1ELb0EN4cute5tupleIJNS5_1CILi128EEENS7_ILi64EEENS7_ILi192EEEEEELi192ENS_10bfloat16_tEfNS_4arch4Sm80ELb0ELb1ELb0ELb1ELb1ELb0ELb1ELb1EEENS1_21CollectiveEpilogueFwdINS6_IJS8_SA_S9_EEENS6_IJNS7_ILi1EEESI_SI_EEESC_SE_Li256ELb1ELb1ELb1ELb0EEENS1_36VarlenDynamicPersistentTileSchedulerILi128ELi64ELi256ELi256ELb1ELb1ELb0ELb1ELb0ELb1EEEEEEEEEvNT_6ParamsE:
        /* <DEDUP_REMOVED lines=13> */
[----:B------:R-:W-:-:S03]  /*00d0*/  CS2R R8, SRZ ;  /* 0x0000000000087805 */ /* 0x000fc6000001ff00 */
        /* <DEDUP_REMOVED lines=10> */
[C---:B------:R-:W-:Y:S01]  /*0180*/  ISETP.GE.U32.AND P4, PT, R13.reuse, 0x2, PT ;  /* 0x000000020d00780c */ /* 0x040fe20003f86070 */
[----:B------:R-:W-:Y:S01]  /*0190*/  IMAD.MOV.U32 R7, RZ, RZ, RZ ;  /* 0x000000ffff077224 */ /* 0x000fe200078e00ff */
        /* <DEDUP_REMOVED lines=26> */
.L_x_446:
        /* <DEDUP_REMOVED lines=9> */
[----:B------:R-:W-:-:S04]  /*03d0*/  @!P0 IMAD.WIDE R4, R0, R2, c[0x0][0x580] ;  /* 0x0001600000048625 */ /* 0x000fc800078e0202 */
[----:B------:R-:W-:Y:S01]  /*03e0*/  @!P0 IMAD.WIDE R2, R0, R3, c[0x0][0x578] ;  /* 0x00015e0000028625 */ /* 0x000fe200078e0203 */
[----:B------:R-:W2:Y:S04]  /*03f0*/  @!P0 LDG.E R9, [R4.64] ;  /* 0x0000000804098981 */ /* 0x000ea8000c1e1900 */
[----:B------:R-:W2:Y:S02]  /*0400*/  @!P0 LDG.E R8, [R2.64] ;  /* 0x0000000802088981 */ /* 0x000ea4000c1e1900 */
[----:B--2---:R-:W-:Y:S01]  /*0410*/  IMAD R5, R9, R8, RZ ;  /* 0x0000000809057224 */ /* 0x004fe200078e02ff */
[----:B------:R-:W-:Y:S05]  /*0420*/  BRA.DIV ~URZ, `(.L_x_444) ;  /* 0x000150327f007947 */ /* 0x000fea000b800000 */
[----:B------:R2:W3:Y:S02]  /*0430*/  SHFL.UP PT, R0, R5, 0x1, RZ ;  /* 0x0420000005007989 */ /* 0x0004e400000e00ff */
.L_x_622:
        /* <DEDUP_REMOVED lines=16> */
.L_x_623:
[----:B---3--:R-:W-:-:S05]  /*0540*/  IMAD R0, R0, c[0x0][0x538], RZ ;  /* 0x00014e0000007a24 */ /* 0x008fca00078e02ff */
[----:B------:R-:W-:-:S04]  /*0550*/  IADD3 R6, R0, R6, RZ ;  /* 0x0000000600067210 */ /* 0x000fc80007ffe0ff */
[----:B------:R-:W-:-:S13]  /*0560*/  ISETP.GT.AND P0, PT, R6, UR4, PT ;  /* 0x0000000406007c0c */ /* 0x000fda000bf04270 */
[----:B-12---:R-:W-:Y:S05]  /*0570*/  @!P0 BRA `(.L_x_446) ;  /* 0xfffffdc000008947 */ /* 0x006fea000383ffff */
.L_x_442:
[----:B------:R-:W-:-:S05]  /*0580*/  IADD3 R10, -R0, R6, RZ ;  /* 0x00000006000a7210 */ /* 0x000fca0007ffe1ff */
[----:B------:R-:W-:-:S05]  /*0590*/  IMAD R0, R4, c[0x0][0x538], R10 ;  /* 0x00014e0004007a24 */ /* 0x000fca00078e020a */
[----:B------:R-:W-:Y:S01]  /*05a0*/  ISETP.GT.AND P0, PT, R0, UR4, PT ;  /* 0x0000000400007c0c */ /* 0x000fe2000bf04270 */
[----:B------:R-:W-:-:S12]  /*05b0*/  BRA.DIV ~URZ, `(.L_x_447) ;  /* 0x000150c27f007947 */ /* 0x000fd8000b800000 */
[----:B------:R-:W-:-:S04]  /*05c0*/  VOTE.ANY R6, PT, !P0 ;  /* 0x0000000000067806 */ /* 0x000fc800040e0100 */
.L_x_624:
[----:B------:R-:W2:Y:S02]  /*05d0*/  POPC R0, R6 ;  /* 0x0000000600007309 */ /* 0x000ea40000000000 */
[----:B-12---:R-:W-:Y:S01]  /*05e0*/  IADD3 R215, R0, R7, RZ ;  /* 0x0000000700d77210 */ /* 0x006fe20007ffe0ff */
[----:B------:R-:W-:Y:S05]  /*05f0*/  BRA.DIV ~URZ, `(.L_x_448) ;  /* 0x000150d27f007947 */ /* 0x000fea000b800000 */
[----:B------:R1:W2:Y:S01]  /*0600*/  SHFL.IDX PT, R12, R9, R0, 0x1f ;  /* 0x00001f00090c7589 */ /* 0x0002a200000e0000 */
[----:B------:R-:W-:-:S03]  /*0610*/  MOV R5, RZ ;  /* 0x000000ff00057202 */ /* 0x000fc60000000f00 */
[----:B------:R1:W3:Y:S04]  /*0620*/  SHFL.IDX PT, R9, R8, R0, 0x1f ;  /* 0x00001f0008097589 */ /* 0x0002e800000e0000 */
.L_x_625:
[----:B------:R-:W-:Y:S01]  /*0630*/  ISETP.NE.AND P0, PT, R6, RZ, PT ;  /* 0x000000ff0600720c */ /* 0x000fe20003f05270 */
[----:B------:R-:W-:-:S12]  /*0640*/  BSSY B0, `(.L_x_449) ;  /* 0x0000005000007945 */ /* 0x000fd80003800000 */
[----:B------:R-:W-:Y:S05]  /*0650*/  @!P0 BRA `(.L_x_450) ;  /* 0x0000003000008947 */ /* 0x000fea0003800000 */
[----:B-1----:R-:W-:Y:S01]  /*0660*/  IADD3 R0, R0, -0x1, RZ ;  /* 0xffffffff00007810 */ /* 0x002fe20007ffe0ff */
[----:B------:R-:W-:Y:S05]  /*0670*/  BRA.DIV ~URZ, `(.L_x_451) ;  /* 0x000151327f007947 */ /* 0x000fea000b800000 */
[----:B------:R1:W4:Y:S02]  /*0680*/  SHFL.IDX PT, R5, R4, R0, 0x1f ;  /* 0x00001f0004057589 */ /* 0x00032400000e0000 */
.L_x_450:
[----:B------:R-:W-:Y:S05]  /*0690*/  BSYNC B0 ;  /* 0x0000000000007941 */ /* 0x000fea0003800000 */
.L_x_449:
[----:B---3--:R-:W-:Y:S01]  /*06a0*/  ISETP.NE.AND P0, PT, R9, 0x1, PT ;  /* 0x000000010900780c */ /* 0x008fe20003f05270 */
[----:B----4-:R-:W-:Y:S01]  /*06b0*/  IMAD R212, R5, c[0x0][0x538], R10 ;  /* 0x00014e0005d47a24 */ /* 0x010fe200078e020a */
[----:B------:R-:W-:Y:S04]  /*06c0*/  BSSY B0, `(.L_x_452) ;  /* 0x0000085000007945 */ /* 0x000fe80003800000 */
[----:B------:R-:W-:-:S07]  /*06d0*/  IADD3 R11, -R212, UR4, RZ ;  /* 0x00000004d40b7c10 */ /* 0x000fce000fffe1ff */
[----:B------:R-:W-:Y:S05]  /*06e0*/  @!P0 BRA `(.L_x_453) ;  /* 0x000003e000008947 */ /* 0x000fea0003800000 */
[-C--:B-12---:R-:W-:Y:S02]  /*06f0*/  IABS R0, R12.reuse ;  /* 0x0000000c00007213 */ /* 0x086fe40000000000 */
[----:B------:R-:W-:-:S03]  /*0700*/  IABS R6, R12 ;  /* 0x0000000c00067213 */ /* 0x000fc60000000000 */
[----:B------:R-:W-:Y:S01]  /*0710*/  IMAD.MOV.U32 R5, RZ, RZ, R0 ;  /* 0x000000ffff057224 */ /* 0x000fe200078e0000 */
[----:B------:R-:W-:-:S03]  /*0720*/  IABS R0, R9 ;  /* 0x0000000900007213 */ /* 0x000fc60000000000 */
[----:B------:R-:W1:Y:S02]  /*0730*/  I2F.RP R2, R5 ;  /* 0x0000000500027306 */ /* 0x000e640000209400 */
[----:B------:R-:W-:Y:S01]  /*0740*/  IMAD.MOV.U32 R8, RZ, RZ, R0 ;  /* 0x000000ffff087224 */ /* 0x000fe200078e0000 */
[----:B------:R-:W-:-:S05]  /*0750*/  IABS R0, R11 ;  /* 0x0000000b00007213 */ /* 0x000fca0000000000 */
[----:B------:R-:W-:Y:S08]  /*0760*/  I2F.RP R7, R8 ;  /* 0x0000000800077306 */ /* 0x000ff00000209400 */
[----:B-1----:R-:W1:Y:S02]  /*0770*/  MUFU.RCP R2, R2 ;  /* 0x0000000200027308 */ /* 0x002e640000001000 */
[----:B-1----:R-:W-:-:S06]  /*0780*/  IADD3 R2, R2, 0xffffffe, RZ ;  /* 0x0ffffffe02027810 */ /* 0x002fcc0007ffe0ff */
[----:B------:R-:W1:Y:S02]  /*0790*/  F2I.FTZ.U32.TRUNC.NTZ R3, R2 ;  /* 0x0000000200037305 */ /* 0x000e64000021f000 */
[----:B-1----:R-:W-:-:S04]  /*07a0*/  IMAD.MOV R2, RZ, RZ, -R3 ;  /* 0x000000ffff027224 */ /* 0x002fc800078e0a03 */
[----:B------:R-:W-:Y:S02]  /*07b0*/  IMAD R4, R2, R5, RZ ;  /* 0x0000000502047224 */ /* 0x000fe400078e02ff */
[----:B------:R-:W-:-:S04]  /*07c0*/  IMAD.MOV.U32 R2, RZ, RZ, RZ ;  /* 0x000000ffff027224 */ /* 0x000fc800078e00ff */
[----:B------:R-:W-:Y:S01]  /*07d0*/  IMAD.HI.U32 R2, R3, R4, R2 ;  /* 0x0000000403027227 */ /* 0x000fe200078e0002 */
[----:B------:R-:W-:-:S03]  /*07e0*/  MOV R3, R0 ;  /* 0x0000000000037202 */ /* 0x000fc60000000f00 */
[----:B------:R-:W-:Y:S02]  /*07f0*/  IMAD.MOV R0, RZ, RZ, -R6 ;  /* 0x000000ffff007224 */ /* 0x000fe400078e0a06 */
        /* <DEDUP_REMOVED lines=28> */
[----:B------:R-:W-:-:S03]  /*09c0*/  IMAD.MOV R5, RZ, RZ, -R4 ;  /* 0x000000ffff057224 */ /* 0x000fc600078e0a04 */
        /* <DEDUP_REMOVED lines=10> */
[----:B------:R-:W-:-:S04]  /*0a70*/  IMAD.MOV R2, RZ, RZ, -R0 ;  /* 0x000000ffff027224 */ /* 0x000fc800078e0a00 */
[C---:B------:R-:W-:Y:S01]  /*0a80*/  IMAD R3, R9.reuse, R2, R4 ;  /* 0x0000000209037224 */ /* 0x040fe200078e0204 */
[----:B------:R-:W-:Y:S01]  /*0a90*/  LEA R2, R9, R0, 0x18 ;  /* 0x0000000009027211 */ /* 0x000fe200078ec0ff */
[----:B------:R-:W-:-:S04]  /*0aa0*/  IMAD R0, R12, R5, R11 ;  /* 0x000000050c007224 */ /* 0x000fc800078e020b */
[----:B------:R-:W-:Y:S01]  /*0ab0*/  IMAD R214, R3, 0x10000, R2 ;  /* 0x0001000003d67824 */ /* 0x000fe200078e0202 */
[----:B------:R-:W-:Y:S05]  /*0ac0*/  BRA `(.L_x_454) ;  /* 0x0000044000007947 */ /* 0x000fea0003800000 */
.L_x_453:
[----:B------:R-:W-:-:S04]  /*0ad0*/  IMAD.MOV.U32 R2, RZ, RZ, 0x4 ;  /* 0x00000004ff027424 */ /* 0x000fc800078e00ff */
[----:B------:R-:W-:-:S05]  /*0ae0*/  IMAD.WIDE R2, R215, R2, c[0x0][0x590] ;  /* 0x00016400d7027625 */ /* 0x000fca00078e0202 */
[----:B------:R-:W3:Y:S02]  /*0af0*/  LDG.E R7, [R2.64] ;  /* 0x0000000802077981 */ /* 0x000ee4000c1e1900 */
[----:B-123--:R-:W-:-:S05]  /*0b00*/  IMAD R9, R7, R12, RZ ;  /* 0x0000000c07097224 */ /* 0x00efca00078e02ff */
[-C--:B------:R-:W-:Y:S02]  /*0b10*/  IABS R0, R9.reuse ;  /* 0x0000000900007213 */ /* 0x080fe40000000000 */
[----:B------:R-:W-:-:S03]  /*0b20*/  IABS R8, R9 ;  /* 0x0000000900087213 */ /* 0x000fc60000000000 */
[----:B------:R-:W-:-:S04]  /*0b30*/  IMAD.MOV.U32 R6, RZ, RZ, R0 ;  /* 0x000000ffff067224 */ /* 0x000fc800078e0000 */
[----:B------:R-:W1:Y:S08]  /*0b40*/  I2F.RP R2, R6 ;  /* 0x0000000600027306 */ /* 0x000e700000209400 */
[----:B-1----:R-:W1:Y:S02]  /*0b50*/  MUFU.RCP R2, R2 ;  /* 0x0000000200027308 */ /* 0x002e640000001000 */
[----:B-1----:R-:W-:-:S06]  /*0b60*/  IADD3 R2, R2, 0xffffffe, RZ ;  /* 0x0ffffffe02027810 */ /* 0x002fcc0007ffe0ff */
[----:B------:R-:W1:Y:S02]  /*0b70*/  F2I.FTZ.U32.TRUNC.NTZ R3, R2 ;  /* 0x0000000200037305 */ /* 0x000e64000021f000 */
[----:B-1----:R-:W-:-:S04]  /*0b80*/  IMAD.MOV R0, RZ, RZ, -R3 ;  /* 0x000000ffff007224 */ /* 0x002fc800078e0a03 */
[----:B------:R-:W-:Y:S01]  /*0b90*/  IMAD.MOV.U32 R2, RZ, RZ, R0 ;  /* 0x000000ffff027224 */ /* 0x000fe200078e0000 */
[----:B------:R-:W-:-:S03]  /*0ba0*/  IABS R0, R11 ;  /* 0x0000000b00007213 */ /* 0x000fc60000000000 */
[----:B------:R-:W-:Y:S01]  /*0bb0*/  IMAD R4, R2, R6, RZ ;  /* 0x0000000602047224 */ /* 0x000fe200078e02ff */
[----:B------:R-:W-:Y:S01]  /*0bc0*/  MOV R5, R0 ;  /* 0x0000000000057202 */ /* 0x000fe20000000f00 */
[----:B------:R-:W-:-:S04]  /*0bd0*/  IMAD.MOV.U32 R2, RZ, RZ, RZ ;  /* 0x000000ffff027224 */ /* 0x000fc800078e00ff */
[----:B------:R-:W-:-:S04]  /*0be0*/  IMAD.HI.U32 R0, R3, R4, R2 ;  /* 0x0000000403007227 */ /* 0x000fc800078e0002 */
[----:B------:R-:W-:Y:S02]  /*0bf0*/  IMAD.MOV R2, RZ, RZ, -R8 ;  /* 0x000000ffff027224 */ /* 0x000fe400078e0a08 */
        /* <DEDUP_REMOVED lines=9> */
[----:B------:R-:W-:-:S04]  /*0c90*/  @P2 IADD3 R0, R0, 0x1, RZ ;  /* 0x0000000100002810 */ /* 0x000fc80007ffe0ff */
[----:B------:R-:W-:-:S05]  /*0ca0*/  MOV R4, R0 ;  /* 0x0000000000047202 */ /* 0x000fca0000000f00 */
[----:B------:R-:W-:Y:S01]  /*0cb0*/  @!P1 IMAD.MOV R4, RZ, RZ, -R4 ;  /* 0x000000ffff049224 */ /* 0x000fe200078e0a04 */
[----:B------:R-:W-:-:S05]  /*0cc0*/  @!P0 LOP3.LUT R4, RZ, R9, RZ, 0x33, !PT ;  /* 0x00000009ff048212 */ /* 0x000fca00078e33ff */
[----:B------:R-:W-:-:S05]  /*0cd0*/  IMAD R10, R7, R4, RZ ;  /* 0x00000004070a7224 */ /* 0x000fca00078e02ff */
[----:B------:R-:W-:-:S04]  /*0ce0*/  IADD3 R0, -R10, c[0x0][0x538], RZ ;  /* 0x00014e000a007a10 */ /* 0x000fc80007ffe1ff */
[----:B------:R-:W-:-:S04]  /*0cf0*/  IMNMX R6, R7, R0, PT ;  /* 0x0000000007067217 */ /* 0x000fc80003800200 */
[----:B------:R-:W-:-:S05]  /*0d00*/  IABS R0, R6 ;  /* 0x0000000600007213 */ /* 0x000fca0000000000 */
[----:B------:R-:W-:-:S04]  /*0d10*/  IMAD.MOV.U32 R5, RZ, RZ, R0 ;  /* 0x000000ffff057224 */ /* 0x000fc800078e0000 */
[----:B------:R-:W1:Y:S08]  /*0d20*/  I2F.RP R2, R5 ;  /* 0x0000000500027306 */ /* 0x000e700000209400 */
[----:B-1----:R-:W1:Y:S02]  /*0d30*/  MUFU.RCP R2, R2 ;  /* 0x0000000200027308 */ /* 0x002e640000001000 */
[----:B-1----:R-:W-:-:S06]  /*0d40*/  IADD3 R2, R2, 0xffffffe, RZ ;  /* 0x0ffffffe02027810 */ /* 0x002fcc0007ffe0ff */
[----:B------:R1:W2:Y:S02]  /*0d50*/  F2I.FTZ.U32.TRUNC.NTZ R3, R2 ;  /* 0x0000000200037305 */ /* 0x0002a4000021f000 */
[----:B-1----:R-:W-:Y:S01]  /*0d60*/  IMAD.MOV R2, RZ, RZ, -R4 ;  /* 0x000000ffff027224 */ /* 0x002fe200078e0a04 */
[----:B--2---:R-:W-:-:S03]  /*0d70*/  IADD3 R0, RZ, -R3, RZ ;  /* 0x80000003ff007210 */ /* 0x004fc60007ffe0ff */
[----:B------:R-:W-:Y:S01]  /*0d80*/  IMAD R8, R9, R2, R11 ;  /* 0x0000000209087224 */ /* 0x000fe200078e020b */
[----:B------:R-:W-:Y:S01]  /*0d90*/  IABS R9, R6 ;  /* 0x0000000600097213 */ /* 0x000fe20000000000 */
[----:B------:R-:W-:-:S03]  /*0da0*/  IMAD.MOV.U32 R2, RZ, RZ, R0 ;  /* 0x000000ffff027224 */ /* 0x000fc600078e0000 */
[----:B------:R-:W-:Y:S01]  /*0db0*/  IABS R0, R8 ;  /* 0x0000000800007213 */ /* 0x000fe20000000000 */
[----:B------:R-:W-:Y:S02]  /*0dc0*/  IMAD R7, R2, R5, RZ ;  /* 0x0000000502077224 */ /* 0x000fe400078e02ff */
[----:B------:R-:W-:Y:S02]  /*0dd0*/  IMAD.MOV.U32 R2, RZ, RZ, RZ ;  /* 0x000000ffff027224 */ /* 0x000fe400078e00ff */
[----:B------:R-:W-:Y:S01]  /*0de0*/  IMAD.MOV.U32 R4, RZ, RZ, R0 ;  /* 0x000000ffff047224 */ /* 0x000fe200078e0000 */
[----:B------:R-:W-:Y:S01]  /*0df0*/  IADD3 R0, RZ, -R9, RZ ;  /* 0x80000009ff007210 */ /* 0x000fe20007ffe0ff */
[----:B------:R-:W-:-:S04]  /*0e00*/  IMAD.HI.U32 R3, R3, R7, R2 ;  /* 0x0000000703037227 */ /* 0x000fc800078e0002 */
[----:B------:R-:W-:Y:S02]  /*0e10*/  IMAD.MOV.U32 R2, RZ, RZ, R0 ;  /* 0x000000ffff027224 */ /* 0x000fe400078e0000 */
[----:B------:R-:W-:Y:S01]  /*0e20*/  IMAD.HI.U32 R0, R3, R4, RZ ;  /* 0x0000000403007227 */ /* 0x000fe200078e00ff */
[----:B------:R-:W-:-:S03]  /*0e30*/  IADD3 R3, R10, 0x1000000, R8 ;  /* 0x010000000a037810 */ /* 0x000fc60007ffe008 */
[----:B------:R-:W-:-:S05]  /*0e40*/  IMAD R2, R0, R2, R4 ;  /* 0x0000000200027224 */ /* 0x000fca00078e0204 */
[----:B------:R-:W-:-:S13]  /*0e50*/  ISETP.GT.U32.AND P0, PT, R5, R2, PT ;  /* 0x000000020500720c */ /* 0x000fda0003f04070 */
[----:B------:R-:W-:Y:S01]  /*0e60*/  @!P0 IMAD.IADD R2, R2, 0x1, -R5 ;  /* 0x0000000102028824 */ /* 0x000fe200078e0a05 */
[----:B------:R-:W-:Y:S02]  /*0e70*/  @!P0 IADD3 R0, R0, 0x1, RZ ;  /* 0x0000000100008810 */ /* 0x000fe40007ffe0ff */
[----:B------:R-:W-:Y:S02]  /*0e80*/  ISETP.NE.AND P0, PT, R6, RZ, PT ;  /* 0x000000ff0600720c */ /* 0x000fe40003f05270 */
[----:B------:R-:W-:Y:S02]  /*0e90*/  ISETP.GE.U32.AND P2, PT, R2, R5, PT ;  /* 0x000000050200720c */ /* 0x000fe40003f46070 */
[----:B------:R-:W-:-:S04]  /*0ea0*/  LOP3.LUT R2, R8, R6, RZ, 0x3c, !PT ;  /* 0x0000000608027212 */ /* 0x000fc800078e3cff */
[----:B------:R-:W-:Y:S01]  /*0eb0*/  ISETP.GE.AND P1, PT, R2, RZ, PT ;  /* 0x000000ff0200720c */ /* 0x000fe20003f26270 */
[----:B------:R-:W-:-:S06]  /*0ec0*/  IMAD.MOV R2, RZ, RZ, -R6 ;  /* 0x000000ffff027224 */ /* 0x000fcc00078e0a06 */
[----:B------:R-:W-:-:S06]  /*0ed0*/  @P2 IADD3 R0, R0, 0x1, RZ ;  /* 0x0000000100002810 */ /* 0x000fcc0007ffe0ff */
[----:B------:R-:W-:Y:S02]  /*0ee0*/  @!P1 IADD3 R0, -R0, RZ, RZ ;  /* 0x000000ff00009210 */ /* 0x000fe40007ffe1ff */
[----:B------:R-:W-:-:S05]  /*0ef0*/  @!P0 LOP3.LUT R0, RZ, R6, RZ, 0x33, !PT ;  /* 0x00000006ff008212 */ /* 0x000fca00078e33ff */
[----:B------:R-:W-:Y:S02]  /*0f00*/  IMAD R214, R0, R2, R3 ;  /* 0x0000000200d67224 */ /* 0x000fe400078e0203 */
.L_x_454:
[----:B------:R-:W-:Y:S05]  /*0f10*/  BSYNC B0 ;  /* 0x0000000000007941 */ /* 0x000fea0003800000 */
.L_x_452:
[----:B------:R-:W-:-:S04]  /*0f20*/  LOP3.LUT R0, RZ, R0, RZ, 0x33, !PT ;  /* 0x00000000ff007212 */ /* 0x000fc800078e33ff */
[----:B------:R-:W-:Y:S01]  /*0f30*/  IADD3 R213, R0, R12, RZ ;  /* 0x0000000c00d57210 */ /* 0x000fe20007ffe0ff */
[----:B------:R-:W-:Y:S05]  /*0f40*/  BRA `(.L_x_455) ;  /* 0x0000004000007947 */ /* 0x000fea0003800000 */
.L_x_443:
[----:B-1----:R-:W-:Y:S01]  /*0f50*/  IMAD.MOV.U32 R213, RZ, RZ, RZ ;  /* 0x000000ffffd57224 */ /* 0x002fe200078e00ff */
[----:B------:R-:W-:Y:S01]  /*0f60*/  MOV R214, RZ ;  /* 0x000000ff00d67202 */ /* 0x000fe20000000f00 */
[----:B------:R-:W-:Y:S01]  /*0f70*/  IMAD.U32 R212, RZ, RZ, UR4 ;  /* 0x00000004ffd47e24 */ /* 0x000fe2000f8e00ff */
[----:B------:R-:W-:Y:S02]  /*0f80*/  MOV R215, c[0x0][0x53c] ;  /* 0x00014f0000d77a02 */ /* 0x000fe40000000f00 */
.L_x_455:
[----:B------:R-:W-:Y:S01]  /*0f90*/  ISETP.NE.AND P0, PT, R13, RZ, PT ;  /* 0x000000ff0d00720c */ /* 0x000fe20003f05270 */
[----:B------:R-:W-:-:S12]  /*0fa0*/  WARPSYNC 0xffffffff ;  /* 0xffffffff00007948 */ /* 0x000fd80003800000 */
[----:B------:R1:W-:Y:S04]  /*0fb0*/  @!P0 STS.128 [0x18100], R212 ;  /* 0x018100d4ff008388 */ /* 0x0003e80000000c00 */
[----:B------:R-:W-:Y:S06]  /*0fc0*/  BAR.ARV 0x5, 0x100 ;  /* 0x0144000000007b1d */ /* 0x000fec0000002000 */
.L_x_441:
[----:B-1----:R-:W-:-:S13]  /*0fd0*/  ISETP.GE.AND P0, PT, R215, c[0x0][0x53c], PT ;  /* 0x00014f00d7007a0c */ /* 0x002fda0003f06270 */
        /* <DEDUP_REMOVED lines=13> */
[----:B------:R-:W-:Y:S02]  /*10b0*/  SHF.R.S32.HI R216, RZ, 0x3, R15 ;  /* 0x00000003ffd87819 */ /* 0x000fe4000001140f */
[----:B------:R-:W-:Y:S01]  /*10c0*/  LEA.HI R8, R9, R17, RZ, 0x5 ;  /* 0x0000001109087211 */ /* 0x000fe200078f28ff */
[----:B------:R-:W-:Y:S01]  /*10d0*/  IMAD.IADD R14, R3, 0x1, -R0 ;  /* 0x00000001030e7824 */ /* 0x000fe200078e0a00 */
[----:B------:R-:W-:Y:S01]  /*10e0*/  LOP3.LUT R0, R2, 0xfffffff0, RZ, 0xc0, !PT ;  /* 0xfffffff002007812 */ /* 0x000fe200078ec0ff */
[----:B------:R-:W-:Y:S01]  /*10f0*/  IMAD.SHL.U32 R4, R216, 0x40, RZ ;  /* 0x00000040d8047824 */ /* 0x000fe200078e00ff */
[----:B------:R-:W-:Y:S02]  /*1100*/  SHF.R.S32.HI R2, RZ, 0x1f, R13 ;  /* 0x0000001fff027819 */ /* 0x000fe4000001140d */
[----:B------:R-:W-:Y:S01]  /*1110*/  LOP3.LUT R3, R15, 0xfffffff8, RZ, 0xc0, !PT ;  /* 0xfffffff80f037812 */ /* 0x000fe200078ec0ff */
[----:B------:R-:W-:Y:S01]  /*1120*/  IMAD.IADD R0, R17, 0x1, -R0 ;  /* 0x0000000111007824 */ /* 0x000fe200078e0a00 */
[----:B------:R-:W-:-:S02]  /*1130*/  LEA.HI R2, R2, R7, RZ, 0x3 ;  /* 0x0000000702027211 */ /* 0x000fc400078f18ff */
[----:B------:R-:W-:Y:S01]  /*1140*/  LEA.HI R9, R9, R17, RZ, 0x6 ;  /* 0x0000001109097211 */ /* 0x000fe200078f30ff */
[----:B------:R-:W-:Y:S01]  /*1150*/  IMAD.IADD R197, R17, 0x1, -R3 ;  /* 0x0000000111c57824 */ /* 0x000fe200078e0a03 */
[----:B------:R-:W-:Y:S02]  /*1160*/  SHF.R.S32.HI R5, RZ, 0x1f, R0 ;  /* 0x0000001fff057819 */ /* 0x000fe40000011400 */
[----:B------:R-:W-:Y:S01]  /*1170*/  LOP3.LUT R3, R2, 0xfffffff8, RZ, 0xc0, !PT ;  /* 0xfffffff802037812 */ /* 0x000fe200078ec0ff */
[----:B------:R-:W-:Y:S01]  /*1180*/  IMAD.SHL.U32 R182, R197, 0x8, RZ ;  /* 0x00000008c5b67824 */ /* 0x000fe200078e00ff */
[----:B------:R-:W-:Y:S01]  /*1190*/  LEA.HI R10, R5, R0, RZ, 0x3 ;  /* 0x00000000050a7211 */ /* 0x000fe200078f18ff */
[----:B------:R-:W-:Y:S01]  /*11a0*/  IMAD.SHL.U32 R9, R9, 0x8, RZ ;  /* 0x0000000809097824 */ /* 0x000fe200078e00ff */
[----:B------:R-:W-:Y:S01]  /*11b0*/  LOP3.LUT R2, R4, 0x1c0, RZ, 0xc0, !PT ;  /* 0x000001c004027812 */ /* 0x000fe200078ec0ff */
[----:B------:R-:W-:Y:S01]  /*11c0*/  IMAD.IADD R7, R7, 0x1, -R3 ;  /* 0x0000000107077824 */ /* 0x000fe200078e0a03 */
[----:B------:R-:W-:Y:S01]  /*11d0*/  LOP3.LUT R3, R10, 0xfffffff8, RZ, 0xc0, !PT ;  /* 0xfffffff80a037812 */ /* 0x000fe200078ec0ff */
[----:B------:R-:W-:Y:S01]  /*11e0*/  IMAD R196, R197, 0x20, R216 ;  /* 0x00000020c5c47824 */ /* 0x000fe200078e02d8 */
[----:B------:R-:W-:-:S02]  /*11f0*/  SHF.R.U32.HI R4, RZ, 0x3, R2 ;  /* 0x00000003ff047819 */ /* 0x000fc40000011602 */
[----:B------:R-:W-:Y:S01]  /*1200*/  LOP3.LUT R2, R2, 0x38, R182, 0xf8, !PT ;  /* 0x0000003802027812 */ /* 0x000fe200078ef8b6 */
[----:B------:R-:W-:Y:S01]  /*1210*/  IMAD.IADD R5, R0, 0x1, -R3 ;  /* 0x0000000100057824 */ /* 0x000fe200078e0a03 */
[----:B------:R-:W-:Y:S02]  /*1220*/  LOP3.LUT R0, R8, 0xffffffe0, RZ, 0xc0, !PT ;  /* 0xffffffe008007812 */ /* 0x000fe400078ec0ff */
[----:B------:R-:W-:Y:S02]  /*1230*/  LOP3.LUT R11, R2, R4, RZ, 0x3c, !PT ;  /* 0x00000004020b7212 */ /* 0x000fe400078e3cff */
[----:B------:R-:W-:Y:S01]  /*1240*/  SHF.R.S32.HI R4, RZ, 0x5, R8 ;  /* 0x00000005ff047819 */ /* 0x000fe20000011408 */
        /* <DEDUP_REMOVED lines=32> */
[----:B------:R-:W-:Y:S01]  /*1450*/  IMAD.IADD R211, R0, 0x1, -R3 ;  /* 0x0000000100d37824 */ /* 0x000fe200078e0a03 */
[----:B------:R-:W-:Y:S01]  /*1460*/  SHF.R.U32.HI R2, RZ, 0x3, R2 ;  /* 0x00000003ff027819 */ /* 0x000fe20000011602 */
[----:B------:R-:W-:Y:S01]  /*1470*/  IMAD.MOV.U32 R10, RZ, RZ, 0x40 ;  /* 0x00000040ff0a7424 */ /* 0x000fe200078e00ff */
[----:B------:R-:W-:Y:S01]  /*1480*/  LEA.HI R3, R4, R4, RZ, 0x1d ;  /* 0x0000000404037211 */ /* 0x000fe200078fe8ff */
[----:B------:R1:W-:Y:S01]  /*1490*/  STL [R1+0x10], R15 ;  /* 0x0000100f01007387 */ /* 0x0003e20000100800 */
[----:B------:R-:W-:Y:S01]  /*14a0*/  LOP3.LUT R2, R6, R2, RZ, 0x3c, !PT ;  /* 0x0000000206027212 */ /* 0x000fe200078e3cff */
[----:B------:R-:W-:Y:S01]  /*14b0*/  IMAD R0, R14, 0x200, R13 ;  /* 0x000002000e007824 */ /* 0x000fe200078e020d */
[----:B------:R-:W-:Y:S01]  /*14c0*/  LOP3.LUT R4, R7, 0xfffffe00, RZ, 0xc0, !PT ;  /* 0xfffffe0007047812 */ /* 0x000fe200078ec0ff */
[----:B------:R-:W-:Y:S01]  /*14d0*/  IMAD.IADD R7, R5, 0x1, R3 ;  /* 0x0000000105077824 */ /* 0x000fe200078e0203 */
[----:B------:R-:W-:Y:S01]  /*14e0*/  IADD3 R191, R182, 0x40, RZ ;  /* 0x00000040b6bf7810 */ /* 0x000fe20007ffe0ff */
[----:B------:R-:W-:Y:S01]  /*14f0*/  IMAD R211, R211, 0x8, R15 ;  /* 0x00000008d3d37824 */ /* 0x000fe200078e020f */
[CC--:B------:R-:W-:Y:S01]  /*1500*/  IADD3 R3, R2.reuse, R4.reuse, R8 ;  /* 0x0000000402037210 */ /* 0x0c0fe20007ffe008 */
[----:B------:R-:W-:Y:S01]  /*1510*/  IMAD.MOV.U32 R8, RZ, RZ, 0x20 ;  /* 0x00000020ff087424 */ /* 0x000fe200078e00ff */
[----:B------:R-:W-:-:S02]  /*1520*/  LOP3.LUT R4, R2, R4, RZ, 0xfc, !PT ;  /* 0x0000000402047212 */ /* 0x000fc400078efcff */
[----:B------:R-:W-:Y:S02]  /*1530*/  LOP3.LUT R2, R12, 0x7ffffffc, RZ, 0xc0, !PT ;  /* 0x7ffffffc0c027812 */ /* 0x000fe400078ec0ff */
[----:B------:R-:W-:Y:S02]  /*1540*/  SHF.R.S32.HI R5, RZ, 0x1f, R191 ;  /* 0x0000001fff057819 */ /* 0x000fe400000114bf */
[----:B------:R-:W-:Y:S01]  /*1550*/  SEL R5, R8, 0xffffffe0, !P1 ;  /* 0xffffffe008057807 */ /* 0x000fe20004800000 */
[----:B------:R-:W-:Y:S01]  /*1560*/  IMAD.IADD R2, R16, 0x1, -R2 ;  /* 0x0000000110027824 */ /* 0x000fe200078e0a02 */
[----:B------:R-:W-:Y:S02]  /*1570*/  LEA R227, R7, 0x80, 0x1 ;  /* 0x0000008007e37811 */ /* 0x000fe400078e08ff */
[----:B------:R-:W-:Y:S01]  /*1580*/  IADD3 R192, R182, 0x80, RZ ;  /* 0x00000080b6c07810 */ /* 0x000fe20007ffe0ff */
[----:B------:R-:W-:Y:S01]  /*1590*/  IMAD.SHL.U32 R198, R2, 0x2, RZ ;  /* 0x0000000202c67824 */ /* 0x000fe200078e00ff */
[----:B------:R-:W-:Y:S01]  /*15a0*/  SEL R2, R8, 0xffffffe0, !P4 ;  /* 0xffffffe008027807 */ /* 0x000fe20006000000 */
[C---:B------:R-:W-:Y:S01]  /*15b0*/  IMAD.IADD R230, R227.reuse, 0x1, R5 ;  /* 0x00000001e3e67824 */ /* 0x040fe200078e0205 */
[----:B------:R-:W-:-:S02]  /*15c0*/  IADD3 R228, R227, -0x10, RZ ;  /* 0xfffffff0e3e47810 */ /* 0x000fc40007ffe0ff */
[C---:B------:R-:W-:Y:S02]  /*15d0*/  IADD3 R8, R198.reuse, 0x8, RZ ;  /* 0x00000008c6087810 */ /* 0x040fe40007ffe0ff */
[C---:B------:R-:W-:Y:S02]  /*15e0*/  IADD3 R251, R198.reuse, 0x18, RZ ;  /* 0x00000018c6fb7810 */ /* 0x040fe40007ffe0ff */
[C---:B------:R-:W-:Y:S02]  /*15f0*/  IADD3 R250, R198.reuse, 0x20, RZ ;  /* 0x00000020c6fa7810 */ /* 0x040fe40007ffe0ff */
[C---:B------:R-:W-:Y:S02]  /*1600*/  IADD3 R248, R198.reuse, 0x30, RZ ;  /* 0x00000030c6f87810 */ /* 0x040fe40007ffe0ff */
[C---:B------:R-:W-:Y:S02]  /*1610*/  IADD3 R247, R198.reuse, 0x38, RZ ;  /* 0x00000038c6f77810 */ /* 0x040fe40007ffe0ff */
[----:B------:R-:W-:-:S02]  /*1620*/  IADD3 R245, R198, 0x48, RZ ;  /* 0x00000048c6f57810 */ /* 0x000fc40007ffe0ff */
[C---:B------:R-:W-:Y:S02]  /*1630*/  IADD3 R244, R198.reuse, 0x50, RZ ;  /* 0x00000050c6f47810 */ /* 0x040fe40007ffe0ff */
[C---:B------:R-:W-:Y:S02]  /*1640*/  IADD3 R242, R198.reuse, 0x60, RZ ;  /* 0x00000060c6f27810 */ /* 0x040fe40007ffe0ff */
[C---:B------:R-:W-:Y:S02]  /*1650*/  IADD3 R241, R198.reuse, 0x68, RZ ;  /* 0x00000068c6f17810 */ /* 0x040fe40007ffe0ff */
[----:B------:R-:W-:Y:S02]  /*1660*/  SHF.R.S32.HI R7, RZ, 0x1f, R8 ;  /* 0x0000001fff077819 */ /* 0x000fe40000011408 */
[C---:B------:R-:W-:Y:S02]  /*1670*/  IADD3 R239, R198.reuse, 0x78, RZ ;  /* 0x00000078c6ef7810 */ /* 0x040fe40007ffe0ff */
[----:B------:R-:W-:-:S02]  /*1680*/  IADD3 R238, R198, 0x80, RZ ;  /* 0x00000080c6ee7810 */ /* 0x000fc40007ffe0ff */
[----:B------:R-:W-:Y:S02]  /*1690*/  SHF.R.S32.HI R8, RZ, 0x1f, R251 ;  /* 0x0000001fff087819 */ /* 0x000fe400000114fb */
[----:B------:R-:W-:Y:S02]  /*16a0*/  SHF.R.S32.HI R7, RZ, 0x1f, R250 ;  /* 0x0000001fff077819 */ /* 0x000fe400000114fa */
[----:B------:R-:W-:Y:S02]  /*16b0*/  SHF.R.S32.HI R6, RZ, 0x1f, R192 ;  /* 0x0000001fff067819 */ /* 0x000fe400000114c0 */
[C---:B------:R-:W-:Y:S02]  /*16c0*/  IADD3 R236, R198.reuse, 0x90, RZ ;  /* 0x00000090c6ec7810 */ /* 0x040fe40007ffe0ff */
[----:B------:R-:W-:Y:S02]  /*16d0*/  IADD3 R235, R198, 0x98, RZ ;  /* 0x00000098c6eb7810 */ /* 0x000fe40007ffe0ff */
[----:B------:R-:W-:-:S02]  /*16e0*/  SHF.R.S32.HI R8, RZ, 0x1f, R248 ;  /* 0x0000001fff087819 */ /* 0x000fc400000114f8 */
[----:B------:R-:W-:Y:S02]  /*16f0*/  SHF.R.S32.HI R7, RZ, 0x1f, R247 ;  /* 0x0000001fff077819 */ /* 0x000fe400000114f7 */
[----:B------:R-:W-:Y:S02]  /*1700*/  @P0 IADD3 R228, R227, 0x10, RZ ;  /* 0x00000010e3e40810 */ /* 0x000fe40007ffe0ff */
[----:B------:R-:W-:Y:S02]  /*1710*/  SEL R6, R10, 0xffffffc0, !P2 ;  /* 0xffffffc00a067807 */ /* 0x000fe40005000000 */
[C---:B------:R-:W-:Y:S01]  /*1720*/  IADD3 R233, R198.reuse, 0xa8, RZ ;  /* 0x000000a8c6e97810 */ /* 0x040fe20007ffe0ff */
[----:B------:R-:W-:Y:S01]  /*1730*/  IMAD.IADD R229, R5, 0x1, R228 ;  /* 0x0000000105e57824 */ /* 0x000fe200078e02e4 */
[----:B------:R-:W-:Y:S02]  /*1740*/  IADD3 R232, R198, 0xb0, RZ ;  /* 0x000000b0c6e87810 */ /* 0x000fe40007ffe0ff */
[----:B------:R-:W-:-:S02]  /*1750*/  SHF.R.S32.HI R8, RZ, 0x1f, R245 ;  /* 0x0000001fff087819 */ /* 0x000fc400000114f5 */
[----:B------:R-:W-:Y:S02]  /*1760*/  SHF.R.S32.HI R7, RZ, 0x1f, R244 ;  /* 0x0000001fff077819 */ /* 0x000fe400000114f4 */
[----:B------:R-:W-:Y:S02]  /*1770*/  IADD3 R231, R198, 0xb8, RZ ;  /* 0x000000b8c6e77810 */ /* 0x000fe40007ffe0ff */
[----:B------:R-:W-:Y:S02]  /*1780*/  SHF.R.S32.HI R8, RZ, 0x1f, R242 ;  /* 0x0000001fff087819 */ /* 0x000fe400000114f2 */
[----:B------:R-:W-:Y:S02]  /*1790*/  SHF.R.S32.HI R7, RZ, 0x1f, R241 ;  /* 0x0000001fff077819 */ /* 0x000fe400000114f1 */
[----:B------:R-:W-:Y:S02]  /*17a0*/  SHF.R.S32.HI R8, RZ, 0x1f, R239 ;  /* 0x0000001fff087819 */ /* 0x000fe400000114ef */
[----:B------:R-:W-:-:S02]  /*17b0*/  SHF.R.S32.HI R7, RZ, 0x1f, R238 ;  /* 0x0000001fff077819 */ /* 0x000fc400000114ee */
[----:B------:R-:W-:Y:S01]  /*17c0*/  LEA R173, R3, 0xc100, 0x1 ;  /* 0x0000c10003ad7811 */ /* 0x000fe200078e08ff */
[----:B------:R-:W-:Y:S01]  /*17d0*/  IMAD.IADD R3, R6, 0x1, R228 ;  /* 0x0000000106037824 */ /* 0x000fe200078e02e4 */
[----:B------:R-:W-:Y:S02]  /*17e0*/  LEA R168, R4, 0x100, 0x1 ;  /* 0x0000010004a87811 */ /* 0x000fe400078e08ff */
[----:B------:R-:W-:Y:S01]  /*17f0*/  SHF.R.S32.HI R8, RZ, 0x1f, R236 ;  /* 0x0000001fff087819 */ /* 0x000fe200000114ec */
[----:B------:R-:W-:Y:S01]  /*1800*/  IMAD.IADD R174, R173, 0x1, R2 ;  /* 0x00000001adae7824 */ /* 0x000fe200078e0202 */
[----:B------:R-:W-:Y:S01]  /*1810*/  SHF.R.S32.HI R7, RZ, 0x1f, R235 ;  /* 0x0000001fff077819 */ /* 0x000fe200000114eb */
[----:B------:R-:W-:Y:S01]  /*1820*/  IMAD.IADD R169, R2, 0x1, R168 ;  /* 0x0000000102a97824 */ /* 0x000fe200078e02a8 */
[----:B------:R-:W-:Y:S01]  /*1830*/  SHF.R.S32.HI R8, RZ, 0x1f, R233 ;  /* 0x0000001fff087819 */ /* 0x000fe200000114e9 */
[----:B------:R-:W-:Y:S01]  /*1840*/  IMAD.IADD R8, R227, 0x1, R6 ;  /* 0x00000001e3087824 */ /* 0x000fe200078e0206 */
[----:B------:R-:W-:Y:S01]  /*1850*/  SHF.R.S32.HI R7, RZ, 0x1f, R232 ;  /* 0x0000001fff077819 */ /* 0x000fe200000114e8 */
[--C-:B------:R-:W-:Y:S01]  /*1860*/  IMAD.IADD R2, R229, 0x1, R6.reuse ;  /* 0x00000001e5027824 */ /* 0x100fe200078e0206 */
[----:B------:R-:W-:Y:S01]  /*1870*/  SHF.R.S32.HI R7, RZ, 0x1f, R231 ;  /* 0x0000001fff077819 */ /* 0x000fe200000114e7 */
[----:B------:R-:W-:Y:S01]  /*1880*/  IMAD.IADD R7, R230, 0x1, R6 ;  /* 0x00000001e6077824 */ /* 0x000fe200078e0206 */
[----:B------:R1:W-:Y:S01]  /*1890*/  STL [R1+0xc], R8 ;  /* 0x00000c0801007387 */ /* 0x0003e20000100800 */
[----:B------:R-:W-:-:S02]  /*18a0*/  LOP3.LUT R9, R11, 0x7ffffe00, R9, 0xf8, !PT ;  /* 0x7ffffe000b097812 */ /* 0x000fc400078ef809 */
[C---:B------:R-:W-:Y:S01]  /*18b0*/  IADD3 R252, R198.reuse, 0x10, RZ ;  /* 0x00000010c6fc7810 */ /* 0x040fe20007ffe0ff */
[----:B------:R1:W-:Y:S01]  /*18c0*/  STL [R1+0x8], R7 ;  /* 0x0000080701007387 */ /* 0x0003e20000100800 */
[C---:B------:R-:W-:Y:S01]  /*18d0*/  IADD3 R249, R198.reuse, 0x28, RZ ;  /* 0x00000028c6f97810 */ /* 0x040fe20007ffe0ff */
[----:B------:R-:W-:Y:S01]  /*18e0*/  IMAD.SHL.U32 R179, R9, 0x2, RZ ;  /* 0x0000000209b37824 */ /* 0x000fe200078e00ff */
[C---:B------:R-:W-:Y:S01]  /*18f0*/  IADD3 R246, R198.reuse, 0x40, RZ ;  /* 0x00000040c6f67810 */ /* 0x040fe20007ffe0ff */
[----:B------:R1:W-:Y:S01]  /*1900*/  STL [R1+0x4], R3 ;  /* 0x0000040301007387 */ /* 0x0003e20000100800 */
[----:B------:R-:W-:Y:S02]  /*1910*/  SHF.R.S32.HI R9, RZ, 0x1f, R198 ;  /* 0x0000001fff097819 */ /* 0x000fe400000114c6 */
[----:B------:R-:W-:Y:S01]  /*1920*/  IADD3 R243, R198, 0x58, RZ ;  /* 0x00000058c6f37810 */ /* 0x000fe20007ffe0ff */
[----:B------:R1:W-:Y:S01]  /*1930*/  STL [R1], R2 ;  /* 0x0000000201007387 */ /* 0x0003e20000100800 */
[----:B------:R-:W-:-:S02]  /*1940*/  LEA R165, R0, 0x6100, 0x1 ;  /* 0x0000610000a57811 */ /* 0x000fc400078e08ff */
[----:B------:R-:W-:Y:S02]  /*1950*/  IADD3 R240, R198, 0x70, RZ ;  /* 0x00000070c6f07810 */ /* 0x000fe40007ffe0ff */
[----:B------:R-:W-:Y:S02]  /*1960*/  SHF.R.S32.HI R9, RZ, 0x1f, R252 ;  /* 0x0000001fff097819 */ /* 0x000fe400000114fc */
[----:B------:R-:W-:Y:S02]  /*1970*/  SEL R0, R10, 0xffffffc0, !P3 ;  /* 0xffffffc00a007807 */ /* 0x000fe40005800000 */
[C---:B------:R-:W-:Y:S02]  /*1980*/  IADD3 R237, R198.reuse, 0x88, RZ ;  /* 0x00000088c6ed7810 */ /* 0x040fe40007ffe0ff */
[----:B------:R-:W-:Y:S01]  /*1990*/  SHF.R.S32.HI R9, RZ, 0x1f, R249 ;  /* 0x0000001fff097819 */ /* 0x000fe200000114f9 */
[----:B------:R-:W-:Y:S01]  /*19a0*/  IMAD.IADD R176, R173, 0x1, R0 ;  /* 0x00000001adb07824 */ /* 0x000fe200078e0200 */
[----:B------:R-:W-:Y:S01]  /*19b0*/  IADD3 R234, R198, 0xa0, RZ ;  /* 0x000000a0c6ea7810 */ /* 0x000fe20007ffe0ff */
        /* <DEDUP_REMOVED lines=8> */
[----:B-1----:R-:W-:Y:S02]  /*1a40*/  SHF.R.S32.HI R9, RZ, 0x1f, R234 ;  /* 0x0000001fff097819 */ /* 0x002fe400000114ea */
.L_x_621:
[----:B------:R-:W-:Y:S01]  /*1a50*/  ISETP.NE.U32.AND P0, PT, RZ, c[0x0][0x370], PT ;  /* 0x0000dc00ff007a0c */ /* 0x000fe20003f05070 */
[----:B------:R-:W-:Y:S01]  /*1a60*/  IMAD.MOV.U32 R13, RZ, RZ, 0x4 ;  /* 0x00000004ff0d7424 */ /* 0x000fe200078e00ff */
[----:B------:R-:W-:Y:S01]  /*1a70*/  ISETP.NE.U32.AND P2, PT, RZ, c[0x0][0x360], PT ;  /* 0x0000d800ff007a0c */ /* 0x000fe20003f45070 */
[----:B------:R-:W-:Y:S01]  /*1a80*/  IMAD.MOV.U32 R200, RZ, RZ, RZ ;  /* 0x000000ffffc87224 */ /* 0x000fe200078e00ff */
[----:B------:R-:W-:Y:S01]  /*1a90*/  ISETP.NE.AND.EX P1, PT, RZ, c[0x0][0x374], PT, P0 ;  /* 0x0000dd00ff007a0c */ /* 0x000fe20003f25300 */
[----:B------:R-:W-:Y:S01]  /*1aa0*/  IMAD.MOV.U32 R12, RZ, RZ, RZ ;  /* 0x000000ffff0c7224 */ /* 0x000fe200078e00ff */
[----:B------:R-:W-:Y:S01]  /*1ab0*/  ISETP.NE.AND.EX P0, PT, RZ, c[0x0][0x364], PT, P2 ;  /* 0x0000d900ff007a0c */ /* 0x000fe20003f05320 */
[----:B------:R-:W-:Y:S01]  /*1ac0*/  IMAD.WIDE R2, R215, R13, c[0x0][0x348] ;  /* 0x0000d200d7027625 */ /* 0x000fe200078e020d */
[----:B------:R-:W-:-:S04]  /*1ad0*/  ISETP.NE.U32.AND P3, PT, RZ, c[0x0][0x348], PT ;  /* 0x0000d200ff007a0c */ /* 0x000fc80003f65070 */
[----:B------:R-:W-:-:S05]  /*1ae0*/  ISETP.NE.AND.EX P3, PT, RZ, c[0x0][0x34c], PT, P3 ;  /* 0x0000d300ff007a0c */ /* 0x000fca0003f65330 */
[----:B------:R-:W-:-:S04]  /*1af0*/  @P1 IMAD.WIDE R6, R215, R13, c[0x0][0x370] ;  /* 0x0000dc00d7061625 */ /* 0x000fc800078e020d */
[----:B------:R-:W-:Y:S01]  /*1b00*/  @P0 IMAD.WIDE R4, R215, R13, c[0x0][0x360] ;  /* 0x0000d800d7040625 */ /* 0x000fe200078e020d */
[----:B------:R1:W5:Y:S04]  /*1b10*/  @P1 LDG.E R200, [R6.64] ;  /* 0x0000000806c81981 */ /* 0x000368000c1e1900 */
        /* <DEDUP_REMOVED lines=9> */
.L_x_456:
[----:B------:R-:W-:-:S04]  /*1bb0*/  ISETP.NE.U32.AND P0, PT, RZ, c[0x0][0x368], PT ;  /* 0x0000da00ff007a0c */ /* 0x000fc80003f05070 */
[----:B------:R-:W-:-:S13]  /*1bc0*/  ISETP.NE.AND.EX P0, PT, RZ, c[0x0][0x36c], PT, P0 ;  /* 0x0000db00ff007a0c */ /* 0x000fda0003f05300 */
[----:B------:R-:W-:Y:S05]  /*1bd0*/  @!P0 BRA `(.L_x_457) ;  /* 0x0000003000008947 */ /* 0x000fea0003800000 */
[----:B-1----:R-:W-:-:S05]  /*1be0*/  IMAD.WIDE R2, R215, R13, c[0x0][0x368] ;  /* 0x0000da00d7027625 */ /* 0x002fca00078e020d */
[----:B------:R1:W5:Y:S01]  /*1bf0*/  LDG.E R0, [R2.64] ;  /* 0x0000000802007981 */ /* 0x000362000c1e1900 */
[----:B------:R-:W-:Y:S05]  /*1c00*/  BRA `(.L_x_458) ;  /* 0x0000008000007947 */ /* 0x000fea0003800000 */
.L_x_457:
[----:B------:R-:W-:Y:S01]  /*1c10*/  ISETP.NE.U32.AND P0, PT, RZ, c[0x0][0x350], PT ;  /* 0x0000d400ff007a0c */ /* 0x000fe20003f05070 */
[----:B------:R-:W-:-:S03]  /*1c20*/  IMAD.U32 R0, RZ, RZ, UR5 ;  /* 0x00000005ff007e24 */ /* 0x000fc6000f8e00ff */
[----:B------:R-:W-:-:S13]  /*1c30*/  ISETP.NE.AND.EX P0, PT, RZ, c[0x0][0x354], PT, P0 ;  /* 0x0000d500ff007a0c */ /* 0x000fda0003f05300 */
[----:B------:R-:W-:Y:S05]  /*1c40*/  @!P0 BRA `(.L_x_458) ;  /* 0x0000004000008947 */ /* 0x000fea0003800000 */
[----:B-1----:R-:W-:-:S05]  /*1c50*/  IMAD.WIDE R2, R215, R13, c[0x0][0x350] ;  /* 0x0000d400d7027625 */ /* 0x002fca00078e020d */
[----:B------:R-:W2:Y:S04]  /*1c60*/  LDG.E R4, [R2.64] ;  /* 0x0000000802047981 */ /* 0x000ea8000c1e1900 */
[----:B------:R-:W2:Y:S02]  /*1c70*/  LDG.E R0, [R2.64+0x4] ;  /* 0x0000040802007981 */ /* 0x000ea4000c1e1900 */
[----:B--2---:R-:W-:Y:S02]  /*1c80*/  IADD3 R0, -R4, R0, RZ ;  /* 0x0000000004007210 */ /* 0x004fe40007ffe1ff */
.L_x_458:
[----:B-1----:R-:W-:Y:S01]  /*1c90*/  IMAD.MOV.U32 R2, RZ, RZ, c[0x0][0x2c4] ;  /* 0x0000b100ff027624 */ /* 0x002fe200078e00ff */
[----:B------:R-:W-:Y:S01]  /*1ca0*/  LOP3.LUT R224, R224, 0xfffffffe, RZ, 0xc0, !PT ;  /* 0xfffffffee0e07812 */ /* 0x000fe200078ec0ff */
[----:B------:R-:W-:Y:S02]  /*1cb0*/  IMAD.SHL.U32 R210, R213, 0x80, RZ ;  /* 0x00000080d5d27824 */ /* 0x000fe400078e00ff */
[----:B------:R-:W-:Y:S01]  /*1cc0*/  IMAD.MOV.U32 R7, RZ, RZ, c[0x0][0x32c] ;  /* 0x0000cb00ff077624 */ /* 0x000fe200078e00ff */
[----:B------:R-:W-:Y:S01]  /*1cd0*/  ISETP.NE.AND P4, PT, R2, 0x1, PT ;  /* 0x000000010200780c */ /* 0x000fe20003f85270 */
[----:B-----5:R-:W-:Y:S01]  /*1ce0*/  IMAD.IADD R194, R0, 0x1, -R200 ;  /* 0x0000000100c27824 */ /* 0x020fe200078e0ac8 */
[----:B------:R-:W-:-:S02]  /*1cf0*/  IADD3 R2, R210, 0x7f, RZ ;  /* 0x0000007fd2027810 */ /* 0x000fc40007ffe0ff */
[----:B------:R-:W-:-:S03]  /*1d00*/  ISETP.GE.AND P1, PT, R7, 0x1, PT ;  /* 0x000000010700780c */ /* 0x000fc60003f26270 */
[----:B------:R-:W-:-:S06]  /*1d10*/  IMAD.MOV.U32 R0, RZ, RZ, R2 ;  /* 0x000000ffff007224 */ /* 0x000fcc00078e0002 */
[----:B------:R-:W-:Y:S01]  /*1d20*/  @P4 IMAD.HI.U32 R3, R2, c[0x0][0x2c8], RZ ;  /* 0x0000b20002034a27 */ /* 0x000fe200078e00ff */
[----:B------:R-:W-:Y:S02]  /*1d30*/  IADD3 R2, R194, 0x1, -R195 ;  /* 0x00000001c2027810 */ /* 0x000fe40007ffe8c3 */
[----:B------:R-:W-:Y:S02]  /*1d40*/  @P4 LOP3.LUT R224, R224, 0x1, RZ, 0xfc, !PT ;  /* 0x00000001e0e04812 */ /* 0x000fe400078efcff */
[----:B------:R-:W-:Y:S02]  /*1d50*/  @P4 SHF.R.U32.HI R0, RZ, c[0x0][0x2cc], R3 ;  /* 0x0000b300ff004a19 */ /* 0x000fe40000011603 */
[----:B------:R-:W-:-:S03]  /*1d60*/  LOP3.LUT R224, R224, 0xfffffffd, RZ, 0xc0, !PT ;  /* 0xfffffffde0e07812 */ /* 0x000fc600078ec0ff */
[----:B------:R-:W-:Y:S01]  /*1d70*/  IMAD.IADD R0, R2, 0x1, R0 ;  /* 0x0000000102007824 */ /* 0x000fe200078e0200 */
[----:B------:R-:W-:-:S04]  /*1d80*/  @P1 LOP3.LUT R224, R224, 0x2, RZ, 0xfc, !PT ;  /* 0x00000002e0e01812 */ /* 0x000fc800078efcff */
[----:B------:R-:W-:Y:S01]  /*1d90*/  IADD3 R3, R0, c[0x0][0x328], RZ ;  /* 0x0000ca0000037a10 */ /* 0x000fe20007ffe0ff */
[----:B------:R-:W-:Y:S05]  /*1da0*/  @!P1 BRA `(.L_x_459) ;  /* 0x0000010000009947 */ /* 0x000fea0003800000 */
[C---:B------:R-:W-:Y:S01]  /*1db0*/  ISETP.GT.AND P0, PT, R0.reuse, RZ, PT ;  /* 0x000000ff0000720c */ /* 0x040fe20003f04270 */
[----:B------:R-:W-:Y:S01]  /*1dc0*/  BSSY B0, `(.L_x_460) ;  /* 0x000000c000007945 */ /* 0x000fe20003800000 */
[----:B------:R-:W-:-:S11]  /*1dd0*/  IADD3 R2, R0, -0x1, RZ ;  /* 0xffffffff00027810 */ /* 0x000fd60007ffe0ff */
[----:B------:R-:W-:Y:S05]  /*1de0*/  @P0 BRA `(.L_x_461) ;  /* 0x0000006000000947 */ /* 0x000fea0003800000 */
[----:B------:R-:W-:Y:S01]  /*1df0*/  ISETP.NE.AND P0, PT, R7, 0x1, PT ;  /* 0x000000010700780c */ /* 0x000fe20003f05270 */
[----:B------:R-:W-:-:S12]  /*1e00*/  IMAD.MOV R0, RZ, RZ, -R0 ;  /* 0x000000ffff007224 */ /* 0x000fd800078e0a00 */
[----:B------:R-:W-:-:S05]  /*1e10*/  @P0 IMAD.HI.U32 R2, R0, c[0x0][0x330], RZ ;  /* 0x0000cc0000020a27 */ /* 0x000fca00078e00ff */
[----:B------:R-:W-:-:S04]  /*1e20*/  @P0 SHF.R.U32.HI R0, RZ, c[0x0][0x334], R2 ;  /* 0x0000cd00ff000a19 */ /* 0x000fc80000011602 */
[----:B------:R-:W-:Y:S01]  /*1e30*/  LOP3.LUT R2, RZ, R0, RZ, 0x33, !PT ;  /* 0x00000000ff027212 */ /* 0x000fe200078e33ff */
[----:B------:R-:W-:Y:S05]  /*1e40*/  BRA `(.L_x_462) ;  /* 0x0000003000007947 */ /* 0x000fea0003800000 */
.L_x_461:
[----:B------:R-:W-:-:S13]  /*1e50*/  ISETP.NE.AND P0, PT, R7, 0x1, PT ;  /* 0x000000010700780c */ /* 0x000fda0003f05270 */
[----:B------:R-:W-:-:S05]  /*1e60*/  @P0 IMAD.HI.U32 R0, R2, c[0x0][0x330], RZ ;  /* 0x0000cc0002000a27 */ /* 0x000fca00078e00ff */
[----:B------:R-:W-:Y:S02]  /*1e70*/  @P0 SHF.R.U32.HI R2, RZ, c[0x0][0x334], R0 ;  /* 0x0000cd00ff020a19 */ /* 0x000fe40000011600 */
.L_x_462:
[----:B------:R-:W-:Y:S05]  /*1e80*/  BSYNC B0 ;  /* 0x0000000000007941 */ /* 0x000fea0003800000 */
.L_x_460:
[----:B------:R-:W-:-:S05]  /*1e90*/  IMAD R2, R2, R7, c[0x0][0x32c] ;  /* 0x0000cb0002027624 */ /* 0x000fca00078e0207 */
[----:B------:R-:W-:-:S04]  /*1ea0*/  IMNMX R3, R3, R2, PT ;  /* 0x0000000203037217 */ /* 0x000fc80003800200 */
.L_x_459:
[----:B------:R-:W-:Y:S01]  /*1eb0*/  IADD3 R3, R3, 0x3f, RZ ;  /* 0x0000003f03037810 */ /* 0x000fe20007ffe0ff */
[----:B------:R-:W-:Y:S01]  /*1ec0*/  @P4 IMAD.HI.U32 R4, R210, c[0x0][0x2c8], RZ ;  /* 0x0000b200d2044a27 */ /* 0x000fe200078e00ff */
[C---:B------:R-:W-:Y:S02]  /*1ed0*/  IADD3 R2, R194.reuse, 0x3f, RZ ;  /* 0x0000003fc2027810 */ /* 0x040fe40007ffe0ff */
[----:B------:R-:W-:Y:S01]  /*1ee0*/  SHF.R.S32.HI R5, RZ, 0x1f, R3 ;  /* 0x0000001fff057819 */ /* 0x000fe20000011403 */
[----:B------:R-:W-:Y:S01]  /*1ef0*/  IMAD.MOV.U32 R0, RZ, RZ, R210 ;  /* 0x000000ffff007224 */ /* 0x000fe200078e00d2 */
[----:B------:R-:W-:Y:S01]  /*1f00*/  SHF.R.S32.HI R6, RZ, 0x1f, R2 ;  /* 0x0000001fff067819 */ /* 0x000fe20000011402 */
[----:B------:R-:W-:Y:S01]  /*1f10*/  IMAD.IADD R223, R194, 0x1, -R195 ;  /* 0x00000001c2df7824 */ /* 0x000fe200078e0ac3 */
[----:B------:R-:W-:Y:S02]  /*1f20*/  @P4 SHF.R.U32.HI R0, RZ, c[0x0][0x2cc], R4 ;  /* 0x0000b300ff004a19 */ /* 0x000fe40000011604 */
[----:B------:R-:W-:-:S02]  /*1f30*/  LEA.HI R3, R5, R3, RZ, 0x6 ;  /* 0x0000000305037211 */ /* 0x000fc400078f30ff */
[----:B------:R-:W-:Y:S01]  /*1f40*/  LEA.HI R2, R6, R2, RZ, 0x6 ;  /* 0x0000000206027211 */ /* 0x000fe200078f30ff */
[----:B------:R-:W-:Y:S01]  /*1f50*/  IMAD.IADD R0, R223, 0x1, R0 ;  /* 0x00000001df007824 */ /* 0x000fe200078e0200 */
[----:B------:R-:W-:Y:S02]  /*1f60*/  SHF.R.S32.HI R3, RZ, 0x6, R3 ;  /* 0x00000006ff037819 */ /* 0x000fe40000011403 */
[----:B------:R-:W-:Y:S02]  /*1f70*/  SHF.R.S32.HI R4, RZ, 0x6, R2 ;  /* 0x00000006ff047819 */ /* 0x000fe40000011402 */
[----:B------:R-:W-:Y:S02]  /*1f80*/  IADD3 R2, R0, -c[0x0][0x324], RZ ;  /* 0x8000c90000027a10 */ /* 0x000fe40007ffe0ff */
[----:B------:R-:W-:Y:S01]  /*1f90*/  IMNMX R11, R4, R3, PT ;  /* 0x00000003040b7217 */ /* 0x000fe20003800200 */
[----:B------:R-:W-:Y:S05]  /*1fa0*/  @!P1 BRA `(.L_x_463) ;  /* 0x000000f000009947 */ /* 0x000fea0003800000 */
[----:B------:R-:W-:Y:S01]  /*1fb0*/  ISETP.GT.AND P0, PT, R0, -0x1, PT ;  /* 0xffffffff0000780c */ /* 0x000fe20003f04270 */
[----:B------:R-:W-:-:S12]  /*1fc0*/  BSSY B0, `(.L_x_464) ;  /* 0x000000b000007945 */ /* 0x000fd80003800000 */
[----:B------:R-:W-:Y:S05]  /*1fd0*/  @P0 BRA `(.L_x_465) ;  /* 0x0000006000000947 */ /* 0x000fea0003800000 */
[----:B------:R-:W-:Y:S02]  /*1fe0*/  ISETP.NE.AND P0, PT, R7, 0x1, PT ;  /* 0x000000010700780c */ /* 0x000fe40003f05270 */
[----:B------:R-:W-:-:S11]  /*1ff0*/  LOP3.LUT R0, RZ, R0, RZ, 0x33, !PT ;  /* 0x00000000ff007212 */ /* 0x000fd600078e33ff */
[----:B------:R-:W-:-:S05]  /*2000*/  @P0 IMAD.HI.U32 R3, R0, c[0x0][0x330], RZ ;  /* 0x0000cc0000030a27 */ /* 0x000fca00078e00ff */
[----:B------:R-:W-:-:S04]  /*2010*/  @P0 SHF.R.U32.HI R0, RZ, c[0x0][0x334], R3 ;  /* 0x0000cd00ff000a19 */ /* 0x000fc80000011603 */
[----:B------:R-:W-:Y:S01]  /*2020*/  LOP3.LUT R0, RZ, R0, RZ, 0x33, !PT ;  /* 0x00000000ff007212 */ /* 0x000fe200078e33ff */
[----:B------:R-:W-:Y:S05]  /*2030*/  BRA `(.L_x_466) ;  /* 0x0000003000007947 */ /* 0x000fea0003800000 */
.L_x_465:
[----:B------:R-:W-:-:S13]  /*2040*/  ISETP.NE.AND P0, PT, R7, 0x1, PT ;  /* 0x000000010700780c */ /* 0x000fda0003f05270 */
[----:B------:R-:W-:-:S05]  /*2050*/  @P0 IMAD.HI.U32 R3, R0, c[0x0][0x330], RZ ;  /* 0x0000cc0000030a27 */ /* 0x000fca00078e00ff */
[----:B------:R-:W-:Y:S02]  /*2060*/  @P0 SHF.R.U32.HI R0, RZ, c[0x0][0x334], R3 ;  /* 0x0000cd00ff000a19 */ /* 0x000fe40000011603 */
.L_x_466:
[----:B------:R-:W-:Y:S05]  /*2070*/  BSYNC B0 ;  /* 0x0000000000007941 */ /* 0x000fea0003800000 */
.L_x_464:
[----:B------:R-:W-:-:S05]  /*2080*/  IMAD R0, R0, c[0x0][0x32c], RZ ;  /* 0x0000cb0000007a24 */ /* 0x000fca00078e02ff */
[----:B------:R-:W-:-:S04]  /*2090*/  IMNMX R2, R2, R0, !PT ;  /* 0x0000000002027217 */ /* 0x000fc80007800200 */
.L_x_463:
[----:B------:R-:W-:Y:S01]  /*20a0*/  SHF.R.S32.HI R0, RZ, 0x1f, R2 ;  /* 0x0000001fff007819 */ /* 0x000fe20000011402 */
[----:B------:R-:W-:Y:S01]  /*20b0*/  BSSY B0, `(.L_x_467) ;  /* 0x000002c000007945 */ /* 0x000fe20003800000 */
[----:B------:R-:W-:Y:S02]  /*20c0*/  LOP3.LUT R3, R214, 0xff0000, RZ, 0xc0, !PT ;  /* 0x00ff0000d6037812 */ /* 0x000fe400078ec0ff */
[----:B------:R-:W-:Y:S02]  /*20d0*/  LEA.HI R0, R0, R2, RZ, 0x6 ;  /* 0x0000000200007211 */ /* 0x000fe400078f30ff */
[----:B------:R-:W-:Y:S02]  /*20e0*/  LOP3.LUT R2, R214, 0xff000000, RZ, 0xc0, !PT ;  /* 0xff000000d6027812 */ /* 0x000fe400078ec0ff */
[----:B------:R-:W-:-:S04]  /*20f0*/  SHF.R.S32.HI R0, RZ, 0x6, R0 ;  /* 0x00000006ff007819 */ /* 0x000fc80000011400 */
[----:B------:R-:W-:Y:S02]  /*2100*/  IMNMX R7, RZ, R0, !PT ;  /* 0x00000000ff077217 */ /* 0x000fe40007800200 */
[----:B------:R-:W-:Y:S01]  /*2110*/  SHF.R.U32.HI R0, RZ, 0x8, R2 ;  /* 0x00000008ff007819 */ /* 0x000fe20000011602 */
[----:B------:R-:W-:Y:S01]  /*2120*/  IMAD.MOV.U32 R2, RZ, RZ, RZ ;  /* 0x000000ffff027224 */ /* 0x000fe200078e00ff */
[----:B------:R-:W-:Y:S02]  /*2130*/  ISETP.GT.AND P0, PT, R11, R7, PT ;  /* 0x000000070b00720c */ /* 0x000fe40003f04270 */
[----:B------:R-:W-:-:S04]  /*2140*/  LEA.HI R0, R3, R0, RZ, 0x10 ;  /* 0x0000000003007211 */ /* 0x000fc800078f80ff */
[----:B------:R-:W-:Y:S02]  /*2150*/  LOP3.LUT R226, R0, 0xff, RZ, 0xc0, !PT ;  /* 0x000000ff00e27812 */ /* 0x000fe400078ec0ff */
[----:B------:R-:W-:-:S05]  /*2160*/  SHF.R.U32.HI R225, RZ, 0x10, R0 ;  /* 0x00000010ffe17819 */ /* 0x000fca0000011600 */
[----:B------:R-:W-:Y:S05]  /*2170*/  @!P0 BRA `(.L_x_468) ;  /* 0x000001f000008947 */ /* 0x000fea0003800000 */
[----:B------:R-:W-:-:S04]  /*2180*/  ISETP.NE.AND P0, PT, R225, RZ, PT ;  /* 0x000000ffe100720c */ /* 0x000fc80003f05270 */
[----:B------:R-:W-:-:S04]  /*2190*/  SEL R0, R225, c[0x0][0x338], P0 ;  /* 0x0000ce00e1007a07 */ /* 0x000fc80000000000 */
[----:B------:R-:W-:Y:S02]  /*21a0*/  IABS R3, R0 ;  /* 0x0000000000037213 */ /* 0x000fe40000000000 */
[----:B------:R-:W-:Y:S02]  /*21b0*/  IADD3 R6, R0, -0x1, R11 ;  /* 0xffffffff00067810 */ /* 0x000fe40007ffe00b */
[----:B------:R-:W1:Y:S03]  /*21c0*/  I2F.RP R2, R3 ;  /* 0x0000000300027306 */ /* 0x000e660000209400 */
[----:B------:R-:W-:-:S05]  /*21d0*/  IMAD.IADD R6, R6, 0x1, -R7 ;  /* 0x0000000106067824 */ /* 0x000fca00078e0a07 */
[----:B------:R-:W-:Y:S01]  /*21e0*/  IABS R10, R6 ;  /* 0x00000006000a7213 */ /* 0x000fe20000000000 */
[----:B-1----:R-:W1:Y:S02]  /*21f0*/  MUFU.RCP R2, R2 ;  /* 0x0000000200027308 */ /* 0x002e640000001000 */
[----:B-1----:R-:W-:-:S06]  /*2200*/  IADD3 R2, R2, 0xffffffe, RZ ;  /* 0x0ffffffe02027810 */ /* 0x002fcc0007ffe0ff */
[----:B------:R-:W1:Y:S02]  /*2210*/  F2I.FTZ.U32.TRUNC.NTZ R5, R2 ;  /* 0x0000000200057305 */ /* 0x000e64000021f000 */
[----:B-1----:R-:W-:-:S04]  /*2220*/  IMAD.MOV R2, RZ, RZ, -R5 ;  /* 0x000000ffff027224 */ /* 0x002fc800078e0a05 */
[----:B------:R-:W-:Y:S01]  /*2230*/  IMAD.MOV.U32 R4, RZ, RZ, R2 ;  /* 0x000000ffff047224 */ /* 0x000fe200078e0002 */
[----:B------:R-:W-:-:S03]  /*2240*/  IABS R2, R0 ;  /* 0x0000000000027213 */ /* 0x000fc60000000000 */
[----:B------:R-:W-:Y:S02]  /*2250*/  IMAD R8, R4, R3, RZ ;  /* 0x0000000304087224 */ /* 0x000fe400078e02ff */
[----:B------:R-:W-:Y:S02]  /*2260*/  IMAD.MOV.U32 R4, RZ, RZ, RZ ;  /* 0x000000ffff047224 */ /* 0x000fe400078e00ff */
        /* <DEDUP_REMOVED lines=16> */
.L_x_468:
[----:B------:R-:W-:Y:S05]  /*2370*/  BSYNC B0 ;  /* 0x0000000000007941 */ /* 0x000fea0003800000 */
.L_x_467:
[----:B------:R-:W-:Y:S01]  /*2380*/  IMAD R193, R226, R2, R7 ;  /* 0x00000002e2c17224 */ /* 0x000fe200078e0207 */
        /* <DEDUP_REMOVED lines=56> */
[----:B------:R-:W-:-:S05]  /*2710*/  @P1 IMAD.WIDE R2, R215, R13, c[0x0][0x340] ;  /* 0x0000d000d7021625 */ /* 0x000fca00078e020d */
[----:B------:R1:W5:Y:S01]  /*2720*/  @P1 LDG.E R13, [R2.64] ;  /* 0x00000008020d1981 */ /* 0x000362000c1e1900 */
[----:B------:R-:W-:Y:S01]  /*2730*/  SHF.R.S32.HI R0, RZ, 0x1f, R12 ;  /* 0x0000001fff007819 */ /* 0x000fe2000001140c */
[----:B------:R-:W-:Y:S01]  /*2740*/  IMAD.IADD R5, R196, 0x1, R210 ;  /* 0x00000001c4057824 */ /* 0x000fe200078e02d2 */
[----:B------:R-:W-:Y:S02]  /*2750*/  LOP3.LUT R14, R214, 0xffff, RZ, 0xc0, !PT ;  /* 0x0000ffffd60e7812 */ /* 0x000fe400078ec0ff */
[----:B------:R-:W-:Y:S01]  /*2760*/  SEL R4, R215, RZ, !P3 ;  /* 0x000000ffd7047207 */ /* 0x000fe20005800000 */
[----:B------:R-:W-:Y:S01]  /*2770*/  IMAD R0, R0, c[0x0][0x178], RZ ;  /* 0x00005e0000007a24 */ /* 0x000fe200078e02ff */
[----:B------:R-:W-:Y:S01]  /*2780*/  ISETP.GE.AND P2, PT, R192, c[0x0][0x198], PT ;  /* 0x00006600c0007a0c */ /* 0x000fe20003f46270 */
[----:B------:R-:W-:Y:S01]  /*2790*/  @P4 IMAD.HI.U32 R7, R5, c[0x0][0x2c8], RZ ;  /* 0x0000b20005074a27 */ /* 0x000fe200078e00ff */
[----:B------:R-:W-:-:S03]  /*27a0*/  IADD3 R97, R178, -0x1, RZ ;  /* 0xffffffffb2617810 */ /* 0x000fc60007ffe0ff */
[C---:B------:R-:W-:Y:S02]  /*27b0*/  IMAD R0, R12.reuse, c[0x0][0x17c], R0 ;  /* 0x00005f000c007a24 */ /* 0x040fe400078e0200 */
[----:B-1----:R-:W-:-:S05]  /*27c0*/  IMAD.WIDE.U32 R2, R12, c[0x0][0x178], RZ ;  /* 0x00005e000c027a25 */ /* 0x002fca00078e00ff */
[----:B------:R-:W-:Y:S02]  /*27d0*/  IADD3 R3, R3, R0, RZ ;  /* 0x0000000003037210 */ /* 0x000fe40007ffe0ff */
[----:B------:R-:W-:-:S03]  /*27e0*/  SHF.R.S32.HI R0, RZ, 0x1f, R215 ;  /* 0x0000001fff007819 */ /* 0x000fc600000114d7 */
[----:B------:R-:W-:Y:S01]  /*27f0*/  IMAD.WIDE.U32 R2, R14, c[0x0][0x1b8], R2 ;  /* 0x00006e000e027a25 */ /* 0x000fe200078e0002 */
[----:B------:R-:W-:Y:S02]  /*2800*/  SEL R6, R0, RZ, !P3 ;  /* 0x000000ff00067207 */ /* 0x000fe40005800000 */
[----:B------:R-:W-:Y:S01]  /*2810*/  MOV R0, R5 ;  /* 0x0000000500007202 */ /* 0x000fe20000000f00 */
[----:B------:R-:W-:Y:S01]  /*2820*/  IMAD R3, R14, c[0x0][0x1bc], R3 ;  /* 0x00006f000e037a24 */ /* 0x000fe200078e0203 */
[----:B------:R-:W-:Y:S01]  /*2830*/  @P4 SHF.R.U32.HI R0, RZ, c[0x0][0x2cc], R7 ;  /* 0x0000b300ff004a19 */ /* 0x000fe20000011607 */
[----:B------:R-:W-:Y:S01]  /*2840*/  IMAD R6, R6, c[0x0][0x1c0], RZ ;  /* 0x0000700006067a24 */ /* 0x000fe200078e02ff */
[----:B------:R-:W-:Y:S01]  /*2850*/  ISETP.GE.AND P4, PT, R182, c[0x0][0x198], PT ;  /* 0x00006600b6007a0c */ /* 0x000fe20003f86270 */
[C---:B------:R-:W-:Y:S01]  /*2860*/  IMAD.WIDE.U32 R2, R4.reuse, c[0x0][0x1c0], R2 ;  /* 0x0000700004027a25 */ /* 0x040fe200078e0002 */
[----:B------:R-:W-:Y:S02]  /*2870*/  SHF.R.S32.HI R7, RZ, 0x1f, R0 ;  /* 0x0000001fff077819 */ /* 0x000fe40000011400 */
[----:B------:R-:W-:Y:S01]  /*2880*/  ISETP.GE.AND P3, PT, R191, c[0x0][0x198], PT ;  /* 0x00006600bf007a0c */ /* 0x000fe20003f66270 */
[----:B------:R-:W-:-:S02]  /*2890*/  IMAD R6, R4, c[0x0][0x1c4], R6 ;  /* 0x0000710004067a24 */ /* 0x000fc400078e0206 */
[----:B------:R-:W-:-:S03]  /*28a0*/  IMAD.MOV R4, RZ, RZ, -R0 ;  /* 0x000000ffff047224 */ /* 0x000fc600078e0a00 */
[----:B------:R-:W-:Y:S01]  /*28b0*/  IADD3 R3, R3, R6, RZ ;  /* 0x0000000603037210 */ /* 0x000fe20007ffe0ff */
        /* <DEDUP_REMOVED lines=11> */
[----:B------:R-:W-:Y:S02]  /*2970*/  LEA.HI.X R9, R2, c[0x0][0x164], R0, 0x1, P0 ;  /* 0x0000590002097a11 */ /* 0x000fe400000f0c00 */
[----:B------:R-:W-:Y:S01]  /*2980*/  @!P1 MOV R13, R215 ;  /* 0x000000d7000d9202 */ /* 0x000fe20000000f00 */
[----:B------:R-:W-:Y:S05]  /*2990*/  BRA.DIV ~URZ, `(.L_x_470) ;  /* 0x00012e827f007947 */ /* 0x000fea000b800000 */
[----:B------:R1:W2:Y:S02]  /*29a0*/  SHFL.IDX PT, R8, R9, RZ, 0x181f ;  /* 0x00181fff09087589 */ /* 0x0002a400000e0000 */
.L_x_626:
[----:B------:R-:W-:Y:S05]  /*29b0*/  BRA.DIV ~URZ, `(.L_x_471) ;  /* 0x00012ed27f007947 */ /* 0x000fea000b800000 */
[----:B------:R3:W4:Y:S02]  /*29c0*/  SHFL.IDX PT, R0, R12, RZ, 0x181f ;  /* 0x00181fff0c007589 */ /* 0x00072400000e0000 */
.L_x_627:
[----:B------:R-:W-:Y:S01]  /*29d0*/  IMAD R11, R195, c[0x0][0x2c4], RZ ;  /* 0x0000b100c30b7a24 */ /* 0x000fe200078e02ff */
[----:B------:R-:W-:Y:S01]  /*29e0*/  IADD3 R10, R216, R210, RZ ;  /* 0x000000d2d80a7210 */ /* 0x000fe20007ffe0ff */
[----:B------:R-:W-:Y:S03]  /*29f0*/  BSSY B0, `(.L_x_472) ;  /* 0x0000012000007945 */ /* 0x000fe60003800000 */
[----:B------:R-:W-:-:S13]  /*2a00*/  ISETP.GE.AND P0, PT, R10, R11, PT ;  /* 0x0000000b0a00720c */ /* 0x000fda0003f06270 */
[----:B------:R-:W-:Y:S05]  /*2a10*/  @P0 BRA `(.L_x_473) ;  /* 0x000000f000000947 */ /* 0x000fea0003800000 */
[CC--:B----4-:R-:W-:Y:S02]  /*2a20*/  LEA R6, P0, R182.reuse, R0.reuse, 0x1 ;  /* 0x00000000b6067211 */ /* 0x0d0fe400078008ff */
[----:B------:R-:W-:Y:S02]  /*2a30*/  SHF.R.S32.HI R2, RZ, 0x1f, R182 ;  /* 0x0000001fff027819 */ /* 0x000fe400000114b6 */
[----:B------:R-:W-:Y:S02]  /*2a40*/  LEA R4, P1, R191, R0, 0x1 ;  /* 0x00000000bf047211 */ /* 0x000fe400078208ff */
[----:B------:R-:W-:Y:S02]  /*2a50*/  SHF.R.S32.HI R16, RZ, 0x1f, R191 ;  /* 0x0000001fff107819 */ /* 0x000fe400000114bf */
[----:B--2---:R-:W-:Y:S02]  /*2a60*/  LEA.HI.X R7, R182, R8, R2, 0x1, P0 ;  /* 0x00000008b6077211 */ /* 0x004fe400000f0c02 */
[----:B------:R-:W-:-:S02]  /*2a70*/  SHF.R.S32.HI R15, RZ, 0x1f, R192 ;  /* 0x0000001fff0f7819 */ /* 0x000fc400000114c0 */
[C---:B------:R-:W-:Y:S01]  /*2a80*/  LEA R2, P0, R192.reuse, R0, 0x1 ;  /* 0x00000000c0027211 */ /* 0x040fe200078008ff */
[----:B------:R-:W-:Y:S01]  /*2a90*/  @!PT LDS RZ, [RZ] ;  /* 0x00000000fffff984 */ /* 0x000fe20000000800 */
[----:B------:R-:W-:Y:S01]  /*2aa0*/  @!PT LDS RZ, [RZ] ;  /* 0x00000000fffff984 */ /* 0x000fe20000000800 */
[----:B------:R-:W-:Y:S01]  /*2ab0*/  @!PT LDS RZ, [RZ] ;  /* 0x00000000fffff984 */ /* 0x000fe20000000800 */
[----:B------:R2:W-:Y:S01]  /*2ac0*/  LDGSTS.E.BYPASS.LTC128B.128 [R179+0xc100], [R6.64], !P4 ;  /* 0x0c10000006b37fae */ /* 0x0005e2000e101d48 */
[-C--:B------:R-:W-:Y:S02]  /*2ad0*/  LEA.HI.X R5, R191, R8.reuse, R16, 0x1, P1 ;  /* 0x00000008bf057211 */ /* 0x080fe400008f0c10 */
[----:B------:R-:W-:-:S03]  /*2ae0*/  LEA.HI.X R3, R192, R8, R15, 0x1, P0 ;  /* 0x00000008c0037211 */ /* 0x000fc600000f0c0f */
[----:B------:R2:W-:Y:S04]  /*2af0*/  LDGSTS.E.BYPASS.LTC128B.128 [R179+0x10100], [R4.64], !P3 ;  /* 0x1010000004b37fae */ /* 0x0005e8000d901d48 */
[----:B------:R2:W-:Y:S02]  /*2b00*/  LDGSTS.E.BYPASS.LTC128B.128 [R179+0x14100], [R2.64], !P2 ;  /* 0x1410000002b37fae */ /* 0x0005e4000d101d48 */
.L_x_473:
[----:B------:R-:W-:Y:S05]  /*2b10*/  BSYNC B0 ;  /* 0x0000000000007941 */ /* 0x000fea0003800000 */
.L_x_472:
[----:B------:R-:W-:Y:S05]  /*2b20*/  BRA.DIV ~URZ, `(.L_x_474) ;  /* 0x00012dd27f007947 */ /* 0x000fea000b800000 */
[----:B--2---:R2:W1:Y:S04]  /*2b30*/  SHFL.IDX PT, R8, R9, 0x1, 0x181f ;  /* 0x00381f0009087f89 */ /* 0x00446800000e0000 */
[----:B----4-:R2:W4:Y:S02]  /*2b40*/  SHFL.IDX PT, R0, R12, 0x1, 0x181f ;  /* 0x00381f000c007f89 */ /* 0x01052400000e0000 */
.L_x_628:
[----:B------:R-:W-:Y:S01]  /*2b50*/  IADD3 R2, R10, 0x20, RZ ;  /* 0x000000200a027810 */ /* 0x000fe20007ffe0ff */
[----:B------:R-:W-:Y:S03]  /*2b60*/  BSSY B0, `(.L_x_475) ;  /* 0x0000012000007945 */ /* 0x000fe60003800000 */
[----:B------:R-:W-:-:S13]  /*2b70*/  ISETP.GE.AND P0, PT, R2, R11, PT ;  /* 0x0000000b0200720c */ /* 0x000fda0003f06270 */
[----:B------:R-:W-:Y:S05]  /*2b80*/  @P0 BRA `(.L_x_476) ;  /* 0x000000f000000947 */ /* 0x000fea0003800000 */
[CC--:B----4-:R-:W-:Y:S02]  /*2b90*/  LEA R6, P0, R182.reuse, R0.reuse, 0x1 ;  /* 0x00000000b6067211 */ /* 0x0d0fe400078008ff */
[----:B------:R-:W-:Y:S02]  /*2ba0*/  SHF.R.S32.HI R3, RZ, 0x1f, R182 ;  /* 0x0000001fff037819 */ /* 0x000fe400000114b6 */
[----:B------:R-:W-:Y:S02]  /*2bb0*/  LEA R4, P1, R191, R0, 0x1 ;  /* 0x00000000bf047211 */ /* 0x000fe400078208ff */
[----:B------:R-:W-:Y:S02]  /*2bc0*/  SHF.R.S32.HI R16, RZ, 0x1f, R191 ;  /* 0x0000001fff107819 */ /* 0x000fe400000114bf */
[----:B-1----:R-:W-:Y:S02]  /*2bd0*/  LEA.HI.X R7, R182, R8, R3, 0x1, P0 ;  /* 0x00000008b6077211 */ /* 0x002fe400000f0c03 */
        /* <DEDUP_REMOVED lines=10> */
.L_x_476:
[----:B------:R-:W-:Y:S05]  /*2c80*/  BSYNC B0 ;  /* 0x0000000000007941 */ /* 0x000fea0003800000 */
.L_x_475:
[----:B------:R-:W-:Y:S05]  /*2c90*/  BRA.DIV ~URZ, `(.L_x_477) ;  /* 0x00012d327f007947 */ /* 0x000fea000b800000 */
[----:B-1----:R1:W2:Y:S02]  /*2ca0*/  SHFL.IDX PT, R8, R9, 0x2, 0x181f ;  /* 0x00581f0009087f89 */ /* 0x0022a400000e0000 */
.L_x_629:
[----:B------:R-:W-:Y:S05]  /*2cb0*/  BRA.DIV ~URZ, `(.L_x_478) ;  /* 0x00012d827f007947 */ /* 0x000fea000b800000 */
[----:B----4-:R4:W1:Y:S02]  /*2cc0*/  SHFL.IDX PT, R0, R12, 0x2, 0x181f ;  /* 0x00581f000c007f89 */ /* 0x01086400000e0000 */
.L_x_630:
[----:B------:R-:W-:Y:S01]  /*2cd0*/  IADD3 R2, R10, 0x40, RZ ;  /* 0x000000400a027810 */ /* 0x000fe20007ffe0ff */
[----:B------:R-:W-:Y:S03]  /*2ce0*/  BSSY B0, `(.L_x_479) ;  /* 0x0000012000007945 */ /* 0x000fe60003800000 */
[----:B------:R-:W-:-:S13]  /*2cf0*/  ISETP.GE.AND P0, PT, R2, R11, PT ;  /* 0x0000000b0200720c */ /* 0x000fda0003f06270 */
[----:B------:R-:W-:Y:S05]  /*2d00*/  @P0 BRA `(.L_x_480) ;  /* 0x000000f000000947 */ /* 0x000fea0003800000 */
[CC--:B-1----:R-:W-:Y:S02]  /*2d10*/  LEA R6, P0, R182.reuse, R0.reuse, 0x1 ;  /* 0x00000000b6067211 */ /* 0x0c2fe400078008ff */
        /* <DEDUP_REMOVED lines=14> */
.L_x_480:
[----:B------:R-:W-:Y:S05]  /*2e00*/  BSYNC B0 ;  /* 0x0000000000007941 */ /* 0x000fea0003800000 */
.L_x_479:
[----:B------:R-:W-:Y:S05]  /*2e10*/  BRA.DIV ~URZ, `(.L_x_481) ;  /* 0x00012c927f007947 */ /* 0x000fea000b800000 */
[----:B--2---:R2:W3:Y:S04]  /*2e20*/  SHFL.IDX PT, R8, R9, 0x3, 0x181f ;  /* 0x00781f0009087f89 */ /* 0x0044e800000e0000 */
[----:B-1----:R2:W1:Y:S02]  /*2e30*/  SHFL.IDX PT, R0, R12, 0x3, 0x181f ;  /* 0x00781f000c007f89 */ /* 0x00246400000e0000 */
.L_x_631:
[----:B------:R-:W-:Y:S01]  /*2e40*/  IADD3 R2, R10, 0x60, RZ ;  /* 0x000000600a027810 */ /* 0x000fe20007ffe0ff */
[----:B-----5:R-:W-:Y:S01]  /*2e50*/  IMAD.WIDE.U32 R204, R13, c[0x0][0x2b0], RZ ;  /* 0x0000ac000dcc7a25 */ /* 0x020fe200078e00ff */
[----:B------:R-:W-:-:S02]  /*2e60*/  SHF.R.S32.HI R17, RZ, 0x1f, R182 ;  /* 0x0000001fff117819 */ /* 0x000fc400000114b6 */
[----:B------:R-:W-:Y:S02]  /*2e70*/  ISETP.GE.AND P0, PT, R2, R11, PT ;  /* 0x0000000b0200720c */ /* 0x000fe40003f06270 */
[----:B------:R-:W-:Y:S02]  /*2e80*/  SHF.R.S32.HI R16, RZ, 0x1f, R191 ;  /* 0x0000001fff107819 */ /* 0x000fe400000114bf */
[----:B------:R-:W-:-:S09]  /*2e90*/  SHF.R.S32.HI R15, RZ, 0x1f, R192 ;  /* 0x0000001fff0f7819 */ /* 0x000fd200000114c0 */
[----:B-1----:R-:W-:-:S04]  /*2ea0*/  @!P0 LEA R6, P1, R182, R0, 0x1 ;  /* 0x00000000b6068211 */ /* 0x002fc800078208ff */
[----:B---3--:R-:W-:Y:S02]  /*2eb0*/  @!P0 LEA.HI.X R7, R182, R8, R17, 0x1, P1 ;  /* 0x00000008b6078211 */ /* 0x008fe400008f0c11 */
[----:B------:R-:W-:-:S03]  /*2ec0*/  @!P0 LEA R4, P1, R191, R0, 0x1 ;  /* 0x00000000bf048211 */ /* 0x000fc600078208ff */
[----:B------:R-:W-:Y:S01]  /*2ed0*/  @!PT LDS RZ, [RZ] ;  /* 0x00000000fffff984 */ /* 0x000fe20000000800 */
[----:B------:R-:W-:Y:S01]  /*2ee0*/  @!PT LDS RZ, [RZ] ;  /* 0x00000000fffff984 */ /* 0x000fe20000000800 */
[----:B------:R-:W-:Y:S01]  /*2ef0*/  @!PT LDS RZ, [RZ] ;  /* 0x00000000fffff984 */ /* 0x000fe20000000800 */
[----:B------:R1:W-:Y:S01]  /*2f00*/  @!P0 LDGSTS.E.BYPASS.LTC128B.128 [R179+0xf100], [R6.64], !P4 ;  /* 0x0f10000006b38fae */ /* 0x0003e2000e101d48 */
[----:B------:R-:W-:Y:S02]  /*2f10*/  @!P0 LEA.HI.X R5, R191, R8, R16, 0x1, P1 ;  /* 0x00000008bf058211 */ /* 0x000fe400008f0c10 */
[C---:B------:R-:W-:Y:S02]  /*2f20*/  @!P0 LEA R2, P1, R192.reuse, R0, 0x1 ;  /* 0x00000000c0028211 */ /* 0x040fe400078208ff */
[----:B------:R-:W-:Y:S01]  /*2f30*/  SHF.R.S32.HI R0, RZ, 0x1f, R13 ;  /* 0x0000001fff007819 */ /* 0x000fe2000001140d */
[----:B------:R1:W-:Y:S01]  /*2f40*/  @!P0 LDGSTS.E.BYPASS.LTC128B.128 [R179+0x13100], [R4.64], !P3 ;  /* 0x1310000004b38fae */ /* 0x0003e2000d901d48 */
[----:B------:R-:W-:-:S03]  /*2f50*/  @!P0 LEA.HI.X R3, R192, R8, R15, 0x1, P1 ;  /* 0x00000008c0038211 */ /* 0x000fc600008f0c0f */
[----:B------:R-:W-:Y:S02]  /*2f60*/  IMAD R0, R0, c[0x0][0x2b0], RZ ;  /* 0x0000ac0000007a24 */ /* 0x000fe400078e02ff */
[----:B------:R1:W-:Y:S02]  /*2f70*/  @!P0 LDGSTS.E.BYPASS.LTC128B.128 [R179+0x17100], [R2.64], !P2 ;  /* 0x1710000002b38fae */ /* 0x0003e4000d101d48 */
[----:B------:R-:W-:Y:S02]  /*2f80*/  IMAD R0, R13, c[0x0][0x2b4], R0 ;  /* 0x0000ad000d007a24 */ /* 0x000fe400078e0200 */
[----:B------:R-:W0:Y:S01]  /*2f90*/  LDGDEPBAR ;  /* 0x00000000000079af */ /* 0x000e220000000000 */
[----:B------:R-:W-:Y:S01]  /*2fa0*/  WARPSYNC 0xffffffff ;  /* 0xffffffff00007948 */ /* 0x000fe20003800000 */
[----:B------:R-:W-:Y:S02]  /*2fb0*/  IMAD.IADD R208, R205, 0x1, R0 ;  /* 0x00000001cdd07824 */ /* 0x000fe400078e0200 */
[----:B------:R-:W-:Y:S01]  /*2fc0*/  IMAD.MOV.U32 R0, RZ, RZ, c[0x0][0x2b8] ;  /* 0x0000ae00ff007624 */ /* 0x000fe200078e00ff */
[----:B------:R-:W-:Y:S01]  /*2fd0*/  BAR.SYNC.DEFER_BLOCKING 0x0 ;  /* 0x0000000000007b1d */ /* 0x000fe20000010000 */
[----:B------:R-:W-:-:S02]  /*2fe0*/  IMAD.SHL.U32 R92, R97, 0x40, RZ ;  /* 0x00000040615c7824 */ /* 0x000fc400078e00ff */
[----:B------:R-:W-:Y:S01]  /*2ff0*/  IMAD.MOV.U32 R180, RZ, RZ, RZ ;  /* 0x000000ffffb47224 */ /* 0x000fe200078e00ff */
[----:B------:R-:W-:Y:S01]  /*3000*/  ISETP.NE.AND P6, PT, R0, 0x1, PT ;  /* 0x000000010000780c */ /* 0x000fe20003fc5270 */
[----:B-1----:R-:W-:-:S05]  /*3010*/  IMAD.IADD R2, R196, 0x1, R92 ;  /* 0x00000001c4027824 */ /* 0x002fca00078e025c */
[C---:B------:R-:W-:Y:S01]  /*3020*/  ISETP.GE.AND P0, PT, R2.reuse, R194, PT ;  /* 0x000000c20200720c */ /* 0x040fe20003f06270 */
[----:B------:R-:W-:-:S03]  /*3030*/  IMAD.IADD R2, R2, 0x1, R200 ;  /* 0x0000000102027824 */ /* 0x000fc600078e02c8 */
[----:B------:R-:W-:Y:S01]  /*3040*/  ISETP.GT.OR P0, PT, R196, 0x3f, P0 ;  /* 0x0000003fc400780c */ /* 0x000fe20000704670 */
[----:B------:R-:W-:Y:S02]  /*3050*/  IMAD.MOV.U32 R0, RZ, RZ, R2 ;  /* 0x000000ffff007224 */ /* 0x000fe400078e0002 */
[----:B------:R-:W-:-:S05]  /*3060*/  @P6 IMAD.HI.U32 R3, R2, c[0x0][0x2bc], RZ ;  /* 0x0000af0002036a27 */ /* 0x000fca00078e00ff */
[----:B------:R-:W-:-:S05]  /*3070*/  @P6 SHF.R.U32.HI R0, RZ, c[0x0][0x2c0], R3 ;  /* 0x0000b000ff006a19 */ /* 0x000fca0000011603 */
[----:B------:R-:W-:-:S04]  /*3080*/  @!P0 IADD3 R3, P1, R0, R204, RZ ;  /* 0x000000cc00038210 */ /* 0x000fc80007f3e0ff */
[----:B------:R-:W-:Y:S02]  /*3090*/  @!P0 LEA.HI.X.SX32 R5, R0, R208, 0x1, P1 ;  /* 0x000000d000058211 */ /* 0x000fe400008f0eff */
[----:B------:R-:W-:-:S04]  /*30a0*/  @!P0 LEA R4, P1, R3, c[0x0][0x2a0], 0x2 ;  /* 0x0000a80003048a11 */ /* 0x000fc800078210ff */
[----:B------:R-:W-:-:S05]  /*30b0*/  @!P0 LEA.HI.X R5, R3, c[0x0][0x2a4], R5, 0x2, P1 ;  /* 0x0000a90003058a11 */ /* 0x000fca00008f1405 */
[----:B------:R1:W3:Y:S01]  /*30c0*/  @!P0 LDG.E R180, [R4.64] ;  /* 0x0000000804b48981 */ /* 0x0002e2000c1e1900 */
[----:B------:R-:W-:Y:S01]  /*30d0*/  IMAD.MOV R0, RZ, RZ, -R0 ;  /* 0x000000ffff007224 */ /* 0x000fe200078e0a00 */
[----:B------:R-:W-:Y:S01]  /*30e0*/  SHF.L.U64.HI R94, R191, 0x1, R16 ;  /* 0x00000001bf5e7819 */ /* 0x000fe20000010210 */
[----:B------:R-:W-:Y:S01]  /*30f0*/  IMAD.WIDE.U32 R202, R14, c[0x0][0x1e8], RZ ;  /* 0x00007a000eca7a25 */ /* 0x000fe200078e00ff */
[----:B------:R-:W-:Y:S01]  /*3100*/  SHF.L.U64.HI R95, R192, 0x1, R15 ;  /* 0x00000001c05f7819 */ /* 0x000fe2000001020f */
[----:B------:R-:W-:Y:S01]  /*3110*/  BSSY B0, `(.L_x_482) ;  /* 0x0000157000007945 */ /* 0x000fe20003800000 */
[----:B------:R-:W-:Y:S01]  /*3120*/  SHF.L.U64.HI R93, R182, 0x1, R17 ;  /* 0x00000001b65d7819 */ /* 0x000fe20000010211 */
[----:B------:R-:W-:Y:S01]  /*3130*/  IMAD R181, R0, c[0x0][0x2b8], R2 ;  /* 0x0000ae0000b57a24 */ /* 0x000fe200078e0202 */
[----:B------:R-:W-:Y:S01]  /*3140*/  IADD3 R164, R165, 0x20, RZ ;  /* 0x00000020a5a47810 */ /* 0x000fe20007ffe0ff */
[----:B------:R-:W-:Y:S02]  /*3150*/  IMAD R201, R14, c[0x0][0x1ec], R203 ;  /* 0x00007b000ec97a24 */ /* 0x000fe400078e02cb */
[----:B------:R-:W-:-:S04]  /*3160*/  IMAD.WIDE.U32 R2, R181, c[0x0][0x1e0], RZ ;  /* 0x00007800b5027a25 */ /* 0x000fc800078e00ff */
[----:B------:R-:W-:Y:S02]  /*3170*/  IMAD.IADD R96, R194, 0x1, -R92 ;  /* 0x00000001c2607824 */ /* 0x000fe400078e0a5c */
[----:B------:R-:W-:-:S04]  /*3180*/  IMAD.WIDE.U32 R206, R14, c[0x0][0x210], RZ ;  /* 0x000084000ece7a25 */ /* 0x000fc800078e00ff */
[----:B------:R-:W-:Y:S02]  /*3190*/  IMAD.IADD R23, R96, 0x1, -R216 ;  /* 0x0000000160177824 */ /* 0x000fe400078e0ad8 */
[----:B------:R-:W-:Y:S01]  /*31a0*/  IMAD R209, R14, c[0x0][0x214], R207 ;  /* 0x000085000ed17a24 */ /* 0x000fe200078e02cf */
[----:B-1----:R-:W-:Y:S01]  /*31b0*/  SHF.R.S32.HI R4, RZ, 0x1f, R181 ;  /* 0x0000001fff047819 */ /* 0x002fe200000114b5 */
[----:B------:R-:W-:Y:S02]  /*31c0*/  IMAD.SHL.U32 R99, R191, 0x2, RZ ;  /* 0x00000002bf637824 */ /* 0x000fe400078e00ff */
[----:B------:R-:W-:Y:S02]  /*31d0*/  IMAD.SHL.U32 R100, R192, 0x2, RZ ;  /* 0x00000002c0647824 */ /* 0x000fe400078e00ff */
[C---:B------:R-:W-:Y:S02]  /*31e0*/  IMAD R0, R4.reuse, c[0x0][0x1e0], RZ ;  /* 0x0000780004007a24 */ /* 0x040fe400078e02ff */
[----:B------:R-:W-:-:S02]  /*31f0*/  IMAD R5, R4, c[0x0][0x208], RZ ;  /* 0x0000820004057a24 */ /* 0x000fc400078e02ff */
[----:B------:R-:W-:Y:S02]  /*3200*/  IMAD R0, R181, c[0x0][0x1e4], R0 ;  /* 0x00007900b5007a24 */ /* 0x000fe400078e0200 */
[----:B------:R-:W-:Y:S02]  /*3210*/  IMAD.SHL.U32 R98, R182, 0x2, RZ ;  /* 0x00000002b6627824 */ /* 0x000fe400078e00ff */
[----:B------:R-:W-:Y:S01]  /*3220*/  IMAD.IADD R3, R3, 0x1, R0 ;  /* 0x0000000103037824 */ /* 0x000fe200078e0200 */
[----:B--234-:R-:W-:-:S03]  /*3230*/  SHF.R.S32.HI R12, RZ, 0x1f, R180 ;  /* 0x0000001fff0c7819 */ /* 0x01cfc600000114b4 */
[----:B------:R-:W-:-:S04]  /*3240*/  IMAD.WIDE.U32 R2, R180, c[0x0][0x1f0], R2 ;  /* 0x00007c00b4027a25 */ /* 0x000fc800078e0002 */
[----:B------:R-:W-:Y:S01]  /*3250*/  IMAD R0, R12, c[0x0][0x1f0], RZ ;  /* 0x00007c000c007a24 */ /* 0x000fe200078e02ff */
[----:B------:R-:W-:-:S03]  /*3260*/  IADD3 R2, P0, R2, R202, RZ ;  /* 0x000000ca02027210 */ /* 0x000fc60007f1e0ff */
[----:B------:R-:W-:-:S05]  /*3270*/  IMAD R0, R180, c[0x0][0x1f4], R0 ;  /* 0x00007d00b4007a24 */ /* 0x000fca00078e0200 */
[----:B------:R-:W-:Y:S02]  /*3280*/  IADD3.X R3, R201, R3, R0, P0, !PT ;  /* 0x00000003c9037210 */ /* 0x000fe400007fe400 */
[----:B------:R-:W-:-:S04]  /*3290*/  LEA R0, P0, R2, c[0x0][0x1c8], 0x1 ;  /* 0x0000720002007a11 */ /* 0x000fc800078008ff */
[----:B------:R-:W-:Y:S01]  /*32a0*/  LEA.HI.X R6, R2, c[0x0][0x1cc], R3, 0x1, P0 ;  /* 0x0000730002067a11 */ /* 0x000fe200000f0c03 */
[----:B------:R-:W1:Y:S01]  /*32b0*/  SHFL.IDX PT, R8, R0, RZ, 0x181f ;  /* 0x00181fff00087589 */ /* 0x000e6200000e0000 */
[----:B------:R-:W-:Y:S01]  /*32c0*/  ISETP.GE.AND P0, PT, R23, 0x1, PT ;  /* 0x000000011700780c */ /* 0x000fe20003f06270 */
[----:B------:R-:W-:Y:S02]  /*32d0*/  IMAD.WIDE.U32 R2, R181, c[0x0][0x208], RZ ;  /* 0x00008200b5027a25 */ /* 0x000fe400078e00ff */
[----:B------:R-:W2:Y:S04]  /*32e0*/  SHFL.IDX PT, R9, R6, RZ, 0x181f ;  /* 0x00181fff06097589 */ /* 0x000ea800000e0000 */
[----:B------:R3:W4:Y:S04]  /*32f0*/  SHFL.IDX PT, R10, R0, 0x1, 0x181f ;  /* 0x00381f00000a7f89 */ /* 0x00072800000e0000 */
[----:B------:R5:W4:Y:S02]  /*3300*/  SHFL.IDX PT, R11, R6, 0x1, 0x181f ;  /* 0x00381f00060b7f89 */ /* 0x000b2400000e0000 */
[----:B------:R-:W-:-:S02]  /*3310*/  @P0 ISETP.GE.AND P3, PT, R182, c[0x0][0x1d4], PT ;  /* 0x00007500b6000a0c */ /* 0x000fc40003f66270 */
[----:B------:R-:W-:Y:S02]  /*3320*/  @P0 ISETP.GE.AND P2, PT, R191, c[0x0][0x1d4], PT ;  /* 0x00007500bf000a0c */ /* 0x000fe40003f46270 */
[----:B-1----:R-:W-:Y:S01]  /*3330*/  @P0 LEA R4, P1, R182, R8, 0x1 ;  /* 0x00000008b6040211 */ /* 0x002fe200078208ff */
[----:B---3--:R-:W-:-:S03]  /*3340*/  IMAD R0, R181, c[0x0][0x20c], R5 ;  /* 0x00008300b5007a24 */ /* 0x008fc600078e0205 */
[-C--:B--2---:R-:W-:Y:S02]  /*3350*/  @P0 LEA.HI.X R5, R182, R9.reuse, R17, 0x1, P1 ;  /* 0x00000009b6050211 */ /* 0x084fe400008f0c11 */
[----:B-----5:R-:W-:Y:S01]  /*3360*/  @P0 LEA R6, P1, R191, R8, 0x1 ;  /* 0x00000008bf060211 */ /* 0x020fe200078208ff */
[----:B------:R-:W-:Y:S02]  /*3370*/  IMAD.IADD R3, R3, 0x1, R0 ;  /* 0x0000000103037824 */ /* 0x000fe400078e0200 */
[----:B------:R1:W-:Y:S01]  /*3380*/  @P0 LDGSTS.E.BYPASS.LTC128B.128 [R179+0x6100], [R4.64], !P3 ;  /* 0x0610000004b30fae */ /* 0x0003e2000d901d48 */
[----:B------:R-:W-:Y:S01]  /*3390*/  ISETP.GE.AND P3, PT, R23, 0x21, PT ;  /* 0x000000211700780c */ /* 0x000fe20003f66270 */
[----:B------:R-:W-:Y:S01]  /*33a0*/  IMAD R0, R12, c[0x0][0x218], RZ ;  /* 0x000086000c007a24 */ /* 0x000fe200078e02ff */
[----:B------:R-:W-:Y:S01]  /*33b0*/  @P0 LEA.HI.X R7, R191, R9, R16, 0x1, P1 ;  /* 0x00000009bf070211 */ /* 0x000fe200008f0c10 */
[----:B------:R-:W-:-:S04]  /*33c0*/  IMAD.WIDE.U32 R2, R180, c[0x0][0x218], R2 ;  /* 0x00008600b4027a25 */ /* 0x000fc800078e0002 */
[----:B------:R2:W-:Y:S06]  /*33d0*/  @P0 LDGSTS.E.BYPASS.LTC128B.128 [R179+0x8100], [R6.64], !P2 ;  /* 0x0810000006b30fae */ /* 0x0005ec000d101d48 */
[C---:B------:R-:W-:Y:S02]  /*33e0*/  @P3 ISETP.GE.AND P4, PT, R192.reuse, c[0x0][0x1d4], PT ;  /* 0x00007500c0003a0c */ /* 0x040fe40003f86270 */
[----:B-1----:R-:W-:-:S04]  /*33f0*/  @P0 LEA R4, P1, R192, R8, 0x1 ;  /* 0x00000008c0040211 */ /* 0x002fc800078208ff */
[----:B------:R-:W-:Y:S01]  /*3400*/  @P0 LEA.HI.X R5, R192, R9, R15, 0x1, P1 ;  /* 0x00000009c0050211 */ /* 0x000fe200008f0c0f */
[----:B--2---:R-:W-:Y:S01]  /*3410*/  IMAD R6, R180, c[0x0][0x21c], R0 ;  /* 0x00008700b4067a24 */ /* 0x004fe200078e0200 */
[----:B------:R-:W-:Y:S02]  /*3420*/  IADD3 R0, P2, R2, R206, RZ ;  /* 0x000000ce02007210 */ /* 0x000fe40007f5e0ff */
[C---:B----4-:R-:W-:Y:S02]  /*3430*/  @P3 LEA R2, P1, R182.reuse, R10, 0x1 ;  /* 0x0000000ab6023211 */ /* 0x050fe400078208ff */
[----:B------:R-:W-:Y:S02]  /*3440*/  IADD3.X R6, R209, R3, R6, P2, !PT ;  /* 0x00000003d1067210 */ /* 0x000fe400017fe406 */
[----:B------:R-:W-:Y:S02]  /*3450*/  @P3 LEA.HI.X R3, R182, R11, R17, 0x1, P1 ;  /* 0x0000000bb6033211 */ /* 0x000fe400008f0c11 */
[----:B------:R-:W-:-:S02]  /*3460*/  LEA R7, P1, R0, c[0x0][0x1f8], 0x1 ;  /* 0x00007e0000077a11 */ /* 0x000fc400078208ff */
[----:B------:R-:W-:Y:S02]  /*3470*/  @P0 ISETP.GE.AND P2, PT, R192, c[0x0][0x1d4], PT ;  /* 0x00007500c0000a0c */ /* 0x000fe40003f46270 */
[----:B------:R-:W-:Y:S02]  /*3480*/  LEA.HI.X R8, R0, c[0x0][0x1fc], R6, 0x1, P1 ;  /* 0x00007f0000087a11 */ /* 0x000fe400008f0c06 */
[----:B------:R-:W-:Y:S01]  /*3490*/  @P3 ISETP.GE.AND P1, PT, R182, c[0x0][0x1d4], PT ;  /* 0x00007500b6003a0c */ /* 0x000fe20003f26270 */
[----:B------:R-:W1:Y:S04]  /*34a0*/  SHFL.IDX PT, R0, R7, RZ, 0x181f ;  /* 0x00181fff07007589 */ /* 0x000e6800000e0000 */
[----:B------:R-:W-:Y:S04]  /*34b0*/  SHFL.IDX PT, R22, R8, 0x1, 0x181f ;  /* 0x00381f0008167f89 */ /* 0x000fe800000e0000 */
[----:B------:R2:W-:Y:S01]  /*34c0*/  @P0 LDGSTS.E.BYPASS.LTC128B.128 [R179+0xa100], [R4.64], !P2 ;  /* 0x0a10000004b30fae */ /* 0x0005e2000d101d48 */
[----:B------:R-:W-:-:S02]  /*34d0*/  @P3 ISETP.GE.AND P2, PT, R191, c[0x0][0x1d4], PT ;  /* 0x00007500bf003a0c */ /* 0x000fc40003f46270 */
[C---:B------:R-:W-:Y:S01]  /*34e0*/  @P3 LEA R6, P0, R191.reuse, R10, 0x1 ;  /* 0x0000000abf063211 */ /* 0x040fe200078008ff */
[----:B------:R3:W-:Y:S04]  /*34f0*/  @P3 LDGSTS.E.BYPASS.LTC128B.128 [R179+0x7100], [R2.64], !P1 ;  /* 0x0710000002b33fae */ /* 0x0007e8000c901d48 */
[----:B---3--:R3:W-:Y:S04]  /*3500*/  SHFL.IDX PT, R3, R7, 0x1, 0x181f ;  /* 0x00381f0007037f89 */ /* 0x0087e800000e0000 */
[----:B------:R-:W4:Y:S01]  /*3510*/  SHFL.IDX PT, R2, R8, RZ, 0x181f ;  /* 0x00181fff08027589 */ /* 0x000f2200000e0000 */
[----:B---3--:R-:W-:-:S02]  /*3520*/  @P3 LEA.HI.X R7, R191, R11, R16, 0x1, P0 ;  /* 0x0000000bbf073211 */ /* 0x008fc400000f0c10 */
[----:B--2---:R-:W-:-:S03]  /*3530*/  @P3 LEA R4, P0, R192, R10, 0x1 ;  /* 0x0000000ac0043211 */ /* 0x004fc600078008ff */
[----:B------:R2:W-:Y:S01]  /*3540*/  @P3 LDGSTS.E.BYPASS.LTC128B.128 [R179+0x9100], [R6.64], !P2 ;  /* 0x0910000006b33fae */ /* 0x0005e2000d101d48 */
[----:B------:R-:W-:-:S05]  /*3550*/  @P3 LEA.HI.X R5, R192, R11, R15, 0x1, P0 ;  /* 0x0000000bc0053211 */ /* 0x000fca00000f0c0f */
[----:B------:R2:W-:Y:S04]  /*3560*/  @P3 LDGSTS.E.BYPASS.LTC128B.128 [R179+0xb100], [R4.64], !P4 ;  /* 0x0b10000004b33fae */ /* 0x0005e8000e101d48 */
[----:B------:R-:W0:Y:S01]  /*3570*/  LDGDEPBAR ;  /* 0x00000000000079af */ /* 0x000e220000000000 */
[----:B------:R-:W-:Y:S02]  /*3580*/  R2P PR, R197, 0x6 ;  /* 0x00000006c5007804 */ /* 0x000fe40000000000 */
[CC--:B-1----:R-:W-:Y:S02]  /*3590*/  IADD3 R14, P0, R0.reuse, R99.reuse, RZ ;  /* 0x00000063000e7210 */ /* 0x0c2fe40007f1e0ff */
[C---:B------:R-:W-:Y:S02]  /*35a0*/  IADD3 R12, P4, R0.reuse, R100, RZ ;  /* 0x00000064000c7210 */ /* 0x040fe40007f9e0ff */
[----:B------:R-:W-:Y:S01]  /*35b0*/  IADD3 R16, P3, R0, R98, RZ ;  /* 0x0000006200107210 */ /* 0x000fe20007f7e0ff */
[C-C-:B----4-:R-:W-:Y:S01]  /*35c0*/  IMAD.X R15, R2.reuse, 0x1, R94.reuse, P0 ;  /* 0x00000001020f7824 */ /* 0x150fe200000e065e */
[----:B------:R-:W-:Y:S01]  /*35d0*/  IADD3 R20, P0, R3, R99, RZ ;  /* 0x0000006303147210 */ /* 0x000fe20007f1e0ff */
[----:B------:R-:W-:Y:S01]  /*35e0*/  IMAD.X R13, R2, 0x1, R95, P4 ;  /* 0x00000001020d7824 */ /* 0x000fe200020e065f */
[----:B------:R-:W-:Y:S01]  /*35f0*/  ISETP.GE.AND P4, PT, R182, c[0x0][0x1d4], PT ;  /* 0x00007500b6007a0c */ /* 0x000fe20003f86270 */
[----:B------:R-:W-:Y:S01]  /*3600*/  IMAD.X R17, R2, 0x1, R93, P3 ;  /* 0x0000000102117824 */ /* 0x000fe200018e065d */
[----:B------:R-:W-:Y:S01]  /*3610*/  ISETP.GE.AND P3, PT, R191, c[0x0][0x1d4], PT ;  /* 0x00007500bf007a0c */ /* 0x000fe20003f66270 */
[----:B------:R-:W-:Y:S01]  /*3620*/  IMAD.X R21, R22, 0x1, R94, P0 ;  /* 0x0000000116157824 */ /* 0x000fe200000e065e */
[----:B------:R-:W-:Y:S01]  /*3630*/  ISETP.LT.OR P0, PT, R23, 0x1, P4 ;  /* 0x000000011700780c */ /* 0x000fe20002701670 */
[----:B------:R-:W-:Y:S01]  /*3640*/  IMAD.MOV.U32 R0, RZ, RZ, 0x40 ;  /* 0x00000040ff007424 */ /* 0x000fe200078e00ff */
[----:B------:R-:W-:-:S02]  /*3650*/  @P1 IADD3 R164, R165, -0x20, RZ ;  /* 0xffffffe0a5a41810 */ /* 0x000fc40007ffe0ff */
[----:B------:R-:W-:Y:S02]  /*3660*/  IADD3 R18, P1, R3, R98, RZ ;  /* 0x0000006203127210 */ /* 0x000fe40007f3e0ff */
[----:B------:R-:W-:Y:S02]  /*3670*/  ISETP.LT.OR P4, PT, R23, 0x21, P4 ;  /* 0x000000211700780c */ /* 0x000fe40002781670 */
[----:B------:R-:W-:Y:S01]  /*3680*/  SEL R0, R0, 0xffffffc0, !P2 ;  /* 0xffffffc000007807 */ /* 0x000fe20005000000 */
[----:B------:R-:W-:-:S04]  /*3690*/  DEPBAR.LE SB0, 0x1 ;  /* 0x000080400000791a */ /* 0x000fc80000000000 */
[----:B------:R-:W-:-:S04]  /*36a0*/  DEPBAR.LE SB0, 0x0 ;  /* 0x000080000000791a */ /* 0x000fc80000000000 */
[----:B------:R-:W-:Y:S01]  /*36b0*/  BAR.SYNC.DEFER_BLOCKING 0x0 ;  /* 0x0000000000007b1d */ /* 0x000fe20000010000 */
[----:B------:R-:W-:Y:S01]  /*36c0*/  IMAD.X R19, R22, 0x1, R93, P1 ;  /* 0x0000000116137824 */ /* 0x000fe200008e065d */
[----:B------:R-:W-:Y:S01]  /*36d0*/  ISETP.GE.AND P1, PT, R192, c[0x0][0x1d4], PT ;  /* 0x00007500c0007a0c */ /* 0x000fe20003f26270 */
[----:B------:R-:W-:Y:S01]  /*36e0*/  IMAD.IADD R167, R165, 0x1, R0 ;  /* 0x00000001a5a77824 */ /* 0x000fe200078e0200 */
[----:B------:R-:W-:Y:S02]  /*36f0*/  ISETP.GT.AND P5, PT, R196, 0x3f, PT ;  /* 0x0000003fc400780c */ /* 0x000fe40003fa4270 */
[----:B--2---:R-:W-:Y:S04]  /*3700*/  LDSM.16.M88.4 R4, [R173] ;  /* 0x00000000ad04783b */ /* 0x004fe80000000200 */
[----:B------:R-:W1:Y:S04]  /*3710*/  LDSM.16.M88.4 R32, [R165+0x800] ;  /* 0x00080000a520783b */ /* 0x000e680000000200 */
[----:B------:R-:W-:Y:S04]  /*3720*/  LDSM.16.M88.4 R40, [R165+0x1000] ;  /* 0x00100000a528783b */ /* 0x000fe80000000200 */
[----:B------:R-:W2:Y:S04]  /*3730*/  LDSM.16.M88.4 R28, [R165] ;  /* 0x00000000a51c783b */ /* 0x000ea80000000200 */
[----:B------:R-:W3:Y:S04]  /*3740*/  LDSM.16.M88.4 R52, [R165+0x1800] ;  /* 0x00180000a534783b */ /* 0x000ee80000000200 */
[----:B------:R-:W-:Y:S04]  /*3750*/  LDSM.16.M88.4 R8, [R174] ;  /* 0x00000000ae08783b */ /* 0x000fe80000000200 */
[----:B------:R-:W-:Y:S04]  /*3760*/  LDSM.16.M88.4 R48, [R164] ;  /* 0x00000000a430783b */ /* 0x000fe80000000200 */
[----:B------:R-:W4:Y:S04]  /*3770*/  LDSM.16.M88.4 R44, [R164+0x800] ;  /* 0x00080000a42c783b */ /* 0x000f280000000200 */
[----:B------:R-:W5:Y:S04]  /*3780*/  LDSM.16.M88.4 R60, [R164+0x1000] ;  /* 0x00100000a43c783b */ /* 0x000f680000000200 */
        /* <DEDUP_REMOVED lines=8> */
[----:B--2---:R-:W-:Y:S02]  /*3810*/  HMMA.16816.F32.BF16 R36, R4, R28, RZ ;  /* 0x0000001c0424723c */ /* 0x004fe400000418ff */
[----:B------:R1:W-:Y:S01]  /*3820*/  LDGSTS.E.BYPASS.LTC128B.128 [R179+0x2100], [R14.64], !P0 ;  /* 0x021000000eb37fae */ /* 0x0003e2000c101d48 */
[----:B------:R-:W-:-:S05]  /*3830*/  ISETP.LT.OR P0, PT, R23, 0x1, P1 ;  /* 0x000000011700780c */ /* 0x000fca0000f01670 */
[C---:B------:R-:W-:Y:S08]  /*3840*/  HMMA.16816.F32.BF16 R28, R4.reuse, R30, RZ ;  /* 0x0000001e041c723c */ /* 0x040ff000000418ff */
[----:B------:R1:W-:Y:S01]  /*3850*/  LDGSTS.E.BYPASS.LTC128B.128 [R179+0x4100], [R12.64], !P0 ;  /* 0x041000000cb37fae */ /* 0x0003e2000c101d48 */
[----:B------:R-:W-:Y:S01]  /*3860*/  IADD3 R2, P0, R3, R100, RZ ;  /* 0x0000006403027210 */ /* 0x000fe20007f1e0ff */
[C---:B---3--:R-:W-:Y:S02]  /*3870*/  HMMA.16816.F32.BF16 R56, R4.reuse, R52, RZ ;  /* 0x000000340438723c */ /* 0x048fe400000418ff */
[----:B------:R2:W-:Y:S02]  /*3880*/  LDGSTS.E.BYPASS.LTC128B.128 [R179+0x1100], [R18.64], !P4 ;  /* 0x0110000012b37fae */ /* 0x0005e4000e101d48 */
[----:B------:R-:W-:Y:S01]  /*3890*/  IMAD.X R3, R22, 0x1, R95, P0 ;  /* 0x0000000116037824 */ /* 0x000fe200000e065f */
[----:B------:R-:W-:Y:S01]  /*38a0*/  ISETP.LT.OR P0, PT, R23, 0x21, P1 ;  /* 0x000000211700780c */ /* 0x000fe20000f01670 */
[----:B------:R3:W-:Y:S02]  /*38b0*/  LDGSTS.E.BYPASS.LTC128B.128 [R179+0x3100], [R20.64], !P3 ;  /* 0x0310000014b37fae */ /* 0x0007e4000d901d48 */
[----:B------:R-:W-:Y:S08]  /*38c0*/  HMMA.16816.F32.BF16 R52, R4, R54, RZ ;  /* 0x000000360434723c */ /* 0x000ff000000418ff */
[----:B----4-:R-:W-:Y:S02]  /*38d0*/  HMMA.16816.F32.BF16 R64, R8, R44, R24 ;  /* 0x0000002c0840723c */ /* 0x010fe40000041818 */
[----:B------:R4:W-:Y:S01]  /*38e0*/  LDGSTS.E.BYPASS.LTC128B.128 [R179+0x5100], [R2.64], !P0 ;  /* 0x0510000002b37fae */ /* 0x0009e2000c101d48 */
[----:B------:R-:W-:-:S03]  /*38f0*/  ISETP.GT.AND P0, PT, R97, R193, PT ;  /* 0x000000c16100720c */ /* 0x000fc60003f04270 */
[----:B------:R-:W-:Y:S02]  /*3900*/  LDSM.16.M88.4 R24, [R167] ;  /* 0x00000000a718783b */ /* 0x000fe40000000200 */
[----:B------:R-:W-:Y:S02]  /*3910*/  HMMA.16816.F32.BF16 R72, R8, R48, R36 ;  /* 0x000000300848723c */ /* 0x000fe40000041824 */
[----:B------:R-:W-:Y:S04]  /*3920*/  LDSM.16.M88.4 R84, [R165+0x3800] ;  /* 0x00380000a554783b */ /* 0x000fe80000000200 */
[----:B--2---:R-:W-:Y:S02]  /*3930*/  LDSM.16.M88.4 R16, [R167+0x1000] ;  /* 0x00100000a710783b */ /* 0x004fe40000000200 */
[C---:B-1----:R-:W-:Y:S02]  /*3940*/  HMMA.16816.F32.BF16 R12, R4.reuse, R34, RZ ;  /* 0x00000022040c723c */ /* 0x042fe400000418ff */
[----:B---3--:R-:W-:Y:S04]  /*3950*/  LDSM.16.M88.4 R20, [R167+0x800] ;  /* 0x00080000a714783b */ /* 0x008fe80000000200 */
[----:B------:R-:W0:Y:S02]  /*3960*/  LDGDEPBAR ;  /* 0x00000000000079af */ /* 0x000e240000000000 */
[----:B------:R-:W-:Y:S01]  /*3970*/  HMMA.16816.F32.BF16 R32, R4, R40, RZ ;  /* 0x000000280420723c */ /* 0x000fe200000418ff */
[----:B----4-:R-:W-:-:S07]  /*3980*/  IADD3 R2, R164, 0x4000, RZ ;  /* 0x00004000a4027810 */ /* 0x010fce0007ffe0ff */
[----:B------:R-:W-:Y:S01]  /*3990*/  HMMA.16816.F32.BF16 R40, R4, R42, RZ ;  /* 0x0000002a0428723c */ /* 0x000fe200000418ff */
[----:B------:R-:W1:Y:S01]  /*39a0*/  LDSM.16.M88.4 R4, [R176] ;  /* 0x00000000b004783b */ /* 0x000e620000000200 */
[----:B------:R-:W-:-:S05]  /*39b0*/  IMAD.IADD R166, R2, 0x1, R0 ;  /* 0x0000000102a67824 */ /* 0x000fca00078e0200 */
[----:B------:R-:W-:Y:S01]  /*39c0*/  LDSM.16.M88.4 R80, [R166+-0x3000] ;  /* 0xffd00000a650783b */ /* 0x000fe20000000200 */
[C---:B------:R-:W-:Y:S03]  /*39d0*/  HMMA.16816.F32.BF16 R44, R8.reuse, R46, R12 ;  /* 0x0000002e082c723c */ /* 0x040fe6000004180c */
[----:B------:R-:W-:Y:S05]  /*39e0*/  LDSM.16.M88.4 R88, [R166+-0x2800] ;  /* 0xffd80000a658783b */ /* 0x000fea0000000200 */
[C---:B------:R-:W-:Y:S08]  /*39f0*/  HMMA.16816.F32.BF16 R68, R8.reuse, R50, R28 ;  /* 0x000000320844723c */ /* 0x040ff0000004181c */
[C---:B-----5:R-:W-:Y:S01]  /*3a00*/  HMMA.16816.F32.BF16 R12, R8.reuse, R62, R40 ;  /* 0x0000003e080c723c */ /* 0x060fe20000041828 */
[----:B------:R-:W2:Y:S07]  /*3a10*/  LDSM.16.M88.4 R40, [R167+0x1800] ;  /* 0x00180000a728783b */ /* 0x000eae0000000200 */
[C---:B------:R-:W-:Y:S01]  /*3a20*/  HMMA.16816.F32.BF16 R36, R8.reuse, R60, R32 ;  /* 0x0000003c0824723c */ /* 0x040fe20000041820 */
[----:B------:R-:W-:Y:S07]  /*3a30*/  LDSM.16.M88.4 R60, [R166+-0x4000] ;  /* 0xffc00000a63c783b */ /* 0x000fee0000000200 */
[C---:B------:R-:W-:Y:S08]  /*3a40*/  HMMA.16816.F32.BF16 R32, R8.reuse, R76, R56 ;  /* 0x0000004c0820723c */ /* 0x040ff00000041838 */
[----:B------:R-:W-:Y:S01]  /*3a50*/  HMMA.16816.F32.BF16 R28, R8, R78, R52 ;  /* 0x0000004e081c723c */ /* 0x000fe20000041834 */
[----:B------:R-:W3:Y:S04]  /*3a60*/  LDSM.16.M88.4 R8, [R175] ;  /* 0x00000000af08783b */ /* 0x000ee80000000200 */
[----:B------:R-:W4:Y:S03]  /*3a70*/  LDSM.16.M88.4 R76, [R166+-0x3800] ;  /* 0xffc80000a64c783b */ /* 0x000f260000000200 */
[C---:B-1----:R-:W-:Y:S01]  /*3a80*/  HMMA.16816.F32.BF16 R48, R4.reuse, R24, R72 ;  /* 0x000000180430723c */ /* 0x042fe20000041848 */
[----:B------:R-:W-:Y:S07]  /*3a90*/  LDSM.16.M88.4 R72, [R164+0x3000] ;  /* 0x00300000a448783b */ /* 0x000fee0000000200 */
[C---:B------:R-:W-:Y:S01]  /*3aa0*/  HMMA.16816.F32.BF16 R52, R4.reuse, R26, R68 ;  /* 0x0000001a0434723c */ /* 0x040fe20000041844 */
[----:B------:R-:W-:Y:S07]  /*3ab0*/  LDSM.16.M88.4 R68, [R165+0x3000] ;  /* 0x00300000a544783b */ /* 0x000fee0000000200 */
[C---:B------:R-:W-:Y:S01]  /*3ac0*/  HMMA.16816.F32.BF16 R56, R4.reuse, R20, R64 ;  /* 0x000000140438723c */ /* 0x040fe20000041840 */
[----:B------:R-:W-:Y:S07]  /*3ad0*/  LDSM.16.M88.4 R64, [R165+0x2800] ;  /* 0x00280000a540783b */ /* 0x000fee0000000200 */
[C---:B------:R-:W-:Y:S08]  /*3ae0*/  HMMA.16816.F32.BF16 R44, R4.reuse, R22, R44 ;  /* 0x00000016042c723c */ /* 0x040ff0000004182c */
[C---:B------:R-:W-:Y:S08]  /*3af0*/  HMMA.16816.F32.BF16 R36, R4.reuse, R16, R36 ;  /* 0x000000100424723c */ /* 0x040ff00000041824 */
[C---:B------:R-:W-:Y:S08]  /*3b00*/  HMMA.16816.F32.BF16 R20, R4.reuse, R18, R12 ;  /* 0x000000120414723c */ /* 0x040ff0000004180c */
[C---:B--2---:R-:W-:Y:S08]  /*3b10*/  HMMA.16816.F32.BF16 R16, R4.reuse, R40, R32 ;  /* 0x000000280410723c */ /* 0x044ff00000041820 */
[----:B------:R-:W-:Y:S01]  /*3b20*/  HMMA.16816.F32.BF16 R12, R4, R42, R28 ;  /* 0x0000002a040c723c */ /* 0x000fe2000004181c */
[----:B------:R-:W-:Y:S04]  /*3b30*/  LDSM.16.M88.4 R4, [R173+0x4000] ;  /* 0x00400000ad04783b */ /* 0x000fe80000000200 */
[----:B------:R-:W1:Y:S03]  /*3b40*/  LDSM.16.M88.4 R28, [R165+0x2000] ;  /* 0x00200000a51c783b */ /* 0x000e660000000200 */
[C---:B---3--:R-:W-:Y:S01]  /*3b50*/  HMMA.16816.F32.BF16 R24, R8.reuse, R60, R48 ;  /* 0x0000003c0818723c */ /* 0x048fe20000041830 */
[----:B------:R-:W-:Y:S07]  /*3b60*/  LDSM.16.M88.4 R48, [R164+0x2000] ;  /* 0x00200000a430783b */ /* 0x000fee0000000200 */
[C---:B------:R-:W-:Y:S01]  /*3b70*/  HMMA.16816.F32.BF16 R32, R8.reuse, R62, R52 ;  /* 0x0000003e0820723c */ /* 0x040fe20000041834 */
[----:B------:R-:W-:Y:S07]  /*3b80*/  LDSM.16.M88.4 R60, [R164+0x2800] ;  /* 0x00280000a43c783b */ /* 0x000fee0000000200 */
[C---:B----4-:R-:W-:Y:S01]  /*3b90*/  HMMA.16816.F32.BF16 R40, R8.reuse, R76, R56 ;  /* 0x0000004c0828723c */ /* 0x050fe20000041838 */
[----:B------:R-:W-:Y:S07]  /*3ba0*/  LDSM.16.M88.4 R56, [R167+0x2800] ;  /* 0x00280000a738783b */ /* 0x000fee0000000200 */
[C---:B------:R-:W-:Y:S01]  /*3bb0*/  HMMA.16816.F32.BF16 R44, R8.reuse, R78, R44 ;  /* 0x0000004e082c723c */ /* 0x040fe2000004182c */
[----:B------:R-:W-:Y:S07]  /*3bc0*/  LDSM.16.M88.4 R76, [R167+0x3800] ;  /* 0x00380000a74c783b */ /* 0x000fee0000000200 */
[C---:B------:R-:W-:Y:S08]  /*3bd0*/  HMMA.16816.F32.BF16 R52, R8.reuse, R80, R36 ;  /* 0x000000500834723c */ /* 0x040ff00000041824 */
[C---:B------:R-:W-:Y:S01]  /*3be0*/  HMMA.16816.F32.BF16 R36, R8.reuse, R82, R20 ;  /* 0x000000520824723c */ /* 0x040fe20000041814 */
[----:B------:R-:W-:Y:S07]  /*3bf0*/  LDSM.16.M88.4 R80, [R164+0x3800] ;  /* 0x00380000a450783b */ /* 0x000fee0000000200 */
[C---:B------:R-:W-:Y:S08]  /*3c00*/  HMMA.16816.F32.BF16 R16, R8.reuse, R88, R16 ;  /* 0x000000580810723c */ /* 0x040ff00000041810 */
[----:B------:R-:W-:Y:S01]  /*3c10*/  HMMA.16816.F32.BF16 R12, R8, R90, R12 ;  /* 0x0000005a080c723c */ /* 0x000fe2000004180c */
[----:B------:R-:W2:Y:S07]  /*3c20*/  LDSM.16.M88.4 R8, [R174+0x4000] ;  /* 0x00400000ae08783b */ /* 0x000eae0000000200 */
[C---:B-1----:R-:W-:Y:S08]  /*3c30*/  HMMA.16816.F32.BF16 R20, R4.reuse, R28, R24 ;  /* 0x0000001c0414723c */ /* 0x042ff00000041818 */
[C---:B------:R-:W-:Y:S08]  /*3c40*/  HMMA.16816.F32.BF16 R28, R4.reuse, R30, R32 ;  /* 0x0000001e041c723c */ /* 0x040ff00000041820 */
[C---:B------:R-:W-:Y:S01]  /*3c50*/  HMMA.16816.F32.BF16 R32, R4.reuse, R64, R40 ;  /* 0x000000400420723c */ /* 0x040fe20000041828 */
[----:B------:R-:W-:Y:S07]  /*3c60*/  LDSM.16.M88.4 R40, [R167+0x2000] ;  /* 0x00200000a728783b */ /* 0x000fee0000000200 */
[C---:B------:R-:W-:Y:S01]  /*3c70*/  HMMA.16816.F32.BF16 R44, R4.reuse, R66, R44 ;  /* 0x00000042042c723c */ /* 0x040fe2000004182c */
[----:B------:R-:W-:Y:S07]  /*3c80*/  LDSM.16.M88.4 R64, [R166+-0x1800] ;  /* 0xffe80000a640783b */ /* 0x000fee0000000200 */
[C---:B------:R-:W-:Y:S08]  /*3c90*/  HMMA.16816.F32.BF16 R52, R4.reuse, R68, R52 ;  /* 0x000000440434723c */ /* 0x040ff00000041834 */
[C---:B------:R-:W-:Y:S01]  /*3ca0*/  HMMA.16816.F32.BF16 R36, R4.reuse, R70, R36 ;  /* 0x000000460424723c */ /* 0x040fe20000041824 */
[----:B------:R-:W-:Y:S07]  /*3cb0*/  LDSM.16.M88.4 R68, [R167+0x3000] ;  /* 0x00300000a744783b */ /* 0x000fee0000000200 */
[C---:B------:R-:W-:Y:S08]  /*3cc0*/  HMMA.16816.F32.BF16 R24, R4.reuse, R84, R16 ;  /* 0x000000540418723c */ /* 0x040ff00000041810 */
[----:B------:R-:W-:Y:S01]  /*3cd0*/  HMMA.16816.F32.BF16 R12, R4, R86, R12 ;  /* 0x00000056040c723c */ /* 0x000fe2000004180c */
[----:B------:R-:W1:Y:S04]  /*3ce0*/  LDSM.16.M88.4 R4, [R176+0x4000] ;  /* 0x00400000b004783b */ /* 0x000e680000000200 */
[----:B------:R-:W-:Y:S03]  /*3cf0*/  LDSM.16.M88.4 R84, [R166+-0x800] ;  /* 0xfff80000a654783b */ /* 0x000fe60000000200 */
[C---:B--2---:R-:W-:Y:S08]  /*3d00*/  HMMA.16816.F32.BF16 R20, R8.reuse, R48, R20 ;  /* 0x000000300814723c */ /* 0x044ff00000041814 */
[C---:B------:R-:W-:Y:S01]  /*3d10*/  HMMA.16816.F32.BF16 R16, R8.reuse, R50, R28 ;  /* 0x000000320810723c */ /* 0x040fe2000004181c */
[----:B------:R-:W-:Y:S07]  /*3d20*/  LDSM.16.M88.4 R48, [R166+-0x2000] ;  /* 0xffe00000a630783b */ /* 0x000fee0000000200 */
[C---:B------:R-:W-:Y:S08]  /*3d30*/  HMMA.16816.F32.BF16 R32, R8.reuse, R60, R32 ;  /* 0x0000003c0820723c */ /* 0x040ff00000041820 */
[C---:B------:R-:W-:Y:S01]  /*3d40*/  HMMA.16816.F32.BF16 R44, R8.reuse, R62, R44 ;  /* 0x0000003e082c723c */ /* 0x040fe2000004182c */
[----:B------:R-:W-:Y:S07]  /*3d50*/  LDSM.16.M88.4 R60, [R165+0x4000] ;  /* 0x00400000a53c783b */ /* 0x000fee0000000200 */
[C---:B------:R-:W-:Y:S08]  /*3d60*/  HMMA.16816.F32.BF16 R52, R8.reuse, R72, R52 ;  /* 0x000000480834723c */ /* 0x040ff00000041834 */
[C---:B------:R-:W-:Y:S01]  /*3d70*/  HMMA.16816.F32.BF16 R28, R8.reuse, R74, R36 ;  /* 0x0000004a081c723c */ /* 0x040fe20000041824 */
[----:B------:R-:W-:Y:S07]  /*3d80*/  LDSM.16.M88.4 R72, [R166+-0x1000] ;  /* 0xfff00000a648783b */ /* 0x000fee0000000200 */
[C---:B------:R-:W-:Y:S08]  /*3d90*/  HMMA.16816.F32.BF16 R24, R8.reuse, R80, R24 ;  /* 0x000000500818723c */ /* 0x040ff00000041818 */
[----:B------:R-:W-:Y:S01]  /*3da0*/  HMMA.16816.F32.BF16 R12, R8, R82, R12 ;  /* 0x00000052080c723c */ /* 0x000fe2000004180c */
[----:B------:R-:W2:Y:S04]  /*3db0*/  LDSM.16.M88.4 R8, [R175+0x4000] ;  /* 0x00400000af08783b */ /* 0x000ea80000000200 */
[----:B------:R-:W-:Y:S03]  /*3dc0*/  LDSM.16.M88.4 R80, [R165+0x5800] ;  /* 0x00580000a550783b */ /* 0x000fe60000000200 */
[C---:B-1----:R-:W-:Y:S08]  /*3dd0*/  HMMA.16816.F32.BF16 R20, R4.reuse, R40, R20 ;  /* 0x000000280414723c */ /* 0x042ff00000041814 */
[C---:B------:R-:W-:Y:S08]  /*3de0*/  HMMA.16816.F32.BF16 R16, R4.reuse, R42, R16 ;  /* 0x0000002a0410723c */ /* 0x040ff00000041810 */
[C---:B------:R-:W-:Y:S08]  /*3df0*/  HMMA.16816.F32.BF16 R32, R4.reuse, R56, R32 ;  /* 0x000000380420723c */ /* 0x040ff00000041820 */
[C---:B------:R-:W-:Y:S01]  /*3e00*/  HMMA.16816.F32.BF16 R44, R4.reuse, R58, R44 ;  /* 0x0000003a042c723c */ /* 0x040fe2000004182c */
[----:B------:R-:W-:Y:S07]  /*3e10*/  LDSM.16.M88.4 R56, [R164+0x4000] ;  /* 0x00400000a438783b */ /* 0x000fee0000000200 */
[C---:B------:R-:W-:Y:S08]  /*3e20*/  HMMA.16816.F32.BF16 R52, R4.reuse, R68, R52 ;  /* 0x000000440434723c */ /* 0x040ff00000041834 */
[C---:B------:R-:W-:Y:S01]  /*3e30*/  HMMA.16816.F32.BF16 R40, R4.reuse, R70, R28 ;  /* 0x000000460428723c */ /* 0x040fe2000004181c */
[----:B------:R-:W-:Y:S07]  /*3e40*/  LDSM.16.M88.4 R68, [R165+0x4800] ;  /* 0x00480000a544783b */ /* 0x000fee0000000200 */
[C---:B------:R-:W-:Y:S08]  /*3e50*/  HMMA.16816.F32.BF16 R36, R4.reuse, R76, R24 ;  /* 0x0000004c0424723c */ /* 0x040ff00000041818 */
[----:B------:R-:W-:Y:S01]  /*3e60*/  HMMA.16816.F32.BF16 R12, R4, R78, R12 ;  /* 0x0000004e040c723c */ /* 0x000fe2000004180c */
[----:B------:R-:W1:Y:S04]  /*3e70*/  LDSM.16.M88.4 R4, [R173+0x8000] ;  /* 0x00800000ad04783b */ /* 0x000e680000000200 */
[----:B------:R-:W3:Y:S03]  /*3e80*/  LDSM.16.M88.4 R76, [R165+0x5000] ;  /* 0x00500000a54c783b */ /* 0x000ee60000000200 */
[C---:B--2---:R-:W-:Y:S08]  /*3e90*/  HMMA.16816.F32.BF16 R28, R8.reuse, R48, R20 ;  /* 0x00000030081c723c */ /* 0x044ff00000041814 */
        /* <DEDUP_REMOVED lines=9> */
[----:B------:R-:W2:Y:S04]  /*3f30*/  LDSM.16.M88.4 R12, [R174+0x8000] ;  /* 0x00800000ae0c783b */ /* 0x000ea80000000200 */
[----:B------:R-:W4:Y:S03]  /*3f40*/  LDSM.16.M88.4 R84, [R164+0x5800] ;  /* 0x00580000a454783b */ /* 0x000f260000000200 */
[C---:B-1----:R-:W-:Y:S08]  /*3f50*/  HMMA.16816.F32.BF16 R40, R4.reuse, R60, R28 ;  /* 0x0000003c0428723c */ /* 0x042ff0000004181c */
[C---:B------:R-:W-:Y:S08]  /*3f60*/  HMMA.16816.F32.BF16 R32, R4.reuse, R68, R20 ;  /* 0x000000440420723c */ /* 0x040ff00000041814 */
[C---:B------:R-:W-:Y:S01]  /*3f70*/  HMMA.16816.F32.BF16 R36, R4.reuse, R62, R24 ;  /* 0x0000003e0424723c */ /* 0x040fe20000041818 */
[----:B------:R-:W-:Y:S07]  /*3f80*/  LDSM.16.M88.4 R60, [R167+0x4000] ;  /* 0x00400000a73c783b */ /* 0x000fee0000000200 */
[C---:B------:R-:W-:Y:S01]  /*3f90*/  HMMA.16816.F32.BF16 R28, R4.reuse, R70, R16 ;  /* 0x00000046041c723c */ /* 0x040fe20000041810 */
[----:B------:R-:W-:Y:S07]  /*3fa0*/  LDSM.16.M88.4 R68, [R167+0x4800] ;  /* 0x00480000a744783b */ /* 0x000fee0000000200 */
[C---:B---3--:R-:W-:Y:S01]  /*3fb0*/  HMMA.16816.F32.BF16 R24, R4.reuse, R76, R52 ;  /* 0x0000004c0418723c */ /* 0x048fe20000041834 */
[----:B------:R-:W-:Y:S07]  /*3fc0*/  LDSM.16.M88.4 R52, [R166+0x800] ;  /* 0x00080000a634783b */ /* 0x000fee0000000200 */
[C---:B------:R-:W-:Y:S01]  /*3fd0*/  HMMA.16816.F32.BF16 R20, R4.reuse, R78, R48 ;  /* 0x0000004e0414723c */ /* 0x040fe20000041830 */
[----:B------:R-:W-:Y:S04]  /*3fe0*/  LDSM.16.M88.4 R76, [R167+0x5000] ;  /* 0x00500000a74c783b */ /* 0x000fe80000000200 */
[----:B------:R-:W-:Y:S03]  /*3ff0*/  LDSM.16.M88.4 R48, [R166+0x1000] ;  /* 0x00100000a630783b */ /* 0x000fe60000000200 */
[C---:B------:R-:W-:Y:S01]  /*4000*/  HMMA.16816.F32.BF16 R16, R4.reuse, R80, R44 ;  /* 0x000000500410723c */ /* 0x040fe2000004182c */
[----:B------:R-:W-:Y:S07]  /*4010*/  LDSM.16.M88.4 R44, [R166+0x1800] ;  /* 0x00180000a62c783b */ /* 0x000fee0000000200 */
[----:B------:R-:W-:Y:S01]  /*4020*/  HMMA.16816.F32.BF16 R4, R4, R82, R8 ;  /* 0x000000520404723c */ /* 0x000fe20000041808 */
[----:B------:R-:W1:Y:S04]  /*4030*/  LDSM.16.M88.4 R8, [R176+0x8000] ;  /* 0x00800000b008783b */ /* 0x000e680000000200 */
[----:B------:R-:W3:Y:S03]  /*4040*/  LDSM.16.M88.4 R80, [R167+0x5800] ;  /* 0x00580000a750783b */ /* 0x000ee60000000200 */
[C---:B--2---:R-:W-:Y:S08]  /*4050*/  HMMA.16816.F32.BF16 R32, R12.reuse, R64, R32 ;  /* 0x000000400c20723c */ /* 0x044ff00000041820 */
[C---:B------:R-:W-:Y:S08]  /*4060*/  HMMA.16816.F32.BF16 R28, R12.reuse, R66, R28 ;  /* 0x000000420c1c723c */ /* 0x040ff0000004181c */
[C---:B------:R-:W-:Y:S08]  /*4070*/  HMMA.16816.F32.BF16 R24, R12.reuse, R72, R24 ;  /* 0x000000480c18723c */ /* 0x040ff00000041818 */
[C---:B------:R-:W-:Y:S08]  /*4080*/  HMMA.16816.F32.BF16 R40, R12.reuse, R56, R40 ;  /* 0x000000380c28723c */ /* 0x040ff00000041828 */
[C---:B------:R-:W-:Y:S01]  /*4090*/  HMMA.16816.F32.BF16 R36, R12.reuse, R58, R36 ;  /* 0x0000003a0c24723c */ /* 0x040fe20000041824 */
[----:B------:R-:W-:Y:S07]  /*40a0*/  LDSM.16.M88.4 R56, [R166] ;  /* 0x00000000a638783b */ /* 0x000fee0000000200 */
[C---:B------:R-:W-:Y:S08]  /*40b0*/  HMMA.16816.F32.BF16 R20, R12.reuse, R74, R20 ;  /* 0x0000004a0c14723c */ /* 0x040ff00000041814 */
[C---:B----4-:R-:W-:Y:S08]  /*40c0*/  HMMA.16816.F32.BF16 R16, R12.reuse, R84, R16 ;  /* 0x000000540c10723c */ /* 0x050ff00000041810 */
[----:B------:R-:W-:Y:S01]  /*40d0*/  HMMA.16816.F32.BF16 R12, R12, R86, R4 ;  /* 0x000000560c0c723c */ /* 0x000fe20000041804 */
[----:B------:R-:W2:Y:S01]  /*40e0*/  LDSM.16.M88.4 R4, [R175+0x8000] ;  /* 0x00800000af04783b */ /* 0x000ea20000000200 */
[----:B------:R-:W-:-:S06]  /*40f0*/  DEPBAR.LE SB0, 0x0 ;  /* 0x000080000000791a */ /* 0x000fcc0000000000 */
[C---:B-1----:R-:W-:Y:S08]  /*4100*/  HMMA.16816.F32.BF16 R32, R8.reuse, R68, R32 ;  /* 0x000000440820723c */ /* 0x042ff00000041820 */
[C---:B------:R-:W-:Y:S08]  /*4110*/  HMMA.16816.F32.BF16 R28, R8.reuse, R70, R28 ;  /* 0x00000046081c723c */ /* 0x040ff0000004181c */
[C---:B------:R-:W-:Y:S08]  /*4120*/  HMMA.16816.F32.BF16 R24, R8.reuse, R76, R24 ;  /* 0x0000004c0818723c */ /* 0x040ff00000041818 */
[C---:B------:R-:W-:Y:S08]  /*4130*/  HMMA.16816.F32.BF16 R40, R8.reuse, R60, R40 ;  /* 0x0000003c0828723c */ /* 0x040ff00000041828 */
[C---:B------:R-:W-:Y:S08]  /*4140*/  HMMA.16816.F32.BF16 R36, R8.reuse, R62, R36 ;  /* 0x0000003e0824723c */ /* 0x040ff00000041824 */
[C---:B------:R-:W-:Y:S08]  /*4150*/  HMMA.16816.F32.BF16 R20, R8.reuse, R78, R20 ;  /* 0x0000004e0814723c */ /* 0x040ff00000041814 */
[C---:B---3--:R-:W-:Y:S08]  /*4160*/  HMMA.16816.F32.BF16 R16, R8.reuse, R80, R16 ;  /* 0x000000500810723c */ /* 0x048ff00000041810 */
[----:B------:R-:W-:Y:S08]  /*4170*/  HMMA.16816.F32.BF16 R8, R8, R82, R12 ;  /* 0x000000520808723c */ /* 0x000ff0000004180c */
[C---:B--2---:R-:W-:Y:S08]  /*4180*/  HMMA.16816.F32.BF16 R32, R4.reuse, R52, R32 ;  /* 0x000000340420723c */ /* 0x044ff00000041820 */
        /* <DEDUP_REMOVED lines=10> */
[----:B------:R-:W-:Y:S01]  /*4230*/  IADD3 R2, R196, R92, R200 ;  /* 0x0000005cc4027210 */ /* 0x000fe20007ffe0c8 */
[----:B------:R-:W-:-:S03]  /*4240*/  IMAD.MOV.U32 R180, RZ, RZ, RZ ;  /* 0x000000ffffb47224 */ /* 0x000fc600078e00ff */
[----:B------:R-:W-:-:S05]  /*4250*/  IADD3 R2, R2, -0x40, RZ ;  /* 0xffffffc002027810 */ /* 0x000fca0007ffe0ff */
        /* <DEDUP_REMOVED lines=25> */
.L_x_632:
[----:B------:R-:W-:Y:S05]  /*43f0*/  BRA.DIV ~URZ, `(.L_x_485) ;  /* 0x000117f27f007947 */ /* 0x000fea000b800000 */
[----:B------:R-:W3:Y:S01]  /*4400*/  SHFL.IDX PT, R0, R12, RZ, 0x181f ;  /* 0x00181fff0c007589 */ /* 0x000ee200000e0000 */
[----:B------:R-:W-:-:S04]  /*4410*/  ISETP.GE.AND P2, PT, R182, c[0x0][0x1d4], PT ;  /* 0x00007500b6007a0c */ /* 0x000fc80003f46270 */
[----:B------:R-:W-:Y:S02]  /*4420*/  SEL R11, RZ, 0x10, P2 ;  /* 0x00000010ff0b7807 */ /* 0x000fe40001000000 */
[C---:B---3--:R-:W-:Y:S02]  /*4430*/  IADD3 R6, P0, R0.reuse, R98, RZ ;  /* 0x0000006200067210 */ /* 0x048fe40007f1e0ff */
[----:B------:R-:W-:-:S03]  /*4440*/  IADD3 R2, P1, R0, R99, RZ ;  /* 0x0000006300027210 */ /* 0x000fc60007f3e0ff */
[----:B--2---:R-:W-:Y:S01]  /*4450*/  IMAD.X R7, R4, 0x1, R93, P0 ;  /* 0x0000000104077824 */ /* 0x004fe200000e065d */
[----:B------:R-:W-:Y:S01]  /*4460*/  IADD3 R8, P0, R0, R100, RZ ;  /* 0x0000006400087210 */ /* 0x000fe20007f1e0ff */
[C---:B------:R-:W-:Y:S01]  /*4470*/  IMAD.X R3, R4.reuse, 0x1, R94, P1 ;  /* 0x0000000104037824 */ /* 0x040fe200008e065e */
[----:B------:R-:W-:Y:S01]  /*4480*/  ISETP.GE.AND P1, PT, R191, c[0x0][0x1d4], PT ;  /* 0x00007500bf007a0c */ /* 0x000fe20003f26270 */
[----:B------:R-:W2:Y:S02]  /*4490*/  SHFL.IDX PT, R0, R12, 0x1, 0x181f ;  /* 0x00381f000c007f89 */ /* 0x000ea400000e0000 */
[----:B------:R-:W-:Y:S01]  /*44a0*/  IMAD.X R9, R4, 0x1, R95, P0 ;  /* 0x0000000104097824 */ /* 0x000fe200000e065f */
[----:B------:R-:W-:Y:S01]  /*44b0*/  ISETP.GE.AND P0, PT, R192, c[0x0][0x1d4], PT ;  /* 0x00007500c0007a0c */ /* 0x000fe20003f06270 */
[----:B------:R-:W-:Y:S01]  /*44c0*/  @!PT LDS RZ, [RZ] ;  /* 0x00000000fffff984 */ /* 0x000fe20000000800 */
[----:B------:R3:W-:Y:S01]  /*44d0*/  LDGSTS.E.BYPASS.LTC128B.128 [R179+0x6100], [R6.64], !P2 ;  /* 0x0610000006b37fae */ /* 0x0007e2000d101d48 */
[----:B------:R-:W-:-:S03]  /*44e0*/  SEL R10, RZ, 0x10, P1 ;  /* 0x00000010ff0a7807 */ /* 0x000fc60000800000 */
[----:B------:R4:W1:Y:S04]  /*44f0*/  SHFL.IDX PT, R4, R5, 0x1, 0x181f ;  /* 0x00381f0005047f89 */ /* 0x00086800000e0000 */
[----:B------:R3:W-:Y:S04]  /*4500*/  LDGSTS.E.BYPASS.LTC128B.128 [R179+0x8100], [R2.64], !P1 ;  /* 0x0810000002b37fae */ /* 0x0007e8000c901d48 */
[----:B------:R3:W-:Y:S01]  /*4510*/  LDGSTS.E.BYPASS.LTC128B.128 [R179+0xa100], [R8.64], !P0 ;  /* 0x0a10000008b37fae */ /* 0x0007e2000c101d48 */
[----:B-1--4-:R-:W-:-:S03]  /*4520*/  SEL R5, RZ, 0x10, P0 ;  /* 0x00000010ff057807 */ /* 0x012fc60000000000 */
.L_x_633:
[----:B--23--:R-:W-:Y:S02]  /*4530*/  IADD3 R2, -R11, 0x10, RZ ;  /* 0x000000100b027810 */ /* 0x00cfe40007ffe1ff */
[----:B------:R-:W-:-:S02]  /*4540*/  IADD3 R3, -R10, 0x10, RZ ;  /* 0x000000100a037810 */ /* 0x000fc40007ffe1ff */
[----:B------:R-:W-:Y:S02]  /*4550*/  LOP3.LUT R2, R2, 0xf, RZ, 0xc0, !PT ;  /* 0x0000000f02027812 */ /* 0x000fe400078ec0ff */
[----:B------:R-:W-:Y:S02]  /*4560*/  ISETP.NE.U32.AND P2, PT, R11, RZ, PT ;  /* 0x000000ff0b00720c */ /* 0x000fe40003f45070 */
[----:B------:R-:W-:Y:S02]  /*4570*/  IADD3 R8, P1, P0, R2, R0, R98 ;  /* 0x0000000002087210 */ /* 0x000fe4000783e062 */
[----:B------:R-:W-:Y:S02]  /*4580*/  LOP3.LUT R2, R3, 0xf, RZ, 0xc0, !PT ;  /* 0x0000000f03027812 */ /* 0x000fe400078ec0ff */
[----:B------:R-:W-:Y:S02]  /*4590*/  IADD3 R3, -R5, 0x10, RZ ;  /* 0x0000001005037810 */ /* 0x000fe40007ffe1ff */
[----:B------:R-:W-:-:S02]  /*45a0*/  IADD3.X R9, RZ, R4, R93, P1, P0 ;  /* 0x00000004ff097210 */ /* 0x000fc40000fe045d */
[----:B------:R-:W-:Y:S02]  /*45b0*/  IADD3 R6, P1, P0, R2, R0, R99 ;  /* 0x0000000002067210 */ /* 0x000fe4000783e063 */
[----:B------:R-:W-:Y:S01]  /*45c0*/  LOP3.LUT R2, R3, 0xf, RZ, 0xc0, !PT ;  /* 0x0000000f03027812 */ /* 0x000fe200078ec0ff */
[----:B------:R-:W-:Y:S01]  /*45d0*/  @!PT LDS RZ, [RZ] ;  /* 0x00000000fffff984 */ /* 0x000fe20000000800 */
[----:B------:R-:W-:Y:S01]  /*45e0*/  @!PT LDS RZ, [RZ] ;  /* 0x00000000fffff984 */ /* 0x000fe20000000800 */
[----:B------:R-:W-:Y:S01]  /*45f0*/  @!PT LDS RZ, [RZ] ;  /* 0x00000000fffff984 */ /* 0x000fe20000000800 */
[----:B------:R1:W-:Y:S01]  /*4600*/  LDGSTS.E.BYPASS.LTC128B.128.ZFILL [R179+0x7100], [R8.64], P2 ;  /* 0x0710000008b37fae */ /* 0x0003e20009141d48 */
[----:B------:R-:W-:Y:S02]  /*4610*/  IADD3.X R7, RZ, R4, R94, P1, P0 ;  /* 0x00000004ff077210 */ /* 0x000fe40000fe045e */
[----:B------:R-:W-:-:S04]  /*4620*/  IADD3 R2, P1, P0, R2, R0, R100 ;  /* 0x0000000002027210 */ /* 0x000fc8000783e064 */
[----:B------:R-:W-:Y:S02]  /*4630*/  IADD3.X R3, RZ, R4, R95, P1, P0 ;  /* 0x00000004ff037210 */ /* 0x000fe40000fe045f */
[----:B------:R-:W-:Y:S02]  /*4640*/  ISETP.NE.U32.AND P1, PT, R10, RZ, PT ;  /* 0x000000ff0a00720c */ /* 0x000fe40003f25070 */
[----:B------:R-:W-:-:S11]  /*4650*/  ISETP.NE.U32.AND P0, PT, R5, RZ, PT ;  /* 0x000000ff0500720c */ /* 0x000fd60003f05070 */
[----:B------:R1:W-:Y:S04]  /*4660*/  LDGSTS.E.BYPASS.LTC128B.128.ZFILL [R179+0x9100], [R6.64], P1 ;  /* 0x0910000006b37fae */ /* 0x0003e80008941d48 */
[----:B------:R1:W-:Y:S02]  /*4670*/  LDGSTS.E.BYPASS.LTC128B.128.ZFILL [R179+0xb100], [R2.64], P0 ;  /* 0x0b10000002b37fae */ /* 0x0003e40008141d48 */
.L_x_483:
[----:B------:R-:W-:Y:S05]  /*4680*/  BSYNC B0 ;  /* 0x0000000000007941 */ /* 0x000fea0003800000 */
.L_x_482:
[----:B------:R-:W-:Y:S01]  /*4690*/  IMAD.MOV.U32 R0, RZ, RZ, c[0x0][0x2c4] ;  /* 0x0000b100ff007624 */ /* 0x000fe200078e00ff */
[----:B------:R-:W-:Y:S01]  /*46a0*/  ULDC UR4, c[0x0][0x324] ;  /* 0x0000c90000047ab9 */ /* 0x000fe20000000800 */
[----:B-1----:R-:W-:Y:S01]  /*46b0*/  IADD3 R2, R194, 0x1, -R92 ;  /* 0x00000001c2027810 */ /* 0x002fe20007ffe85c */
[----:B------:R-:W-:Y:S01]  /*46c0*/  ULOP3.LUT UR4, URZ, UR4, URZ, 0x33, !UPT ;  /* 0x000000043f047292 */ /* 0x000fe2000f8e333f */
[----:B------:R-:W0:Y:S01]  /*46d0*/  LDGDEPBAR ;  /* 0x00000000000079af */ /* 0x000e220000000000 */
[----:B------:R-:W-:Y:S01]  /*46e0*/  ISETP.NE.AND P0, PT, R0, 0x1, PT ;  /* 0x000000010000780c */ /* 0x000fe20003f05270 */
[----:B------:R-:W-:-:S02]  /*46f0*/  IMAD.IADD R0, R211, 0x1, R210 ;  /* 0x00000001d3007824 */ /* 0x000fc400078e02d2 */
[----:B------:R-:W-:Y:S02]  /*4700*/  IMAD.IADD R8, R96, 0x1, -R198 ;  /* 0x0000000160087824 */ /* 0x000fe400078e0ac6 */
[----:B------:R-:W-:-:S08]  /*4710*/  IMAD.MOV.U32 R4, RZ, RZ, R0 ;  /* 0x000000ffff047224 */ /* 0x000fd000078e0000 */
[----:B------:R-:W-:Y:S01]  /*4720*/  @P0 IMAD.HI.U32 R3, R0, c[0x0][0x2c8], RZ ;  /* 0x0000b20000030a27 */ /* 0x000fe200078e00ff */
[----:B------:R-:W-:-:S04]  /*4730*/  IADD3 R0, -R195, R2, -R198 ;  /* 0x00000002c3007210 */ /* 0x000fc80007ffe9c6 */
[C---:B------:R-:W-:Y:S02]  /*4740*/  IADD3 R7, R0.reuse, UR4, RZ ;  /* 0x0000000400077c10 */ /* 0x040fe4000fffe0ff */
[----:B------:R-:W-:Y:S02]  /*4750*/  @P0 SHF.R.U32.HI R4, RZ, c[0x0][0x2cc], R3 ;  /* 0x0000b300ff040a19 */ /* 0x000fe40000011603 */
[----:B------:R-:W-:Y:S01]  /*4760*/  IADD3 R6, R0, c[0x0][0x328], RZ ;  /* 0x0000ca0000067a10 */ /* 0x000fe20007ffe0ff */
[----:B------:R-:W-:Y:S05]  /*4770*/  BRA.DIV ~URZ, `(.L_x_486) ;  /* 0x000116b27f007947 */ /* 0x000fea000b800000 */
[----:B------:R1:W2:Y:S02]  /*4780*/  SHFL.IDX PT, R3, R4, RZ, 0x1c1f ;  /* 0x001c1fff04037589 */ /* 0x0002a400000e0000 */
.L_x_634:
[----:B------:R-:W-:Y:S01]  /*4790*/  IMAD.MOV.U32 R0, RZ, RZ, c[0x0][0x32c] ;  /* 0x0000cb00ff007624 */ /* 0x000fe200078e00ff */
[----:B--2---:R-:W-:-:S04]  /*47a0*/  IADD3 R2, R6, R3, RZ ;  /* 0x0000000306027210 */ /* 0x004fc80007ffe0ff */
[----:B------:R-:W-:Y:S01]  /*47b0*/  ISETP.GE.AND P0, PT, R0, 0x1, PT ;  /* 0x000000010000780c */ /* 0x000fe20003f06270 */
[----:B------:R-:W-:Y:S01]  /*47c0*/  IMAD.IADD R0, R7, 0x1, R3 ;  /* 0x0000000107007824 */ /* 0x000fe200078e0203 */
[----:B------:R-:W-:-:S11]  /*47d0*/  IMNMX R2, R8, R2, PT ;  /* 0x0000000208027217 */ /* 0x000fd60003800200 */
[----:B------:R-:W-:Y:S05]  /*47e0*/  @!P0 BRA `(.L_x_487) ;  /* 0x0000015000008947 */ /* 0x000fea0003800000 */
[----:B------:R-:W-:Y:S01]  /*47f0*/  IADD3 R3, -R195, R194, R3 ;  /* 0x000000c2c3037210 */ /* 0x000fe20007ffe103 */
[----:B------:R-:W-:Y:S03]  /*4800*/  BSSY B0, `(.L_x_488) ;  /* 0x000000e000007945 */ /* 0x000fe60003800000 */
[----:B------:R-:W-:-:S13]  /*4810*/  ISETP.GT.AND P0, PT, R3, -0x1, PT ;  /* 0xffffffff0300780c */ /* 0x000fda0003f04270 */
[----:B------:R-:W-:Y:S05]  /*4820*/  @P0 BRA `(.L_x_489) ;  /* 0x0000007000000947 */ /* 0x000fea0003800000 */
[----:B------:R-:W-:Y:S01]  /*4830*/  IMAD.MOV.U32 R5, RZ, RZ, 0x1 ;  /* 0x00000001ff057424 */ /* 0x000fe200078e00ff */
[----:B------:R-:W-:-:S04]  /*4840*/  LOP3.LUT R3, RZ, R3, RZ, 0x33, !PT ;  /* 0x00000003ff037212 */ /* 0x000fc800078e33ff */
[----:B------:R-:W-:-:S13]  /*4850*/  ISETP.NE.AND P0, PT, R5, c[0x0][0x32c], PT ;  /* 0x0000cb0005007a0c */ /* 0x000fda0003f05270 */
[----:B------:R-:W-:-:S05]  /*4860*/  @P0 IMAD.HI.U32 R5, R3, c[0x0][0x330], RZ ;  /* 0x0000cc0003050a27 */ /* 0x000fca00078e00ff */
[----:B------:R-:W-:-:S04]  /*4870*/  @P0 SHF.R.U32.HI R3, RZ, c[0x0][0x334], R5 ;  /* 0x0000cd00ff030a19 */ /* 0x000fc80000011605 */
[----:B------:R-:W-:Y:S01]  /*4880*/  LOP3.LUT R3, RZ, R3, RZ, 0x33, !PT ;  /* 0x00000003ff037212 */ /* 0x000fe200078e33ff */
[----:B------:R-:W-:Y:S05]  /*4890*/  BRA `(.L_x_490) ;  /* 0x0000004000007947 */ /* 0x000fea0003800000 */
.L_x_489:
[----:B------:R-:W-:-:S04]  /*48a0*/  MOV R5, 0x1 ;  /* 0x0000000100057802 */ /* 0x000fc80000000f00 */
[----:B------:R-:W-:-:S13]  /*48b0*/  ISETP.NE.AND P0, PT, R5, c[0x0][0x32c], PT ;  /* 0x0000cb0005007a0c */ /* 0x000fda0003f05270 */
[----:B------:R-:W-:-:S05]  /*48c0*/  @P0 IMAD.HI.U32 R5, R3, c[0x0][0x330], RZ ;  /* 0x0000cc0003050a27 */ /* 0x000fca00078e00ff */
[----:B------:R-:W-:Y:S02]  /*48d0*/  @P0 SHF.R.U32.HI R3, RZ, c[0x0][0x334], R5 ;  /* 0x0000cd00ff030a19 */ /* 0x000fe40000011605 */
.L_x_490:
[----:B------:R-:W-:Y:S05]  /*48e0*/  BSYNC B0 ;  /* 0x0000000000007941 */ /* 0x000fea0003800000 */
.L_x_488:
[----:B------:R-:W-:-:S04]  /*48f0*/  IMAD R3, R3, c[0x0][0x32c], -R92 ;  /* 0x0000cb0003037a24 */ /* 0x000fc800078e0a5c */
[----:B------:R-:W-:-:S05]  /*4900*/  IMAD.IADD R3, R3, 0x1, -R198 ;  /* 0x0000000103037824 */ /* 0x000fca00078e0ac6 */
[----:B------:R-:W-:Y:S02]  /*4910*/  IADD3 R5, R3, c[0x0][0x32c], RZ ;  /* 0x0000cb0003057a10 */ /* 0x000fe40007ffe0ff */
[----:B------:R-:W-:Y:S02]  /*4920*/  IMNMX R0, R0, R3, !PT ;  /* 0x0000000300007217 */ /* 0x000fe40007800200 */
[----:B------:R-:W-:Y:S02]  /*4930*/  IMNMX R2, R2, R5, PT ;  /* 0x0000000502027217 */ /* 0x000fe40003800200 */
.L_x_487:
[----:B------:R-:W-:-:S04]  /*4940*/  ISETP.GT.AND P1, PT, R178, RZ, PT ;  /* 0x000000ffb200720c */ /* 0x000fc80003f24270 */
[C---:B------:R-:W-:Y:S02]  /*4950*/  ISETP.GT.AND P2, PT, R0.reuse, RZ, P1 ;  /* 0x000000ff0000720c */ /* 0x040fe40000f44270 */
[----:B------:R-:W-:Y:S02]  /*4960*/  ISETP.GT.AND P0, PT, R0, 0x1, P1 ;  /* 0x000000010000780c */ /* 0x000fe40000f04270 */
[C---:B------:R-:W-:Y:S02]  /*4970*/  ISETP.LT.OR P2, PT, R2.reuse, 0x1, P2 ;  /* 0x000000010200780c */ /* 0x040fe40001741670 */
[----:B------:R-:W-:Y:S02]  /*4980*/  ISETP.LT.OR P0, PT, R2, 0x2, P0 ;  /* 0x000000020200780c */ /* 0x000fe40000701670 */
[----:B------:R-:W-:Y:S02]  /*4990*/  FSEL R9, R40, -INF , !P2 ;  /* 0xff80000028097808 */ /* 0x000fe40005000000 */
[----:B------:R-:W-:-:S02]  /*49a0*/  FSEL R11, R41, -INF , !P0 ;  /* 0xff800000290b7808 */ /* 0x000fc40004000000 */
[C---:B------:R-:W-:Y:S02]  /*49b0*/  ISETP.GT.AND P2, PT, R0.reuse, 0x8, P1 ;  /* 0x000000080000780c */ /* 0x040fe40000f44270 */
        /* <DEDUP_REMOVED lines=40> */
[----:B------:R-:W-:Y:S01]  /*4c40*/  FSEL R112, R45, -INF , !P0 ;  /* 0xff8000002d707808 */ /* 0x000fe20004000000 */
[----:B------:R-:W-:Y:S06]  /*4c50*/  BRA.DIV ~URZ, `(.L_x_491) ;  /* 0x000112427f007947 */ /* 0x000fec000b800000 */
[----:B------:R2:W3:Y:S02]  /*4c60*/  SHFL.IDX PT, R3, R4, 0x1, 0x1c1f ;  /* 0x003c1f0004037f89 */ /* 0x0004e400000e0000 */
.L_x_635:
[----:B------:R-:W-:Y:S01]  /*4c70*/  IMAD.MOV.U32 R0, RZ, RZ, c[0x0][0x32c] ;  /* 0x0000cb00ff007624 */ /* 0x000fe200078e00ff */
[----:B---3--:R-:W-:-:S04]  /*4c80*/  IADD3 R2, R6, R3, RZ ;  /* 0x0000000306027210 */ /* 0x008fc80007ffe0ff */
        /* <DEDUP_REMOVED lines=8> */
[----:B-12---:R-:W-:Y:S01]  /*4d10*/  IMAD.MOV.U32 R4, RZ, RZ, 0x1 ;  /* 0x00000001ff047424 */ /* 0x006fe200078e00ff */
[----:B------:R-:W-:-:S04]  /*4d20*/  LOP3.LUT R3, RZ, R3, RZ, 0x33, !PT ;  /* 0x00000003ff037212 */ /* 0x000fc800078e33ff */
[----:B------:R-:W-:-:S13]  /*4d30*/  ISETP.NE.AND P0, PT, R4, c[0x0][0x32c], PT ;  /* 0x0000cb0004007a0c */ /* 0x000fda0003f05270 */
[----:B------:R-:W-:-:S05]  /*4d40*/  @P0 IMAD.HI.U32 R4, R3, c[0x0][0x330], RZ ;  /* 0x0000cc0003040a27 */ /* 0x000fca00078e00ff */
[----:B------:R-:W-:-:S04]  /*4d50*/  @P0 SHF.R.U32.HI R3, RZ, c[0x0][0x334], R4 ;  /* 0x0000cd00ff030a19 */ /* 0x000fc80000011604 */
[----:B------:R-:W-:Y:S01]  /*4d60*/  LOP3.LUT R3, RZ, R3, RZ, 0x33, !PT ;  /* 0x00000003ff037212 */ /* 0x000fe200078e33ff */
[----:B------:R-:W-:Y:S05]  /*4d70*/  BRA `(.L_x_495) ;  /* 0x0000004000007947 */ /* 0x000fea0003800000 */
.L_x_494:
[----:B-12---:R-:W-:-:S04]  /*4d80*/  MOV R4, 0x1 ;  /* 0x0000000100047802 */ /* 0x006fc80000000f00 */
[----:B------:R-:W-:-:S13]  /*4d90*/  ISETP.NE.AND P0, PT, R4, c[0x0][0x32c], PT ;  /* 0x0000cb0004007a0c */ /* 0x000fda0003f05270 */
[----:B------:R-:W-:-:S05]  /*4da0*/  @P0 IMAD.HI.U32 R4, R3, c[0x0][0x330], RZ ;  /* 0x0000cc0003040a27 */ /* 0x000fca00078e00ff */
[----:B------:R-:W-:Y:S02]  /*4db0*/  @P0 SHF.R.U32.HI R3, RZ, c[0x0][0x334], R4 ;  /* 0x0000cd00ff030a19 */ /* 0x000fe40000011604 */
.L_x_495:
[----:B------:R-:W-:Y:S05]  /*4dc0*/  BSYNC B0 ;  /* 0x0000000000007941 */ /* 0x000fea0003800000 */
.L_x_493:
[----:B------:R-:W-:-:S04]  /*4dd0*/  IMAD R3, R3, c[0x0][0x32c], -R92 ;  /* 0x0000cb0003037a24 */ /* 0x000fc800078e0a5c */
[----:B------:R-:W-:-:S05]  /*4de0*/  IMAD.IADD R3, R3, 0x1, -R198 ;  /* 0x0000000103037824 */ /* 0x000fca00078e0ac6 */
[----:B------:R-:W-:Y:S02]  /*4df0*/  IADD3 R4, R3, c[0x0][0x32c], RZ ;  /* 0x0000cb0003047a10 */ /* 0x000fe40007ffe0ff */
[----:B------:R-:W-:Y:S02]  /*4e00*/  IMNMX R0, R0, R3, !PT ;  /* 0x0000000300007217 */ /* 0x000fe40007800200 */
[----:B------:R-:W-:Y:S02]  /*4e10*/  IMNMX R2, R2, R4, PT ;  /* 0x0000000402027217 */ /* 0x000fe40003800200 */
.L_x_492:
[C---:B------:R-:W-:Y:S02]  /*4e20*/  ISETP.GT.AND P0, PT, R0.reuse, 0x1, P1 ;  /* 0x000000010000780c */ /* 0x040fe40000f04270 */
[----:B------:R-:W-:Y:S02]  /*4e30*/  ISETP.GT.AND P2, PT, R0, 0x8, P1 ;  /* 0x000000080000780c */ /* 0x000fe40000f44270 */
[C---:B------:R-:W-:Y:S02]  /*4e40*/  ISETP.LT.OR P0, PT, R2.reuse, 0x2, P0 ;  /* 0x000000020200780c */ /* 0x040fe40000701670 */
[----:B------:R-:W-:-:S02]  /*4e50*/  ISETP.LT.OR P2, PT, R2, 0x9, P2 ;  /* 0x000000090200780c */ /* 0x000fc40001741670 */
[----:B------:R-:W-:Y:S02]  /*4e60*/  FSEL R7, R43, -INF , !P0 ;  /* 0xff8000002b077808 */ /* 0x000fe40004000000 */
[----:B------:R-:W-:Y:S02]  /*4e70*/  ISETP.GT.AND P0, PT, R0, 0x9, P1 ;  /* 0x000000090000780c */ /* 0x000fe40000f04270 */
[----:B------:R-:W-:Y:S02]  /*4e80*/  FSEL R8, R38, -INF , !P2 ;  /* 0xff80000026087808 */ /* 0x000fe40005000000 */
[----:B------:R-:W-:Y:S02]  /*4e90*/  ISETP.LT.OR P0, PT, R2, 0xa, P0 ;  /* 0x0000000a0200780c */ /* 0x000fe40000701670 */
[----:B------:R-:W-:Y:S02]  /*4ea0*/  FMNMX.FTZ R3, R9, R11, !PT ;  /* 0x0000000b09037209 */ /* 0x000fe40007810000 */
[----:B------:R-:W-:-:S02]  /*4eb0*/  FSEL R10, R39, -INF , !P0 ;  /* 0xff800000270a7808 */ /* 0x000fc40004000000 */
[C---:B------:R-:W-:Y:S02]  /*4ec0*/  ISETP.GT.AND P0, PT, R0.reuse, 0x11, P1 ;  /* 0x000000110000780c */ /* 0x040fe40000f04270 */
[----:B------:R-:W-:Y:S02]  /*4ed0*/  ISETP.GT.AND P3, PT, R0, 0x10, P1 ;  /* 0x000000100000780c */ /* 0x000fe40000f64270 */
[----:B------:R-:W-:Y:S02]  /*4ee0*/  ISETP.LT.OR P2, PT, R2, 0x12, P0 ;  /* 0x000000120200780c */ /* 0x000fe40000741670 */
[C---:B------:R-:W-:Y:S02]  /*4ef0*/  ISETP.GT.AND P0, PT, R0.reuse, 0x18, P1 ;  /* 0x000000180000780c */ /* 0x040fe40000f04270 */
[----:B------:R-:W-:Y:S02]  /*4f00*/  FSEL R14, R35, -INF , !P2 ;  /* 0xff800000230e7808 */ /* 0x000fe40005000000 */
[----:B------:R-:W-:-:S02]  /*4f10*/  ISETP.GT.AND P2, PT, R0, RZ, P1 ;  /* 0x000000ff0000720c */ /* 0x000fc40000f44270 */
[C---:B------:R-:W-:Y:S02]  /*4f20*/  ISETP.LT.OR P0, PT, R2.reuse, 0x19, P0 ;  /* 0x000000190200780c */ /* 0x040fe40000701670 */
[----:B------:R-:W-:Y:S02]  /*4f30*/  ISETP.LT.OR P2, PT, R2, 0x1, P2 ;  /* 0x000000010200780c */ /* 0x000fe40001741670 */
[----:B------:R-:W-:Y:S02]  /*4f40*/  FMNMX.FTZ R3, R12, R3, !PT ;  /* 0x000000030c037209 */ /* 0x000fe40007810000 */
[----:B------:R-:W-:Y:S02]  /*4f50*/  FSEL R6, R42, -INF , !P2 ;  /* 0xff8000002a067808 */ /* 0x000fe40005000000 */
[----:B------:R-:W-:Y:S02]  /*4f60*/  ISETP.LT.OR P3, PT, R2, 0x11, P3 ;  /* 0x000000110200780c */ /* 0x000fe40001f61670 */
[----:B-12---:R-:W-:-:S02]  /*4f70*/  FMNMX.FTZ R4, R6, R7, !PT ;  /* 0x0000000706047209 */ /* 0x006fc40007810000 */
[----:B------:R-:W-:Y:S02]  /*4f80*/  FSEL R17, R54, -INF , !P0 ;  /* 0xff80000036117808 */ /* 0x000fe40004000000 */
[----:B------:R-:W-:Y:S02]  /*4f90*/  FMNMX.FTZ R4, R8, R4, !PT ;  /* 0x0000000408047209 */ /* 0x000fe40007810000 */
[----:B------:R-:W-:Y:S02]  /*4fa0*/  ISETP.GT.AND P0, PT, R0, 0x19, P1 ;  /* 0x000000190000780c */ /* 0x000fe40000f04270 */
[----:B------:R-:W-:Y:S02]  /*4fb0*/  FMNMX.FTZ R3, R15, R3, !PT ;  /* 0x000000030f037209 */ /* 0x000fe40007810000 */
[----:B------:R-:W-:Y:S02]  /*4fc0*/  FSEL R13, R34, -INF , !P3 ;  /* 0xff800000220d7808 */ /* 0x000fe40005800000 */
[----:B------:R-:W-:-:S02]  /*4fd0*/  FMNMX.FTZ R4, R10, R4, !PT ;  /* 0x000000040a047209 */ /* 0x000fc40007810000 */
[----:B------:R-:W-:Y:S02]  /*4fe0*/  ISETP.LT.OR P0, PT, R2, 0x1a, P0 ;  /* 0x0000001a0200780c */ /* 0x000fe40000701670 */
[----:B------:R-:W-:Y:S02]  /*4ff0*/  FMNMX.FTZ R3, R16, R3, !PT ;  /* 0x0000000310037209 */ /* 0x000fe40007810000 */
[----:B------:R-:W-:Y:S02]  /*5000*/  FMNMX.FTZ R4, R13, R4, !PT ;  /* 0x000000040d047209 */ /* 0x000fe40007810000 */
[----:B------:R-:W-:Y:S02]  /*5010*/  FSEL R24, R55, -INF , !P0 ;  /* 0xff80000037187808 */ /* 0x000fe40004000000 */
[C---:B------:R-:W-:Y:S02]  /*5020*/  ISETP.GT.AND P2, PT, R0.reuse, 0x20, P1 ;  /* 0x000000200000780c */ /* 0x040fe40000f44270 */
[----:B------:R-:W-:-:S02]  /*5030*/  ISETP.GT.AND P0, PT, R0, 0x21, P1 ;  /* 0x000000210000780c */ /* 0x000fc40000f04270 */
[----:B------:R-:W-:Y:S02]  /*5040*/  FMNMX.FTZ R3, R18, R3, !PT ;  /* 0x0000000312037209 */ /* 0x000fe40007810000 */
[----:B------:R-:W-:Y:S02]  /*5050*/  FMNMX.FTZ R4, R14, R4, !PT ;  /* 0x000000040e047209 */ /* 0x000fe40007810000 */
[C---:B------:R-:W-:Y:S02]  /*5060*/  ISETP.LT.OR P2, PT, R2.reuse, 0x21, P2 ;  /* 0x000000210200780c */ /* 0x040fe40001741670 */
[----:B------:R-:W-:Y:S02]  /*5070*/  ISETP.LT.OR P0, PT, R2, 0x22, P0 ;  /* 0x000000220200780c */ /* 0x000fe40000701670 */
[----:B------:R-:W-:Y:S02]  /*5080*/  FMNMX.FTZ R3, R19, R3, !PT ;  /* 0x0000000313037209 */ /* 0x000fe40007810000 */
[----:B------:R-:W-:-:S02]  /*5090*/  FMNMX.FTZ R4, R17, R4, !PT ;  /* 0x0000000411047209 */ /* 0x000fc40007810000 */
[----:B------:R-:W-:Y:S02]  /*50a0*/  FSEL R79, R30, -INF , !P2 ;  /* 0xff8000001e4f7808 */ /* 0x000fe40005000000 */
[----:B------:R-:W-:Y:S02]  /*50b0*/  FSEL R78, R31, -INF , !P0 ;  /* 0xff8000001f4e7808 */ /* 0x000fe40004000000 */
[C---:B------:R-:W-:Y:S02]  /*50c0*/  ISETP.GT.AND P2, PT, R0.reuse, 0x28, P1 ;  /* 0x000000280000780c */ /* 0x040fe40000f44270 */
[----:B------:R-:W-:Y:S02]  /*50d0*/  ISETP.GT.AND P0, PT, R0, 0x29, P1 ;  /* 0x000000290000780c */ /* 0x000fe40000f04270 */
[----:B------:R-:W-:Y:S02]  /*50e0*/  FMNMX.FTZ R3, R20, R3, !PT ;  /* 0x0000000314037209 */ /* 0x000fe40007810000 */
[----:B------:R-:W-:-:S02]  /*50f0*/  FMNMX.FTZ R4, R24, R4, !PT ;  /* 0x0000000418047209 */ /* 0x000fc40007810000 */
[C---:B------:R-:W-:Y:S02]  /*5100*/  ISETP.LT.OR P3, PT, R2.reuse, 0x29, P2 ;  /* 0x000000290200780c */ /* 0x040fe40001761670 */
[----:B------:R-:W-:Y:S02]  /*5110*/  ISETP.LT.OR P2, PT, R2, 0x2a, P0 ;  /* 0x0000002a0200780c */ /* 0x000fe40000741670 */
[----:B------:R-:W-:Y:S02]  /*5120*/  FMNMX.FTZ R3, R107, R3, !PT ;  /* 0x000000036b037209 */ /* 0x000fe40007810000 */
[----:B------:R-:W-:Y:S02]  /*5130*/  ISETP.GT.AND P0, PT, R0, 0x30, P1 ;  /* 0x000000300000780c */ /* 0x000fe40000f04270 */
[----:B------:R-:W-:Y:S02]  /*5140*/  FMNMX.FTZ R4, R79, R4, !PT ;  /* 0x000000044f047209 */ /* 0x000fe40007810000 */
[----:B------:R-:W-:-:S02]  /*5150*/  FSEL R76, R51, -INF , !P2 ;  /* 0xff800000334c7808 */ /* 0x000fc40005000000 */
[----:B------:R-:W-:Y:S02]  /*5160*/  FMNMX.FTZ R3, R106, R3, !PT ;  /* 0x000000036a037209 */ /* 0x000fe40007810000 */
[----:B------:R-:W-:Y:S02]  /*5170*/  FSEL R77, R50, -INF , !P3 ;  /* 0xff800000324d7808 */ /* 0x000fe40005800000 */
[----:B------:R-:W-:Y:S02]  /*5180*/  ISETP.LT.OR P2, PT, R2, 0x31, P0 ;  /* 0x000000310200780c */ /* 0x000fe40000741670 */
[----:B------:R-:W-:Y:S02]  /*5190*/  FMNMX.FTZ R4, R78, R4, !PT ;  /* 0x000000044e047209 */ /* 0x000fe40007810000 */
[----:B------:R-:W-:Y:S02]  /*51a0*/  ISETP.GT.AND P0, PT, R0, 0x31, P1 ;  /* 0x000000310000780c */ /* 0x000fe40000f04270 */
[----:B------:R-:W-:-:S02]  /*51b0*/  FMNMX.FTZ R3, R105, R3, !PT ;  /* 0x0000000369037209 */ /* 0x000fc40007810000 */
[----:B------:R-:W-:Y:S02]  /*51c0*/  FSEL R157, R26, -INF , !P2 ;  /* 0xff8000001a9d7808 */ /* 0x000fe40005000000 */
[----:B------:R-:W-:Y:S02]  /*51d0*/  FMNMX.FTZ R4, R77, R4, !PT ;  /* 0x000000044d047209 */ /* 0x000fe40007810000 */
[----:B------:R-:W-:Y:S02]  /*51e0*/  ISETP.LT.OR P2, PT, R2, 0x32, P0 ;  /* 0x000000320200780c */ /* 0x000fe40000741670 */
[C---:B------:R-:W-:Y:S02]  /*51f0*/  ISETP.GT.AND P3, PT, R0.reuse, 0x38, P1 ;  /* 0x000000380000780c */ /* 0x040fe40000f64270 */
[----:B------:R-:W-:Y:S02]  /*5200*/  ISETP.GT.AND P0, PT, R0, 0x39, P1 ;  /* 0x000000390000780c */ /* 0x000fe40000f04270 */
[----:B------:R-:W-:-:S02]  /*5210*/  FMNMX.FTZ R0, R104, R3, !PT ;  /* 0x0000000368007209 */ /* 0x000fc40007810000 */
[----:B------:R-:W-:Y:S02]  /*5220*/  FMNMX.FTZ R3, R76, R4, !PT ;  /* 0x000000044c037209 */ /* 0x000fe40007810000 */
[----:B------:R-:W-:Y:S02]  /*5230*/  FSEL R156, R27, -INF , !P2 ;  /* 0xff8000001b9c7808 */ /* 0x000fe40005000000 */
[C---:B------:R-:W-:Y:S02]  /*5240*/  ISETP.LT.OR P1, PT, R2.reuse, 0x39, P3 ;  /* 0x000000390200780c */ /* 0x040fe40001f21670 */
[----:B------:R-:W-:Y:S02]  /*5250*/  FMNMX.FTZ R0, R115, R0, !PT ;  /* 0x0000000073007209 */ /* 0x000fe40007810000 */
[----:B------:R-:W-:Y:S02]  /*5260*/  FMNMX.FTZ R3, R157, R3, !PT ;  /* 0x000000039d037209 */ /* 0x000fe40007810000 */
[----:B------:R-:W-:-:S02]  /*5270*/  ISETP.LT.OR P0, PT, R2, 0x3a, P0 ;  /* 0x0000003a0200780c */ /* 0x000fc40000701670 */
[----:B------:R-:W-:Y:S02]  /*5280*/  FSEL R131, R46, -INF , !P1 ;  /* 0xff8000002e837808 */ /* 0x000fe40004800000 */
[----:B------:R-:W-:Y:S02]  /*5290*/  FMNMX.FTZ R0, R114, R0, !PT ;  /* 0x0000000072007209 */ /* 0x000fe40007810000 */
[----:B------:R-:W-:Y:S02]  /*52a0*/  FMNMX.FTZ R2, R156, R3, !PT ;  /* 0x000000039c027209 */ /* 0x000fe40007810000 */
[----:B------:R-:W-:Y:S02]  /*52b0*/  FSEL R130, R47, -INF , !P0 ;  /* 0xff8000002f827808 */ /* 0x000fe40004000000 */
[----:B------:R-:W-:Y:S02]  /*52c0*/  FMNMX.FTZ R0, R113, R0, !PT ;  /* 0x0000000071007209 */ /* 0x000fe40007810000 */
[----:B------:R-:W-:-:S02]  /*52d0*/  FMNMX.FTZ R2, R131, R2, !PT ;  /* 0x0000000283027209 */ /* 0x000fc40007810000 */
[----:B------:R-:W-:Y:S02]  /*52e0*/  FMNMX.FTZ R4, R112, R0, !PT ;  /* 0x0000000070047209 */ /* 0x000fe40007810000 */
[----:B------:R-:W-:Y:S01]  /*52f0*/  FMNMX.FTZ R5, R130, R2, !PT ;  /* 0x0000000282057209 */ /* 0x000fe20007810000 */
[----:B------:R-:W-:Y:S05]  /*5300*/  BRA.DIV ~URZ, `(.L_x_496) ;  /* 0x00010c027f007947 */ /* 0x000fea000b800000 */
[----:B------:R1:W2:Y:S02]  /*5310*/  SHFL.BFLY PT, R0, R4, 0x2, 0x1f ;  /* 0x0c401f0004007f89 */ /* 0x0002a400000e0000 */
.L_x_636:
[----:B-12---:R-:W-:Y:S01]  /*5320*/  FMNMX.FTZ R4, R4, R0, !PT ;  /* 0x0000000004047209 */ /* 0x006fe20007810000 */
[----:B------:R-:W-:Y:S05]  /*5330*/  BRA.DIV ~URZ, `(.L_x_497) ;  /* 0x00010c227f007947 */ /* 0x000fea000b800000 */
[----:B------:R-:W1:Y:S04]  /*5340*/  SHFL.BFLY PT, R0, R5, 0x2, 0x1f ;  /* 0x0c401f0005007f89 */ /* 0x000e6800000e0000 */
[----:B------:R-:W2:Y:S01]  /*5350*/  SHFL.BFLY PT, R2, R4, 0x1, 0x1f ;  /* 0x0c201f0004027f89 */ /* 0x000ea200000e0000 */
[----:B-1----:R-:W-:Y:S02]  /*5360*/  FMNMX.FTZ R5, R5, R0, !PT ;  /* 0x0000000005057209 */ /* 0x002fe40007810000 */
[----:B--2---:R-:W-:-:S03]  /*5370*/  FMNMX.FTZ R129, R4, R2, !PT ;  /* 0x0000000204817209 */ /* 0x004fc60007810000 */
[----:B------:R1:W2:Y:S04]  /*5380*/  SHFL.BFLY PT, R3, R5, 0x1, 0x1f ;  /* 0x0c201f0005037f89 */ /* 0x0002a800000e0000 */
.L_x_637:
[C---:B------:R-:W-:Y:S01]  /*5390*/  FMUL.FTZ R0, R129.reuse, c[0x0][0x2d0] ;  /* 0x0000b40081007a20 */ /* 0x040fe20000410000 */
[----:B------:R-:W-:Y:S01]  /*53a0*/  FSETP.NEU.FTZ.AND P0, PT, R129, -INF , PT ;  /* 0xff8000008100780b */ /* 0x000fe20003f1d000 */
[----:B------:R-:W-:Y:S01]  /*53b0*/  WARPSYNC 0xffffffff ;  /* 0xffffffff00007948 */ /* 0x000fe20003800000 */
[----:B------:R-:W-:Y:S01]  /*53c0*/  LDSM.16.MT88.4 R36, [R168+0x800] ;  /* 0x00080000a824783b */ /* 0x000fe20000004200 */
[----:B------:R-:W-:Y:S02]  /*53d0*/  IADD3 R178, R178, -0x2, RZ ;  /* 0xfffffffeb2b27810 */ /* 0x000fe40007ffe0ff */
[----:B------:R-:W-:Y:S01]  /*53e0*/  FSEL R0, R0, RZ, P0 ;  /* 0x000000ff00007208 */ /* 0x000fe20000000000 */
[----:B------:R-:W-:Y:S04]  /*53f0*/  LDSM.16.MT88.4 R32, [R169] ;  /* 0x00000000a920783b */ /* 0x000fe80000004200 */
[--C-:B------:R-:W-:Y:S01]  /*5400*/  FFMA.FTZ R2, R9, c[0x0][0x2d0], -R0.reuse ;  /* 0x0000b40009027a23 */ /* 0x100fe20000010800 */
[----:B------:R-:W-:Y:S03]  /*5410*/  LDSM.16.MT88.4 R44, [R171] ;  /* 0x00000000ab2c783b */ /* 0x000fe60000004200 */
[----:B------:R3:W-:Y:S01]  /*5420*/  MUFU.EX2 R152, R2 ;  /* 0x0000000200987308 */ /* 0x0007e20000000800 */
[----:B------:R-:W-:Y:S04]  /*5430*/  LDSM.16.MT88.4 R40, [R169+0x800] ;  /* 0x00080000a928783b */ /* 0x000fe80000004200 */
[----:B------:R-:W-:Y:S04]  /*5440*/  LDSM.16.MT88.4 R60, [R171+0x800] ;  /* 0x00080000ab3c783b */ /* 0x000fe80000004200 */
[----:B------:R-:W-:Y:S04]  /*5450*/  LDSM.16.MT88.4 R52, [R168+0x2000] ;  /* 0x00200000a834783b */ /* 0x000fe80000004200 */
[----:B------:R-:W-:Y:S01]  /*5460*/  LDSM.16.MT88.4 R48, [R170] ;  /* 0x00000000aa30783b */ /* 0x000fe20000004200 */
[----:B---3--:R-:W-:-:S03]  /*5470*/  FFMA.FTZ R2, R11, c[0x0][0x2d0], -R0 ;  /* 0x0000b4000b027a23 */ /* 0x008fc60000010800 */
[----:B------:R-:W-:Y:S01]  /*5480*/  LDSM.16.MT88.4 R64, [R171+0x2000] ;  /* 0x00200000ab40783b */ /* 0x000fe20000004200 */
[----:B------:R3:W4:Y:S03]  /*5490*/  MUFU.EX2 R128, R2 ;  /* 0x0000000200807308 */ /* 0x0007260000000800 */
[----:B------:R-:W-:Y:S04]  /*54a0*/  LDSM.16.MT88.4 R72, [R170+0x2000] ;  /* 0x00200000aa48783b */ /* 0x000fe80000004200 */
[----:B------:R-:W-:Y:S04]  /*54b0*/  LDSM.16.MT88.4 R56, [R170+0x800] ;  /* 0x00080000aa38783b */ /* 0x000fe80000004200 */
[----:B------:R-:W-:Y:S01]  /*54c0*/  LDSM.16.MT88.4 R68, [R169+0x2800] ;  /* 0x00280000a944783b */ /* 0x000fe20000004200 */
[--C-:B---3--:R-:W-:Y:S01]  /*54d0*/  FFMA.FTZ R2, R12, c[0x0][0x2d0], -R0.reuse ;  /* 0x0000b4000c027a23 */ /* 0x108fe20000010800 */
[----:B--2---:R-:W-:Y:S01]  /*54e0*/  FMNMX.FTZ R12, R3, R5, !PT ;  /* 0x00000005030c7209 */ /* 0x004fe20007810000 */
[----:B------:R-:W-:-:S02]  /*54f0*/  FFMA.FTZ R3, R19, c[0x0][0x2d0], -R0 ;  /* 0x0000b40013037a23 */ /* 0x000fc40000010800 */
[----:B------:R2:W-:Y:S01]  /*5500*/  MUFU.EX2 R189, R2 ;  /* 0x0000000200bd7308 */ /* 0x0005e20000000800 */
[----:B------:R-:W-:-:S07]  /*5510*/  FSETP.NEU.FTZ.AND P0, PT, R12, -INF , PT ;  /* 0xff8000000c00780b */ /* 0x000fce0003f1d000 */
[----:B------:R3:W-:Y:S01]  /*5520*/  MUFU.EX2 R222, R3 ;  /* 0x0000000300de7308 */ /* 0x0007e20000000800 */
[----:B--2---:R-:W-:Y:S02]  /*5530*/  FFMA.FTZ R2, R15, c[0x0][0x2d0], -R0 ;  /* 0x0000b4000f027a23 */ /* 0x004fe40000010800 */
[----:B----4-:R-:W-:-:S05]  /*5540*/  FADD.FTZ R15, R152, R128 ;  /* 0x00000080980f7221 */ /* 0x010fca0000010000 */
[----:B------:R2:W-:Y:S01]  /*5550*/  MUFU.EX2 R213, R2 ;  /* 0x0000000200d57308 */ /* 0x0005e20000000800 */
[--C-:B---3--:R-:W-:Y:S02]  /*5560*/  FFMA.FTZ R3, R20, c[0x0][0x2d0], -R0.reuse ;  /* 0x0000b40014037a23 */ /* 0x108fe40000010800 */
[----:B------:R-:W3:Y:S05]  /*5570*/  LDSM.16.MT88.4 R20, [R168] ;  /* 0x00000000a814783b */ /* 0x000eea0000004200 */
[----:B------:R-:W-:Y:S01]  /*5580*/  MUFU.EX2 R221, R3 ;  /* 0x0000000300dd7308 */ /* 0x000fe20000000800 */
[----:B--2---:R-:W-:-:S07]  /*5590*/  FFMA.FTZ R2, R16, c[0x0][0x2d0], -R0 ;  /* 0x0000b40010027a23 */ /* 0x004fce0000010800 */
[----:B------:R2:W-:Y:S02]  /*55a0*/  MUFU.EX2 R199, R2 ;  /* 0x0000000200c77308 */ /* 0x0005e40000000800 */
[----:B--2---:R-:W-:-:S06]  /*55b0*/  FFMA.FTZ R2, R18, c[0x0][0x2d0], -R0 ;  /* 0x0000b40012027a23 */ /* 0x004fcc0000010800 */
[----:B------:R2:W4:Y:S02]  /*55c0*/  MUFU.EX2 R220, R2 ;  /* 0x0000000200dc7308 */ /* 0x0005240000000800 */
[----:B--2---:R-:W-:Y:S01]  /*55d0*/  FMUL.FTZ R2, R12, c[0x0][0x2d0] ;  /* 0x0000b4000c027a20 */ /* 0x004fe20000410000 */
[----:B----4-:R-:W-:-:S04]  /*55e0*/  F2FP.BF16.PACK_AB R4, R220, R199 ;  /* 0x000000c7dc04723e */ /* 0x010fc800000010ff */
[----:B------:R-:W-:-:S05]  /*55f0*/  FSEL R2, R2, RZ, P0 ;  /* 0x000000ff02027208 */ /* 0x000fca0000000000 */
[----:B------:R-:W-:Y:S01]  /*5600*/  FFMA.FTZ R3, R6, c[0x0][0x2d0], -R2 ;  /* 0x0000b40006037a23 */ /* 0x000fe20000010802 */
[----:B------:R-:W-:-:S03]  /*5610*/  F2FP.BF16.PACK_AB R6, R221, R222 ;  /* 0x000000dedd06723e */ /* 0x000fc600000010ff */
[----:B------:R2:W-:Y:S02]  /*5620*/  MUFU.EX2 R185, R3 ;  /* 0x0000000300b97308 */ /* 0x0005e40000000800 */
[----:B--2---:R-:W-:-:S06]  /*5630*/  FFMA.FTZ R3, R7, c[0x0][0x2d0], -R2 ;  /* 0x0000b40007037a23 */ /* 0x004fcc0000010802 */
[----:B------:R2:W4:Y:S02]  /*5640*/  MUFU.EX2 R183, R3 ;  /* 0x0000000300b77308 */ /* 0x0005240000000800 */
[----:B--2---:R-:W-:Y:S01]  /*5650*/  FFMA.FTZ R3, R8, c[0x0][0x2d0], -R2 ;  /* 0x0000b40008037a23 */ /* 0x004fe20000010802 */
[----:B------:R-:W-:Y:S02]  /*5660*/  F2FP.BF16.PACK_AB R8, R128, R152 ;  /* 0x000000988008723e */ /* 0x000fe400000010ff */
[----:B----4-:R-:W-:-:S03]  /*5670*/  F2FP.BF16.PACK_AB R9, R183, R185 ;  /* 0x000000b9b709723e */ /* 0x010fc600000010ff */
[----:B------:R2:W-:Y:S01]  /*5680*/  MUFU.EX2 R184, R3 ;  /* 0x0000000300b87308 */ /* 0x0005e20000000800 */
[----:B------:R-:W-:-:S04]  /*5690*/  MOV R128, c[0x0][0x2c4] ;  /* 0x0000b10000807a02 */ /* 0x000fc80000000f00 */
[----:B------:R-:W-:Y:S02]  /*56a0*/  ISETP.NE.AND P1, PT, R128, 0x1, PT ;  /* 0x000000018000780c */ /* 0x000fe40003f25270 */
[----:B------:R-:W-:Y:S01]  /*56b0*/  MOV R128, c[0x0][0x32c] ;  /* 0x0000cb0000807a02 */ /* 0x000fe20000000f00 */
[----:B--2---:R-:W-:Y:S01]  /*56c0*/  FFMA.FTZ R3, R10, c[0x0][0x2d0], -R2 ;  /* 0x0000b4000a037a23 */ /* 0x004fe20000010802 */
[----:B------:R-:W-:-:S03]  /*56d0*/  F2FP.BF16.PACK_AB R10, R213, R189 ;  /* 0x000000bdd50a723e */ /* 0x000fc600000010ff */
[----:B------:R2:W4:Y:S02]  /*56e0*/  MUFU.EX2 R188, R3 ;  /* 0x0000000300bc7308 */ /* 0x0005240000000800 */
[----:B--2---:R-:W-:Y:S01]  /*56f0*/  FFMA.FTZ R3, R13, c[0x0][0x2d0], -R2 ;  /* 0x0000b4000d037a23 */ /* 0x004fe20000010802 */
[----:B----4-:R-:W-:Y:S01]  /*5700*/  F2FP.BF16.PACK_AB R11, R188, R184 ;  /* 0x000000b8bc0b723e */ /* 0x010fe200000010ff */
[----:B------:R-:W-:-:S04]  /*5710*/  FFMA.FTZ R13, R114, c[0x0][0x2d0], -R0 ;  /* 0x0000b400720d7a23 */ /* 0x000fc80000010800 */
[----:B------:R2:W-:Y:S02]  /*5720*/  MUFU.EX2 R186, R3 ;  /* 0x0000000300ba7308 */ /* 0x0005e40000000800 */
[----:B---3--:R-:W-:Y:S06]  /*5730*/  HMMA.16816.F32.BF16 R28, R8, R22, RZ ;  /* 0x00000016081c723c */ /* 0x008fec00000418ff */
[----:B------:R-:W-:Y:S01]  /*5740*/  MUFU.EX2 R13, R13 ;  /* 0x0000000d000d7308 */ /* 0x000fe20000000800 */
[----:B--2---:R-:W-:Y:S02]  /*5750*/  FFMA.FTZ R3, R14, c[0x0][0x2d0], -R2 ;  /* 0x0000b4000e037a23 */ /* 0x004fe40000010802 */
[----:B------:R-:W-:-:S05]  /*5760*/  FFMA.FTZ R14, R115, c[0x0][0x2d0], -R0 ;  /* 0x0000b400730e7a23 */ /* 0x000fca0000010800 */
[----:B------:R2:W3:Y:S08]  /*5770*/  MUFU.EX2 R217, R3 ;  /* 0x0000000300d97308 */ /* 0x0004f00000000800 */
[----:B------:R-:W-:Y:S01]  /*5780*/  MUFU.EX2 R14, R14 ;  /* 0x0000000e000e7308 */ /* 0x000fe20000000800 */
[--C-:B--2---:R-:W-:Y:S01]  /*5790*/  FFMA.FTZ R3, R17, c[0x0][0x2d0], -R2.reuse ;  /* 0x0000b40011037a23 */ /* 0x104fe20000010802 */
[----:B-1-3--:R-:W-:Y:S01]  /*57a0*/  F2FP.BF16.PACK_AB R5, R217, R186 ;  /* 0x000000bad905723e */ /* 0x00afe200000010ff */
[C---:B------:R-:W-:Y:S05]  /*57b0*/  HMMA.16816.F32.BF16 R16, R8.reuse, R20, RZ ;  /* 0x000000140810723c */ /* 0x040fea00000418ff */
[----:B------:R1:W-:Y:S03]  /*57c0*/  MUFU.EX2 R219, R3 ;  /* 0x0000000300db7308 */ /* 0x0003e60000000800 */
[----:B------:R-:W-:Y:S01]  /*57d0*/  HMMA.16816.F32.BF16 R20, R8, R34, RZ ;  /* 0x000000220814723c */ /* 0x000fe200000418ff */
[----:B-1----:R-:W-:-:S07]  /*57e0*/  FFMA.FTZ R3, R24, c[0x0][0x2d0], -R2 ;  /* 0x0000b40018037a23 */ /* 0x002fce0000010802 */
[C---:B------:R-:W-:Y:S01]  /*57f0*/  HMMA.16816.F32.BF16 R24, R8.reuse, R32, RZ ;  /* 0x000000200818723c */ /* 0x040fe200000418ff */
[----:B------:R-:W1:Y:S07]  /*5800*/  MUFU.EX2 R218, R3 ;  /* 0x0000000300da7308 */ /* 0x000e6e0000000800 */
[----:B------:R-:W-:Y:S01]  /*5810*/  HMMA.16816.F32.BF16 R32, R8, R46, RZ ;  /* 0x0000002e0820723c */ /* 0x000fe200000418ff */
[----:B-1----:R-:W-:Y:S01]  /*5820*/  F2FP.BF16.PACK_AB R7, R218, R219 ;  /* 0x000000dbda07723e */ /* 0x002fe200000010ff */
[----:B------:R-:W-:-:S04]  /*5830*/  FFMA.FTZ R3, R107, c[0x0][0x2d0], -R0 ;  /* 0x0000b4006b037a23 */ /* 0x000fc80000010800 */
[----:B------:R1:W-:Y:S02]  /*5840*/  MUFU.EX2 R163, R3 ;  /* 0x0000000300a37308 */ /* 0x0003e40000000800 */
[----:B------:R-:W-:Y:S08]  /*5850*/  HMMA.16816.F32.BF16 R132, R4, R36, R16 ;  /* 0x000000240484723c */ /* 0x000ff00000041810 */
[----:B------:R-:W-:Y:S01]  /*5860*/  HMMA.16816.F32.BF16 R16, R8, R44, RZ ;  /* 0x0000002c0810723c */ /* 0x000fe200000418ff */
[----:B------:R-:W-:Y:S01]  /*5870*/  LDSM.16.MT88.4 R44, [R171+0x2800] ;  /* 0x00280000ab2c783b */ /* 0x000fe20000004200 */
[----:B-1----:R-:W-:-:S06]  /*5880*/  FFMA.FTZ R3, R106, c[0x0][0x2d0], -R0 ;  /* 0x0000b4006a037a23 */ /* 0x002fcc0000010800 */
[C---:B------:R-:W-:Y:S01]  /*5890*/  HMMA.16816.F32.BF16 R148, R4.reuse, R38, R28 ;  /* 0x000000260494723c */ /* 0x040fe2000004181c */
[----:B------:R-:W1:Y:S01]  /*58a0*/  LDSM.16.MT88.4 R36, [R168+0x2800] ;  /* 0x00280000a824783b */ /* 0x000e620000004200 */
[----:B------:R2:W3:Y:S06]  /*58b0*/  MUFU.EX2 R162, R3 ;  /* 0x0000000300a27308 */ /* 0x0004ec0000000800 */
[C---:B------:R-:W-:Y:S08]  /*58c0*/  HMMA.16816.F32.BF16 R140, R4.reuse, R42, R20 ;  /* 0x0000002a048c723c */ /* 0x040ff00000041814 */
[----:B------:R-:W-:Y:S01]  /*58d0*/  HMMA.16816.F32.BF16 R136, R4, R60, R16 ;  /* 0x0000003c0488723c */ /* 0x000fe20000041810 */
[----:B--2---:R-:W-:-:S04]  /*58e0*/  FFMA.FTZ R3, R105, c[0x0][0x2d0], -R0 ;  /* 0x0000b40069037a23 */ /* 0x004fc80000010800 */
[----:B------:R2:W-:Y:S03]  /*58f0*/  MUFU.EX2 R177, R3 ;  /* 0x0000000300b17308 */ /* 0x0005e60000000800 */
[C---:B------:R-:W-:Y:S08]  /*5900*/  HMMA.16816.F32.BF16 R20, R8.reuse, R52, RZ ;  /* 0x000000340814723c */ /* 0x040ff000000418ff */
[----:B------:R-:W-:Y:S01]  /*5910*/  HMMA.16816.F32.BF16 R16, R8, R54, RZ ;  /* 0x000000360810723c */ /* 0x000fe200000418ff */
[----:B------:R-:W-:Y:S01]  /*5920*/  LDSM.16.MT88.4 R52, [R170+0x2800] ;  /* 0x00280000aa34783b */ /* 0x000fe20000004200 */
[----:B--2---:R-:W-:-:S06]  /*5930*/  FFMA.FTZ R3, R104, c[0x0][0x2d0], -R0 ;  /* 0x0000b40068037a23 */ /* 0x004fcc0000010800 */
[----:B------:R-:W-:Y:S01]  /*5940*/  HMMA.16816.F32.BF16 R144, R4, R40, R24 ;  /* 0x000000280490723c */ /* 0x000fe20000041818 */
[----:B------:R-:W2:Y:S01]  /*5950*/  LDSM.16.MT88.4 R40, [R169+0x2000] ;  /* 0x00200000a928783b */ /* 0x000ea20000004200 */
[----:B------:R4:W5:Y:S06]  /*5960*/  MUFU.EX2 R172, R3 ;  /* 0x0000000300ac7308 */ /* 0x00096c0000000800 */
[C---:B------:R-:W-:Y:S08]  /*5970*/  HMMA.16816.F32.BF16 R28, R8.reuse, R48, RZ ;  /* 0x00000030081c723c */ /* 0x040ff000000418ff */
[----:B------:R-:W-:Y:S01]  /*5980*/  HMMA.16816.F32.BF16 R24, R8, R50, RZ ;  /* 0x000000320818723c */ /* 0x000fe200000418ff */
[----:B------:R-:W2:Y:S01]  /*5990*/  LDSM.16.MT88.4 R48, [R168+0x4000] ;  /* 0x00400000a830783b */ /* 0x000ea20000004200 */
[----:B----4-:R-:W-:-:S04]  /*59a0*/  FFMA.FTZ R3, R79, c[0x0][0x2d0], -R2 ;  /* 0x0000b4004f037a23 */ /* 0x010fc80000010802 */
[----:B------:R4:W-:Y:S02]  /*59b0*/  MUFU.EX2 R159, R3 ;  /* 0x00000003009f7308 */ /* 0x0009e40000000800 */
[C---:B------:R-:W-:Y:S08]  /*59c0*/  HMMA.16816.F32.BF16 R120, R4.reuse, R62, R32 ;  /* 0x0000003e0478723c */ /* 0x040ff00000041820 */
[----:B-1----:R-:W-:Y:S01]  /*59d0*/  HMMA.16816.F32.BF16 R60, R4, R36, R20 ;  /* 0x00000024043c723c */ /* 0x002fe20000041814 */
[----:B----4-:R-:W-:-:S07]  /*59e0*/  FFMA.FTZ R3, R78, c[0x0][0x2d0], -R2 ;  /* 0x0000b4004e037a23 */ /* 0x010fce0000010802 */
[----:B------:R-:W-:Y:S01]  /*59f0*/  HMMA.16816.F32.BF16 R116, R4, R38, R16 ;  /* 0x000000260474723c */ /* 0x000fe20000041810 */
[----:B------:R-:W1:Y:S01]  /*5a00*/  LDSM.16.MT88.4 R36, [R168+0x4800] ;  /* 0x00480000a824783b */ /* 0x000e620000004200 */
[----:B------:R4:W1:Y:S06]  /*5a10*/  MUFU.EX2 R158, R3 ;  /* 0x00000003009e7308 */ /* 0x00086c0000000800 */
[C---:B------:R-:W-:Y:S08]  /*5a20*/  HMMA.16816.F32.BF16 R20, R8.reuse, R66, RZ ;  /* 0x000000420814723c */ /* 0x040ff000000418ff */
[----:B------:R-:W-:Y:S01]  /*5a30*/  HMMA.16816.F32.BF16 R16, R8, R72, RZ ;  /* 0x000000480810723c */ /* 0x000fe200000418ff */
[----:B----4-:R-:W-:-:S04]  /*5a40*/  FFMA.FTZ R3, R77, c[0x0][0x2d0], -R2 ;  /* 0x0000b4004d037a23 */ /* 0x010fc80000010802 */
[----:B------:R4:W-:Y:S03]  /*5a50*/  MUFU.EX2 R161, R3 ;  /* 0x0000000300a17308 */ /* 0x0009e60000000800 */
[----:B------:R-:W-:Y:S08]  /*5a60*/  HMMA.16816.F32.BF16 R124, R4, R56, R28 ;  /* 0x00000038047c723c */ /* 0x000ff0000004181c */
[----:B--2---:R-:W-:Y:S01]  /*5a70*/  HMMA.16816.F32.BF16 R32, R8, R40, RZ ;  /* 0x000000280820723c */ /* 0x004fe200000418ff */
[----:B----4-:R-:W-:-:S07]  /*5a80*/  FFMA.FTZ R3, R76, c[0x0][0x2d0], -R2 ;  /* 0x0000b4004c037a23 */ /* 0x010fce0000010802 */
[----:B------:R-:W-:Y:S01]  /*5a90*/  HMMA.16816.F32.BF16 R28, R8, R42, RZ ;  /* 0x0000002a081c723c */ /* 0x000fe200000418ff */
[----:B------:R-:W2:Y:S01]  /*5aa0*/  LDSM.16.MT88.4 R40, [R171+0x4000] ;  /* 0x00400000ab28783b */ /* 0x000ea20000004200 */
[----:B------:R4:W1:Y:S06]  /*5ab0*/  MUFU.EX2 R160, R3 ;  /* 0x0000000300a07308 */ /* 0x00086c0000000800 */
[C---:B------:R-:W-:Y:S08]  /*5ac0*/  HMMA.16816.F32.BF16 R92, R4.reuse, R46, R20 ;  /* 0x0000002e045c723c */ /* 0x040ff00000041814 */
[----:B------:R-:W-:Y:S01]  /*5ad0*/  HMMA.16816.F32.BF16 R88, R4, R52, R16 ;  /* 0x000000340458723c */ /* 0x000fe20000041810 */
[----:B----4-:R-:W-:-:S02]  /*5ae0*/  FFMA.FTZ R3, R113, c[0x0][0x2d0], -R0 ;  /* 0x0000b40071037a23 */ /* 0x010fc40000010800 */
[----:B------:R-:W-:-:S05]  /*5af0*/  FFMA.FTZ R0, R112, c[0x0][0x2d0], -R0 ;  /* 0x0000b40070007a23 */ /* 0x000fca0000010800 */
[C---:B------:R-:W-:Y:S01]  /*5b00*/  HMMA.16816.F32.BF16 R20, R8.reuse, R48, RZ ;  /* 0x000000300814723c */ /* 0x040fe200000418ff */
[----:B------:R4:W-:Y:S07]  /*5b10*/  MUFU.EX2 R187, R0 ;  /* 0x0000000000bb7308 */ /* 0x0009ee0000000800 */
[----:B------:R-:W-:Y:S08]  /*5b20*/  HMMA.16816.F32.BF16 R16, R8, R50, RZ ;  /* 0x000000320810723c */ /* 0x000ff000000418ff */
[----:B------:R-:W-:Y:S01]  /*5b30*/  HMMA.16816.F32.BF16 R108, R4, R68, R32 ;  /* 0x00000044046c723c */ /* 0x000fe20000041820 */
[----:B------:R-:W2:Y:S01]  /*5b40*/  LDSM.16.MT88.4 R32, [R169+0x4000] ;  /* 0x00400000a920783b */ /* 0x000ea20000004200 */
[----:B----4-:R-:W-:-:S06]  /*5b50*/  FFMA.FTZ R0, R157, c[0x0][0x2d0], -R2 ;  /* 0x0000b4009d007a23 */ /* 0x010fcc0000010802 */
[C---:B------:R-:W-:Y:S01]  /*5b60*/  HMMA.16816.F32.BF16 R96, R4.reuse, R70, R28 ;  /* 0x000000460460723c */ /* 0x040fe2000004181c */
[----:B------:R-:W-:Y:S07]  /*5b70*/  LDSM.16.MT88.4 R28, [R169+0x4800] ;  /* 0x00480000a91c783b */ /* 0x000fee0000004200 */
[C---:B-1----:R-:W-:Y:S08]  /*5b80*/  HMMA.16816.F32.BF16 R80, R4.reuse, R36, R20 ;  /* 0x000000240450723c */ /* 0x042ff00000041814 */
[C---:B------:R-:W-:Y:S01]  /*5b90*/  HMMA.16816.F32.BF16 R68, R4.reuse, R38, R16 ;  /* 0x000000260444723c */ /* 0x040fe20000041810 */
[----:B------:R-:W1:Y:S07]  /*5ba0*/  LDSM.16.MT88.4 R36, [R171+0x4800] ;  /* 0x00480000ab24783b */ /* 0x000e6e0000004200 */
[----:B------:R-:W-:Y:S08]  /*5bb0*/  HMMA.16816.F32.BF16 R56, R4, R58, R24 ;  /* 0x0000003a0438723c */ /* 0x000ff00000041818 */
[C---:B------:R-:W-:Y:S08]  /*5bc0*/  HMMA.16816.F32.BF16 R24, R8.reuse, R64, RZ ;  /* 0x000000400818723c */ /* 0x040ff000000418ff */
[C---:B--2---:R-:W-:Y:S08]  /*5bd0*/  HMMA.16816.F32.BF16 R16, R8.reuse, R40, RZ ;  /* 0x000000280810723c */ /* 0x044ff000000418ff */
[----:B------:R-:W-:Y:S08]  /*5be0*/  HMMA.16816.F32.BF16 R20, R8, R34, RZ ;  /* 0x000000220814723c */ /* 0x000ff000000418ff */
[----:B------:R-:W-:Y:S08]  /*5bf0*/  HMMA.16816.F32.BF16 R100, R4, R44, R24 ;  /* 0x0000002c0464723c */ /* 0x000ff00000041818 */
[----:B------:R-:W-:Y:S08]  /*5c00*/  HMMA.16816.F32.BF16 R24, R8, R74, RZ ;  /* 0x0000004a0818723c */ /* 0x000ff000000418ff */
[C---:B-1----:R-:W-:Y:S01]  /*5c10*/  HMMA.16816.F32.BF16 R44, R4.reuse, R36, R16 ;  /* 0x00000024042c723c */ /* 0x042fe20000041810 */
[----:B------:R-:W1:Y:S07]  /*5c20*/  LDSM.16.MT88.4 R16, [R170+0x4000] ;  /* 0x00400000aa10783b */ /* 0x000e6e0000004200 */
[C---:B------:R-:W-:Y:S08]  /*5c30*/  HMMA.16816.F32.BF16 R48, R4.reuse, R30, R20 ;  /* 0x0000001e0430723c */ /* 0x040ff00000041814 */
[----:B------:R-:W-:Y:S08]  /*5c40*/  HMMA.16816.F32.BF16 R84, R4, R54, R24 ;  /* 0x000000360454723c */ /* 0x000ff00000041818 */
[C---:B------:R-:W-:Y:S08]  /*5c50*/  HMMA.16816.F32.BF16 R24, R8.reuse, R32, RZ ;  /* 0x000000200818723c */ /* 0x040ff000000418ff */
[----:B------:R-:W-:Y:S01]  /*5c60*/  HMMA.16816.F32.BF16 R20, R8, R42, RZ ;  /* 0x0000002a0814723c */ /* 0x000fe200000418ff */
[----:B------:R-:W-:Y:S11]  /*5c70*/  LDSM.16.MT88.4 R40, [R168+0x3800] ;  /* 0x00380000a828783b */ /* 0x000ff60000004200 */
[----:B------:R-:W-:Y:S04]  /*5c80*/  @!UPT UIADD3 URZ, URZ, URZ, URZ ;  /* 0x0000003f3f3ff290 */ /* 0x000fe8000fffe03f */
[----:B------:R-:W-:Y:S08]  /*5c90*/  HMMA.16816.F32.BF16 R52, R4, R28, R24 ;  /* 0x0000001c0434723c */ /* 0x000ff00000041818 */
[C---:B-1----:R-:W-:Y:S08]  /*5ca0*/  HMMA.16816.F32.BF16 R24, R8.reuse, R16, RZ ;  /* 0x000000100818723c */ /* 0x042ff000000418ff */
[----:B------:R-:W-:Y:S01]  /*5cb0*/  HMMA.16816.F32.BF16 R8, R8, R18, RZ ;  /* 0x000000120808723c */ /* 0x000fe200000418ff */
[----:B------:R-:W1:Y:S07]  /*5cc0*/  LDSM.16.MT88.4 R16, [R170+0x4800] ;  /* 0x00480000aa10783b */ /* 0x000e6e0000004200 */
[C---:B------:R-:W-:Y:S08]  /*5cd0*/  HMMA.16816.F32.BF16 R20, R4.reuse, R38, R20 ;  /* 0x000000260414723c */ /* 0x040ff00000041814 */
[C---:B-1----:R-:W-:Y:S08]  /*5ce0*/  HMMA.16816.F32.BF16 R24, R4.reuse, R16, R24 ;  /* 0x000000100418723c */ /* 0x042ff00000041818 */
[----:B------:R-:W-:Y:S01]  /*5cf0*/  HMMA.16816.F32.BF16 R16, R4, R18, R8 ;  /* 0x000000120410723c */ /* 0x000fe20000041808 */
[----:B------:R-:W1:Y:S06]  /*5d00*/  LDSM.16.MT88.4 R8, [R168+0x1000] ;  /* 0x00100000a808783b */ /* 0x000e6c0000004200 */
[----:B---3--:R-:W-:-:S02]  /*5d10*/  F2FP.BF16.PACK_AB R4, R162, R163 ;  /* 0x000000a3a204723e */ /* 0x008fc400000010ff */
[----:B-----5:R-:W-:Y:S02]  /*5d20*/  F2FP.BF16.PACK_AB R6, R172, R177 ;  /* 0x000000b1ac06723e */ /* 0x020fe400000010ff */
[----:B------:R-:W-:Y:S02]  /*5d30*/  F2FP.BF16.PACK_AB R5, R158, R159 ;  /* 0x0000009f9e05723e */ /* 0x000fe400000010ff */
[----:B------:R-:W-:-:S07]  /*5d40*/  F2FP.BF16.PACK_AB R7, R160, R161 ;  /* 0x000000a1a007723e */ /* 0x000fce00000010ff */
        /* <DEDUP_REMOVED lines=9> */
[C---:B-1----:R-:W-:Y:S01]  /*5de0*/  HMMA.16816.F32.BF16 R120, R4.reuse, R8, R124 ;  /* 0x000000080478723c */ /* 0x042fe2000004187c */
[----:B------:R-:W-:Y:S07]  /*5df0*/  LDSM.16.MT88.4 R124, [R170+0x1800] ;  /* 0x00180000aa7c783b */ /* 0x000fee0000004200 */
[C---:B------:R-:W-:Y:S01]  /*5e00*/  HMMA.16816.F32.BF16 R56, R4.reuse, R10, R56 ;  /* 0x0000000a0438723c */ /* 0x040fe20000041838 */
[----:B------:R-:W1:Y:S07]  /*5e10*/  LDSM.16.MT88.4 R8, [R168+0x3000] ;  /* 0x00300000a808783b */ /* 0x000e6e0000004200 */
[C---:B-1----:R-:W-:Y:S08]  /*5e20*/  HMMA.16816.F32.BF16 R60, R4.reuse, R8, R60 ;  /* 0x00000008043c723c */ /* 0x042ff0000004183c */
[C---:B------:R-:W-:Y:S01]  /*5e30*/  HMMA.16816.F32.BF16 R64, R4.reuse, R10, R116 ;  /* 0x0000000a0440723c */ /* 0x040fe20000041874 */
[----:B------:R-:W1:Y:S04]  /*5e40*/  LDSM.16.MT88.4 R8, [R169+0x3000] ;  /* 0x00300000a908783b */ /* 0x000e680000004200 */
[----:B------:R-:W-:Y:S03]  /*5e50*/  LDSM.16.MT88.4 R116, [R171+0x1800] ;  /* 0x00180000ab74783b */ /* 0x000fe60000004200 */
[C---:B-1----:R-:W-:Y:S01]  /*5e60*/  HMMA.16816.F32.BF16 R72, R4.reuse, R8, R108 ;  /* 0x000000080448723c */ /* 0x042fe2000004186c */
[----:B------:R-:W-:Y:S07]  /*5e70*/  LDSM.16.MT88.4 R108, [R169+0x1800] ;  /* 0x00180000a96c783b */ /* 0x000fee0000004200 */
[C---:B------:R-:W-:Y:S01]  /*5e80*/  HMMA.16816.F32.BF16 R76, R4.reuse, R10, R96 ;  /* 0x0000000a044c723c */ /* 0x040fe20000041860 */
[----:B------:R-:W1:Y:S06]  /*5e90*/  LDSM.16.MT88.4 R8, [R171+0x3000] ;  /* 0x00300000ab08783b */ /* 0x000e6c0000004200 */
[----:B------:R-:W-:Y:S01]  /*5ea0*/  F2FP.BF16.PACK_AB R96, R13, R14 ;  /* 0x0000000e0d60723e */ /* 0x000fe200000010ff */
[C---:B-1----:R-:W-:Y:S01]  /*5eb0*/  HMMA.16816.F32.BF16 R152, R4.reuse, R8, R100 ;  /* 0x000000080498723c */ /* 0x042fe20000041864 */
[----:B------:R-:W-:Y:S07]  /*5ec0*/  LDSM.16.MT88.4 R100, [R168+0x1800] ;  /* 0x00180000a864783b */ /* 0x000fee0000004200 */
        /* <DEDUP_REMOVED lines=17> */
[----:B------:R-:W-:Y:S01]  /*5fe0*/  HMMA.16816.F32.BF16 R16, R4, R10, R16 ;  /* 0x0000000a0410723c */ /* 0x000fe20000041810 */
[----:B------:R-:W2:Y:S06]  /*5ff0*/  MUFU.EX2 R11, R3 ;  /* 0x00000003000b7308 */ /* 0x000eac0000000800 */
[----:B------:R-:W-:-:S02]  /*6000*/  FADD.FTZ R4, R189, R15 ;  /* 0x0000000fbd047221 */ /* 0x000fc40000010000 */
[----:B-1----:R-:W-:-:S04]  /*6010*/  FFMA.FTZ R0, R156, c[0x0][0x2d0], -R2 ;  /* 0x0000b4009c007a23 */ /* 0x002fc80000010802 */
[----:B------:R1:W3:Y:S01]  /*6020*/  MUFU.EX2 R10, R0 ;  /* 0x00000000000a7308 */ /* 0x0002e20000000800 */
[----:B--2---:R-:W-:Y:S01]  /*6030*/  F2FP.BF16.PACK_AB R98, R187, R11 ;  /* 0x0000000bbb62723e */ /* 0x004fe200000010ff */
[----:B------:R-:W-:-:S04]  /*6040*/  FADD.FTZ R3, R185, R183 ;  /* 0x000000b7b9037221 */ /* 0x000fc80000010000 */
[----:B------:R-:W-:Y:S02]  /*6050*/  FADD.FTZ R3, R184, R3 ;  /* 0x00000003b8037221 */ /* 0x000fe40000010000 */
[--C-:B-1----:R-:W-:Y:S01]  /*6060*/  FFMA.FTZ R0, R131, c[0x0][0x2d0], -R2.reuse ;  /* 0x0000b40083007a23 */ /* 0x102fe20000010802 */
[----:B---3--:R-:W-:Y:S01]  /*6070*/  F2FP.BF16.PACK_AB R97, R10, R9 ;  /* 0x000000090a61723e */ /* 0x008fe200000010ff */
[----:B------:R-:W-:Y:S02]  /*6080*/  FFMA.FTZ R2, R130, c[0x0][0x2d0], -R2 ;  /* 0x0000b40082027a23 */ /* 0x000fe40000010802 */
[----:B------:R1:W-:Y:S08]  /*6090*/  MUFU.EX2 R8, R0 ;  /* 0x0000000000087308 */ /* 0x0003f00000000800 */
[----:B------:R-:W2:Y:S01]  /*60a0*/  MUFU.EX2 R190, R2 ;  /* 0x0000000200be7308 */ /* 0x000ea20000000800 */
[----:B-1----:R-:W-:-:S04]  /*60b0*/  FADD.FTZ R0, R188, R3 ;  /* 0x00000003bc007221 */ /* 0x002fc80000010000 */
[----:B------:R-:W-:Y:S01]  /*60c0*/  FADD.FTZ R3, R186, R0 ;  /* 0x00000000ba037221 */ /* 0x000fe20000010000 */
[----:B--2---:R-:W-:Y:S01]  /*60d0*/  F2FP.BF16.PACK_AB R99, R190, R8 ;  /* 0x00000008be63723e */ /* 0x004fe200000010ff */
[----:B------:R-:W-:Y:S02]  /*60e0*/  FADD.FTZ R2, R213, R4 ;  /* 0x00000004d5027221 */ /* 0x000fe40000010000 */
[----:B------:R-:W-:Y:S01]  /*60f0*/  LDSM.16.MT88.4 R4, [R170+0x5800] ;  /* 0x00580000aa04783b */ /* 0x000fe20000004200 */
[----:B------:R-:W-:Y:S02]  /*6100*/  FADD.FTZ R3, R217, R3 ;  /* 0x00000003d9037221 */ /* 0x000fe40000010000 */
[----:B------:R-:W-:Y:S01]  /*6110*/  FADD.FTZ R2, R199, R2 ;  /* 0x00000002c7027221 */ /* 0x000fe20000010000 */
[----:B------:R-:W-:Y:S03]  /*6120*/  HMMA.16816.F32.BF16 R112, R96, R116, R112 ;  /* 0x000000746070723c */ /* 0x000fe60000041870 */
[----:B------:R-:W-:-:S04]  /*6130*/  FADD.FTZ R0, R220, R2 ;  /* 0x00000002dc007221 */ /* 0x000fc80000010000 */
        /* <DEDUP_REMOVED lines=16> */
[----:B------:R-:W-:Y:S01]  /*6240*/  HMMA.16816.F32.BF16 R44, R96, R48, R72 ;  /* 0x00000030602c723c */ /* 0x000fe20000041848 */
[----:B------:R-:W2:Y:S01]  /*6250*/  LDSM.16.MT88.4 R72, [R168+0x5800] ;  /* 0x00580000a848783b */ /* 0x000ea20000004200 */
[----:B------:R-:W-:-:S04]  /*6260*/  FADD.FTZ R2, R14, R2 ;  /* 0x000000020e027221 */ /* 0x000fc80000010000 */
[----:B------:R-:W-:Y:S02]  /*6270*/  FADD.FTZ R3, R13, R2 ;  /* 0x000000020d037221 */ /* 0x000fe40000010000 */
[C---:B------:R-:W-:Y:S08]  /*6280*/  HMMA.16816.F32.BF16 R120, R96.reuse, R124, R120 ;  /* 0x0000007c6078723c */ /* 0x040ff00000041878 */
[C---:B------:R-:W-:Y:S01]  /*6290*/  HMMA.16816.F32.BF16 R124, R96.reuse, R126, R56 ;  /* 0x0000007e607c723c */ /* 0x040fe20000041838 */
[----:B------:R-:W3:Y:S07]  /*62a0*/  LDSM.16.MT88.4 R56, [R171+0x3800] ;  /* 0x00380000ab38783b */ /* 0x000eee0000004200 */
[C---:B------:R-:W-:Y:S08]  /*62b0*/  HMMA.16816.F32.BF16 R48, R96.reuse, R50, R76 ;  /* 0x000000326030723c */ /* 0x040ff0000004184c */
[C---:B------:R-:W-:Y:S08]  /*62c0*/  HMMA.16816.F32.BF16 R132, R96.reuse, R100, R132 ;  /* 0x000000646084723c */ /* 0x040ff00000041884 */
[C---:B-1----:R-:W-:Y:S01]  /*62d0*/  HMMA.16816.F32.BF16 R60, R96.reuse, R64, R88 ;  /* 0x00000040603c723c */ /* 0x042fe20000041858 */
[----:B------:R-:W1:Y:S07]  /*62e0*/  LDSM.16.MT88.4 R88, [R171+0x5800] ;  /* 0x00580000ab58783b */ /* 0x000e6e0000004200 */
[C---:B--2---:R-:W-:Y:S01]  /*62f0*/  HMMA.16816.F32.BF16 R68, R96.reuse, R72, R80 ;  /* 0x000000486044723c */ /* 0x044fe20000041850 */
[----:B------:R-:W2:Y:S07]  /*6300*/  LDSM.16.MT88.4 R80, [R169+0x5800] ;  /* 0x00580000a950783b */ /* 0x000eae0000004200 */
[C---:B------:R-:W-:Y:S08]  /*6310*/  HMMA.16816.F32.BF16 R64, R96.reuse, R66, R84 ;  /* 0x000000426040723c */ /* 0x040ff00000041854 */
[C---:B------:R-:W-:Y:S08]  /*6320*/  HMMA.16816.F32.BF16 R104, R96.reuse, R108, R104 ;  /* 0x0000006c6068723c */ /* 0x040ff00000041868 */
[C---:B---3--:R-:W-:Y:S08]  /*6330*/  HMMA.16816.F32.BF16 R52, R96.reuse, R56, R152 ;  /* 0x000000386034723c */ /* 0x048ff00000041898 */
[C---:B------:R-:W-:Y:S08]  /*6340*/  HMMA.16816.F32.BF16 R100, R96.reuse, R102, R28 ;  /* 0x000000666064723c */ /* 0x040ff0000004181c */
[C---:B-1----:R-:W-:Y:S08]  /*6350*/  HMMA.16816.F32.BF16 R84, R96.reuse, R88, R92 ;  /* 0x000000586054723c */ /* 0x042ff0000004185c */
[C---:B------:R-:W-:Y:S07]  /*6360*/  HMMA.16816.F32.BF16 R92, R96.reuse, R4, R24 ;  /* 0x00000004605c723c */ /* 0x040fee0000041818 */
[----:B------:R-:W-:Y:S01]  /*6370*/  @P1 IMAD.HI.U32 R5, R210, c[0x0][0x2c8], RZ ;  /* 0x0000b200d2051a27 */ /* 0x000fe200078e00ff */
[----:B--2---:R-:W-:Y:S03]  /*6380*/  HMMA.16816.F32.BF16 R76, R96, R80, R148 ;  /* 0x00000050604c723c */ /* 0x004fe60000041894 */
[----:B------:R-:W-:Y:S01]  /*6390*/  FADD.FTZ R4, R9, R0 ;  /* 0x0000000009047221 */ /* 0x000fe20000010000 */
[----:B------:R-:W-:-:S02]  /*63a0*/  MOV R0, R210 ;  /* 0x000000d200007202 */ /* 0x000fc40000000f00 */
[----:B------:R-:W-:Y:S01]  /*63b0*/  @P1 SHF.R.U32.HI R0, RZ, c[0x0][0x2cc], R5 ;  /* 0x0000b300ff001a19 */ /* 0x000fe20000011605 */
[----:B------:R-:W-:Y:S01]  /*63c0*/  FADD.FTZ R2, R10, R4 ;  /* 0x000000040a027221 */ /* 0x000fe20000010000 */
[----:B------:R-:W-:Y:S01]  /*63d0*/  ISETP.GE.AND P1, PT, R128, 0x1, PT ;  /* 0x000000018000780c */ /* 0x000fe20003f26270 */
[----:B------:R-:W-:Y:S01]  /*63e0*/  FADD.FTZ R4, R11, R3 ;  /* 0x000000030b047221 */ /* 0x000fe20000010000 */
[----:B------:R-:W-:Y:S01]  /*63f0*/  HMMA.16816.F32.BF16 R108, R96, R110, R32 ;  /* 0x0000006e606c723c */ /* 0x000fe20000041820 */
[----:B------:R-:W-:Y:S01]  /*6400*/  FADD.FTZ R3, R8, R2 ;  /* 0x0000000208037221 */ /* 0x000fe20000010000 */
[----:B------:R-:W-:Y:S01]  /*6410*/  IADD3 R2, R223, R0, RZ ;  /* 0x00000000df027210 */ /* 0x000fe20007ffe0ff */
[----:B------:R-:W-:Y:S02]  /*6420*/  FADD.FTZ R187, R187, R4 ;  /* 0x00000004bbbb7221 */ /* 0x000fe40000010000 */
[----:B------:R-:W-:Y:S01]  /*6430*/  FADD.FTZ R190, R190, R3 ;  /* 0x00000003bebe7221 */ /* 0x000fe20000010000 */
[----:B------:R-:W-:-:S02]  /*6440*/  IADD3 R0, R2, c[0x0][0x328], RZ ;  /* 0x0000ca0002007a10 */ /* 0x000fc40007ffe0ff */
[C---:B------:R-:W-:Y:S08]  /*6450*/  HMMA.16816.F32.BF16 R56, R96.reuse, R58, R144 ;  /* 0x0000003a6038723c */ /* 0x040ff00000041890 */
[C---:B------:R-:W-:Y:S08]  /*6460*/  HMMA.16816.F32.BF16 R72, R96.reuse, R74, R140 ;  /* 0x0000004a6048723c */ /* 0x040ff0000004188c */
[C---:B------:R-:W-:Y:S08]  /*6470*/  HMMA.16816.F32.BF16 R80, R96.reuse, R82, R136 ;  /* 0x000000526050723c */ /* 0x040ff00000041888 */
[C---:B------:R-:W-:Y:S08]  /*6480*/  HMMA.16816.F32.BF16 R88, R96.reuse, R90, R20 ;  /* 0x0000005a6058723c */ /* 0x040ff00000041814 */
[----:B------:R-:W-:Y:S01]  /*6490*/  HMMA.16816.F32.BF16 R96, R96, R6, R16 ;  /* 0x000000066060723c */ /* 0x000fe20000041810 */
[----:B------:R-:W-:Y:S07]  /*64a0*/  @!P1 BRA `(.L_x_498) ;  /* 0x0000013000009947 */ /* 0x000fee0003800000 */
[C---:B------:R-:W-:Y:S01]  /*64b0*/  ISETP.GT.AND P0, PT, R2.reuse, RZ, PT ;  /* 0x000000ff0200720c */ /* 0x040fe20003f04270 */
[----:B------:R-:W-:Y:S01]  /*64c0*/  BSSY B0, `(.L_x_499) ;  /* 0x000000e000007945 */ /* 0x000fe20003800000 */
[----:B------:R-:W-:-:S11]  /*64d0*/  IADD3 R3, R2, -0x1, RZ ;  /* 0xffffffff02037810 */ /* 0x000fd60007ffe0ff */
[----:B------:R-:W-:Y:S05]  /*64e0*/  @P0 BRA `(.L_x_500) ;  /* 0x0000007000000947 */ /* 0x000fea0003800000 */
[----:B------:R-:W-:Y:S02]  /*64f0*/  IMAD.MOV.U32 R3, RZ, RZ, 0x1 ;  /* 0x00000001ff037424 */ /* 0x000fe400078e00ff */
[----:B------:R-:W-:-:S03]  /*6500*/  IMAD.MOV R2, RZ, RZ, -R2 ;  /* 0x000000ffff027224 */ /* 0x000fc600078e0a02 */
[----:B------:R-:W-:-:S13]  /*6510*/  ISETP.NE.AND P0, PT, R3, c[0x0][0x32c], PT ;  /* 0x0000cb0003007a0c */ /* 0x000fda0003f05270 */
[----:B------:R-:W-:-:S05]  /*6520*/  @P0 IMAD.HI.U32 R3, R2, c[0x0][0x330], RZ ;  /* 0x0000cc0002030a27 */ /* 0x000fca00078e00ff */
[----:B------:R-:W-:-:S04]  /*6530*/  @P0 SHF.R.U32.HI R2, RZ, c[0x0][0x334], R3 ;  /* 0x0000cd00ff020a19 */ /* 0x000fc80000011603 */
[----:B------:R-:W-:Y:S01]  /*6540*/  LOP3.LUT R3, RZ, R2, RZ, 0x33, !PT ;  /* 0x00000002ff037212 */ /* 0x000fe200078e33ff */
[----:B------:R-:W-:Y:S05]  /*6550*/  BRA `(.L_x_501) ;  /* 0x0000004000007947 */ /* 0x000fea0003800000 */
.L_x_500:
[----:B------:R-:W-:-:S04]  /*6560*/  MOV R2, 0x1 ;  /* 0x0000000100027802 */ /* 0x000fc80000000f00 */
[----:B------:R-:W-:-:S13]  /*6570*/  ISETP.NE.AND P0, PT, R2, c[0x0][0x32c], PT ;  /* 0x0000cb0002007a0c */ /* 0x000fda0003f05270 */
[----:B------:R-:W-:-:S05]  /*6580*/  @P0 IMAD.HI.U32 R2, R3, c[0x0][0x330], RZ ;  /* 0x0000cc0003020a27 */ /* 0x000fca00078e00ff */
[----:B------:R-:W-:Y:S02]  /*6590*/  @P0 SHF.R.U32.HI R3, RZ, c[0x0][0x334], R2 ;  /* 0x0000cd00ff030a19 */ /* 0x000fe40000011602 */
.L_x_501:
[----:B------:R-:W-:Y:S05]  /*65a0*/  BSYNC B0 ;  /* 0x0000000000007941 */ /* 0x000fea0003800000 */
.L_x_499:
[----:B------:R-:W-:-:S05]  /*65b0*/  MOV R2, c[0x0][0x32c] ;  /* 0x0000cb0000027a02 */ /* 0x000fca0000000f00 */
[----:B------:R-:W-:-:S05]  /*65c0*/  IMAD R3, R3, R2, c[0x0][0x32c] ;  /* 0x0000cb0003037624 */ /* 0x000fca00078e0202 */
[----:B------:R-:W-:-:S04]  /*65d0*/  IMNMX R0, R0, R3, PT ;  /* 0x0000000300007217 */ /* 0x000fc80003800200 */
.L_x_498:
[----:B------:R-:W-:-:S04]  /*65e0*/  SHF.R.S32.HI R2, RZ, 0x1f, R0 ;  /* 0x0000001fff027819 */ /* 0x000fc80000011400 */
[----:B------:R-:W-:-:S04]  /*65f0*/  LEA.HI R0, R2, R0, RZ, 0x6 ;  /* 0x0000000002007211 */ /* 0x000fc800078f30ff */
[----:B------:R-:W-:-:S04]  /*6600*/  SHF.R.S32.HI R0, RZ, 0x6, R0 ;  /* 0x00000006ff007819 */ /* 0x000fc80000011400 */
[----:B------:R-:W-:-:S04]  /*6610*/  IMNMX R199, R193, R0, !PT ;  /* 0x00000000c1c77217 */ /* 0x000fc80007800200 */
[----:B------:R-:W-:-:S13]  /*6620*/  ISETP.GE.AND P0, PT, R178, R199, PT ;  /* 0x000000c7b200720c */ /* 0x000fda0003f06270 */
[----:B------:R-:W-:Y:S05]  /*6630*/  @!P0 BRA `(.L_x_502) ;  /* 0x000038e000008947 */ /* 0x000fea0003800000 */
[----:B------:R-:W-:Y:S02]  /*6640*/  MOV R131, R12 ;  /* 0x0000000c00837202 */ /* 0x000fe40000000f00 */
[----:B------:R-:W-:Y:S02]  /*6650*/  MOV R130, R129 ;  /* 0x0000008100827202 */ /* 0x000fe40000000f00 */
.L_x_523:
[----:B------:R-:W-:Y:S04]  /*6660*/  DEPBAR.LE SB0, 0x0 ;  /* 0x000080000000791a */ /* 0x000fe80000000000 */
[----:B------:R-:W-:Y:S01]  /*6670*/  WARPSYNC 0xffffffff ;  /* 0xffffffff00007948 */ /* 0x000fe20003800000 */
[----:B------:R-:W-:Y:S01]  /*6680*/  BAR.SYNC.DEFER_BLOCKING 0x0 ;  /* 0x0000000000007b1d */ /* 0x000fe20000010000 */
[----:B------:R-:W-:Y:S05]  /*6690*/  ISETP.GT.AND P0, PT, R193, R178, PT ;  /* 0x000000b2c100720c */ /* 0x000fea0003f04270 */
[----:B------:R1:W2:Y:S01]  /*66a0*/  LDSM.16.M88.4 R32, [R173] ;  /* 0x00000000ad20783b */ /* 0x0002a20000000200 */
[----:B------:R-:W-:Y:S03]  /*66b0*/  BSSY B0, `(.L_x_503) ;  /* 0x000004e000007945 */ /* 0x000fe60003800000 */
[----:B------:R1:W3:Y:S04]  /*66c0*/  LDSM.16.M88.4 R8, [R165] ;  /* 0x00000000a508783b */ /* 0x0002e80000000200 */
[----:B------:R1:W4:Y:S04]  /*66d0*/  LDSM.16.M88.4 R16, [R165+0x800] ;  /* 0x00080000a510783b */ /* 0x0003280000000200 */
[----:B------:R1:W1:Y:S04]  /*66e0*/  LDSM.16.M88.4 R24, [R165+0x1000] ;  /* 0x00100000a518783b */ /* 0x0002680000000200 */
[----:B------:R1:W1:Y:S04]  /*66f0*/  LDSM.16.M88.4 R136, [R165+0x1800] ;  /* 0x00180000a588783b */ /* 0x0002680000000200 */
[----:B------:R1:W1:Y:S04]  /*6700*/  LDSM.16.M88.4 R140, [R174] ;  /* 0x00000000ae8c783b */ /* 0x0002680000000200 */
[----:B------:R1:W1:Y:S04]  /*6710*/  LDSM.16.M88.4 R144, [R164] ;  /* 0x00000000a490783b */ /* 0x0002680000000200 */
[----:B------:R1:W1:Y:S04]  /*6720*/  LDSM.16.M88.4 R148, [R164+0x800] ;  /* 0x00080000a494783b */ /* 0x0002680000000200 */
[----:B------:R1:W1:Y:S04]  /*6730*/  LDSM.16.M88.4 R152, [R164+0x1000] ;  /* 0x00100000a498783b */ /* 0x0002680000000200 */
[----:B------:R1:W1:Y:S01]  /*6740*/  LDSM.16.M88.4 R156, [R164+0x1800] ;  /* 0x00180000a49c783b */ /* 0x0002620000000200 */
[----:B------:R-:W-:-:S05]  /*6750*/  @P0 BRA `(.L_x_504) ;  /* 0x0000043000000947 */ /* 0x000fca0003800000 */
[C---:B------:R-:W-:Y:S01]  /*6760*/  IMAD.WIDE.U32 R2, R181.reuse, c[0x0][0x208], RZ ;  /* 0x00008200b5027a25 */ /* 0x040fe200078e00ff */
[----:B------:R-:W-:Y:S02]  /*6770*/  SHF.R.S32.HI R0, RZ, 0x1f, R181 ;  /* 0x0000001fff007819 */ /* 0x000fe400000114b5 */
[----:B------:R-:W-:Y:S01]  /*6780*/  SHF.R.S32.HI R4, RZ, 0x1f, R180 ;  /* 0x0000001fff047819 */ /* 0x000fe200000114b4 */
[----:B------:R-:W-:Y:S01]  /*6790*/  IMAD.SHL.U32 R23, R192, 0x2, RZ ;  /* 0x00000002c0177824 */ /* 0x000fe200078e00ff */
[----:B------:R-:W-:Y:S01]  /*67a0*/  SHF.R.S32.HI R5, RZ, 0x1f, R192 ;  /* 0x0000001fff057819 */ /* 0x000fe200000114c0 */
[----:B------:R-:W-:Y:S01]  /*67b0*/  IMAD R0, R0, c[0x0][0x208], RZ ;  /* 0x0000820000007a24 */ /* 0x000fe200078e02ff */
[----:B------:R-:W-:Y:S01]  /*67c0*/  SHF.R.S32.HI R7, RZ, 0x1f, R191 ;  /* 0x0000001fff077819 */ /* 0x000fe200000114bf */
[----:B------:R-:W-:Y:S01]  /*67d0*/  IMAD R4, R4, c[0x0][0x218], RZ ;  /* 0x0000860004047a24 */ /* 0x000fe200078e02ff */
[----:B------:R-:W-:Y:S01]  /*67e0*/  SHF.R.S32.HI R6, RZ, 0x1f, R182 ;  /* 0x0000001fff067819 */ /* 0x000fe200000114b6 */
[----:B------:R-:W-:Y:S01]  /*67f0*/  IMAD R0, R181, c[0x0][0x20c], R0 ;  /* 0x00008300b5007a24 */ /* 0x000fe200078e0200 */
[----:B------:R-:W-:Y:S01]  /*6800*/  SHF.L.U64.HI R20, R192, 0x1, R5 ;  /* 0x00000001c0147819 */ /* 0x000fe20000010205 */
[----:B------:R-:W-:Y:S01]  /*6810*/  IMAD R4, R180, c[0x0][0x21c], R4 ;  /* 0x00008700b4047a24 */ /* 0x000fe200078e0204 */
[----:B------:R-:W-:Y:S01]  /*6820*/  SHF.L.U64.HI R15, R191, 0x1, R7 ;  /* 0x00000001bf0f7819 */ /* 0x000fe20000010207 */
[----:B------:R-:W-:Y:S01]  /*6830*/  IMAD.IADD R3, R3, 0x1, R0 ;  /* 0x0000000103037824 */ /* 0x000fe200078e0200 */
[----:B------:R-:W-:Y:S01]  /*6840*/  SHF.L.U64.HI R14, R182, 0x1, R6 ;  /* 0x00000001b60e7819 */ /* 0x000fe20000010206 */
[----:B------:R-:W-:Y:S02]  /*6850*/  IMAD.SHL.U32 R22, R191, 0x2, RZ ;  /* 0x00000002bf167824 */ /* 0x000fe400078e00ff */
[----:B------:R-:W-:Y:S04]  /*6860*/  IMAD.WIDE.U32 R2, R180, c[0x0][0x218], R2 ;  /* 0x00008600b4027a25 */ /* 0x000fe800078e0002 */
[----:B------:R-:W-:Y:S01]  /*6870*/  IMAD.SHL.U32 R21, R182, 0x2, RZ ;  /* 0x00000002b6157824 */ /* 0x000fe200078e00ff */
[----:B------:R-:W-:Y:S04]  /*6880*/  IADD3 R0, P0, R206, R2, RZ ;  /* 0x00000002ce007210 */ /* 0x000fe80007f1e0ff */
[----:B------:R-:W-:Y:S02]  /*6890*/  IADD3.X R2, R209, R3, R4, P0, !PT ;  /* 0x00000003d1027210 */ /* 0x000fe400007fe404 */
[C---:B------:R-:W-:Y:S04]  /*68a0*/  LEA R13, P0, R0.reuse, c[0x0][0x1f8], 0x1 ;  /* 0x00007e00000d7a11 */ /* 0x040fe800078008ff */
[----:B------:R-:W-:Y:S01]  /*68b0*/  LEA.HI.X R5, R0, c[0x0][0x1fc], R2, 0x1, P0 ;  /* 0x00007f0000057a11 */ /* 0x000fe200000f0c02 */
[----:B------:R-:W-:-:S06]  /*68c0*/  BRA.DIV ~URZ, `(.L_x_505) ;  /* 0x0000f7927f007947 */ /* 0x000fcc000b800000 */
[----:B------:R4:W3:Y:S02]  /*68d0*/  SHFL.IDX PT, R4, R5, RZ, 0x181f ;  /* 0x00181fff05047589 */ /* 0x0008e400000e0000 */
.L_x_638:
[----:B------:R-:W-:-:S05]  /*68e0*/  BRA.DIV ~URZ, `(.L_x_506) ;  /* 0x0000f7e27f007947 */ /* 0x000fca000b800000 */
[----:B------:R-:W5:Y:S01]  /*68f0*/  SHFL.IDX PT, R0, R13, RZ, 0x181f ;  /* 0x00181fff0d007589 */ /* 0x000f6200000e0000 */
[----:B------:R-:W-:Y:S02]  /*6900*/  ISETP.GE.AND P2, PT, R182, c[0x0][0x1d4], PT ;  /* 0x00007500b6007a0c */ /* 0x000fe40003f46270 */
[----:B------:R-:W-:Y:S02]  /*6910*/  ISETP.GE.AND P1, PT, R191, c[0x0][0x1d4], PT ;  /* 0x00007500bf007a0c */ /* 0x000fe40003f26270 */
[----:B-----5:R-:W-:Y:S05]  /*6920*/  IADD3 R2, P0, R0, R21, RZ ;  /* 0x0000001500027210 */ /* 0x020fea0007f1e0ff */
[----:B---3--:R-:W-:Y:S01]  /*6930*/  IMAD.X R3, R4, 0x1, R14, P0 ;  /* 0x0000000104037824 */ /* 0x008fe200000e060e */
[----:B------:R-:W-:Y:S04]  /*6940*/  IADD3 R6, P0, R0, R22, RZ ;  /* 0x0000001600067210 */ /* 0x000fe80007f1e0ff */
[----:B------:R-:W-:Y:S01]  /*6950*/  @!PT LDS RZ, [RZ] ;  /* 0x00000000fffff984 */ /* 0x000fe20000000800 */
[----:B------:R-:W-:Y:S01]  /*6960*/  @!PT LDS RZ, [RZ] ;  /* 0x00000000fffff984 */ /* 0x000fe20000000800 */
[----:B------:R3:W-:Y:S01]  /*6970*/  LDGSTS.E.BYPASS.LTC128B.128 [R179+0x100], [R2.64], !P2 ;  /* 0x0010000002b37fae */ /* 0x0007e2000d101d48 */
[----:B------:R-:W-:Y:S05]  /*6980*/  IMAD.X R7, R4, 0x1, R15, P0 ;  /* 0x0000000104077824 */ /* 0x000fea00000e060f */
[----:B------:R5:W-:Y:S01]  /*6990*/  LDGSTS.E.BYPASS.LTC128B.128 [R179+0x2100], [R6.64], !P1 ;  /* 0x0210000006b37fae */ /* 0x000be2000c901d48 */
[----:B---3--:R-:W-:Y:S03]  /*69a0*/  IADD3 R2, P0, R0, R23, RZ ;  /* 0x0000001700027210 */ /* 0x008fe60007f1e0ff */
[----:B------:R-:W3:Y:S02]  /*69b0*/  SHFL.IDX PT, R0, R13, 0x1, 0x181f ;  /* 0x00381f000d007f89 */ /* 0x000ee400000e0000 */
[----:B------:R-:W-:Y:S01]  /*69c0*/  IMAD.X R3, R4, 0x1, R20, P0 ;  /* 0x0000000104037824 */ /* 0x000fe200000e0614 */
[----:B------:R-:W-:Y:S01]  /*69d0*/  ISETP.GE.AND P0, PT, R192, c[0x0][0x1d4], PT ;  /* 0x00007500c0007a0c */ /* 0x000fe20003f06270 */
[----:B------:R4:W2:Y:S01]  /*69e0*/  SHFL.IDX PT, R4, R5, 0x1, 0x181f ;  /* 0x00381f0005047f89 */ /* 0x0008a200000e0000 */
[----:B-----5:R-:W-:Y:S02]  /*69f0*/  SEL R6, RZ, 0x10, P1 ;  /* 0x00000010ff067807 */ /* 0x020fe40000800000 */
[----:B------:R-:W-:Y:S09]  /*6a00*/  SEL R12, RZ, 0x10, P0 ;  /* 0x00000010ff0c7807 */ /* 0x000ff20000000000 */
[----:B------:R1:W-:Y:S01]  /*6a10*/  LDGSTS.E.BYPASS.LTC128B.128 [R179+0x4100], [R2.64], !P0 ;  /* 0x0410000002b37fae */ /* 0x0003e2000c101d48 */
[----:B----4-:R-:W-:Y:S04]  /*6a20*/  SEL R5, RZ, 0x10, P2 ;  /* 0x00000010ff057807 */ /* 0x010fe80001000000 */
.L_x_639:
[C---:B-1-3--:R-:W-:Y:S02]  /*6a30*/  IADD3 R2, -R5.reuse, 0x10, RZ ;  /* 0x0000001005027810 */ /* 0x04afe40007ffe1ff */
[----:B------:R-:W-:Y:S02]  /*6a40*/  ISETP.NE.U32.AND P2, PT, R5, RZ, PT ;  /* 0x000000ff0500720c */ /* 0x000fe40003f45070 */
[----:B------:R-:W-:Y:S04]  /*6a50*/  LOP3.LUT R2, R2, 0xf, RZ, 0xc0, !PT ;  /* 0x0000000f02027812 */ /* 0x000fe800078ec0ff */
[----:B------:R-:W-:Y:S04]  /*6a60*/  IADD3 R2, P1, P0, R2, R0, R21 ;  /* 0x0000000002027210 */ /* 0x000fe8000783e015 */
[----:B--2---:R-:W-:Y:S05]  /*6a70*/  IADD3.X R3, RZ, R4, R14, P1, P0 ;  /* 0x00000004ff037210 */ /* 0x004fea0000fe040e */
[----:B------:R-:W-:Y:S01]  /*6a80*/  @!PT LDS RZ, [RZ] ;  /* 0x00000000fffff984 */ /* 0x000fe20000000800 */
[----:B------:R-:W-:Y:S01]  /*6a90*/  @!PT LDS RZ, [RZ] ;  /* 0x00000000fffff984 */ /* 0x000fe20000000800 */
[----:B------:R-:W-:Y:S01]  /*6aa0*/  @!PT LDS RZ, [RZ] ;  /* 0x00000000fffff984 */ /* 0x000fe20000000800 */
[----:B------:R1:W-:Y:S01]  /*6ab0*/  LDGSTS.E.BYPASS.LTC128B.128.ZFILL [R179+0x1100], [R2.64], P2 ;  /* 0x0110000002b37fae */ /* 0x0003e20009141d48 */
[C---:B------:R-:W-:Y:S02]  /*6ac0*/  ISETP.NE.U32.AND P2, PT, R6.reuse, RZ, PT ;  /* 0x000000ff0600720c */ /* 0x040fe40003f45070 */
[----:B-1----:R-:W-:Y:S04]  /*6ad0*/  IADD3 R2, -R6, 0x10, RZ ;  /* 0x0000001006027810 */ /* 0x002fe80007ffe1ff */
[----:B------:R-:W-:Y:S04]  /*6ae0*/  LOP3.LUT R2, R2, 0xf, RZ, 0xc0, !PT ;  /* 0x0000000f02027812 */ /* 0x000fe800078ec0ff */
[----:B------:R-:W-:Y:S02]  /*6af0*/  IADD3 R6, P1, P0, R2, R0, R22 ;  /* 0x0000000002067210 */ /* 0x000fe4000783e016 */
[----:B------:R-:W-:Y:S02]  /*6b00*/  IADD3 R2, -R12, 0x10, RZ ;  /* 0x000000100c027810 */ /* 0x000fe40007ffe1ff */
[----:B------:R-:W-:Y:S02]  /*6b10*/  IADD3.X R7, RZ, R4, R15, P1, P0 ;  /* 0x00000004ff077210 */ /* 0x000fe40000fe040f */
[----:B------:R-:W-:Y:S03]  /*6b20*/  LOP3.LUT R2, R2, 0xf, RZ, 0xc0, !PT ;  /* 0x0000000f02027812 */ /* 0x000fe600078ec0ff */
[----:B------:R1:W-:Y:S01]  /*6b30*/  LDGSTS.E.BYPASS.LTC128B.128.ZFILL [R179+0x3100], [R6.64], P2 ;  /* 0x0310000006b37fae */ /* 0x0003e20009141d48 */
[----:B------:R-:W-:Y:S04]  /*6b40*/  IADD3 R2, P1, P0, R2, R0, R23 ;  /* 0x0000000002027210 */ /* 0x000fe8000783e017 */
[----:B------:R-:W-:Y:S02]  /*6b50*/  IADD3.X R3, RZ, R4, R20, P1, P0 ;  /* 0x00000004ff037210 */ /* 0x000fe40000fe0414 */
[----:B------:R-:W-:Y:S11]  /*6b60*/  ISETP.NE.U32.AND P0, PT, R12, RZ, PT ;  /* 0x000000ff0c00720c */ /* 0x000ff60003f05070 */
[----:B------:R-:W-:Y:S02]  /*6b70*/  @!UPT UIADD3 URZ, URZ, URZ, URZ ;  /* 0x0000003f3f3ff290 */ /* 0x000fe4000fffe03f */
[----:B------:R1:W-:Y:S02]  /*6b80*/  LDGSTS.E.BYPASS.LTC128B.128.ZFILL [R179+0x5100], [R2.64], P0 ;  /* 0x0510000002b37fae */ /* 0x0003e40008141d48 */
.L_x_504:
[----:B------:R-:W-:Y:S05]  /*6b90*/  BSYNC B0 ;  /* 0x0000000000007941 */ /* 0x000fea0003800000 */
.L_x_503:
[----:B------:R-:W0:Y:S01]  /*6ba0*/  LDGDEPBAR ;  /* 0x00000000000079af */ /* 0x000e220000000000 */
[----:B------:R-:W-:Y:S01]  /*6bb0*/  WARPSYNC 0xffffffff ;  /* 0xffffffff00007948 */ /* 0x000fe20003800000 */
[C---:B-123--:R-:W-:Y:S01]  /*6bc0*/  HMMA.16816.F32.BF16 R4, R32.reuse, R8, RZ ;  /* 0x000000082004723c */ /* 0x04efe200000418ff */
[----:B------:R-:W-:Y:S02]  /*6bd0*/  BSSY B0, `(.L_x_507) ;  /* 0x00000e7000007945 */ /* 0x000fe40003800000 */
[----:B------:R-:W-:Y:S05]  /*6be0*/  ISETP.GT.AND P0, PT, R178, R193, PT ;  /* 0x000000c1b200720c */ /* 0x000fea0003f04270 */
[C---:B------:R-:W-:Y:S08]  /*6bf0*/  HMMA.16816.F32.BF16 R8, R32.reuse, R10, RZ ;  /* 0x0000000a2008723c */ /* 0x040ff000000418ff */
[C---:B----4-:R-:W-:Y:S08]  /*6c00*/  HMMA.16816.F32.BF16 R12, R32.reuse, R16, RZ ;  /* 0x00000010200c723c */ /* 0x050ff000000418ff */
[C---:B------:R-:W-:Y:S08]  /*6c10*/  HMMA.16816.F32.BF16 R16, R32.reuse, R18, RZ ;  /* 0x000000122010723c */ /* 0x040ff000000418ff */
[C---:B------:R-:W-:Y:S08]  /*6c20*/  HMMA.16816.F32.BF16 R20, R32.reuse, R24, RZ ;  /* 0x000000182014723c */ /* 0x040ff000000418ff */
[C---:B------:R-:W-:Y:S08]  /*6c30*/  HMMA.16816.F32.BF16 R24, R32.reuse, R26, RZ ;  /* 0x0000001a2018723c */ /* 0x040ff000000418ff */
[C---:B------:R-:W-:Y:S08]  /*6c40*/  HMMA.16816.F32.BF16 R28, R32.reuse, R136, RZ ;  /* 0x00000088201c723c */ /* 0x040ff000000418ff */
        /* <DEDUP_REMOVED lines=16> */
[----:B------:R-:W-:Y:S07]  /*6d50*/  LDSM.16.M88.4 R144, [R166+-0x4000] ;  /* 0xffc00000a690783b */ /* 0x000fee0000000200 */
[C---:B--2---:R-:W-:Y:S08]  /*6d60*/  HMMA.16816.F32.BF16 R12, R136.reuse, R148, R12 ;  /* 0x00000094880c723c */ /* 0x044ff0000004180c */
[C---:B------:R-:W-:Y:S01]  /*6d70*/  HMMA.16816.F32.BF16 R16, R136.reuse, R150, R16 ;  /* 0x000000968810723c */ /* 0x040fe20000041810 */
[----:B------:R-:W-:Y:S07]  /*6d80*/  LDSM.16.M88.4 R148, [R166+-0x3800] ;  /* 0xffc80000a694783b */ /* 0x000fee0000000200 */
[C---:B---3--:R-:W-:Y:S08]  /*6d90*/  HMMA.16816.F32.BF16 R20, R136.reuse, R140, R20 ;  /* 0x0000008c8814723c */ /* 0x048ff00000041814 */
[C---:B------:R-:W-:Y:S01]  /*6da0*/  HMMA.16816.F32.BF16 R24, R136.reuse, R142, R24 ;  /* 0x0000008e8818723c */ /* 0x040fe20000041818 */
[----:B------:R-:W1:Y:S07]  /*6db0*/  LDSM.16.M88.4 R140, [R175] ;  /* 0x00000000af8c783b */ /* 0x000e6e0000000200 */
[C---:B------:R-:W-:Y:S08]  /*6dc0*/  HMMA.16816.F32.BF16 R28, R136.reuse, R152, R28 ;  /* 0x00000098881c723c */ /* 0x040ff0000004181c */
[----:B------:R-:W-:Y:S01]  /*6dd0*/  HMMA.16816.F32.BF16 R32, R136, R154, R32 ;  /* 0x0000009a8820723c */ /* 0x000fe20000041820 */
[----:B------:R-:W2:Y:S06]  /*6de0*/  LDSM.16.M88.4 R136, [R166+-0x3000] ;  /* 0xffd00000a688783b */ /* 0x000eac0000000200 */
[----:B------:R-:W3:Y:S01]  /*6df0*/  LDSM.16.M88.4 R152, [R166+-0x2800] ;  /* 0xffd80000a698783b */ /* 0x000ee20000000200 */
        /* <DEDUP_REMOVED lines=41> */
[----:B------:R-:W-:Y:S07]  /*7090*/  LDSM.16.M88.4 R144, [R166+-0x2000] ;  /* 0xffe00000a690783b */ /* 0x000fee0000000200 */
[C---:B------:R-:W-:Y:S08]  /*70a0*/  HMMA.16816.F32.BF16 R12, R136.reuse, R148, R12 ;  /* 0x00000094880c723c */ /* 0x040ff0000004180c */
[C---:B------:R-:W-:Y:S01]  /*70b0*/  HMMA.16816.F32.BF16 R16, R136.reuse, R150, R16 ;  /* 0x000000968810723c */ /* 0x040fe20000041810 */
[----:B------:R-:W-:Y:S07]  /*70c0*/  LDSM.16.M88.4 R148, [R166+-0x1800] ;  /* 0xffe80000a694783b */ /* 0x000fee0000000200 */
[C---:B--2---:R-:W-:Y:S08]  /*70d0*/  HMMA.16816.F32.BF16 R20, R136.reuse, R140, R20 ;  /* 0x0000008c8814723c */ /* 0x044ff00000041814 */
[C---:B------:R-:W-:Y:S01]  /*70e0*/  HMMA.16816.F32.BF16 R24, R136.reuse, R142, R24 ;  /* 0x0000008e8818723c */ /* 0x040fe20000041818 */
[----:B------:R-:W1:Y:S07]  /*70f0*/  LDSM.16.M88.4 R140, [R175+0x4000] ;  /* 0x00400000af8c783b */ /* 0x000e6e0000000200 */
[C---:B---3--:R-:W-:Y:S08]  /*7100*/  HMMA.16816.F32.BF16 R28, R136.reuse, R152, R28 ;  /* 0x00000098881c723c */ /* 0x048ff0000004181c */
        /* <DEDUP_REMOVED lines=44> */
[----:B------:R-:W-:Y:S07]  /*73d0*/  LDSM.16.M88.4 R144, [R166] ;  /* 0x00000000a690783b */ /* 0x000fee0000000200 */
        /* <DEDUP_REMOVED lines=10> */
[----:B------:R-:W-:Y:S05]  /*7480*/  DEPBAR.LE SB0, 0x0 ;  /* 0x000080000000791a */ /* 0x000fea0000000000 */
        /* <DEDUP_REMOVED lines=11> */
[----:B------:R-:W-:Y:S01]  /*7540*/  IMAD R2, R178, 0x40, R200 ;  /* 0x00000040b2027824 */ /* 0x000fe200078e02c8 */
[----:B------:R-:W-:Y:S01]  /*7550*/  SHF.R.S32.HI R160, RZ, 0x1f, R192 ;  /* 0x0000001fffa07819 */ /* 0x000fe200000114c0 */
[----:B------:R-:W-:Y:S01]  /*7560*/  IMAD.MOV.U32 R180, RZ, RZ, RZ ;  /* 0x000000ffffb47224 */ /* 0x000fe200078e00ff */
[----:B------:R-:W-:Y:S01]  /*7570*/  SHF.R.S32.HI R161, RZ, 0x1f, R191 ;  /* 0x0000001fffa17819 */ /* 0x000fe200000114bf */
[----:B------:R-:W-:Y:S01]  /*7580*/  IMAD.SHL.U32 R145, R192, 0x2, RZ ;  /* 0x00000002c0917824 */ /* 0x000fe200078e00ff */
[----:B------:R-:W-:Y:S01]  /*7590*/  IADD3 R2, R2, -0x40, R196 ;  /* 0xffffffc002027810 */ /* 0x000fe20007ffe0c4 */
[C---:B------:R-:W-:Y:S01]  /*75a0*/  IMAD.SHL.U32 R144, R191.reuse, 0x2, RZ ;  /* 0x00000002bf907824 */ /* 0x040fe200078e00ff */
[----:B------:R-:W-:Y:S01]  /*75b0*/  SHF.L.U64.HI R142, R192, 0x1, R160 ;  /* 0x00000001c08e7819 */ /* 0x000fe200000102a0 */
[----:B------:R-:W-:Y:S01]  /*75c0*/  IMAD.SHL.U32 R143, R182, 0x2, RZ ;  /* 0x00000002b68f7824 */ /* 0x000fe200078e00ff */
[----:B------:R-:W-:Y:S01]  /*75d0*/  SHF.R.S32.HI R160, RZ, 0x1f, R182 ;  /* 0x0000001fffa07819 */ /* 0x000fe200000114b6 */
[----:B------:R-:W-:Y:S01]  /*75e0*/  @P6 IMAD.HI.U32 R3, R2, c[0x0][0x2bc], RZ ;  /* 0x0000af0002036a27 */ /* 0x000fe200078e00ff */
[----:B------:R-:W-:Y:S02]  /*75f0*/  SHF.L.U64.HI R141, R191, 0x1, R161 ;  /* 0x00000001bf8d7819 */ /* 0x000fe400000102a1 */
[----:B------:R-:W-:Y:S01]  /*7600*/  SHF.L.U64.HI R140, R182, 0x1, R160 ;  /* 0x00000001b68c7819 */ /* 0x000fe200000102a0 */
[----:B------:R-:W-:Y:S01]  /*7610*/  IMAD.MOV.U32 R0, RZ, RZ, R2 ;  /* 0x000000ffff007224 */ /* 0x000fe200078e0002 */
        /* <DEDUP_REMOVED lines=23> */
.L_x_640:
[----:B------:R-:W-:-:S05]  /*7790*/  BRA.DIV ~URZ, `(.L_x_510) ;  /* 0x0000ebe27f007947 */ /* 0x000fca000b800000 */
[----:B------:R-:W3:Y:S01]  /*77a0*/  SHFL.IDX PT, R0, R139, RZ, 0x181f ;  /* 0x00181fff8b007589 */ /* 0x000ee200000e0000 */
[----:B------:R-:W-:Y:S02]  /*77b0*/  ISETP.GE.AND P2, PT, R182, c[0x0][0x1d4], PT ;  /* 0x00007500b6007a0c */ /* 0x000fe40003f46270 */
[----:B------:R-:W-:Y:S02]  /*77c0*/  ISETP.GE.AND P1, PT, R191, c[0x0][0x1d4], PT ;  /* 0x00007500bf007a0c */ /* 0x000fe40003f26270 */
[----:B---3--:R-:W-:Y:S05]  /*77d0*/  IADD3 R2, P0, R0, R143, RZ ;  /* 0x0000008f00027210 */ /* 0x008fea0007f1e0ff */
[----:B--2---:R-:W-:Y:S01]  /*77e0*/  IMAD.X R3, R128, 0x1, R140, P0 ;  /* 0x0000000180037824 */ /* 0x004fe200000e068c */
[----:B------:R-:W-:Y:S04]  /*77f0*/  IADD3 R136, P0, R0, R144, RZ ;  /* 0x0000009000887210 */ /* 0x000fe80007f1e0ff */
[----:B------:R-:W-:Y:S01]  /*7800*/  @!PT LDS RZ, [RZ] ;  /* 0x00000000fffff984 */ /* 0x000fe20000000800 */
[----:B------:R-:W-:Y:S01]  /*7810*/  @!PT LDS RZ, [RZ] ;  /* 0x00000000fffff984 */ /* 0x000fe20000000800 */
[----:B------:R2:W-:Y:S01]  /*7820*/  LDGSTS.E.BYPASS.LTC128B.128 [R179+0x6100], [R2.64], !P2 ;  /* 0x0610000002b37fae */ /* 0x0005e2000d101d48 */
[----:B------:R-:W-:Y:S05]  /*7830*/  IMAD.X R137, R128, 0x1, R141, P0 ;  /* 0x0000000180897824 */ /* 0x000fea00000e068d */
[----:B------:R3:W-:Y:S01]  /*7840*/  LDGSTS.E.BYPASS.LTC128B.128 [R179+0x8100], [R136.64], !P1 ;  /* 0x0810000088b37fae */ /* 0x0007e2000c901d48 */
[----:B--2---:R-:W-:Y:S03]  /*7850*/  IADD3 R2, P0, R0, R145, RZ ;  /* 0x0000009100027210 */ /* 0x004fe60007f1e0ff */
[----:B------:R-:W2:Y:S02]  /*7860*/  SHFL.IDX PT, R0, R139, 0x1, 0x181f ;  /* 0x00381f008b007f89 */ /* 0x000ea400000e0000 */
[----:B------:R-:W-:Y:S01]  /*7870*/  IMAD.X R3, R128, 0x1, R142, P0 ;  /* 0x0000000180037824 */ /* 0x000fe200000e068e */
[----:B------:R-:W-:Y:S01]  /*7880*/  ISETP.GE.AND P0, PT, R192, c[0x0][0x1d4], PT ;  /* 0x00007500c0007a0c */ /* 0x000fe20003f06270 */
[----:B------:R4:W1:Y:S01]  /*7890*/  SHFL.IDX PT, R128, R129, 0x1, 0x181f ;  /* 0x00381f0081807f89 */ /* 0x00086200000e0000 */
[----:B---3--:R-:W-:Y:S02]  /*78a0*/  SEL R136, RZ, 0x10, P1 ;  /* 0x00000010ff887807 */ /* 0x008fe40000800000 */
[----:B------:R-:W-:Y:S09]  /*78b0*/  SEL R138, RZ, 0x10, P0 ;  /* 0x00000010ff8a7807 */ /* 0x000ff20000000000 */
[----:B------:R3:W-:Y:S01]  /*78c0*/  LDGSTS.E.BYPASS.LTC128B.128 [R179+0xa100], [R2.64], !P0 ;  /* 0x0a10000002b37fae */ /* 0x0007e2000c101d48 */
[----:B-1--4-:R-:W-:Y:S04]  /*78d0*/  SEL R129, RZ, 0x10, P2 ;  /* 0x00000010ff817807 */ /* 0x012fe80001000000 */
.L_x_641:
[C---:B--23--:R-:W-:Y:S02]  /*78e0*/  IADD3 R2, -R129.reuse, 0x10, RZ ;  /* 0x0000001081027810 */ /* 0x04cfe40007ffe1ff */
        /* <DEDUP_REMOVED lines=21> */
.L_x_508:
[----:B------:R-:W-:Y:S05]  /*7a40*/  BSYNC B0 ;  /* 0x0000000000007941 */ /* 0x000fea0003800000 */
.L_x_507:
[----:B------:R-:W-:Y:S01]  /*7a50*/  IMAD.MOV.U32 R0, RZ, RZ, c[0x0][0x2c4] ;  /* 0x0000b100ff007624 */ /* 0x000fe200078e00ff */
[----:B------:R-:W0:Y:S01]  /*7a60*/  LDGDEPBAR ;  /* 0x00000000000079af */ /* 0x000e220000000000 */
[----:B------:R-:W-:Y:S01]  /*7a70*/  IMAD.SHL.U32 R129, R178, 0x40, RZ ;  /* 0x00000040b2817824 */ /* 0x000fe200078e00ff */
[----:B------:R-:W-:Y:S01]  /*7a80*/  ULDC UR4, c[0x0][0x324] ;  /* 0x0000c90000047ab9 */ /* 0x000fe20000000800 */
[----:B------:R-:W-:Y:S01]  /*7a90*/  IMAD.IADD R128, R211, 0x1, R210 ;  /* 0x00000001d3807824 */ /* 0x000fe200078e02d2 */
[----:B------:R-:W-:Y:S01]  /*7aa0*/  ISETP.NE.AND P0, PT, R0, 0x1, PT ;  /* 0x000000010000780c */ /* 0x000fe20003f05270 */
[----:B------:R-:W-:Y:S01]  /*7ab0*/  ULOP3.LUT UR4, URZ, UR4, URZ, 0x33, !UPT ;  /* 0x000000043f047292 */ /* 0x000fe2000f8e333f */
[----:B------:R-:W-:Y:S04]  /*7ac0*/  IADD3 R0, -R198, 0x1, -R129 ;  /* 0x00000001c6007810 */ /* 0x000fe80007ffe981 */
[----:B------:R-:W-:Y:S04]  /*7ad0*/  IADD3 R0, -R195, R0, R194 ;  /* 0x00000000c3007210 */ /* 0x000fe80007ffe1c2 */
[C---:B-1----:R-:W-:Y:S02]  /*7ae0*/  IADD3 R136, R0.reuse, UR4, RZ ;  /* 0x0000000400887c10 */ /* 0x042fe4000fffe0ff */
[----:B------:R-:W-:Y:S01]  /*7af0*/  IADD3 R137, R0, c[0x0][0x328], RZ ;  /* 0x0000ca0000897a10 */ /* 0x000fe20007ffe0ff */
[----:B------:R-:W-:Y:S05]  /*7b00*/  @P0 IMAD.HI.U32 R2, R128, c[0x0][0x2c8], RZ ;  /* 0x0000b20080020a27 */ /* 0x000fea00078e00ff */
[----:B------:R-:W-:Y:S01]  /*7b10*/  @P0 SHF.R.U32.HI R128, RZ, c[0x0][0x2cc], R2 ;  /* 0x0000b300ff800a19 */ /* 0x000fe20000011602 */
[----:B------:R-:W-:-:S05]  /*7b20*/  BRA.DIV ~URZ, `(.L_x_511) ;  /* 0x0000ea927f007947 */ /* 0x000fca000b800000 */
[----:B------:R1:W2:Y:S02]  /*7b30*/  SHFL.IDX PT, R3, R128, RZ, 0x1c1f ;  /* 0x001c1fff80037589 */ /* 0x0002a400000e0000 */
.L_x_642:
[----:B--2---:R-:W-:Y:S01]  /*7b40*/  IADD3 R2, R137, R3, RZ ;  /* 0x0000000389027210 */ /* 0x004fe20007ffe0ff */
[----:B------:R-:W-:Y:S05]  /*7b50*/  IMAD.MOV.U32 R0, RZ, RZ, c[0x0][0x32c] ;  /* 0x0000cb00ff007624 */ /* 0x000fea00078e00ff */
[----:B------:R-:W-:Y:S01]  /*7b60*/  ISETP.GE.AND P0, PT, R0, 0x1, PT ;  /* 0x000000010000780c */ /* 0x000fe20003f06270 */
[----:B------:R-:W-:Y:S11]  /*7b70*/  IMAD.IADD R0, R136, 0x1, R3 ;  /* 0x0000000188007824 */ /* 0x000ff600078e0203 */
[----:B------:R-:W-:Y:S01]  /*7b80*/  @!UPT UIADD3 URZ, URZ, URZ, URZ ;  /* 0x0000003f3f3ff290 */ /* 0x000fe2000fffe03f */
[----:B------:R-:W-:-:S05]  /*7b90*/  @!P0 BRA `(.L_x_512) ;  /* 0x0000018000008947 */ /* 0x000fca0003800000 */
[----:B------:R-:W-:Y:S01]  /*7ba0*/  IADD3 R3, -R195, R194, R3 ;  /* 0x000000c2c3037210 */ /* 0x000fe20007ffe103 */
[----:B------:R-:W-:Y:S03]  /*7bb0*/  BSSY B0, `(.L_x_513) ;  /* 0x0000011000007945 */ /* 0x000fe60003800000 */
        /* <DEDUP_REMOVED lines=11> */
.L_x_514:
[----:B------:R-:W-:Y:S04]  /*7c70*/  MOV R138, 0x1 ;  /* 0x00000001008a7802 */ /* 0x000fe80000000f00 */
[----:B------:R-:W-:Y:S11]  /*7c80*/  ISETP.NE.AND P0, PT, R138, c[0x0][0x32c], PT ;  /* 0x0000cb008a007a0c */ /* 0x000ff60003f05270 */
[----:B------:R-:W-:Y:S02]  /*7c90*/  @!UPT UIADD3 URZ, URZ, URZ, URZ ;  /* 0x0000003f3f3ff290 */ /* 0x000fe4000fffe03f */
[----:B------:R-:W-:Y:S05]  /*7ca0*/  @P0 IMAD.HI.U32 R138, R3, c[0x0][0x330], RZ ;  /* 0x0000cc00038a0a27 */ /* 0x000fea00078e00ff */
[----:B------:R-:W-:Y:S02]  /*7cb0*/  @P0 SHF.R.U32.HI R3, RZ, c[0x0][0x334], R138 ;  /* 0x0000cd00ff030a19 */ /* 0x000fe4000001168a */
.L_x_515:
[----:B------:R-:W-:Y:S05]  /*7cc0*/  BSYNC B0 ;  /* 0x0000000000007941 */ /* 0x000fea0003800000 */
.L_x_513:
[----:B------:R-:W-:Y:S04]  /*7cd0*/  IMAD R3, R3, c[0x0][0x32c], -R129 ;  /* 0x0000cb0003037a24 */ /* 0x000fe800078e0a81 */
[----:B------:R-:W-:Y:S05]  /*7ce0*/  IMAD.IADD R3, R3, 0x1, -R198 ;  /* 0x0000000103037824 */ /* 0x000fea00078e0ac6 */
[----:B------:R-:W-:Y:S02]  /*7cf0*/  IMNMX R0, R0, R3, !PT ;  /* 0x0000000300007217 */ /* 0x000fe40007800200 */
[----:B------:R-:W-:Y:S04]  /*7d00*/  IADD3 R3, R3, c[0x0][0x32c], RZ ;  /* 0x0000cb0003037a10 */ /* 0x000fe80007ffe0ff */
[----:B------:R-:W-:Y:S02]  /*7d10*/  IMNMX R2, R2, R3, PT ;  /* 0x0000000302027217 */ /* 0x000fe40003800200 */
.L_x_512:
[----:B------:R-:W-:Y:S04]  /*7d20*/  ISETP.GT.AND P1, PT, R178, -0x1, PT ;  /* 0xffffffffb200780c */ /* 0x000fe80003f24270 */
[C---:B------:R-:W-:Y:S02]  /*7d30*/  ISETP.GT.AND P2, PT, R0.reuse, RZ, P1 ;  /* 0x000000ff0000720c */ /* 0x040fe40000f44270 */
[----:B------:R-:W-:Y:S02]  /*7d40*/  ISETP.GT.AND P0, PT, R0, 0x1, P1 ;  /* 0x000000010000780c */ /* 0x000fe40000f04270 */
[C---:B------:R-:W-:Y:S02]  /*7d50*/  ISETP.LT.OR P2, PT, R2.reuse, 0x1, P2 ;  /* 0x000000010200780c */ /* 0x040fe40001741670 */
[----:B------:R-:W-:Y:S02]  /*7d60*/  ISETP.LT.OR P0, PT, R2, 0x2, P0 ;  /* 0x000000020200780c */ /* 0x000fe40000701670 */
[----:B------:R-:W-:Y:S02]  /*7d70*/  FSEL R138, R4, -INF , !P2 ;  /* 0xff800000048a7808 */ /* 0x000fe40005000000 */
[C---:B------:R-:W-:Y:S02]  /*7d80*/  ISETP.GT.AND P2, PT, R0.reuse, 0x8, P1 ;  /* 0x000000080000780c */ /* 0x040fe40000f44270 */
[----:B------:R-:W-:Y:S02]  /*7d90*/  FSEL R141, R5, -INF , !P0 ;  /* 0xff800000058d7808 */ /* 0x000fe40004000000 */
        /* <DEDUP_REMOVED lines=40> */
[----:B------:R-:W-:Y:S01]  /*8020*/  FSEL R28, R33, -INF , !P0 ;  /* 0xff800000211c7808 */ /* 0x000fe20004000000 */
[----:B------:R-:W-:-:S06]  /*8030*/  BRA.DIV ~URZ, `(.L_x_516) ;  /* 0x0000e5f27f007947 */ /* 0x000fcc000b800000 */
[----:B------:R2:W3:Y:S02]  /*8040*/  SHFL.IDX PT, R3, R128, 0x1, 0x1c1f ;  /* 0x003c1f0080037f89 */ /* 0x0004e400000e0000 */
.L_x_643:
[----:B---3--:R-:W-:Y:S01]  /*8050*/  IADD3 R2, R137, R3, RZ ;  /* 0x0000000389027210 */ /* 0x008fe20007ffe0ff */
        /* <DEDUP_REMOVED lines=18> */
.L_x_519:
[----:B------:R-:W-:Y:S04]  /*8180*/  MOV R4, 0x1 ;  /* 0x0000000100047802 */ /* 0x000fe80000000f00 */
[----:B------:R-:W-:Y:S11]  /*8190*/  ISETP.NE.AND P0, PT, R4, c[0x0][0x32c], PT ;  /* 0x0000cb0004007a0c */ /* 0x000ff60003f05270 */
[----:B------:R-:W-:Y:S02]  /*81a0*/  @!UPT UIADD3 URZ, URZ, URZ, URZ ;  /* 0x0000003f3f3ff290 */ /* 0x000fe4000fffe03f */
[----:B------:R-:W-:Y:S05]  /*81b0*/  @P0 IMAD.HI.U32 R4, R3, c[0x0][0x330], RZ ;  /* 0x0000cc0003040a27 */ /* 0x000fea00078e00ff */
[----:B------:R-:W-:Y:S02]  /*81c0*/  @P0 SHF.R.U32.HI R3, RZ, c[0x0][0x334], R4 ;  /* 0x0000cd00ff030a19 */ /* 0x000fe40000011604 */
.L_x_520:
[----:B------:R-:W-:Y:S05]  /*81d0*/  BSYNC B0 ;  /* 0x0000000000007941 */ /* 0x000fea0003800000 */
.L_x_518:
[----:B------:R-:W-:Y:S04]  /*81e0*/  IMAD R129, R3, c[0x0][0x32c], -R129 ;  /* 0x0000cb0003817a24 */ /* 0x000fe800078e0a81 */
[----:B------:R-:W-:Y:S05]  /*81f0*/  IMAD.IADD R3, R129, 0x1, -R198 ;  /* 0x0000000181037824 */ /* 0x000fea00078e0ac6 */
[----:B------:R-:W-:Y:S02]  /*8200*/  IADD3 R4, R3, c[0x0][0x32c], RZ ;  /* 0x0000cb0003047a10 */ /* 0x000fe40007ffe0ff */
[----:B------:R-:W-:Y:S02]  /*8210*/  IMNMX R0, R0, R3, !PT ;  /* 0x0000000300007217 */ /* 0x000fe40007800200 */
[----:B------:R-:W-:Y:S02]  /*8220*/  IMNMX R2, R2, R4, PT ;  /* 0x0000000402027217 */ /* 0x000fe40003800200 */
.L_x_517:
        /* <DEDUP_REMOVED lines=8> */
[----:B------:R-:W-:Y:S02]  /*82b0*/  ISETP.LT.OR P2, PT, R2, 0x9, P2 ;  /* 0x000000090200780c */ /* 0x000fe40001741670 */
[----:B------:R-:W-:Y:S02]  /*82c0*/  FMNMX.FTZ R3, R138, R130, !PT ;  /* 0x000000828a037209 */ /* 0x000fe40007810000 */
[----:B------:R-:W-:Y:S02]  /*82d0*/  FMNMX.FTZ R4, R16, R131, !PT ;  /* 0x0000008310047209 */ /* 0x000fe40007810000 */
[----:B------:R-:W-:Y:S02]  /*82e0*/  ISETP.LT.OR P0, PT, R2, 0xa, P0 ;  /* 0x0000000a0200780c */ /* 0x000fe40000701670 */
[----:B------:R-:W-:Y:S02]  /*82f0*/  FSEL R21, R10, -INF , !P2 ;  /* 0xff8000000a157808 */ /* 0x000fe40005000000 */
[C---:B------:R-:W-:Y:S02]  /*8300*/  ISETP.GT.AND P2, PT, R0.reuse, 0x10, P1 ;  /* 0x000000100000780c */ /* 0x040fe40000f44270 */
[----:B------:R-:W-:Y:S02]  /*8310*/  FMNMX.FTZ R5, R141, R3, !PT ;  /* 0x000000038d057209 */ /* 0x000fe40007810000 */
[----:B------:R-:W-:Y:S02]  /*8320*/  FMNMX.FTZ R3, R25, R4, !PT ;  /* 0x0000000419037209 */ /* 0x000fe40007810000 */
[----:B------:R-:W-:Y:S02]  /*8330*/  FSEL R24, R11, -INF , !P0 ;  /* 0xff8000000b187808 */ /* 0x000fe40004000000 */
[----:B------:R-:W-:Y:S02]  /*8340*/  ISETP.GT.AND P0, PT, R0, 0x11, P1 ;  /* 0x000000110000780c */ /* 0x000fe40000f04270 */
[----:B------:R-:W-:Y:S02]  /*8350*/  ISETP.LT.OR P2, PT, R2, 0x11, P2 ;  /* 0x000000110200780c */ /* 0x000fe40001741670 */
[----:B------:R-:W-:Y:S02]  /*8360*/  FMNMX.FTZ R4, R140, R5, !PT ;  /* 0x000000058c047209 */ /* 0x000fe40007810000 */
[----:B------:R-:W-:Y:S02]  /*8370*/  FMNMX.FTZ R3, R21, R3, !PT ;  /* 0x0000000315037209 */ /* 0x000fe40007810000 */
[----:B------:R-:W-:Y:S02]  /*8380*/  ISETP.LT.OR P0, PT, R2, 0x12, P0 ;  /* 0x000000120200780c */ /* 0x000fe40000701670 */
[----:B------:R-:W-:Y:S02]  /*8390*/  FSEL R20, R14, -INF , !P2 ;  /* 0xff8000000e147808 */ /* 0x000fe40005000000 */
[----:B------:R-:W-:Y:S02]  /*83a0*/  ISETP.GT.AND P2, PT, R0, 0x18, P1 ;  /* 0x000000180000780c */ /* 0x000fe40000f44270 */
        /* <DEDUP_REMOVED lines=14> */
[C---:B------:R-:W-:Y:S02]  /*8490*/  ISETP.LT.OR P2, PT, R2.reuse, 0x21, P2 ;  /* 0x000000210200780c */ /* 0x040fe40001741670 */
        /* <DEDUP_REMOVED lines=18> */
[----:B------:R-:W-:Y:S02]  /*85c0*/  ISETP.LT.OR P2, PT, R2, 0x31, P0 ;  /* 0x000000310200780c */ /* 0x000fe40000741670 */
[----:B------:R-:W-:Y:S02]  /*85d0*/  ISETP.GT.AND P0, PT, R0, 0x31, P1 ;  /* 0x000000310000780c */ /* 0x000fe40000f04270 */
[----:B------:R-:W-:Y:S02]  /*85e0*/  FMNMX.FTZ R3, R145, R5, !PT ;  /* 0x0000000591037209 */ /* 0x000fe40007810000 */
[----:B------:R-:W-:Y:S02]  /*85f0*/  FMNMX.FTZ R4, R11, R4, !PT ;  /* 0x000000040b047209 */ /* 0x000fe40007810000 */
[----:B------:R-:W-:Y:S02]  /*8600*/  FSEL R9, R30, -INF , !P2 ;  /* 0xff8000001e097808 */ /* 0x000fe40005000000 */
[----:B------:R-:W-:Y:S02]  /*8610*/  ISETP.GT.AND P3, PT, R0, 0x38, P1 ;  /* 0x000000380000780c */ /* 0x000fe40000f64270 */
[----:B------:R-:W-:Y:S02]  /*8620*/  ISETP.LT.OR P2, PT, R2, 0x32, P0 ;  /* 0x000000320200780c */ /* 0x000fe40000741670 */
[----:B------:R-:W-:Y:S02]  /*8630*/  ISETP.GT.AND P0, PT, R0, 0x39, P1 ;  /* 0x000000390000780c */ /* 0x000fe40000f04270 */
[----:B------:R-:W-:Y:S02]  /*8640*/  FMNMX.FTZ R0, R143, R3, !PT ;  /* 0x000000038f007209 */ /* 0x000fe40007810000 */
[----:B------:R-:W-:Y:S02]  /*8650*/  FMNMX.FTZ R3, R10, R4, !PT ;  /* 0x000000040a037209 */ /* 0x000fe40007810000 */
[----:B------:R-:W-:Y:S02]  /*8660*/  FSEL R8, R31, -INF , !P2 ;  /* 0xff8000001f087808 */ /* 0x000fe40005000000 */
[C---:B------:R-:W-:Y:S02]  /*8670*/  ISETP.LT.OR P1, PT, R2.reuse, 0x39, P3 ;  /* 0x000000390200780c */ /* 0x040fe40001f21670 */
[----:B------:R-:W-:Y:S02]  /*8680*/  FMNMX.FTZ R0, R139, R0, !PT ;  /* 0x000000008b007209 */ /* 0x000fe40007810000 */
[----:B------:R-:W-:Y:S02]  /*8690*/  FMNMX.FTZ R3, R9, R3, !PT ;  /* 0x0000000309037209 */ /* 0x000fe40007810000 */
[----:B------:R-:W-:Y:S02]  /*86a0*/  ISETP.LT.OR P0, PT, R2, 0x3a, P0 ;  /* 0x0000003a0200780c */ /* 0x000fe40000701670 */
[----:B------:R-:W-:Y:S02]  /*86b0*/  FSEL R7, R34, -INF , !P1 ;  /* 0xff80000022077808 */ /* 0x000fe40004800000 */
[----:B------:R-:W-:Y:S02]  /*86c0*/  FMNMX.FTZ R0, R142, R0, !PT ;  /* 0x000000008e007209 */ /* 0x000fe40007810000 */
[----:B------:R-:W-:Y:S02]  /*86d0*/  FMNMX.FTZ R2, R8, R3, !PT ;  /* 0x0000000308027209 */ /* 0x000fe40007810000 */
[----:B------:R-:W-:Y:S02]  /*86e0*/  FSEL R6, R35, -INF , !P0 ;  /* 0xff80000023067808 */ /* 0x000fe40004000000 */
[----:B------:R-:W-:Y:S02]  /*86f0*/  FMNMX.FTZ R0, R29, R0, !PT ;  /* 0x000000001d007209 */ /* 0x000fe40007810000 */
[----:B------:R-:W-:Y:S02]  /*8700*/  FMNMX.FTZ R2, R7, R2, !PT ;  /* 0x0000000207027209 */ /* 0x000fe40007810000 */
[----:B-12---:R-:W-:Y:S02]  /*8710*/  FMNMX.FTZ R128, R28, R0, !PT ;  /* 0x000000001c807209 */ /* 0x006fe40007810000 */
[----:B------:R-:W-:Y:S01]  /*8720*/  FMNMX.FTZ R5, R6, R2, !PT ;  /* 0x0000000206057209 */ /* 0x000fe20007810000 */
[----:B------:R-:W-:-:S05]  /*8730*/  BRA.DIV ~URZ, `(.L_x_521) ;  /* 0x0000df627f007947 */ /* 0x000fca000b800000 */
[----:B------:R1:W2:Y:S02]  /*8740*/  SHFL.BFLY PT, R0, R128, 0x2, 0x1f ;  /* 0x0c401f0080007f89 */ /* 0x0002a400000e0000 */
.L_x_644:
[----:B--2---:R-:W-:Y:S01]  /*8750*/  FMNMX.FTZ R4, R128, R0, !PT ;  /* 0x0000000080047209 */ /* 0x004fe20007810000 */
[----:B------:R-:W-:-:S05]  /*8760*/  BRA.DIV ~URZ, `(.L_x_522) ;  /* 0x0000df727f007947 */ /* 0x000fca000b800000 */
[----:B------:R-:W-:Y:S04]  /*8770*/  SHFL.BFLY PT, R0, R5, 0x2, 0x1f ;  /* 0x0c401f0005007f89 */ /* 0x000fe800000e0000 */
[----:B------:R-:W2:Y:S02]  /*8780*/  SHFL.BFLY PT, R2, R4, 0x1, 0x1f ;  /* 0x0c201f0004027f89 */ /* 0x000ea400000e0000 */
[----:B--2---:R-:W-:Y:S02]  /*8790*/  FMNMX.FTZ R129, R4, R2, !PT ;  /* 0x0000000204817209 */ /* 0x004fe40007810000 */
[----:B-1----:R-:W-:Y:S05]  /*87a0*/  FMNMX.FTZ R128, R5, R0, !PT ;  /* 0x0000000005807209 */ /* 0x002fea0007810000 */
[----:B------:R1:W2:Y:S02]  /*87b0*/  SHFL.BFLY PT, R0, R128, 0x1, 0x1f ;  /* 0x0c201f0080007f89 */ /* 0x0002a400000e0000 */
.L_x_645:
[C---:B------:R-:W-:Y:S01]  /*87c0*/  FMUL.FTZ R2, R129.reuse, c[0x0][0x2d0] ;  /* 0x0000b40081027a20 */ /* 0x040fe20000410000 */
[----:B------:R-:W-:Y:S01]  /*87d0*/  FSETP.NEU.FTZ.AND P0, PT, R129, -INF , PT ;  /* 0xff8000008100780b */ /* 0x000fe20003f1d000 */
[----:B------:R-:W-:Y:S01]  /*87e0*/  WARPSYNC 0xffffffff ;  /* 0xffffffff00007948 */ /* 0x000fe20003800000 */
[----:B--2---:R-:W-:Y:S02]  /*87f0*/  FMNMX.FTZ R3, R0, R128, !PT ;  /* 0x0000008000037209 */ /* 0x004fe40007810000 */
[----:B------:R-:W-:Y:S05]  /*8800*/  FSEL R4, R2, RZ, P0 ;  /* 0x000000ff02047208 */ /* 0x000fea0000000000 */
[--C-:B------:R-:W-:Y:S02]  /*8810*/  FFMA.FTZ R2, R138, c[0x0][0x2d0], -R4.reuse ;  /* 0x0000b4008a027a23 */ /* 0x100fe40000010804 */
[--C-:B------:R-:W-:Y:S02]  /*8820*/  FFMA.FTZ R5, R144, c[0x0][0x2d0], -R4.reuse ;  /* 0x0000b40090057a23 */ /* 0x100fe40000010804 */
[----:B------:R2:W-:Y:S01]  /*8830*/  MUFU.EX2 R18, R2 ;  /* 0x0000000200127308 */ /* 0x0005e20000000800 */
[--C-:B------:R-:W-:Y:S02]  /*8840*/  FFMA.FTZ R152, R143, c[0x0][0x2d0], -R4.reuse ;  /* 0x0000b4008f987a23 */ /* 0x100fe40000010804 */
[--C-:B------:R-:W-:Y:S02]  /*8850*/  FFMA.FTZ R163, R142, c[0x0][0x2d0], -R4.reuse ;  /* 0x0000b4008ea37a23 */ /* 0x100fe40000010804 */
[--C-:B------:R-:W-:Y:S02]  /*8860*/  FFMA.FTZ R150, R150, c[0x0][0x2d0], -R4.reuse ;  /* 0x0000b40096967a23 */ /* 0x100fe40000010804 */
[--C-:B------:R-:W-:Y:S02]  /*8870*/  FFMA.FTZ R151, R151, c[0x0][0x2d0], -R4.reuse ;  /* 0x0000b40097977a23 */ /* 0x100fe40000010804 */
[--C-:B------:R-:W-:Y:S01]  /*8880*/  FFMA.FTZ R149, R149, c[0x0][0x2d0], -R4.reuse ;  /* 0x0000b40095957a23 */ /* 0x100fe20000010804 */
[----:B------:R3:W-:Y:S01]  /*8890*/  MUFU.EX2 R189, R5 ;  /* 0x0000000500bd7308 */ /* 0x0007e20000000800 */
        /* <DEDUP_REMOVED lines=8> */
[--C-:B--2---:R-:W-:Y:S05]  /*8920*/  FFMA.FTZ R2, R141, c[0x0][0x2d0], -R4.reuse ;  /* 0x0000b4008d027a23 */ /* 0x104fea0000010804 */
[----:B------:R2:W4:Y:S01]  /*8930*/  MUFU.EX2 R183, R2 ;  /* 0x0000000200b77308 */ /* 0x0005220000000800 */
[----:B---3--:R-:W-:Y:S09]  /*8940*/  FMUL.FTZ R5, R3, c[0x0][0x2d0] ;  /* 0x0000b40003057a20 */ /* 0x008ff20000410000 */
[----:B------:R-:W-:Y:S10]  /*8950*/  MUFU.EX2 R155, R155 ;  /* 0x0000009b009b7308 */ /* 0x000ff40000000800 */
[----:B------:R-:W-:Y:S01]  /*8960*/  MUFU.EX2 R154, R154 ;  /* 0x0000009a009a7308 */ /* 0x000fe20000000800 */
[----:B--2---:R-:W-:Y:S02]  /*8970*/  FFMA.FTZ R2, R140, c[0x0][0x2d0], -R4 ;  /* 0x0000b4008c027a23 */ /* 0x004fe40000010804 */
[----:B------:R-:W2:Y:S07]  /*8980*/  LDSM.16.MT88.4 R140, [R168] ;  /* 0x00000000a88c783b */ /* 0x000eae0000004200 */
[----:B------:R3:W5:Y:S02]  /*8990*/  MUFU.EX2 R188, R2 ;  /* 0x0000000200bc7308 */ /* 0x0007640000000800 */
[----:B---3--:R-:W-:Y:S02]  /*89a0*/  FSEL R2, R129, RZ, P0 ;  /* 0x000000ff81027208 */ /* 0x008fe40000000000 */
[----:B------:R-:W-:Y:S03]  /*89b0*/  FSETP.NEU.FTZ.AND P0, PT, R3, -INF , PT ;  /* 0xff8000000300780b */ /* 0x000fe60003f1d000 */
[----:B------:R-:W-:Y:S01]  /*89c0*/  FADD.FTZ R0, -R2, R130 ;  /* 0x0000008202007221 */ /* 0x000fe20000010100 */
[----:B------:R-:W-:Y:S03]  /*89d0*/  FSEL R5, R5, RZ, P0 ;  /* 0x000000ff05057208 */ /* 0x000fe60000000000 */
[----:B------:R-:W-:Y:S02]  /*89e0*/  FMUL.FTZ R0, R0, c[0x0][0x2d0] ;  /* 0x0000b40000007a20 */ /* 0x000fe40000410000 */
[--C-:B------:R-:W-:Y:S01]  /*89f0*/  FFMA.FTZ R4, R24, c[0x0][0x2d0], -R5.reuse ;  /* 0x0000b40018047a23 */ /* 0x100fe20000010805 */
[----:B----4-:R-:W-:Y:S01]  /*8a00*/  F2FP.BF16.PACK_AB R136, R183, R18 ;  /* 0x00000012b788723e */ /* 0x010fe200000010ff */
[----:B------:R3:W4:Y:S01]  /*8a10*/  MUFU.EX2 R2, R0 ;  /* 0x0000000000027308 */ /* 0x0007220000000800 */
[--C-:B------:R-:W-:Y:S01]  /*8a20*/  FFMA.FTZ R148, R11, c[0x0][0x2d0], -R5.reuse ;  /* 0x0000b4000b947a23 */ /* 0x100fe20000010805 */
[----:B-----5:R-:W-:Y:S01]  /*8a30*/  F2FP.BF16.PACK_AB R138, R189, R188 ;  /* 0x000000bcbd8a723e */ /* 0x020fe200000010ff */
        /* <DEDUP_REMOVED lines=8> */
[--C-:B-1----:R-:W-:Y:S02]  /*8ac0*/  FFMA.FTZ R128, R20, c[0x0][0x2d0], -R5.reuse ;  /* 0x0000b40014807a23 */ /* 0x102fe40000010805 */
[--C-:B------:R-:W-:Y:S02]  /*8ad0*/  FFMA.FTZ R177, R7, c[0x0][0x2d0], -R5.reuse ;  /* 0x0000b40007b17a23 */ /* 0x100fe40000010805 */
[--C-:B------:R-:W-:Y:S02]  /*8ae0*/  FFMA.FTZ R184, R6, c[0x0][0x2d0], -R5.reuse ;  /* 0x0000b40006b87a23 */ /* 0x100fe40000010805 */
[--C-:B---3--:R-:W-:Y:S02]  /*8af0*/  FFMA.FTZ R0, R16, c[0x0][0x2d0], -R5.reuse ;  /* 0x0000b40010007a23 */ /* 0x108fe40000010805 */
[--C-:B------:R-:W-:Y:S02]  /*8b00*/  FFMA.FTZ R16, R21, c[0x0][0x2d0], -R5.reuse ;  /* 0x0000b40015107a23 */ /* 0x100fe40000010805 */
[----:B------:R1:W-:Y:S01]  /*8b10*/  MUFU.EX2 R158, R0 ;  /* 0x00000000009e7308 */ /* 0x0003e20000000800 */
[C---:B----4-:R-:W-:Y:S02]  /*8b20*/  FMUL.FTZ R8, R2.reuse, R100 ;  /* 0x0000006402087220 */ /* 0x050fe40000410000 */
[C---:B------:R-:W-:Y:S02]  /*8b30*/  FMUL.FTZ R9, R2.reuse, R101 ;  /* 0x0000006502097220 */ /* 0x040fe40000410000 */
[C---:B------:R-:W-:Y:S02]  /*8b40*/  FMUL.FTZ R12, R2.reuse, R104 ;  /* 0x00000068020c7220 */ /* 0x040fe40000410000 */
[C---:B-----5:R-:W-:Y:S02]  /*8b50*/  FMUL.FTZ R4, R2.reuse, R132 ;  /* 0x0000008402047220 */ /* 0x060fe40000410000 */
[C---:B------:R-:W-:Y:S01]  /*8b60*/  FMUL.FTZ R13, R2.reuse, R105 ;  /* 0x00000069020d7220 */ /* 0x040fe20000410000 */
[----:B------:R-:W3:Y:S01]  /*8b70*/  MUFU.EX2 R186, R16 ;  /* 0x0000001000ba7308 */ /* 0x000ee20000000800 */
[C---:B------:R-:W-:Y:S02]  /*8b80*/  FMUL.FTZ R17, R2.reuse, R109 ;  /* 0x0000006d02117220 */ /* 0x040fe40000410000 */
[C---:B------:R-:W-:Y:S02]  /*8b90*/  FMUL.FTZ R21, R2.reuse, R113 ;  /* 0x0000007102157220 */ /* 0x040fe40000410000 */
[C---:B------:R-:W-:Y:S02]  /*8ba0*/  FMUL.FTZ R24, R2.reuse, R116 ;  /* 0x0000007402187220 */ /* 0x040fe40000410000 */
[C---:B------:R-:W-:Y:S02]  /*8bb0*/  FMUL.FTZ R33, R2.reuse, R125 ;  /* 0x0000007d02217220 */ /* 0x040fe40000410000 */
[C---:B------:R-:W-:Y:S01]  /*8bc0*/  FMUL.FTZ R20, R2.reuse, R112 ;  /* 0x0000007002147220 */ /* 0x040fe20000410000 */
[----:B------:R-:W-:Y:S01]  /*8bd0*/  MUFU.EX2 R132, R149 ;  /* 0x0000009500847308 */ /* 0x000fe20000000800 */
[C---:B------:R-:W-:Y:S02]  /*8be0*/  FMUL.FTZ R28, R2.reuse, R120 ;  /* 0x00000078021c7220 */ /* 0x040fe40000410000 */
[C---:B------:R-:W-:Y:S02]  /*8bf0*/  FMUL.FTZ R29, R2.reuse, R121 ;  /* 0x00000079021d7220 */ /* 0x040fe40000410000 */
[----:B-1----:R-:W-:Y:S02]  /*8c00*/  FFMA.FTZ R0, R25, c[0x0][0x2d0], -R5 ;  /* 0x0000b40019007a23 */ /* 0x002fe40000010805 */
[C---:B------:R-:W-:Y:S02]  /*8c10*/  FMUL.FTZ R25, R2.reuse, R117 ;  /* 0x0000007502197220 */ /* 0x040fe40000410000 */
[C---:B------:R-:W-:Y:S01]  /*8c20*/  FMUL.FTZ R32, R2.reuse, R124 ;  /* 0x0000007c02207220 */ /* 0x040fe20000410000 */
[----:B------:R1:W4:Y:S01]  /*8c30*/  MUFU.EX2 R157, R0 ;  /* 0x00000000009d7308 */ /* 0x0003220000000800 */
[C---:B------:R-:W-:Y:S02]  /*8c40*/  FMUL.FTZ R36, R2.reuse, R36 ;  /* 0x0000002402247220 */ /* 0x040fe40000410000 */
[C---:B------:R-:W-:Y:S01]  /*8c50*/  FMUL.FTZ R37, R2.reuse, R37 ;  /* 0x0000002502257220 */ /* 0x040fe20000410000 */
[----:B---3--:R-:W-:Y:S01]  /*8c60*/  F2FP.BF16.PACK_AB R139, R185, R186 ;  /* 0x000000bab98b723e */ /* 0x008fe200000010ff */
        /* <DEDUP_REMOVED lines=11> */
[C---:B------:R-:W-:Y:S01]  /*8d20*/  FMUL.FTZ R56, R2.reuse, R56 ;  /* 0x0000003802387220 */ /* 0x040fe20000410000 */
[----:B-1----:R-:W-:Y:S01]  /*8d30*/  FSEL R0, R3, RZ, P0 ;  /* 0x000000ff03007208 */ /* 0x002fe20000000000 */
[C---:B------:R-:W-:Y:S01]  /*8d40*/  FMUL.FTZ R57, R2.reuse, R57 ;  /* 0x0000003902397220 */ /* 0x040fe20000410000 */
[----:B----4-:R-:W-:Y:S01]  /*8d50*/  F2FP.BF16.PACK_AB R137, R157, R158 ;  /* 0x0000009e9d89723e */ /* 0x010fe200000010ff */
[----:B------:R-:W-:Y:S01]  /*8d60*/  FMUL.FTZ R60, R2, R60 ;  /* 0x0000003c023c7220 */ /* 0x000fe20000410000 */
[----:B------:R-:W-:Y:S01]  /*8d70*/  ISETP.GT.AND P0, PT, R178, R199, PT ;  /* 0x000000c7b200720c */ /* 0x000fe20003f04270 */
[----:B------:R-:W-:Y:S01]  /*8d80*/  FADD.FTZ R0, -R0, R131 ;  /* 0x0000008300007221 */ /* 0x000fe20000010100 */
[----:B------:R-:W-:Y:S01]  /*8d90*/  MUFU.EX2 R149, R156 ;  /* 0x0000009c00957308 */ /* 0x000fe20000000800 */
[----:B------:R-:W-:Y:S01]  /*8da0*/  FFMA.FTZ R131, R15, c[0x0][0x2d0], -R5 ;  /* 0x0000b4000f837a23 */ /* 0x000fe20000010805 */
[----:B------:R-:W-:Y:S01]  /*8db0*/  IADD3 R178, R178, -0x1, RZ ;  /* 0xffffffffb2b27810 */ /* 0x000fe20007ffe0ff */
[----:B------:R-:W-:Y:S02]  /*8dc0*/  FMUL.FTZ R0, R0, c[0x0][0x2d0] ;  /* 0x0000b40000007a20 */ /* 0x000fe40000410000 */
[C---:B------:R-:W-:Y:S02]  /*8dd0*/  FMUL.FTZ R5, R2.reuse, R133 ;  /* 0x0000008502057220 */ /* 0x040fe40000410000 */
[C---:B------:R-:W-:Y:S02]  /*8de0*/  FMUL.FTZ R61, R2.reuse, R61 ;  /* 0x0000003d023d7220 */ /* 0x040fe40000410000 */
[C---:B------:R-:W-:Y:S01]  /*8df0*/  FMUL.FTZ R64, R2.reuse, R64 ;  /* 0x0000004002407220 */ /* 0x040fe20000410000 */
[----:B------:R-:W1:Y:S01]  /*8e00*/  MUFU.EX2 R0, R0 ;  /* 0x0000000000007308 */ /* 0x000e620000000800 */
        /* <DEDUP_REMOVED lines=19> */
[C---:B------:R-:W-:Y:S02]  /*8f40*/  FMUL.FTZ R7, R0.reuse, R135 ;  /* 0x0000008700077220 */ /* 0x040fe40000410000 */
[C---:B------:R-:W-:Y:S02]  /*8f50*/  FMUL.FTZ R14, R0.reuse, R106 ;  /* 0x0000006a000e7220 */ /* 0x040fe40000410000 */
[C---:B------:R-:W-:Y:S02]  /*8f60*/  FMUL.FTZ R15, R0.reuse, R107 ;  /* 0x0000006b000f7220 */ /* 0x040fe40000410000 */
[----:B------:R-:W-:Y:S01]  /*8f70*/  LDSM.16.MT88.4 R104, [R168+0x800] ;  /* 0x00080000a868783b */ /* 0x000fe20000004200 */
[C---:B--2---:R-:W-:Y:S02]  /*8f80*/  HMMA.16816.F32.BF16 R4, R136.reuse, R140, R4 ;  /* 0x0000008c8804723c */ /* 0x044fe40000041804 */
[----:B------:R-:W-:Y:S03]  /*8f90*/  MUFU.EX2 R141, R172 ;  /* 0x000000ac008d7308 */ /* 0x000fe60000000800 */
[C---:B------:R-:W-:Y:S02]  /*8fa0*/  FMUL.FTZ R19, R0.reuse, R111 ;  /* 0x0000006f00137220 */ /* 0x040fe40000410000 */
[C---:B------:R-:W-:Y:S01]  /*8fb0*/  FMUL.FTZ R22, R0.reuse, R114 ;  /* 0x0000007200167220 */ /* 0x040fe20000410000 */
[C---:B------:R-:W-:Y:S04]  /*8fc0*/  HMMA.16816.F32.BF16 R8, R136.reuse, R142, R8 ;  /* 0x0000008e8808723c */ /* 0x040fe80000041808 */
[C---:B------:R-:W-:Y:S01]  /*8fd0*/  FMUL.FTZ R23, R0.reuse, R115 ;  /* 0x0000007300177220 */ /* 0x040fe20000410000 */
[----:B------:R-:W-:Y:S01]  /*8fe0*/  MUFU.EX2 R143, R163 ;  /* 0x000000a3008f7308 */ /* 0x000fe20000000800 */
[C---:B------:R-:W-:Y:S02]  /*8ff0*/  FMUL.FTZ R26, R0.reuse, R118 ;  /* 0x00000076001a7220 */ /* 0x040fe40000410000 */
[C---:B------:R-:W-:Y:S02]  /*9000*/  FMUL.FTZ R27, R0.reuse, R119 ;  /* 0x00000077001b7220 */ /* 0x040fe40000410000 */
[----:B------:R-:W-:Y:S02]  /*9010*/  LDSM.16.MT88.4 R116, [R171+0x1800] ;  /* 0x00180000ab74783b */ /* 0x000fe40000004200 */
[C---:B------:R-:W-:Y:S02]  /*9020*/  FMUL.FTZ R34, R0.reuse, R126 ;  /* 0x0000007e00227220 */ /* 0x040fe40000410000 */
[----:B------:R-:W-:Y:S01]  /*9030*/  FMUL.FTZ R35, R0, R127 ;  /* 0x0000007f00237220 */ /* 0x000fe20000410000 */
[----:B------:R-:W-:Y:S01]  /*9040*/  MUFU.EX2 R142, R159 ;  /* 0x0000009f008e7308 */ /* 0x000fe20000000800 */
[----:B------:R-:W-:Y:S02]  /*9050*/  FMUL.FTZ R89, R2, R89 ;  /* 0x0000005902597220 */ /* 0x000fe40000410000 */
[C---:B------:R-:W-:Y:S02]  /*9060*/  FMUL.FTZ R30, R0.reuse, R122 ;  /* 0x0000007a001e7220 */ /* 0x040fe40000410000 */
[----:B------:R-:W-:Y:S01]  /*9070*/  FMUL.FTZ R31, R0, R123 ;  /* 0x0000007b001f7220 */ /* 0x000fe20000410000 */
[C---:B-1----:R-:W-:Y:S03]  /*9080*/  HMMA.16816.F32.BF16 R12, R136.reuse, R100, R12 ;  /* 0x00000064880c723c */ /* 0x042fe6000004180c */
[C---:B------:R-:W-:Y:S01]  /*9090*/  FMUL.FTZ R92, R2.reuse, R92 ;  /* 0x0000005c025c7220 */ /* 0x040fe20000410000 */
[----:B------:R-:W1:Y:S01]  /*90a0*/  MUFU.EX2 R123, R151 ;  /* 0x00000097007b7308 */ /* 0x000e620000000800 */
[C---:B------:R-:W-:Y:S02]  /*90b0*/  FMUL.FTZ R93, R2.reuse, R93 ;  /* 0x0000005d025d7220 */ /* 0x040fe40000410000 */
[C---:B------:R-:W-:Y:S02]  /*90c0*/  FMUL.FTZ R96, R2.reuse, R96 ;  /* 0x0000006002607220 */ /* 0x040fe40000410000 */
[C---:B------:R-:W-:Y:S03]  /*90d0*/  FMUL.FTZ R97, R2.reuse, R97 ;  /* 0x0000006102617220 */ /* 0x040fe60000410000 */
[----:B------:R-:W-:Y:S02]  /*90e0*/  FFMA.FTZ R2, R2, R187, R18 ;  /* 0x000000bb02027223 */ /* 0x000fe40000010012 */
[C---:B------:R-:W-:Y:S01]  /*90f0*/  FMUL.FTZ R18, R0.reuse, R110 ;  /* 0x0000006e00127220 */ /* 0x040fe20000410000 */
[----:B------:R-:W-:Y:S01]  /*9100*/  MUFU.EX2 R187, R144 ;  /* 0x0000009000bb7308 */ /* 0x000fe20000000800 */
[----:B------:R-:W-:Y:S01]  /*9110*/  LDSM.16.MT88.4 R108, [R169+0x800] ;  /* 0x00080000a96c783b */ /* 0x000fe20000004200 */
[C---:B------:R-:W-:Y:S02]  /*9120*/  FMUL.FTZ R38, R0.reuse, R38 ;  /* 0x0000002600267220 */ /* 0x040fe40000410000 */
[C---:B------:R-:W-:Y:S02]  /*9130*/  FMUL.FTZ R39, R0.reuse, R39 ;  /* 0x0000002700277220 */ /* 0x040fe40000410000 */
[C---:B------:R-:W-:Y:S03]  /*9140*/  HMMA.16816.F32.BF16 R16, R136.reuse, R102, R16 ;  /* 0x000000668810723c */ /* 0x040fe60000041810 */
[----:B------:R-:W2:Y:S01]  /*9150*/  LDSM.16.MT88.4 R100, [R171] ;  /* 0x00000000ab64783b */ /* 0x000ea20000004200 */
[C---:B------:R-:W-:Y:S01]  /*9160*/  FMUL.FTZ R42, R0.reuse, R42 ;  /* 0x0000002a002a7220 */ /* 0x040fe20000410000 */
[----:B------:R-:W3:Y:S01]  /*9170*/  MUFU.EX2 R122, R128 ;  /* 0x00000080007a7308 */ /* 0x000ee20000000800 */
[C---:B------:R-:W-:Y:S02]  /*9180*/  FMUL.FTZ R43, R0.reuse, R43 ;  /* 0x0000002b002b7220 */ /* 0x040fe40000410000 */
[C---:B------:R-:W-:Y:S04]  /*9190*/  FMUL.FTZ R46, R0.reuse, R46 ;  /* 0x0000002e002e7220 */ /* 0x040fe80000410000 */
        /* <DEDUP_REMOVED lines=18> */
[C---:B------:R-:W-:Y:S01]  /*92c0*/  FMUL.FTZ R78, R0.reuse, R78 ;  /* 0x0000004e004e7220 */ /* 0x040fe20000410000 */
[C---:B--2---:R-:W-:Y:S02]  /*92d0*/  HMMA.16816.F32.BF16 R20, R136.reuse, R100, R20 ;  /* 0x000000648814723c */ /* 0x044fe40000041814 */
[----:B------:R-:W-:Y:S01]  /*92e0*/  MUFU.EX2 R140, R160 ;  /* 0x000000a0008c7308 */ /* 0x000fe20000000800 */
[C---:B------:R-:W-:Y:S02]  /*92f0*/  FMUL.FTZ R79, R0.reuse, R79 ;  /* 0x0000004f004f7220 */ /* 0x040fe40000410000 */
[C---:B------:R-:W-:Y:S02]  /*9300*/  FMUL.FTZ R82, R0.reuse, R82 ;  /* 0x0000005200527220 */ /* 0x040fe40000410000 */
[C---:B------:R-:W-:Y:S01]  /*9310*/  FMUL.FTZ R83, R0.reuse, R83 ;  /* 0x0000005300537220 */ /* 0x040fe20000410000 */
[C---:B------:R-:W-:Y:S01]  /*9320*/  HMMA.16816.F32.BF16 R24, R136.reuse, R102, R24 ;  /* 0x000000668818723c */ /* 0x040fe20000041818 */
[----:B------:R-:W2:Y:S03]  /*9330*/  LDSM.16.MT88.4 R100, [R170] ;  /* 0x00000000aa64783b */ /* 0x000ea60000004200 */
[C---:B------:R-:W-:Y:S01]  /*9340*/  FMUL.FTZ R86, R0.reuse, R86 ;  /* 0x0000005600567220 */ /* 0x040fe20000410000 */
[----:B------:R-:W-:Y:S01]  /*9350*/  MUFU.EX2 R131, R177 ;  /* 0x000000b100837308 */ /* 0x000fe20000000800 */
[C---:B------:R-:W-:Y:S02]  /*9360*/  FMUL.FTZ R87, R0.reuse, R87 ;  /* 0x0000005700577220 */ /* 0x040fe40000410000 */
[C---:B------:R-:W-:Y:S04]  /*9370*/  FMUL.FTZ R90, R0.reuse, R90 ;  /* 0x0000005a005a7220 */ /* 0x040fe80000410000 */
[C---:B------:R-:W-:Y:S02]  /*9380*/  FMUL.FTZ R91, R0.reuse, R91 ;  /* 0x0000005b005b7220 */ /* 0x040fe40000410000 */
[----:B------:R-:W-:Y:S01]  /*9390*/  FADD.FTZ R2, R183, R2 ;  /* 0x00000002b7027221 */ /* 0x000fe20000010000 */
[----:B------:R-:W-:Y:S01]  /*93a0*/  MUFU.EX2 R130, R184 ;  /* 0x000000b800827308 */ /* 0x000fe20000000800 */
[C---:B------:R-:W-:Y:S02]  /*93b0*/  FMUL.FTZ R94, R0.reuse, R94 ;  /* 0x0000005e005e7220 */ /* 0x040fe40000410000 */
[C---:B------:R-:W-:Y:S02]  /*93c0*/  FMUL.FTZ R95, R0.reuse, R95 ;  /* 0x0000005f005f7220 */ /* 0x040fe40000410000 */
[C---:B------:R-:W-:Y:S02]  /*93d0*/  FMUL.FTZ R98, R0.reuse, R98 ;  /* 0x0000006200627220 */ /* 0x040fe40000410000 */
[C---:B------:R-:W-:Y:S02]  /*93e0*/  FMUL.FTZ R99, R0.reuse, R99 ;  /* 0x0000006300637220 */ /* 0x040fe40000410000 */
[----:B------:R-:W-:Y:S02]  /*93f0*/  FFMA.FTZ R0, R0, R190, R158 ;  /* 0x000000be00007223 */ /* 0x000fe4000001009e */
[----:B------:R-:W4:Y:S02]  /*9400*/  MUFU.EX2 R158, R145 ;  /* 0x00000091009e7308 */ /* 0x000f240000000800 */
[----:B------:R-:W-:Y:S02]  /*9410*/  FADD.FTZ R112, R157, R0 ;  /* 0x000000009d707221 */ /* 0x000fe40000010000 */
[----:B------:R-:W-:Y:S02]  /*9420*/  FADD.FTZ R0, R188, R2 ;  /* 0x00000002bc007221 */ /* 0x000fe40000010000 */
[----:B------:R-:W-:Y:S02]  /*9430*/  FADD.FTZ R2, R186, R112 ;  /* 0x00000070ba027221 */ /* 0x000fe40000010000 */
[----:B------:R-:W-:Y:S01]  /*9440*/  LDSM.16.MT88.4 R112, [R169+0x1000] ;  /* 0x00100000a970783b */ /* 0x000fe20000004200 */
[----:B------:R-:W-:Y:S01]  /*9450*/  FADD.FTZ R0, R189, R0 ;  /* 0x00000000bd007221 */ /* 0x000fe20000010000 */
[----:B------:R-:W5:Y:S01]  /*9460*/  MUFU.EX2 R145, R161 ;  /* 0x000000a100917308 */ /* 0x000f620000000800 */
[----:B------:R-:W-:Y:S02]  /*9470*/  FADD.FTZ R2, R185, R2 ;  /* 0x00000002b9027221 */ /* 0x000fe40000010000 */
[----:B-1----:R-:W-:Y:S01]  /*9480*/  FADD.FTZ R0, R123, R0 ;  /* 0x000000007b007221 */ /* 0x002fe20000010000 */
[C---:B--2---:R-:W-:Y:S08]  /*9490*/  HMMA.16816.F32.BF16 R28, R136.reuse, R100, R28 ;  /* 0x00000064881c723c */ /* 0x044ff0000004181c */
        /* <DEDUP_REMOVED lines=23> */
[C---:B-1----:R-:W-:Y:S07]  /*9610*/  HMMA.16816.F32.BF16 R92, R136.reuse, R100, R92 ;  /* 0x00000064885c723c */ /* 0x042fee000004185c */
[----:B------:R-:W-:Y:S01]  /*9620*/  F2FP.BF16.PACK_AB R100, R124, R123 ;  /* 0x0000007b7c64723e */ /* 0x000fe200000010ff */
[----:B------:R-:W-:Y:S04]  /*9630*/  HMMA.16816.F32.BF16 R96, R136, R102, R96 ;  /* 0x000000668860723c */ /* 0x000fe80000041860 */
[----:B---3--:R-:W-:Y:S03]  /*9640*/  F2FP.BF16.PACK_AB R101, R121, R122 ;  /* 0x0000007a7965723e */ /* 0x008fe600000010ff */
[----:B------:R-:W-:Y:S02]  /*9650*/  F2FP.BF16.PACK_AB R102, R187, R132 ;  /* 0x00000084bb66723e */ /* 0x000fe400000010ff */
[----:B----4-:R-:W-:Y:S03]  /*9660*/  F2FP.BF16.PACK_AB R103, R158, R120 ;  /* 0x000000789e67723e */ /* 0x010fe600000010ff */
[----:B------:R-:W-:Y:S02]  /*9670*/  F2FP.BF16.PACK_AB R136, R143, R141 ;  /* 0x0000008d8f88723e */ /* 0x000fe400000010ff */
[----:B-----5:R-:W-:Y:S02]  /*9680*/  F2FP.BF16.PACK_AB R138, R145, R144 ;  /* 0x00000090918a723e */ /* 0x020fe400000010ff */
[C---:B------:R-:W-:Y:S05]  /*9690*/  HMMA.16816.F32.BF16 R4, R100.reuse, R104, R4 ;  /* 0x000000686404723c */ /* 0x040fea0000041804 */
[----:B------:R-:W-:Y:S02]  /*96a0*/  F2FP.BF16.PACK_AB R137, R140, R142 ;  /* 0x0000008e8c89723e */ /* 0x000fe400000010ff */
[----:B------:R-:W-:Y:S01]  /*96b0*/  F2FP.BF16.PACK_AB R139, R130, R131 ;  /* 0x00000083828b723e */ /* 0x000fe200000010ff */
[C---:B------:R-:W-:Y:S01]  /*96c0*/  HMMA.16816.F32.BF16 R8, R100.reuse, R106, R8 ;  /* 0x0000006a6408723c */ /* 0x040fe20000041808 */
[----:B------:R-:W1:Y:S07]  /*96d0*/  LDSM.16.MT88.4 R104, [R171+0x800] ;  /* 0x00080000ab68783b */ /* 0x000e6e0000004200 */
[C---:B------:R-:W-:Y:S08]  /*96e0*/  HMMA.16816.F32.BF16 R12, R100.reuse, R108, R12 ;  /* 0x0000006c640c723c */ /* 0x040ff0000004180c */
        /* <DEDUP_REMOVED lines=70> */
[----:B------:R-:W-:Y:S07]  /*9b50*/  HMMA.16816.F32.BF16 R96, R100, R110, R96 ;  /* 0x0000006e6460723c */ /* 0x000fee0000041860 */
[----:B------:R-:W-:Y:S02]  /*9b60*/  FADD.FTZ R100, R122, R2 ;  /* 0x000000027a647221 */ /* 0x000fe40000010000 */
[----:B------:R-:W-:Y:S02]  /*9b70*/  FADD.FTZ R2, R124, R0 ;  /* 0x000000007c027221 */ /* 0x000fe40000010000 */
[----:B------:R-:W2:Y:S01]  /*9b80*/  LDSM.16.MT88.4 R124, [R170+0x1800] ;  /* 0x00180000aa7c783b */ /* 0x000ea20000004200 */
[----:B------:R-:W-:Y:S02]  /*9b90*/  FADD.FTZ R0, R121, R100 ;  /* 0x0000006479007221 */ /* 0x000fe40000010000 */
[----:B------:R-:W-:Y:S02]  /*9ba0*/  FADD.FTZ R128, R132, R2 ;  /* 0x0000000284807221 */ /* 0x000fe40000010000 */
[----:B------:R-:W-:Y:S02]  /*9bb0*/  FADD.FTZ R2, R120, R0 ;  /* 0x0000000078027221 */ /* 0x000fe40000010000 */
[----:B------:R-:W-:Y:S02]  /*9bc0*/  FADD.FTZ R0, R187, R128 ;  /* 0x00000080bb007221 */ /* 0x000fe40000010000 */
[----:B------:R-:W-:Y:S02]  /*9bd0*/  FADD.FTZ R2, R158, R2 ;  /* 0x000000029e027221 */ /* 0x000fe40000010000 */
[----:B------:R-:W-:Y:S02]  /*9be0*/  FADD.FTZ R0, R149, R0 ;  /* 0x0000000095007221 */ /* 0x000fe40000010000 */
[----:B------:R-:W-:Y:S01]  /*9bf0*/  FADD.FTZ R2, R150, R2 ;  /* 0x0000000296027221 */ /* 0x000fe20000010000 */
        /* <DEDUP_REMOVED lines=8> */
[C---:B------:R-:W-:Y:S01]  /*9c80*/  HMMA.16816.F32.BF16 R104, R136.reuse, R112, R12 ;  /* 0x000000708868723c */ /* 0x040fe2000004180c */
[----:B------:R-:W4:Y:S03]  /*9c90*/  LDSM.16.MT88.4 R12, [R171+0x3800] ;  /* 0x00380000ab0c783b */ /* 0x000f260000004200 */
[----:B------:R-:W-:Y:S04]  /*9ca0*/  FADD.FTZ R0, R152, R0 ;  /* 0x0000000098007221 */ /* 0x000fe80000010000 */
[C---:B------:R-:W-:Y:S01]  /*9cb0*/  HMMA.16816.F32.BF16 R108, R136.reuse, R114, R16 ;  /* 0x00000072886c723c */ /* 0x040fe20000041810 */
[----:B------:R-:W5:Y:S07]  /*9cc0*/  LDSM.16.MT88.4 R16, [R170+0x3800] ;  /* 0x00380000aa10783b */ /* 0x000f6e0000004200 */
[C---:B------:R-:W-:Y:S08]  /*9cd0*/  HMMA.16816.F32.BF16 R112, R136.reuse, R116, R20 ;  /* 0x000000748870723c */ /* 0x040ff00000041814 */
[C---:B------:R-:W-:Y:S08]  /*9ce0*/  HMMA.16816.F32.BF16 R116, R136.reuse, R118, R24 ;  /* 0x000000768874723c */ /* 0x040ff00000041818 */
[C---:B--2---:R-:W-:Y:S08]  /*9cf0*/  HMMA.16816.F32.BF16 R120, R136.reuse, R124, R28 ;  /* 0x0000007c8878723c */ /* 0x044ff0000004181c */
[C---:B------:R-:W-:Y:S08]  /*9d00*/  HMMA.16816.F32.BF16 R124, R136.reuse, R126, R32 ;  /* 0x0000007e887c723c */ /* 0x040ff00000041820 */
[C---:B-1----:R-:W-:Y:S08]  /*9d10*/  HMMA.16816.F32.BF16 R36, R136.reuse, R4, R36 ;  /* 0x000000048824723c */ /* 0x042ff00000041824 */
[C---:B------:R-:W-:Y:S01]  /*9d20*/  HMMA.16816.F32.BF16 R40, R136.reuse, R6, R40 ;  /* 0x000000068828723c */ /* 0x040fe20000041828 */
[----:B------:R-:W1:Y:S07]  /*9d30*/  LDSM.16.MT88.4 R4, [R168+0x5800] ;  /* 0x00580000a804783b */ /* 0x000e6e0000004200 */
[C---:B---3--:R-:W-:Y:S08]  /*9d40*/  HMMA.16816.F32.BF16 R44, R136.reuse, R8, R44 ;  /* 0x00000008882c723c */ /* 0x048ff0000004182c */
[C---:B------:R-:W-:Y:S01]  /*9d50*/  HMMA.16816.F32.BF16 R48, R136.reuse, R10, R48 ;  /* 0x0000000a8830723c */ /* 0x040fe20000041830 */
[----:B------:R-:W2:Y:S07]  /*9d60*/  LDSM.16.MT88.4 R8, [R169+0x5800] ;  /* 0x00580000a908783b */ /* 0x000eae0000004200 */
[C---:B----4-:R-:W-:Y:S08]  /*9d70*/  HMMA.16816.F32.BF16 R52, R136.reuse, R12, R52 ;  /* 0x0000000c8834723c */ /* 0x050ff00000041834 */
[C---:B------:R-:W-:Y:S01]  /*9d80*/  HMMA.16816.F32.BF16 R56, R136.reuse, R14, R56 ;  /* 0x0000000e8838723c */ /* 0x040fe20000041838 */
[----:B------:R-:W3:Y:S07]  /*9d90*/  LDSM.16.MT88.4 R12, [R171+0x5800] ;  /* 0x00580000ab0c783b */ /* 0x000eee0000004200 */
[C---:B-----5:R-:W-:Y:S08]  /*9da0*/  HMMA.16816.F32.BF16 R60, R136.reuse, R16, R60 ;  /* 0x00000010883c723c */ /* 0x060ff0000004183c */
[C---:B------:R-:W-:Y:S01]  /*9db0*/  HMMA.16816.F32.BF16 R64, R136.reuse, R18, R64 ;  /* 0x000000128840723c */ /* 0x040fe20000041840 */
[----:B------:R-:W4:Y:S07]  /*9dc0*/  LDSM.16.MT88.4 R16, [R170+0x5800] ;  /* 0x00580000aa10783b */ /* 0x000f2e0000004200 */
[C---:B-1----:R-:W-:Y:S07]  /*9dd0*/  HMMA.16816.F32.BF16 R68, R136.reuse, R4, R68 ;  /* 0x000000048844723c */ /* 0x042fee0000041844 */
[----:B------:R-:W-:Y:S01]  /*9de0*/  FADD.FTZ R4, R146, R2 ;  /* 0x0000000292047221 */ /* 0x000fe20000010000 */
[C---:B------:R-:W-:Y:S04]  /*9df0*/  HMMA.16816.F32.BF16 R72, R136.reuse, R6, R72 ;  /* 0x000000068848723c */ /* 0x040fe80000041848 */
[----:B------:R-:W-:Y:S02]  /*9e00*/  FADD.FTZ R2, R141, R0 ;  /* 0x000000008d027221 */ /* 0x000fe40000010000 */
[----:B------:R-:W-:Y:S02]  /*9e10*/  FADD.FTZ R0, R142, R4 ;  /* 0x000000048e007221 */ /* 0x000fe40000010000 */
[C---:B--2---:R-:W-:Y:S04]  /*9e20*/  HMMA.16816.F32.BF16 R76, R136.reuse, R8, R76 ;  /* 0x00000008884c723c */ /* 0x044fe8000004184c */
[----:B------:R-:W-:Y:S02]  /*9e30*/  FADD.FTZ R2, R143, R2 ;  /* 0x000000028f027221 */ /* 0x000fe40000010000 */
[----:B------:R-:W-:Y:S02]  /*9e40*/  FADD.FTZ R0, R140, R0 ;  /* 0x000000008c007221 */ /* 0x000fe40000010000 */
[C---:B------:R-:W-:Y:S04]  /*9e50*/  HMMA.16816.F32.BF16 R80, R136.reuse, R10, R80 ;  /* 0x0000000a8850723c */ /* 0x040fe80000041850 */
[----:B------:R-:W-:Y:S02]  /*9e60*/  FADD.FTZ R2, R144, R2 ;  /* 0x0000000290027221 */ /* 0x000fe40000010000 */
[----:B------:R-:W-:Y:S01]  /*9e70*/  FADD.FTZ R0, R131, R0 ;  /* 0x0000000083007221 */ /* 0x000fe20000010000 */
[-C--:B------:R-:W-:Y:S01]  /*9e80*/  MOV R131, R3.reuse ;  /* 0x0000000300837202 */ /* 0x080fe20000000f00 */
[C---:B---3--:R-:W-:Y:S04]  /*9e90*/  HMMA.16816.F32.BF16 R84, R136.reuse, R12, R84 ;  /* 0x0000000c8854723c */ /* 0x048fe80000041854 */
[----:B------:R-:W-:Y:S02]  /*9ea0*/  FADD.FTZ R187, R145, R2 ;  /* 0x0000000291bb7221 */ /* 0x000fe40000010000 */
[----:B------:R-:W-:Y:S01]  /*9eb0*/  FADD.FTZ R190, R130, R0 ;  /* 0x0000000082be7221 */ /* 0x000fe20000010000 */
[----:B------:R-:W-:Y:S01]  /*9ec0*/  MOV R12, R3 ;  /* 0x00000003000c7202 */ /* 0x000fe20000000f00 */
[C---:B------:R-:W-:Y:S04]  /*9ed0*/  HMMA.16816.F32.BF16 R88, R136.reuse, R14, R88 ;  /* 0x0000000e8858723c */ /* 0x040fe80000041858 */
[----:B------:R-:W-:Y:S04]  /*9ee0*/  MOV R130, R129 ;  /* 0x0000008100827202 */ /* 0x000fe80000000f00 */
[C---:B----4-:R-:W-:Y:S08]  /*9ef0*/  HMMA.16816.F32.BF16 R92, R136.reuse, R16, R92 ;  /* 0x00000010885c723c */ /* 0x050ff0000004185c */
[----:B------:R-:W-:Y:S01]  /*9f00*/  HMMA.16816.F32.BF16 R96, R136, R18, R96 ;  /* 0x000000128860723c */ /* 0x000fe20000041860 */
[----:B------:R-:W-:-:S07]  /*9f10*/  @P0 BRA `(.L_x_523) ;  /* 0xffffc74000000947 */ /* 0x000fce000383ffff */
.L_x_502:
[----:B------:R-:W-:Y:S01]  /*9f20*/  IMAD.MOV.U32 R0, RZ, RZ, c[0x0][0x2c4] ;  /* 0x0000b100ff007624 */ /* 0x000fe200078e00ff */
[----:B------:R-:W-:Y:S01]  /*9f30*/  IADD3 R2, R194, 0x1, -R195 ;  /* 0x00000001c2027810 */ /* 0x000fe20007ffe8c3 */
[----:B------:R-:W-:-:S03]  /*9f40*/  IMAD.MOV.U32 R4, RZ, RZ, c[0x0][0x32c] ;  /* 0x0000cb00ff047624 */ /* 0x000fc600078e00ff */
[----:B------:R-:W-:Y:S02]  /*9f50*/  ISETP.NE.AND P1, PT, R0, 0x1, PT ;  /* 0x000000010000780c */ /* 0x000fe40003f25270 */
[----:B------:R-:W-:Y:S02]  /*9f60*/  IADD3 R0, R210, 0x7f, RZ ;  /* 0x0000007fd2007810 */ /* 0x000fe40007ffe0ff */
[----:B------:R-:W-:-:S09]  /*9f70*/  ISETP.GE.AND P0, PT, R4, 0x1, PT ;  /* 0x000000010400780c */ /* 0x000fd20003f06270 */
[----:B------:R-:W-:-:S05]  /*9f80*/  @P1 IMAD.HI.U32 R3, R0, c[0x0][0x2c8], RZ ;  /* 0x0000b20000031a27 */ /* 0x000fca00078e00ff */
[----:B------:R-:W-:-:S05]  /*9f90*/  @P1 SHF.R.U32.HI R0, RZ, c[0x0][0x2cc], R3 ;  /* 0x0000b300ff001a19 */ /* 0x000fca0000011603 */
[----:B------:R-:W-:-:S05]  /*9fa0*/  IMAD.IADD R0, R2, 0x1, R0 ;  /* 0x0000000102007824 */ /* 0x000fca00078e0200 */
[----:B------:R-:W-:Y:S01]  /*9fb0*/  IADD3 R2, R0, -c[0x0][0x324], RZ ;  /* 0x8000c90000027a10 */ /* 0x000fe20007ffe0ff */
[----:B------:R-:W-:Y:S05]  /*9fc0*/  @!P0 BRA `(.L_x_524) ;  /* 0x0000011000008947 */ /* 0x000fea0003800000 */
[----:B------:R-:W-:Y:S01]  /*9fd0*/  ISETP.GT.AND P0, PT, R0, -0x1, PT ;  /* 0xffffffff0000780c */ /* 0x000fe20003f04270 */
[----:B------:R-:W-:-:S12]  /*9fe0*/  BSSY B0, `(.L_x_525) ;  /* 0x000000d000007945 */ /* 0x000fd80003800000 */
        /* <DEDUP_REMOVED lines=8> */
.L_x_526:
[----:B------:R-:W-:-:S04]  /*a070*/  MOV R3, 0x1 ;  /* 0x0000000100037802 */ /* 0x000fc80000000f00 */
[----:B------:R-:W-:-:S13]  /*a080*/  ISETP.NE.AND P0, PT, R3, c[0x0][0x32c], PT ;  /* 0x0000cb0003007a0c */ /* 0x000fda0003f05270 */
[----:B------:R-:W-:-:S05]  /*a090*/  @P0 IMAD.HI.U32 R3, R0, c[0x0][0x330], RZ ;  /* 0x0000cc0000030a27 */ /* 0x000fca00078e00ff */
[----:B------:R-:W-:Y:S02]  /*a0a0*/  @P0 SHF.R.U32.HI R0, RZ, c[0x0][0x334], R3 ;  /* 0x0000cd00ff000a19 */ /* 0x000fe40000011603 */
.L_x_527:
[----:B------:R-:W-:Y:S05]  /*a0b0*/  BSYNC B0 ;  /* 0x0000000000007941 */ /* 0x000fea0003800000 */
.L_x_525:
[----:B------:R-:W-:-:S05]  /*a0c0*/  IMAD R0, R0, c[0x0][0x32c], RZ ;  /* 0x0000cb0000007a24 */ /* 0x000fca00078e02ff */
[----:B------:R-:W-:-:S04]  /*a0d0*/  IMNMX R2, R2, R0, !PT ;  /* 0x0000000002027217 */ /* 0x000fc80007800200 */
.L_x_524:
[----:B------:R-:W-:-:S04]  /*a0e0*/  IADD3 R2, R2, 0x3f, RZ ;  /* 0x0000003f02027810 */ /* 0x000fc80007ffe0ff */
        /* <DEDUP_REMOVED lines=8> */
.L_x_539:
        /* <DEDUP_REMOVED lines=40> */
.L_x_646:
        /* <DEDUP_REMOVED lines=21> */
.L_x_647:
        /* <DEDUP_REMOVED lines=22> */
.L_x_530:
[----:B------:R-:W-:Y:S05]  /*a6a0*/  BSYNC B0 ;  /* 0x0000000000007941 */ /* 0x000fea0003800000 */
.L_x_529:
        /* <DEDUP_REMOVED lines=191> */
.L_x_648:
        /* <DEDUP_REMOVED lines=21> */
.L_x_649:
        /* <DEDUP_REMOVED lines=22> */
.L_x_534:
[----:B------:R-:W-:Y:S05]  /*b550*/  BSYNC B0 ;  /* 0x0000000000007941 */ /* 0x000fea0003800000 */
.L_x_533:
[----:B-1----:R-:W-:Y:S01]  /*b560*/  FMNMX.FTZ R2, R4, R130, !PT ;  /* 0x0000008204027209 */ /* 0x002fe20007810000 */
        /* <DEDUP_REMOVED lines=33> */
[----:B------:R1:W2:Y:S02]  /*b780*/  SHFL.BFLY PT, R0, R128, 0x2, 0x1f ;  /* 0x0c401f0080007f89 */ /* 0x0002a400000e0000 */
.L_x_650:
[----:B--2---:R-:W-:Y:S01]  /*b790*/  FMNMX.FTZ R129, R128, R0, !PT ;  /* 0x0000000080817209 */ /* 0x004fe20007810000 */
[----:B------:R-:W-:-:S05]  /*b7a0*/  BRA.DIV ~URZ, `(.L_x_538) ;  /* 0x0000b5b27f007947 */ /* 0x000fca000b800000 */
[----:B------:R-:W-:Y:S04]  /*b7b0*/  SHFL.BFLY PT, R0, R136, 0x2, 0x1f ;  /* 0x0c401f0088007f89 */ /* 0x000fe800000e0000 */
[----:B------:R-:W2:Y:S02]  /*b7c0*/  SHFL.BFLY PT, R2, R129, 0x1, 0x1f ;  /* 0x0c201f0081027f89 */ /* 0x000ea400000e0000 */
[----:B--2---:R-:W-:Y:S02]  /*b7d0*/  FMNMX.FTZ R129, R129, R2, !PT ;  /* 0x0000000281817209 */ /* 0x004fe40007810000 */
[----:B-1----:R-:W-:Y:S05]  /*b7e0*/  FMNMX.FTZ R128, R136, R0, !PT ;  /* 0x0000000088807209 */ /* 0x002fea0007810000 */
[----:B------:R1:W2:Y:S02]  /*b7f0*/  SHFL.BFLY PT, R0, R128, 0x1, 0x1f ;  /* 0x0c201f0080007f89 */ /* 0x0002a400000e0000 */
.L_x_651:
[C---:B------:R-:W-:Y:S01]  /*b800*/  FMUL.FTZ R136, R129.reuse, c[0x0][0x2d0] ;  /* 0x0000b40081887a20 */ /* 0x040fe20000410000 */
[----:B------:R-:W-:Y:S01]  /*b810*/  WARPSYNC 0xffffffff ;  /* 0xffffffff00007948 */ /* 0x000fe20003800000 */
[----:B------:R-:W-:Y:S01]  /*b820*/  FADD.FTZ R2, -R129, R130 ;  /* 0x0000008281027221 */ /* 0x000fe20000010100 */
[----:B------:R-:W-:Y:S01]  /*b830*/  ISETP.GT.AND P0, PT, R178, R160, PT ;  /* 0x000000a0b200720c */ /* 0x000fe20003f04270 */
[--C-:B------:R-:W-:Y:S01]  /*b840*/  FFMA.FTZ R3, R4, c[0x0][0x2d0], -R136.reuse ;  /* 0x0000b40004037a23 */ /* 0x100fe20000010888 */
[----:B------:R-:W-:Y:S01]  /*b850*/  IADD3 R178, R178, -0x1, RZ ;  /* 0xffffffffb2b27810 */ /* 0x000fe20007ffe0ff */
[----:B------:R-:W-:Y:S02]  /*b860*/  FMUL.FTZ R2, R2, c[0x0][0x2d0] ;  /* 0x0000b40002027a20 */ /* 0x000fe40000410000 */
[----:B------:R3:W-:Y:S10]  /*b870*/  MUFU.EX2 R137, R3 ;  /* 0x0000000300897308 */ /* 0x0007f40000000800 */
[----:B------:R-:W-:Y:S01]  /*b880*/  MUFU.EX2 R2, R2 ;  /* 0x0000000200027308 */ /* 0x000fe20000000800 */
[--C-:B---3--:R-:W-:Y:S09]  /*b890*/  FFMA.FTZ R3, R5, c[0x0][0x2d0], -R136.reuse ;  /* 0x0000b40005037a23 */ /* 0x108ff20000010888 */
[----:B------:R3:W4:Y:S02]  /*b8a0*/  MUFU.EX2 R140, R3 ;  /* 0x00000003008c7308 */ /* 0x0007240000000800 */
[--C-:B---3--:R-:W-:Y:S01]  /*b8b0*/  FFMA.FTZ R3, R8, c[0x0][0x2d0], -R136.reuse ;  /* 0x0000b40008037a23 */ /* 0x108fe20000010888 */
[----:B----4-:R-:W-:Y:S01]  /*b8c0*/  F2FP.BF16.PACK_AB R8, R140, R137 ;  /* 0x000000898c08723e */ /* 0x010fe200000010ff */
        /* <DEDUP_REMOVED lines=14> */
[----:B--23--:R-:W-:Y:S01]  /*b9b0*/  FMNMX.FTZ R3, R0, R128, !PT ;  /* 0x0000008000037209 */ /* 0x00cfe20007810000 */
[----:B------:R-:W-:Y:S02]  /*b9c0*/  FFMA.FTZ R0, R9, c[0x0][0x2d0], -R136 ;  /* 0x0000b40009007a23 */ /* 0x000fe40000010888 */
[C---:B------:R-:W-:Y:S02]  /*b9d0*/  FMUL.FTZ R121, R2.reuse, R121 ;  /* 0x0000007902797220 */ /* 0x040fe40000410000 */
        /* <DEDUP_REMOVED lines=13> */
[C---:B--2---:R-:W-:Y:S02]  /*bab0*/  FADD.FTZ R0, -R3.reuse, R131 ;  /* 0x0000008303007221 */ /* 0x044fe40000010100 */
[----:B------:R-:W-:Y:S02]  /*bac0*/  FMUL.FTZ R131, R3, c[0x0][0x2d0] ;  /* 0x0000b40003837a20 */ /* 0x000fe40000410000 */
[----:B------:R-:W-:Y:S02]  /*bad0*/  FMUL.FTZ R0, R0, c[0x0][0x2d0] ;  /* 0x0000b40000007a20 */ /* 0x000fe40000410000 */
[--C-:B------:R-:W-:Y:S02]  /*bae0*/  FFMA.FTZ R6, R6, c[0x0][0x2d0], -R131.reuse ;  /* 0x0000b40006067a23 */ /* 0x100fe40000010883 */
[----:B------:R-:W-:Y:S02]  /*baf0*/  FFMA.FTZ R7, R7, c[0x0][0x2d0], -R131 ;  /* 0x0000b40007077a23 */ /* 0x000fe40000010883 */
[----:B------:R-:W2:Y:S01]  /*bb00*/  MUFU.EX2 R0, R0 ;  /* 0x0000000000007308 */ /* 0x000ea20000000800 */
[C---:B------:R-:W-:Y:S02]  /*bb10*/  FMUL.FTZ R56, R2.reuse, R56 ;  /* 0x0000003802387220 */ /* 0x040fe40000410000 */
[C---:B------:R-:W-:Y:S02]  /*bb20*/  FMUL.FTZ R57, R2.reuse, R57 ;  /* 0x0000003902397220 */ /* 0x040fe40000410000 */
[C---:B------:R-:W-:Y:S02]  /*bb30*/  FMUL.FTZ R60, R2.reuse, R60 ;  /* 0x0000003c023c7220 */ /* 0x040fe40000410000 */
[C---:B------:R-:W-:Y:S02]  /*bb40*/  FMUL.FTZ R61, R2.reuse, R61 ;  /* 0x0000003d023d7220 */ /* 0x040fe40000410000 */
[C---:B------:R-:W-:Y:S01]  /*bb50*/  FMUL.FTZ R64, R2.reuse, R64 ;  /* 0x0000004002407220 */ /* 0x040fe20000410000 */
[----:B------:R2:W3:Y:S01]  /*bb60*/  MUFU.EX2 R9, R6 ;  /* 0x0000000600097308 */ /* 0x0004e20000000800 */
[C---:B------:R-:W-:Y:S02]  /*bb70*/  FMUL.FTZ R65, R2.reuse, R65 ;  /* 0x0000004102417220 */ /* 0x040fe40000410000 */
[C---:B------:R-:W-:Y:S02]  /*bb80*/  FMUL.FTZ R68, R2.reuse, R68 ;  /* 0x0000004402447220 */ /* 0x040fe40000410000 */
[C---:B------:R-:W-:Y:S02]  /*bb90*/  FMUL.FTZ R69, R2.reuse, R69 ;  /* 0x0000004502457220 */ /* 0x040fe40000410000 */
[C---:B------:R-:W-:Y:S02]  /*bba0*/  FMUL.FTZ R72, R2.reuse, R72 ;  /* 0x0000004802487220 */ /* 0x040fe40000410000 */
[C---:B------:R-:W-:Y:S01]  /*bbb0*/  FMUL.FTZ R73, R2.reuse, R73 ;  /* 0x0000004902497220 */ /* 0x040fe20000410000 */
[----:B------:R4:W5:Y:S01]  /*bbc0*/  MUFU.EX2 R139, R7 ;  /* 0x00000007008b7308 */ /* 0x0009620000000800 */
[C---:B------:R-:W-:Y:S02]  /*bbd0*/  FMUL.FTZ R76, R2.reuse, R76 ;  /* 0x0000004c024c7220 */ /* 0x040fe40000410000 */
[C---:B------:R-:W-:Y:S02]  /*bbe0*/  FMUL.FTZ R77, R2.reuse, R77 ;  /* 0x0000004d024d7220 */ /* 0x040fe40000410000 */
[C---:B------:R-:W-:Y:S02]  /*bbf0*/  FMUL.FTZ R80, R2.reuse, R80 ;  /* 0x0000005002507220 */ /* 0x040fe40000410000 */
[C---:B------:R-:W-:Y:S02]  /*bc00*/  FMUL.FTZ R81, R2.reuse, R81 ;  /* 0x0000005102517220 */ /* 0x040fe40000410000 */
[C---:B------:R-:W-:Y:S02]  /*bc10*/  FMUL.FTZ R84, R2.reuse, R84 ;  /* 0x0000005402547220 */ /* 0x040fe40000410000 */
[C---:B------:R-:W-:Y:S02]  /*bc20*/  FMUL.FTZ R85, R2.reuse, R85 ;  /* 0x0000005502557220 */ /* 0x040fe40000410000 */
[----:B------:R-:W-:Y:S02]  /*bc30*/  FMUL.FTZ R88, R2, R88 ;  /* 0x0000005802587220 */ /* 0x000fe40000410000 */
[----:B--2---:R-:W-:Y:S02]  /*bc40*/  FMUL.FTZ R6, R0, R134 ;  /* 0x0000008600067220 */ /* 0x004fe40000410000 */
[C---:B------:R-:W-:Y:S02]  /*bc50*/  FMUL.FTZ R89, R2.reuse, R89 ;  /* 0x0000005902597220 */ /* 0x040fe40000410000 */
[C---:B------:R-:W-:Y:S02]  /*bc60*/  FMUL.FTZ R92, R2.reuse, R92 ;  /* 0x0000005c025c7220 */ /* 0x040fe40000410000 */
[C---:B------:R-:W-:Y:S02]  /*bc70*/  FMUL.FTZ R93, R2.reuse, R93 ;  /* 0x0000005d025d7220 */ /* 0x040fe40000410000 */
[----:B------:R-:W-:Y:S02]  /*bc80*/  FFMA.FTZ R130, R2, R187, R137 ;  /* 0x000000bb02827223 */ /* 0x000fe40000010089 */
[----:B----4-:R-:W-:Y:S02]  /*bc90*/  FMUL.FTZ R7, R0, R135 ;  /* 0x0000008700077220 */ /* 0x010fe40000410000 */
[----:B------:R-:W2:Y:S01]  /*bca0*/  LDSM.16.MT88.4 R132, [R168] ;  /* 0x00000000a884783b */ /* 0x000ea20000004200 */
[C---:B------:R-:W-:Y:S02]  /*bcb0*/  FMUL.FTZ R96, R2.reuse, R96 ;  /* 0x0000006002607220 */ /* 0x040fe40000410000 */
[----:B------:R-:W-:Y:S02]  /*bcc0*/  FMUL.FTZ R97, R2, R97 ;  /* 0x0000006102617220 */ /* 0x000fe40000410000 */
        /* <DEDUP_REMOVED lines=46> */
[----:B------:R-:W-:Y:S01]  /*bfb0*/  FFMA.FTZ R2, R10, c[0x0][0x2d0], -R131 ;  /* 0x0000b4000a027a23 */ /* 0x000fe20000010883 */
[----:B------:R-:W-:Y:S01]  /*bfc0*/  F2FP.BF16.PACK_AB R10, R152, R141 ;  /* 0x0000008d980a723e */ /* 0x000fe200000010ff */
[----:B-1-3--:R-:W-:Y:S01]  /*bfd0*/  FFMA.FTZ R128, R0, R190, R9 ;  /* 0x000000be00807223 */ /* 0x00afe20000010009 */
[----:B-----5:R-:W-:Y:S01]  /*bfe0*/  F2FP.BF16.PACK_AB R9, R139, R9 ;  /* 0x000000098b09723e */ /* 0x020fe200000010ff */
[--C-:B------:R-:W-:Y:S01]  /*bff0*/  FFMA.FTZ R0, R11, c[0x0][0x2d0], -R131.reuse ;  /* 0x0000b4000b007a23 */ /* 0x100fe20000010883 */
[----:B------:R1:W3:Y:S10]  /*c000*/  MUFU.EX2 R138, R2 ;  /* 0x00000002008a7308 */ /* 0x0002f40000000800 */
[----:B------:R-:W4:Y:S01]  /*c010*/  MUFU.EX2 R146, R0 ;  /* 0x0000000000927308 */ /* 0x000f220000000800 */
[----:B-1----:R-:W-:Y:S04]  /*c020*/  FADD.FTZ R2, R139, R128 ;  /* 0x000000808b027221 */ /* 0x002fe80000010000 */
[----:B---3--:R-:W-:Y:S02]  /*c030*/  FADD.FTZ R128, R138, R2 ;  /* 0x000000028a807221 */ /* 0x008fe40000010000 */
[--C-:B------:R-:W-:Y:S01]  /*c040*/  FFMA.FTZ R2, R33, c[0x0][0x2d0], -R136.reuse ;  /* 0x0000b40021027a23 */ /* 0x100fe20000010888 */
[----:B----4-:R-:W-:Y:S01]  /*c050*/  F2FP.BF16.PACK_AB R11, R146, R138 ;  /* 0x0000008a920b723e */ /* 0x010fe200000010ff */
[--C-:B------:R-:W-:Y:S04]  /*c060*/  FFMA.FTZ R0, R12, c[0x0][0x2d0], -R136.reuse ;  /* 0x0000b4000c007a23 */ /* 0x100fe80000010888 */
[----:B------:R1:W-:Y:S02]  /*c070*/  MUFU.EX2 R137, R0 ;  /* 0x0000000000897308 */ /* 0x0003e40000000800 */
[C---:B--2---:R-:W-:Y:S08]  /*c080*/  HMMA.16816.F32.BF16 R4, R8.reuse, R132, R4 ;  /* 0x000000840804723c */ /* 0x044ff00000041804 */
[C---:B------:R-:W-:Y:S01]  /*c090*/  HMMA.16816.F32.BF16 R100, R8.reuse, R134, R100 ;  /* 0x000000860864723c */ /* 0x040fe20000041864 */
[----:B------:R-:W2:Y:S03]  /*c0a0*/  LDSM.16.MT88.4 R132, [R169] ;  /* 0x00000000a984783b */ /* 0x000ea60000004200 */
[--C-:B-1----:R-:W-:Y:S04]  /*c0b0*/  FFMA.FTZ R0, R13, c[0x0][0x2d0], -R136.reuse ;  /* 0x0000b4000d007a23 */ /* 0x102fe80000010888 */
[----:B------:R1:W-:Y:S01]  /*c0c0*/  MUFU.EX2 R149, R0 ;  /* 0x0000000000957308 */ /* 0x0003e20000000800 */
[C---:B--2---:R-:W-:Y:S03]  /*c0d0*/  HMMA.16816.F32.BF16 R104, R8.reuse, R132, R104 ;  /* 0x000000840868723c */ /* 0x044fe60000041868 */
[----:B-1----:R-:W-:Y:S02]  /*c0e0*/  FFMA.FTZ R0, R16, c[0x0][0x2d0], -R136 ;  /* 0x0000b40010007a23 */ /* 0x002fe40000010888 */
[----:B------:R-:W-:Y:S04]  /*c0f0*/  FADD.FTZ R16, R140, R130 ;  /* 0x000000828c107221 */ /* 0x000fe80000010000 */
[----:B------:R1:W-:Y:S01]  /*c100*/  MUFU.EX2 R151, R0 ;  /* 0x0000000000977308 */ /* 0x0003e20000000800 */
[C---:B------:R-:W-:Y:S01]  /*c110*/  HMMA.16816.F32.BF16 R108, R8.reuse, R134, R108 ;  /* 0x00000086086c723c */ /* 0x040fe2000004186c */
[----:B------:R-:W2:Y:S02]  /*c120*/  LDSM.16.MT88.4 R132, [R171] ;  /* 0x00000000ab84783b */ /* 0x000ea40000004200 */
[----:B------:R-:W-:Y:S02]  /*c130*/  FADD.FTZ R130, R141, R16 ;  /* 0x000000108d827221 */ /* 0x000fe40000010000 */
[--C-:B-1----:R-:W-:Y:S04]  /*c140*/  FFMA.FTZ R0, R17, c[0x0][0x2d0], -R136.reuse ;  /* 0x0000b40011007a23 */ /* 0x102fe80000010888 */
[----:B------:R1:W-:Y:S01]  /*c150*/  MUFU.EX2 R154, R0 ;  /* 0x00000000009a7308 */ /* 0x0003e20000000800 */
[C---:B--2---:R-:W-:Y:S08]  /*c160*/  HMMA.16816.F32.BF16 R112, R8.reuse, R132, R112 ;  /* 0x000000840870723c */ /* 0x044ff00000041870 */
[C---:B------:R-:W-:Y:S01]  /*c170*/  HMMA.16816.F32.BF16 R116, R8.reuse, R134, R116 ;  /* 0x000000860874723c */ /* 0x040fe20000041874 */
[----:B------:R-:W2:Y:S03]  /*c180*/  LDSM.16.MT88.4 R132, [R170] ;  /* 0x00000000aa84783b */ /* 0x000ea60000004200 */
[--C-:B-1----:R-:W-:Y:S04]  /*c190*/  FFMA.FTZ R0, R14, c[0x0][0x2d0], -R131.reuse ;  /* 0x0000b4000e007a23 */ /* 0x102fe80000010883 */
[----:B------:R1:W3:Y:S04]  /*c1a0*/  MUFU.EX2 R145, R0 ;  /* 0x0000000000917308 */ /* 0x0002e80000000800 */
[--C-:B-1----:R-:W-:Y:S02]  /*c1b0*/  FFMA.FTZ R0, R15, c[0x0][0x2d0], -R131.reuse ;  /* 0x0000b4000f007a23 */ /* 0x102fe40000010883 */
[----:B------:R-:W-:Y:S04]  /*c1c0*/  LDSM.16.MT88.4 R12, [R168+0x800] ;  /* 0x00080000a80c783b */ /* 0x000fe80000004200 */
[----:B------:R1:W4:Y:S01]  /*c1d0*/  MUFU.EX2 R148, R0 ;  /* 0x0000000000947308 */ /* 0x0003220000000800 */
[C---:B--2---:R-:W-:Y:S08]  /*c1e0*/  HMMA.16816.F32.BF16 R120, R8.reuse, R132, R120 ;  /* 0x000000840878723c */ /* 0x044ff00000041878 */
[C---:B------:R-:W-:Y:S01]  /*c1f0*/  HMMA.16816.F32.BF16 R124, R8.reuse, R134, R124 ;  /* 0x00000086087c723c */ /* 0x040fe2000004187c */
[----:B------:R-:W2:Y:S03]  /*c200*/  LDSM.16.MT88.4 R132, [R168+0x2000] ;  /* 0x00200000a884783b */ /* 0x000ea60000004200 */
[--C-:B-1----:R-:W-:Y:S04]  /*c210*/  FFMA.FTZ R0, R18, c[0x0][0x2d0], -R131.reuse ;  /* 0x0000b40012007a23 */ /* 0x102fe80000010883 */
[----:B------:R1:W5:Y:S04]  /*c220*/  MUFU.EX2 R150, R0 ;  /* 0x0000000000967308 */ /* 0x0003680000000800 */
[--C-:B-1----:R-:W-:Y:S01]  /*c230*/  FFMA.FTZ R0, R19, c[0x0][0x2d0], -R131.reuse ;  /* 0x0000b40013007a23 */ /* 0x102fe20000010883 */
[C---:B--2---:R-:W-:Y:S01]  /*c240*/  HMMA.16816.F32.BF16 R36, R8.reuse, R132, R36 ;  /* 0x000000840824723c */ /* 0x044fe20000041824 */
[----:B------:R-:W-:Y:S04]  /*c250*/  LDSM.16.MT88.4 R16, [R170+0x800] ;  /* 0x00080000aa10783b */ /* 0x000fe80000004200 */
[----:B------:R1:W2:Y:S03]  /*c260*/  MUFU.EX2 R153, R0 ;  /* 0x0000000000997308 */ /* 0x0002a60000000800 */
[C---:B------:R-:W-:Y:S01]  /*c270*/  HMMA.16816.F32.BF16 R40, R8.reuse, R134, R40 ;  /* 0x000000860828723c */ /* 0x040fe20000041828 */
[----:B------:R-:W2:Y:S03]  /*c280*/  LDSM.16.MT88.4 R132, [R169+0x2000] ;  /* 0x00200000a984783b */ /* 0x000ea60000004200 */
[--C-:B-1----:R-:W-:Y:S04]  /*c290*/  FFMA.FTZ R0, R20, c[0x0][0x2d0], -R136.reuse ;  /* 0x0000b40014007a23 */ /* 0x102fe80000010888 */
[----:B------:R1:W-:Y:S01]  /*c2a0*/  MUFU.EX2 R142, R0 ;  /* 0x00000000008e7308 */ /* 0x0003e20000000800 */
[C---:B--2---:R-:W-:Y:S03]  /*c2b0*/  HMMA.16816.F32.BF16 R44, R8.reuse, R132, R44 ;  /* 0x00000084082c723c */ /* 0x044fe6000004182c */
[--C-:B-1----:R-:W-:Y:S05]  /*c2c0*/  FFMA.FTZ R0, R21, c[0x0][0x2d0], -R136.reuse ;  /* 0x0000b40015007a23 */ /* 0x102fea0000010888 */
[C---:B------:R-:W-:Y:S01]  /*c2d0*/  HMMA.16816.F32.BF16 R48, R8.reuse, R134, R48 ;  /* 0x000000860830723c */ /* 0x040fe20000041830 */
[----:B------:R-:W1:Y:S01]  /*c2e0*/  LDSM.16.MT88.4 R132, [R171+0x2000] ;  /* 0x00200000ab84783b */ /* 0x000e620000004200 */
[----:B------:R2:W-:Y:S02]  /*c2f0*/  MUFU.EX2 R144, R0 ;  /* 0x0000000000907308 */ /* 0x0005e40000000800 */
[--C-:B--2---:R-:W-:Y:S02]  /*c300*/  FFMA.FTZ R0, R24, c[0x0][0x2d0], -R136.reuse ;  /* 0x0000b40018007a23 */ /* 0x104fe40000010888 */
[--C-:B------:R-:W-:Y:S06]  /*c310*/  FFMA.FTZ R24, R32, c[0x0][0x2d0], -R136.reuse ;  /* 0x0000b40020187a23 */ /* 0x100fec0000010888 */
[----:B------:R2:W-:Y:S01]  /*c320*/  MUFU.EX2 R143, R0 ;  /* 0x00000000008f7308 */ /* 0x0005e20000000800 */
[C---:B-1----:R-:W-:Y:S08]  /*c330*/  HMMA.16816.F32.BF16 R52, R8.reuse, R132, R52 ;  /* 0x000000840834723c */ /* 0x042ff00000041834 */
[C---:B------:R-:W-:Y:S01]  /*c340*/  HMMA.16816.F32.BF16 R56, R8.reuse, R134, R56 ;  /* 0x000000860838723c */ /* 0x040fe20000041838 */
[----:B------:R-:W1:Y:S03]  /*c350*/  LDSM.16.MT88.4 R132, [R170+0x2000] ;  /* 0x00200000aa84783b */ /* 0x000e660000004200 */
[--C-:B--2---:R-:W-:Y:S02]  /*c360*/  FFMA.FTZ R0, R25, c[0x0][0x2d0], -R136.reuse ;  /* 0x0000b40019007a23 */ /* 0x104fe40000010888 */
[----:B------:R-:W-:Y:S02]  /*c370*/  FFMA.FTZ R25, R29, c[0x0][0x2d0], -R136 ;  /* 0x0000b4001d197a23 */ /* 0x000fe40000010888 */
[----:B------:R2:W-:Y:S01]  /*c380*/  MUFU.EX2 R147, R0 ;  /* 0x0000000000937308 */ /* 0x0005e20000000800 */
[----:B------:R-:W-:Y:S09]  /*c390*/  FADD.FTZ R29, R146, R128 ;  /* 0x00000080921d7221 */ /* 0x000ff20000010000 */
[----:B------:R-:W-:Y:S01]  /*c3a0*/  MUFU.EX2 R128, R25 ;  /* 0x0000001900807308 */ /* 0x000fe20000000800 */
[--C-:B--2---:R-:W-:Y:S09]  /*c3b0*/  FFMA.FTZ R0, R22, c[0x0][0x2d0], -R131.reuse ;  /* 0x0000b40016007a23 */ /* 0x104ff20000010883 */
[----:B------:R2:W2:Y:S01]  /*c3c0*/  MUFU.EX2 R141, R0 ;  /* 0x00000000008d7308 */ /* 0x0004a20000000800 */
[C---:B-1----:R-:W-:Y:S08]  /*c3d0*/  HMMA.16816.F32.BF16 R60, R8.reuse, R132, R60 ;  /* 0x00000084083c723c */ /* 0x042ff0000004183c */
[C---:B------:R-:W-:Y:S01]  /*c3e0*/  HMMA.16816.F32.BF16 R64, R8.reuse, R134, R64 ;  /* 0x000000860840723c */ /* 0x040fe20000041840 */
[----:B------:R-:W1:Y:S03]  /*c3f0*/  LDSM.16.MT88.4 R132, [R168+0x4000] ;  /* 0x00400000a884783b */ /* 0x000e660000004200 */
[--C-:B--2---:R-:W-:Y:S05]  /*c400*/  FFMA.FTZ R0, R23, c[0x0][0x2d0], -R131.reuse ;  /* 0x0000b40017007a23 */ /* 0x104fea0000010883 */
[----:B------:R-:W-:Y:S01]  /*c410*/  LDSM.16.MT88.4 R20, [R171+0x1000] ;  /* 0x00100000ab14783b */ /* 0x000fe20000004200 */
[----:B------:R2:W1:Y:S02]  /*c420*/  MUFU.EX2 R140, R0 ;  /* 0x00000000008c7308 */ /* 0x0004640000000800 */
[--C-:B--2---:R-:W-:Y:S01]  /*c430*/  FFMA.FTZ R0, R26, c[0x0][0x2d0], -R131.reuse ;  /* 0x0000b4001a007a23 */ /* 0x104fe20000010883 */
[C---:B-1----:R-:W-:Y:S03]  /*c440*/  HMMA.16816.F32.BF16 R68, R8.reuse, R132, R68 ;  /* 0x000000840844723c */ /* 0x042fe60000041844 */
[----:B------:R-:W-:Y:S04]  /*c450*/  FFMA.FTZ R26, R28, c[0x0][0x2d0], -R136 ;  /* 0x0000b4001c1a7a23 */ /* 0x000fe80000010888 */
[----:B------:R1:W2:Y:S01]  /*c460*/  MUFU.EX2 R139, R0 ;  /* 0x00000000008b7308 */ /* 0x0002a20000000800 */
[--C-:B------:R-:W-:Y:S01]  /*c470*/  FFMA.FTZ R28, R35, c[0x0][0x2d0], -R131.reuse ;  /* 0x0000b400231c7a23 */ /* 0x100fe20000010883 */
[C---:B------:R-:W-:Y:S01]  /*c480*/  HMMA.16816.F32.BF16 R72, R8.reuse, R134, R72 ;  /* 0x000000860848723c */ /* 0x040fe20000041848 */
[----:B------:R-:W2:Y:S07]  /*c490*/  LDSM.16.MT88.4 R132, [R169+0x4000] ;  /* 0x00400000a984783b */ /* 0x000eae0000004200 */
[----:B------:R-:W-:Y:S10]  /*c4a0*/  MUFU.EX2 R33, R26 ;  /* 0x0000001a00217308 */ /* 0x000ff40000000800 */
[----:B------:R3:W-:Y:S01]  /*c4b0*/  MUFU.EX2 R136, R2 ;  /* 0x0000000200887308 */ /* 0x0007e20000000800 */
[----:B-1----:R-:W-:Y:S09]  /*c4c0*/  FFMA.FTZ R0, R27, c[0x0][0x2d0], -R131 ;  /* 0x0000b4001b007a23 */ /* 0x002ff20000010883 */
[----:B------:R1:W1:Y:S10]  /*c4d0*/  MUFU.EX2 R138, R0 ;  /* 0x00000000008a7308 */ /* 0x0002740000000800 */
[----:B------:R-:W-:Y:S01]  /*c4e0*/  MUFU.EX2 R28, R28 ;  /* 0x0000001c001c7308 */ /* 0x000fe20000000800 */
[----:B---3--:R-:W-:Y:S01]  /*c4f0*/  FADD.FTZ R2, R145, R29 ;  /* 0x0000001d91027221 */ /* 0x008fe20000010000 */
[C---:B--2---:R-:W-:Y:S03]  /*c500*/  HMMA.16816.F32.BF16 R76, R8.reuse, R132, R76 ;  /* 0x00000084084c723c */ /* 0x044fe6000004184c */
[----:B----4-:R-:W-:Y:S04]  /*c510*/  FADD.FTZ R2, R148, R2 ;  /* 0x0000000294027221 */ /* 0x010fe80000010000 */
[----:B-----5:R-:W-:Y:S01]  /*c520*/  FADD.FTZ R2, R150, R2 ;  /* 0x0000000296027221 */ /* 0x020fe20000010000 */
[C---:B------:R-:W-:Y:S01]  /*c530*/  HMMA.16816.F32.BF16 R80, R8.reuse, R134, R80 ;  /* 0x000000860850723c */ /* 0x040fe20000041850 */
[----:B------:R-:W2:Y:S03]  /*c540*/  LDSM.16.MT88.4 R132, [R171+0x4000] ;  /* 0x00400000ab84783b */ /* 0x000ea60000004200 */
[----:B-1----:R-:W-:Y:S02]  /*c550*/  FADD.FTZ R0, R152, R130 ;  /* 0x0000008298007221 */ /* 0x002fe40000010000 */
[----:B------:R1:W3:Y:S01]  /*c560*/  MUFU.EX2 R130, R24 ;  /* 0x0000001800827308 */ /* 0x0002e20000000800 */
[----:B------:R-:W-:Y:S02]  /*c570*/  FADD.FTZ R2, R153, R2 ;  /* 0x0000000299027221 */ /* 0x000fe40000010000 */
[----:B------:R-:W-:Y:S03]  /*c580*/  FADD.FTZ R27, R137, R0 ;  /* 0x00000000891b7221 */ /* 0x000fe60000010000 */
[----:B------:R-:W-:Y:S02]  /*c590*/  FFMA.FTZ R0, R30, c[0x0][0x2d0], -R131 ;  /* 0x0000b4001e007a23 */ /* 0x000fe40000010883 */
[----:B------:R-:W-:Y:S02]  /*c5a0*/  FADD.FTZ R29, R149, R27 ;  /* 0x0000001b951d7221 */ /* 0x000fe40000010000 */
[----:B------:R4:W-:Y:S01]  /*c5b0*/  MUFU.EX2 R32, R0 ;  /* 0x0000000000207308 */ /* 0x0009e20000000800 */
[----:B------:R-:W-:Y:S04]  /*c5c0*/  FADD.FTZ R2, R141, R2 ;  /* 0x000000028d027221 */ /* 0x000fe80000010000 */
[----:B------:R-:W-:Y:S04]  /*c5d0*/  FADD.FTZ R2, R140, R2 ;  /* 0x000000028c027221 */ /* 0x000fe80000010000 */
[----:B------:R-:W-:Y:S01]  /*c5e0*/  FADD.FTZ R2, R139, R2 ;  /* 0x000000028b027221 */ /* 0x000fe20000010000 */
[----:B-1----:R-:W-:Y:S01]  /*c5f0*/  LDSM.16.MT88.4 R24, [R171+0x1800] ;  /* 0x00180000ab18783b */ /* 0x002fe20000004200 */
[--C-:B----4-:R-:W-:Y:S01]  /*c600*/  FFMA.FTZ R0, R31, c[0x0][0x2d0], -R131.reuse ;  /* 0x0000b4001f007a23 */ /* 0x110fe20000010883 */
[C---:B--2---:R-:W-:Y:S03]  /*c610*/  HMMA.16816.F32.BF16 R84, R8.reuse, R132, R84 ;  /* 0x000000840854723c */ /* 0x044fe60000041854 */
[----:B------:R1:W2:Y:S05]  /*c620*/  MUFU.EX2 R31, R0 ;  /* 0x00000000001f7308 */ /* 0x0002aa0000000800 */
[C---:B------:R-:W-:Y:S01]  /*c630*/  HMMA.16816.F32.BF16 R88, R8.reuse, R134, R88 ;  /* 0x000000860858723c */ /* 0x040fe20000041858 */
[----:B------:R-:W4:Y:S03]  /*c640*/  LDSM.16.MT88.4 R132, [R170+0x4000] ;  /* 0x00400000aa84783b */ /* 0x000f260000004200 */
[----:B-1----:R-:W-:Y:S01]  /*c650*/  FFMA.FTZ R0, R34, c[0x0][0x2d0], -R131 ;  /* 0x0000b40022007a23 */ /* 0x002fe20000010883 */
[----:B------:R-:W-:Y:S03]  /*c660*/  MOV R131, R3 ;  /* 0x0000000300837202 */ /* 0x000fe60000000f00 */
[----:B------:R1:W5:Y:S01]  /*c670*/  MUFU.EX2 R30, R0 ;  /* 0x00000000001e7308 */ /* 0x0003620000000800 */
[C---:B----4-:R-:W-:Y:S03]  /*c680*/  HMMA.16816.F32.BF16 R92, R8.reuse, R132, R92 ;  /* 0x00000084085c723c */ /* 0x050fe6000004185c */
[----:B-1----:R-:W-:Y:S05]  /*c690*/  FADD.FTZ R0, R151, R29 ;  /* 0x0000001d97007221 */ /* 0x002fea0000010000 */
[----:B------:R-:W-:Y:S01]  /*c6a0*/  HMMA.16816.F32.BF16 R96, R8, R134, R96 ;  /* 0x000000860860723c */ /* 0x000fe20000041860 */
[----:B------:R-:W1:Y:S03]  /*c6b0*/  LDSM.16.MT88.4 R132, [R169+0x800] ;  /* 0x00080000a984783b */ /* 0x000e660000004200 */
[----:B------:R-:W-:Y:S03]  /*c6c0*/  FADD.FTZ R0, R154, R0 ;  /* 0x000000009a007221 */ /* 0x000fe60000010000 */
[----:B------:R-:W-:Y:S01]  /*c6d0*/  F2FP.BF16.PACK_AB R8, R149, R137 ;  /* 0x000000899508723e */ /* 0x000fe200000010ff */
[----:B------:R-:W-:Y:S01]  /*c6e0*/  FADD.FTZ R0, R142, R0 ;  /* 0x000000008e007221 */ /* 0x000fe20000010000 */
[----:B------:R-:W-:Y:S03]  /*c6f0*/  F2FP.BF16.PACK_AB R10, R154, R151 ;  /* 0x000000979a0a723e */ /* 0x000fe600000010ff */
[----:B------:R-:W-:Y:S01]  /*c700*/  F2FP.BF16.PACK_AB R9, R148, R145 ;  /* 0x000000919409723e */ /* 0x000fe200000010ff */
[C---:B------:R-:W-:Y:S01]  /*c710*/  FADD.FTZ R0, R144.reuse, R0 ;  /* 0x0000000090007221 */ /* 0x040fe20000010000 */
[----:B------:R-:W-:Y:S03]  /*c720*/  F2FP.BF16.PACK_AB R11, R153, R150 ;  /* 0x00000096990b723e */ /* 0x000fe600000010ff */
[----:B------:R-:W-:Y:S04]  /*c730*/  FADD.FTZ R0, R143, R0 ;  /* 0x000000008f007221 */ /* 0x000fe80000010000 */
[C---:B------:R-:W-:Y:S03]  /*c740*/  HMMA.16816.F32.BF16 R4, R8.reuse, R12, R4 ;  /* 0x0000000c0804723c */ /* 0x040fe60000041804 */
[C---:B------:R-:W-:Y:S05]  /*c750*/  FADD.FTZ R0, R147.reuse, R0 ;  /* 0x0000000093007221 */ /* 0x040fea0000010000 */
[C---:B------:R-:W-:Y:S01]  /*c760*/  HMMA.16816.F32.BF16 R100, R8.reuse, R14, R100 ;  /* 0x0000000e0864723c */ /* 0x040fe20000041864 */
[----:B------:R-:W4:Y:S07]  /*c770*/  LDSM.16.MT88.4 R12, [R171+0x800] ;  /* 0x00080000ab0c783b */ /* 0x000f2e0000004200 */
[C---:B-1----:R-:W-:Y:S08]  /*c780*/  HMMA.16816.F32.BF16 R104, R8.reuse, R132, R104 ;  /* 0x000000840868723c */ /* 0x042ff00000041868 */
[C---:B------:R-:W-:Y:S08]  /*c790*/  HMMA.16816.F32.BF16 R108, R8.reuse, R134, R108 ;  /* 0x00000086086c723c */ /* 0x040ff0000004186c */
[C---:B----4-:R-:W-:Y:S08]  /*c7a0*/  HMMA.16816.F32.BF16 R112, R8.reuse, R12, R112 ;  /* 0x0000000c0870723c */ /* 0x050ff00000041870 */
[C---:B------:R-:W-:Y:S01]  /*c7b0*/  HMMA.16816.F32.BF16 R116, R8.reuse, R14, R116 ;  /* 0x0000000e0874723c */ /* 0x040fe20000041874 */
[----:B------:R-:W1:Y:S07]  /*c7c0*/  LDSM.16.MT88.4 R12, [R168+0x2800] ;  /* 0x00280000a80c783b */ /* 0x000e6e0000004200 */
[C---:B------:R-:W-:Y:S08]  /*c7d0*/  HMMA.16816.F32.BF16 R120, R8.reuse, R16, R120 ;  /* 0x000000100878723c */ /* 0x040ff00000041878 */
[C---:B------:R-:W-:Y:S01]  /*c7e0*/  HMMA.16816.F32.BF16 R124, R8.reuse, R18, R124 ;  /* 0x00000012087c723c */ /* 0x040fe2000004187c */
[----:B------:R-:W4:Y:S07]  /*c7f0*/  LDSM.16.MT88.4 R16, [R169+0x2800] ;  /* 0x00280000a910783b */ /* 0x000f2e0000004200 */
[C---:B-1----:R-:W-:Y:S08]  /*c800*/  HMMA.16816.F32.BF16 R36, R8.reuse, R12, R36 ;  /* 0x0000000c0824723c */ /* 0x042ff00000041824 */
[C---:B------:R-:W-:Y:S01]  /*c810*/  HMMA.16816.F32.BF16 R40, R8.reuse, R14, R40 ;  /* 0x0000000e0828723c */ /* 0x040fe20000041828 */
[----:B------:R-:W1:Y:S07]  /*c820*/  LDSM.16.MT88.4 R12, [R171+0x2800] ;  /* 0x00280000ab0c783b */ /* 0x000e6e0000004200 */
[C---:B----4-:R-:W-:Y:S08]  /*c830*/  HMMA.16816.F32.BF16 R44, R8.reuse, R16, R44 ;  /* 0x00000010082c723c */ /* 0x050ff0000004182c */
        /* <DEDUP_REMOVED lines=18> */
[----:B------:R-:W-:Y:S01]  /*c960*/  HMMA.16816.F32.BF16 R96, R8, R18, R96 ;  /* 0x000000120860723c */ /* 0x000fe20000041860 */
[----:B------:R-:W4:Y:S06]  /*c970*/  LDSM.16.MT88.4 R16, [R169+0x1000] ;  /* 0x00100000a910783b */ /* 0x000f2c0000004200 */
[----:B------:R-:W-:Y:S02]  /*c980*/  F2FP.BF16.PACK_AB R8, R144, R142 ;  /* 0x0000008e9008723e */ /* 0x000fe400000010ff */
[----:B------:R-:W-:Y:S03]  /*c990*/  F2FP.BF16.PACK_AB R10, R147, R143 ;  /* 0x0000008f930a723e */ /* 0x000fe600000010ff */
[----:B------:R-:W-:Y:S02]  /*c9a0*/  F2FP.BF16.PACK_AB R9, R140, R141 ;  /* 0x0000008d8c09723e */ /* 0x000fe400000010ff */
[----:B------:R-:W-:Y:S07]  /*c9b0*/  F2FP.BF16.PACK_AB R11, R138, R139 ;  /* 0x0000008b8a0b723e */ /* 0x000fee00000010ff */
[C---:B-1----:R-:W-:Y:S08]  /*c9c0*/  HMMA.16816.F32.BF16 R4, R8.reuse, R12, R4 ;  /* 0x0000000c0804723c */ /* 0x042ff00000041804 */
[C---:B------:R-:W-:Y:S01]  /*c9d0*/  HMMA.16816.F32.BF16 R100, R8.reuse, R14, R100 ;  /* 0x0000000e0864723c */ /* 0x040fe20000041864 */
[----:B------:R-:W1:Y:S07]  /*c9e0*/  LDSM.16.MT88.4 R12, [R170+0x1000] ;  /* 0x00100000aa0c783b */ /* 0x000e6e0000004200 */
[C---:B----4-:R-:W-:Y:S08]  /*c9f0*/  HMMA.16816.F32.BF16 R104, R8.reuse, R16, R104 ;  /* 0x000000100868723c */ /* 0x050ff00000041868 */
[C---:B------:R-:W-:Y:S01]  /*ca00*/  HMMA.16816.F32.BF16 R108, R8.reuse, R18, R108 ;  /* 0x00000012086c723c */ /* 0x040fe2000004186c */
[----:B------:R-:W4:Y:S07]  /*ca10*/  LDSM.16.MT88.4 R16, [R168+0x3000] ;  /* 0x00300000a810783b */ /* 0x000f2e0000004200 */
[C---:B------:R-:W-:Y:S08]  /*ca20*/  HMMA.16816.F32.BF16 R112, R8.reuse, R20, R112 ;  /* 0x000000140870723c */ /* 0x040ff00000041870 */
[C---:B------:R-:W-:Y:S01]  /*ca30*/  HMMA.16816.F32.BF16 R116, R8.reuse, R22, R116 ;  /* 0x000000160874723c */ /* 0x040fe20000041874 */
[----:B------:R-:W2:Y:S07]  /*ca40*/  LDSM.16.MT88.4 R20, [R169+0x3000] ;  /* 0x00300000a914783b */ /* 0x000eae0000004200 */
[C---:B-1----:R-:W-:Y:S08]  /*ca50*/  HMMA.16816.F32.BF16 R120, R8.reuse, R12, R120 ;  /* 0x0000000c0878723c */ /* 0x042ff00000041878 */
[C---:B------:R-:W-:Y:S01]  /*ca60*/  HMMA.16816.F32.BF16 R124, R8.reuse, R14, R124 ;  /* 0x0000000e087c723c */ /* 0x040fe2000004187c */
[----:B------:R-:W1:Y:S07]  /*ca70*/  LDSM.16.MT88.4 R12, [R171+0x3000] ;  /* 0x00300000ab0c783b */ /* 0x000e6e0000004200 */
[C---:B----4-:R-:W-:Y:S08]  /*ca80*/  HMMA.16816.F32.BF16 R36, R8.reuse, R16, R36 ;  /* 0x000000100824723c */ /* 0x050ff00000041824 */
[C---:B------:R-:W-:Y:S01]  /*ca90*/  HMMA.16816.F32.BF16 R40, R8.reuse, R18, R40 ;  /* 0x000000120828723c */ /* 0x040fe20000041828 */
[----:B------:R-:W4:Y:S07]  /*caa0*/  LDSM.16.MT88.4 R16, [R170+0x3000] ;  /* 0x00300000aa10783b */ /* 0x000f2e0000004200 */
[C---:B--2---:R-:W-:Y:S08]  /*cab0*/  HMMA.16816.F32.BF16 R44, R8.reuse, R20, R44 ;  /* 0x00000014082c723c */ /* 0x044ff0000004182c */
        /* <DEDUP_REMOVED lines=18> */
[----:B------:R-:W-:Y:S01]  /*cbe0*/  HMMA.16816.F32.BF16 R96, R8, R22, R96 ;  /* 0x000000160860723c */ /* 0x000fe20000041860 */
[----:B------:R-:W2:Y:S06]  /*cbf0*/  LDSM.16.MT88.4 R20, [R170+0x1800] ;  /* 0x00180000aa14783b */ /* 0x000eac0000004200 */
[----:B------:R-:W-:Y:S02]  /*cc00*/  F2FP.BF16.PACK_AB R8, R128, R33 ;  /* 0x000000218008723e */ /* 0x000fe400000010ff */
[----:B---3--:R-:W-:Y:S03]  /*cc10*/  F2FP.BF16.PACK_AB R10, R136, R130 ;  /* 0x00000082880a723e */ /* 0x008fe600000010ff */
[----:B------:R-:W-:Y:S02]  /*cc20*/  F2FP.BF16.PACK_AB R9, R31, R32 ;  /* 0x000000201f09723e */ /* 0x000fe400000010ff */
[----:B-----5:R-:W-:Y:S07]  /*cc30*/  F2FP.BF16.PACK_AB R11, R28, R30 ;  /* 0x0000001e1c0b723e */ /* 0x020fee00000010ff */
[C---:B-1----:R-:W-:Y:S01]  /*cc40*/  HMMA.16816.F32.BF16 R132, R8.reuse, R12, R4 ;  /* 0x0000000c0884723c */ /* 0x042fe20000041804 */
[----:B------:R-:W1:Y:S07]  /*cc50*/  LDSM.16.MT88.4 R4, [R168+0x3800] ;  /* 0x00380000a804783b */ /* 0x000e6e0000004200 */
[C---:B------:R-:W-:Y:S01]  /*cc60*/  HMMA.16816.F32.BF16 R100, R8.reuse, R14, R100 ;  /* 0x0000000e0864723c */ /* 0x040fe20000041864 */
[----:B------:R-:W3:Y:S07]  /*cc70*/  LDSM.16.MT88.4 R12, [R169+0x3800] ;  /* 0x00380000a90c783b */ /* 0x000eee0000004200 */
[C---:B----4-:R-:W-:Y:S08]  /*cc80*/  HMMA.16816.F32.BF16 R104, R8.reuse, R16, R104 ;  /* 0x000000100868723c */ /* 0x050ff00000041868 */
[C---:B------:R-:W-:Y:S01]  /*cc90*/  HMMA.16816.F32.BF16 R108, R8.reuse, R18, R108 ;  /* 0x00000012086c723c */ /* 0x040fe2000004186c */
[----:B------:R-:W4:Y:S07]  /*cca0*/  LDSM.16.MT88.4 R16, [R171+0x3800] ;  /* 0x00380000ab10783b */ /* 0x000f2e0000004200 */
[C---:B------:R-:W-:Y:S08]  /*ccb0*/  HMMA.16816.F32.BF16 R112, R8.reuse, R24, R112 ;  /* 0x000000180870723c */ /* 0x040ff00000041870 */
[C---:B------:R-:W-:Y:S08]  /*ccc0*/  HMMA.16816.F32.BF16 R116, R8.reuse, R26, R116 ;  /* 0x0000001a0874723c */ /* 0x040ff00000041874 */
[C---:B--2---:R-:W-:Y:S08]  /*ccd0*/  HMMA.16816.F32.BF16 R120, R8.reuse, R20, R120 ;  /* 0x000000140878723c */ /* 0x044ff00000041878 */
[C---:B------:R-:W-:Y:S01]  /*cce0*/  HMMA.16816.F32.BF16 R124, R8.reuse, R22, R124 ;  /* 0x00000016087c723c */ /* 0x040fe2000004187c */
[----:B------:R-:W2:Y:S07]  /*ccf0*/  LDSM.16.MT88.4 R20, [R170+0x3800] ;  /* 0x00380000aa14783b */ /* 0x000eae0000004200 */
[C---:B-1----:R-:W-:Y:S08]  /*cd00*/  HMMA.16816.F32.BF16 R36, R8.reuse, R4, R36 ;  /* 0x000000040824723c */ /* 0x042ff00000041824 */
[C---:B------:R-:W-:Y:S01]  /*cd10*/  HMMA.16816.F32.BF16 R40, R8.reuse, R6, R40 ;  /* 0x000000060828723c */ /* 0x040fe20000041828 */
[----:B------:R-:W1:Y:S07]  /*cd20*/  LDSM.16.MT88.4 R4, [R168+0x5800] ;  /* 0x00580000a804783b */ /* 0x000e6e0000004200 */
[C---:B---3--:R-:W-:Y:S08]  /*cd30*/  HMMA.16816.F32.BF16 R44, R8.reuse, R12, R44 ;  /* 0x0000000c082c723c */ /* 0x048ff0000004182c */
[C---:B------:R-:W-:Y:S01]  /*cd40*/  HMMA.16816.F32.BF16 R48, R8.reuse, R14, R48 ;  /* 0x0000000e0830723c */ /* 0x040fe20000041830 */
[----:B------:R-:W3:Y:S07]  /*cd50*/  LDSM.16.MT88.4 R12, [R169+0x5800] ;  /* 0x00580000a90c783b */ /* 0x000eee0000004200 */
[C---:B----4-:R-:W-:Y:S08]  /*cd60*/  HMMA.16816.F32.BF16 R52, R8.reuse, R16, R52 ;  /* 0x000000100834723c */ /* 0x050ff00000041834 */
[C---:B------:R-:W-:Y:S01]  /*cd70*/  HMMA.16816.F32.BF16 R56, R8.reuse, R18, R56 ;  /* 0x000000120838723c */ /* 0x040fe20000041838 */
[----:B------:R-:W4:Y:S07]  /*cd80*/  LDSM.16.MT88.4 R16, [R171+0x5800] ;  /* 0x00580000ab10783b */ /* 0x000f2e0000004200 */
[C---:B--2---:R-:W-:Y:S08]  /*cd90*/  HMMA.16816.F32.BF16 R60, R8.reuse, R20, R60 ;  /* 0x00000014083c723c */ /* 0x044ff0000004183c */
[C---:B------:R-:W-:Y:S01]  /*cda0*/  HMMA.16816.F32.BF16 R64, R8.reuse, R22, R64 ;  /* 0x000000160840723c */ /* 0x040fe20000041840 */
[----:B------:R-:W2:Y:S07]  /*cdb0*/  LDSM.16.MT88.4 R20, [R170+0x5800] ;  /* 0x00580000aa14783b */ /* 0x000eae0000004200 */
[C---:B-1----:R-:W-:Y:S07]  /*cdc0*/  HMMA.16816.F32.BF16 R68, R8.reuse, R4, R68 ;  /* 0x000000040844723c */ /* 0x042fee0000041844 */
[----:B------:R-:W-:Y:S01]  /*cdd0*/  FADD.FTZ R4, R138, R2 ;  /* 0x000000028a047221 */ /* 0x000fe20000010000 */
[C---:B------:R-:W-:Y:S04]  /*cde0*/  HMMA.16816.F32.BF16 R72, R8.reuse, R6, R72 ;  /* 0x000000060848723c */ /* 0x040fe80000041848 */
[----:B------:R-:W-:Y:S02]  /*cdf0*/  FADD.FTZ R2, R33, R0 ;  /* 0x0000000021027221 */ /* 0x000fe40000010000 */
[----:B------:R-:W-:Y:S02]  /*ce00*/  FADD.FTZ R0, R32, R4 ;  /* 0x0000000420007221 */ /* 0x000fe40000010000 */
[C---:B---3--:R-:W-:Y:S04]  /*ce10*/  HMMA.16816.F32.BF16 R76, R8.reuse, R12, R76 ;  /* 0x0000000c084c723c */ /* 0x048fe8000004184c */
[----:B------:R-:W-:Y:S02]  /*ce20*/  FADD.FTZ R2, R128, R2 ;  /* 0x0000000280027221 */ /* 0x000fe40000010000 */
[----:B------:R-:W-:Y:S01]  /*ce30*/  FADD.FTZ R0, R31, R0 ;  /* 0x000000001f007221 */ /* 0x000fe20000010000 */
[----:B------:R-:W-:Y:S01]  /*ce40*/  MOV R12, R3 ;  /* 0x00000003000c7202 */ /* 0x000fe20000000f00 */
[C---:B------:R-:W-:Y:S04]  /*ce50*/  HMMA.16816.F32.BF16 R80, R8.reuse, R14, R80 ;  /* 0x0000000e0850723c */ /* 0x040fe80000041850 */
[----:B------:R-:W-:Y:S01]  /*ce60*/  FADD.FTZ R2, R130, R2 ;  /* 0x0000000282027221 */ /* 0x000fe20000010000 */
[----:B------:R-:W-:Y:S01]  /*ce70*/  MOV R130, R129 ;  /* 0x0000008100827202 */ /* 0x000fe20000000f00 */
[----:B------:R-:W-:Y:S02]  /*ce80*/  FADD.FTZ R0, R30, R0 ;  /* 0x000000001e007221 */ /* 0x000fe40000010000 */
[C---:B----4-:R-:W-:Y:S04]  /*ce90*/  HMMA.16816.F32.BF16 R84, R8.reuse, R16, R84 ;  /* 0x000000100854723c */ /* 0x050fe80000041854 */
[----:B------:R-:W-:Y:S02]  /*cea0*/  FADD.FTZ R187, R136, R2 ;  /* 0x0000000288bb7221 */ /* 0x000fe40000010000 */
[----:B------:R-:W-:Y:S02]  /*ceb0*/  FADD.FTZ R190, R28, R0 ;  /* 0x000000001cbe7221 */ /* 0x000fe40000010000 */
[C---:B------:R-:W-:Y:S08]  /*cec0*/  HMMA.16816.F32.BF16 R88, R8.reuse, R18, R88 ;  /* 0x000000120858723c */ /* 0x040ff00000041858 */
[C---:B--2---:R-:W-:Y:S08]  /*ced0*/  HMMA.16816.F32.BF16 R92, R8.reuse, R20, R92 ;  /* 0x00000014085c723c */ /* 0x044ff0000004185c */
[----:B------:R-:W-:Y:S01]  /*cee0*/  HMMA.16816.F32.BF16 R96, R8, R22, R96 ;  /* 0x000000160860723c */ /* 0x000fe20000041860 */
[----:B------:R-:W-:-:S07]  /*cef0*/  @P0 BRA `(.L_x_539) ;  /* 0xffffd27000000947 */ /* 0x000fce000383ffff */
.L_x_528:
[----:B------:R-:W-:-:S13]  /*cf00*/  ISETP.GE.AND P0, PT, R178, R193, PT ;  /* 0x000000c1b200720c */ /* 0x000fda0003f06270 */
[----:B------:R-:W-:Y:S05]  /*cf10*/  @!P0 BRA `(.L_x_540) ;  /* 0x0000383000008947 */ /* 0x000fea0003800000 */
[----:B------:R-:W-:Y:S02]  /*cf20*/  MOV R131, R12 ;  /* 0x0000000c00837202 */ /* 0x000fe40000000f00 */
[----:B------:R-:W-:Y:S02]  /*cf30*/  MOV R130, R129 ;  /* 0x0000008100827202 */ /* 0x000fe40000000f00 */
.L_x_558:
[----:B------:R-:W-:Y:S04]  /*cf40*/  DEPBAR.LE SB0, 0x0 ;  /* 0x000080000000791a */ /* 0x000fe80000000000 */
[----:B------:R-:W-:Y:S01]  /*cf50*/  WARPSYNC 0xffffffff ;  /* 0xffffffff00007948 */ /* 0x000fe20003800000 */
[----:B------:R-:W-:Y:S01]  /*cf60*/  BAR.SYNC.DEFER_BLOCKING 0x0 ;  /* 0x0000000000007b1d */ /* 0x000fe20000010000 */
[----:B------:R-:W-:Y:S01]  /*cf70*/  SHF.R.S32.HI R0, RZ, 0x1f, R181 ;  /* 0x0000001fff007819 */ /* 0x000fe200000114b5 */
[C---:B------:R-:W-:Y:S01]  /*cf80*/  IMAD.WIDE.U32 R2, R181.reuse, c[0x0][0x208], RZ ;  /* 0x00008200b5027a25 */ /* 0x040fe200078e00ff */
[----:B------:R-:W-:Y:S02]  /*cf90*/  SHF.R.S32.HI R4, RZ, 0x1f, R180 ;  /* 0x0000001fff047819 */ /* 0x000fe400000114b4 */
[----:B------:R-:W-:Y:S01]  /*cfa0*/  SHF.R.S32.HI R5, RZ, 0x1f, R192 ;  /* 0x0000001fff057819 */ /* 0x000fe200000114c0 */
[----:B------:R-:W-:Y:S01]  /*cfb0*/  IMAD R0, R0, c[0x0][0x208], RZ ;  /* 0x0000820000007a24 */ /* 0x000fe200078e02ff */
[----:B------:R-:W-:Y:S01]  /*cfc0*/  SHF.R.S32.HI R6, RZ, 0x1f, R191 ;  /* 0x0000001fff067819 */ /* 0x000fe200000114bf */
[----:B------:R-:W-:Y:S01]  /*cfd0*/  IMAD R4, R4, c[0x0][0x218], RZ ;  /* 0x0000860004047a24 */ /* 0x000fe200078e02ff */
[----:B------:R-:W-:Y:S01]  /*cfe0*/  SHF.L.U64.HI R22, R192, 0x1, R5 ;  /* 0x00000001c0167819 */ /* 0x000fe20000010205 */
[----:B------:R-:W-:Y:S01]  /*cff0*/  IMAD R0, R181, c[0x0][0x20c], R0 ;  /* 0x00008300b5007a24 */ /* 0x000fe200078e0200 */
[----:B------:R-:W-:Y:S01]  /*d000*/  SHF.R.S32.HI R5, RZ, 0x1f, R182 ;  /* 0x0000001fff057819 */ /* 0x000fe200000114b6 */
[----:B------:R-:W-:Y:S01]  /*d010*/  IMAD R4, R180, c[0x0][0x21c], R4 ;  /* 0x00008700b4047a24 */ /* 0x000fe200078e0204 */
[C---:B------:R-:W-:Y:S01]  /*d020*/  IADD3 R172, R164.reuse, 0x5800, RZ ;  /* 0x00005800a4ac7810 */ /* 0x040fe20007ffe0ff */
[----:B------:R-:W-:Y:S01]  /*d030*/  IMAD.IADD R3, R3, 0x1, R0 ;  /* 0x0000000103037824 */ /* 0x000fe200078e0200 */
[----:B------:R-:W-:Y:S01]  /*d040*/  IADD3 R163, R164, 0x5000, RZ ;  /* 0x00005000a4a37810 */ /* 0x000fe20007ffe0ff */
[----:B------:R-:W-:Y:S01]  /*d050*/  IMAD.SHL.U32 R28, R192, 0x2, RZ ;  /* 0x00000002c01c7824 */ /* 0x000fe200078e00ff */
[----:B------:R-:W-:Y:S01]  /*d060*/  IADD3 R162, R164, 0x4800, RZ ;  /* 0x00004800a4a27810 */ /* 0x000fe20007ffe0ff */
[----:B------:R-:W-:Y:S01]  /*d070*/  IMAD.WIDE.U32 R2, R180, c[0x0][0x218], R2 ;  /* 0x00008600b4027a25 */ /* 0x000fe200078e0002 */
[C---:B------:R-:W-:Y:S02]  /*d080*/  IADD3 R161, R164.reuse, 0x4000, RZ ;  /* 0x00004000a4a17810 */ /* 0x040fe40007ffe0ff */
[----:B------:R-:W-:Y:S01]  /*d090*/  IADD3 R160, R164, 0x3800, RZ ;  /* 0x00003800a4a07810 */ /* 0x000fe20007ffe0ff */
[----:B------:R-:W-:Y:S01]  /*d0a0*/  IMAD.SHL.U32 R23, R191, 0x2, RZ ;  /* 0x00000002bf177824 */ /* 0x000fe200078e00ff */
[----:B------:R-:W-:Y:S01]  /*d0b0*/  IADD3 R0, P0, R206, R2, RZ ;  /* 0x00000002ce007210 */ /* 0x000fe20007f1e0ff */
[----:B------:R1:W2:Y:S01]  /*d0c0*/  LDSM.16.M88.4 R32, [R173] ;  /* 0x00000000ad20783b */ /* 0x0002a20000000200 */
[----:B------:R-:W-:Y:S01]  /*d0d0*/  IADD3 R129, R164, 0x3000, RZ ;  /* 0x00003000a4817810 */ /* 0x000fe20007ffe0ff */
[----:B------:R-:W-:Y:S01]  /*d0e0*/  IMAD.SHL.U32 R14, R182, 0x2, RZ ;  /* 0x00000002b60e7824 */ /* 0x000fe200078e00ff */
[----:B------:R-:W-:Y:S01]  /*d0f0*/  IADD3.X R2, R209, R3, R4, P0, !PT ;  /* 0x00000003d1027210 */ /* 0x000fe200007fe404 */
[----:B------:R1:W3:Y:S01]  /*d100*/  LDSM.16.M88.4 R8, [R165] ;  /* 0x00000000a508783b */ /* 0x0002e20000000200 */
[----:B------:R-:W-:Y:S02]  /*d110*/  LEA R4, P0, R0, c[0x0][0x1f8], 0x1 ;  /* 0x00007e0000047a11 */ /* 0x000fe400078008ff */
[----:B------:R-:W-:Y:S01]  /*d120*/  IADD3 R128, R164, 0x2800, RZ ;  /* 0x00002800a4807810 */ /* 0x000fe20007ffe0ff */
[----:B------:R1:W4:Y:S01]  /*d130*/  LDSM.16.M88.4 R16, [R165+0x800] ;  /* 0x00080000a510783b */ /* 0x0003220000000200 */
[----:B------:R-:W-:Y:S02]  /*d140*/  LEA.HI.X R12, R0, c[0x0][0x1fc], R2, 0x1, P0 ;  /* 0x00007f00000c7a11 */ /* 0x000fe400000f0c02 */
[----:B------:R-:W-:Y:S01]  /*d150*/  IADD3 R0, R164, 0x2000, RZ ;  /* 0x00002000a4007810 */ /* 0x000fe20007ffe0ff */
[----:B------:R1:W1:Y:S01]  /*d160*/  LDSM.16.M88.4 R24, [R165+0x1000] ;  /* 0x00100000a518783b */ /* 0x0002620000000200 */
[----:B------:R-:W-:Y:S02]  /*d170*/  SHF.L.U64.HI R15, R191, 0x1, R6 ;  /* 0x00000001bf0f7819 */ /* 0x000fe40000010206 */
[----:B------:R-:W-:Y:S01]  /*d180*/  SHF.L.U64.HI R13, R182, 0x1, R5 ;  /* 0x00000001b60d7819 */ /* 0x000fe20000010205 */
[----:B------:R1:W1:Y:S04]  /*d190*/  LDSM.16.M88.4 R136, [R165+0x1800] ;  /* 0x00180000a588783b */ /* 0x0002680000000200 */
[----:B------:R1:W1:Y:S04]  /*d1a0*/  LDSM.16.M88.4 R140, [R174] ;  /* 0x00000000ae8c783b */ /* 0x0002680000000200 */
[----:B------:R1:W1:Y:S04]  /*d1b0*/  LDSM.16.M88.4 R144, [R164] ;  /* 0x00000000a490783b */ /* 0x0002680000000200 */
[----:B------:R1:W1:Y:S04]  /*d1c0*/  LDSM.16.M88.4 R148, [R164+0x800] ;  /* 0x00080000a494783b */ /* 0x0002680000000200 */
[----:B------:R1:W1:Y:S04]  /*d1d0*/  LDSM.16.M88.4 R152, [R164+0x1000] ;  /* 0x00100000a498783b */ /* 0x0002680000000200 */
[----:B------:R1:W1:Y:S01]  /*d1e0*/  LDSM.16.M88.4 R156, [R164+0x1800] ;  /* 0x00180000a49c783b */ /* 0x0002620000000200 */
[----:B------:R-:W-:-:S05]  /*d1f0*/  BRA.DIV ~URZ, `(.L_x_541) ;  /* 0x00009c427f007947 */ /* 0x000fca000b800000 */
[----:B------:R4:W3:Y:S02]  /*d200*/  SHFL.IDX PT, R2, R12, RZ, 0x181f ;  /* 0x00181fff0c027589 */ /* 0x0008e400000e0000 */
.L_x_652:
[----:B------:R-:W5:Y:S01]  /*d210*/  SHFL.IDX PT, R5, R4, RZ, 0x181f ;  /* 0x00181fff04057589 */ /* 0x000f6200000e0000 */
[----:B------:R-:W-:Y:S01]  /*d220*/  ISETP.GE.AND P1, PT, R182, c[0x0][0x1d4], PT ;  /* 0x00007500b6007a0c */ /* 0x000fe20003f26270 */
[----:B------:R-:W-:Y:S01]  /*d230*/  BSSY B0, `(.L_x_542) ;  /* 0x0000104000007945 */ /* 0x000fe20003800000 */
[----:B------:R-:W-:Y:S02]  /*d240*/  ISETP.GE.AND P4, PT, R191, c[0x0][0x1d4], PT ;  /* 0x00007500bf007a0c */ /* 0x000fe40003f86270 */
[----:B------:R-:W4:Y:S01]  /*d250*/  SHFL.IDX PT, R3, R4, 0x1, 0x181f ;  /* 0x00381f0004037f89 */ /* 0x000f2200000e0000 */
[----:B------:R-:W-:Y:S02]  /*d260*/  SEL R177, RZ, 0x10, P1 ;  /* 0x00000010ffb17807 */ /* 0x000fe40000800000 */
[----:B------:R-:W-:Y:S02]  /*d270*/  ISETP.GE.AND P3, PT, R192, c[0x0][0x1d4], PT ;  /* 0x00007500c0007a0c */ /* 0x000fe40003f66270 */
[----:B------:R3:W2:Y:S01]  /*d280*/  SHFL.IDX PT, R4, R12, 0x1, 0x181f ;  /* 0x00381f000c047f89 */ /* 0x0006a200000e0000 */
[C---:B-----5:R-:W-:Y:S05]  /*d290*/  IADD3 R6, P0, R5.reuse, R14, RZ ;  /* 0x0000000e05067210 */ /* 0x060fea0007f1e0ff */
[C---:B---3--:R-:W-:Y:S01]  /*d2a0*/  IMAD.X R7, R2.reuse, 0x1, R13, P0 ;  /* 0x0000000102077824 */ /* 0x048fe200000e060d */
[C---:B----4-:R-:W-:Y:S04]  /*d2b0*/  IADD3 R12, P2, R5.reuse, R28, RZ ;  /* 0x0000001c050c7210 */ /* 0x050fe80007f5e0ff */
[----:B------:R3:W-:Y:S02]  /*d2c0*/  LDGSTS.E.BYPASS.LTC128B.128 [R179+0x100], [R6.64], !P1 ;  /* 0x0010000006b37fae */ /* 0x0007e4000c901d48 */
[----:B---3--:R-:W-:Y:S05]  /*d2d0*/  IADD3 R6, P0, R5, R23, RZ ;  /* 0x0000001705067210 */ /* 0x008fea0007f1e0ff */
[----:B------:R-:W-:Y:S05]  /*d2e0*/  IMAD.X R7, R2, 0x1, R15, P0 ;  /* 0x0000000102077824 */ /* 0x000fea00000e060f */
[----:B------:R3:W-:Y:S02]  /*d2f0*/  LDGSTS.E.BYPASS.LTC128B.128 [R179+0x2100], [R6.64], !P4 ;  /* 0x0210000006b37fae */ /* 0x0007e4000e101d48 */
[----:B---3--:R-:W-:Y:S04]  /*d300*/  IADD3 R6, -R177, 0x10, RZ ;  /* 0x00000010b1067810 */ /* 0x008fe80007ffe1ff */
[----:B------:R-:W-:Y:S04]  /*d310*/  LOP3.LUT R6, R6, 0xf, RZ, 0xc0, !PT ;  /* 0x0000000f06067812 */ /* 0x000fe800078ec0ff */
[-C--:B------:R-:W-:Y:S02]  /*d320*/  IADD3 R20, P1, P0, R6, R3.reuse, R14 ;  /* 0x0000000306147210 */ /* 0x080fe4000783e00e */
[----:B------:R-:W-:Y:S02]  /*d330*/  SEL R6, RZ, 0x10, P4 ;  /* 0x00000010ff067807 */ /* 0x000fe40002000000 */
[-C--:B--2---:R-:W-:Y:S02]  /*d340*/  IADD3.X R21, RZ, R4.reuse, R13, P1, P0 ;  /* 0x00000004ff157210 */ /* 0x084fe40000fe040d */
[----:B------:R-:W-:Y:S04]  /*d350*/  IADD3 R7, -R6, 0x10, RZ ;  /* 0x0000001006077810 */ /* 0x000fe80007ffe1ff */
[----:B------:R-:W-:Y:S04]  /*d360*/  LOP3.LUT R7, R7, 0xf, RZ, 0xc0, !PT ;  /* 0x0000000f07077812 */ /* 0x000fe800078ec0ff */
[-C--:B------:R-:W-:Y:S02]  /*d370*/  IADD3 R14, P1, P0, R7, R3.reuse, R23 ;  /* 0x00000003070e7210 */ /* 0x080fe4000783e017 */
[----:B------:R-:W-:Y:S02]  /*d380*/  SEL R7, RZ, 0x10, P3 ;  /* 0x00000010ff077807 */ /* 0x000fe40001800000 */
[-C--:B------:R-:W-:Y:S02]  /*d390*/  IADD3.X R15, RZ, R4.reuse, R15, P1, P0 ;  /* 0x00000004ff0f7210 */ /* 0x080fe40000fe040f */
[----:B------:R-:W-:Y:S04]  /*d3a0*/  IADD3 R13, -R7, 0x10, RZ ;  /* 0x00000010070d7810 */ /* 0x000fe80007ffe1ff */
[----:B------:R-:W-:Y:S04]  /*d3b0*/  LOP3.LUT R13, R13, 0xf, RZ, 0xc0, !PT ;  /* 0x0000000f0d0d7812 */ /* 0x000fe800078ec0ff */
[----:B------:R-:W-:Y:S01]  /*d3c0*/  IADD3 R28, P1, P0, R13, R3, R28 ;  /* 0x000000030d1c7210 */ /* 0x000fe2000783e01c */
[--C-:B------:R-:W-:Y:S03]  /*d3d0*/  IMAD.X R13, R2, 0x1, R22.reuse, P2 ;  /* 0x00000001020d7824 */ /* 0x100fe600010e0616 */
[----:B------:R-:W-:Y:S02]  /*d3e0*/  IADD3.X R29, RZ, R4, R22, P1, P0 ;  /* 0x00000004ff1d7210 */ /* 0x000fe40000fe0416 */
[----:B------:R-:W-:Y:S01]  /*d3f0*/  ISETP.NE.U32.AND P0, PT, R177, RZ, PT ;  /* 0x000000ffb100720c */ /* 0x000fe20003f05070 */
[----:B------:R2:W-:Y:S11]  /*d400*/  LDGSTS.E.BYPASS.LTC128B.128 [R179+0x4100], [R12.64], !P3 ;  /* 0x041000000cb37fae */ /* 0x0005f6000d901d48 */
[----:B------:R-:W-:Y:S01]  /*d410*/  @!UPT UIADD3 URZ, URZ, URZ, URZ ;  /* 0x0000003f3f3ff290 */ /* 0x000fe2000fffe03f */
[----:B------:R3:W-:Y:S01]  /*d420*/  LDGSTS.E.BYPASS.LTC128B.128.ZFILL [R179+0x1100], [R20.64], P0 ;  /* 0x0110000014b37fae */ /* 0x0007e20008141d48 */
[----:B------:R-:W-:Y:S11]  /*d430*/  ISETP.NE.U32.AND P0, PT, R6, RZ, PT ;  /* 0x000000ff0600720c */ /* 0x000ff60003f05070 */
[----:B------:R-:W-:Y:S02]  /*d440*/  @!UPT UIADD3 URZ, URZ, URZ, URZ ;  /* 0x0000003f3f3ff290 */ /* 0x000fe4000fffe03f */
[----:B------:R2:W-:Y:S01]  /*d450*/  LDGSTS.E.BYPASS.LTC128B.128.ZFILL [R179+0x3100], [R14.64], P0 ;  /* 0x031000000eb37fae */ /* 0x0005e20008141d48 */
[----:B------:R-:W-:Y:S02]  /*d460*/  ISETP.NE.U32.AND P0, PT, R7, RZ, PT ;  /* 0x000000ff0700720c */ /* 0x000fe40003f05070 */
[C---:B------:R-:W-:Y:S08]  /*d470*/  HMMA.16816.F32.BF16 R4, R32.reuse, R8, RZ ;  /* 0x000000082004723c */ /* 0x040ff000000418ff */
[C---:B------:R-:W-:Y:S03]  /*d480*/  HMMA.16816.F32.BF16 R8, R32.reuse, R10, RZ ;  /* 0x0000000a2008723c */ /* 0x040fe600000418ff */
[----:B------:R4:W-:Y:S01]  /*d490*/  LDGSTS.E.BYPASS.LTC128B.128.ZFILL [R179+0x5100], [R28.64], P0 ;  /* 0x051000001cb37fae */ /* 0x0009e20008141d48 */
[----:B------:R-:W-:Y:S04]  /*d4a0*/  ISETP.GT.AND P0, PT, R178, R193, PT ;  /* 0x000000c1b200720c */ /* 0x000fe80003f04270 */
[----:B------:R-:W0:Y:S01]  /*d4b0*/  LDGDEPBAR ;  /* 0x00000000000079af */ /* 0x000e220000000000 */
[C---:B--2---:R-:W-:Y:S08]  /*d4c0*/  HMMA.16816.F32.BF16 R12, R32.reuse, R16, RZ ;  /* 0x00000010200c723c */ /* 0x044ff000000418ff */
        /* <DEDUP_REMOVED lines=17> */
[----:B------:R-:W3:Y:S05]  /*d5e0*/  LDSM.16.M88.4 R140, [R167+0x1000] ;  /* 0x00100000a78c783b */ /* 0x000eea0000000200 */
[----:B------:R-:W-:Y:S02]  /*d5f0*/  LDSM.16.M88.4 R156, [R129] ;  /* 0x00000000819c783b */ /* 0x000fe40000000200 */
        /* <DEDUP_REMOVED lines=11> */
[----:B------:R-:W2:Y:S05]  /*d6b0*/  LDSM.16.M88.4 R136, [R166+-0x3000] ;  /* 0xffd00000a688783b */ /* 0x000eaa0000000200 */
[----:B------:R-:W3:Y:S02]  /*d6c0*/  LDSM.16.M88.4 R152, [R166+-0x2800] ;  /* 0xffd80000a698783b */ /* 0x000ee40000000200 */
        /* <DEDUP_REMOVED lines=25> */
[----:B------:R-:W-:Y:S02]  /*d860*/  LDSM.16.M88.4 R152, [R167+0x2800] ;  /* 0x00280000a798783b */ /* 0x000fe40000000200 */
[C---:B-1----:R-:W-:Y:S08]  /*d870*/  HMMA.16816.F32.BF16 R4, R140.reuse, R144, R4 ;  /* 0x000000908c04723c */ /* 0x042ff00000041804 */
[C---:B------:R-:W-:Y:S01]  /*d880*/  HMMA.16816.F32.BF16 R8, R140.reuse, R146, R8 ;  /* 0x000000928c08723c */ /* 0x040fe20000041808 */
[----:B------:R-:W-:Y:S07]  /*d890*/  LDSM.16.M88.4 R144, [R176+0x4000] ;  /* 0x00400000b090783b */ /* 0x000fee0000000200 */
[C---:B------:R-:W-:Y:S08]  /*d8a0*/  HMMA.16816.F32.BF16 R12, R140.reuse, R148, R12 ;  /* 0x000000948c0c723c */ /* 0x040ff0000004180c */
[C---:B------:R-:W-:Y:S01]  /*d8b0*/  HMMA.16816.F32.BF16 R16, R140.reuse, R150, R16 ;  /* 0x000000968c10723c */ /* 0x040fe20000041810 */
[----:B------:R-:W1:Y:S07]  /*d8c0*/  LDSM.16.M88.4 R148, [R167+0x2000] ;  /* 0x00200000a794783b */ /* 0x000e6e0000000200 */
[C---:B------:R-:W-:Y:S08]  /*d8d0*/  HMMA.16816.F32.BF16 R20, R140.reuse, R156, R20 ;  /* 0x0000009c8c14723c */ /* 0x040ff00000041814 */
[C---:B------:R-:W-:Y:S01]  /*d8e0*/  HMMA.16816.F32.BF16 R24, R140.reuse, R158, R24 ;  /* 0x0000009e8c18723c */ /* 0x040fe20000041818 */
[----:B------:R-:W3:Y:S07]  /*d8f0*/  LDSM.16.M88.4 R156, [R167+0x3000] ;  /* 0x00300000a79c783b */ /* 0x000eee0000000200 */
[C---:B--2---:R-:W-:Y:S08]  /*d900*/  HMMA.16816.F32.BF16 R28, R140.reuse, R136, R28 ;  /* 0x000000888c1c723c */ /* 0x044ff0000004181c */
[----:B------:R-:W-:Y:S01]  /*d910*/  HMMA.16816.F32.BF16 R32, R140, R138, R32 ;  /* 0x0000008a8c20723c */ /* 0x000fe20000041820 */
[----:B------:R-:W2:Y:S05]  /*d920*/  LDSM.16.M88.4 R136, [R167+0x3800] ;  /* 0x00380000a788783b */ /* 0x000eaa0000000200 */
[----:B------:R-:W-:Y:S02]  /*d930*/  LDSM.16.M88.4 R140, [R175+0x4000] ;  /* 0x00400000af8c783b */ /* 0x000fe40000000200 */
[C---:B-1----:R-:W-:Y:S08]  /*d940*/  HMMA.16816.F32.BF16 R4, R144.reuse, R148, R4 ;  /* 0x000000949004723c */ /* 0x042ff00000041804 */
[C---:B------:R-:W-:Y:S01]  /*d950*/  HMMA.16816.F32.BF16 R8, R144.reuse, R150, R8 ;  /* 0x000000969008723c */ /* 0x040fe20000041808 */
[----:B------:R-:W1:Y:S07]  /*d960*/  LDSM.16.M88.4 R148, [R166+-0x2000] ;  /* 0xffe00000a694783b */ /* 0x000e6e0000000200 */
[C---:B------:R-:W-:Y:S08]  /*d970*/  HMMA.16816.F32.BF16 R12, R144.reuse, R152, R12 ;  /* 0x00000098900c723c */ /* 0x040ff0000004180c */
[C---:B------:R-:W-:Y:S01]  /*d980*/  HMMA.16816.F32.BF16 R16, R144.reuse, R154, R16 ;  /* 0x0000009a9010723c */ /* 0x040fe20000041810 */
[----:B------:R-:W4:Y:S07]  /*d990*/  LDSM.16.M88.4 R152, [R166+-0x1800] ;  /* 0xffe80000a698783b */ /* 0x000f2e0000000200 */
[C---:B---3--:R-:W-:Y:S08]  /*d9a0*/  HMMA.16816.F32.BF16 R20, R144.reuse, R156, R20 ;  /* 0x0000009c9014723c */ /* 0x048ff00000041814 */
[C---:B------:R-:W-:Y:S01]  /*d9b0*/  HMMA.16816.F32.BF16 R24, R144.reuse, R158, R24 ;  /* 0x0000009e9018723c */ /* 0x040fe20000041818 */
[----:B------:R-:W3:Y:S07]  /*d9c0*/  LDSM.16.M88.4 R156, [R166+-0x1000] ;  /* 0xfff00000a69c783b */ /* 0x000eee0000000200 */
[C---:B--2---:R-:W-:Y:S08]  /*d9d0*/  HMMA.16816.F32.BF16 R28, R144.reuse, R136, R28 ;  /* 0x00000088901c723c */ /* 0x044ff0000004181c */
[----:B------:R-:W-:Y:S01]  /*d9e0*/  HMMA.16816.F32.BF16 R32, R144, R138, R32 ;  /* 0x0000008a9020723c */ /* 0x000fe20000041820 */
[----:B------:R-:W2:Y:S05]  /*d9f0*/  LDSM.16.M88.4 R136, [R166+-0x800] ;  /* 0xfff80000a688783b */ /* 0x000eaa0000000200 */
[----:B------:R-:W-:Y:S02]  /*da00*/  LDSM.16.M88.4 R144, [R173+0x8000] ;  /* 0x00800000ad90783b */ /* 0x000fe40000000200 */
[C---:B-1----:R-:W-:Y:S08]  /*da10*/  HMMA.16816.F32.BF16 R4, R140.reuse, R148, R4 ;  /* 0x000000948c04723c */ /* 0x042ff00000041804 */
[C---:B------:R-:W-:Y:S01]  /*da20*/  HMMA.16816.F32.BF16 R8, R140.reuse, R150, R8 ;  /* 0x000000968c08723c */ /* 0x040fe20000041808 */
[----:B------:R-:W1:Y:S07]  /*da30*/  LDSM.16.M88.4 R148, [R165+0x4000] ;  /* 0x00400000a594783b */ /* 0x000e6e0000000200 */
[C---:B----4-:R-:W-:Y:S08]  /*da40*/  HMMA.16816.F32.BF16 R12, R140.reuse, R152, R12 ;  /* 0x000000988c0c723c */ /* 0x050ff0000004180c */
[C---:B------:R-:W-:Y:S01]  /*da50*/  HMMA.16816.F32.BF16 R16, R140.reuse, R154, R16 ;  /* 0x0000009a8c10723c */ /* 0x040fe20000041810 */
[----:B------:R-:W4:Y:S07]  /*da60*/  LDSM.16.M88.4 R152, [R165+0x4800] ;  /* 0x00480000a598783b */ /* 0x000f2e0000000200 */
[C---:B---3--:R-:W-:Y:S08]  /*da70*/  HMMA.16816.F32.BF16 R20, R140.reuse, R156, R20 ;  /* 0x0000009c8c14723c */ /* 0x048ff00000041814 */
        /* <DEDUP_REMOVED lines=8> */
[----:B------:R-:W1:Y:S07]  /*db00*/  LDSM.16.M88.4 R148, [R161] ;  /* 0x00000000a194783b */ /* 0x000e6e0000000200 */
[C---:B----4-:R-:W-:Y:S08]  /*db10*/  HMMA.16816.F32.BF16 R12, R144.reuse, R152, R12 ;  /* 0x00000098900c723c */ /* 0x050ff0000004180c */
[C---:B------:R-:W-:Y:S01]  /*db20*/  HMMA.16816.F32.BF16 R16, R144.reuse, R154, R16 ;  /* 0x0000009a9010723c */ /* 0x040fe20000041810 */
[----:B------:R-:W4:Y:S05]  /*db30*/  LDSM.16.M88.4 R152, [R162] ;  /* 0x00000000a298783b */ /* 0x000f2a0000000200 */
[----:B------:R-:W5:Y:S02]  /*db40*/  LDSM.16.M88.4 R160, [R163] ;  /* 0x00000000a3a0783b */ /* 0x000f640000000200 */
[C---:B---3--:R-:W-:Y:S08]  /*db50*/  HMMA.16816.F32.BF16 R20, R144.reuse, R156, R20 ;  /* 0x0000009c9014723c */ /* 0x048ff00000041814 */
[C---:B------:R-:W-:Y:S01]  /*db60*/  HMMA.16816.F32.BF16 R24, R144.reuse, R158, R24 ;  /* 0x0000009e9018723c */ /* 0x040fe20000041818 */
[----:B------:R-:W3:Y:S07]  /*db70*/  LDSM.16.M88.4 R156, [R172] ;  /* 0x00000000ac9c783b */ /* 0x000eee0000000200 */
[C---:B--2---:R-:W-:Y:S08]  /*db80*/  HMMA.16816.F32.BF16 R28, R144.reuse, R136, R28 ;  /* 0x00000088901c723c */ /* 0x044ff0000004181c */
[----:B------:R-:W-:Y:S01]  /*db90*/  HMMA.16816.F32.BF16 R32, R144, R138, R32 ;  /* 0x0000008a9020723c */ /* 0x000fe20000041820 */
[----:B------:R-:W-:Y:S05]  /*dba0*/  LDSM.16.M88.4 R136, [R176+0x8000] ;  /* 0x00800000b088783b */ /* 0x000fea0000000200 */
[----:B------:R-:W2:Y:S02]  /*dbb0*/  LDSM.16.M88.4 R144, [R167+0x4000] ;  /* 0x00400000a790783b */ /* 0x000ea40000000200 */
[C---:B-1----:R-:W-:Y:S08]  /*dbc0*/  HMMA.16816.F32.BF16 R4, R140.reuse, R148, R4 ;  /* 0x000000948c04723c */ /* 0x042ff00000041804 */
[C---:B------:R-:W-:Y:S01]  /*dbd0*/  HMMA.16816.F32.BF16 R8, R140.reuse, R150, R8 ;  /* 0x000000968c08723c */ /* 0x040fe20000041808 */
[----:B------:R-:W1:Y:S07]  /*dbe0*/  LDSM.16.M88.4 R148, [R167+0x4800] ;  /* 0x00480000a794783b */ /* 0x000e6e0000000200 */
[C---:B----4-:R-:W-:Y:S08]  /*dbf0*/  HMMA.16816.F32.BF16 R12, R140.reuse, R152, R12 ;  /* 0x000000988c0c723c */ /* 0x050ff0000004180c */
[C---:B------:R-:W-:Y:S01]  /*dc00*/  HMMA.16816.F32.BF16 R16, R140.reuse, R154, R16 ;  /* 0x0000009a8c10723c */ /* 0x040fe20000041810 */
[----:B------:R-:W4:Y:S07]  /*dc10*/  LDSM.16.M88.4 R152, [R167+0x5000] ;  /* 0x00500000a798783b */ /* 0x000f2e0000000200 */
[C---:B-----5:R-:W-:Y:S08]  /*dc20*/  HMMA.16816.F32.BF16 R20, R140.reuse, R160, R20 ;  /* 0x000000a08c14723c */ /* 0x060ff00000041814 */
[C---:B------:R-:W-:Y:S01]  /*dc30*/  HMMA.16816.F32.BF16 R24, R140.reuse, R162, R24 ;  /* 0x000000a28c18723c */ /* 0x040fe20000041818 */
[----:B------:R-:W5:Y:S07]  /*dc40*/  LDSM.16.M88.4 R160, [R167+0x5800] ;  /* 0x00580000a7a0783b */ /* 0x000f6e0000000200 */
[C---:B---3--:R-:W-:Y:S08]  /*dc50*/  HMMA.16816.F32.BF16 R28, R140.reuse, R156, R28 ;  /* 0x0000009c8c1c723c */ /* 0x048ff0000004181c */
[----:B------:R-:W-:Y:S01]  /*dc60*/  HMMA.16816.F32.BF16 R32, R140, R158, R32 ;  /* 0x0000009e8c20723c */ /* 0x000fe20000041820 */
[----:B------:R-:W-:Y:S05]  /*dc70*/  LDSM.16.M88.4 R140, [R175+0x8000] ;  /* 0x00800000af8c783b */ /* 0x000fea0000000200 */
[----:B------:R-:W-:Y:S02]  /*dc80*/  LDSM.16.M88.4 R156, [R166+0x1800] ;  /* 0x00180000a69c783b */ /* 0x000fe40000000200 */
[C---:B--2---:R-:W-:Y:S08]  /*dc90*/  HMMA.16816.F32.BF16 R4, R136.reuse, R144, R4 ;  /* 0x000000908804723c */ /* 0x044ff00000041804 */
[C---:B------:R-:W-:Y:S01]  /*dca0*/  HMMA.16816.F32.BF16 R8, R136.reuse, R146, R8 ;  /* 0x000000928808723c */ /* 0x040fe20000041808 */
[----:B------:R-:W2:Y:S07]  /*dcb0*/  LDSM.16.M88.4 R144, [R166] ;  /* 0x00000000a690783b */ /* 0x000eae0000000200 */
[C---:B-1----:R-:W-:Y:S08]  /*dcc0*/  HMMA.16816.F32.BF16 R12, R136.reuse, R148, R12 ;  /* 0x00000094880c723c */ /* 0x042ff0000004180c */
[C---:B------:R-:W-:Y:S01]  /*dcd0*/  HMMA.16816.F32.BF16 R16, R136.reuse, R150, R16 ;  /* 0x000000968810723c */ /* 0x040fe20000041810 */
[----:B------:R-:W1:Y:S07]  /*dce0*/  LDSM.16.M88.4 R148, [R166+0x800] ;  /* 0x00080000a694783b */ /* 0x000e6e0000000200 */
[C---:B----4-:R-:W-:Y:S08]  /*dcf0*/  HMMA.16816.F32.BF16 R20, R136.reuse, R152, R20 ;  /* 0x000000988814723c */ /* 0x050ff00000041814 */
[C---:B------:R-:W-:Y:S01]  /*dd00*/  HMMA.16816.F32.BF16 R24, R136.reuse, R154, R24 ;  /* 0x0000009a8818723c */ /* 0x040fe20000041818 */
[----:B------:R-:W3:Y:S01]  /*dd10*/  LDSM.16.M88.4 R152, [R166+0x1000] ;  /* 0x00100000a698783b */ /* 0x000ee20000000200 */
[----:B------:R-:W-:Y:S04]  /*dd20*/  DEPBAR.LE SB0, 0x0 ;  /* 0x000080000000791a */ /* 0x000fe80000000000 */
[----:B------:R-:W-:Y:S02]  /*dd30*/  BAR.SYNC.DEFER_BLOCKING 0x0 ;  /* 0x0000000000007b1d */ /* 0x000fe40000010000 */
[C---:B-----5:R-:W-:Y:S08]  /*dd40*/  HMMA.16816.F32.BF16 R28, R136.reuse, R160, R28 ;  /* 0x000000a0881c723c */ /* 0x060ff0000004181c */
[----:B------:R-:W-:Y:S08]  /*dd50*/  HMMA.16816.F32.BF16 R32, R136, R162, R32 ;  /* 0x000000a28820723c */ /* 0x000ff00000041820 */
[C---:B--2---:R-:W-:Y:S08]  /*dd60*/  HMMA.16816.F32.BF16 R4, R140.reuse, R144, R4 ;  /* 0x000000908c04723c */ /* 0x044ff00000041804 */
[C---:B------:R-:W-:Y:S08]  /*dd70*/  HMMA.16816.F32.BF16 R8, R140.reuse, R146, R8 ;  /* 0x000000928c08723c */ /* 0x040ff00000041808 */
[C---:B-1----:R-:W-:Y:S08]  /*dd80*/  HMMA.16816.F32.BF16 R12, R140.reuse, R148, R12 ;  /* 0x000000948c0c723c */ /* 0x042ff0000004180c */
[C---:B------:R-:W-:Y:S08]  /*dd90*/  HMMA.16816.F32.BF16 R16, R140.reuse, R150, R16 ;  /* 0x000000968c10723c */ /* 0x040ff00000041810 */
[C---:B---3--:R-:W-:Y:S08]  /*dda0*/  HMMA.16816.F32.BF16 R20, R140.reuse, R152, R20 ;  /* 0x000000988c14723c */ /* 0x048ff00000041814 */
[C---:B------:R-:W-:Y:S08]  /*ddb0*/  HMMA.16816.F32.BF16 R24, R140.reuse, R154, R24 ;  /* 0x0000009a8c18723c */ /* 0x040ff00000041818 */
[C---:B------:R-:W-:Y:S08]  /*ddc0*/  HMMA.16816.F32.BF16 R28, R140.reuse, R156, R28 ;  /* 0x0000009c8c1c723c */ /* 0x040ff0000004181c */
        /* <DEDUP_REMOVED lines=40> */
.L_x_653:
[----:B------:R-:W-:-:S05]  /*e050*/  BRA.DIV ~URZ, `(.L_x_545) ;  /* 0x00008ec27f007947 */ /* 0x000fca000b800000 */
[----:B------:R-:W3:Y:S01]  /*e060*/  SHFL.IDX PT, R0, R138, RZ, 0x181f ;  /* 0x00181fff8a007589 */ /* 0x000ee200000e0000 */
[C---:B------:R-:W-:Y:S04]  /*e070*/  IADD3 R2, -R177.reuse, 0x10, RZ ;  /* 0x00000010b1027810 */ /* 0x040fe80007ffe1ff */
[----:B------:R-:W-:Y:S04]  /*e080*/  LOP3.LUT R2, R2, 0xf, RZ, 0xc0, !PT ;  /* 0x0000000f02027812 */ /* 0x000fe800078ec0ff */
[----:B---3--:R-:W-:Y:S04]  /*e090*/  IADD3 R2, P1, P0, R2, R0, R142 ;  /* 0x0000000002027210 */ /* 0x008fe8000783e08e */
[----:B--2---:R-:W-:Y:S02]  /*e0a0*/  IADD3.X R3, RZ, R128, R139, P1, P0 ;  /* 0x00000080ff037210 */ /* 0x004fe40000fe048b */
[----:B------:R-:W-:Y:S11]  /*e0b0*/  ISETP.NE.U32.AND P0, PT, R177, RZ, PT ;  /* 0x000000ffb100720c */ /* 0x000ff60003f05070 */
[----:B------:R-:W-:Y:S02]  /*e0c0*/  @!UPT UIADD3 URZ, URZ, URZ, URZ ;  /* 0x0000003f3f3ff290 */ /* 0x000fe4000fffe03f */
        /* <DEDUP_REMOVED lines=11> */
.L_x_654:
[C---:B---3--:R-:W-:Y:S02]  /*e180*/  IADD3 R2, -R177.reuse, 0x10, RZ ;  /* 0x00000010b1027810 */ /* 0x048fe40007ffe1ff */
[----:B------:R-:W-:Y:S02]  /*e190*/  ISETP.NE.U32.AND P0, PT, R177, RZ, PT ;  /* 0x000000ffb100720c */ /* 0x000fe40003f05070 */
[----:B------:R-:W-:Y:S04]  /*e1a0*/  LOP3.LUT R2, R2, 0xf, RZ, 0xc0, !PT ;  /* 0x0000000f02027812 */ /* 0x000fe800078ec0ff */
[----:B--2---:R-:W-:Y:S04]  /*e1b0*/  IADD3 R2, P2, P1, R2, R0, R142 ;  /* 0x0000000002027210 */ /* 0x004fe8000795e08e */
[----:B----4-:R-:W-:Y:S05]  /*e1c0*/  IADD3.X R3, RZ, R128, R139, P2, P1 ;  /* 0x00000080ff037210 */ /* 0x010fea00017e248b */
[----:B------:R-:W-:Y:S01]  /*e1d0*/  @!PT LDS RZ, [RZ] ;  /* 0x00000000fffff984 */ /* 0x000fe20000000800 */
[----:B------:R-:W-:Y:S01]  /*e1e0*/  @!PT LDS RZ, [RZ] ;  /* 0x00000000fffff984 */ /* 0x000fe20000000800 */
[----:B------:R-:W-:Y:S01]  /*e1f0*/  @!PT LDS RZ, [RZ] ;  /* 0x00000000fffff984 */ /* 0x000fe20000000800 */
[----:B------:R2:W-:Y:S01]  /*e200*/  LDGSTS.E.BYPASS.LTC128B.128.ZFILL [R179+0x7100], [R2.64], P0 ;  /* 0x0710000002b37fae */ /* 0x0005e20008141d48 */
[----:B------:R-:W-:Y:S05]  /*e210*/  IADD3 R136, P0, R0, R143, RZ ;  /* 0x0000008f00887210 */ /* 0x000fea0007f1e0ff */
[----:B------:R-:W-:Y:S05]  /*e220*/  IMAD.X R137, R128, 0x1, R140, P0 ;  /* 0x0000000180897824 */ /* 0x000fea00000e068c */
[----:B------:R3:W-:Y:S01]  /*e230*/  LDGSTS.E.BYPASS.LTC128B.128 [R179+0x9100], [R136.64], !P4 ;  /* 0x0910000088b37fae */ /* 0x0007e2000e101d48 */
[----:B--2---:R-:W-:Y:S05]  /*e240*/  IADD3 R2, P0, R0, R144, RZ ;  /* 0x0000009000027210 */ /* 0x004fea0007f1e0ff */
[----:B------:R-:W-:Y:S05]  /*e250*/  IMAD.X R3, R128, 0x1, R141, P0 ;  /* 0x0000000180037824 */ /* 0x000fea00000e068d */
[----:B------:R3:W-:Y:S03]  /*e260*/  LDGSTS.E.BYPASS.LTC128B.128 [R179+0xb100], [R2.64], !P3 ;  /* 0x0b10000002b37fae */ /* 0x0007e6000d901d48 */
.L_x_543:
[----:B------:R-:W-:Y:S05]  /*e270*/  BSYNC B0 ;  /* 0x0000000000007941 */ /* 0x000fea0003800000 */
.L_x_542:
[----:B---3--:R-:W-:Y:S01]  /*e280*/  LOP3.LUT R136, RZ, c[0x0][0x324], RZ, 0x33, !PT ;  /* 0x0000c900ff887a12 */ /* 0x008fe200078e33ff */
[----:B------:R-:W-:Y:S01]  /*e290*/  IMAD.MOV.U32 R0, RZ, RZ, c[0x0][0x2c4] ;  /* 0x0000b100ff007624 */ /* 0x000fe200078e00ff */
[----:B------:R-:W0:Y:S01]  /*e2a0*/  LDGDEPBAR ;  /* 0x00000000000079af */ /* 0x000e220000000000 */
[----:B-1----:R-:W-:Y:S02]  /*e2b0*/  IMAD.SHL.U32 R129, R178, 0x40, RZ ;  /* 0x00000040b2817824 */ /* 0x002fe400078e00ff */
[----:B------:R-:W-:Y:S01]  /*e2c0*/  IMAD.IADD R128, R211, 0x1, R210 ;  /* 0x00000001d3807824 */ /* 0x000fe200078e02d2 */
[----:B------:R-:W-:Y:S02]  /*e2d0*/  ISETP.NE.AND P0, PT, R0, 0x1, PT ;  /* 0x000000010000780c */ /* 0x000fe40003f05270 */
[----:B------:R-:W-:Y:S04]  /*e2e0*/  IADD3 R0, -R198, 0x1, -R129 ;  /* 0x00000001c6007810 */ /* 0x000fe80007ffe981 */
[----:B------:R-:W-:Y:S04]  /*e2f0*/  IADD3 R0, -R195, R0, R194 ;  /* 0x00000000c3007210 */ /* 0x000fe80007ffe1c2 */
[----:B------:R-:W-:Y:S03]  /*e300*/  IADD3 R137, R0, c[0x0][0x328], RZ ;  /* 0x0000ca0000897a10 */ /* 0x000fe60007ffe0ff */
[----:B------:R-:W-:Y:S05]  /*e310*/  @P0 IMAD.HI.U32 R2, R128, c[0x0][0x2c8], RZ ;  /* 0x0000b20080020a27 */ /* 0x000fea00078e00ff */
[----:B------:R-:W-:Y:S01]  /*e320*/  @P0 SHF.R.U32.HI R128, RZ, c[0x0][0x2cc], R2 ;  /* 0x0000b300ff800a19 */ /* 0x000fe20000011602 */
[----:B------:R-:W-:-:S05]  /*e330*/  BRA.DIV ~URZ, `(.L_x_546) ;  /* 0x00008e027f007947 */ /* 0x000fca000b800000 */
[----:B------:R1:W2:Y:S02]  /*e340*/  SHFL.IDX PT, R3, R128, RZ, 0x1c1f ;  /* 0x001c1fff80037589 */ /* 0x0002a400000e0000 */
.L_x_655:
[----:B------:R-:W-:Y:S02]  /*e350*/  IMAD.MOV.U32 R2, RZ, RZ, c[0x0][0x32c] ;  /* 0x0000cb00ff027624 */ /* 0x000fe400078e00ff */
[----:B------:R-:W-:Y:S03]  /*e360*/  IMAD.IADD R136, R136, 0x1, R0 ;  /* 0x0000000188887824 */ /* 0x000fe600078e0200 */
[----:B------:R-:W-:Y:S02]  /*e370*/  ISETP.GE.AND P0, PT, R2, 0x1, PT ;  /* 0x000000010200780c */ /* 0x000fe40003f06270 */
[-C--:B--2---:R-:W-:Y:S02]  /*e380*/  IADD3 R2, R137, R3.reuse, RZ ;  /* 0x0000000389027210 */ /* 0x084fe40007ffe0ff */
[----:B------:R-:W-:Y:S09]  /*e390*/  IADD3 R0, R136, R3, RZ ;  /* 0x0000000388007210 */ /* 0x000ff20007ffe0ff */
        /* <DEDUP_REMOVED lines=14> */
.L_x_549:
[----:B------:R-:W-:Y:S04]  /*e480*/  MOV R138, 0x1 ;  /* 0x00000001008a7802 */ /* 0x000fe80000000f00 */
[----:B------:R-:W-:Y:S11]  /*e490*/  ISETP.NE.AND P0, PT, R138, c[0x0][0x32c], PT ;  /* 0x0000cb008a007a0c */ /* 0x000ff60003f05270 */
[----:B------:R-:W-:Y:S02]  /*e4a0*/  @!UPT UIADD3 URZ, URZ, URZ, URZ ;  /* 0x0000003f3f3ff290 */ /* 0x000fe4000fffe03f */
[----:B------:R-:W-:Y:S05]  /*e4b0*/  @P0 IMAD.HI.U32 R138, R3, c[0x0][0x330], RZ ;  /* 0x0000cc00038a0a27 */ /* 0x000fea00078e00ff */
[----:B------:R-:W-:Y:S02]  /*e4c0*/  @P0 SHF.R.U32.HI R3, RZ, c[0x0][0x334], R138 ;  /* 0x0000cd00ff030a19 */ /* 0x000fe4000001168a */
.L_x_550:
[----:B------:R-:W-:Y:S05]  /*e4d0*/  BSYNC B0 ;  /* 0x0000000000007941 */ /* 0x000fea0003800000 */
.L_x_548:
[----:B------:R-:W-:Y:S04]  /*e4e0*/  IMAD R3, R3, c[0x0][0x32c], -R129 ;  /* 0x0000cb0003037a24 */ /* 0x000fe800078e0a81 */
[----:B------:R-:W-:Y:S05]  /*e4f0*/  IMAD.IADD R3, R3, 0x1, -R198 ;  /* 0x0000000103037824 */ /* 0x000fea00078e0ac6 */
[----:B------:R-:W-:Y:S02]  /*e500*/  IMNMX R0, R0, R3, !PT ;  /* 0x0000000300007217 */ /* 0x000fe40007800200 */
[----:B------:R-:W-:Y:S04]  /*e510*/  IADD3 R3, R3, c[0x0][0x32c], RZ ;  /* 0x0000cb0003037a10 */ /* 0x000fe80007ffe0ff */
[----:B------:R-:W-:Y:S02]  /*e520*/  IMNMX R2, R2, R3, PT ;  /* 0x0000000302027217 */ /* 0x000fe40003800200 */
.L_x_547:
        /* <DEDUP_REMOVED lines=51> */
.L_x_656:
        /* <DEDUP_REMOVED lines=19> */
.L_x_554:
[----:B------:R-:W-:Y:S04]  /*e990*/  MOV R4, 0x1 ;  /* 0x0000000100047802 */ /* 0x000fe80000000f00 */
[----:B------:R-:W-:Y:S11]  /*e9a0*/  ISETP.NE.AND P0, PT, R4, c[0x0][0x32c], PT ;  /* 0x0000cb0004007a0c */ /* 0x000ff60003f05270 */
[----:B------:R-:W-:Y:S02]  /*e9b0*/  @!UPT UIADD3 URZ, URZ, URZ, URZ ;  /* 0x0000003f3f3ff290 */ /* 0x000fe4000fffe03f */
[----:B------:R-:W-:Y:S05]  /*e9c0*/  @P0 IMAD.HI.U32 R4, R3, c[0x0][0x330], RZ ;  /* 0x0000cc0003040a27 */ /* 0x000fea00078e00ff */
[----:B------:R-:W-:Y:S02]  /*e9d0*/  @P0 SHF.R.U32.HI R3, RZ, c[0x0][0x334], R4 ;  /* 0x0000cd00ff030a19 */ /* 0x000fe40000011604 */
.L_x_555:
[----:B------:R-:W-:Y:S05]  /*e9e0*/  BSYNC B0 ;  /* 0x0000000000007941 */ /* 0x000fea0003800000 */
.L_x_553:
[----:B------:R-:W-:Y:S04]  /*e9f0*/  IMAD R129, R3, c[0x0][0x32c], -R129 ;  /* 0x0000cb0003817a24 */ /* 0x000fe800078e0a81 */
[----:B------:R-:W-:Y:S05]  /*ea00*/  IMAD.IADD R3, R129, 0x1, -R198 ;  /* 0x0000000181037824 */ /* 0x000fea00078e0ac6 */
[----:B------:R-:W-:Y:S02]  /*ea10*/  IADD3 R4, R3, c[0x0][0x32c], RZ ;  /* 0x0000cb0003047a10 */ /* 0x000fe40007ffe0ff */
[----:B------:R-:W-:Y:S02]  /*ea20*/  IMNMX R0, R0, R3, !PT ;  /* 0x0000000300007217 */ /* 0x000fe40007800200 */
[----:B------:R-:W-:Y:S02]  /*ea30*/  IMNMX R2, R2, R4, PT ;  /* 0x0000000402027217 */ /* 0x000fe40003800200 */
.L_x_552:
        /* <DEDUP_REMOVED lines=82> */
.L_x_657:
[----:B-12---:R-:W-:Y:S01]  /*ef60*/  FMNMX.FTZ R128, R128, R0, !PT ;  /* 0x0000000080807209 */ /* 0x006fe20007810000 */
[----:B------:R-:W-:-:S05]  /*ef70*/  BRA.DIV ~URZ, `(.L_x_557) ;  /* 0x000082e27f007947 */ /* 0x000fca000b800000 */
[----:B------:R-:W-:Y:S04]  /*ef80*/  SHFL.BFLY PT, R0, R4, 0x2, 0x1f ;  /* 0x0c401f0004007f89 */ /* 0x000fe800000e0000 */
[----:B------:R-:W1:Y:S02]  /*ef90*/  SHFL.BFLY PT, R2, R128, 0x1, 0x1f ;  /* 0x0c201f0080027f89 */ /* 0x000e6400000e0000 */
[----:B-1----:R-:W-:Y:S02]  /*efa0*/  FMNMX.FTZ R129, R128, R2, !PT ;  /* 0x0000000280817209 */ /* 0x002fe40007810000 */
[----:B------:R-:W-:Y:S05]  /*efb0*/  FMNMX.FTZ R4, R4, R0, !PT ;  /* 0x0000000004047209 */ /* 0x000fea0007810000 */
[----:B------:R1:W2:Y:S02]  /*efc0*/  SHFL.BFLY PT, R0, R4, 0x1, 0x1f ;  /* 0x0c201f0004007f89 */ /* 0x0002a400000e0000 */
.L_x_658:
[C---:B------:R-:W-:Y:S01]  /*efd0*/  FMUL.FTZ R2, R129.reuse, c[0x0][0x2d0] ;  /* 0x0000b40081027a20 */ /* 0x040fe20000410000 */
[----:B------:R-:W-:Y:S01]  /*efe0*/  FSETP.NEU.FTZ.AND P0, PT, R129, -INF , PT ;  /* 0xff8000008100780b */ /* 0x000fe20003f1d000 */
[----:B------:R-:W-:Y:S01]  /*eff0*/  WARPSYNC 0xffffffff ;  /* 0xffffffff00007948 */ /* 0x000fe20003800000 */
[----:B--2---:R-:W-:Y:S01]  /*f000*/  FMNMX.FTZ R3, R0, R4, !PT ;  /* 0x0000000400037209 */ /* 0x004fe20007810000 */
[----:B------:R-:W2:Y:S01]  /*f010*/  LDSM.16.MT88.4 R12, [R168] ;  /* 0x00000000a80c783b */ /* 0x000ea20000004200 */
[----:B------:R-:W-:Y:S03]  /*f020*/  FSEL R20, R2, RZ, P0 ;  /* 0x000000ff02147208 */ /* 0x000fe60000000000 */
[----:B-1----:R-:W-:Y:S02]  /*f030*/  FMUL.FTZ R4, R3, c[0x0][0x2d0] ;  /* 0x0000b40003047a20 */ /* 0x002fe40000410000 */
[--C-:B------:R-:W-:Y:S04]  /*f040*/  FFMA.FTZ R2, R138, c[0x0][0x2d0], -R20.reuse ;  /* 0x0000b4008a027a23 */ /* 0x100fe80000010814 */
[----:B------:R1:W-:Y:S02]  /*f050*/  MUFU.EX2 R10, R2 ;  /* 0x00000002000a7308 */ /* 0x0003e40000000800 */
[--C-:B-1----:R-:W-:Y:S08]  /*f060*/  FFMA.FTZ R2, R139, c[0x0][0x2d0], -R20.reuse ;  /* 0x0000b4008b027a23 */ /* 0x102ff00000010814 */
[----:B------:R1:W3:Y:S02]  /*f070*/  MUFU.EX2 R35, R2 ;  /* 0x0000000200237308 */ /* 0x0002e40000000800 */
[--C-:B-1----:R-:W-:Y:S02]  /*f080*/  FFMA.FTZ R2, R8, c[0x0][0x2d0], -R20.reuse ;  /* 0x0000b40008027a23 */ /* 0x102fe40000010814 */
[----:B------:R-:W-:Y:S06]  /*f090*/  FFMA.FTZ R8, R9, c[0x0][0x2d0], -R20 ;  /* 0x0000b40009087a23 */ /* 0x000fec0000010814 */
[----:B------:R1:W-:Y:S10]  /*f0a0*/  MUFU.EX2 R128, R2 ;  /* 0x0000000200807308 */ /* 0x0003f40000000800 */
[----:B------:R3:W-:Y:S01]  /*f0b0*/  MUFU.EX2 R152, R8 ;  /* 0x0000000800987308 */ /* 0x0007e20000000800 */
[----:B-1----:R-:W-:Y:S02]  /*f0c0*/  FSEL R2, R129, RZ, P0 ;  /* 0x000000ff81027208 */ /* 0x002fe40000000000 */
[----:B------:R-:W-:Y:S03]  /*f0d0*/  FSETP.NEU.FTZ.AND P0, PT, R3, -INF , PT ;  /* 0xff8000000300780b */ /* 0x000fe60003f1d000 */
[----:B------:R-:W-:Y:S01]  /*f0e0*/  FADD.FTZ R0, -R2, R130 ;  /* 0x0000008202007221 */ /* 0x000fe20000010100 */
[----:B------:R-:W-:Y:S03]  /*f0f0*/  FSEL R28, R4, RZ, P0 ;  /* 0x000000ff041c7208 */ /* 0x000fe60000000000 */
[----:B------:R-:W-:Y:S01]  /*f100*/  FMUL.FTZ R0, R0, c[0x0][0x2d0] ;  /* 0x0000b40000007a20 */ /* 0x000fe20000410000 */
[----:B---3--:R-:W-:Y:S01]  /*f110*/  F2FP.BF16.PACK_AB R8, R35, R10 ;  /* 0x0000000a2308723e */ /* 0x008fe200000010ff */
[--C-:B------:R-:W-:Y:S02]  /*f120*/  FFMA.FTZ R5, R5, c[0x0][0x2d0], -R28.reuse ;  /* 0x0000b40005057a23 */ /* 0x100fe4000001081c */
[----:B------:R1:W3:Y:S01]  /*f130*/  MUFU.EX2 R2, R0 ;  /* 0x0000000000027308 */ /* 0x0002e20000000800 */
[--C-:B------:R-:W-:Y:S09]  /*f140*/  FFMA.FTZ R6, R6, c[0x0][0x2d0], -R28.reuse ;  /* 0x0000b40006067a23 */ /* 0x100ff2000001081c */
[----:B------:R4:W-:Y:S10]  /*f150*/  MUFU.EX2 R151, R5 ;  /* 0x0000000500977308 */ /* 0x0009f40000000800 */
[----:B------:R-:W-:Y:S01]  /*f160*/  MUFU.EX2 R6, R6 ;  /* 0x0000000600067308 */ /* 0x000fe20000000800 */
[----:B-1----:R-:W-:Y:S02]  /*f170*/  FFMA.FTZ R0, R7, c[0x0][0x2d0], -R28 ;  /* 0x0000b40007007a23 */ /* 0x002fe4000001081c */
[----:B---3--:R-:W-:Y:S01]  /*f180*/  FFMA.FTZ R19, R2, R187, R10 ;  /* 0x000000bb02137223 */ /* 0x008fe2000001000a */
[----:B------:R-:W-:Y:S01]  /*f190*/  F2FP.BF16.PACK_AB R10, R152, R128 ;  /* 0x00000080980a723e */ /* 0x000fe200000010ff */
[C---:B------:R-:W-:Y:S05]  /*f1a0*/  FMUL.FTZ R4, R2.reuse, R132 ;  /* 0x0000008402047220 */ /* 0x040fea0000410000 */
[----:B------:R1:W3:Y:S01]  /*f1b0*/  MUFU.EX2 R26, R0 ;  /* 0x00000000001a7308 */ /* 0x0002e20000000800 */
[C---:B------:R-:W-:Y:S02]  /*f1c0*/  FMUL.FTZ R100, R2.reuse, R100 ;  /* 0x0000006402647220 */ /* 0x040fe40000410000 */
[C---:B------:R-:W-:Y:S02]  /*f1d0*/  FMUL.FTZ R101, R2.reuse, R101 ;  /* 0x0000006502657220 */ /* 0x040fe40000410000 */
[C---:B----4-:R-:W-:Y:S02]  /*f1e0*/  FMUL.FTZ R5, R2.reuse, R133 ;  /* 0x0000008502057220 */ /* 0x050fe40000410000 */
        /* <DEDUP_REMOVED lines=8> */
[C---:B------:R-:W-:Y:S01]  /*f270*/  FMUL.FTZ R120, R2.reuse, R120 ;  /* 0x0000007802787220 */ /* 0x040fe20000410000 */
[----:B-1----:R-:W-:Y:S01]  /*f280*/  FSEL R0, R3, RZ, P0 ;  /* 0x000000ff03007208 */ /* 0x002fe20000000000 */
[----:B------:R-:W-:Y:S01]  /*f290*/  FMUL.FTZ R121, R2, R121 ;  /* 0x0000007902797220 */ /* 0x000fe20000410000 */
[----:B---3--:R-:W-:Y:S01]  /*f2a0*/  F2FP.BF16.PACK_AB R9, R26, R6 ;  /* 0x000000061a09723e */ /* 0x008fe200000010ff */
[----:B------:R-:W-:Y:S01]  /*f2b0*/  FMUL.FTZ R124, R2, R124 ;  /* 0x0000007c027c7220 */ /* 0x000fe20000410000 */
[----:B------:R-:W-:Y:S01]  /*f2c0*/  ISETP.GT.AND P0, PT, R178, R193, PT ;  /* 0x000000c1b200720c */ /* 0x000fe20003f04270 */
[----:B------:R-:W-:Y:S02]  /*f2d0*/  FADD.FTZ R0, -R0, R131 ;  /* 0x0000008300007221 */ /* 0x000fe40000010100 */
[----:B------:R-:W-:Y:S02]  /*f2e0*/  FMUL.FTZ R125, R2, R125 ;  /* 0x0000007d027d7220 */ /* 0x000fe40000410000 */
        /* <DEDUP_REMOVED lines=34> */
[----:B------:R-:W-:Y:S02]  /*f510*/  FFMA.FTZ R2, R11, c[0x0][0x2d0], -R28 ;  /* 0x0000b4000b027a23 */ /* 0x000fe4000001081c */
[C---:B-1----:R-:W-:Y:S02]  /*f520*/  FFMA.FTZ R22, R0.reuse, R190, R6 ;  /* 0x000000be00167223 */ /* 0x042fe40000010006 */
        /* <DEDUP_REMOVED lines=13> */
[----:B-1----:R-:W-:Y:S01]  /*f600*/  F2FP.BF16.PACK_AB R11, R130, R151 ;  /* 0x00000097820b723e */ /* 0x002fe200000010ff */
[--C-:B------:R-:W-:Y:S02]  /*f610*/  FFMA.FTZ R2, R143, c[0x0][0x2d0], -R20.reuse ;  /* 0x0000b4008f027a23 */ /* 0x100fe40000010814 */
[C---:B------:R-:W-:Y:S02]  /*f620*/  FMUL.FTZ R122, R0.reuse, R122 ;  /* 0x0000007a007a7220 */ /* 0x040fe40000410000 */
[C---:B------:R-:W-:Y:S01]  /*f630*/  FMUL.FTZ R123, R0.reuse, R123 ;  /* 0x0000007b007b7220 */ /* 0x040fe20000410000 */
[----:B------:R1:W3:Y:S01]  /*f640*/  MUFU.EX2 R133, R2 ;  /* 0x0000000200857308 */ /* 0x0002e20000000800 */
[C---:B--2---:R-:W-:Y:S05]  /*f650*/  HMMA.16816.F32.BF16 R4, R8.reuse, R12, R4 ;  /* 0x0000000c0804723c */ /* 0x044fea0000041804 */
[C---:B------:R-:W-:Y:S02]  /*f660*/  FMUL.FTZ R126, R0.reuse, R126 ;  /* 0x0000007e007e7220 */ /* 0x040fe40000410000 */
[C---:B------:R-:W-:Y:S01]  /*f670*/  FMUL.FTZ R127, R0.reuse, R127 ;  /* 0x0000007f007f7220 */ /* 0x040fe20000410000 */
[C---:B------:R-:W-:Y:S01]  /*f680*/  HMMA.16816.F32.BF16 R100, R8.reuse, R14, R100 ;  /* 0x0000000e0864723c */ /* 0x040fe20000041864 */
[----:B------:R-:W2:Y:S03]  /*f690*/  LDSM.16.MT88.4 R12, [R169] ;  /* 0x00000000a90c783b */ /* 0x000ea60000004200 */
[C---:B------:R-:W-:Y:S02]  /*f6a0*/  FMUL.FTZ R38, R0.reuse, R38 ;  /* 0x0000002600267220 */ /* 0x040fe40000410000 */
[C---:B------:R-:W-:Y:S02]  /*f6b0*/  FMUL.FTZ R39, R0.reuse, R39 ;  /* 0x0000002700277220 */ /* 0x040fe40000410000 */
[C---:B------:R-:W-:Y:S04]  /*f6c0*/  FMUL.FTZ R42, R0.reuse, R42 ;  /* 0x0000002a002a7220 */ /* 0x040fe80000410000 */
[C---:B------:R-:W-:Y:S02]  /*f6d0*/  FMUL.FTZ R43, R0.reuse, R43 ;  /* 0x0000002b002b7220 */ /* 0x040fe40000410000 */
[----:B------:R-:W-:Y:S02]  /*f6e0*/  FMUL.FTZ R46, R0, R46 ;  /* 0x0000002e002e7220 */ /* 0x000fe40000410000 */
[--C-:B-1----:R-:W-:Y:S02]  /*f6f0*/  FFMA.FTZ R2, R142, c[0x0][0x2d0], -R20.reuse ;  /* 0x0000b4008e027a23 */ /* 0x102fe40000010814 */
[C---:B------:R-:W-:Y:S02]  /*f700*/  FMUL.FTZ R47, R0.reuse, R47 ;  /* 0x0000002f002f7220 */ /* 0x040fe40000410000 */
[C---:B------:R-:W-:Y:S01]  /*f710*/  FMUL.FTZ R50, R0.reuse, R50 ;  /* 0x0000003200327220 */ /* 0x040fe20000410000 */
        /* <DEDUP_REMOVED lines=11> */
[C---:B--2---:R-:W-:Y:S03]  /*f7d0*/  HMMA.16816.F32.BF16 R104, R8.reuse, R12, R104 ;  /* 0x0000000c0868723c */ /* 0x044fe60000041868 */
[C---:B------:R-:W-:Y:S02]  /*f7e0*/  FMUL.FTZ R71, R0.reuse, R71 ;  /* 0x0000004700477220 */ /* 0x040fe40000410000 */
[--C-:B-1----:R-:W-:Y:S02]  /*f7f0*/  FFMA.FTZ R2, R141, c[0x0][0x2d0], -R20.reuse ;  /* 0x0000b4008d027a23 */ /* 0x102fe40000010814 */
[C---:B------:R-:W-:Y:S01]  /*f800*/  FMUL.FTZ R74, R0.reuse, R74 ;  /* 0x0000004a004a7220 */ /* 0x040fe20000410000 */
[C---:B------:R-:W-:Y:S01]  /*f810*/  HMMA.16816.F32.BF16 R108, R8.reuse, R14, R108 ;  /* 0x0000000e086c723c */ /* 0x040fe2000004186c */
[----:B------:R-:W1:Y:S01]  /*f820*/  LDSM.16.MT88.4 R12, [R171] ;  /* 0x00000000ab0c783b */ /* 0x000e620000004200 */
[----:B------:R2:W-:Y:S02]  /*f830*/  MUFU.EX2 R150, R2 ;  /* 0x0000000200967308 */ /* 0x0005e40000000800 */
        /* <DEDUP_REMOVED lines=10> */
[----:B--2---:R-:W-:Y:S02]  /*f8e0*/  FFMA.FTZ R2, R140, c[0x0][0x2d0], -R20 ;  /* 0x0000b4008c027a23 */ /* 0x004fe40000010814 */
[C---:B------:R-:W-:Y:S02]  /*f8f0*/  FMUL.FTZ R95, R0.reuse, R95 ;  /* 0x0000005f005f7220 */ /* 0x040fe40000410000 */
[----:B------:R2:W-:Y:S01]  /*f900*/  MUFU.EX2 R155, R2 ;  /* 0x00000002009b7308 */ /* 0x0005e20000000800 */
[C---:B------:R-:W-:Y:S02]  /*f910*/  FMUL.FTZ R98, R0.reuse, R98 ;  /* 0x0000006200627220 */ /* 0x040fe40000410000 */
[----:B------:R-:W-:Y:S02]  /*f920*/  FMUL.FTZ R99, R0, R99 ;  /* 0x0000006300637220 */ /* 0x000fe40000410000 */
[--C-:B------:R-:W-:Y:S05]  /*f930*/  FFMA.FTZ R0, R18, c[0x0][0x2d0], -R28.reuse ;  /* 0x0000b40012007a23 */ /* 0x100fea000001081c */
[----:B------:R4:W-:Y:S01]  /*f940*/  MUFU.EX2 R154, R0 ;  /* 0x00000000009a7308 */ /* 0x0009e20000000800 */
[C---:B-1----:R-:W-:Y:S08]  /*f950*/  HMMA.16816.F32.BF16 R112, R8.reuse, R12, R112 ;  /* 0x0000000c0870723c */ /* 0x042ff00000041870 */
[C---:B------:R-:W-:Y:S01]  /*f960*/  HMMA.16816.F32.BF16 R116, R8.reuse, R14, R116 ;  /* 0x0000000e0874723c */ /* 0x040fe20000041874 */
[----:B------:R-:W1:Y:S03]  /*f970*/  LDSM.16.MT88.4 R12, [R170] ;  /* 0x00000000aa0c783b */ /* 0x000e660000004200 */
[--C-:B--2---:R-:W-:Y:S04]  /*f980*/  FFMA.FTZ R2, R16, c[0x0][0x2d0], -R28.reuse ;  /* 0x0000b40010027a23 */ /* 0x104fe8000001081c */
[----:B------:R2:W5:Y:S01]  /*f990*/  MUFU.EX2 R132, R2 ;  /* 0x0000000200847308 */ /* 0x0005620000000800 */
[----:B----4-:R-:W-:Y:S03]  /*f9a0*/  FADD.FTZ R0, R35, R19 ;  /* 0x0000001323007221 */ /* 0x010fe60000010000 */
[--C-:B--2---:R-:W-:Y:S02]  /*f9b0*/  FFMA.FTZ R2, R17, c[0x0][0x2d0], -R28.reuse ;  /* 0x0000b40011027a23 */ /* 0x104fe4000001081c */
[----:B------:R-:W-:Y:S04]  /*f9c0*/  LDSM.16.MT88.4 R16, [R169+0x800] ;  /* 0x00080000a910783b */ /* 0x000fe80000004200 */
[----:B------:R2:W4:Y:S01]  /*f9d0*/  MUFU.EX2 R135, R2 ;  /* 0x0000000200877308 */ /* 0x0005220000000800 */
[C---:B-1----:R-:W-:Y:S08]  /*f9e0*/  HMMA.16816.F32.BF16 R120, R8.reuse, R12, R120 ;  /* 0x0000000c0878723c */ /* 0x042ff00000041878 */
[C---:B------:R-:W-:Y:S01]  /*f9f0*/  HMMA.16816.F32.BF16 R124, R8.reuse, R14, R124 ;  /* 0x0000000e087c723c */ /* 0x040fe2000004187c */
[----:B------:R-:W1:Y:S03]  /*fa00*/  LDSM.16.MT88.4 R12, [R168+0x2000] ;  /* 0x00200000a80c783b */ /* 0x000e660000004200 */
[----:B--2---:R-:W-:Y:S02]  /*fa10*/  FFMA.FTZ R2, R21, c[0x0][0x2d0], -R28 ;  /* 0x0000b40015027a23 */ /* 0x004fe4000001081c */
[----:B------:R-:W-:Y:S02]  /*fa20*/  FADD.FTZ R21, R128, R0 ;  /* 0x0000000080157221 */ /* 0x000fe40000010000 */
[----:B------:R-:W-:Y:S01]  /*fa30*/  FFMA.FTZ R0, R147, c[0x0][0x2d0], -R20 ;  /* 0x0000b40093007a23 */ /* 0x000fe20000010814 */
[----:B------:R2:W1:Y:S10]  /*fa40*/  MUFU.EX2 R153, R2 ;  /* 0x0000000200997308 */ /* 0x0004740000000800 */
[----:B------:R3:W3:Y:S01]  /*fa50*/  MUFU.EX2 R140, R0 ;  /* 0x00000000008c7308 */ /* 0x0006e20000000800 */
[C---:B-1----:R-:W-:Y:S03]  /*fa60*/  HMMA.16816.F32.BF16 R36, R8.reuse, R12, R36 ;  /* 0x0000000c0824723c */ /* 0x042fe60000041824 */
[----:B--2---:R-:W-:Y:S02]  /*fa70*/  FADD.FTZ R2, R26, R22 ;  /* 0x000000161a027221 */ /* 0x004fe40000010000 */
[--C-:B------:R-:W-:Y:S03]  /*fa80*/  FFMA.FTZ R26, R149, c[0x0][0x2d0], -R20.reuse ;  /* 0x0000b400951a7a23 */ /* 0x100fe60000010814 */
[C---:B------:R-:W-:Y:S01]  /*fa90*/  HMMA.16816.F32.BF16 R40, R8.reuse, R14, R40 ;  /* 0x0000000e0828723c */ /* 0x040fe20000041828 */
[----:B------:R-:W1:Y:S01]  /*faa0*/  LDSM.16.MT88.4 R12, [R169+0x2000] ;  /* 0x00200000a90c783b */ /* 0x000e620000004200 */
[----:B------:R-:W-:Y:S02]  /*fab0*/  MUFU.EX2 R35, R26 ;  /* 0x0000001a00237308 */ /* 0x000fe40000000800 */
[--C-:B---3--:R-:W-:Y:S08]  /*fac0*/  FFMA.FTZ R0, R146, c[0x0][0x2d0], -R20.reuse ;  /* 0x0000b40092007a23 */ /* 0x108ff00000010814 */
[----:B------:R2:W-:Y:S02]  /*fad0*/  MUFU.EX2 R142, R0 ;  /* 0x00000000008e7308 */ /* 0x0005e40000000800 */
[--C-:B--2---:R-:W-:Y:S08]  /*fae0*/  FFMA.FTZ R0, R145, c[0x0][0x2d0], -R20.reuse ;  /* 0x0000b40091007a23 */ /* 0x104ff00000010814 */
[----:B------:R2:W-:Y:S01]  /*faf0*/  MUFU.EX2 R141, R0 ;  /* 0x00000000008d7308 */ /* 0x0005e20000000800 */
[C---:B-1----:R-:W-:Y:S08]  /*fb00*/  HMMA.16816.F32.BF16 R44, R8.reuse, R12, R44 ;  /* 0x0000000c082c723c */ /* 0x042ff0000004182c */
[C---:B------:R-:W-:Y:S01]  /*fb10*/  HMMA.16816.F32.BF16 R48, R8.reuse, R14, R48 ;  /* 0x0000000e0830723c */ /* 0x040fe20000041830 */
[----:B------:R-:W1:Y:S03]  /*fb20*/  LDSM.16.MT88.4 R12, [R171+0x2000] ;  /* 0x00200000ab0c783b */ /* 0x000e660000004200 */
[----:B--2---:R-:W-:Y:S04]  /*fb30*/  FFMA.FTZ R0, R144, c[0x0][0x2d0], -R20 ;  /* 0x0000b40090007a23 */ /* 0x004fe80000010814 */
[----:B------:R2:W-:Y:S01]  /*fb40*/  MUFU.EX2 R143, R0 ;  /* 0x00000000008f7308 */ /* 0x0005e20000000800 */
[C---:B-1----:R-:W-:Y:S03]  /*fb50*/  HMMA.16816.F32.BF16 R52, R8.reuse, R12, R52 ;  /* 0x0000000c0834723c */ /* 0x042fe60000041834 */
[----:B--2---:R-:W-:Y:S02]  /*fb60*/  FFMA.FTZ R0, R24, c[0x0][0x2d0], -R28 ;  /* 0x0000b40018007a23 */ /* 0x004fe4000001081c */
[----:B------:R-:W-:Y:S04]  /*fb70*/  FFMA.FTZ R24, R32, c[0x0][0x2d0], -R20 ;  /* 0x0000b40020187a23 */ /* 0x000fe80000010814 */
[----:B------:R1:W2:Y:S01]  /*fb80*/  MUFU.EX2 R139, R0 ;  /* 0x00000000008b7308 */ /* 0x0002a20000000800 */
[C---:B------:R-:W-:Y:S01]  /*fb90*/  HMMA.16816.F32.BF16 R56, R8.reuse, R14, R56 ;  /* 0x0000000e0838723c */ /* 0x040fe20000041838 */
[----:B------:R-:W3:Y:S02]  /*fba0*/  LDSM.16.MT88.4 R12, [R170+0x2000] ;  /* 0x00200000aa0c783b */ /* 0x000ee40000004200 */
[----:B-1----:R-:W-:Y:S02]  /*fbb0*/  FFMA.FTZ R0, R25, c[0x0][0x2d0], -R28 ;  /* 0x0000b40019007a23 */ /* 0x002fe4000001081c */
[----:B------:R-:W-:Y:S04]  /*fbc0*/  FFMA.FTZ R25, R148, c[0x0][0x2d0], -R20 ;  /* 0x0000b40094197a23 */ /* 0x000fe80000010814 */
[----:B------:R1:W1:Y:S10]  /*fbd0*/  MUFU.EX2 R138, R0 ;  /* 0x00000000008a7308 */ /* 0x0002740000000800 */
[----:B------:R-:W-:Y:S01]  /*fbe0*/  MUFU.EX2 R128, R25 ;  /* 0x0000001900807308 */ /* 0x000fe20000000800 */
[C---:B---3--:R-:W-:Y:S08]  /*fbf0*/  HMMA.16816.F32.BF16 R60, R8.reuse, R12, R60 ;  /* 0x0000000c083c723c */ /* 0x048ff0000004183c */
[C---:B------:R-:W-:Y:S01]  /*fc00*/  HMMA.16816.F32.BF16 R64, R8.reuse, R14, R64 ;  /* 0x0000000e0840723c */ /* 0x040fe20000041840 */
[----:B------:R-:W3:Y:S03]  /*fc10*/  LDSM.16.MT88.4 R12, [R168+0x4000] ;  /* 0x00400000a80c783b */ /* 0x000ee60000004200 */
[--C-:B-1----:R-:W-:Y:S04]  /*fc20*/  FFMA.FTZ R0, R23, c[0x0][0x2d0], -R28.reuse ;  /* 0x0000b40017007a23 */ /* 0x102fe8000001081c */
[----:B------:R1:W1:Y:S04]  /*fc30*/  MUFU.EX2 R137, R0 ;  /* 0x0000000000897308 */ /* 0x0002680000000800 */
[----:B-1----:R-:W-:Y:S06]  /*fc40*/  FFMA.FTZ R0, R27, c[0x0][0x2d0], -R28 ;  /* 0x0000b4001b007a23 */ /* 0x002fec000001081c */
[----:B------:R1:W1:Y:S01]  /*fc50*/  MUFU.EX2 R136, R0 ;  /* 0x0000000000887308 */ /* 0x0002620000000800 */
[C---:B---3--:R-:W-:Y:S08]  /*fc60*/  HMMA.16816.F32.BF16 R68, R8.reuse, R12, R68 ;  /* 0x0000000c0844723c */ /* 0x048ff00000041844 */
[C---:B------:R-:W-:Y:S01]  /*fc70*/  HMMA.16816.F32.BF16 R72, R8.reuse, R14, R72 ;  /* 0x0000000e0848723c */ /* 0x040fe20000041848 */
[----:B------:R-:W3:Y:S03]  /*fc80*/  LDSM.16.MT88.4 R12, [R169+0x4000] ;  /* 0x00400000a90c783b */ /* 0x000ee60000004200 */
[----:B-1----:R-:W-:Y:S02]  /*fc90*/  FADD.FTZ R0, R151, R2 ;  /* 0x0000000297007221 */ /* 0x002fe40000010000 */
[----:B------:R-:W-:Y:S02]  /*fca0*/  FFMA.FTZ R2, R29, c[0x0][0x2d0], -R20 ;  /* 0x0000b4001d027a23 */ /* 0x000fe40000010814 */
[----:B------:R-:W-:Y:S02]  /*fcb0*/  FADD.FTZ R29, R152, R21 ;  /* 0x00000015981d7221 */ /* 0x000fe40000010000 */
[----:B------:R-:W-:Y:S02]  /*fcc0*/  LDSM.16.MT88.4 R20, [R171+0x1000] ;  /* 0x00100000ab14783b */ /* 0x000fe40000004200 */
[----:B------:R-:W-:Y:S01]  /*fcd0*/  FADD.FTZ R27, R130, R0 ;  /* 0x00000000821b7221 */ /* 0x000fe20000010000 */
[----:B------:R1:W-:Y:S01]  /*fce0*/  MUFU.EX2 R131, R2 ;  /* 0x0000000200837308 */ /* 0x0003e20000000800 */
[----:B------:R-:W-:Y:S09]  /*fcf0*/  FFMA.FTZ R0, R33, c[0x0][0x2d0], -R28 ;  /* 0x0000b40021007a23 */ /* 0x000ff2000001081c */
[----:B------:R2:W2:Y:S10]  /*fd00*/  MUFU.EX2 R130, R24 ;  /* 0x0000001800827308 */ /* 0x0004b40000000800 */
[----:B------:R2:W-:Y:S01]  /*fd10*/  MUFU.EX2 R32, R0 ;  /* 0x0000000000207308 */ /* 0x0005e20000000800 */
[C---:B---3--:R-:W-:Y:S03]  /*fd20*/  HMMA.16816.F32.BF16 R76, R8.reuse, R12, R76 ;  /* 0x0000000c084c723c */ /* 0x048fe6000004184c */
[----:B-1----:R-:W-:Y:S02]  /*fd30*/  FADD.FTZ R2, R133, R29 ;  /* 0x0000001d85027221 */ /* 0x002fe40000010000 */
[----:B-----5:R-:W-:Y:S02]  /*fd40*/  FADD.FTZ R29, R132, R27 ;  /* 0x0000001b841d7221 */ /* 0x020fe40000010000 */
[----:B------:R-:W-:Y:S01]  /*fd50*/  FADD.FTZ R2, R134, R2 ;  /* 0x0000000286027221 */ /* 0x000fe20000010000 */
[C---:B------:R-:W-:Y:S01]  /*fd60*/  HMMA.16816.F32.BF16 R80, R8.reuse, R14, R80 ;  /* 0x0000000e0850723c */ /* 0x040fe20000041850 */
[----:B------:R-:W1:Y:S03]  /*fd70*/  LDSM.16.MT88.4 R12, [R171+0x4000] ;  /* 0x00400000ab0c783b */ /* 0x000e660000004200 */
[----:B----4-:R-:W-:Y:S05]  /*fd80*/  FADD.FTZ R29, R135, R29 ;  /* 0x0000001d871d7221 */ /* 0x010fea0000010000 */
[----:B--2---:R-:W-:Y:S03]  /*fd90*/  LDSM.16.MT88.4 R24, [R171+0x1800] ;  /* 0x00180000ab18783b */ /* 0x004fe60000004200 */
[--C-:B------:R-:W-:Y:S04]  /*fda0*/  FFMA.FTZ R0, R31, c[0x0][0x2d0], -R28.reuse ;  /* 0x0000b4001f007a23 */ /* 0x100fe8000001081c */
[----:B------:R2:W3:Y:S01]  /*fdb0*/  MUFU.EX2 R31, R0 ;  /* 0x00000000001f7308 */ /* 0x0004e20000000800 */
[C---:B-1----:R-:W-:Y:S03]  /*fdc0*/  HMMA.16816.F32.BF16 R84, R8.reuse, R12, R84 ;  /* 0x0000000c0854723c */ /* 0x042fe60000041854 */
[--C-:B--2---:R-:W-:Y:S02]  /*fdd0*/  FFMA.FTZ R0, R34, c[0x0][0x2d0], -R28.reuse ;  /* 0x0000b40022007a23 */ /* 0x104fe4000001081c */
[----:B------:R-:W-:Y:S04]  /*fde0*/  FFMA.FTZ R28, R30, c[0x0][0x2d0], -R28 ;  /* 0x0000b4001e1c7a23 */ /* 0x000fe8000001081c */
[----:B------:R1:W-:Y:S01]  /*fdf0*/  MUFU.EX2 R30, R0 ;  /* 0x00000000001e7308 */ /* 0x0003e20000000800 */
[C---:B------:R-:W-:Y:S01]  /*fe00*/  HMMA.16816.F32.BF16 R88, R8.reuse, R14, R88 ;  /* 0x0000000e0858723c */ /* 0x040fe20000041858 */
[----:B------:R-:W2:Y:S08]  /*fe10*/  LDSM.16.MT88.4 R12, [R170+0x4000] ;  /* 0x00400000aa0c783b */ /* 0x000eb00000004200 */
[----:B------:R-:W4:Y:S03]  /*fe20*/  MUFU.EX2 R28, R28 ;  /* 0x0000001c001c7308 */ /* 0x000f260000000800 */
[----:B-1----:R-:W-:Y:S02]  /*fe30*/  FADD.FTZ R0, R150, R2 ;  /* 0x0000000296007221 */ /* 0x002fe40000010000 */
[----:B------:R-:W-:Y:S02]  /*fe40*/  FADD.FTZ R2, R154, R29 ;  /* 0x0000001d9a027221 */ /* 0x000fe40000010000 */
[----:B------:R-:W-:Y:S02]  /*fe50*/  FADD.FTZ R0, R155, R0 ;  /* 0x000000009b007221 */ /* 0x000fe40000010000 */
[----:B------:R-:W-:Y:S02]  /*fe60*/  FADD.FTZ R2, R153, R2 ;  /* 0x0000000299027221 */ /* 0x000fe40000010000 */
[----:B------:R-:W-:Y:S02]  /*fe70*/  FADD.FTZ R0, R140, R0 ;  /* 0x000000008c007221 */ /* 0x000fe40000010000 */
[----:B------:R-:W-:Y:S02]  /*fe80*/  FADD.FTZ R2, R139, R2 ;  /* 0x000000028b027221 */ /* 0x000fe40000010000 */
[----:B------:R-:W-:Y:S02]  /*fe90*/  FADD.FTZ R0, R142, R0 ;  /* 0x000000008e007221 */ /* 0x000fe40000010000 */
[----:B------:R-:W-:Y:S02]  /*fea0*/  FADD.FTZ R2, R138, R2 ;  /* 0x000000028a027221 */ /* 0x000fe40000010000 */
[----:B------:R-:W-:Y:S01]  /*feb0*/  FADD.FTZ R0, R141, R0 ;  /* 0x000000008d007221 */ /* 0x000fe20000010000 */
[C---:B--2---:R-:W-:Y:S03]  /*fec0*/  HMMA.16816.F32.BF16 R92, R8.reuse, R12, R92 ;  /* 0x0000000c085c723c */ /* 0x044fe6000004185c */
[----:B------:R-:W-:Y:S02]  /*fed0*/  FADD.FTZ R2, R137, R2 ;  /* 0x0000000289027221 */ /* 0x000fe40000010000 */
[----:B------:R-:W-:Y:S03]  /*fee0*/  FADD.FTZ R0, R143, R0 ;  /* 0x000000008f007221 */ /* 0x000fe60000010000 */
[----:B------:R-:W-:Y:S01]  /*fef0*/  HMMA.16816.F32.BF16 R96, R8, R14, R96 ;  /* 0x0000000e0860723c */ /* 0x000fe20000041860 */
[----:B------:R-:W1:Y:S06]  /*ff00*/  LDSM.16.MT88.4 R12, [R168+0x800] ;  /* 0x00080000a80c783b */ /* 0x000e6c0000004200 */
        /* <DEDUP_REMOVED lines=39> */
[----:B------:R-:W2:Y:S06]  /*10180*/  LDSM.16.MT88.4 R16, [R169+0x1000] ;  /* 0x00100000a910783b */ /* 0x000eac0000004200 */
[----:B------:R-:W-:Y:S02]  /*10190*/  F2FP.BF16.PACK_AB R8, R142, R140 ;  /* 0x0000008c8e08723e */ /* 0x000fe400000010ff */
[----:B------:R-:W-:Y:S03]  /*101a0*/  F2FP.BF16.PACK_AB R10, R143, R141 ;  /* 0x0000008d8f0a723e */ /* 0x000fe600000010ff */
[----:B------:R-:W-:Y:S02]  /*101b0*/  F2FP.BF16.PACK_AB R9, R138, R139 ;  /* 0x0000008b8a09723e */ /* 0x000fe400000010ff */
[----:B------:R-:W-:Y:S07]  /*101c0*/  F2FP.BF16.PACK_AB R11, R136, R137 ;  /* 0x00000089880b723e */ /* 0x000fee00000010ff */
        /* <DEDUP_REMOVED lines=15> */
[C---:B-----5:R-:W-:Y:S08]  /*102c0*/  HMMA.16816.F32.BF16 R44, R8.reuse, R20, R44 ;  /* 0x00000014082c723c */ /* 0x060ff0000004182c */
        /* <DEDUP_REMOVED lines=18> */
[----:B------:R-:W-:Y:S01]  /*103f0*/  HMMA.16816.F32.BF16 R96, R8, R22, R96 ;  /* 0x000000160860723c */ /* 0x000fe20000041860 */
[----:B------:R-:W5:Y:S06]  /*10400*/  LDSM.16.MT88.4 R20, [R170+0x1800] ;  /* 0x00180000aa14783b */ /* 0x000f6c0000004200 */
[----:B------:R-:W-:Y:S02]  /*10410*/  F2FP.BF16.PACK_AB R8, R128, R35 ;  /* 0x000000238008723e */ /* 0x000fe400000010ff */
[----:B------:R-:W-:Y:S03]  /*10420*/  F2FP.BF16.PACK_AB R10, R131, R130 ;  /* 0x00000082830a723e */ /* 0x000fe600000010ff */
[----:B---3--:R-:W-:Y:S02]  /*10430*/  F2FP.BF16.PACK_AB R9, R31, R32 ;  /* 0x000000201f09723e */ /* 0x008fe400000010ff */
[----:B----4-:R-:W-:Y:S07]  /*10440*/  F2FP.BF16.PACK_AB R11, R28, R30 ;  /* 0x0000001e1c0b723e */ /* 0x010fee00000010ff */
[C---:B-1----:R-:W-:Y:S01]  /*10450*/  HMMA.16816.F32.BF16 R132, R8.reuse, R12, R4 ;  /* 0x0000000c0884723c */ /* 0x042fe20000041804 */
[----:B------:R-:W1:Y:S07]  /*10460*/  LDSM.16.MT88.4 R4, [R168+0x3800] ;  /* 0x00380000a804783b */ /* 0x000e6e0000004200 */
[C---:B------:R-:W-:Y:S01]  /*10470*/  HMMA.16816.F32.BF16 R100, R8.reuse, R14, R100 ;  /* 0x0000000e0864723c */ /* 0x040fe20000041864 */
[----:B------:R-:W3:Y:S07]  /*10480*/  LDSM.16.MT88.4 R12, [R169+0x3800] ;  /* 0x00380000a90c783b */ /* 0x000eee0000004200 */
[C---:B--2---:R-:W-:Y:S08]  /*10490*/  HMMA.16816.F32.BF16 R104, R8.reuse, R16, R104 ;  /* 0x000000100868723c */ /* 0x044ff00000041868 */
[C---:B------:R-:W-:Y:S01]  /*104a0*/  HMMA.16816.F32.BF16 R108, R8.reuse, R18, R108 ;  /* 0x00000012086c723c */ /* 0x040fe2000004186c */
[----:B------:R-:W2:Y:S07]  /*104b0*/  LDSM.16.MT88.4 R16, [R171+0x3800] ;  /* 0x00380000ab10783b */ /* 0x000eae0000004200 */
[C---:B------:R-:W-:Y:S08]  /*104c0*/  HMMA.16816.F32.BF16 R112, R8.reuse, R24, R112 ;  /* 0x000000180870723c */ /* 0x040ff00000041870 */
[C---:B------:R-:W-:Y:S08]  /*104d0*/  HMMA.16816.F32.BF16 R116, R8.reuse, R26, R116 ;  /* 0x0000001a0874723c */ /* 0x040ff00000041874 */
[C---:B-----5:R-:W-:Y:S08]  /*104e0*/  HMMA.16816.F32.BF16 R120, R8.reuse, R20, R120 ;  /* 0x000000140878723c */ /* 0x060ff00000041878 */
[C---:B------:R-:W-:Y:S01]  /*104f0*/  HMMA.16816.F32.BF16 R124, R8.reuse, R22, R124 ;  /* 0x00000016087c723c */ /* 0x040fe2000004187c */
[----:B------:R-:W4:Y:S07]  /*10500*/  LDSM.16.MT88.4 R20, [R170+0x3800] ;  /* 0x00380000aa14783b */ /* 0x000f2e0000004200 */
[C---:B-1----:R-:W-:Y:S08]  /*10510*/  HMMA.16816.F32.BF16 R36, R8.reuse, R4, R36 ;  /* 0x000000040824723c */ /* 0x042ff00000041824 */
[C---:B------:R-:W-:Y:S01]  /*10520*/  HMMA.16816.F32.BF16 R40, R8.reuse, R6, R40 ;  /* 0x000000060828723c */ /* 0x040fe20000041828 */
[----:B------:R-:W1:Y:S07]  /*10530*/  LDSM.16.MT88.4 R4, [R168+0x5800] ;  /* 0x00580000a804783b */ /* 0x000e6e0000004200 */
[C---:B---3--:R-:W-:Y:S08]  /*10540*/  HMMA.16816.F32.BF16 R44, R8.reuse, R12, R44 ;  /* 0x0000000c082c723c */ /* 0x048ff0000004182c */
[C---:B------:R-:W-:Y:S01]  /*10550*/  HMMA.16816.F32.BF16 R48, R8.reuse, R14, R48 ;  /* 0x0000000e0830723c */ /* 0x040fe20000041830 */
[----:B------:R-:W3:Y:S07]  /*10560*/  LDSM.16.MT88.4 R12, [R169+0x5800] ;  /* 0x00580000a90c783b */ /* 0x000eee0000004200 */
[C---:B--2---:R-:W-:Y:S08]  /*10570*/  HMMA.16816.F32.BF16 R52, R8.reuse, R16, R52 ;  /* 0x000000100834723c */ /* 0x044ff00000041834 */
[C---:B------:R-:W-:Y:S01]  /*10580*/  HMMA.16816.F32.BF16 R56, R8.reuse, R18, R56 ;  /* 0x000000120838723c */ /* 0x040fe20000041838 */
[----:B------:R-:W2:Y:S07]  /*10590*/  LDSM.16.MT88.4 R16, [R171+0x5800] ;  /* 0x00580000ab10783b */ /* 0x000eae0000004200 */
[C---:B----4-:R-:W-:Y:S08]  /*105a0*/  HMMA.16816.F32.BF16 R60, R8.reuse, R20, R60 ;  /* 0x00000014083c723c */ /* 0x050ff0000004183c */
[C---:B------:R-:W-:Y:S01]  /*105b0*/  HMMA.16816.F32.BF16 R64, R8.reuse, R22, R64 ;  /* 0x000000160840723c */ /* 0x040fe20000041840 */
[----:B------:R-:W4:Y:S07]  /*105c0*/  LDSM.16.MT88.4 R20, [R170+0x5800] ;  /* 0x00580000aa14783b */ /* 0x000f2e0000004200 */
        /* <DEDUP_REMOVED lines=12> */
[----:B------:R-:W-:Y:S01]  /*10690*/  FADD.FTZ R2, R30, R0 ;  /* 0x000000001e027221 */ /* 0x000fe20000010000 */
[----:B------:R-:W-:Y:S01]  /*106a0*/  IADD3 R0, R178, -0x1, RZ ;  /* 0xffffffffb2007810 */ /* 0x000fe20007ffe0ff */
[C---:B--2---:R-:W-:Y:S04]  /*106b0*/  HMMA.16816.F32.BF16 R84, R8.reuse, R16, R84 ;  /* 0x000000100854723c */ /* 0x044fe80000041854 */
[----:B------:R-:W-:Y:S01]  /*106c0*/  FADD.FTZ R187, R131, R4 ;  /* 0x0000000483bb7221 */ /* 0x000fe20000010000 */
[----:B------:R-:W-:Y:S01]  /*106d0*/  MOV R178, R0 ;  /* 0x0000000000b27202 */ /* 0x000fe20000000f00 */
[----:B------:R-:W-:Y:S01]  /*106e0*/  FADD.FTZ R190, R28, R2 ;  /* 0x000000021cbe7221 */ /* 0x000fe20000010000 */
[----:B------:R-:W-:Y:S01]  /*106f0*/  MOV R131, R3 ;  /* 0x0000000300837202 */ /* 0x000fe20000000f00 */
[C---:B------:R-:W-:Y:S08]  /*10700*/  HMMA.16816.F32.BF16 R88, R8.reuse, R18, R88 ;  /* 0x000000120858723c */ /* 0x040ff00000041858 */
[C---:B----4-:R-:W-:Y:S08]  /*10710*/  HMMA.16816.F32.BF16 R92, R8.reuse, R20, R92 ;  /* 0x00000014085c723c */ /* 0x050ff0000004185c */
[----:B------:R-:W-:Y:S01]  /*10720*/  HMMA.16816.F32.BF16 R96, R8, R22, R96 ;  /* 0x000000160860723c */ /* 0x000fe20000041860 */
[----:B------:R-:W-:Y:S07]  /*10730*/  @!UPT UIADD3 URZ, URZ, URZ, URZ ;  /* 0x0000003f3f3ff290 */ /* 0x000fee000fffe03f */
[----:B------:R-:W-:-:S11]  /*10740*/  @P0 BRA `(.L_x_558) ;  /* 0xffffc7f000000947 */ /* 0x000fd6000383ffff */
.L_x_540:
[----:B------:R-:W-:Y:S05]  /*10750*/  BRA.DIV ~URZ, `(.L_x_559) ;  /* 0x00006be27f007947 */ /* 0x000fea000b800000 */
[----:B------:R1:W2:Y:S02]  /*10760*/  SHFL.BFLY PT, R0, R187, 0x2, 0x1f ;  /* 0x0c401f00bb007f89 */ /* 0x0002a400000e0000 */
.L_x_659:
[----:B--2---:R-:W-:Y:S01]  /*10770*/  FADD.FTZ R4, R0, R187 ;  /* 0x000000bb00047221 */ /* 0x004fe20000010000 */
[----:B------:R-:W-:Y:S05]  /*10780*/  BRA.DIV ~URZ, `(.L_x_560) ;  /* 0x00006c027f007947 */ /* 0x000fea000b800000 */
[----:B------:R-:W2:Y:S04]  /*10790*/  SHFL.BFLY PT, R0, R190, 0x2, 0x1f ;  /* 0x0c401f00be007f89 */ /* 0x000ea800000e0000 */
[----:B------:R-:W3:Y:S01]  /*107a0*/  SHFL.BFLY PT, R2, R4, 0x1, 0x1f ;  /* 0x0c201f0004027f89 */ /* 0x000ee200000e0000 */
[----:B--2---:R-:W-:-:S02]  /*107b0*/  FADD.FTZ R5, R0, R190 ;  /* 0x000000be00057221 */ /* 0x004fc40000010000 */
[----:B---3--:R-:W-:-:S03]  /*107c0*/  FADD.FTZ R4, R4, R2 ;  /* 0x0000000204047221 */ /* 0x008fc60000010000 */
[----:B------:R2:W3:Y:S04]  /*107d0*/  SHFL.BFLY PT, R3, R5, 0x1, 0x1f ;  /* 0x0c201f0005037f89 */ /* 0x0004e800000e0000 */
.L_x_660:
        /* <DEDUP_REMOVED lines=26> */
[----:B------:R-:W-:Y:S02]  /*10980*/  FMUL.FTZ R73, R2, R77 ;  /* 0x0000004d02497220 */ /* 0x000fe40000410000 */
[----:B------:R-:W-:Y:S01]  /*10990*/  @P1 FFMA.FTZ R23, R4, R129, R6 ;  /* 0x0000008104171223 */ /* 0x000fe20000010006 */
[----:B------:R-:W-:Y:S01]  /*109a0*/  MOV R4, 0x1 ;  /* 0x0000000100047802 */ /* 0x000fe20000000f00 */
        /* <DEDUP_REMOVED lines=42> */
[C---:B------:R-:W-:Y:S01]  /*10c50*/  FMUL.FTZ R27, R0.reuse, R103 ;  /* 0x00000067001b7220 */ /* 0x040fe20000410000 */
[----:B----4-:R-:W-:Y:S01]  /*10c60*/  @P0 MOV R3, 0x3f317218 ;  /* 0x3f31721800030802 */ /* 0x010fe20000000f00 */
[C---:B------:R-:W-:Y:S02]  /*10c70*/  FMUL.FTZ R96, R0.reuse, R122 ;  /* 0x0000007a00607220 */ /* 0x040fe40000410000 */
[----:B------:R-:W-:-:S02]  /*10c80*/  FMUL.FTZ R97, R0, R123 ;  /* 0x0000007b00617220 */ /* 0x000fc40000410000 */
[C---:B------:R-:W-:Y:S02]  /*10c90*/  FMUL.FTZ R88, R0.reuse, R126 ;  /* 0x0000007e00587220 */ /* 0x040fe40000410000 */
[C---:B------:R-:W-:Y:S02]  /*10ca0*/  FMUL.FTZ R89, R0.reuse, R127 ;  /* 0x0000007f00597220 */ /* 0x040fe40000410000 */
[C---:B------:R-:W-:Y:S02]  /*10cb0*/  FMUL.FTZ R38, R0.reuse, R46 ;  /* 0x0000002e00267220 */ /* 0x040fe40000410000 */
[----:B------:R-:W-:Y:S02]  /*10cc0*/  FMUL.FTZ R39, R0, R47 ;  /* 0x0000002f00277220 */ /* 0x000fe40000410000 */
[----:B-----5:R-:W-:Y:S02]  /*10cd0*/  @P0 FMUL.FTZ R2, R2, 0.69314718246459960938 ;  /* 0x3f31721802020820 */ /* 0x020fe40000410000 */
        /* <DEDUP_REMOVED lines=37> */
.L_x_469:
        /* <DEDUP_REMOVED lines=17> */
.L_x_562:
[----:B------:R-:W-:Y:S05]  /*11040*/  BSYNC B0 ;  /* 0x0000000000007941 */ /* 0x000fea0003800000 */
.L_x_561:
[----:B------:R-:W-:Y:S01]  /*11050*/  PRMT R0, R0, 0x9910, RZ ;  /* 0x0000991000007816 */ /* 0x000fe200000000ff */
[----:B------:R-:W-:Y:S01]  /*11060*/  BSSY B1, `(.L_x_563) ;  /* 0x000033f000017945 */ /* 0x000fe20003800000 */
[----:B------:R-:W-:Y:S02]  /*11070*/  IMAD.MOV.U32 R82, RZ, RZ, R212 ;  /* 0x000000ffff527224 */ /* 0x000fe400078e00d4 */
[----:B------:R-:W-:-:S13]  /*11080*/  ISETP.NE.AND P0, PT, R0, RZ, PT ;  /* 0x000000ff0000720c */ /* 0x000fda0003f05270 */
[----:B------:R-:W-:Y:S05]  /*11090*/  @!P0 BRA `(.L_x_564) ;  /* 0x0000273000008947 */ /* 0x000fea0003800000 */
[----:B------:R-:W3:Y:S04]  /*110a0*/  LDL R7, [R1+0xc] ;  /* 0x00000c0001077983 */ /* 0x000ee80000100800 */
[----:B------:R-:W4:Y:S04]  /*110b0*/  LDL R6, [R1+0x4] ;  /* 0x0000040001067983 */ /* 0x000f280000100800 */
[----:B--2---:R-:W2:Y:S04]  /*110c0*/  LDL R5, [R1+0x8] ;  /* 0x0000080001057983 */ /* 0x004ea80000100800 */
[----:B------:R-:W2:Y:S01]  /*110d0*/  LDL R8, [R1] ;  /* 0x0000000001087983 */ /* 0x000ea20000100800 */
[----:B------:R-:W-:Y:S01]  /*110e0*/  WARPSYNC 0xffffffff ;  /* 0xffffffff00007948 */ /* 0x000fe20003800000 */
[----:B------:R-:W-:Y:S01]  /*110f0*/  F2FP.BF16.PACK_AB R0, R129, R128 ;  /* 0x000000808100723e */ /* 0x000fe200000010ff */
[----:B------:R-:W-:Y:S01]  /*11100*/  IMAD.MOV.U32 R15, RZ, RZ, c[0x0][0x388] ;  /* 0x0000e200ff0f7624 */ /* 0x000fe200078e00ff */
[----:B------:R-:W-:Y:S01]  /*11110*/  BAR.SYNC.DEFER_BLOCKING 0x1, 0x100 ;  /* 0x0044000000007b1d */ /* 0x000fe20000010000 */
[----:B------:R-:W-:-:S02]  /*11120*/  F2FP.BF16.PACK_AB R2, R85, R84 ;  /* 0x000000545502723e */ /* 0x000fc400000010ff */
[----:B------:R-:W-:Y:S02]  /*11130*/  F2FP.BF16.PACK_AB R3, R29, R28 ;  /* 0x0000001c1d03723e */ /* 0x000fe400000010ff */
[----:B------:R-:W-:Y:S02]  /*11140*/  F2FP.BF16.PACK_AB R4, R117, R116 ;  /* 0x000000747504723e */ /* 0x000fe400000010ff */
[----:B------:R-:W-:Y:S02]  /*11150*/  ISETP.NE.U32.AND P0, PT, RZ, c[0x0][0x508], PT ;  /* 0x00014200ff007a0c */ /* 0x000fe40003f05070 */
[----:B------:R-:W-:Y:S02]  /*11160*/  ISETP.NE.U32.AND P2, PT, RZ, c[0x0][0x500], PT ;  /* 0x00014000ff007a0c */ /* 0x000fe40003f45070 */
[----:B------:R-:W-:Y:S02]  /*11170*/  ISETP.NE.AND.EX P1, PT, RZ, c[0x0][0x50c], PT, P0 ;  /* 0x00014300ff007a0c */ /* 0x000fe40003f25300 */
[----:B------:R-:W-:Y:S01]  /*11180*/  ISETP.NE.AND.EX P2, PT, RZ, c[0x0][0x504], PT, P2 ;  /* 0x00014100ff007a0c */ /* 0x000fe20003f45320 */
[----:B------:R1:W-:Y:S04]  /*11190*/  STS [R227], R0 ;  /* 0x00000000e3007388 */ /* 0x0003e80000000800 */
[----:B------:R1:W-:Y:S04]  /*111a0*/  STS [R227+0x400], R2 ;  /* 0x00040002e3007388 */ /* 0x0003e80000000800 */
[----:B------:R1:W-:Y:S02]  /*111b0*/  STS [R228], R3 ;  /* 0x00000003e4007388 */ /* 0x0003e40000000800 */
[----:B-1----:R-:W-:-:S02]  /*111c0*/  F2FP.BF16.PACK_AB R0, R27, R26 ;  /* 0x0000001a1b00723e */ /* 0x002fc400000010ff */
[----:B------:R-:W-:-:S03]  /*111d0*/  F2FP.BF16.PACK_AB R2, R31, R30 ;  /* 0x0000001e1f02723e */ /* 0x000fc600000010ff */
[----:B------:R1:W-:Y:S01]  /*111e0*/  STS [R228+0x400], R0 ;  /* 0x00040000e4007388 */ /* 0x0003e20000000800 */
[----:B------:R-:W-:-:S03]  /*111f0*/  F2FP.BF16.PACK_AB R3, R103, R102 ;  /* 0x000000666703723e */ /* 0x000fc600000010ff */
[----:B------:R1:W-:Y:S04]  /*11200*/  STS [R230], R2 ;  /* 0x00000002e6007388 */ /* 0x0003e80000000800 */
[----:B------:R1:W-:Y:S02]  /*11210*/  STS [R230+0x400], R3 ;  /* 0x00040003e6007388 */ /* 0x0003e40000000800 */
[----:B-1----:R-:W-:Y:S02]  /*11220*/  F2FP.BF16.PACK_AB R0, R33, R32 ;  /* 0x000000202100723e */ /* 0x002fe400000010ff */
[----:B------:R-:W-:-:S03]  /*11230*/  F2FP.BF16.PACK_AB R2, R93, R92 ;  /* 0x0000005c5d02723e */ /* 0x000fc600000010ff */
[----:B------:R1:W-:Y:S01]  /*11240*/  STS [R229], R0 ;  /* 0x00000000e5007388 */ /* 0x0003e20000000800 */
[----:B------:R-:W-:-:S03]  /*11250*/  F2FP.BF16.PACK_AB R3, R35, R34 ;  /* 0x000000222303723e */ /* 0x000fc600000010ff */
[----:B------:R1:W-:Y:S02]  /*11260*/  STS [R229+0x400], R2 ;  /* 0x00040002e5007388 */ /* 0x0003e40000000800 */
[----:B-1----:R-:W-:Y:S02]  /*11270*/  F2FP.BF16.PACK_AB R0, R37, R36 ;  /* 0x000000242500723e */ /* 0x002fe400000010ff */
[----:B------:R-:W-:Y:S01]  /*11280*/  F2FP.BF16.PACK_AB R2, R101, R100 ;  /* 0x000000646502723e */ /* 0x000fe200000010ff */
[----:B---3--:R1:W-:Y:S04]  /*11290*/  STS [R7], R3 ;  /* 0x0000000307007388 */ /* 0x0083e80000000800 */
[----:B------:R3:W-:Y:S04]  /*112a0*/  STS [R7+0x400], R0 ;  /* 0x0004000007007388 */ /* 0x0007e80000000800 */
[----:B----4-:R4:W-:Y:S01]  /*112b0*/  STS [R6], R2 ;  /* 0x0000000206007388 */ /* 0x0109e20000000800 */
[----:B-1----:R-:W-:-:S02]  /*112c0*/  F2FP.BF16.PACK_AB R3, R111, R110 ;  /* 0x0000006e6f03723e */ /* 0x002fc400000010ff */
[----:B---3--:R-:W-:-:S03]  /*112d0*/  F2FP.BF16.PACK_AB R0, R105, R104 ;  /* 0x000000686900723e */ /* 0x008fc600000010ff */
[----:B------:R1:W-:Y:S01]  /*112e0*/  STS [R6+0x400], R3 ;  /* 0x0004000306007388 */ /* 0x0003e20000000800 */
[----:B----4-:R-:W-:-:S03]  /*112f0*/  F2FP.BF16.PACK_AB R2, R97, R96 ;  /* 0x000000606102723e */ /* 0x010fc600000010ff */
[----:B--2---:R2:W-:Y:S04]  /*11300*/  STS [R5], R0 ;  /* 0x0000000005007388 */ /* 0x0045e80000000800 */
        /* <DEDUP_REMOVED lines=58> */
[----:B----4-:R-:W-:-:S03]  /*116b0*/  F2FP.BF16.PACK_AB R2, R81, R80 ;  /* 0x000000505102723e */ /* 0x010fc600000010ff */
[----:B------:R2:W-:Y:S04]  /*116c0*/  STS [R6+0x8000], R4 ;  /* 0x0080000406007388 */ /* 0x0005e80000000800 */
[----:B------:R-:W-:Y:S04]  /*116d0*/  STS [R6+0x8400], R3 ;  /* 0x0084000306007388 */ /* 0x000fe80000000800 */
[----:B------:R3:W-:Y:S01]  /*116e0*/  STS [R5+0x8000], R2 ;  /* 0x0080000205007388 */ /* 0x0007e20000000800 */
[----:B-1----:R-:W-:-:S05]  /*116f0*/  F2FP.BF16.PACK_AB R0, R55, R54 ;  /* 0x000000363700723e */ /* 0x002fca00000010ff */
[----:B------:R1:W-:Y:S01]  /*11700*/  STS [R5+0x8400], R0 ;  /* 0x0084000005007388 */ /* 0x0003e20000000800 */
[----:B--2---:R-:W-:Y:S01]  /*11710*/  F2FP.BF16.PACK_AB R4, R43, R42 ;  /* 0x0000002a2b04723e */ /* 0x004fe200000010ff */
[----:B---3--:R-:W-:-:S04]  /*11720*/  IMAD.MOV.U32 R2, RZ, RZ, 0x4 ;  /* 0x00000004ff027424 */ /* 0x008fc800078e00ff */
[----:B------:R-:W-:-:S04]  /*11730*/  @P1 IMAD.WIDE R6, R215, R2, c[0x0][0x508] ;  /* 0x00014200d7061625 */ /* 0x000fc800078e0202 */
[----:B------:R-:W-:Y:S01]  /*11740*/  IMAD.WIDE R2, R215, R2, c[0x0][0x500] ;  /* 0x00014000d7027625 */ /* 0x000fe200078e0202 */
[----:B-1----:R-:W-:-:S03]  /*11750*/  F2FP.BF16.PACK_AB R5, R25, R24 ;  /* 0x000000181905723e */ /* 0x002fc600000010ff */
[----:B------:R-:W-:Y:S02]  /*11760*/  IMAD.MOV.U32 R0, RZ, RZ, RZ ;  /* 0x000000ffff007224 */ /* 0x000fe400078e00ff */
[----:B------:R1:W-:Y:S04]  /*11770*/  STS [R8+0x8000], R5 ;  /* 0x0080000508007388 */ /* 0x0003e80000000800 */
[----:B------:R2:W-:Y:S04]  /*11780*/  STS [R8+0x8400], R4 ;  /* 0x0084000408007388 */ /* 0x0005e80000000800 */
[----:B------:R-:W-:Y:S06]  /*11790*/  BAR.SYNC.DEFER_BLOCKING 0x1, 0x100 ;  /* 0x0044000000007b1d */ /* 0x000fec0000010000 */
[----:B------:R2:W5:Y:S04]  /*117a0*/  @P1 LDG.E R15, [R6.64] ;  /* 0x00000008060f1981 */ /* 0x000568000c1e1900 */
[----:B------:R2:W5:Y:S01]  /*117b0*/  @P2 LDG.E R0, [R2.64] ;  /* 0x0000000802002981 */ /* 0x000562000c1e1900 */
[----:B------:R-:W-:-:S04]  /*117c0*/  ISETP.NE.AND P0, PT, R225, RZ, PT ;  /* 0x000000ffe100720c */ /* 0x000fc80003f05270 */
[----:B-1----:R-:W-:Y:S01]  /*117d0*/  SEL R5, R225, c[0x0][0x3d4], P0 ;  /* 0x0000f500e1057a07 */ /* 0x002fe20000000000 */
[----:B------:R-:W-:Y:S05]  /*117e0*/  @P1 BRA `(.L_x_565) ;  /* 0x0000004000001947 */ /* 0x000fea0003800000 */
[----:B------:R-:W-:Y:S05]  /*117f0*/  @!P2 BRA `(.L_x_565) ;  /* 0x000000300000a947 */ /* 0x000fea0003800000 */
[----:B--2---:R1:W2:Y:S04]  /*11800*/  LDG.E R4, [R2.64] ;  /* 0x0000000802047981 */ /* 0x0042a8000c1e1900 */
[----:B-1----:R-:W2:Y:S02]  /*11810*/  LDG.E R2, [R2.64+0x4] ;  /* 0x0000040802027981 */ /* 0x002ea4000c1e1900 */
[----:B--2--5:R-:W-:Y:S02]  /*11820*/  IADD3 R15, -R4, R2, RZ ;  /* 0x00000002040f7210 */ /* 0x024fe40007ffe1ff */
.L_x_565:
[----:B------:R-:W3:Y:S01]  /*11830*/  LDL R86, [R1+0x10] ;  /* 0x0000100001567983 */ /* 0x000ee20000100800 */
[----:B------:R-:W-:Y:S01]  /*11840*/  IMAD.MOV.U32 R9, RZ, RZ, 0x368 ;  /* 0x00000368ff097424 */ /* 0x000fe200078e00ff */
[----:B------:R-:W-:Y:S01]  /*11850*/  ISETP.GT.AND P2, PT, R5, 0x1, PT ;  /* 0x000000010500780c */ /* 0x000fe20003f44270 */
[----:B--2---:R-:W-:Y:S01]  /*11860*/  IMAD.MOV.U32 R2, RZ, RZ, c[0x0][0x4e8] ;  /* 0x00013a00ff027624 */ /* 0x004fe200078e00ff */
[----:B------:R-:W-:Y:S01]  /*11870*/  ISETP.NE.U32.AND P0, PT, RZ, c[0x0][0x500], PT ;  /* 0x00014000ff007a0c */ /* 0x000fe20003f05070 */
[----:B------:R-:W-:Y:S01]  /*11880*/  IMAD.IADD R11, R211, 0x1, R210 ;  /* 0x00000001d30b7824 */ /* 0x000fe200078e02d2 */
[----:B------:R-:W-:Y:S01]  /*11890*/  SEL R9, R9, 0x328, P2 ;  /* 0x0000032809097807 */ /* 0x000fe20001000000 */
[----:B------:R-:W1:Y:S01]  /*118a0*/  S2R R87, SR_TID.X ;  /* 0x0000000000577919 */ /* 0x000e620000002100 */
[----:B------:R-:W-:-:S02]  /*118b0*/  ISETP.NE.AND.EX P0, PT, RZ, c[0x0][0x504], PT, P0 ;  /* 0x00014100ff007a0c */ /* 0x000fc40003f05300 */
[----:B------:R-:W2:Y:S01]  /*118c0*/  LDC.64 R4, c[0x0][R9+0x170] ;  /* 0x00005c0009047b82 */ /* 0x000ea20000000a00 */
[----:B------:R-:W-:Y:S02]  /*118d0*/  ISETP.NE.AND P3, PT, R2, 0x1, PT ;  /* 0x000000010200780c */ /* 0x000fe40003f65270 */
[----:B------:R-:W-:Y:S02]  /*118e0*/  SHF.R.S32.HI R2, RZ, 0x1f, R215 ;  /* 0x0000001fff027819 */ /* 0x000fe400000114d7 */
[----:B------:R-:W-:Y:S02]  /*118f0*/  SEL R8, R215, RZ, !P0 ;  /* 0x000000ffd7087207 */ /* 0x000fe40004000000 */
[----:B------:R-:W-:Y:S01]  /*11900*/  SEL R3, R2, RZ, !P0 ;  /* 0x000000ff02037207 */ /* 0x000fe20004000000 */
[----:B------:R-:W4:Y:S01]  /*11910*/  LDC.64 R16, c[0x0][R9+0x168] ;  /* 0x00005a0009107b82 */ /* 0x000f220000000a00 */
[----:B------:R-:W-:-:S07]  /*11920*/  LOP3.LUT R10, R214, 0xffff, RZ, 0xc0, !PT ;  /* 0x0000ffffd60a7812 */ /* 0x000fce00078ec0ff */
[----:B------:R2:W4:Y:S01]  /*11930*/  LDC.64 R18, c[0x0][R9+0x178] ;  /* 0x00005e0009127b82 */ /* 0x0005220000000a00 */
[----:B-1----:R-:W-:-:S07]  /*11940*/  SHF.R.S32.HI R83, RZ, 0x1f, R87 ;  /* 0x0000001fff537819 */ /* 0x002fce0000011457 */
[----:B------:R1:W1:Y:S01]  /*11950*/  LDC.64 R20, c[0x0][R9+0x160] ;  /* 0x0000580009147b82 */ /* 0x0002620000000a00 */
[----:B------:R-:W-:-:S04]  /*11960*/  LEA.HI R83, R83, R87, RZ, 0x5 ;  /* 0x0000005753537211 */ /* 0x000fc800078f28ff */
[----:B------:R-:W-:-:S05]  /*11970*/  LOP3.LUT R83, R83, 0xffffffe0, RZ, 0xc0, !PT ;  /* 0xffffffe053537812 */ /* 0x000fca00078ec0ff */
[----:B------:R-:W-:Y:S02]  /*11980*/  IMAD.IADD R83, R87, 0x1, -R83 ;  /* 0x0000000157537824 */ /* 0x000fe400078e0a53 */
[----:B--2---:R-:W-:-:S04]  /*11990*/  IMAD R2, R5, R8, RZ ;  /* 0x0000000805027224 */ /* 0x004fc800078e02ff */
[----:B------:R-:W-:Y:S02]  /*119a0*/  IMAD R12, R4, R3, R2 ;  /* 0x00000003040c7224 */ /* 0x000fe400078e0202 */
[----:B------:R-:W-:-:S04]  /*119b0*/  @P3 IMAD.HI.U32 R3, R11, c[0x0][0x4ec], RZ ;  /* 0x00013b000b033a27 */ /* 0x000fc800078e00ff */
[----:B------:R-:W-:-:S04]  /*119c0*/  IMAD.WIDE.U32 R4, R4, R8, RZ ;  /* 0x0000000804047225 */ /* 0x000fc800078e00ff */
[----:B----4-:R-:W-:-:S04]  /*119d0*/  IMAD.WIDE.U32 R6, R16, R10, RZ ;  /* 0x0000000a10067225 */ /* 0x010fc800078e00ff */
[----:B------:R-:W-:Y:S01]  /*119e0*/  IMAD.MOV.U32 R2, RZ, RZ, R11 ;  /* 0x000000ffff027224 */ /* 0x000fe200078e000b */
[----:B------:R-:W-:Y:S01]  /*119f0*/  @P3 SHF.R.U32.HI R2, RZ, c[0x0][0x4f0], R3 ;  /* 0x00013c00ff023a19 */ /* 0x000fe20000011603 */
[----:B-1----:R-:W-:Y:S01]  /*11a00*/  IMAD R9, R17, R10, RZ ;  /* 0x0000000a11097224 */ /* 0x002fe200078e02ff */
[----:B------:R-:W-:Y:S01]  /*11a10*/  SEL R3, R226, RZ, P2 ;  /* 0x000000ffe2037207 */ /* 0x000fe20001000000 */
[----:B------:R-:W-:Y:S01]  /*11a20*/  IMAD.IADD R13, R5, 0x1, R12 ;  /* 0x00000001050d7824 */ /* 0x000fe200078e020c */
[--C-:B-----5:R-:W-:Y:S01]  /*11a30*/  IADD3 R14, P1, P0, R4, R6, R0.reuse ;  /* 0x00000006040e7210 */ /* 0x120fe2000783e000 */
[----:B------:R-:W-:Y:S01]  /*11a40*/  IMAD.IADD R6, R7, 0x1, R9 ;  /* 0x0000000107067824 */ /* 0x000fe200078e0209 */
[----:B------:R-:W-:Y:S01]  /*11a50*/  SHF.R.S32.HI R9, RZ, 0x1f, R0 ;  /* 0x0000001fff097819 */ /* 0x000fe20000011400 */
[----:B------:R-:W-:Y:S02]  /*11a60*/  IMAD.MOV R7, RZ, RZ, -R2 ;  /* 0x000000ffff077224 */ /* 0x000fe400078e0a02 */
[-C--:B------:R-:W-:Y:S01]  /*11a70*/  IMAD R12, R19, R3.reuse, RZ ;  /* 0x00000003130c7224 */ /* 0x080fe200078e02ff */
[----:B------:R-:W-:Y:S01]  /*11a80*/  IADD3.X R13, R13, R6, R9, P1, P0 ;  /* 0x000000060d0d7210 */ /* 0x000fe20000fe0409 */
[----:B------:R-:W-:-:S04]  /*11a90*/  IMAD.WIDE.U32 R4, R18, R3, RZ ;  /* 0x0000000312047225 */ /* 0x000fc800078e00ff */
[----:B------:R-:W-:Y:S01]  /*11aa0*/  IMAD R3, R7, c[0x0][0x4e8], R11 ;  /* 0x00013a0007037a24 */ /* 0x000fe200078e020b */
[----:B------:R-:W-:Y:S01]  /*11ab0*/  IADD3 R4, P1, P0, R2, R14, R4 ;  /* 0x0000000e02047210 */ /* 0x000fe2000783e004 */
[----:B------:R-:W-:Y:S01]  /*11ac0*/  IMAD.IADD R12, R5, 0x1, R12 ;  /* 0x00000001050c7824 */ /* 0x000fe200078e020c */
[----:B------:R-:W-:Y:S01]  /*11ad0*/  SHF.R.S32.HI R5, RZ, 0x1f, R2 ;  /* 0x0000001fff057819 */ /* 0x000fe20000011402 */
[----:B------:R-:W-:Y:S01]  /*11ae0*/  IMAD R2, R21, R3, RZ ;  /* 0x0000000315027224 */ /* 0x000fe200078e02ff */
[----:B------:R-:W-:Y:S01]  /*11af0*/  SHF.R.S32.HI R6, RZ, 0x1f, R3 ;  /* 0x0000001fff067819 */ /* 0x000fe20000011403 */
[----:B------:R-:W-:Y:S01]  /*11b00*/  IMAD.MOV.U32 R7, RZ, RZ, c[0x0][0x4a8] ;  /* 0x00012a00ff077624 */ /* 0x000fe200078e00ff */
[----:B------:R-:W-:Y:S01]  /*11b10*/  IADD3.X R5, R5, R13, R12, P1, P0 ;  /* 0x0000000d05057210 */ /* 0x000fe20000fe040c */
[----:B------:R-:W-:Y:S02]  /*11b20*/  IMAD R12, R15, c[0x0][0x4e8], RZ ;  /* 0x00013a000f0c7a24 */ /* 0x000fe400078e02ff */
[----:B------:R-:W-:-:S02]  /*11b30*/  IMAD R6, R20, R6, R2 ;  /* 0x0000000614067224 */ /* 0x000fc400078e0202 */
[----:B------:R-:W-:Y:S01]  /*11b40*/  IMAD.WIDE.U32 R2, R20, R3, R4 ;  /* 0x0000000314027225 */ /* 0x000fe200078e0004 */
[----:B------:R-:W-:-:S03]  /*11b50*/  SEL R4, R7, c[0x0][0x450], P2 ;  /* 0x0001140007047a07 */ /* 0x000fc60001000000 */
[----:B------:R-:W-:Y:S01]  /*11b60*/  IMAD.MOV.U32 R5, RZ, RZ, c[0x0][0x4ac] ;  /* 0x00012b00ff057624 */ /* 0x000fe200078e00ff */
[----:B------:R-:W-:Y:S01]  /*11b70*/  LEA R4, P0, R2, R4, 0x2 ;  /* 0x0000000402047211 */ /* 0x000fe200078010ff */
[----:B------:R-:W-:-:S03]  /*11b80*/  IMAD.IADD R3, R3, 0x1, R6 ;  /* 0x0000000103037824 */ /* 0x000fc600078e0206 */
[----:B------:R-:W-:Y:S01]  /*11b90*/  SEL R5, R5, c[0x0][0x454], P2 ;  /* 0x0001150005057a07 */ /* 0x000fe20001000000 */
[----:B------:R-:W-:Y:S03]  /*11ba0*/  SHFL.IDX PT, R6, R4, RZ, 0x1c1f ;  /* 0x001c1fff04067589 */ /* 0x000fe600000e0000 */
[----:B------:R-:W-:Y:S01]  /*11bb0*/  LEA.HI.X R2, R2, R5, R3, 0x2, P0 ;  /* 0x0000000502027211 */ /* 0x000fe200000f1403 */
[----:B------:R-:W-:Y:S01]  /*11bc0*/  SHFL.IDX PT, R4, R4, 0x1, 0x1c1f ;  /* 0x003c1f0004047f89 */ /* 0x000fe200000e0000 */
[----:B------:R-:W-:-:S03]  /*11bd0*/  LOP3.LUT P0, RZ, R83, 0x3, RZ, 0xc0, !PT ;  /* 0x0000000353ff7812 */ /* 0x000fc6000780c0ff */
[----:B------:R-:W1:Y:S04]  /*11be0*/  SHFL.IDX PT, R7, R2, RZ, 0x1c1f ;  /* 0x001c1fff02077589 */ /* 0x000e6800000e0000 */
[----:B------:R3:W2:Y:S02]  /*11bf0*/  SHFL.IDX PT, R5, R2, 0x1, 0x1c1f ;  /* 0x003c1f0002057f89 */ /* 0x0006a400000e0000 */
[----:B---3--:R-:W-:-:S05]  /*11c00*/  IMAD.IADD R2, R86, 0x1, R210 ;  /* 0x0000000156027824 */ /* 0x008fca00078e02d2 */
[C---:B------:R-:W-:Y:S02]  /*11c10*/  IADD3 R3, R2.reuse, 0x8, RZ ;  /* 0x0000000802037810 */ /* 0x040fe40007ffe0ff */
[-C--:B------:R-:W-:Y:S02]  /*11c20*/  ISETP.GE.OR P1, PT, R2, R12.reuse, P0 ;  /* 0x0000000c0200720c */ /* 0x080fe40000726670 */
[----:B------:R-:W-:-:S11]  /*11c30*/  ISETP.GE.OR P0, PT, R3, R12, P0 ;  /* 0x0000000c0300720c */ /* 0x000fd60000706670 */
[----:B-1----:R1:W-:Y:S01]  /*11c40*/  @!P1 ST.E [R6.64], R23 ;  /* 0x0000001706009985 */ /* 0x0023e2000c101908 */
[----:B------:R-:W-:-:S03]  /*11c50*/  ISETP.GE.AND P1, PT, R3, R12, PT ;  /* 0x0000000c0300720c */ /* 0x000fc60003f26270 */
[----:B--2---:R1:W-:Y:S01]  /*11c60*/  @!P0 ST.E [R4.64], R22 ;  /* 0x0000001604008985 */ /* 0x0043e2000c101908 */
[----:B------:R-:W-:Y:S02]  /*11c70*/  ISETP.GE.AND P0, PT, R2, R12, PT ;  /* 0x0000000c0200720c */ /* 0x000fe40003f06270 */
[----:B------:R-:W-:Y:S01]  /*11c80*/  P2R R13, PR, RZ, 0x2 ;  /* 0x00000002ff0d7803 */ /* 0x000fe20000000000 */
[----:B------:R-:W-:Y:S05]  /*11c90*/  @P2 BRA `(.L_x_566) ;  /* 0x0000087000002947 */ /* 0x000fea0003800000 */
[----:B-1----:R-:W-:Y:S01]  /*11ca0*/  IMAD R4, R9, c[0x0][0x3a0], RZ ;  /* 0x0000e80009047a24 */ /* 0x002fe200078e02ff */
[----:B------:R-:W-:Y:S01]  /*11cb0*/  SHF.R.S32.HI R5, RZ, 0x1f, R8 ;  /* 0x0000001fff057819 */ /* 0x000fe20000011408 */
[C---:B------:R-:W-:Y:S01]  /*11cc0*/  IMAD.WIDE.U32 R2, R0.reuse, c[0x0][0x3a0], RZ ;  /* 0x0000e80000027a25 */ /* 0x040fe200078e00ff */
[----:B------:R1:W2:Y:S03]  /*11cd0*/  LDS.128 R24, [R179+0x80] ;  /* 0x00008000b3187984 */ /* 0x0002a60000000c00 */
[----:B------:R-:W-:Y:S01]  /*11ce0*/  IMAD R0, R0, c[0x0][0x3a4], R4 ;  /* 0x0000e90000007a24 */ /* 0x000fe200078e0204 */
[----:B------:R-:W-:Y:S01]  /*11cf0*/  IADD3 R4, R196, R210, RZ ;  /* 0x000000d2c4047210 */ /* 0x000fe20007ffe0ff */
[----:B------:R1:W3:Y:S01]  /*11d00*/  LDS.128 R36, [R179+0x1080] ;  /* 0x00108000b3247984 */ /* 0x0002e20000000c00 */
[----:B------:R-:W-:-:S02]  /*11d10*/  IMAD R5, R5, c[0x0][0x3f0], RZ ;  /* 0x0000fc0005057a24 */ /* 0x000fc400078e02ff */
[----:B------:R-:W-:Y:S01]  /*11d20*/  IADD3 R3, R3, R0, RZ ;  /* 0x0000000003037210 */ /* 0x000fe20007ffe0ff */
[----:B------:R-:W-:Y:S01]  /*11d30*/  @P3 IMAD.HI.U32 R6, R4, c[0x0][0x4ec], RZ ;  /* 0x00013b0004063a27 */ /* 0x000fe200078e00ff */
[----:B------:R1:W4:Y:S01]  /*11d40*/  LDS.128 R48, [R179+0x2080] ;  /* 0x00208000b3307984 */ /* 0x0003220000000c00 */
[----:B------:R-:W-:Y:S02]  /*11d50*/  MOV R0, R4 ;  /* 0x0000000400007202 */ /* 0x000fe40000000f00 */
[C---:B------:R-:W-:Y:S01]  /*11d60*/  IMAD.WIDE.U32 R2, R10.reuse, c[0x0][0x3e8], R2 ;  /* 0x0000fa000a027a25 */ /* 0x040fe200078e0002 */
[----:B------:R1:W1:Y:S01]  /*11d70*/  LDS.128 R56, [R179+0x3080] ;  /* 0x00308000b3387984 */ /* 0x0002620000000c00 */
[----:B------:R-:W-:Y:S02]  /*11d80*/  @P3 SHF.R.U32.HI R0, RZ, c[0x0][0x4f0], R6 ;  /* 0x00013c00ff003a19 */ /* 0x000fe40000011606 */
[----:B------:R-:W-:Y:S01]  /*11d90*/  IMAD R3, R10, c[0x0][0x3ec], R3 ;  /* 0x0000fb000a037a24 */ /* 0x000fe200078e0203 */
[----:B------:R1:W1:Y:S01]  /*11da0*/  LDS.128 R20, [R179+0x4080] ;  /* 0x00408000b3147984 */ /* 0x0002620000000c00 */
[C---:B------:R-:W-:Y:S01]  /*11db0*/  IMAD R7, R8.reuse, c[0x0][0x3f4], R5 ;  /* 0x0000fd0008077a24 */ /* 0x040fe200078e0205 */
[----:B------:R-:W-:Y:S01]  /*11dc0*/  SHF.R.S32.HI R6, RZ, 0x1f, R0 ;  /* 0x0000001fff067819 */ /* 0x000fe20000011400 */
[----:B------:R-:W-:Y:S01]  /*11dd0*/  IMAD.WIDE.U32 R2, R8, c[0x0][0x3f0], R2 ;  /* 0x0000fc0008027a25 */ /* 0x000fe200078e0002 */
[----:B------:R1:W1:Y:S01]  /*11de0*/  LDS.128 R32, [R179+0x5080] ;  /* 0x00508000b3207984 */ /* 0x0002620000000c00 */
[----:B------:R-:W-:-:S02]  /*11df0*/  IADD3 R5, -R0, RZ, RZ ;  /* 0x000000ff00057210 */ /* 0x000fc40007ffe1ff */
[----:B------:R-:W-:Y:S01]  /*11e00*/  IMAD R6, R6, c[0x0][0x3e0], RZ ;  /* 0x0000f80006067a24 */ /* 0x000fe200078e02ff */
[----:B------:R1:W1:Y:S01]  /*11e10*/  LDS.128 R44, [R179+0x6080] ;  /* 0x00608000b32c7984 */ /* 0x0002620000000c00 */
[----:B------:R-:W-:Y:S01]  /*11e20*/  IADD3 R3, R3, R7, RZ ;  /* 0x0000000703037210 */ /* 0x000fe20007ffe0ff */
[----:B------:R-:W-:Y:S02]  /*11e30*/  IMAD R4, R5, c[0x0][0x4e8], R4 ;  /* 0x00013a0005047a24 */ /* 0x000fe400078e0204 */
[----:B------:R1:W1:Y:S01]  /*11e40*/  LDS.128 R52, [R179+0x7080] ;  /* 0x00708000b3347984 */ /* 0x0002620000000c00 */
[C---:B------:R-:W-:Y:S02]  /*11e50*/  IMAD R5, R0.reuse, c[0x0][0x3e4], R6 ;  /* 0x0000f90000057a24 */ /* 0x040fe400078e0206 */
[----:B------:R-:W-:Y:S01]  /*11e60*/  IMAD.WIDE.U32 R2, R0, c[0x0][0x3e0], R2 ;  /* 0x0000f80000027a25 */ /* 0x000fe200078e0002 */
[----:B------:R1:W1:Y:S01]  /*11e70*/  LDS.128 R16, [R179+0x8080] ;  /* 0x00808000b3107984 */ /* 0x0002620000000c00 */
[----:B------:R-:W-:-:S03]  /*11e80*/  SHF.R.S32.HI R0, RZ, 0x1f, R4 ;  /* 0x0000001fff007819 */ /* 0x000fc60000011404 */
[----:B------:R1:W1:Y:S01]  /*11e90*/  LDS.128 R28, [R179+0x9080] ;  /* 0x00908000b31c7984 */ /* 0x0002620000000c00 */
[----:B------:R-:W-:Y:S01]  /*11ea0*/  IADD3 R3, R3, R5, RZ ;  /* 0x0000000503037210 */ /* 0x000fe20007ffe0ff */
[----:B------:R-:W-:Y:S02]  /*11eb0*/  IMAD R0, R0, c[0x0][0x3d8], RZ ;  /* 0x0000f60000007a24 */ /* 0x000fe400078e02ff */
[----:B------:R1:W1:Y:S02]  /*11ec0*/  LDS.128 R40, [R179+0xa080] ;  /* 0x00a08000b3287984 */ /* 0x0002640000000c00 */
[C---:B------:R-:W-:Y:S02]  /*11ed0*/  IMAD.WIDE.U32 R2, R4.reuse, c[0x0][0x3d8], R2 ;  /* 0x0000f60004027a25 */ /* 0x040fe400078e0002 */
[----:B------:R1:W1:Y:S02]  /*11ee0*/  LDS.128 R60, [R179+0xb080] ;  /* 0x00b08000b33c7984 */ /* 0x0002640000000c00 */
[----:B------:R-:W-:Y:S01]  /*11ef0*/  IMAD R0, R4, c[0x0][0x3dc], R0 ;  /* 0x0000f70004007a24 */ /* 0x000fe200078e0200 */
[----:B------:R-:W-:-:S04]  /*11f00*/  LEA R11, P0, R2, c[0x0][0x380], 0x1 ;  /* 0x0000e000020b7a11 */ /* 0x000fc800078008ff */
[----:B------:R-:W-:-:S04]  /*11f10*/  IADD3 R0, R3, R0, RZ ;  /* 0x0000000003007210 */ /* 0x000fc80007ffe0ff */
[----:B------:R-:W-:Y:S01]  /*11f20*/  LEA.HI.X R9, R2, c[0x0][0x384], R0, 0x1, P0 ;  /* 0x0000e10002097a11 */ /* 0x000fe200000f0c00 */
[----:B------:R-:W-:Y:S05]  /*11f30*/  BRA.DIV ~URZ, `(.L_x_567) ;  /* 0x000055527f007947 */ /* 0x000fea000b800000 */
[----:B--234-:R2:W3:Y:S02]  /*11f40*/  SHFL.IDX PT, R8, R9, RZ, 0x181f ;  /* 0x00181fff09087589 */ /* 0x01c4e400000e0000 */
.L_x_661:
[----:B------:R-:W-:Y:S05]  /*11f50*/  BRA.DIV ~URZ, `(.L_x_568) ;  /* 0x000055a27f007947 */ /* 0x000fea000b800000 */
[----:B------:R4:W2:Y:S02]  /*11f60*/  SHFL.IDX PT, R0, R11, RZ, 0x181f ;  /* 0x00181fff0b007589 */ /* 0x0008a400000e0000 */
.L_x_662:
[----:B------:R-:W-:Y:S01]  /*11f70*/  IADD3 R10, R216, R210, RZ ;  /* 0x000000d2d80a7210 */ /* 0x000fe20007ffe0ff */
        /* <DEDUP_REMOVED lines=10> */
[CC--:B------:R-:W-:Y:S02]  /*12020*/  @!P1 LEA R4, P4, R191.reuse, R0.reuse, 0x1 ;  /* 0x00000000bf049211 */ /* 0x0c0fe400078808ff */
[----:B------:R-:W-:Y:S02]  /*12030*/  @!P0 LEA R2, P3, R192, R0, 0x1 ;  /* 0x00000000c0028211 */ /* 0x000fe400078608ff */
[-C--:B---3--:R-:W-:Y:S02]  /*12040*/  @!P2 LEA.HI.X R7, R182, R8.reuse, R15, 0x1, P5 ;  /* 0x00000008b607a211 */ /* 0x088fe400028f0c0f */
[-C--:B------:R-:W-:Y:S02]  /*12050*/  @!P1 LEA.HI.X R5, R191, R8.reuse, R14, 0x1, P4 ;  /* 0x00000008bf059211 */ /* 0x080fe400020f0c0e */
[----:B------:R-:W-:Y:S01]  /*12060*/  @!P0 LEA.HI.X R3, R192, R8, R13, 0x1, P3 ;  /* 0x00000008c0038211 */ /* 0x000fe200018f0c0d */
[----:B------:R2:W-:Y:S04]  /*12070*/  @!P2 ST.E.128 [R6.64], R24 ;  /* 0x000000180600a985 */ /* 0x0005e8000c101d08 */
[----:B-1----:R2:W-:Y:S04]  /*12080*/  @!P1 ST.E.128 [R4.64], R20 ;  /* 0x0000001404009985 */ /* 0x0025e8000c101d08 */
[----:B------:R2:W-:Y:S02]  /*12090*/  @!P0 ST.E.128 [R2.64], R16 ;  /* 0x0000001002008985 */ /* 0x0005e4000c101d08 */
.L_x_570:
[----:B------:R-:W-:Y:S05]  /*120a0*/  BSYNC B0 ;  /* 0x0000000000007941 */ /* 0x000fea0003800000 */
.L_x_569:
[----:B------:R-:W-:Y:S05]  /*120b0*/  BRA.DIV ~URZ, `(.L_x_571) ;  /* 0x000054b27f007947 */ /* 0x000fea000b800000 */
[----:B---3--:R3:W4:Y:S04]  /*120c0*/  SHFL.IDX PT, R8, R9, 0x1, 0x181f ;  /* 0x00381f0009087f89 */ /* 0x00872800000e0000 */
[----:B--2---:R3:W2:Y:S02]  /*120d0*/  SHFL.IDX PT, R0, R11, 0x1, 0x181f ;  /* 0x00381f000b007f89 */ /* 0x0046a400000e0000 */
.L_x_663:
        /* <DEDUP_REMOVED lines=13> */
[-C--:B----4-:R-:W-:Y:S02]  /*121b0*/  @!P2 LEA.HI.X R7, R182, R8.reuse, R15, 0x1, P5 ;  /* 0x00000008b607a211 */ /* 0x090fe400028f0c0f */
[-C--:B------:R-:W-:Y:S02]  /*121c0*/  @!P1 LEA.HI.X R5, R191, R8.reuse, R14, 0x1, P4 ;  /* 0x00000008bf059211 */ /* 0x080fe400020f0c0e */
[----:B------:R-:W-:Y:S01]  /*121d0*/  @!P0 LEA.HI.X R3, R192, R8, R13, 0x1, P3 ;  /* 0x00000008c0038211 */ /* 0x000fe200018f0c0d */
[----:B------:R2:W-:Y:S04]  /*121e0*/  @!P2 ST.E.128 [R6.64], R36 ;  /* 0x000000240600a985 */ /* 0x0005e8000c101d08 */
[----:B-1----:R2:W-:Y:S04]  /*121f0*/  @!P1 ST.E.128 [R4.64], R32 ;  /* 0x0000002004009985 */ /* 0x0025e8000c101d08 */
[----:B------:R2:W-:Y:S02]  /*12200*/  @!P0 ST.E.128 [R2.64], R28 ;  /* 0x0000001c02008985 */ /* 0x0005e4000c101d08 */
.L_x_573:
[----:B------:R-:W-:Y:S05]  /*12210*/  BSYNC B0 ;  /* 0x0000000000007941 */ /* 0x000fea0003800000 */
.L_x_572:
[----:B------:R-:W-:Y:S05]  /*12220*/  BRA.DIV ~URZ, `(.L_x_574) ;  /* 0x000054127f007947 */ /* 0x000fea000b800000 */
[----:B----4-:R4:W3:Y:S02]  /*12230*/  SHFL.IDX PT, R8, R9, 0x2, 0x181f ;  /* 0x00581f0009087f89 */ /* 0x0108e400000e0000 */
.L_x_664:
[----:B------:R-:W-:Y:S05]  /*12240*/  BRA.DIV ~URZ, `(.L_x_575) ;  /* 0x000054627f007947 */ /* 0x000fea000b800000 */
[----:B--2---:R2:W4:Y:S02]  /*12250*/  SHFL.IDX PT, R0, R11, 0x2, 0x181f ;  /* 0x00581f000b007f89 */ /* 0x00452400000e0000 */
.L_x_665:
        /* <DEDUP_REMOVED lines=19> */
.L_x_577:
[----:B------:R-:W-:Y:S05]  /*12390*/  BSYNC B0 ;  /* 0x0000000000007941 */ /* 0x000fea0003800000 */
.L_x_576:
[----:B------:R-:W-:Y:S05]  /*123a0*/  BRA.DIV ~URZ, `(.L_x_578) ;  /* 0x000053727f007947 */ /* 0x000fea000b800000 */
[----:B---3--:R3:W2:Y:S04]  /*123b0*/  SHFL.IDX PT, R6, R9, 0x3, 0x181f ;  /* 0x00781f0009067f89 */ /* 0x0086a800000e0000 */
[----:B----4-:R3:W4:Y:S02]  /*123c0*/  SHFL.IDX PT, R0, R11, 0x3, 0x181f ;  /* 0x00781f000b007f89 */ /* 0x01072400000e0000 */
.L_x_666:
[----:B------:R-:W-:-:S04]  /*123d0*/  IADD3 R2, R10, 0x60, RZ ;  /* 0x000000600a027810 */ /* 0x000fc80007ffe0ff */
[----:B------:R-:W-:-:S13]  /*123e0*/  ISETP.GE.AND P0, PT, R2, R12, PT ;  /* 0x0000000c0200720c */ /* 0x000fda0003f06270 */
[----:B------:R-:W-:Y:S05]  /*123f0*/  @P0 BRA `(.L_x_579) ;  /* 0x0000205000000947 */ /* 0x000fea0003800000 */
[----:B------:R-:W-:Y:S02]  /*12400*/  ISETP.GE.AND P1, PT, R182, c[0x0][0x3c8], PT ;  /* 0x0000f200b6007a0c */ /* 0x000fe40003f26270 */
[----:B------:R-:W-:Y:S02]  /*12410*/  ISETP.GE.AND P0, PT, R191, c[0x0][0x3c8], PT ;  /* 0x0000f200bf007a0c */ /* 0x000fe40003f06270 */
[----:B------:R-:W-:Y:S02]  /*12420*/  SHF.R.S32.HI R8, RZ, 0x1f, R182 ;  /* 0x0000001fff087819 */ /* 0x000fe400000114b6 */
[----:B------:R-:W-:-:S07]  /*12430*/  SHF.R.S32.HI R7, RZ, 0x1f, R191 ;  /* 0x0000001fff077819 */ /* 0x000fce00000114bf */
[CC--:B----4-:R-:W-:Y:S02]  /*12440*/  @!P1 LEA R4, P3, R182.reuse, R0.reuse, 0x1 ;  /* 0x00000000b6049211 */ /* 0x0d0fe400078608ff */
[C---:B------:R-:W-:Y:S02]  /*12450*/  @!P0 LEA R2, P2, R191.reuse, R0, 0x1 ;  /* 0x00000000bf028211 */ /* 0x040fe400078408ff */
        /* <DEDUP_REMOVED lines=11> */
.L_x_566:
        /* <DEDUP_REMOVED lines=32> */
.L_x_667:
[----:B------:R-:W-:Y:S05]  /*12710*/  BRA.DIV ~URZ, `(.L_x_581) ;  /* 0x000051427f007947 */ /* 0x000fea000b800000 */
[----:B------:R3:W4:Y:S02]  /*12720*/  SHFL.IDX PT, R0, R12, RZ, 0x1c1f ;  /* 0x001c1fff0c007589 */ /* 0x00072400000e0000 */
.L_x_668:
[----:B------:R-:W-:Y:S01]  /*12730*/  BSSY B0, `(.L_x_582) ;  /* 0x000007c000007945 */ /* 0x000fe20003800000 */
[----:B------:R-:W-:Y:S05]  /*12740*/  @P0 BRA `(.L_x_583) ;  /* 0x000007a000000947 */ /* 0x000fea0003800000 */
[C---:B------:R-:W-:Y:S02]  /*12750*/  IADD3 R8, R198.reuse, 0x8, RZ ;  /* 0x00000008c6087810 */ /* 0x040fe40007ffe0ff */
[----:B------:R-:W-:Y:S02]  /*12760*/  ISETP.GE.AND P1, PT, R198, c[0x0][0x3c8], PT ;  /* 0x0000f200c6007a0c */ /* 0x000fe40003f26270 */
[----:B------:R-:W-:Y:S02]  /*12770*/  ISETP.GE.AND P0, PT, R8, c[0x0][0x3c8], PT ;  /* 0x0000f20008007a0c */ /* 0x000fe40003f06270 */
[----:B------:R-:W-:Y:S02]  /*12780*/  ISETP.GE.AND P3, PT, R252, c[0x0][0x3c8], PT ;  /* 0x0000f200fc007a0c */ /* 0x000fe40003f66270 */
[----:B------:R-:W-:-:S02]  /*12790*/  IADD3 R9, R198, 0x8, RZ ;  /* 0x00000008c6097810 */ /* 0x000fc40007ffe0ff */
[----:B------:R-:W-:Y:S02]  /*127a0*/  SHF.R.S32.HI R10, RZ, 0x1f, R198 ;  /* 0x0000001fff0a7819 */ /* 0x000fe400000114c6 */
[----:B------:R-:W-:Y:S02]  /*127b0*/  ISETP.GE.AND P4, PT, R251, c[0x0][0x3c8], PT ;  /* 0x0000f200fb007a0c */ /* 0x000fe40003f86270 */
[----:B------:R-:W-:Y:S02]  /*127c0*/  SHF.R.S32.HI R9, RZ, 0x1f, R9 ;  /* 0x0000001fff097819 */ /* 0x000fe40000011409 */
[-C--:B----4-:R-:W-:Y:S02]  /*127d0*/  @!P1 LEA R2, P5, R198, R0.reuse, 0x2 ;  /* 0x00000000c6029211 */ /* 0x090fe400078a10ff */
[----:B------:R-:W-:Y:S02]  /*127e0*/  @!P0 LEA R6, P2, R8, R0, 0x2 ;  /* 0x0000000008068211 */ /* 0x000fe400078410ff */
[----:B--2---:R-:W-:-:S02]  /*127f0*/  @!P1 LEA.HI.X R3, R198, R4, R10, 0x2, P5 ;  /* 0x00000004c6039211 */ /* 0x004fc400028f140a */
[----:B------:R-:W-:Y:S02]  /*12800*/  @!P0 LEA.HI.X R7, R8, R4, R9, 0x2, P2 ;  /* 0x0000000408078211 */ /* 0x000fe400010f1409 */
[----:B------:R-:W-:Y:S01]  /*12810*/  ISETP.GE.AND P2, PT, R250, c[0x0][0x3c8], PT ;  /* 0x0000f200fa007a0c */ /* 0x000fe20003f46270 */
[----:B------:R2:W-:Y:S01]  /*12820*/  @!P1 ST.E.64 [R2.64], R128 ;  /* 0x0000008002009985 */ /* 0x0005e2000c101b08 */
[----:B------:R-:W-:Y:S02]  /*12830*/  SHF.R.S32.HI R9, RZ, 0x1f, R252 ;  /* 0x0000001fff097819 */ /* 0x000fe400000114fc */
[----:B------:R-:W-:Y:S01]  /*12840*/  ISETP.GE.AND P1, PT, R249, c[0x0][0x3c8], PT ;  /* 0x0000f200f9007a0c */ /* 0x000fe20003f26270 */
[----:B------:R4:W-:Y:S01]  /*12850*/  @!P0 ST.E.64 [R6.64], R28 ;  /* 0x0000001c06008985 */ /* 0x0009e2000c101b08 */
[----:B------:R-:W-:Y:S02]  /*12860*/  SHF.R.S32.HI R8, RZ, 0x1f, R251 ;  /* 0x0000001fff087819 */ /* 0x000fe400000114fb */
[----:B------:R-:W-:-:S02]  /*12870*/  SHF.R.S32.HI R11, RZ, 0x1f, R242 ;  /* 0x0000001fff0b7819 */ /* 0x000fc400000114f2 */
[----:B------:R-:W-:Y:S02]  /*12880*/  SHF.R.S32.HI R10, RZ, 0x1f, R241 ;  /* 0x0000001fff0a7819 */ /* 0x000fe400000114f1 */
[----:B------:R-:W-:Y:S02]  /*12890*/  ISETP.GE.AND P6, PT, R236, c[0x0][0x3c8], PT ;  /* 0x0000f200ec007a0c */ /* 0x000fe40003fc6270 */
[----:B------:R-:W-:Y:S02]  /*128a0*/  SHF.R.S32.HI R14, RZ, 0x1f, R234 ;  /* 0x0000001fff0e7819 */ /* 0x000fe400000114ea */
[----:B------:R-:W-:Y:S02]  /*128b0*/  SHF.R.S32.HI R16, RZ, 0x1f, R233 ;  /* 0x0000001fff107819 */ /* 0x000fe400000114e9 */
        /* <DEDUP_REMOVED lines=44> */
[----:B------:R-:W-:-:S05]  /*12b80*/  @!P4 LEA.HI.X R7, R243, R4, R8, 0x2, P0 ;  /* 0x00000004f307c211 */ /* 0x000fca00000f1408 */
[C---:B------:R-:W-:Y:S01]  /*12b90*/  @!P1 LEA R8, P0, R241.reuse, R0, 0x2 ;  /* 0x00000000f1089211 */ /* 0x040fe200078010ff */
[----:B------:R2:W-:Y:S01]  /*12ba0*/  @!P3 ST.E.64 [R2.64], R44 ;  /* 0x0000002c0200b985 */ /* 0x0005e2000c101b08 */
[----:B------:R-:W-:Y:S02]  /*12bb0*/  ISETP.GE.AND P3, PT, R240, c[0x0][0x3c8], PT ;  /* 0x0000f200f0007a0c */ /* 0x000fe40003f66270 */
[----:B------:R-:W-:Y:S01]  /*12bc0*/  @!P1 LEA.HI.X R9, R241, R4, R10, 0x2, P0 ;  /* 0x00000004f1099211 */ /* 0x000fe200000f140a */
[----:B------:R4:W-:Y:S01]  /*12bd0*/  @!P4 ST.E.64 [R6.64], R48 ;  /* 0x000000300600c985 */ /* 0x0009e2000c101b08 */
[----:B------:R-:W-:Y:S02]  /*12be0*/  ISETP.GE.AND P4, PT, R239, c[0x0][0x3c8], PT ;  /* 0x0000f200ef007a0c */ /* 0x000fe40003f86270 */
[----:B------:R-:W-:Y:S02]  /*12bf0*/  SHF.R.S32.HI R10, RZ, 0x1f, R239 ;  /* 0x0000001fff0a7819 */ /* 0x000fe400000114ef */
[----:B--2---:R-:W-:-:S04]  /*12c00*/  @!P2 LEA R2, P5, R242, R0, 0x2 ;  /* 0x00000000f202a211 */ /* 0x004fc800078a10ff */
[----:B------:R-:W-:Y:S02]  /*12c10*/  @!P2 LEA.HI.X R3, R242, R4, R11, 0x2, P5 ;  /* 0x00000004f203a211 */ /* 0x000fe400028f140b */
[----:B----4-:R-:W-:Y:S02]  /*12c20*/  @!P3 LEA R6, P5, R240, R0, 0x2 ;  /* 0x00000000f006b211 */ /* 0x010fe400078a10ff */
[----:B------:R-:W-:Y:S01]  /*12c30*/  SHF.R.S32.HI R11, RZ, 0x1f, R240 ;  /* 0x0000001fff0b7819 */ /* 0x000fe200000114f0 */
[----:B------:R2:W-:Y:S01]  /*12c40*/  @!P2 ST.E.64 [R2.64], R52 ;  /* 0x000000340200a985 */ /* 0x0005e2000c101b08 */
[----:B------:R-:W-:Y:S02]  /*12c50*/  ISETP.GE.AND P2, PT, R238, c[0x0][0x3c8], PT ;  /* 0x0000f200ee007a0c */ /* 0x000fe40003f46270 */
[----:B------:R-:W-:Y:S01]  /*12c60*/  @!P3 LEA.HI.X R7, R240, R4, R11, 0x2, P5 ;  /* 0x00000004f007b211 */ /* 0x000fe200028f140b */
[----:B------:R4:W-:Y:S01]  /*12c70*/  @!P1 ST.E.64 [R8.64], R56 ;  /* 0x0000003808009985 */ /* 0x0009e2000c101b08 */
[----:B------:R-:W-:-:S02]  /*12c80*/  ISETP.GE.AND P1, PT, R237, c[0x0][0x3c8], PT ;  /* 0x0000f200ed007a0c */ /* 0x000fc40003f26270 */
[----:B------:R-:W-:Y:S01]  /*12c90*/  ISETP.GE.AND P5, PT, R235, c[0x0][0x3c8], PT ;  /* 0x0000f200eb007a0c */ /* 0x000fe20003fa6270 */
[----:B------:R5:W-:Y:S01]  /*12ca0*/  @!P3 ST.E.64 [R6.64], R60 ;  /* 0x0000003c0600b985 */ /* 0x000be2000c101b08 */
[----:B------:R-:W-:Y:S02]  /*12cb0*/  SHF.R.S32.HI R11, RZ, 0x1f, R237 ;  /* 0x0000001fff0b7819 */ /* 0x000fe400000114ed */
[----:B--2---:R-:W-:-:S04]  /*12cc0*/  @!P4 LEA R2, P0, R239, R0, 0x2 ;  /* 0x00000000ef02c211 */ /* 0x004fc800078010ff */
[----:B------:R-:W-:Y:S02]  /*12cd0*/  @!P4 LEA.HI.X R3, R239, R4, R10, 0x2, P0 ;  /* 0x00000004ef03c211 */ /* 0x000fe400000f140a */
[----:B----4-:R-:W-:Y:S02]  /*12ce0*/  @!P2 LEA R8, P0, R238, R0, 0x2 ;  /* 0x00000000ee08a211 */ /* 0x010fe400078010ff */
[----:B------:R-:W-:Y:S01]  /*12cf0*/  SHF.R.S32.HI R10, RZ, 0x1f, R238 ;  /* 0x0000001fff0a7819 */ /* 0x000fe200000114ee */
[----:B------:R2:W-:Y:S01]  /*12d00*/  @!P4 ST.E.64 [R2.64], R64 ;  /* 0x000000400200c985 */ /* 0x0005e2000c101b08 */
[----:B------:R-:W-:Y:S02]  /*12d10*/  ISETP.GE.AND P4, PT, R234, c[0x0][0x3c8], PT ;  /* 0x0000f200ea007a0c */ /* 0x000fe40003f86270 */
[----:B------:R-:W-:Y:S02]  /*12d20*/  @!P2 LEA.HI.X R9, R238, R4, R10, 0x2, P0 ;  /* 0x00000004ee09a211 */ /* 0x000fe400000f140a */
[----:B-----5:R-:W-:-:S02]  /*12d30*/  @!P6 LEA R6, P0, R236, R0, 0x2 ;  /* 0x00000000ec06e211 */ /* 0x020fc400078010ff */
[----:B------:R-:W-:Y:S01]  /*12d40*/  SHF.R.S32.HI R10, RZ, 0x1f, R236 ;  /* 0x0000001fff0a7819 */ /* 0x000fe200000114ec */
[----:B------:R-:W-:Y:S01]  /*12d50*/  @!P2 ST.E.64 [R8.64], R116 ;  /* 0x000000740800a985 */ /* 0x000fe2000c101b08 */
[----:B------:R-:W-:Y:S02]  /*12d60*/  ISETP.GE.AND P2, PT, R233, c[0x0][0x3c8], PT ;  /* 0x0000f200e9007a0c */ /* 0x000fe40003f46270 */
[----:B------:R-:W-:Y:S02]  /*12d70*/  @!P6 LEA.HI.X R7, R236, R4, R10, 0x2, P0 ;  /* 0x00000004ec07e211 */ /* 0x000fe400000f140a */
[----:B------:R-:W-:Y:S02]  /*12d80*/  ISETP.GE.AND P0, PT, R231, c[0x0][0x3c8], PT ;  /* 0x0000f200e7007a0c */ /* 0x000fe40003f06270 */
[----:B------:R-:W-:Y:S02]  /*12d90*/  SHF.R.S32.HI R10, RZ, 0x1f, R235 ;  /* 0x0000001fff0a7819 */ /* 0x000fe400000114eb */
[----:B--2---:R-:W-:-:S04]  /*12da0*/  @!P1 LEA R2, P3, R237, R0, 0x2 ;  /* 0x00000000ed029211 */ /* 0x004fc800078610ff */
[----:B------:R-:W-:-:S05]  /*12db0*/  @!P1 LEA.HI.X R3, R237, R4, R11, 0x2, P3 ;  /* 0x00000004ed039211 */ /* 0x000fca00018f140b */
[----:B------:R2:W-:Y:S01]  /*12dc0*/  @!P1 ST.E.64 [R2.64], R68 ;  /* 0x0000004402009985 */ /* 0x0005e2000c101b08 */
[----:B------:R-:W-:-:S03]  /*12dd0*/  ISETP.GE.AND P1, PT, R232, c[0x0][0x3c8], PT ;  /* 0x0000f200e8007a0c */ /* 0x000fc60003f26270 */
[----:B------:R4:W-:Y:S01]  /*12de0*/  @!P6 ST.E.64 [R6.64], R72 ;  /* 0x000000480600e985 */ /* 0x0009e2000c101b08 */
[----:B--2---:R-:W-:-:S04]  /*12df0*/  @!P5 LEA R2, P3, R235, R0, 0x2 ;  /* 0x00000000eb02d211 */ /* 0x004fc800078610ff */
[----:B------:R-:W-:Y:S02]  /*12e00*/  @!P5 LEA.HI.X R3, R235, R4, R10, 0x2, P3 ;  /* 0x00000004eb03d211 */ /* 0x000fe400018f140a */
[CC--:B------:R-:W-:Y:S02]  /*12e10*/  @!P4 LEA R10, P6, R234.reuse, R0.reuse, 0x2 ;  /* 0x00000000ea0ac211 */ /* 0x0c0fe400078c10ff */
[C---:B------:R-:W-:Y:S01]  /*12e20*/  @!P2 LEA R8, P3, R233.reuse, R0, 0x2 ;  /* 0x00000000e908a211 */ /* 0x040fe200078610ff */
[----:B------:R2:W-:Y:S01]  /*12e30*/  @!P5 ST.E.64 [R2.64], R76 ;  /* 0x0000004c0200d985 */ /* 0x0005e2000c101b08 */
[----:B------:R-:W-:Y:S02]  /*12e40*/  @!P4 LEA.HI.X R11, R234, R4, R14, 0x2, P6 ;  /* 0x00000004ea0bc211 */ /* 0x000fe400030f140e */
[----:B----4-:R-:W-:Y:S02]  /*12e50*/  @!P1 LEA R6, P5, R232, R0, 0x2 ;  /* 0x00000000e8069211 */ /* 0x010fe400078a10ff */
[----:B------:R-:W-:Y:S01]  /*12e60*/  @!P2 LEA.HI.X R9, R233, R4, R16, 0x2, P3 ;  /* 0x00000004e909a211 */ /* 0x000fe200018f1410 */
[----:B------:R4:W-:Y:S01]  /*12e70*/  @!P4 ST.E.64 [R10.64], R124 ;  /* 0x0000007c0a00c985 */ /* 0x0009e2000c101b08 */
[----:B------:R-:W-:-:S02]  /*12e80*/  SHF.R.S32.HI R14, RZ, 0x1f, R231 ;  /* 0x0000001fff0e7819 */ /* 0x000fc400000114e7 */
[----:B------:R-:W-:Y:S01]  /*12e90*/  @!P1 LEA.HI.X R7, R232, R4, R15, 0x2, P5 ;  /* 0x00000004e8079211 */ /* 0x000fe200028f140f */
[----:B------:R4:W-:Y:S04]  /*12ea0*/  @!P2 ST.E.64 [R8.64], R120 ;  /* 0x000000780800a985 */ /* 0x0009e8000c101b08 */
[----:B------:R4:W-:Y:S01]  /*12eb0*/  @!P1 ST.E.64 [R6.64], R80 ;  /* 0x0000005006009985 */ /* 0x0009e2000c101b08 */
[----:B--2---:R-:W-:-:S04]  /*12ec0*/  @!P0 LEA R2, P3, R231, R0, 0x2 ;  /* 0x00000000e7028211 */ /* 0x004fc800078610ff */
[----:B------:R-:W-:-:S05]  /*12ed0*/  @!P0 LEA.HI.X R3, R231, R4, R14, 0x2, P3 ;  /* 0x00000004e7038211 */ /* 0x000fca00018f140e */
[----:B------:R4:W-:Y:S04]  /*12ee0*/  @!P0 ST.E.64 [R2.64], R24 ;  /* 0x0000001802008985 */ /* 0x0009e8000c101b08 */
.L_x_583:
[----:B------:R-:W-:Y:S05]  /*12ef0*/  BSYNC B0 ;  /* 0x0000000000007941 */ /* 0x000fea0003800000 */
.L_x_582:
[----:B------:R-:W-:Y:S05]  /*12f00*/  BRA.DIV ~URZ, `(.L_x_584) ;  /* 0x000049c27f007947 */ /* 0x000fea000b800000 */
[----:B--2---:R2:W1:Y:S04]  /*12f10*/  SHFL.IDX PT, R4, R5, 0x1, 0x1c1f ;  /* 0x003c1f0005047f89 */ /* 0x00446800000e0000 */
[----:B----4-:R2:W4:Y:S02]  /*12f20*/  SHFL.IDX PT, R0, R12, 0x1, 0x1c1f ;  /* 0x003c1f000c007f89 */ /* 0x01052400000e0000 */
.L_x_669:
[----:B------:R-:W-:-:S13]  /*12f30*/  ISETP.NE.AND P0, PT, R13, RZ, PT ;  /* 0x000000ff0d00720c */ /* 0x000fda0003f05270 */
[----:B------:R-:W-:Y:S05]  /*12f40*/  @P0 BRA `(.L_x_579) ;  /* 0x0000150000000947 */ /* 0x000fea0003800000 */
[C---:B------:R-:W-:Y:S02]  /*12f50*/  ISETP.GE.AND P4, PT, R198.reuse, c[0x0][0x3c8], PT ;  /* 0x0000f200c6007a0c */ /* 0x040fe40003f86270 */
[C---:B-12---:R-:W-:Y:S02]  /*12f60*/  IADD3 R5, R198.reuse, 0x8, RZ ;  /* 0x00000008c6057810 */ /* 0x046fe40007ffe0ff */
[----:B------:R-:W-:Y:S02]  /*12f70*/  ISETP.GE.AND P1, PT, R251, c[0x0][0x3c8], PT ;  /* 0x0000f200fb007a0c */ /* 0x000fe40003f26270 */
[----:B------:R-:W-:Y:S02]  /*12f80*/  ISETP.GE.AND P3, PT, R5, c[0x0][0x3c8], PT ;  /* 0x0000f20005007a0c */ /* 0x000fe40003f66270 */
[----:B------:R-:W-:Y:S02]  /*12f90*/  SHF.R.S32.HI R9, RZ, 0x1f, R198 ;  /* 0x0000001fff097819 */ /* 0x000fe400000114c6 */
[----:B------:R-:W-:-:S02]  /*12fa0*/  IADD3 R8, R198, 0x8, RZ ;  /* 0x00000008c6087810 */ /* 0x000fc40007ffe0ff */
[----:B------:R-:W-:Y:S02]  /*12fb0*/  ISETP.GE.AND P2, PT, R252, c[0x0][0x3c8], PT ;  /* 0x0000f200fc007a0c */ /* 0x000fe40003f46270 */
[C---:B----4-:R-:W-:Y:S02]  /*12fc0*/  @!P4 LEA R6, P0, R198.reuse, R0, 0x2 ;  /* 0x00000000c606c211 */ /* 0x050fe400078010ff */
[----:B------:R-:W-:Y:S02]  /*12fd0*/  SHF.R.S32.HI R8, RZ, 0x1f, R8 ;  /* 0x0000001fff087819 */ /* 0x000fe40000011408 */
[----:B------:R-:W-:Y:S02]  /*12fe0*/  @!P4 LEA.HI.X R7, R198, R4, R9, 0x2, P0 ;  /* 0x00000004c607c211 */ /* 0x000fe400000f1409 */
[C---:B------:R-:W-:Y:S02]  /*12ff0*/  @!P3 LEA R2, P5, R5.reuse, R0, 0x2 ;  /* 0x000000000502b211 */ /* 0x040fe400078a10ff */
[----:B------:R-:W-:Y:S01]  /*13000*/  ISETP.GE.AND P0, PT, R250, c[0x0][0x3c8], PT ;  /* 0x0000f200fa007a0c */ /* 0x000fe20003f06270 */
[----:B------:R1:W-:Y:S01]  /*13010*/  @!P4 ST.E.64 [R6.64], R84 ;  /* 0x000000540600c985 */ /* 0x0003e2000c101b08 */
[----:B------:R-:W-:-:S02]  /*13020*/  @!P3 LEA.HI.X R3, R5, R4, R8, 0x2, P5 ;  /* 0x000000040503b211 */ /* 0x000fc400028f1408 */
[----:B------:R-:W-:Y:S02]  /*13030*/  SHF.R.S32.HI R5, RZ, 0x1f, R252 ;  /* 0x0000001fff057819 */ /* 0x000fe400000114fc */
[----:B------:R-:W-:Y:S01]  /*13040*/  SHF.R.S32.HI R10, RZ, 0x1f, R251 ;  /* 0x0000001fff0a7819 */ /* 0x000fe200000114fb */
[----:B------:R2:W-:Y:S01]  /*13050*/  @!P3 ST.E.64 [R2.64], R26 ;  /* 0x0000001a0200b985 */ /* 0x0005e2000c101b08 */
[C---:B------:R-:W-:Y:S02]  /*13060*/  @!P2 LEA R8, P3, R252.reuse, R0, 0x2 ;  /* 0x00000000fc08a211 */ /* 0x040fe400078610ff */
[----:B------:R-:W-:Y:S02]  /*13070*/  ISETP.GE.AND P5, PT, R249, c[0x0][0x3c8], PT ;  /* 0x0000f200f9007a0c */ /* 0x000fe40003fa6270 */
[----:B------:R-:W-:Y:S02]  /*13080*/  @!P2 LEA.HI.X R9, R252, R4, R5, 0x2, P3 ;  /* 0x00000004fc09a211 */ /* 0x000fe400018f1405 */
[----:B------:R-:W-:-:S02]  /*13090*/  SHF.R.S32.HI R5, RZ, 0x1f, R250 ;  /* 0x0000001fff057819 */ /* 0x000fc400000114fa */
[----:B------:R-:W-:Y:S01]  /*130a0*/  ISETP.GE.AND P4, PT, R248, c[0x0][0x3c8], PT ;  /* 0x0000f200f8007a0c */ /* 0x000fe20003f86270 */
[----:B------:R4:W-:Y:S01]  /*130b0*/  @!P2 ST.E.64 [R8.64], R102 ;  /* 0x000000660800a985 */ /* 0x0009e2000c101b08 */
[----:B------:R-:W-:Y:S02]  /*130c0*/  ISETP.GE.AND P2, PT, R246, c[0x0][0x3c8], PT ;  /* 0x0000f200f6007a0c */ /* 0x000fe40003f46270 */
[----:B------:R-:W-:Y:S02]  /*130d0*/  SHF.R.S32.HI R13, RZ, 0x1f, R234 ;  /* 0x0000001fff0d7819 */ /* 0x000fe400000114ea */
[----:B---3--:R-:W-:Y:S02]  /*130e0*/  SHF.R.S32.HI R12, RZ, 0x1f, R233 ;  /* 0x0000001fff0c7819 */ /* 0x008fe400000114e9 */
[----:B-1----:R-:W-:-:S13]  /*130f0*/  @!P1 LEA R6, P6, R251, R0, 0x2 ;  /* 0x00000000fb069211 */ /* 0x002fda00078c10ff */
[----:B--2---:R-:W-:-:S04]  /*13100*/  P2R R2, PR, RZ, 0x40 ;  /* 0x00000040ff027803 */ /* 0x004fc80000000000 */
[----:B------:R-:W-:Y:S02]  /*13110*/  ISETP.NE.AND P3, PT, R2, RZ, PT ;  /* 0x000000ff0200720c */ /* 0x000fe40003f65270 */
[C---:B------:R-:W-:Y:S02]  /*13120*/  @!P0 LEA R2, P6, R250.reuse, R0, 0x2 ;  /* 0x00000000fa028211 */ /* 0x040fe400078c10ff */
[-C--:B------:R-:W-:Y:S02]  /*13130*/  @!P1 LEA.HI.X R7, R251, R4.reuse, R10, 0x2, P3 ;  /* 0x00000004fb079211 */ /* 0x080fe400018f140a */
[----:B------:R-:W-:Y:S02]  /*13140*/  ISETP.GE.AND P3, PT, R247, c[0x0][0x3c8], PT ;  /* 0x0000f200f7007a0c */ /* 0x000fe40003f66270 */
[----:B------:R-:W-:Y:S01]  /*13150*/  @!P0 LEA.HI.X R3, R250, R4, R5, 0x2, P6 ;  /* 0x00000004fa038211 */ /* 0x000fe200030f1405 */
[----:B------:R1:W-:Y:S01]  /*13160*/  @!P1 ST.E.64 [R6.64], R92 ;  /* 0x0000005c06009985 */ /* 0x0003e2000c101b08 */
[----:B------:R-:W-:-:S02]  /*13170*/  SHF.R.S32.HI R5, RZ, 0x1f, R249 ;  /* 0x0000001fff057819 */ /* 0x000fc400000114f9 */
[----:B------:R-:W-:Y:S01]  /*13180*/  SHF.R.S32.HI R10, RZ, 0x1f, R248 ;  /* 0x0000001fff0a7819 */ /* 0x000fe200000114f8 */
[----:B------:R2:W-:Y:S01]  /*13190*/  @!P0 ST.E.64 [R2.64], R36 ;  /* 0x0000002402008985 */ /* 0x0005e2000c101b08 */
[----:B----4-:R-:W-:-:S04]  /*131a0*/  @!P5 LEA R8, P0, R249, R0, 0x2 ;  /* 0x00000000f908d211 */ /* 0x010fc800078010ff */
[----:B------:R-:W-:Y:S02]  /*131b0*/  @!P5 LEA.HI.X R9, R249, R4, R5, 0x2, P0 ;  /* 0x00000004f909d211 */ /* 0x000fe400000f1405 */
[----:B------:R-:W-:Y:S02]  /*131c0*/  SHF.R.S32.HI R5, RZ, 0x1f, R247 ;  /* 0x0000001fff057819 */ /* 0x000fe400000114f7 */
[----:B------:R-:W-:Y:S01]  /*131d0*/  ISETP.GE.AND P0, PT, R244, c[0x0][0x3c8], PT ;  /* 0x0000f200f4007a0c */ /* 0x000fe20003f06270 */
[----:B------:R3:W-:Y:S01]  /*131e0*/  @!P5 ST.E.64 [R8.64], R110 ;  /* 0x0000006e0800d985 */ /* 0x0007e2000c101b08 */
[----:B------:R-:W-:Y:S02]  /*131f0*/  ISETP.GE.AND P5, PT, R243, c[0x0][0x3c8], PT ;  /* 0x0000f200f3007a0c */ /* 0x000fe40003fa6270 */
[-C--:B-1----:R-:W-:Y:S02]  /*13200*/  @!P4 LEA R6, P6, R248, R0.reuse, 0x2 ;  /* 0x00000000f806c211 */ /* 0x082fe400078c10ff */
[----:B--2---:R-:W-:-:S02]  /*13210*/  @!P3 LEA R2, P1, R247, R0, 0x2 ;  /* 0x00000000f702b211 */ /* 0x004fc400078210ff */
[----:B------:R-:W-:Y:S02]  /*13220*/  @!P4 LEA.HI.X R7, R248, R4, R10, 0x2, P6 ;  /* 0x00000004f807c211 */ /* 0x000fe400030f140a */
[----:B------:R-:W-:-:S03]  /*13230*/  SHF.R.S32.HI R10, RZ, 0x1f, R245 ;  /* 0x0000001fff0a7819 */ /* 0x000fc600000114f5 */
[----:B------:R1:W-:Y:S01]  /*13240*/  @!P4 ST.E.64 [R6.64], R96 ;  /* 0x000000600600c985 */ /* 0x0003e2000c101b08 */
[----:B------:R-:W-:-:S05]  /*13250*/  ISETP.GE.AND P4, PT, R242, c[0x0][0x3c8], PT ;  /* 0x0000f200f2007a0c */ /* 0x000fca0003f86270 */
[----:B------:R-:W-:Y:S02]  /*13260*/  P2R R3, PR, RZ, 0x2 ;  /* 0x00000002ff037803 */ /* 0x000fe40000000000 */
[----:B------:R-:W-:Y:S02]  /*13270*/  ISETP.GE.AND P1, PT, R245, c[0x0][0x3c8], PT ;  /* 0x0000f200f5007a0c */ /* 0x000fe40003f26270 */
[----:B------:R-:W-:-:S04]  /*13280*/  ISETP.NE.AND P6, PT, R3, RZ, PT ;  /* 0x000000ff0300720c */ /* 0x000fc80003fc5270 */
[----:B------:R-:W-:Y:S02]  /*13290*/  @!P3 LEA.HI.X R3, R247, R4, R5, 0x2, P6 ;  /* 0x00000004f703b211 */ /* 0x000fe400030f1405 */
[----:B------:R-:W-:-:S03]  /*132a0*/  SHF.R.S32.HI R5, RZ, 0x1f, R246 ;  /* 0x0000001fff057819 */ /* 0x000fc600000114f6 */
[----:B------:R2:W-:Y:S01]  /*132b0*/  @!P3 ST.E.64 [R2.64], R88 ;  /* 0x000000580200b985 */ /* 0x0005e2000c101b08 */
[----:B---3--:R-:W-:-:S04]  /*132c0*/  @!P2 LEA R8, P3, R246, R0, 0x2 ;  /* 0x00000000f608a211 */ /* 0x008fc800078610ff */
[----:B------:R-:W-:Y:S02]  /*132d0*/  @!P2 LEA.HI.X R9, R246, R4, R5, 0x2, P3 ;  /* 0x00000004f609a211 */ /* 0x000fe400018f1405 */
[----:B------:R-:W-:Y:S02]  /*132e0*/  SHF.R.S32.HI R5, RZ, 0x1f, R244 ;  /* 0x0000001fff057819 */ /* 0x000fe400000114f4 */
[----:B-1----:R-:W-:Y:S01]  /*132f0*/  @!P1 LEA R6, P6, R245, R0, 0x2 ;  /* 0x00000000f5069211 */ /* 0x002fe200078c10ff */
[----:B------:R1:W-:Y:S01]  /*13300*/  @!P2 ST.E.64 [R8.64], R118 ;  /* 0x000000760800a985 */ /* 0x0003e2000c101b08 */
[----:B------:R-:W-:-:S11]  /*13310*/  ISETP.GE.AND P2, PT, R240, c[0x0][0x3c8], PT ;  /* 0x0000f200f0007a0c */ /* 0x000fd60003f46270 */
[----:B--2---:R-:W-:-:S04]  /*13320*/  P2R R2, PR, RZ, 0x40 ;  /* 0x00000040ff027803 */ /* 0x004fc80000000000 */
[----:B------:R-:W-:Y:S02]  /*13330*/  ISETP.NE.AND P3, PT, R2, RZ, PT ;  /* 0x000000ff0200720c */ /* 0x000fe40003f65270 */
[C---:B------:R-:W-:Y:S02]  /*13340*/  @!P0 LEA R2, P6, R244.reuse, R0, 0x2 ;  /* 0x00000000f4028211 */ /* 0x040fe400078c10ff */
[-C--:B------:R-:W-:Y:S02]  /*13350*/  @!P1 LEA.HI.X R7, R245, R4.reuse, R10, 0x2, P3 ;  /* 0x00000004f5079211 */ /* 0x080fe400018f140a */
[----:B------:R-:W-:Y:S02]  /*13360*/  @!P0 LEA.HI.X R3, R244, R4, R5, 0x2, P6 ;  /* 0x00000004f4038211 */ /* 0x000fe400030f1405 */
[----:B------:R-:W-:Y:S01]  /*13370*/  SHF.R.S32.HI R5, RZ, 0x1f, R243 ;  /* 0x0000001fff057819 */ /* 0x000fe200000114f3 */
[----:B------:R2:W-:Y:S01]  /*13380*/  @!P1 ST.E.64 [R6.64], R106 ;  /* 0x0000006a06009985 */ /* 0x0005e2000c101b08 */
[----:B------:R-:W-:-:S02]  /*13390*/  ISETP.GE.AND P1, PT, R239, c[0x0][0x3c8], PT ;  /* 0x0000f200ef007a0c */ /* 0x000fc40003f26270 */
[----:B------:R-:W-:Y:S01]  /*133a0*/  ISETP.GE.AND P3, PT, R241, c[0x0][0x3c8], PT ;  /* 0x0000f200f1007a0c */ /* 0x000fe20003f66270 */
[----:B------:R3:W-:Y:S01]  /*133b0*/  @!P0 ST.E.64 [R2.64], R38 ;  /* 0x0000002602008985 */ /* 0x0007e2000c101b08 */
[C---:B-1----:R-:W-:Y:S02]  /*133c0*/  @!P5 LEA R8, P0, R243.reuse, R0, 0x2 ;  /* 0x00000000f308d211 */ /* 0x042fe400078010ff */
[----:B------:R-:W-:Y:S02]  /*133d0*/  SHF.R.S32.HI R10, RZ, 0x1f, R242 ;  /* 0x0000001fff0a7819 */ /* 0x000fe400000114f2 */
[----:B------:R-:W-:Y:S02]  /*133e0*/  @!P5 LEA.HI.X R9, R243, R4, R5, 0x2, P0 ;  /* 0x00000004f309d211 */ /* 0x000fe400000f1405 */
[----:B------:R-:W-:-:S03]  /*133f0*/  SHF.R.S32.HI R5, RZ, 0x1f, R241 ;  /* 0x0000001fff057819 */ /* 0x000fc600000114f1 */
[----:B------:R1:W-:Y:S01]  /*13400*/  @!P5 ST.E.64 [R8.64], R122 ;  /* 0x0000007a0800d985 */ /* 0x0003e2000c101b08 */
[----:B------:R-:W-:Y:S02]  /*13410*/  ISETP.GE.AND P5, PT, R237, c[0x0][0x3c8], PT ;  /* 0x0000f200ed007a0c */ /* 0x000fe40003fa6270 */
[----:B--2---:R-:W-:-:S13]  /*13420*/  @!P4 LEA R6, P6, R242, R0, 0x2 ;  /* 0x00000000f206c211 */ /* 0x004fda00078c10ff */
[----:B---3--:R-:W-:-:S04]  /*13430*/  P2R R2, PR, RZ, 0x40 ;  /* 0x00000040ff027803 */ /* 0x008fc80000000000 */
        /* <DEDUP_REMOVED lines=9> */
[----:B-1----:R-:W-:-:S04]  /*134d0*/  @!P2 LEA R8, P3, R240, R0, 0x2 ;  /* 0x00000000f008a211 */ /* 0x002fc800078610ff */
[----:B------:R-:W-:Y:S02]  /*134e0*/  @!P2 LEA.HI.X R9, R240, R4, R5, 0x2, P3 ;  /* 0x00000004f009a211 */ /* 0x000fe400018f1405 */
[----:B------:R-:W-:-:S03]  /*134f0*/  SHF.R.S32.HI R5, RZ, 0x1f, R238 ;  /* 0x0000001fff057819 */ /* 0x000fc600000114ee */
[----:B------:R-:W-:Y:S01]  /*13500*/  @!P2 ST.E.64 [R8.64], R126 ;  /* 0x0000007e0800a985 */ /* 0x000fe2000c101b08 */
        /* <DEDUP_REMOVED lines=8> */
[----:B------:R-:W-:-:S02]  /*13590*/  ISETP.GE.AND P3, PT, R235, c[0x0][0x3c8], PT ;  /* 0x0000f200eb007a0c */ /* 0x000fc40003f66270 */
[----:B------:R-:W-:Y:S01]  /*135a0*/  SHF.R.S32.HI R10, RZ, 0x1f, R237 ;  /* 0x0000001fff0a7819 */ /* 0x000fe200000114ed */
[----:B------:R1:W-:Y:S01]  /*135b0*/  @!P1 ST.E.64 [R6.64], R66 ;  /* 0x0000004206009985 */ /* 0x0003e2000c101b08 */
[----:B------:R-:W-:Y:S02]  /*135c0*/  SHF.R.S32.HI R5, RZ, 0x1f, R236 ;  /* 0x0000001fff057819 */ /* 0x000fe400000114ec */
[----:B------:R-:W-:Y:S01]  /*135d0*/  ISETP.GE.AND P1, PT, R233, c[0x0][0x3c8], PT ;  /* 0x0000f200e9007a0c */ /* 0x000fe20003f26270 */
[----:B------:R2:W-:Y:S01]  /*135e0*/  @!P0 ST.E.64 [R2.64], R50 ;  /* 0x0000003202008985 */ /* 0x0005e2000c101b08 */
[----:B-1----:R-:W-:-:S04]  /*135f0*/  @!P5 LEA R6, P0, R237, R0, 0x2 ;  /* 0x00000000ed06d211 */ /* 0x002fc800078010ff */
[----:B------:R-:W-:Y:S02]  /*13600*/  @!P5 LEA.HI.X R7, R237, R4, R10, 0x2, P0 ;  /* 0x00000004ed07d211 */ /* 0x000fe400000f140a */
[-C--:B--2---:R-:W-:Y:S02]  /*13610*/  @!P4 LEA R2, P6, R236, R0.reuse, 0x2 ;  /* 0x00000000ec02c211 */ /* 0x084fe400078c10ff */
[----:B------:R-:W-:Y:S01]  /*13620*/  ISETP.GE.AND P0, PT, R232, c[0x0][0x3c8], PT ;  /* 0x0000f200e8007a0c */ /* 0x000fe20003f06270 */
[----:B------:R-:W-:Y:S01]  /*13630*/  @!P5 ST.E.64 [R6.64], R58 ;  /* 0x0000003a0600d985 */ /* 0x000fe2000c101b08 */
[----:B------:R-:W-:Y:S02]  /*13640*/  @!P3 LEA R10, P5, R235, R0, 0x2 ;  /* 0x00000000eb0ab211 */ /* 0x000fe400078a10ff */
[----:B------:R-:W-:Y:S02]  /*13650*/  @!P4 LEA.HI.X R3, R236, R4, R5, 0x2, P6 ;  /* 0x00000004ec03c211 */ /* 0x000fe400030f1405 */
[----:B------:R-:W-:-:S02]  /*13660*/  SHF.R.S32.HI R5, RZ, 0x1f, R235 ;  /* 0x0000001fff057819 */ /* 0x000fc400000114eb */
[C---:B------:R-:W-:Y:S01]  /*13670*/  @!P2 LEA R8, P6, R234.reuse, R0, 0x2 ;  /* 0x00000000ea08a211 */ /* 0x040fe200078c10ff */
[----:B------:R1:W-:Y:S03]  /*13680*/  @!P4 ST.E.64 [R2.64], R62 ;  /* 0x0000003e0200c985 */ /* 0x0003e6000c101b08 */
[----:B------:R-:W-:-:S03]  /*13690*/  @!P2 LEA.HI.X R9, R234, R4, R13, 0x2, P6 ;  /* 0x00000004ea09a211 */ /* 0x000fc600030f140d */
[----:B-1----:R-:W-:Y:S02]  /*136a0*/  P2R R2, PR, RZ, 0x20 ;  /* 0x00000020ff027803 */ /* 0x002fe40000000000 */
[C---:B------:R-:W-:Y:S02]  /*136b0*/  @!P1 LEA R6, P5, R233.reuse, R0, 0x2 ;  /* 0x00000000e9069211 */ /* 0x040fe400078a10ff */
[----:B------:R-:W-:Y:S02]  /*136c0*/  ISETP.NE.AND P4, PT, R2, RZ, PT ;  /* 0x000000ff0200720c */ /* 0x000fe40003f85270 */
[-C--:B------:R-:W-:Y:S02]  /*136d0*/  @!P1 LEA.HI.X R7, R233, R4.reuse, R12, 0x2, P5 ;  /* 0x00000004e9079211 */ /* 0x080fe400028f140c */
[----:B------:R-:W-:Y:S02]  /*136e0*/  @!P3 LEA.HI.X R11, R235, R4, R5, 0x2, P4 ;  /* 0x00000004eb0bb211 */ /* 0x000fe400020f1405 */
[----:B------:R-:W-:-:S02]  /*136f0*/  SHF.R.S32.HI R5, RZ, 0x1f, R232 ;  /* 0x0000001fff057819 */ /* 0x000fc400000114e8 */
[C---:B------:R-:W-:Y:S01]  /*13700*/  @!P0 LEA R2, P4, R232.reuse, R0, 0x2 ;  /* 0x00000000e8028211 */ /* 0x040fe200078810ff */
[----:B------:R1:W-:Y:S03]  /*13710*/  @!P3 ST.E.64 [R10.64], R78 ;  /* 0x0000004e0a00b985 */ /* 0x0003e6000c101b08 */
[----:B------:R-:W-:Y:S01]  /*13720*/  @!P0 LEA.HI.X R3, R232, R4, R5, 0x2, P4 ;  /* 0x00000004e8038211 */ /* 0x000fe200020f1405 */
[----:B------:R1:W-:Y:S04]  /*13730*/  @!P2 ST.E.64 [R8.64], R74 ;  /* 0x0000004a0800a985 */ /* 0x0003e8000c101b08 */
[----:B------:R1:W-:Y:S04]  /*13740*/  @!P1 ST.E.64 [R6.64], R70 ;  /* 0x0000004606009985 */ /* 0x0003e8000c101b08 */
[----:B------:R1:W-:Y:S01]  /*13750*/  @!P0 ST.E.64 [R2.64], R54 ;  /* 0x0000003602008985 */ /* 0x0003e2000c101b08 */
[----:B------:R-:W-:-:S13]  /*13760*/  ISETP.GE.AND P0, PT, R231, c[0x0][0x3c8], PT ;  /* 0x0000f200e7007a0c */ /* 0x000fda0003f06270 */
[----:B------:R-:W-:Y:S05]  /*13770*/  @P0 BRA `(.L_x_579) ;  /* 0x00000cd000000947 */ /* 0x000fea0003800000 */
[----:B------:R-:W-:Y:S02]  /*13780*/  SHF.R.S32.HI R5, RZ, 0x1f, R231 ;  /* 0x0000001fff057819 */ /* 0x000fe400000114e7 */
[----:B-1----:R-:W-:-:S04]  /*13790*/  LEA R2, P0, R231, R0, 0x2 ;  /* 0x00000000e7027211 */ /* 0x002fc800078010ff */
[----:B------:R-:W-:-:S05]  /*137a0*/  LEA.HI.X R3, R231, R4, R5, 0x2, P0 ;  /* 0x00000004e7037211 */ /* 0x000fca00000f1405 */
[----:B------:R1:W-:Y:S01]  /*137b0*/  ST.E.64 [R2.64], R42 ;  /* 0x0000002a02007985 */ /* 0x0003e2000c101b08 */
[----:B------:R-:W-:Y:S05]  /*137c0*/  BRA `(.L_x_579) ;  /* 0x00000c8000007947 */ /* 0x000fea0003800000 */
.L_x_564:
[----:B------:R-:W-:Y:S01]  /*137d0*/  ISETP.NE.U32.AND P0, PT, RZ, c[0x0][0x508], PT ;  /* 0x00014200ff007a0c */ /* 0x000fe20003f05070 */
[----:B------:R-:W-:Y:S01]  /*137e0*/  IMAD.MOV.U32 R4, RZ, RZ, 0x4 ;  /* 0x00000004ff047424 */ /* 0x000fe200078e00ff */
[----:B------:R-:W-:Y:S01]  /*137f0*/  ISETP.NE.U32.AND P2, PT, RZ, c[0x0][0x500], PT ;  /* 0x00014000ff007a0c */ /* 0x000fe20003f45070 */
[----:B------:R-:W-:Y:S01]  /*13800*/  IMAD.MOV.U32 R20, RZ, RZ, c[0x0][0x388] ;  /* 0x0000e200ff147624 */ /* 0x000fe200078e00ff */
[----:B------:R-:W-:Y:S01]  /*13810*/  ISETP.NE.AND.EX P0, PT, RZ, c[0x0][0x50c], PT, P0 ;  /* 0x00014300ff007a0c */ /* 0x000fe20003f05300 */
[----:B------:R-:W-:Y:S01]  /*13820*/  IMAD.MOV.U32 R10, RZ, RZ, RZ ;  /* 0x000000ffff0a7224 */ /* 0x000fe200078e00ff */
[----:B------:R-:W-:Y:S01]  /*13830*/  ISETP.NE.AND.EX P2, PT, RZ, c[0x0][0x504], PT, P2 ;  /* 0x00014100ff007a0c */ /* 0x000fe20003f45320 */
[----:B------:R-:W-:-:S10]  /*13840*/  IMAD.WIDE R2, R215, R4, c[0x0][0x500] ;  /* 0x00014000d7027625 */ /* 0x000fd400078e0204 */
[----:B--2---:R-:W-:Y:S02]  /*13850*/  @P0 IMAD.WIDE R4, R215, R4, c[0x0][0x508] ;  /* 0x00014200d7040625 */ /* 0x004fe400078e0204 */
[----:B------:R2:W5:Y:S04]  /*13860*/  @P2 LDG.E R10, [R2.64] ;  /* 0x00000008020a2981 */ /* 0x000568000c1e1900 */
        /* <DEDUP_REMOVED lines=8> */
.L_x_585:
[----:B--2---:R-:W2:Y:S01]  /*138f0*/  S2R R2, SR_TID.X ;  /* 0x0000000000027919 */ /* 0x004ea20000002100 */
[----:B------:R-:W-:Y:S01]  /*13900*/  SHF.R.S32.HI R0, RZ, 0x1f, R215 ;  /* 0x0000001fff007819 */ /* 0x000fe200000114d7 */
[----:B------:R-:W-:Y:S01]  /*13910*/  BSSY B0, `(.L_x_586) ;  /* 0x0000036000007945 */ /* 0x000fe20003800000 */
[----:B------:R-:W-:-:S02]  /*13920*/  LOP3.LUT R14, R214, 0xffff, RZ, 0xc0, !PT ;  /* 0x0000ffffd60e7812 */ /* 0x000fc400078ec0ff */
[----:B-----5:R-:W-:Y:S02]  /*13930*/  SHF.R.S32.HI R18, RZ, 0x1f, R10 ;  /* 0x0000001fff127819 */ /* 0x020fe4000001140a */
[----:B------:R-:W-:Y:S02]  /*13940*/  SEL R15, R215, RZ, !P2 ;  /* 0x000000ffd70f7207 */ /* 0x000fe40005000000 */
[----:B------:R-:W-:Y:S02]  /*13950*/  SEL R21, R0, RZ, !P2 ;  /* 0x000000ff00157207 */ /* 0x000fe40005000000 */
[----:B--2---:R-:W-:-:S13]  /*13960*/  ISETP.GT.AND P0, PT, R2, 0x7f, PT ;  /* 0x0000007f0200780c */ /* 0x004fda0003f04270 */
[----:B------:R-:W-:Y:S05]  /*13970*/  @P0 BRA `(.L_x_587) ;  /* 0x000002f000000947 */ /* 0x000fea0003800000 */
[----:B------:R-:W-:Y:S01]  /*13980*/  IMAD R0, R20, c[0x0][0x4e8], RZ ;  /* 0x00013a0014007a24 */ /* 0x000fe200078e02ff */
[----:B------:R-:W-:-:S04]  /*13990*/  IADD3 R11, R210, R2, RZ ;  /* 0x00000002d20b7210 */ /* 0x000fc80007ffe0ff */
        /* <DEDUP_REMOVED lines=45> */
.L_x_587:
[----:B------:R-:W-:Y:S05]  /*13c70*/  BSYNC B0 ;  /* 0x0000000000007941 */ /* 0x000fea0003800000 */
.L_x_586:
[----:B------:R-:W-:-:S13]  /*13c80*/  ISETP.GT.AND P0, PT, R19, 0x1, PT ;  /* 0x000000011300780c */ /* 0x000fda0003f04270 */
[----:B------:R-:W-:Y:S05]  /*13c90*/  @P0 BRA `(.L_x_579) ;  /* 0x000007b000000947 */ /* 0x000fea0003800000 */
[----:B------:R-:W-:Y:S01]  /*13ca0*/  MOV R2, c[0x0][0x4e8] ;  /* 0x00013a0000027a02 */ /* 0x000fe20000000f00 */
[----:B-1----:R-:W-:Y:S01]  /*13cb0*/  IMAD R0, R18, c[0x0][0x3a0], RZ ;  /* 0x0000e80012007a24 */ /* 0x002fe200078e02ff */
[----:B------:R-:W-:Y:S01]  /*13cc0*/  IADD3 R4, R196, R210, RZ ;  /* 0x000000d2c4047210 */ /* 0x000fe20007ffe0ff */
[----:B------:R-:W-:Y:S01]  /*13cd0*/  IMAD R5, R21, c[0x0][0x3f0], RZ ;  /* 0x0000fc0015057a24 */ /* 0x000fe200078e02ff */
[----:B------:R-:W-:Y:S01]  /*13ce0*/  ISETP.NE.AND P0, PT, R2, 0x1, PT ;  /* 0x000000010200780c */ /* 0x000fe20003f05270 */
[----:B------:R-:W-:-:S04]  /*13cf0*/  IMAD.WIDE.U32 R2, R10, c[0x0][0x3a0], RZ ;  /* 0x0000e8000a027a25 */ /* 0x000fc800078e00ff */
        /* <DEDUP_REMOVED lines=26> */
.L_x_670:
[----:B------:R-:W-:Y:S05]  /*13ea0*/  BRA.DIV ~URZ, `(.L_x_589) ;  /* 0x00003b627f007947 */ /* 0x000fea000b800000 */
[----:B------:R3:W4:Y:S02]  /*13eb0*/  SHFL.IDX PT, R0, R12, RZ, 0x181f ;  /* 0x00181fff0c007589 */ /* 0x00072400000e0000 */
.L_x_671:
[----:B------:R-:W-:Y:S01]  /*13ec0*/  IMAD R11, R20, c[0x0][0x4e8], RZ ;  /* 0x00013a00140b7a24 */ /* 0x000fe200078e02ff */
        /* <DEDUP_REMOVED lines=13> */
[-C--:B--2---:R-:W-:Y:S02]  /*13fa0*/  @!P2 LEA.HI.X R7, R182, R8.reuse, R15, 0x1, P5 ;  /* 0x00000008b607a211 */ /* 0x084fe400028f0c0f */
[-C--:B------:R-:W-:Y:S02]  /*13fb0*/  @!P1 LEA.HI.X R5, R191, R8.reuse, R14, 0x1, P4 ;  /* 0x00000008bf059211 */ /* 0x080fe400020f0c0e */
[----:B------:R-:W-:Y:S01]  /*13fc0*/  @!P0 LEA.HI.X R3, R192, R8, R13, 0x1, P3 ;  /* 0x00000008c0038211 */ /* 0x000fe200018f0c0d */
[----:B------:R2:W-:Y:S04]  /*13fd0*/  @!P2 ST.E.128 [R6.64], RZ ;  /* 0x000000ff0600a985 */ /* 0x0005e8000c101d08 */
[----:B------:R2:W-:Y:S04]  /*13fe0*/  @!P1 ST.E.128 [R4.64], RZ ;  /* 0x000000ff04009985 */ /* 0x0005e8000c101d08 */
[----:B------:R2:W-:Y:S02]  /*13ff0*/  @!P0 ST.E.128 [R2.64], RZ ;  /* 0x000000ff02008985 */ /* 0x0005e4000c101d08 */
.L_x_591:
[----:B------:R-:W-:Y:S05]  /*14000*/  BSYNC B0 ;  /* 0x0000000000007941 */ /* 0x000fea0003800000 */
.L_x_590:
[----:B------:R-:W-:Y:S05]  /*14010*/  BRA.DIV ~URZ, `(.L_x_592) ;  /* 0x00003a627f007947 */ /* 0x000fea000b800000 */
[----:B--2---:R2:W1:Y:S04]  /*14020*/  SHFL.IDX PT, R8, R9, 0x1, 0x181f ;  /* 0x00381f0009087f89 */ /* 0x00446800000e0000 */
[----:B----4-:R2:W4:Y:S02]  /*14030*/  SHFL.IDX PT, R0, R12, 0x1, 0x181f ;  /* 0x00381f000c007f89 */ /* 0x01052400000e0000 */
.L_x_672:
        /* <DEDUP_REMOVED lines=13> */
[-C--:B-1----:R-:W-:Y:S02]  /*14110*/  @!P2 LEA.HI.X R7, R182, R8.reuse, R15, 0x1, P5 ;  /* 0x00000008b607a211 */ /* 0x082fe400028f0c0f */
[-C--:B------:R-:W-:Y:S02]  /*14120*/  @!P1 LEA.HI.X R5, R191, R8.reuse, R14, 0x1, P4 ;  /* 0x00000008bf059211 */ /* 0x080fe400020f0c0e */
[----:B------:R-:W-:Y:S01]  /*14130*/  @!P0 LEA.HI.X R3, R192, R8, R13, 0x1, P3 ;  /* 0x00000008c0038211 */ /* 0x000fe200018f0c0d */
[----:B------:R1:W-:Y:S04]  /*14140*/  @!P2 ST.E.128 [R6.64], RZ ;  /* 0x000000ff0600a985 */ /* 0x0003e8000c101d08 */
[----:B------:R1:W-:Y:S04]  /*14150*/  @!P1 ST.E.128 [R4.64], RZ ;  /* 0x000000ff04009985 */ /* 0x0003e8000c101d08 */
[----:B------:R1:W-:Y:S02]  /*14160*/  @!P0 ST.E.128 [R2.64], RZ ;  /* 0x000000ff02008985 */ /* 0x0003e4000c101d08 */
.L_x_594:
[----:B------:R-:W-:Y:S05]  /*14170*/  BSYNC B0 ;  /* 0x0000000000007941 */ /* 0x000fea0003800000 */
.L_x_593:
[----:B------:R-:W-:Y:S05]  /*14180*/  BRA.DIV ~URZ, `(.L_x_595) ;  /* 0x000039c27f007947 */ /* 0x000fea000b800000 */
[----:B-1----:R1:W2:Y:S02]  /*14190*/  SHFL.IDX PT, R8, R9, 0x2, 0x181f ;  /* 0x00581f0009087f89 */ /* 0x0022a400000e0000 */
.L_x_673:
[----:B------:R-:W-:Y:S05]  /*141a0*/  BRA.DIV ~URZ, `(.L_x_596) ;  /* 0x00003a127f007947 */ /* 0x000fea000b800000 */
[----:B----4-:R4:W1:Y:S02]  /*141b0*/  SHFL.IDX PT, R0, R12, 0x2, 0x181f ;  /* 0x00581f000c007f89 */ /* 0x01086400000e0000 */
.L_x_674:
        /* <DEDUP_REMOVED lines=19> */
.L_x_598:
[----:B------:R-:W-:Y:S05]  /*142f0*/  BSYNC B0 ;  /* 0x0000000000007941 */ /* 0x000fea0003800000 */
.L_x_597:
[----:B------:R-:W-:Y:S05]  /*14300*/  BRA.DIV ~URZ, `(.L_x_599) ;  /* 0x000039227f007947 */ /* 0x000fea000b800000 */
[----:B--2---:R2:W3:Y:S04]  /*14310*/  SHFL.IDX PT, R8, R9, 0x3, 0x181f ;  /* 0x00781f0009087f89 */ /* 0x0044e800000e0000 */
[----:B-1----:R2:W1:Y:S02]  /*14320*/  SHFL.IDX PT, R0, R12, 0x3, 0x181f ;  /* 0x00781f000c007f89 */ /* 0x00246400000e0000 */
.L_x_675:
        /* <DEDUP_REMOVED lines=10> */
[CC--:B------:R-:W-:Y:S02]  /*143d0*/  @!P1 LEA R4, P4, R191.reuse, R0.reuse, 0x1 ;  /* 0x00000000bf049211 */ /* 0x0c0fe400078808ff */
[----:B------:R-:W-:Y:S02]  /*143e0*/  @!P0 LEA R2, P3, R192, R0, 0x1 ;  /* 0x00000000c0028211 */ /* 0x000fe400078608ff */
[-C--:B------:R-:W-:Y:S02]  /*143f0*/  @!P2 LEA.HI.X R7, R182, R8.reuse, R13, 0x1, P5 ;  /* 0x00000008b607a211 */ /* 0x080fe400028f0c0d */
[-C--:B------:R-:W-:Y:S02]  /*14400*/  @!P1 LEA.HI.X R5, R191, R8.reuse, R12, 0x1, P4 ;  /* 0x00000008bf059211 */ /* 0x080fe400020f0c0c */
[----:B------:R-:W-:Y:S01]  /*14410*/  @!P0 LEA.HI.X R3, R192, R8, R9, 0x1, P3 ;  /* 0x00000008c0038211 */ /* 0x000fe200018f0c09 */
[----:B------:R1:W-:Y:S04]  /*14420*/  @!P2 ST.E.128 [R6.64], RZ ;  /* 0x000000ff0600a985 */ /* 0x0003e8000c101d08 */
[----:B------:R1:W-:Y:S04]  /*14430*/  @!P1 ST.E.128 [R4.64], RZ ;  /* 0x000000ff04009985 */ /* 0x0003e8000c101d08 */
[----:B------:R1:W-:Y:S02]  /*14440*/  @!P0 ST.E.128 [R2.64], RZ ;  /* 0x000000ff02008985 */ /* 0x0003e4000c101d08 */
.L_x_579:
[----:B------:R-:W-:Y:S05]  /*14450*/  BSYNC B1 ;  /* 0x0000000000017941 */ /* 0x000fea0003800000 */
.L_x_563:
[----:B------:R-:W-:-:S13]  /*14460*/  ISETP.NE.AND P0, PT, RZ, UR6, PT ;  /* 0x00000006ff007c0c */ /* 0x000fda000bf05270 */
[----:B------:R-:W-:Y:S01]  /*14470*/  @P0 WARPSYNC 0xffffffff ;  /* 0xffffffff00000948 */ /* 0x000fe20003800000 */
[----:B------:R-:W-:Y:S06]  /*14480*/  @P0 BAR.SYNC.DEFER_BLOCKING 0x5, 0x100 ;  /* 0x0144000000000b1d */ /* 0x000fec0000010000 */
[----:B------:R-:W4:Y:S04]  /*14490*/  @P0 LDS.128 R212, [0x18100] ;  /* 0x01810000ffd40984 */ /* 0x000f280000000c00 */
[----:B------:R-:W-:Y:S06]  /*144a0*/  @P0 BAR.ARV 0x4, 0x100 ;  /* 0x0104000000000b1d */ /* 0x000fec0000002000 */
[----:B------:R-:W-:Y:S05]  /*144b0*/  @P0 BRA `(.L_x_600) ;  /* 0x00000f6000000947 */ /* 0x000fea0003800000 */
[----:B-1--4-:R-:W1:Y:S01]  /*144c0*/  S2R R0, SR_TID.X ;  /* 0x0000000000007919 */ /* 0x012e620000002100 */
[----:B------:R-:W-:Y:S01]  /*144d0*/  IMAD.MOV.U32 R7, RZ, RZ, RZ ;  /* 0x000000ffff077224 */ /* 0x000fe200078e00ff */
[----:B-123--:R-:W-:-:S04]  /*144e0*/  LOP3.LUT R12, R0, 0x1f, RZ, 0xc0, !PT ;  /* 0x0000001f000c7812 */ /* 0x00efc800078ec0ff */
[----:B------:R-:W-:Y:S01]  /*144f0*/  ISETP.NE.AND P6, PT, R12, 0x1f, PT ;  /* 0x0000001f0c00780c */ /* 0x000fe20003fc5270 */
[----:B------:R-:W-:Y:S10]  /*14500*/  BRA.DIV ~URZ, `(.L_x_601) ;  /* 0x000037f27f007947 */ /* 0x000ff4000b800000 */
[----:B------:R1:W2:Y:S02]  /*14510*/  SHFL.IDX PT, R9, R82, RZ, 0x1f ;  /* 0x00001fff52097589 */ /* 0x0002a400000e0000 */
.L_x_676:
[----:B------:R-:W-:Y:S05]  /*14520*/  BRA.DIV ~URZ, `(.L_x_602) ;  /* 0x000038427f007947 */ /* 0x000fea000b800000 */
[----:B------:R3:W4:Y:S02]  /*14530*/  SHFL.IDX PT, R8, R82, 0x1, 0x1f ;  /* 0x00201f0052087f89 */ /* 0x00072400000e0000 */
.L_x_677:
[----:B------:R-:W-:Y:S02]  /*14540*/  IMAD.IADD R0, R215, 0x1, R12 ;  /* 0x00000001d7007824 */ /* 0x000fe400078e020c */
        /* <DEDUP_REMOVED lines=16> */
[----:B------:R1:W3:Y:S02]  /*14650*/  SHFL.UP PT, R4, R0, 0x1, RZ ;  /* 0x0420000000047989 */ /* 0x0002e400000e00ff */
.L_x_678:
        /* <DEDUP_REMOVED lines=16> */
.L_x_679:
[----:B---3--:R-:W-:Y:S01]  /*14760*/  IMAD R0, R0, c[0x0][0x538], RZ ;  /* 0x00014e0000007a24 */ /* 0x008fe200078e02ff */
[----:B------:R-:W-:Y:S04]  /*14770*/  BSSY B1, `(.L_x_605) ;  /* 0x00000c5000017945 */ /* 0x000fe80003800000 */
[----:B----4-:R-:W-:-:S04]  /*14780*/  IADD3 R8, R0, R8, RZ ;  /* 0x0000000800087210 */ /* 0x010fc80007ffe0ff */
[----:B--2---:R-:W-:-:S13]  /*14790*/  ISETP.GT.AND P0, PT, R8, R9, PT ;  /* 0x000000090800720c */ /* 0x004fda0003f04270 */
[----:B------:R-:W-:Y:S05]  /*147a0*/  @P0 BRA `(.L_x_606) ;  /* 0x0000024000000947 */ /* 0x000fea0003800000 */
.L_x_610:
        /* <DEDUP_REMOVED lines=16> */
.L_x_680:
        /* <DEDUP_REMOVED lines=16> */
.L_x_681:
[----:B--2---:R-:W-:-:S05]  /*149b0*/  IMAD R0, R0, c[0x0][0x538], RZ ;  /* 0x00014e0000007a24 */ /* 0x004fca00078e02ff */
[----:B------:R-:W-:-:S04]  /*149c0*/  IADD3 R8, R0, R8, RZ ;  /* 0x0000000800087210 */ /* 0x000fc80007ffe0ff */
[----:B------:R-:W-:-:S13]  /*149d0*/  ISETP.GT.AND P0, PT, R8, R9, PT ;  /* 0x000000090800720c */ /* 0x000fda0003f04270 */
[----:B-1----:R-:W-:Y:S05]  /*149e0*/  @!P0 BRA `(.L_x_610) ;  /* 0xfffffdc000008947 */ /* 0x002fea000383ffff */
.L_x_606:
[----:B------:R-:W-:-:S05]  /*149f0*/  IADD3 R8, -R0, R8, RZ ;  /* 0x0000000800087210 */ /* 0x000fca0007ffe1ff */
[----:B------:R-:W-:-:S05]  /*14a00*/  IMAD R0, R4, c[0x0][0x538], R8 ;  /* 0x00014e0004007a24 */ /* 0x000fca00078e0208 */
[----:B------:R-:W-:Y:S01]  /*14a10*/  ISETP.GT.AND P0, PT, R0, R9, PT ;  /* 0x000000090000720c */ /* 0x000fe20003f04270 */
[----:B------:R-:W-:-:S12]  /*14a20*/  BRA.DIV ~URZ, `(.L_x_611) ;  /* 0x000037a27f007947 */ /* 0x000fd8000b800000 */
[----:B------:R-:W-:-:S04]  /*14a30*/  VOTE.ANY R5, PT, !P0 ;  /* 0x0000000000057806 */ /* 0x000fc800040e0100 */
.L_x_682:
[----:B------:R-:W2:Y:S02]  /*14a40*/  POPC R0, R5 ;  /* 0x0000000500007309 */ /* 0x000ea40000000000 */
[----:B--2---:R-:W-:Y:S01]  /*14a50*/  IADD3 R215, R0, R215, RZ ;  /* 0x000000d700d77210 */ /* 0x004fe20007ffe0ff */
[----:B------:R-:W-:Y:S05]  /*14a60*/  BRA.DIV ~URZ, `(.L_x_612) ;  /* 0x000037b27f007947 */ /* 0x000fea000b800000 */
[----:B------:R2:W3:Y:S04]  /*14a70*/  SHFL.IDX PT, R10, R6, R0, 0x1f ;  /* 0x00001f00060a7589 */ /* 0x0004e800000e0000 */
[----:B------:R2:W4:Y:S02]  /*14a80*/  SHFL.IDX PT, R7, R7, R0, 0x1f ;  /* 0x00001f0007077589 */ /* 0x00052400000e0000 */
.L_x_683:
[----:B------:R-:W-:Y:S01]  /*14a90*/  ISETP.NE.AND P0, PT, R5, RZ, PT ;  /* 0x000000ff0500720c */ /* 0x000fe20003f05270 */
[----:B------:R-:W-:-:S12]  /*14aa0*/  BSSY B0, `(.L_x_613) ;  /* 0x0000005000007945 */ /* 0x000fd80003800000 */
[----:B------:R-:W-:Y:S05]  /*14ab0*/  @!P0 BRA `(.L_x_614) ;  /* 0x0000003000008947 */ /* 0x000fea0003800000 */
[----:B--2---:R-:W-:Y:S01]  /*14ac0*/  IADD3 R0, R0, -0x1, RZ ;  /* 0xffffffff00007810 */ /* 0x004fe20007ffe0ff */
[----:B------:R-:W-:Y:S05]  /*14ad0*/  BRA.DIV ~URZ, `(.L_x_615) ;  /* 0x000038127f007947 */ /* 0x000fea000b800000 */
[----:B------:R2:W1:Y:S02]  /*14ae0*/  SHFL.IDX PT, R11, R4, R0, 0x1f ;  /* 0x00001f00040b7589 */ /* 0x00046400000e0000 */
.L_x_614:
[----:B------:R-:W-:Y:S05]  /*14af0*/  BSYNC B0 ;  /* 0x0000000000007941 */ /* 0x000fea0003800000 */
.L_x_613:
[----:B----4-:R-:W-:Y:S01]  /*14b00*/  ISETP.NE.AND P0, PT, R7, 0x1, PT ;  /* 0x000000010700780c */ /* 0x010fe20003f05270 */
[----:B-1----:R-:W-:Y:S01]  /*14b10*/  IMAD R212, R11, c[0x0][0x538], R8 ;  /* 0x00014e000bd47a24 */ /* 0x002fe200078e0208 */
[----:B------:R-:W-:Y:S04]  /*14b20*/  BSSY B0, `(.L_x_616) ;  /* 0x0000082000007945 */ /* 0x000fe80003800000 */
[----:B------:R-:W-:-:S07]  /*14b30*/  IADD3 R9, -R212, R9, RZ ;  /* 0x00000009d4097210 */ /* 0x000fce0007ffe1ff */
[----:B------:R-:W-:Y:S05]  /*14b40*/  @!P0 BRA `(.L_x_617) ;  /* 0x000003d000008947 */ /* 0x000fea0003800000 */
[-C--:B---3--:R-:W-:Y:S02]  /*14b50*/  IABS R2, R10.reuse ;  /* 0x0000000a00027213 */ /* 0x088fe40000000000 */
[----:B------:R-:W-:Y:S02]  /*14b60*/  IABS R8, R10 ;  /* 0x0000000a00087213 */ /* 0x000fe40000000000 */
[----:B--2---:R-:W1:Y:S08]  /*14b70*/  I2F.RP R0, R2 ;  /* 0x0000000200007306 */ /* 0x004e700000209400 */
[----:B-1----:R-:W1:Y:S02]  /*14b80*/  MUFU.RCP R0, R0 ;  /* 0x0000000000007308 */ /* 0x002e640000001000 */
[----:B-1----:R-:W-:-:S06]  /*14b90*/  IADD3 R0, R0, 0xffffffe, RZ ;  /* 0x0ffffffe00007810 */ /* 0x002fcc0007ffe0ff */
[----:B------:R-:W1:Y:S02]  /*14ba0*/  F2I.FTZ.U32.TRUNC.NTZ R5, R0 ;  /* 0x0000000000057305 */ /* 0x000e64000021f000 */
[----:B-1----:R-:W-:Y:S01]  /*14bb0*/  IMAD.MOV R3, RZ, RZ, -R5 ;  /* 0x000000ffff037224 */ /* 0x002fe200078e0a05 */
[----:B------:R-:W-:-:S03]  /*14bc0*/  IABS R0, R7 ;  /* 0x0000000700007213 */ /* 0x000fc60000000000 */
[----:B------:R-:W-:Y:S01]  /*14bd0*/  IMAD.MOV.U32 R4, RZ, RZ, R3 ;  /* 0x000000ffff047224 */ /* 0x000fe200078e0003 */
[----:B------:R-:W-:Y:S01]  /*14be0*/  IABS R3, R9 ;  /* 0x0000000900037213 */ /* 0x000fe20000000000 */
[----:B------:R-:W-:Y:S02]  /*14bf0*/  IMAD.MOV.U32 R6, RZ, RZ, R0 ;  /* 0x000000ffff067224 */ /* 0x000fe400078e0000 */
[----:B------:R-:W-:Y:S02]  /*14c00*/  IMAD R0, R4, R2, RZ ;  /* 0x0000000204007224 */ /* 0x000fe400078e02ff */
[----:B------:R-:W-:Y:S01]  /*14c10*/  IMAD.MOV.U32 R4, RZ, RZ, RZ ;  /* 0x000000ffff047224 */ /* 0x000fe200078e00ff */
[----:B------:R-:W1:Y:S03]  /*14c20*/  I2F.RP R11, R6 ;  /* 0x00000006000b7306 */ /* 0x000e660000209400 */
[----:B------:R-:W-:-:S04]  /*14c30*/  IMAD.HI.U32 R5, R5, R0, R4 ;  /* 0x0000000005057227 */ /* 0x000fc800078e0004 */
[----:B------:R-:W-:-:S05]  /*14c40*/  IMAD.MOV R0, RZ, RZ, -R8 ;  /* 0x000000ffff007224 */ /* 0x000fca00078e0a08 */
[----:B------:R-:W-:Y:S01]  /*14c50*/  MOV R4, R0 ;  /* 0x0000000000047202 */ /* 0x000fe20000000f00 */
[----:B------:R-:W-:-:S04]  /*14c60*/  IMAD.HI.U32 R0, R5, R3, RZ ;  /* 0x0000000305007227 */ /* 0x000fc800078e00ff */
[----:B------:R-:W-:Y:S02]  /*14c70*/  IMAD R3, R0, R4, R3 ;  /* 0x0000000400037224 */ /* 0x000fe400078e0203 */
[----:B-1----:R-:W1:Y:S03]  /*14c80*/  MUFU.RCP R4, R11 ;  /* 0x0000000b00047308 */ /* 0x002e660000001000 */
[----:B------:R-:W-:-:S13]  /*14c90*/  ISETP.GT.U32.AND P0, PT, R2, R3, PT ;  /* 0x000000030200720c */ /* 0x000fda0003f04070 */
[----:B------:R-:W-:Y:S01]  /*14ca0*/  @!P0 IMAD.IADD R3, R3, 0x1, -R2 ;  /* 0x0000000103038824 */ /* 0x000fe200078e0a02 */
[----:B-1----:R-:W-:Y:S02]  /*14cb0*/  IADD3 R4, R4, 0xffffffe, RZ ;  /* 0x0ffffffe04047810 */ /* 0x002fe40007ffe0ff */
[----:B------:R-:W-:Y:S02]  /*14cc0*/  @!P0 IADD3 R0, R0, 0x1, RZ ;  /* 0x0000000100008810 */ /* 0x000fe40007ffe0ff */
[----:B------:R-:W-:Y:S02]  /*14cd0*/  ISETP.GE.U32.AND P2, PT, R3, R2, PT ;  /* 0x000000020300720c */ /* 0x000fe40003f46070 */
[----:B------:R-:W1:Y:S01]  /*14ce0*/  F2I.FTZ.U32.TRUNC.NTZ R3, R4 ;  /* 0x0000000400037305 */ /* 0x000e62000021f000 */
[----:B------:R-:W-:Y:S02]  /*14cf0*/  LOP3.LUT R2, R9, R10, RZ, 0x3c, !PT ;  /* 0x0000000a09027212 */ /* 0x000fe400078e3cff */
[----:B------:R-:W-:-:S02]  /*14d00*/  ISETP.NE.AND P0, PT, R10, RZ, PT ;  /* 0x000000ff0a00720c */ /* 0x000fc40003f05270 */
[----:B------:R-:W-:-:S06]  /*14d10*/  ISETP.GE.AND P1, PT, R2, RZ, PT ;  /* 0x000000ff0200720c */ /* 0x000fcc0003f26270 */
[----:B------:R-:W-:Y:S01]  /*14d20*/  @P2 IADD3 R0, R0, 0x1, RZ ;  /* 0x0000000100002810 */ /* 0x000fe20007ffe0ff */
[----:B-1----:R-:W-:-:S06]  /*14d30*/  IMAD.MOV R2, RZ, RZ, -R3 ;  /* 0x000000ffff027224 */ /* 0x002fcc00078e0a03 */
[----:B------:R-:W-:Y:S01]  /*14d40*/  @!P1 IMAD.MOV R0, RZ, RZ, -R0 ;  /* 0x000000ffff009224 */ /* 0x000fe200078e0a00 */
[----:B------:R-:W-:Y:S02]  /*14d50*/  @!P0 LOP3.LUT R0, RZ, R10, RZ, 0x33, !PT ;  /* 0x0000000aff008212 */ /* 0x000fe400078e33ff */
[----:B------:R-:W-:Y:S02]  /*14d60*/  MOV R4, R2 ;  /* 0x0000000200047202 */ /* 0x000fe40000000f00 */
[----:B------:R-:W-:Y:S02]  /*14d70*/  IABS R2, R7 ;  /* 0x0000000700027213 */ /* 0x000fe40000000000 */
[----:B------:R-:W-:Y:S01]  /*14d80*/  IABS R8, R0 ;  /* 0x0000000000087213 */ /* 0x000fe20000000000 */
[----:B------:R-:W-:Y:S02]  /*14d90*/  IMAD R4, R4, R6, RZ ;  /* 0x0000000604047224 */ /* 0x000fe400078e02ff */
[----:B------:R-:W-:-:S02]  /*14da0*/  IMAD.MOV R5, RZ, RZ, -R2 ;  /* 0x000000ffff057224 */ /* 0x000fc400078e0a02 */
[----:B------:R-:W-:-:S04]  /*14db0*/  IMAD.MOV.U32 R2, RZ, RZ, RZ ;  /* 0x000000ffff027224 */ /* 0x000fc800078e00ff */
[----:B------:R-:W-:Y:S01]  /*14dc0*/  IMAD.HI.U32 R2, R3, R4, R2 ;  /* 0x0000000403027227 */ /* 0x000fe200078e0002 */
[----:B------:R-:W-:-:S03]  /*14dd0*/  MOV R4, R5 ;  /* 0x0000000500047202 */ /* 0x000fc60000000f00 */
[----:B------:R-:W-:-:S04]  /*14de0*/  IMAD.MOV.U32 R3, RZ, RZ, R8 ;  /* 0x000000ffff037224 */ /* 0x000fc800078e0008 */
[----:B------:R-:W-:-:S04]  /*14df0*/  IMAD.HI.U32 R2, R2, R3, RZ ;  /* 0x0000000302027227 */ /* 0x000fc800078e00ff */
[----:B------:R-:W-:Y:S01]  /*14e00*/  IMAD R3, R2, R4, R3 ;  /* 0x0000000402037224 */ /* 0x000fe200078e0203 */
[----:B------:R-:W-:-:S04]  /*14e10*/  IADD3 R4, -R0, RZ, RZ ;  /* 0x000000ff00047210 */ /* 0x000fc80007ffe1ff */
        /* <DEDUP_REMOVED lines=9> */
[----:B------:R-:W-:-:S05]  /*14eb0*/  @!P0 LOP3.LUT R2, RZ, R7, RZ, 0x33, !PT ;  /* 0x00000007ff028212 */ /* 0x000fca00078e33ff */
[--C-:B------:R-:W-:Y:S02]  /*14ec0*/  IMAD.MOV R3, RZ, RZ, -R2.reuse ;  /* 0x000000ffff037224 */ /* 0x100fe400078e0a02 */
[C---:B------:R-:W-:Y:S02]  /*14ed0*/  IMAD R2, R7.reuse, 0x1000000, R2 ;  /* 0x0100000007027824 */ /* 0x040fe400078e0202 */
[----:B------:R-:W-:Y:S02]  /*14ee0*/  IMAD R3, R7, R3, R0 ;  /* 0x0000000307037224 */ /* 0x000fe400078e0200 */
[----:B------:R-:W-:Y:S02]  /*14ef0*/  IMAD R0, R10, R4, R9 ;  /* 0x000000040a007224 */ /* 0x000fe400078e0209 */
[----:B------:R-:W-:Y:S01]  /*14f00*/  IMAD R214, R3, 0x10000, R2 ;  /* 0x0001000003d67824 */ /* 0x000fe200078e0202 */
[----:B------:R-:W-:Y:S05]  /*14f10*/  BRA `(.L_x_618) ;  /* 0x0000042000007947 */ /* 0x000fea0003800000 */
.L_x_617:
[----:B------:R-:W-:-:S04]  /*14f20*/  IMAD.MOV.U32 R2, RZ, RZ, 0x4 ;  /* 0x00000004ff027424 */ /* 0x000fc800078e00ff */
[----:B------:R-:W-:-:S05]  /*14f30*/  IMAD.WIDE R2, R215, R2, c[0x0][0x590] ;  /* 0x00016400d7027625 */ /* 0x000fca00078e0202 */
[----:B--2---:R-:W2:Y:S02]  /*14f40*/  LDG.E R4, [R2.64] ;  /* 0x0000000802047981 */ /* 0x004ea4000c1e1900 */
[----:B--23--:R-:W-:-:S05]  /*14f50*/  IMAD R8, R4, R10, RZ ;  /* 0x0000000a04087224 */ /* 0x00cfca00078e02ff */
        /* <DEDUP_REMOVED lines=27> */
[----:B------:R-:W-:Y:S02]  /*15110*/  IMAD R11, R4, R0, RZ ;  /* 0x00000000040b7224 */ /* 0x000fe400078e02ff */
[----:B------:R-:W-:-:S03]  /*15120*/  IMAD.MOV R0, RZ, RZ, -R0 ;  /* 0x000000ffff007224 */ /* 0x000fc600078e0a00 */
[----:B------:R-:W-:Y:S01]  /*15130*/  IADD3 R2, -R11, c[0x0][0x538], RZ ;  /* 0x00014e000b027a10 */ /* 0x000fe20007ffe1ff */
[----:B------:R-:W-:-:S03]  /*15140*/  IMAD R7, R8, R0, R9 ;  /* 0x0000000008077224 */ /* 0x000fc600078e0209 */
[----:B------:R-:W-:Y:S01]  /*15150*/  IMNMX R2, R4, R2, PT ;  /* 0x0000000204027217 */ /* 0x000fe20003800200 */
[----:B------:R-:W-:-:S03]  /*15160*/  IMAD.MOV.U32 R4, RZ, RZ, RZ ;  /* 0x000000ffff047224 */ /* 0x000fc600078e00ff */
[-C--:B------:R-:W-:Y:S02]  /*15170*/  IABS R3, R2.reuse ;  /* 0x0000000200037213 */ /* 0x080fe40000000000 */
[----:B------:R-:W-:-:S03]  /*15180*/  IABS R8, R2 ;  /* 0x0000000200087213 */ /* 0x000fc60000000000 */
[----:B------:R-:W-:-:S04]  /*15190*/  IMAD.MOV.U32 R6, RZ, RZ, R3 ;  /* 0x000000ffff067224 */ /* 0x000fc800078e0003 */
[----:B------:R-:W1:Y:S08]  /*151a0*/  I2F.RP R3, R6 ;  /* 0x0000000600037306 */ /* 0x000e700000209400 */
[----:B-1----:R-:W1:Y:S02]  /*151b0*/  MUFU.RCP R3, R3 ;  /* 0x0000000300037308 */ /* 0x002e640000001000 */
[----:B-1----:R-:W-:-:S06]  /*151c0*/  IADD3 R3, R3, 0xffffffe, RZ ;  /* 0x0ffffffe03037810 */ /* 0x002fcc0007ffe0ff */
[----:B------:R-:W1:Y:S02]  /*151d0*/  F2I.FTZ.U32.TRUNC.NTZ R5, R3 ;  /* 0x0000000300057305 */ /* 0x000e64000021f000 */
[----:B-1----:R-:W-:-:S05]  /*151e0*/  IMAD.MOV R3, RZ, RZ, -R5 ;  /* 0x000000ffff037224 */ /* 0x002fca00078e0a05 */
[----:B------:R-:W-:Y:S02]  /*151f0*/  MOV R0, R3 ;  /* 0x0000000300007202 */ /* 0x000fe40000000f00 */
[----:B------:R-:W-:-:S03]  /*15200*/  IABS R3, R7 ;  /* 0x0000000700037213 */ /* 0x000fc60000000000 */
[----:B------:R-:W-:-:S04]  /*15210*/  IMAD R0, R0, R6, RZ ;  /* 0x0000000600007224 */ /* 0x000fc800078e02ff */
[----:B------:R-:W-:-:S04]  /*15220*/  IMAD.HI.U32 R5, R5, R0, R4 ;  /* 0x0000000005057227 */ /* 0x000fc800078e0004 */
[----:B------:R-:W-:-:S04]  /*15230*/  IMAD.MOV R0, RZ, RZ, -R8 ;  /* 0x000000ffff007224 */ /* 0x000fc800078e0a08 */
[----:B------:R-:W-:Y:S02]  /*15240*/  IMAD.MOV.U32 R4, RZ, RZ, R0 ;  /* 0x000000ffff047224 */ /* 0x000fe400078e0000 */
[----:B------:R-:W-:-:S04]  /*15250*/  IMAD.HI.U32 R0, R5, R3, RZ ;  /* 0x0000000305007227 */ /* 0x000fc800078e00ff */
[----:B------:R-:W-:-:S05]  /*15260*/  IMAD R3, R0, R4, R3 ;  /* 0x0000000400037224 */ /* 0x000fca00078e0203 */
[----:B------:R-:W-:-:S13]  /*15270*/  ISETP.GT.U32.AND P0, PT, R6, R3, PT ;  /* 0x000000030600720c */ /* 0x000fda0003f04070 */
[-C--:B------:R-:W-:Y:S02]  /*15280*/  @!P0 IADD3 R3, R3, -R6.reuse, RZ ;  /* 0x8000000603038210 */ /* 0x080fe40007ffe0ff */
[----:B------:R-:W-:Y:S02]  /*15290*/  @!P0 IADD3 R0, R0, 0x1, RZ ;  /* 0x0000000100008810 */ /* 0x000fe40007ffe0ff */
[----:B------:R-:W-:Y:S02]  /*152a0*/  ISETP.GE.U32.AND P2, PT, R3, R6, PT ;  /* 0x000000060300720c */ /* 0x000fe40003f46070 */
[----:B------:R-:W-:Y:S02]  /*152b0*/  LOP3.LUT R3, R7, R2, RZ, 0x3c, !PT ;  /* 0x0000000207037212 */ /* 0x000fe400078e3cff */
[----:B------:R-:W-:Y:S02]  /*152c0*/  ISETP.NE.AND P0, PT, R2, RZ, PT ;  /* 0x000000ff0200720c */ /* 0x000fe40003f05270 */
[----:B------:R-:W-:Y:S01]  /*152d0*/  ISETP.GE.AND P1, PT, R3, RZ, PT ;  /* 0x000000ff0300720c */ /* 0x000fe20003f26270 */
[----:B------:R-:W-:Y:S01]  /*152e0*/  IMAD.MOV R3, RZ, RZ, -R2 ;  /* 0x000000ffff037224 */ /* 0x000fe200078e0a02 */
[----:B------:R-:W-:-:S05]  /*152f0*/  IADD3 R7, R11, 0x1000000, R7 ;  /* 0x010000000b077810 */ /* 0x000fca0007ffe007 */
[----:B------:R-:W-:-:S06]  /*15300*/  @P2 IADD3 R0, R0, 0x1, RZ ;  /* 0x0000000100002810 */ /* 0x000fcc0007ffe0ff */
[----:B------:R-:W-:Y:S01]  /*15310*/  @!P1 IMAD.MOV R0, RZ, RZ, -R0 ;  /* 0x000000ffff009224 */ /* 0x000fe200078e0a00 */
[----:B------:R-:W-:-:S05]  /*15320*/  @!P0 LOP3.LUT R0, RZ, R2, RZ, 0x33, !PT ;  /* 0x00000002ff008212 */ /* 0x000fca00078e33ff */
[----:B------:R-:W-:Y:S02]  /*15330*/  IMAD R214, R0, R3, R7 ;  /* 0x0000000300d67224 */ /* 0x000fe400078e0207 */
.L_x_618:
[----:B------:R-:W-:Y:S05]  /*15340*/  BSYNC B0 ;  /* 0x0000000000007941 */ /* 0x000fea0003800000 */
.L_x_616:
[----:B------:R-:W-:-:S04]  /*15350*/  LOP3.LUT R0, RZ, R0, RZ, 0x33, !PT ;  /* 0x00000000ff007212 */ /* 0x000fc800078e33ff */
[----:B------:R-:W-:Y:S01]  /*15360*/  IADD3 R213, R0, R10, RZ ;  /* 0x0000000a00d57210 */ /* 0x000fe20007ffe0ff */
[----:B------:R-:W-:Y:S05]  /*15370*/  BRA `(.L_x_619) ;  /* 0x0000004000007947 */ /* 0x000fea0003800000 */
.L_x_607:
[----:B------:R-:W-:Y:S01]  /*15380*/  IMAD.MOV.U32 R212, RZ, RZ, R9 ;  /* 0x000000ffffd47224 */ /* 0x000fe200078e0009 */
[----:B------:R-:W-:Y:S01]  /*15390*/  MOV R214, RZ ;  /* 0x000000ff00d67202 */ /* 0x000fe20000000f00 */
[----:B------:R-:W-:Y:S01]  /*153a0*/  IMAD.MOV.U32 R213, RZ, RZ, RZ ;  /* 0x000000ffffd57224 */ /* 0x000fe200078e00ff */
[----:B------:R-:W-:Y:S02]  /*153b0*/  MOV R215, c[0x0][0x53c] ;  /* 0x00014f0000d77a02 */ /* 0x000fe40000000f00 */
.L_x_619:
[----:B------:R-:W-:Y:S05]  /*153c0*/  BSYNC B1 ;  /* 0x0000000000017941 */ /* 0x000fea0003800000 */
.L_x_605:
[----:B------:R-:W-:Y:S01]  /*153d0*/  WARPSYNC 0xffffffff ;  /* 0xffffffff00007948 */ /* 0x000fe20003800000 */
[----:B------:R-:W-:Y:S01]  /*153e0*/  BAR.SYNC.DEFER_BLOCKING 0x4, 0x100 ;  /* 0x0104000000007b1d */ /* 0x000fe20000010000 */
[----:B------:R-:W-:-:S13]  /*153f0*/  ISETP.NE.AND P0, PT, R12, RZ, PT ;  /* 0x000000ff0c00720c */ /* 0x000fda0003f05270 */
[----:B------:R2:W-:Y:S04]  /*15400*/  @!P0 STS.128 [0x18100], R212 ;  /* 0x018100d4ff008388 */ /* 0x0005e80000000c00 */
[----:B------:R-:W-:Y:S06]  /*15410*/  BAR.ARV 0x5, 0x100 ;  /* 0x0144000000007b1d */ /* 0x000fec0000002000 */
.L_x_600:
[----:B----4-:R-:W-:-:S13]  /*15420*/  ISETP.GE.AND P0, PT, R215, c[0x0][0x53c], PT ;  /* 0x00014f00d7007a0c */ /* 0x010fda0003f06270 */
[----:B-123--:R-:W-:Y:S01]  /*15430*/  @P0 CALL.REL.NOINC `(.L_x_620) ;  /* 0x0000001000000944 */ /* 0x00efe20003c00000 */
[----:B------:R-:W-:Y:S05]  /*15440*/  BRA `(.L_x_621) ;  /* 0xfffec60000007947 */ /* 0x000fea000383ffff */
.L_x_620:
[----:B------:R-:W-:Y:S05]  /*15450*/  EXIT ;  /* 0x000000000000794d */ /* 0x000fea0003800000 */
.L_x_444:
[----:B------:R-:W-:Y:S01]  /*15460*/  IMAD.MOV.U32 R0, RZ, RZ, R5 ;  /* 0x000000ffff007224 */ /* 0x000fe200078e0005 */
[----:B------:R-:W-:Y:S02]  /*15470*/  MOV R2, 0x1 ;  /* 0x0000000100027802 */ /* 0x000fe40000000f00 */
[----:B------:R-:W-:Y:S02]  /*15480*/  MOV R3, 0x154a0 ;  /* 0x000154a000037802 */ /* 0x000fe40000000f00 */
[----:B-1----:R-:W-:Y:S05]  /*15490*/  CALL.REL.NOINC `($__internal_10_$__cuda_sm70_shflsync_up_p) ;  /* 0x00002f8000007944 */ /* 0x002fea0003c00000 */
[----:B------:R-:W-:Y:S01]  /*154a0*/  MOV R0, R4 ;  /* 0x0000000400007202 */ /* 0x000fe20000000f00 */
[----:B------:R-:W-:Y:S05]  /*154b0*/  BRA `(.L_x_622) ;  /* 0xfffeaf8000007947 */ /* 0x000fea000383ffff */
.L_x_445:
[----:B------:R-:W-:Y:S01]  /*154c0*/  IMAD.MOV.U32 R0, RZ, RZ, R5 ;  /* 0x000000ffff007224 */ /* 0x000fe200078e0005 */
[----:B------:R-:W-:Y:S02]  /*154d0*/  MOV R2, 0x2 ;  /* 0x0000000200027802 */ /* 0x000fe40000000f00 */
[----:B------:R-:W-:Y:S02]  /*154e0*/  MOV R3, 0x15500 ;  /* 0x0001550000037802 */ /* 0x000fe40000000f00 */
[----:B-1----:R-:W-:Y:S05]  /*154f0*/  CALL.REL.NOINC `($__internal_10_$__cuda_sm70_shflsync_up_p) ;  /* 0x00002f2000007944 */ /* 0x002fea0003c00000 */
[----:B------:R-:W-:Y:S01]  /*15500*/  SEL R0, R4, RZ, P4 ;  /* 0x000000ff04007207 */ /* 0x000fe20002000000 */
[----:B------:R-:W-:Y:S01]  /*15510*/  IMAD.MOV.U32 R2, RZ, RZ, 0x4 ;  /* 0x00000004ff027424 */ /* 0x000fe200078e00ff */
[----:B------:R-:W-:-:S03]  /*15520*/  MOV R3, 0x15550 ;  /* 0x0001555000037802 */ /* 0x000fc60000000f00 */
[----:B------:R-:W-:Y:S02]  /*15530*/  IMAD.IADD R0, R5, 0x1, R0 ;  /* 0x0000000105007824 */ /* 0x000fe400078e0200 */
[----:B------:R-:W-:Y:S05]  /*15540*/  CALL.REL.NOINC `($__internal_10_$__cuda_sm70_shflsync_up_p) ;  /* 0x00002ed000007944 */ /* 0x000fea0003c00000 */
        /* <DEDUP_REMOVED lines=12> */
[----:B------:R-:W-:Y:S02]  /*15610*/  MOV R184, 0x1f ;  /* 0x0000001f00b87802 */ /* 0x000fe40000000f00 */
[----:B------:R-:W-:Y:S01]  /*15620*/  MOV R3, 0x15660 ;  /* 0x0001566000037802 */ /* 0x000fe20000000f00 */
[----:B------:R-:W-:-:S04]  /*15630*/  IMAD.IADD R4, R0, 0x1, R4 ;  /* 0x0000000100047824 */ /* 0x000fc800078e0204 */
[----:B------:R-:W-:Y:S02]  /*15640*/  IMAD.MOV.U32 R183, RZ, RZ, R4 ;  /* 0x000000ffffb77224 */ /* 0x000fe400078e0004 */
[----:B------:R-:W-:Y:S05]  /*15650*/  CALL.REL.NOINC `($__internal_9_$__cuda_sm70_shflsync_idx_p) ;  /* 0x00002d6000007944 */ /* 0x000fea0003c00000 */
[----:B------:R-:W-:Y:S01]  /*15660*/  MOV R0, R184 ;  /* 0x000000b800007202 */ /* 0x000fe20000000f00 */
[----:B------:R-:W-:Y:S05]  /*15670*/  BRA `(.L_x_623) ;  /* 0xfffeaec000007947 */ /* 0x000fea000383ffff */
.L_x_447:
[----:B------:R-:W-:Y:S02]  /*15680*/  SEL R0, RZ, 0x1, P0 ;  /* 0x00000001ff007807 */ /* 0x000fe40000000000 */
[----:B------:R-:W-:Y:S02]  /*15690*/  MOV R2, 0x156b0 ;  /* 0x000156b000027802 */ /* 0x000fe40000000f00 */
[----:B-1----:R-:W-:Y:S05]  /*156a0*/  CALL.REL.NOINC `($__internal_11_$__cuda_sm70_votesync_ballot) ;  /* 0x00002de000007944 */ /* 0x002fea0003c00000 */
[----:B------:R-:W-:Y:S01]  /*156b0*/  MOV R6, R0 ;  /* 0x0000000000067202 */ /* 0x000fe20000000f00 */
[----:B------:R-:W-:Y:S05]  /*156c0*/  BRA `(.L_x_624) ;  /* 0xfffeaf0000007947 */ /* 0x000fea000383ffff */
.L_x_448:
[----:B------:R-:W-:Y:S01]  /*156d0*/  IMAD.MOV.U32 R183, RZ, RZ, R9 ;  /* 0x000000ffffb77224 */ /* 0x000fe200078e0009 */
[----:B------:R-:W-:Y:S01]  /*156e0*/  MOV R2, R0 ;  /* 0x0000000000027202 */ /* 0x000fe20000000f00 */
[----:B------:R-:W-:Y:S01]  /*156f0*/  IMAD.MOV.U32 R184, RZ, RZ, 0x1f ;  /* 0x0000001fffb87424 */ /* 0x000fe200078e00ff */
[----:B------:R-:W-:Y:S02]  /*15700*/  MOV R3, 0x15720 ;  /* 0x0001572000037802 */ /* 0x000fe40000000f00 */
[----:B------:R-:W-:Y:S05]  /*15710*/  CALL.REL.NOINC `($__internal_9_$__cuda_sm70_shflsync_idx_p) ;  /* 0x00002ca000007944 */ /* 0x000fea0003c00000 */
[----:B------:R-:W-:Y:S01]  /*15720*/  IMAD.MOV.U32 R12, RZ, RZ, R184 ;  /* 0x000000ffff0c7224 */ /* 0x000fe200078e00b8 */
[----:B------:R-:W-:Y:S01]  /*15730*/  MOV R183, R8 ;  /* 0x0000000800b77202 */ /* 0x000fe20000000f00 */
[----:B------:R-:W-:Y:S01]  /*15740*/  IMAD.MOV.U32 R5, RZ, RZ, RZ ;  /* 0x000000ffff057224 */ /* 0x000fe200078e00ff */
[----:B------:R-:W-:Y:S01]  /*15750*/  MOV R2, R0 ;  /* 0x0000000000027202 */ /* 0x000fe20000000f00 */
[----:B------:R-:W-:Y:S01]  /*15760*/  IMAD.MOV.U32 R184, RZ, RZ, 0x1f ;  /* 0x0000001fffb87424 */ /* 0x000fe200078e00ff */
[----:B------:R-:W-:-:S02]  /*15770*/  MOV R3, 0x15790 ;  /* 0x0001579000037802 */ /* 0x000fc40000000f00 */
[----:B------:R-:W-:Y:S05]  /*15780*/  CALL.REL.NOINC `($__internal_9_$__cuda_sm70_shflsync_idx_p) ;  /* 0x00002c3000007944 */ /* 0x000fea0003c00000 */
[----:B------:R-:W-:Y:S01]  /*15790*/  MOV R9, R184 ;  /* 0x000000b800097202 */ /* 0x000fe20000000f00 */
[----:B------:R-:W-:Y:S05]  /*157a0*/  BRA `(.L_x_625) ;  /* 0xfffeae8000007947 */ /* 0x000fea000383ffff */
.L_x_451:
[----:B------:R-:W-:Y:S01]  /*157b0*/  IMAD.MOV.U32 R183, RZ, RZ, R4 ;  /* 0x000000ffffb77224 */ /* 0x000fe200078e0004 */
[----:B------:R-:W-:Y:S01]  /*157c0*/  MOV R2, R0 ;  /* 0x0000000000027202 */ /* 0x000fe20000000f00 */
[----:B------:R-:W-:Y:S01]  /*157d0*/  IMAD.MOV.U32 R184, RZ, RZ, 0x1f ;  /* 0x0000001fffb87424 */ /* 0x000fe200078e00ff */
[----:B------:R-:W-:-:S02]  /*157e0*/  MOV R3, 0x15800 ;  /* 0x0001580000037802 */ /* 0x000fc40000000f00 */
[----:B--23--:R-:W-:Y:S05]  /*157f0*/  CALL.REL.NOINC `($__internal_9_$__cuda_sm70_shflsync_idx_p) ;  /* 0x00002bc000007944 */ /* 0x00cfea0003c00000 */
[----:B------:R-:W-:Y:S01]  /*15800*/  MOV R5, R184 ;  /* 0x000000b800057202 */ /* 0x000fe20000000f00 */
[----:B------:R-:W-:Y:S05]  /*15810*/  BRA `(.L_x_450) ;  /* 0xfffeae7000007947 */ /* 0x000fea000383ffff */
.L_x_470:
[----:B------:R-:W-:Y:S01]  /*15820*/  IMAD.MOV.U32 R183, RZ, RZ, R9 ;  /* 0x000000ffffb77224 */ /* 0x000fe200078e0009 */
[----:B------:R-:W-:Y:S01]  /*15830*/  MOV R2, RZ ;  /* 0x000000ff00027202 */ /* 0x000fe20000000f00 */
[----:B------:R-:W-:Y:S01]  /*15840*/  IMAD.MOV.U32 R184, RZ, RZ, 0x181f ;  /* 0x0000181fffb87424 */ /* 0x000fe200078e00ff */
[----:B------:R-:W-:-:S02]  /*15850*/  MOV R3, 0x15870 ;  /* 0x0001587000037802 */ /* 0x000fc40000000f00 */
[----:B-----5:R-:W-:Y:S05]  /*15860*/  CALL.REL.NOINC `($__internal_9_$__cuda_sm70_shflsync_idx_p) ;  /* 0x00002b5000007944 */ /* 0x020fea0003c00000 */
[----:B------:R-:W-:Y:S01]  /*15870*/  MOV R8, R184 ;  /* 0x000000b800087202 */ /* 0x000fe20000000f00 */
[----:B------:R-:W-:Y:S05]  /*15880*/  BRA `(.L_x_626) ;  /* 0xfffed12000007947 */ /* 0x000fea000383ffff */
.L_x_471:
[----:B------:R-:W-:Y:S01]  /*15890*/  IMAD.MOV.U32 R183, RZ, RZ, R12 ;  /* 0x000000ffffb77224 */ /* 0x000fe200078e000c */
[----:B------:R-:W-:Y:S01]  /*158a0*/  MOV R2, RZ ;  /* 0x000000ff00027202 */ /* 0x000fe20000000f00 */
[----:B------:R-:W-:Y:S01]  /*158b0*/  IMAD.MOV.U32 R184, RZ, RZ, 0x181f ;  /* 0x0000181fffb87424 */ /* 0x000fe200078e00ff */
[----:B------:R-:W-:-:S02]  /*158c0*/  MOV R3, 0x158e0 ;  /* 0x000158e000037802 */ /* 0x000fc40000000f00 */
[----:B-12--5:R-:W-:Y:S05]  /*158d0*/  CALL.REL.NOINC `($__internal_9_$__cuda_sm70_shflsync_idx_p) ;  /* 0x00002ae000007944 */ /* 0x026fea0003c00000 */
[----:B------:R-:W-:Y:S01]  /*158e0*/  MOV R0, R184 ;  /* 0x000000b800007202 */ /* 0x000fe20000000f00 */
[----:B------:R-:W-:Y:S05]  /*158f0*/  BRA `(.L_x_627) ;  /* 0xfffed0d000007947 */ /* 0x000fea000383ffff */
.L_x_474:
[----:B------:R-:W-:Y:S01]  /*15900*/  IMAD.MOV.U32 R183, RZ, RZ, R9 ;  /* 0x000000ffffb77224 */ /* 0x000fe200078e0009 */
[----:B--2---:R-:W-:Y:S01]  /*15910*/  MOV R2, 0x1 ;  /* 0x0000000100027802 */ /* 0x004fe20000000f00 */
[----:B------:R-:W-:Y:S01]  /*15920*/  IMAD.MOV.U32 R184, RZ, RZ, 0x181f ;  /* 0x0000181fffb87424 */ /* 0x000fe200078e00ff */
[----:B------:R-:W-:-:S02]  /*15930*/  MOV R3, 0x15950 ;  /* 0x0001595000037802 */ /* 0x000fc40000000f00 */
[----:B-1-345:R-:W-:Y:S05]  /*15940*/  CALL.REL.NOINC `($__internal_9_$__cuda_sm70_shflsync_idx_p) ;  /* 0x00002a7000007944 */ /* 0x03afea0003c00000 */
[----:B------:R-:W-:Y:S01]  /*15950*/  IMAD.MOV.U32 R8, RZ, RZ, R184 ;  /* 0x000000ffff087224 */ /* 0x000fe200078e00b8 */
[----:B------:R-:W-:Y:S01]  /*15960*/  MOV R2, 0x1 ;  /* 0x0000000100027802 */ /* 0x000fe20000000f00 */
[----:B------:R-:W-:Y:S01]  /*15970*/  IMAD.MOV.U32 R183, RZ, RZ, R12 ;  /* 0x000000ffffb77224 */ /* 0x000fe200078e000c */
[----:B------:R-:W-:-:S02]  /*15980*/  MOV R184, 0x181f ;  /* 0x0000181f00b87802 */ /* 0x000fc40000000f00 */
[----:B------:R-:W-:Y:S02]  /*15990*/  MOV R3, 0x159b0 ;  /* 0x000159b000037802 */ /* 0x000fe40000000f00 */
[----:B------:R-:W-:Y:S05]  /*159a0*/  CALL.REL.NOINC `($__internal_9_$__cuda_sm70_shflsync_idx_p) ;  /* 0x00002a1000007944 */ /* 0x000fea0003c00000 */
[----:B------:R-:W-:Y:S01]  /*159b0*/  MOV R0, R184 ;  /* 0x000000b800007202 */ /* 0x000fe20000000f00 */
[----:B------:R-:W-:Y:S05]  /*159c0*/  BRA `(.L_x_628) ;  /* 0xfffed18000007947 */ /* 0x000fea000383ffff */
.L_x_477:
[----:B------:R-:W-:Y:S01]  /*159d0*/  IMAD.MOV.U32 R183, RZ, RZ, R9 ;  /* 0x000000ffffb77224 */ /* 0x000fe200078e0009 */
[----:B-1----:R-:W-:Y:S01]  /*159e0*/  MOV R2, 0x2 ;  /* 0x0000000200027802 */ /* 0x002fe20000000f00 */
[----:B------:R-:W-:Y:S01]  /*159f0*/  IMAD.MOV.U32 R184, RZ, RZ, 0x181f ;  /* 0x0000181fffb87424 */ /* 0x000fe200078e00ff */
[----:B------:R-:W-:Y:S02]  /*15a00*/  MOV R3, 0x15a20 ;  /* 0x00015a2000037802 */ /* 0x000fe40000000f00 */
[----:B--2345:R-:W-:Y:S05]  /*15a10*/  CALL.REL.NOINC `($__internal_9_$__cuda_sm70_shflsync_idx_p) ;  /* 0x000029a000007944 */ /* 0x03cfea0003c00000 */
[----:B------:R-:W-:Y:S01]  /*15a20*/  MOV R8, R184 ;  /* 0x000000b800087202 */ /* 0x000fe20000000f00 */
[----:B------:R-:W-:Y:S05]  /*15a30*/  BRA `(.L_x_629) ;  /* 0xfffed27000007947 */ /* 0x000fea000383ffff */
.L_x_478:
[----:B------:R-:W-:Y:S01]  /*15a40*/  IMAD.MOV.U32 R183, RZ, RZ, R12 ;  /* 0x000000ffffb77224 */ /* 0x000fe200078e000c */
[----:B------:R-:W-:Y:S01]  /*15a50*/  MOV R2, 0x2 ;  /* 0x0000000200027802 */ /* 0x000fe20000000f00 */
[----:B------:R-:W-:Y:S01]  /*15a60*/  IMAD.MOV.U32 R184, RZ, RZ, 0x181f ;  /* 0x0000181fffb87424 */ /* 0x000fe200078e00ff */
[----:B------:R-:W-:Y:S02]  /*15a70*/  MOV R3, 0x15a90 ;  /* 0x00015a9000037802 */ /* 0x000fe40000000f00 */
[----:B-12345:R-:W-:Y:S05]  /*15a80*/  CALL.REL.NOINC `($__internal_9_$__cuda_sm70_shflsync_idx_p) ;  /* 0x0000293000007944 */ /* 0x03efea0003c00000 */
[----:B------:R-:W-:Y:S01]  /*15a90*/  MOV R0, R184 ;  /* 0x000000b800007202 */ /* 0x000fe20000000f00 */
[----:B------:R-:W-:Y:S05]  /*15aa0*/  BRA `(.L_x_630) ;  /* 0xfffed22000007947 */ /* 0x000fea000383ffff */
.L_x_481:
[----:B------:R-:W-:Y:S01]  /*15ab0*/  IMAD.MOV.U32 R183, RZ, RZ, R9 ;  /* 0x000000ffffb77224 */ /* 0x000fe200078e0009 */
[----:B-1----:R-:W-:Y:S01]  /*15ac0*/  MOV R2, 0x3 ;  /* 0x0000000300027802 */ /* 0x002fe20000000f00 */
[----:B------:R-:W-:Y:S01]  /*15ad0*/  IMAD.MOV.U32 R184, RZ, RZ, 0x181f ;  /* 0x0000181fffb87424 */ /* 0x000fe200078e00ff */
[----:B------:R-:W-:-:S02]  /*15ae0*/  MOV R3, 0x15b00 ;  /* 0x00015b0000037802 */ /* 0x000fc40000000f00 */
[----:B--2345:R-:W-:Y:S05]  /*15af0*/  CALL.REL.NOINC `($__internal_9_$__cuda_sm70_shflsync_idx_p) ;  /* 0x000028c000007944 */ /* 0x03cfea0003c00000 */
        /* <DEDUP_REMOVED lines=8> */
.L_x_484:
[----:B------:R-:W-:Y:S01]  /*15b80*/  IMAD.MOV.U32 R183, RZ, RZ, R5 ;  /* 0x000000ffffb77224 */ /* 0x000fe200078e0005 */
[----:B------:R-:W-:Y:S01]  /*15b90*/  MOV R2, RZ ;  /* 0x000000ff00027202 */ /* 0x000fe20000000f00 */
[----:B------:R-:W-:Y:S01]  /*15ba0*/  IMAD.MOV.U32 R184, RZ, RZ, 0x181f ;  /* 0x0000181fffb87424 */ /* 0x000fe200078e00ff */
[----:B------:R-:W-:Y:S02]  /*15bb0*/  MOV R3, 0x15bd0 ;  /* 0x00015bd000037802 */ /* 0x000fe40000000f00 */
[----:B------:R-:W-:Y:S05]  /*15bc0*/  CALL.REL.NOINC `($__internal_9_$__cuda_sm70_shflsync_idx_p) ;  /* 0x000027f000007944 */ /* 0x000fea0003c00000 */
[----:B------:R-:W-:Y:S01]  /*15bd0*/  MOV R4, R184 ;  /* 0x000000b800047202 */ /* 0x000fe20000000f00 */
[----:B------:R-:W-:Y:S05]  /*15be0*/  BRA `(.L_x_632) ;  /* 0xfffee80000007947 */ /* 0x000fea000383ffff */
.L_x_485:
[----:B------:R-:W-:Y:S01]  /*15bf0*/  IMAD.MOV.U32 R183, RZ, RZ, R12 ;  /* 0x000000ffffb77224 */ /* 0x000fe200078e000c */
[----:B------:R-:W-:Y:S01]  /*15c00*/  MOV R2, RZ ;  /* 0x000000ff00027202 */ /* 0x000fe20000000f00 */
[----:B------:R-:W-:Y:S01]  /*15c10*/  IMAD.MOV.U32 R184, RZ, RZ, 0x181f ;  /* 0x0000181fffb87424 */ /* 0x000fe200078e00ff */
[----:B------:R-:W-:Y:S02]  /*15c20*/  MOV R3, 0x15c40 ;  /* 0x00015c4000037802 */ /* 0x000fe40000000f00 */
[----:B-12---:R-:W-:Y:S05]  /*15c30*/  CALL.REL.NOINC `($__internal_9_$__cuda_sm70_shflsync_idx_p) ;  /* 0x0000278000007944 */ /* 0x006fea0003c00000 */
[C---:B------:R-:W-:Y:S01]  /*15c40*/  IADD3 R6, P1, R184.reuse, R99, RZ ;  /* 0x00000063b8067210 */ /* 0x040fe20007f3e0ff */
[----:B------:R-:W-:Y:S01]  /*15c50*/  IMAD.MOV.U32 R183, RZ, RZ, R5 ;  /* 0x000000ffffb77224 */ /* 0x000fe200078e0005 */
[----:B------:R-:W-:-:S02]  /*15c60*/  IADD3 R8, P0, R184, R98, RZ ;  /* 0x00000062b8087210 */ /* 0x000fc40007f1e0ff */
[----:B------:R-:W-:Y:S01]  /*15c70*/  ISETP.GE.AND P2, PT, R182, c[0x0][0x1d4], PT ;  /* 0x00007500b6007a0c */ /* 0x000fe20003f46270 */
[C---:B------:R-:W-:Y:S01]  /*15c80*/  IMAD.X R7, R4.reuse, 0x1, R94, P1 ;  /* 0x0000000104077824 */ /* 0x040fe200008e065e */
[----:B------:R-:W-:Y:S01]  /*15c90*/  ISETP.GE.AND P1, PT, R191, c[0x0][0x1d4], PT ;  /* 0x00007500bf007a0c */ /* 0x000fe20003f26270 */
[----:B------:R-:W-:Y:S01]  /*15ca0*/  IMAD.X R9, R4, 0x1, R93, P0 ;  /* 0x0000000104097824 */ /* 0x000fe200000e065d */
[----:B------:R-:W-:Y:S02]  /*15cb0*/  ISETP.GE.AND P0, PT, R192, c[0x0][0x1d4], PT ;  /* 0x00007500c0007a0c */ /* 0x000fe40003f06270 */
[----:B------:R-:W-:Y:S01]  /*15cc0*/  IADD3 R2, P3, R184, R100, RZ ;  /* 0x00000064b8027210 */ /* 0x000fe20007f7e0ff */
[----:B------:R-:W-:Y:S01]  /*15cd0*/  IMAD.MOV.U32 R184, RZ, RZ, 0x181f ;  /* 0x0000181fffb87424 */ /* 0x000fe200078e00ff */
[----:B------:R-:W-:Y:S02]  /*15ce0*/  SEL R11, RZ, 0x10, P2 ;  /* 0x00000010ff0b7807 */ /* 0x000fe40001000000 */
[----:B------:R-:W-:Y:S01]  /*15cf0*/  SEL R10, RZ, 0x10, P1 ;  /* 0x00000010ff0a7807 */ /* 0x000fe20000800000 */
[----:B------:R-:W-:Y:S01]  /*15d00*/  IMAD.X R3, R4, 0x1, R95, P3 ;  /* 0x0000000104037824 */ /* 0x000fe200018e065f */
[----:B------:R-:W-:Y:S01]  /*15d10*/  SEL R5, RZ, 0x10, P0 ;  /* 0x00000010ff057807 */ /* 0x000fe20000000000 */
[----:B------:R-:W-:Y:S01]  /*15d20*/  @!PT LDS RZ, [RZ] ;  /* 0x00000000fffff984 */ /* 0x000fe20000000800 */
[----:B------:R-:W-:Y:S01]  /*15d30*/  @!PT LDS RZ, [RZ] ;  /* 0x00000000fffff984 */ /* 0x000fe20000000800 */
[----:B------:R-:W-:Y:S01]  /*15d40*/  @!PT LDS RZ, [RZ] ;  /* 0x00000000fffff984 */ /* 0x000fe20000000800 */
[----:B------:R1:W-:Y:S04]  /*15d50*/  LDGSTS.E.BYPASS.LTC128B.128 [R179+0x6100], [R8.64], !P2 ;  /* 0x0610000008b37fae */ /* 0x0003e8000d101d48 */
[----:B------:R1:W-:Y:S04]  /*15d60*/  LDGSTS.E.BYPASS.LTC128B.128 [R179+0x8100], [R6.64], !P1 ;  /* 0x0810000006b37fae */ /* 0x0003e8000c901d48 */
[----:B------:R2:W-:Y:S02]  /*15d70*/  LDGSTS.E.BYPASS.LTC128B.128 [R179+0xa100], [R2.64], !P0 ;  /* 0x0a10000002b37fae */ /* 0x0005e4000c101d48 */
[----:B--2---:R-:W-:Y:S01]  /*15d80*/  IMAD.MOV.U32 R2, RZ, RZ, 0x1 ;  /* 0x00000001ff027424 */ /* 0x004fe200078e00ff */
[----:B------:R-:W-:-:S02]  /*15d90*/  MOV R3, 0x15db0 ;  /* 0x00015db000037802 */ /* 0x000fc40000000f00 */
[----:B-1----:R-:W-:Y:S05]  /*15da0*/  CALL.REL.NOINC `($__internal_9_$__cuda_sm70_shflsync_idx_p) ;  /* 0x0000261000007944 */ /* 0x002fea0003c00000 */
        /* <DEDUP_REMOVED lines=8> */
.L_x_486:
[----:B------:R-:W-:Y:S01]  /*15e30*/  IMAD.MOV.U32 R183, RZ, RZ, R4 ;  /* 0x000000ffffb77224 */ /* 0x000fe200078e0004 */
[----:B------:R-:W-:Y:S01]  /*15e40*/  MOV R2, RZ ;  /* 0x000000ff00027202 */ /* 0x000fe20000000f00 */
[----:B------:R-:W-:Y:S01]  /*15e50*/  IMAD.MOV.U32 R184, RZ, RZ, 0x1c1f ;  /* 0x00001c1fffb87424 */ /* 0x000fe200078e00ff */
[----:B------:R-:W-:Y:S02]  /*15e60*/  MOV R3, 0x15e80 ;  /* 0x00015e8000037802 */ /* 0x000fe40000000f00 */
[----:B------:R-:W-:Y:S05]  /*15e70*/  CALL.REL.NOINC `($__internal_9_$__cuda_sm70_shflsync_idx_p) ;  /* 0x0000254000007944 */ /* 0x000fea0003c00000 */
[----:B------:R-:W-:Y:S01]  /*15e80*/  MOV R3, R184 ;  /* 0x000000b800037202 */ /* 0x000fe20000000f00 */
[----:B------:R-:W-:Y:S05]  /*15e90*/  BRA `(.L_x_634) ;  /* 0xfffee8f000007947 */ /* 0x000fea000383ffff */
.L_x_491:
[----:B------:R-:W-:Y:S01]  /*15ea0*/  IMAD.MOV.U32 R183, RZ, RZ, R4 ;  /* 0x000000ffffb77224 */ /* 0x000fe200078e0004 */
[----:B------:R-:W-:Y:S01]  /*15eb0*/  MOV R2, 0x1 ;  /* 0x0000000100027802 */ /* 0x000fe20000000f00 */
[----:B------:R-:W-:Y:S01]  /*15ec0*/  IMAD.MOV.U32 R184, RZ, RZ, 0x1c1f ;  /* 0x00001c1fffb87424 */ /* 0x000fe200078e00ff */
[----:B------:R-:W-:Y:S02]  /*15ed0*/  MOV R3, 0x15ef0 ;  /* 0x00015ef000037802 */ /* 0x000fe40000000f00 */
[----:B-1----:R-:W-:Y:S05]  /*15ee0*/  CALL.REL.NOINC `($__internal_9_$__cuda_sm70_shflsync_idx_p) ;  /* 0x000024d000007944 */ /* 0x002fea0003c00000 */
[----:B------:R-:W-:Y:S01]  /*15ef0*/  MOV R3, R184 ;  /* 0x000000b800037202 */ /* 0x000fe20000000f00 */
[----:B------:R-:W-:Y:S05]  /*15f00*/  BRA `(.L_x_635) ;  /* 0xfffeed6000007947 */ /* 0x000fea000383ffff */
.L_x_496:
[----:B------:R-:W-:Y:S01]  /*15f10*/  IMAD.MOV.U32 R128, RZ, RZ, R4 ;  /* 0x000000ffff807224 */ /* 0x000fe200078e0004 */
[----:B------:R-:W-:-:S02]  /*15f20*/  MOV R0, 0x2 ;  /* 0x0000000200007802 */ /* 0x000fc40000000f00 */
[----:B------:R-:W-:Y:S02]  /*15f30*/  MOV R2, 0x15f50 ;  /* 0x00015f5000027802 */ /* 0x000fe40000000f00 */
[----:B------:R-:W-:Y:S05]  /*15f40*/  CALL.REL.NOINC `($__internal_8_$__cuda_sm70_shflsync_bfly_p) ;  /* 0x0000241000007944 */ /* 0x000fea0003c00000 */
[----:B------:R-:W-:Y:S05]  /*15f50*/  BRA `(.L_x_636) ;  /* 0xfffef3c000007947 */ /* 0x000fea000383ffff */
.L_x_497:
[----:B------:R-:W-:Y:S01]  /*15f60*/  IMAD.MOV.U32 R128, RZ, RZ, R4 ;  /* 0x000000ffff807224 */ /* 0x000fe200078e0004 */
[----:B------:R-:W-:Y:S02]  /*15f70*/  MOV R0, 0x1 ;  /* 0x0000000100007802 */ /* 0x000fe40000000f00 */
[----:B------:R-:W-:Y:S02]  /*15f80*/  MOV R2, 0x15fa0 ;  /* 0x00015fa000027802 */ /* 0x000fe40000000f00 */
[----:B------:R-:W-:Y:S05]  /*15f90*/  CALL.REL.NOINC `($__internal_8_$__cuda_sm70_shflsync_bfly_p) ;  /* 0x000023c000007944 */ /* 0x000fea0003c00000 */
[----:B------:R-:W-:Y:S01]  /*15fa0*/  FMNMX.FTZ R129, R4, R0, !PT ;  /* 0x0000000004817209 */ /* 0x000fe20007810000 */
[----:B------:R-:W-:Y:S01]  /*15fb0*/  IMAD.MOV.U32 R128, RZ, RZ, R5 ;  /* 0x000000ffff807224 */ /* 0x000fe200078e0005 */
[----:B------:R-:W-:Y:S01]  /*15fc0*/  MOV R2, 0x15ff0 ;  /* 0x00015ff000027802 */ /* 0x000fe20000000f00 */
[----:B------:R-:W-:Y:S02]  /*15fd0*/  IMAD.MOV.U32 R0, RZ, RZ, 0x2 ;  /* 0x00000002ff007424 */ /* 0x000fe400078e00ff */
[----:B------:R-:W-:Y:S05]  /*15fe0*/  CALL.REL.NOINC `($__internal_8_$__cuda_sm70_shflsync_bfly_p) ;  /* 0x0000237000007944 */ /* 0x000fea0003c00000 */
[----:B------:R-:W-:Y:S01]  /*15ff0*/  FMNMX.FTZ R5, R5, R0, !PT ;  /* 0x0000000005057209 */ /* 0x000fe20007810000 */
[----:B------:R-:W-:Y:S01]  /*16000*/  IMAD.MOV.U32 R0, RZ, RZ, 0x1 ;  /* 0x00000001ff007424 */ /* 0x000fe200078e00ff */
[----:B------:R-:W-:-:S03]  /*16010*/  MOV R2, 0x16040 ;  /* 0x0001604000027802 */ /* 0x000fc60000000f00 */
[----:B------:R-:W-:Y:S02]  /*16020*/  IMAD.MOV.U32 R128, RZ, RZ, R5 ;  /* 0x000000ffff807224 */ /* 0x000fe400078e0005 */
[----:B------:R-:W-:Y:S05]  /*16030*/  CALL.REL.NOINC `($__internal_8_$__cuda_sm70_shflsync_bfly_p) ;  /* 0x0000232000007944 */ /* 0x000fea0003c00000 */
[----:B------:R-:W-:Y:S01]  /*16040*/  MOV R3, R0 ;  /* 0x0000000000037202 */ /* 0x000fe20000000f00 */
[----:B------:R-:W-:Y:S05]  /*16050*/  BRA `(.L_x_637) ;  /* 0xfffef33000007947 */ /* 0x000fea000383ffff */
.L_x_505:
[----:B------:R-:W-:Y:S01]  /*16060*/  MOV R2, RZ ;  /* 0x000000ff00027202 */ /* 0x000fe20000000f00 */
[----:B------:R-:W-:Y:S01]  /*16070*/  IMAD.MOV.U32 R183, RZ, RZ, R5 ;  /* 0x000000ffffb77224 */ /* 0x000fe200078e0005 */
[----:B------:R-:W-:Y:S01]  /*16080*/  MOV R3, 0x160b0 ;  /* 0x000160b000037802 */ /* 0x000fe20000000f00 */
[----:B------:R-:W-:Y:S02]  /*16090*/  IMAD.MOV.U32 R184, RZ, RZ, 0x181f ;  /* 0x0000181fffb87424 */ /* 0x000fe400078e00ff */
[----:B-1234-:R-:W-:Y:S05]  /*160a0*/  CALL.REL.NOINC `($__internal_9_$__cuda_sm70_shflsync_idx_p) ;  /* 0x0000231000007944 */ /* 0x01efea0003c00000 */
[----:B------:R-:W-:Y:S01]  /*160b0*/  MOV R4, R184 ;  /* 0x000000b800047202 */ /* 0x000fe20000000f00 */
[----:B------:R-:W-:-:S05]  /*160c0*/  BRA `(.L_x_638) ;  /* 0xffff081000007947 */ /* 0x000fca000383ffff */
.L_x_506:
[----:B------:R-:W-:Y:S01]  /*160d0*/  MOV R2, RZ ;  /* 0x000000ff00027202 */ /* 0x000fe20000000f00 */
[----:B------:R-:W-:Y:S01]  /*160e0*/  IMAD.MOV.U32 R183, RZ, RZ, R13 ;  /* 0x000000ffffb77224 */ /* 0x000fe200078e000d */
[----:B------:R-:W-:Y:S01]  /*160f0*/  MOV R3, 0x16120 ;  /* 0x0001612000037802 */ /* 0x000fe20000000f00 */
[----:B------:R-:W-:Y:S02]  /*16100*/  IMAD.MOV.U32 R184, RZ, RZ, 0x181f ;  /* 0x0000181fffb87424 */ /* 0x000fe400078e00ff */
[----:B-1234-:R-:W-:Y:S05]  /*16110*/  CALL.REL.NOINC `($__internal_9_$__cuda_sm70_shflsync_idx_p) ;  /* 0x000022a000007944 */ /* 0x01efea0003c00000 */
[----:B------:R-:W-:Y:S01]  /*16120*/  ISETP.GE.AND P2, PT, R182, c[0x0][0x1d4], PT ;  /* 0x00007500b6007a0c */ /* 0x000fe20003f46270 */
[----:B------:R-:W-:Y:S01]  /*16130*/  IMAD.MOV.U32 R183, RZ, RZ, R5 ;  /* 0x000000ffffb77224 */ /* 0x000fe200078e0005 */
[----:B------:R-:W-:Y:S02]  /*16140*/  IADD3 R2, P0, R184, R21, RZ ;  /* 0x00000015b8027210 */ /* 0x000fe40007f1e0ff */
[----:B------:R-:W-:Y:S02]  /*16150*/  ISETP.GE.AND P1, PT, R191, c[0x0][0x1d4], PT ;  /* 0x00007500bf007a0c */ /* 0x000fe40003f26270 */
[----:B------:R-:W-:Y:S01]  /*16160*/  SEL R5, RZ, 0x10, P2 ;  /* 0x00000010ff057807 */ /* 0x000fe20001000000 */
[----:B------:R-:W-:Y:S01]  /*16170*/  IMAD.X R3, R4, 0x1, R14, P0 ;  /* 0x0000000104037824 */ /* 0x000fe200000e060e */
[----:B------:R-:W-:Y:S05]  /*16180*/  IADD3 R6, P0, R184, R22, RZ ;  /* 0x00000016b8067210 */ /* 0x000fea0007f1e0ff */
[----:B------:R-:W-:Y:S01]  /*16190*/  @!PT LDS RZ, [RZ] ;  /* 0x00000000fffff984 */ /* 0x000fe20000000800 */
[----:B------:R-:W-:Y:S01]  /*161a0*/  @!PT LDS RZ, [RZ] ;  /* 0x00000000fffff984 */ /* 0x000fe20000000800 */
[----:B------:R-:W-:Y:S01]  /*161b0*/  @!PT LDS RZ, [RZ] ;  /* 0x00000000fffff984 */ /* 0x000fe20000000800 */
[----:B------:R1:W-:Y:S01]  /*161c0*/  LDGSTS.E.BYPASS.LTC128B.128 [R179+0x100], [R2.64], !P2 ;  /* 0x0010000002b37fae */ /* 0x0003e2000d101d48 */
[----:B------:R-:W-:Y:S05]  /*161d0*/  IMAD.X R7, R4, 0x1, R15, P0 ;  /* 0x0000000104077824 */ /* 0x000fea00000e060f */
[----:B------:R2:W-:Y:S01]  /*161e0*/  LDGSTS.E.BYPASS.LTC128B.128 [R179+0x2100], [R6.64], !P1 ;  /* 0x0210000006b37fae */ /* 0x0005e2000c901d48 */
[----:B-1----:R-:W-:Y:S01]  /*161f0*/  IADD3 R2, P0, R184, R23, RZ ;  /* 0x00000017b8027210 */ /* 0x002fe20007f1e0ff */
[----:B------:R-:W-:Y:S04]  /*16200*/  IMAD.MOV.U32 R184, RZ, RZ, 0x181f ;  /* 0x0000181fffb87424 */ /* 0x000fe800078e00ff */
[----:B------:R-:W-:Y:S01]  /*16210*/  IMAD.X R3, R4, 0x1, R20, P0 ;  /* 0x0000000104037824 */ /* 0x000fe200000e0614 */
[----:B------:R-:W-:Y:S02]  /*16220*/  ISETP.GE.AND P0, PT, R192, c[0x0][0x1d4], PT ;  /* 0x00007500c0007a0c */ /* 0x000fe40003f06270 */
[----:B--2---:R-:W-:Y:S02]  /*16230*/  SEL R6, RZ, 0x10, P1 ;  /* 0x00000010ff067807 */ /* 0x004fe40000800000 */
[----:B------:R-:W-:Y:S09]  /*16240*/  SEL R12, RZ, 0x10, P0 ;  /* 0x00000010ff0c7807 */ /* 0x000ff20000000000 */
[----:B------:R1:W-:Y:S02]  /*16250*/  LDGSTS.E.BYPASS.LTC128B.128 [R179+0x4100], [R2.64], !P0 ;  /* 0x0410000002b37fae */ /* 0x0003e4000c101d48 */
[----:B-1----:R-:W-:Y:S01]  /*16260*/  MOV R3, 0x16290 ;  /* 0x0001629000037802 */ /* 0x002fe20000000f00 */
[----:B------:R-:W-:Y:S02]  /*16270*/  IMAD.MOV.U32 R2, RZ, RZ, 0x1 ;  /* 0x00000001ff027424 */ /* 0x000fe400078e00ff */
[----:B------:R-:W-:Y:S05]  /*16280*/  CALL.REL.NOINC `($__internal_9_$__cuda_sm70_shflsync_idx_p) ;  /* 0x0000213000007944 */ /* 0x000fea0003c00000 */
[----:B------:R-:W-:Y:S01]  /*16290*/  MOV R2, 0x1 ;  /* 0x0000000100027802 */ /* 0x000fe20000000f00 */
[----:B------:R-:W-:Y:S01]  /*162a0*/  IMAD.MOV.U32 R4, RZ, RZ, R184 ;  /* 0x000000ffff047224 */ /* 0x000fe200078e00b8 */
[----:B------:R-:W-:Y:S01]  /*162b0*/  MOV R184, 0x181f ;  /* 0x0000181f00b87802 */ /* 0x000fe20000000f00 */
[----:B------:R-:W-:Y:S01]  /*162c0*/  IMAD.MOV.U32 R183, RZ, RZ, R13 ;  /* 0x000000ffffb77224 */ /* 0x000fe200078e000d */
[----:B------:R-:W-:Y:S02]  /*162d0*/  MOV R3, 0x162f0 ;  /* 0x000162f000037802 */ /* 0x000fe40000000f00 */
[----:B------:R-:W-:Y:S05]  /*162e0*/  CALL.REL.NOINC `($__internal_9_$__cuda_sm70_shflsync_idx_p) ;  /* 0x000020d000007944 */ /* 0x000fea0003c00000 */
[----:B------:R-:W-:Y:S01]  /*162f0*/  MOV R0, R184 ;  /* 0x000000b800007202 */ /* 0x000fe20000000f00 */
[----:B------:R-:W-:-:S05]  /*16300*/  BRA `(.L_x_639) ;  /* 0xffff072000007947 */ /* 0x000fca000383ffff */
.L_x_509:
[----:B------:R-:W-:Y:S01]  /*16310*/  MOV R2, RZ ;  /* 0x000000ff00027202 */ /* 0x000fe20000000f00 */
[----:B------:R-:W-:Y:S01]  /*16320*/  IMAD.MOV.U32 R183, RZ, RZ, R129 ;  /* 0x000000ffffb77224 */ /* 0x000fe200078e0081 */
[----:B------:R-:W-:Y:S01]  /*16330*/  MOV R3, 0x16360 ;  /* 0x0001636000037802 */ /* 0x000fe20000000f00 */
[----:B------:R-:W-:Y:S02]  /*16340*/  IMAD.MOV.U32 R184, RZ, RZ, 0x181f ;  /* 0x0000181fffb87424 */ /* 0x000fe400078e00ff */
[----:B------:R-:W-:Y:S05]  /*16350*/  CALL.REL.NOINC `($__internal_9_$__cuda_sm70_shflsync_idx_p) ;  /* 0x0000206000007944 */ /* 0x000fea0003c00000 */
[----:B------:R-:W-:Y:S01]  /*16360*/  MOV R128, R184 ;  /* 0x000000b800807202 */ /* 0x000fe20000000f00 */
[----:B------:R-:W-:-:S05]  /*16370*/  BRA `(.L_x_640) ;  /* 0xffff141000007947 */ /* 0x000fca000383ffff */
.L_x_510:
[----:B------:R-:W-:Y:S01]  /*16380*/  MOV R2, RZ ;  /* 0x000000ff00027202 */ /* 0x000fe20000000f00 */
[----:B------:R-:W-:Y:S01]  /*16390*/  IMAD.MOV.U32 R183, RZ, RZ, R139 ;  /* 0x000000ffffb77224 */ /* 0x000fe200078e008b */
[----:B------:R-:W-:Y:S01]  /*163a0*/  MOV R3, 0x163d0 ;  /* 0x000163d000037802 */ /* 0x000fe20000000f00 */
[----:B------:R-:W-:Y:S02]  /*163b0*/  IMAD.MOV.U32 R184, RZ, RZ, 0x181f ;  /* 0x0000181fffb87424 */ /* 0x000fe400078e00ff */
[----:B-12---:R-:W-:Y:S05]  /*163c0*/  CALL.REL.NOINC `($__internal_9_$__cuda_sm70_shflsync_idx_p) ;  /* 0x00001ff000007944 */ /* 0x006fea0003c00000 */
        /* <DEDUP_REMOVED lines=31> */
.L_x_511:
[----:B------:R-:W-:Y:S01]  /*165c0*/  MOV R2, RZ ;  /* 0x000000ff00027202 */ /* 0x000fe20000000f00 */
[----:B------:R-:W-:Y:S01]  /*165d0*/  IMAD.MOV.U32 R183, RZ, RZ, R128 ;  /* 0x000000ffffb77224 */ /* 0x000fe200078e0080 */
[----:B------:R-:W-:Y:S01]  /*165e0*/  MOV R3, 0x16610 ;  /* 0x0001661000037802 */ /* 0x000fe20000000f00 */
[----:B------:R-:W-:Y:S02]  /*165f0*/  IMAD.MOV.U32 R184, RZ, RZ, 0x1c1f ;  /* 0x00001c1fffb87424 */ /* 0x000fe400078e00ff */
[----:B------:R-:W-:Y:S05]  /*16600*/  CALL.REL.NOINC `($__internal_9_$__cuda_sm70_shflsync_idx_p) ;  /* 0x00001db000007944 */ /* 0x000fea0003c00000 */
[----:B------:R-:W-:Y:S01]  /*16610*/  MOV R3, R184 ;  /* 0x000000b800037202 */ /* 0x000fe20000000f00 */
[----:B------:R-:W-:-:S05]  /*16620*/  BRA `(.L_x_642) ;  /* 0xffff151000007947 */ /* 0x000fca000383ffff */
.L_x_516:
[----:B------:R-:W-:Y:S01]  /*16630*/  MOV R2, 0x1 ;  /* 0x0000000100027802 */ /* 0x000fe20000000f00 */
[----:B------:R-:W-:Y:S01]  /*16640*/  IMAD.MOV.U32 R183, RZ, RZ, R128 ;  /* 0x000000ffffb77224 */ /* 0x000fe200078e0080 */
[----:B------:R-:W-:Y:S01]  /*16650*/  MOV R3, 0x16680 ;  /* 0x0001668000037802 */ /* 0x000fe20000000f00 */
[----:B------:R-:W-:Y:S02]  /*16660*/  IMAD.MOV.U32 R184, RZ, RZ, 0x1c1f ;  /* 0x00001c1fffb87424 */ /* 0x000fe400078e00ff */
[----:B-1----:R-:W-:Y:S05]  /*16670*/  CALL.REL.NOINC `($__internal_9_$__cuda_sm70_shflsync_idx_p) ;  /* 0x00001d4000007944 */ /* 0x002fea0003c00000 */
[----:B------:R-:W-:Y:S01]  /*16680*/  MOV R3, R184 ;  /* 0x000000b800037202 */ /* 0x000fe20000000f00 */
[----:B------:R-:W-:-:S05]  /*16690*/  BRA `(.L_x_643) ;  /* 0xffff19b000007947 */ /* 0x000fca000383ffff */
.L_x_521:
[----:B------:R-:W-:Y:S02]  /*166a0*/  MOV R0, 0x2 ;  /* 0x0000000200007802 */ /* 0x000fe40000000f00 */
[----:B------:R-:W-:Y:S02]  /*166b0*/  MOV R2, 0x166d0 ;  /* 0x000166d000027802 */ /* 0x000fe40000000f00 */
[----:B------:R-:W-:Y:S05]  /*166c0*/  CALL.REL.NOINC `($__internal_8_$__cuda_sm70_shflsync_bfly_p) ;  /* 0x00001c9000007944 */ /* 0x000fea0003c00000 */
[----:B------:R-:W-:-:S05]  /*166d0*/  BRA `(.L_x_644) ;  /* 0xffff207000007947 */ /* 0x000fca000383ffff */
.L_x_522:
[----:B------:R-:W-:Y:S01]  /*166e0*/  MOV R0, 0x1 ;  /* 0x0000000100007802 */ /* 0x000fe20000000f00 */
[----:B-1----:R-:W-:Y:S01]  /*166f0*/  IMAD.MOV.U32 R128, RZ, RZ, R4 ;  /* 0x000000ffff807224 */ /* 0x002fe200078e0004 */
[----:B------:R-:W-:Y:S02]  /*16700*/  MOV R2, 0x16720 ;  /* 0x0001672000027802 */ /* 0x000fe40000000f00 */
[----:B------:R-:W-:Y:S05]  /*16710*/  CALL.REL.NOINC `($__internal_8_$__cuda_sm70_shflsync_bfly_p) ;  /* 0x00001c4000007944 */ /* 0x000fea0003c00000 */
[----:B------:R-:W-:Y:S01]  /*16720*/  IMAD.MOV.U32 R128, RZ, RZ, R5 ;  /* 0x000000ffff807224 */ /* 0x000fe200078e0005 */
[----:B------:R-:W-:Y:S01]  /*16730*/  FMNMX.FTZ R129, R4, R0, !PT ;  /* 0x0000000004817209 */ /* 0x000fe20007810000 */
[----:B------:R-:W-:Y:S01]  /*16740*/  IMAD.MOV.U32 R0, RZ, RZ, 0x2 ;  /* 0x00000002ff007424 */ /* 0x000fe200078e00ff */
[----:B------:R-:W-:Y:S02]  /*16750*/  MOV R2, 0x16770 ;  /* 0x0001677000027802 */ /* 0x000fe40000000f00 */
[----:B------:R-:W-:Y:S05]  /*16760*/  CALL.REL.NOINC `($__internal_8_$__cuda_sm70_shflsync_bfly_p) ;  /* 0x00001bf000007944 */ /* 0x000fea0003c00000 */
[----:B------:R-:W-:Y:S01]  /*16770*/  FMNMX.FTZ R128, R5, R0, !PT ;  /* 0x0000000005807209 */ /* 0x000fe20007810000 */
[----:B------:R-:W-:Y:S01]  /*16780*/  IMAD.MOV.U32 R0, RZ, RZ, 0x1 ;  /* 0x00000001ff007424 */ /* 0x000fe200078e00ff */
[----:B------:R-:W-:Y:S02]  /*16790*/  MOV R2, 0x167b0 ;  /* 0x000167b000027802 */ /* 0x000fe40000000f00 */
[----:B------:R-:W-:Y:S05]  /*167a0*/  CALL.REL.NOINC `($__internal_8_$__cuda_sm70_shflsync_bfly_p) ;  /* 0x00001bb000007944 */ /* 0x000fea0003c00000 */
[----:B------:R-:W-:-:S05]  /*167b0*/  BRA `(.L_x_645) ;  /* 0xffff200000007947 */ /* 0x000fca000383ffff */
.L_x_531:
[----:B------:R-:W-:Y:S01]  /*167c0*/  MOV R2, RZ ;  /* 0x000000ff00027202 */ /* 0x000fe20000000f00 */
[----:B------:R-:W-:Y:S01]  /*167d0*/  IMAD.MOV.U32 R183, RZ, RZ, R5 ;  /* 0x000000ffffb77224 */ /* 0x000fe200078e0005 */
[----:B------:R-:W-:Y:S01]  /*167e0*/  MOV R3, 0x16810 ;  /* 0x0001681000037802 */ /* 0x000fe20000000f00 */
[----:B------:R-:W-:Y:S02]  /*167f0*/  IMAD.MOV.U32 R184, RZ, RZ, 0x181f ;  /* 0x0000181fffb87424 */ /* 0x000fe400078e00ff */
[----:B-1234-:R-:W-:Y:S05]  /*16800*/  CALL.REL.NOINC `($__internal_9_$__cuda_sm70_shflsync_idx_p) ;  /* 0x00001bb000007944 */ /* 0x01efea0003c00000 */
[----:B------:R-:W-:Y:S01]  /*16810*/  MOV R4, R184 ;  /* 0x000000b800047202 */ /* 0x000fe20000000f00 */
[----:B------:R-:W-:-:S05]  /*16820*/  BRA `(.L_x_646) ;  /* 0xffff3bc000007947 */ /* 0x000fca000383ffff */
.L_x_532:
        /* <DEDUP_REMOVED lines=36> */
.L_x_535:
[----:B------:R-:W-:Y:S01]  /*16a70*/  MOV R2, RZ ;  /* 0x000000ff00027202 */ /* 0x000fe20000000f00 */
[----:B------:R-:W-:Y:S01]  /*16a80*/  IMAD.MOV.U32 R183, RZ, RZ, R129 ;  /* 0x000000ffffb77224 */ /* 0x000fe200078e0081 */
[----:B------:R-:W-:Y:S01]  /*16a90*/  MOV R3, 0x16ac0 ;  /* 0x00016ac000037802 */ /* 0x000fe20000000f00 */
[----:B------:R-:W-:Y:S02]  /*16aa0*/  IMAD.MOV.U32 R184, RZ, RZ, 0x181f ;  /* 0x0000181fffb87424 */ /* 0x000fe400078e00ff */
[----:B------:R-:W-:Y:S05]  /*16ab0*/  CALL.REL.NOINC `($__internal_9_$__cuda_sm70_shflsync_idx_p) ;  /* 0x0000190000007944 */ /* 0x000fea0003c00000 */
[----:B------:R-:W-:Y:S01]  /*16ac0*/  MOV R128, R184 ;  /* 0x000000b800807202 */ /* 0x000fe20000000f00 */
[----:B------:R-:W-:-:S05]  /*16ad0*/  BRA `(.L_x_648) ;  /* 0xffff47c000007947 */ /* 0x000fca000383ffff */
.L_x_536:
        /* <DEDUP_REMOVED lines=36> */
.L_x_537:
[----:B------:R-:W-:Y:S02]  /*16d20*/  MOV R0, 0x2 ;  /* 0x0000000200007802 */ /* 0x000fe40000000f00 */
[----:B------:R-:W-:Y:S02]  /*16d30*/  MOV R2, 0x16d50 ;  /* 0x00016d5000027802 */ /* 0x000fe40000000f00 */
[----:B------:R-:W-:Y:S05]  /*16d40*/  CALL.REL.NOINC `($__internal_8_$__cuda_sm70_shflsync_bfly_p) ;  /* 0x0000161000007944 */ /* 0x000fea0003c00000 */
[----:B------:R-:W-:-:S05]  /*16d50*/  BRA `(.L_x_650) ;  /* 0xffff4a3000007947 */ /* 0x000fca000383ffff */
.L_x_538:
        /* <DEDUP_REMOVED lines=14> */
.L_x_541:
[----:B------:R-:W-:Y:S01]  /*16e40*/  MOV R2, RZ ;  /* 0x000000ff00027202 */ /* 0x000fe20000000f00 */
[----:B------:R-:W-:Y:S01]  /*16e50*/  IMAD.MOV.U32 R183, RZ, RZ, R12 ;  /* 0x000000ffffb77224 */ /* 0x000fe200078e000c */
[----:B------:R-:W-:Y:S01]  /*16e60*/  MOV R3, 0x16e90 ;  /* 0x00016e9000037802 */ /* 0x000fe20000000f00 */
[----:B------:R-:W-:Y:S02]  /*16e70*/  IMAD.MOV.U32 R184, RZ, RZ, 0x181f ;  /* 0x0000181fffb87424 */ /* 0x000fe400078e00ff */
[----:B-1234-:R-:W-:Y:S05]  /*16e80*/  CALL.REL.NOINC `($__internal_9_$__cuda_sm70_shflsync_idx_p) ;  /* 0x0000153000007944 */ /* 0x01efea0003c00000 */
[----:B------:R-:W-:Y:S01]  /*16e90*/  MOV R2, R184 ;  /* 0x000000b800027202 */ /* 0x000fe20000000f00 */
[----:B------:R-:W-:-:S05]  /*16ea0*/  BRA `(.L_x_652) ;  /* 0xffff636000007947 */ /* 0x000fca000383ffff */
.L_x_544:
[----:B------:R-:W-:Y:S01]  /*16eb0*/  MOV R2, RZ ;  /* 0x000000ff00027202 */ /* 0x000fe20000000f00 */
[----:B------:R-:W-:Y:S01]  /*16ec0*/  IMAD.MOV.U32 R183, RZ, RZ, R129 ;  /* 0x000000ffffb77224 */ /* 0x000fe200078e0081 */
[----:B------:R-:W-:Y:S01]  /*16ed0*/  MOV R3, 0x16f00 ;  /* 0x00016f0000037802 */ /* 0x000fe20000000f00 */
[----:B------:R-:W-:Y:S02]  /*16ee0*/  IMAD.MOV.U32 R184, RZ, RZ, 0x181f ;  /* 0x0000181fffb87424 */ /* 0x000fe400078e00ff */
[----:B------:R-:W-:Y:S05]  /*16ef0*/  CALL.REL.NOINC `($__internal_9_$__cuda_sm70_shflsync_idx_p) ;  /* 0x000014c000007944 */ /* 0x000fea0003c00000 */
[----:B------:R-:W-:Y:S01]  /*16f00*/  MOV R128, R184 ;  /* 0x000000b800807202 */ /* 0x000fe20000000f00 */
[----:B------:R-:W-:-:S05]  /*16f10*/  BRA `(.L_x_653) ;  /* 0xffff713000007947 */ /* 0x000fca000383ffff */
.L_x_545:
[----:B------:R-:W-:Y:S01]  /*16f20*/  MOV R2, RZ ;  /* 0x000000ff00027202 */ /* 0x000fe20000000f00 */
[----:B------:R-:W-:Y:S01]  /*16f30*/  IMAD.MOV.U32 R183, RZ, RZ, R138 ;  /* 0x000000ffffb77224 */ /* 0x000fe200078e008a */
[----:B------:R-:W-:Y:S01]  /*16f40*/  MOV R3, 0x16f70 ;  /* 0x00016f7000037802 */ /* 0x000fe20000000f00 */
[----:B------:R-:W-:Y:S02]  /*16f50*/  IMAD.MOV.U32 R184, RZ, RZ, 0x181f ;  /* 0x0000181fffb87424 */ /* 0x000fe400078e00ff */
[----:B-12---:R-:W-:Y:S05]  /*16f60*/  CALL.REL.NOINC `($__internal_9_$__cuda_sm70_shflsync_idx_p) ;  /* 0x0000145000007944 */ /* 0x006fea0003c00000 */
[C---:B------:R-:W-:Y:S01]  /*16f70*/  IADD3 R2, -R177.reuse, 0x10, RZ ;  /* 0x00000010b1027810 */ /* 0x040fe20007ffe1ff */
[----:B------:R-:W-:Y:S03]  /*16f80*/  IMAD.MOV.U32 R183, RZ, RZ, R129 ;  /* 0x000000ffffb77224 */ /* 0x000fe600078e0081 */
[----:B------:R-:W-:Y:S04]  /*16f90*/  LOP3.LUT R2, R2, 0xf, RZ, 0xc0, !PT ;  /* 0x0000000f02027812 */ /* 0x000fe800078ec0ff */
[----:B------:R-:W-:Y:S04]  /*16fa0*/  IADD3 R2, P1, P0, R2, R184, R142 ;  /* 0x000000b802027210 */ /* 0x000fe8000783e08e */
[----:B------:R-:W-:Y:S02]  /*16fb0*/  IADD3.X R3, RZ, R128, R139, P1, P0 ;  /* 0x00000080ff037210 */ /* 0x000fe40000fe048b */
[----:B------:R-:W-:Y:S11]  /*16fc0*/  ISETP.NE.U32.AND P0, PT, R177, RZ, PT ;  /* 0x000000ffb100720c */ /* 0x000ff60003f05070 */
[----:B------:R-:W-:Y:S02]  /*16fd0*/  @!UPT UIADD3 URZ, URZ, URZ, URZ ;  /* 0x0000003f3f3ff290 */ /* 0x000fe4000fffe03f */
        /* <DEDUP_REMOVED lines=8> */
[----:B------:R-:W-:Y:S04]  /*17060*/  IMAD.MOV.U32 R184, RZ, RZ, 0x181f ;  /* 0x0000181fffb87424 */ /* 0x000fe800078e00ff */
[----:B------:R-:W-:Y:S05]  /*17070*/  IMAD.X R3, R128, 0x1, R141, P0 ;  /* 0x0000000180037824 */ /* 0x000fea00000e068d */
[----:B------:R1:W-:Y:S02]  /*17080*/  LDGSTS.E.BYPASS.LTC128B.128 [R179+0xa100], [R2.64], !P3 ;  /* 0x0a10000002b37fae */ /* 0x0003e4000d901d48 */
[----:B-1----:R-:W-:Y:S01]  /*17090*/  MOV R3, 0x170c0 ;  /* 0x000170c000037802 */ /* 0x002fe20000000f00 */
[----:B------:R-:W-:Y:S02]  /*170a0*/  IMAD.MOV.U32 R2, RZ, RZ, 0x1 ;  /* 0x00000001ff027424 */ /* 0x000fe400078e00ff */
[----:B--2---:R-:W-:Y:S05]  /*170b0*/  CALL.REL.NOINC `($__internal_9_$__cuda_sm70_shflsync_idx_p) ;  /* 0x0000130000007944 */ /* 0x004fea0003c00000 */
        /* <DEDUP_REMOVED lines=8> */
.L_x_546:
[----:B------:R-:W-:Y:S01]  /*17140*/  MOV R2, RZ ;  /* 0x000000ff00027202 */ /* 0x000fe20000000f00 */
[----:B------:R-:W-:Y:S01]  /*17150*/  IMAD.MOV.U32 R183, RZ, RZ, R128 ;  /* 0x000000ffffb77224 */ /* 0x000fe200078e0080 */
[----:B------:R-:W-:Y:S01]  /*17160*/  MOV R3, 0x17190 ;  /* 0x0001719000037802 */ /* 0x000fe20000000f00 */
[----:B------:R-:W-:Y:S02]  /*17170*/  IMAD.MOV.U32 R184, RZ, RZ, 0x1c1f ;  /* 0x00001c1fffb87424 */ /* 0x000fe400078e00ff */
[----:B------:R-:W-:Y:S05]  /*17180*/  CALL.REL.NOINC `($__internal_9_$__cuda_sm70_shflsync_idx_p) ;  /* 0x0000123000007944 */ /* 0x000fea0003c00000 */
[----:B------:R-:W-:Y:S01]  /*17190*/  MOV R3, R184 ;  /* 0x000000b800037202 */ /* 0x000fe20000000f00 */
[----:B------:R-:W-:-:S05]  /*171a0*/  BRA `(.L_x_655) ;  /* 0xffff71a000007947 */ /* 0x000fca000383ffff */
.L_x_551:
[----:B------:R-:W-:Y:S01]  /*171b0*/  MOV R2, 0x1 ;  /* 0x0000000100027802 */ /* 0x000fe20000000f00 */
[----:B------:R-:W-:Y:S01]  /*171c0*/  IMAD.MOV.U32 R183, RZ, RZ, R128 ;  /* 0x000000ffffb77224 */ /* 0x000fe200078e0080 */
[----:B------:R-:W-:Y:S01]  /*171d0*/  MOV R3, 0x17200 ;  /* 0x0001720000037802 */ /* 0x000fe20000000f00 */
[----:B------:R-:W-:Y:S02]  /*171e0*/  IMAD.MOV.U32 R184, RZ, RZ, 0x1c1f ;  /* 0x00001c1fffb87424 */ /* 0x000fe400078e00ff */
[----:B-1----:R-:W-:Y:S05]  /*171f0*/  CALL.REL.NOINC `($__internal_9_$__cuda_sm70_shflsync_idx_p) ;  /* 0x000011c000007944 */ /* 0x002fea0003c00000 */
[----:B------:R-:W-:Y:S01]  /*17200*/  MOV R3, R184 ;  /* 0x000000b800037202 */ /* 0x000fe20000000f00 */
[----:B------:R-:W-:-:S05]  /*17210*/  BRA `(.L_x_656) ;  /* 0xffff764000007947 */ /* 0x000fca000383ffff */
.L_x_556:
[----:B------:R-:W-:Y:S02]  /*17220*/  MOV R0, 0x2 ;  /* 0x0000000200007802 */ /* 0x000fe40000000f00 */
[----:B------:R-:W-:Y:S02]  /*17230*/  MOV R2, 0x17250 ;  /* 0x0001725000027802 */ /* 0x000fe40000000f00 */
[----:B------:R-:W-:Y:S05]  /*17240*/  CALL.REL.NOINC `($__internal_8_$__cuda_sm70_shflsync_bfly_p) ;  /* 0x0000111000007944 */ /* 0x000fea0003c00000 */
[----:B------:R-:W-:-:S05]  /*17250*/  BRA `(.L_x_657) ;  /* 0xffff7d0000007947 */ /* 0x000fca000383ffff */
.L_x_557:
        /* <DEDUP_REMOVED lines=10> */
[----:B------:R-:W-:Y:S03]  /*17300*/  MOV R2, 0x17330 ;  /* 0x0001733000027802 */ /* 0x000fe60000000f00 */
[----:B------:R-:W-:Y:S02]  /*17310*/  IMAD.MOV.U32 R128, RZ, RZ, R4 ;  /* 0x000000ffff807224 */ /* 0x000fe400078e0004 */
[----:B------:R-:W-:Y:S05]  /*17320*/  CALL.REL.NOINC `($__internal_8_$__cuda_sm70_shflsync_bfly_p) ;  /* 0x0000103000007944 */ /* 0x000fea0003c00000 */
[----:B------:R-:W-:-:S05]  /*17330*/  BRA `(.L_x_658) ;  /* 0xffff7c9000007947 */ /* 0x000fca000383ffff */
.L_x_559:
[----:B------:R-:W-:Y:S01]  /*17340*/  IMAD.MOV.U32 R128, RZ, RZ, R187 ;  /* 0x000000ffff807224 */ /* 0x000fe200078e00bb */
[----:B------:R-:W-:-:S02]  /*17350*/  MOV R0, 0x2 ;  /* 0x0000000200007802 */ /* 0x000fc40000000f00 */
[----:B------:R-:W-:Y:S02]  /*17360*/  MOV R2, 0x17380 ;  /* 0x0001738000027802 */ /* 0x000fe40000000f00 */
[----:B------:R-:W-:Y:S05]  /*17370*/  CALL.REL.NOINC `($__internal_8_$__cuda_sm70_shflsync_bfly_p) ;  /* 0x00000fe000007944 */ /* 0x000fea0003c00000 */
[----:B------:R-:W-:Y:S05]  /*17380*/  BRA `(.L_x_659) ;  /* 0xffff93e000007947 */ /* 0x000fea000383ffff */
.L_x_560:
[----:B------:R-:W-:Y:S01]  /*17390*/  IMAD.MOV.U32 R128, RZ, RZ, R4 ;  /* 0x000000ffff807224 */ /* 0x000fe200078e0004 */
[----:B------:R-:W-:Y:S02]  /*173a0*/  MOV R0, 0x1 ;  /* 0x0000000100007802 */ /* 0x000fe40000000f00 */
[----:B------:R-:W-:Y:S02]  /*173b0*/  MOV R2, 0x173d0 ;  /* 0x000173d000027802 */ /* 0x000fe40000000f00 */
[----:B-1----:R-:W-:Y:S05]  /*173c0*/  CALL.REL.NOINC `($__internal_8_$__cuda_sm70_shflsync_bfly_p) ;  /* 0x00000f9000007944 */ /* 0x002fea0003c00000 */
[----:B------:R-:W-:Y:S01]  /*173d0*/  FADD.FTZ R4, R4, R0 ;  /* 0x0000000004047221 */ /* 0x000fe20000010000 */
[----:B------:R-:W-:Y:S02]  /*173e0*/  MOV R128, R190 ;  /* 0x000000be00807202 */ /* 0x000fe40000000f00 */
[----:B------:R-:W-:Y:S02]  /*173f0*/  MOV R0, 0x2 ;  /* 0x0000000200007802 */ /* 0x000fe40000000f00 */
[----:B------:R-:W-:Y:S02]  /*17400*/  MOV R2, 0x17420 ;  /* 0x0001742000027802 */ /* 0x000fe40000000f00 */
[----:B------:R-:W-:Y:S05]  /*17410*/  CALL.REL.NOINC `($__internal_8_$__cuda_sm70_shflsync_bfly_p) ;  /* 0x00000f4000007944 */ /* 0x000fea0003c00000 */
[----:B------:R-:W-:Y:S01]  /*17420*/  FADD.FTZ R5, R190, R0 ;  /* 0x00000000be057221 */ /* 0x000fe20000010000 */
[----:B------:R-:W-:Y:S02]  /*17430*/  MOV R0, 0x1 ;  /* 0x0000000100007802 */ /* 0x000fe40000000f00 */
[----:B------:R-:W-:-:S02]  /*17440*/  MOV R2, 0x17470 ;  /* 0x0001747000027802 */ /* 0x000fc40000000f00 */
[----:B------:R-:W-:Y:S02]  /*17450*/  MOV R128, R5 ;  /* 0x0000000500807202 */ /* 0x000fe40000000f00 */
[----:B------:R-:W-:Y:S05]  /*17460*/  CALL.REL.NOINC `($__internal_8_$__cuda_sm70_shflsync_bfly_p) ;  /* 0x00000ef000007944 */ /* 0x000fea0003c00000 */
[----:B------:R-:W-:Y:S01]  /*17470*/  MOV R3, R0 ;  /* 0x0000000000037202 */ /* 0x000fe20000000f00 */
[----:B------:R-:W-:Y:S05]  /*17480*/  BRA `(.L_x_660) ;  /* 0xffff935000007947 */ /* 0x000fea000383ffff */
.L_x_567:
[----:B--234-:R-:W-:Y:S01]  /*17490*/  IMAD.MOV.U32 R183, RZ, RZ, R9 ;  /* 0x000000ffffb77224 */ /* 0x01cfe200078e0009 */
[----:B------:R-:W-:Y:S01]  /*174a0*/  MOV R2, RZ ;  /* 0x000000ff00027202 */ /* 0x000fe20000000f00 */
[----:B------:R-:W-:Y:S01]  /*174b0*/  IMAD.MOV.U32 R184, RZ, RZ, 0x181f ;  /* 0x0000181fffb87424 */ /* 0x000fe200078e00ff */
[----:B------:R-:W-:Y:S02]  /*174c0*/  MOV R3, 0x174e0 ;  /* 0x000174e000037802 */ /* 0x000fe40000000f00 */
[----:B-1----:R-:W-:Y:S05]  /*174d0*/  CALL.REL.NOINC `($__internal_9_$__cuda_sm70_shflsync_idx_p) ;  /* 0x00000ee000007944 */ /* 0x002fea0003c00000 */
[----:B------:R-:W-:Y:S01]  /*174e0*/  MOV R8, R184 ;  /* 0x000000b800087202 */ /* 0x000fe20000000f00 */
[----:B------:R-:W-:Y:S05]  /*174f0*/  BRA `(.L_x_661) ;  /* 0xffffaa5000007947 */ /* 0x000fea000383ffff */
.L_x_568:
[----:B------:R-:W-:Y:S01]  /*17500*/  IMAD.MOV.U32 R183, RZ, RZ, R11 ;  /* 0x000000ffffb77224 */ /* 0x000fe200078e000b */
[----:B------:R-:W-:Y:S01]  /*17510*/  MOV R2, RZ ;  /* 0x000000ff00027202 */ /* 0x000fe20000000f00 */
[----:B------:R-:W-:Y:S01]  /*17520*/  IMAD.MOV.U32 R184, RZ, RZ, 0x181f ;  /* 0x0000181fffb87424 */ /* 0x000fe200078e00ff */
[----:B------:R-:W-:Y:S02]  /*17530*/  MOV R3, 0x17550 ;  /* 0x0001755000037802 */ /* 0x000fe40000000f00 */
[----:B-123--:R-:W-:Y:S05]  /*17540*/  CALL.REL.NOINC `($__internal_9_$__cuda_sm70_shflsync_idx_p) ;  /* 0x00000e7000007944 */ /* 0x00efea0003c00000 */
[----:B------:R-:W-:Y:S01]  /*17550*/  MOV R0, R184 ;  /* 0x000000b800007202 */ /* 0x000fe20000000f00 */
[----:B------:R-:W-:Y:S05]  /*17560*/  BRA `(.L_x_662) ;  /* 0xffffaa0000007947 */ /* 0x000fea000383ffff */
.L_x_571:
[----:B------:R-:W-:Y:S01]  /*17570*/  IMAD.MOV.U32 R183, RZ, RZ, R9 ;  /* 0x000000ffffb77224 */ /* 0x000fe200078e0009 */
[----:B--2---:R-:W-:Y:S01]  /*17580*/  MOV R2, 0x1 ;  /* 0x0000000100027802 */ /* 0x004fe20000000f00 */
[----:B------:R-:W-:Y:S01]  /*17590*/  IMAD.MOV.U32 R184, RZ, RZ, 0x181f ;  /* 0x0000181fffb87424 */ /* 0x000fe200078e00ff */
[----:B------:R-:W-:-:S02]  /*175a0*/  MOV R3, 0x175c0 ;  /* 0x000175c000037802 */ /* 0x000fc40000000f00 */
[----:B-1-34-:R-:W-:Y:S05]  /*175b0*/  CALL.REL.NOINC `($__internal_9_$__cuda_sm70_shflsync_idx_p) ;  /* 0x00000e0000007944 */ /* 0x01afea0003c00000 */
        /* <DEDUP_REMOVED lines=8> */
.L_x_574:
[----:B------:R-:W-:Y:S01]  /*17640*/  IMAD.MOV.U32 R183, RZ, RZ, R9 ;  /* 0x000000ffffb77224 */ /* 0x000fe200078e0009 */
[----:B--2---:R-:W-:Y:S01]  /*17650*/  MOV R2, 0x2 ;  /* 0x0000000200027802 */ /* 0x004fe20000000f00 */
[----:B------:R-:W-:Y:S01]  /*17660*/  IMAD.MOV.U32 R184, RZ, RZ, 0x181f ;  /* 0x0000181fffb87424 */ /* 0x000fe200078e00ff */
[----:B------:R-:W-:Y:S02]  /*17670*/  MOV R3, 0x17690 ;  /* 0x0001769000037802 */ /* 0x000fe40000000f00 */
[----:B-1-34-:R-:W-:Y:S05]  /*17680*/  CALL.REL.NOINC `($__internal_9_$__cuda_sm70_shflsync_idx_p) ;  /* 0x00000d3000007944 */ /* 0x01afea0003c00000 */
[----:B------:R-:W-:Y:S01]  /*17690*/  MOV R8, R184 ;  /* 0x000000b800087202 */ /* 0x000fe20000000f00 */
[----:B------:R-:W-:Y:S05]  /*176a0*/  BRA `(.L_x_664) ;  /* 0xffffab9000007947 */ /* 0x000fea000383ffff */
.L_x_575:
[----:B------:R-:W-:Y:S01]  /*176b0*/  IMAD.MOV.U32 R183, RZ, RZ, R11 ;  /* 0x000000ffffb77224 */ /* 0x000fe200078e000b */
[----:B--2---:R-:W-:Y:S01]  /*176c0*/  MOV R2, 0x2 ;  /* 0x0000000200027802 */ /* 0x004fe20000000f00 */
[----:B------:R-:W-:Y:S01]  /*176d0*/  IMAD.MOV.U32 R184, RZ, RZ, 0x181f ;  /* 0x0000181fffb87424 */ /* 0x000fe200078e00ff */
[----:B------:R-:W-:Y:S02]  /*176e0*/  MOV R3, 0x17700 ;  /* 0x0001770000037802 */ /* 0x000fe40000000f00 */
[----:B-1-34-:R-:W-:Y:S05]  /*176f0*/  CALL.REL.NOINC `($__internal_9_$__cuda_sm70_shflsync_idx_p) ;  /* 0x00000cc000007944 */ /* 0x01afea0003c00000 */
[----:B------:R-:W-:Y:S01]  /*17700*/  MOV R0, R184 ;  /* 0x000000b800007202 */ /* 0x000fe20000000f00 */
[----:B------:R-:W-:Y:S05]  /*17710*/  BRA `(.L_x_665) ;  /* 0xffffab4000007947 */ /* 0x000fea000383ffff */
.L_x_578:
[----:B------:R-:W-:Y:S01]  /*17720*/  IMAD.MOV.U32 R183, RZ, RZ, R9 ;  /* 0x000000ffffb77224 */ /* 0x000fe200078e0009 */
[----:B---3--:R-:W-:Y:S01]  /*17730*/  MOV R2, 0x3 ;  /* 0x0000000300027802 */ /* 0x008fe20000000f00 */
        /* <DEDUP_REMOVED lines=11> */
.L_x_580:
[----:B------:R-:W-:Y:S01]  /*177f0*/  IMAD.MOV.U32 R183, RZ, RZ, R5 ;  /* 0x000000ffffb77224 */ /* 0x000fe200078e0005 */
[----:B------:R-:W-:Y:S01]  /*17800*/  MOV R2, RZ ;  /* 0x000000ff00027202 */ /* 0x000fe20000000f00 */
[----:B------:R-:W-:Y:S01]  /*17810*/  IMAD.MOV.U32 R184, RZ, RZ, 0x1c1f ;  /* 0x00001c1fffb87424 */ /* 0x000fe200078e00ff */
[----:B------:R-:W-:Y:S02]  /*17820*/  MOV R3, 0x17840 ;  /* 0x0001784000037802 */ /* 0x000fe40000000f00 */
[----:B------:R-:W-:Y:S05]  /*17830*/  CALL.REL.NOINC `($__internal_9_$__cuda_sm70_shflsync_idx_p) ;  /* 0x00000b8000007944 */ /* 0x000fea0003c00000 */
[----:B------:R-:W-:Y:S01]  /*17840*/  MOV R4, R184 ;  /* 0x000000b800047202 */ /* 0x000fe20000000f00 */
[----:B------:R-:W-:Y:S05]  /*17850*/  BRA `(.L_x_667) ;  /* 0xffffaeb000007947 */ /* 0x000fea000383ffff */
.L_x_581:
[----:B------:R-:W-:Y:S01]  /*17860*/  IMAD.MOV.U32 R183, RZ, RZ, R12 ;  /* 0x000000ffffb77224 */ /* 0x000fe200078e000c */
[----:B------:R-:W-:Y:S01]  /*17870*/  MOV R2, RZ ;  /* 0x000000ff00027202 */ /* 0x000fe20000000f00 */
[----:B------:R-:W-:Y:S01]  /*17880*/  IMAD.MOV.U32 R184, RZ, RZ, 0x1c1f ;  /* 0x00001c1fffb87424 */ /* 0x000fe200078e00ff */
[----:B------:R-:W-:Y:S02]  /*17890*/  MOV R3, 0x178b0 ;  /* 0x000178b000037802 */ /* 0x000fe40000000f00 */
[----:B-12---:R-:W-:Y:S05]  /*178a0*/  CALL.REL.NOINC `($__internal_9_$__cuda_sm70_shflsync_idx_p) ;  /* 0x00000b1000007944 */ /* 0x006fea0003c00000 */
[----:B------:R-:W-:Y:S01]  /*178b0*/  MOV R0, R184 ;  /* 0x000000b800007202 */ /* 0x000fe20000000f00 */
[----:B------:R-:W-:Y:S05]  /*178c0*/  BRA `(.L_x_668) ;  /* 0xffffae6000007947 */ /* 0x000fea000383ffff */
.L_x_584:
[----:B------:R-:W-:Y:S01]  /*178d0*/  IMAD.MOV.U32 R183, RZ, RZ, R5 ;  /* 0x000000ffffb77224 */ /* 0x000fe200078e0005 */
[----:B----4-:R-:W-:Y:S01]  /*178e0*/  MOV R2, 0x1 ;  /* 0x0000000100027802 */ /* 0x010fe20000000f00 */
[----:B------:R-:W-:Y:S01]  /*178f0*/  IMAD.MOV.U32 R184, RZ, RZ, 0x1c1f ;  /* 0x00001c1fffb87424 */ /* 0x000fe200078e00ff */
[----:B------:R-:W-:-:S02]  /*17900*/  MOV R3, 0x17920 ;  /* 0x0001792000037802 */ /* 0x000fc40000000f00 */
[----:B-123--:R-:W-:Y:S05]  /*17910*/  CALL.REL.NOINC `($__internal_9_$__cuda_sm70_shflsync_idx_p) ;  /* 0x00000aa000007944 */ /* 0x00efea0003c00000 */
        /* <DEDUP_REMOVED lines=8> */
.L_x_588:
[----:B------:R-:W-:Y:S01]  /*179a0*/  IMAD.MOV.U32 R183, RZ, RZ, R9 ;  /* 0x000000ffffb77224 */ /* 0x000fe200078e0009 */
[----:B------:R-:W-:Y:S01]  /*179b0*/  MOV R2, RZ ;  /* 0x000000ff00027202 */ /* 0x000fe20000000f00 */
[----:B------:R-:W-:Y:S01]  /*179c0*/  IMAD.MOV.U32 R184, RZ, RZ, 0x181f ;  /* 0x0000181fffb87424 */ /* 0x000fe200078e00ff */
[----:B------:R-:W-:Y:S02]  /*179d0*/  MOV R3, 0x179f0 ;  /* 0x000179f000037802 */ /* 0x000fe40000000f00 */
[----:B------:R-:W-:Y:S05]  /*179e0*/  CALL.REL.NOINC `($__internal_9_$__cuda_sm70_shflsync_idx_p) ;  /* 0x000009d000007944 */ /* 0x000fea0003c00000 */
[----:B------:R-:W-:Y:S01]  /*179f0*/  MOV R8, R184 ;  /* 0x000000b800087202 */ /* 0x000fe20000000f00 */
[----:B------:R-:W-:Y:S05]  /*17a00*/  BRA `(.L_x_670) ;  /* 0xffffc49000007947 */ /* 0x000fea000383ffff */
.L_x_589:
[----:B------:R-:W-:Y:S01]  /*17a10*/  IMAD.MOV.U32 R183, RZ, RZ, R12 ;  /* 0x000000ffffb77224 */ /* 0x000fe200078e000c */
[----:B------:R-:W-:Y:S01]  /*17a20*/  MOV R2, RZ ;  /* 0x000000ff00027202 */ /* 0x000fe20000000f00 */
[----:B------:R-:W-:Y:S01]  /*17a30*/  IMAD.MOV.U32 R184, RZ, RZ, 0x181f ;  /* 0x0000181fffb87424 */ /* 0x000fe200078e00ff */
[----:B------:R-:W-:Y:S02]  /*17a40*/  MOV R3, 0x17a60 ;  /* 0x00017a6000037802 */ /* 0x000fe40000000f00 */
[----:B-12---:R-:W-:Y:S05]  /*17a50*/  CALL.REL.NOINC `($__internal_9_$__cuda_sm70_shflsync_idx_p) ;  /* 0x0000096000007944 */ /* 0x006fea0003c00000 */
[----:B------:R-:W-:Y:S01]  /*17a60*/  MOV R0, R184 ;  /* 0x000000b800007202 */ /* 0x000fe20000000f00 */
[----:B------:R-:W-:Y:S05]  /*17a70*/  BRA `(.L_x_671) ;  /* 0xffffc44000007947 */ /* 0x000fea000383ffff */
.L_x_592:
        /* <DEDUP_REMOVED lines=13> */
.L_x_595:
[----:B------:R-:W-:Y:S01]  /*17b50*/  IMAD.MOV.U32 R183, RZ, RZ, R9 ;  /* 0x000000ffffb77224 */ /* 0x000fe200078e0009 */
[----:B-1----:R-:W-:Y:S01]  /*17b60*/  MOV R2, 0x2 ;  /* 0x0000000200027802 */ /* 0x002fe20000000f00 */
[----:B------:R-:W-:Y:S01]  /*17b70*/  IMAD.MOV.U32 R184, RZ, RZ, 0x181f ;  /* 0x0000181fffb87424 */ /* 0x000fe200078e00ff */
[----:B------:R-:W-:Y:S02]  /*17b80*/  MOV R3, 0x17ba0 ;  /* 0x00017ba000037802 */ /* 0x000fe40000000f00 */
[----:B--234-:R-:W-:Y:S05]  /*17b90*/  CALL.REL.NOINC `($__internal_9_$__cuda_sm70_shflsync_idx_p) ;  /* 0x0000082000007944 */ /* 0x01cfea0003c00000 */
[----:B------:R-:W-:Y:S01]  /*17ba0*/  MOV R8, R184 ;  /* 0x000000b800087202 */ /* 0x000fe20000000f00 */
[----:B------:R-:W-:Y:S05]  /*17bb0*/  BRA `(.L_x_673) ;  /* 0xffffc5e000007947 */ /* 0x000fea000383ffff */
.L_x_596:
[----:B------:R-:W-:Y:S01]  /*17bc0*/  IMAD.MOV.U32 R183, RZ, RZ, R12 ;  /* 0x000000ffffb77224 */ /* 0x000fe200078e000c */
[----:B------:R-:W-:Y:S01]  /*17bd0*/  MOV R2, 0x2 ;  /* 0x0000000200027802 */ /* 0x000fe20000000f00 */
[----:B------:R-:W-:Y:S01]  /*17be0*/  IMAD.MOV.U32 R184, RZ, RZ, 0x181f ;  /* 0x0000181fffb87424 */ /* 0x000fe200078e00ff */
[----:B------:R-:W-:Y:S02]  /*17bf0*/  MOV R3, 0x17c10 ;  /* 0x00017c1000037802 */ /* 0x000fe40000000f00 */
[----:B-1234-:R-:W-:Y:S05]  /*17c00*/  CALL.REL.NOINC `($__internal_9_$__cuda_sm70_shflsync_idx_p) ;  /* 0x000007b000007944 */ /* 0x01efea0003c00000 */
[----:B------:R-:W-:Y:S01]  /*17c10*/  MOV R0, R184 ;  /* 0x000000b800007202 */ /* 0x000fe20000000f00 */
[----:B------:R-:W-:Y:S05]  /*17c20*/  BRA `(.L_x_674) ;  /* 0xffffc59000007947 */ /* 0x000fea000383ffff */
.L_x_599:
[----:B------:R-:W-:Y:S01]  /*17c30*/  IMAD.MOV.U32 R183, RZ, RZ, R9 ;  /* 0x000000ffffb77224 */ /* 0x000fe200078e0009 */
[----:B-1----:R-:W-:Y:S01]  /*17c40*/  MOV R2, 0x3 ;  /* 0x0000000300027802 */ /* 0x002fe20000000f00 */
[----:B------:R-:W-:Y:S01]  /*17c50*/  IMAD.MOV.U32 R184, RZ, RZ, 0x181f ;  /* 0x0000181fffb87424 */ /* 0x000fe200078e00ff */
[----:B------:R-:W-:-:S02]  /*17c60*/  MOV R3, 0x17c80 ;  /* 0x00017c8000037802 */ /* 0x000fc40000000f00 */
[----:B--234-:R-:W-:Y:S05]  /*17c70*/  CALL.REL.NOINC `($__internal_9_$__cuda_sm70_shflsync_idx_p) ;  /* 0x0000074000007944 */ /* 0x01cfea0003c00000 */
        /* <DEDUP_REMOVED lines=8> */
.L_x_601:
[----:B------:R-:W-:Y:S01]  /*17d00*/  IMAD.MOV.U32 R183, RZ, RZ, R82 ;  /* 0x000000ffffb77224 */ /* 0x000fe200078e0052 */
[----:B------:R-:W-:Y:S01]  /*17d10*/  MOV R2, RZ ;  /* 0x000000ff00027202 */ /* 0x000fe20000000f00 */
[----:B------:R-:W-:Y:S01]  /*17d20*/  IMAD.MOV.U32 R184, RZ, RZ, 0x1f ;  /* 0x0000001fffb87424 */ /* 0x000fe200078e00ff */
[----:B------:R-:W-:Y:S02]  /*17d30*/  MOV R3, 0x17d50 ;  /* 0x00017d5000037802 */ /* 0x000fe40000000f00 */
[----:B------:R-:W-:Y:S05]  /*17d40*/  CALL.REL.NOINC `($__internal_9_$__cuda_sm70_shflsync_idx_p) ;  /* 0x0000067000007944 */ /* 0x000fea0003c00000 */
[----:B------:R-:W-:Y:S01]  /*17d50*/  MOV R9, R184 ;  /* 0x000000b800097202 */ /* 0x000fe20000000f00 */
[----:B------:R-:W-:Y:S05]  /*17d60*/  BRA `(.L_x_676) ;  /* 0xffffc7b000007947 */ /* 0x000fea000383ffff */
.L_x_602:
[----:B------:R-:W-:Y:S01]  /*17d70*/  IMAD.MOV.U32 R183, RZ, RZ, R82 ;  /* 0x000000ffffb77224 */ /* 0x000fe200078e0052 */
[----:B------:R-:W-:Y:S01]  /*17d80*/  MOV R2, 0x1 ;  /* 0x0000000100027802 */ /* 0x000fe20000000f00 */
[----:B------:R-:W-:Y:S01]  /*17d90*/  IMAD.MOV.U32 R184, RZ, RZ, 0x1f ;  /* 0x0000001fffb87424 */ /* 0x000fe200078e00ff */
[----:B------:R-:W-:Y:S02]  /*17da0*/  MOV R3, 0x17dc0 ;  /* 0x00017dc000037802 */ /* 0x000fe40000000f00 */
[----:B-12---:R-:W-:Y:S05]  /*17db0*/  CALL.REL.NOINC `($__internal_9_$__cuda_sm70_shflsync_idx_p) ;  /* 0x0000060000007944 */ /* 0x006fea0003c00000 */
[----:B------:R-:W-:Y:S01]  /*17dc0*/  MOV R8, R184 ;  /* 0x000000b800087202 */ /* 0x000fe20000000f00 */
[----:B------:R-:W-:Y:S05]  /*17dd0*/  BRA `(.L_x_677) ;  /* 0xffffc76000007947 */ /* 0x000fea000383ffff */
.L_x_603:
[----:B------:R-:W-:Y:S02]  /*17de0*/  MOV R2, 0x1 ;  /* 0x0000000100027802 */ /* 0x000fe40000000f00 */
[----:B------:R-:W-:-:S02]  /*17df0*/  MOV R3, 0x17e10 ;  /* 0x00017e1000037802 */ /* 0x000fc40000000f00 */
[----:B-1234-:R-:W-:Y:S05]  /*17e00*/  CALL.REL.NOINC `($__internal_10_$__cuda_sm70_shflsync_up_p) ;  /* 0x0000061000007944 */ /* 0x01efea0003c00000 */
[----:B------:R-:W-:Y:S05]  /*17e10*/  BRA `(.L_x_678) ;  /* 0xffffc84000007947 */ /* 0x000fea000383ffff */
.L_x_604:
[----:B------:R-:W-:Y:S02]  /*17e20*/  MOV R2, 0x2 ;  /* 0x0000000200027802 */ /* 0x000fe40000000f00 */
[----:B------:R-:W-:-:S02]  /*17e30*/  MOV R3, 0x17e50 ;  /* 0x00017e5000037802 */ /* 0x000fc40000000f00 */
[----:B--2-4-:R-:W-:Y:S05]  /*17e40*/  CALL.REL.NOINC `($__internal_10_$__cuda_sm70_shflsync_up_p) ;  /* 0x000005d000007944 */ /* 0x014fea0003c00000 */
        /* <DEDUP_REMOVED lines=24> */
.L_x_608:
[----:B------:R-:W-:Y:S02]  /*17fd0*/  MOV R2, 0x1 ;  /* 0x0000000100027802 */ /* 0x000fe40000000f00 */
[----:B------:R-:W-:Y:S02]  /*17fe0*/  MOV R3, 0x18000 ;  /* 0x0001800000037802 */ /* 0x000fe40000000f00 */
[----:B------:R-:W-:Y:S05]  /*17ff0*/  CALL.REL.NOINC `($__internal_10_$__cuda_sm70_shflsync_up_p) ;  /* 0x0000042000007944 */ /* 0x000fea0003c00000 */
[----:B------:R-:W-:Y:S01]  /*18000*/  MOV R2, R4 ;  /* 0x0000000400027202 */ /* 0x000fe20000000f00 */
[----:B------:R-:W-:Y:S05]  /*18010*/  BRA `(.L_x_680) ;  /* 0xffffc89000007947 */ /* 0x000fea000383ffff */
.L_x_609:
[----:B------:R-:W-:Y:S02]  /*18020*/  MOV R2, 0x2 ;  /* 0x0000000200027802 */ /* 0x000fe40000000f00 */
[----:B------:R-:W-:Y:S02]  /*18030*/  MOV R3, 0x18050 ;  /* 0x0001805000037802 */ /* 0x000fe40000000f00 */
        /* <DEDUP_REMOVED lines=25> */
.L_x_611:
[----:B------:R-:W-:Y:S02]  /*181d0*/  SEL R0, RZ, 0x1, P0 ;  /* 0x00000001ff007807 */ /* 0x000fe40000000000 */
[----:B------:R-:W-:Y:S02]  /*181e0*/  MOV R2, 0x18200 ;  /* 0x0001820000027802 */ /* 0x000fe40000000f00 */
[----:B-1----:R-:W-:Y:S05]  /*181f0*/  CALL.REL.NOINC `($__internal_11_$__cuda_sm70_votesync_ballot) ;  /* 0x0000029000007944 */ /* 0x002fea0003c00000 */
[----:B------:R-:W-:Y:S01]  /*18200*/  MOV R5, R0 ;  /* 0x0000000000057202 */ /* 0x000fe20000000f00 */
[----:B------:R-:W-:Y:S05]  /*18210*/  BRA `(.L_x_682) ;  /* 0xffffc82000007947 */ /* 0x000fea000383ffff */
.L_x_612:
[----:B------:R-:W-:Y:S01]  /*18220*/  IMAD.MOV.U32 R183, RZ, RZ, R6 ;  /* 0x000000ffffb77224 */ /* 0x000fe200078e0006 */
[----:B------:R-:W-:Y:S01]  /*18230*/  MOV R2, R0 ;  /* 0x0000000000027202 */ /* 0x000fe20000000f00 */
[----:B------:R-:W-:Y:S01]  /*18240*/  IMAD.MOV.U32 R184, RZ, RZ, 0x1f ;  /* 0x0000001fffb87424 */ /* 0x000fe200078e00ff */
[----:B------:R-:W-:Y:S02]  /*18250*/  MOV R3, 0x18270 ;  /* 0x0001827000037802 */ /* 0x000fe40000000f00 */
[----:B-1----:R-:W-:Y:S05]  /*18260*/  CALL.REL.NOINC `($__internal_9_$__cuda_sm70_shflsync_idx_p) ;  /* 0x0000015000007944 */ /* 0x002fea0003c00000 */
[----:B------:R-:W-:Y:S01]  /*18270*/  IMAD.MOV.U32 R10, RZ, RZ, R184 ;  /* 0x000000ffff0a7224 */ /* 0x000fe200078e00b8 */
[----:B------:R-:W-:Y:S01]  /*18280*/  MOV R2, R0 ;  /* 0x0000000000027202 */ /* 0x000fe20000000f00 */
[----:B------:R-:W-:Y:S01]  /*18290*/  IMAD.MOV.U32 R183, RZ, RZ, R7 ;  /* 0x000000ffffb77224 */ /* 0x000fe200078e0007 */
[----:B------:R-:W-:-:S02]  /*182a0*/  MOV R184, 0x1f ;  /* 0x0000001f00b87802 */ /* 0x000fc40000000f00 */
[----:B------:R-:W-:Y:S02]  /*182b0*/  MOV R3, 0x182d0 ;  /* 0x000182d000037802 */ /* 0x000fe40000000f00 */
[----:B------:R-:W-:Y:S05]  /*182c0*/  CALL.REL.NOINC `($__internal_9_$__cuda_sm70_shflsync_idx_p) ;  /* 0x000000f000007944 */ /* 0x000fea0003c00000 */
[----:B------:R-:W-:Y:S01]  /*182d0*/  MOV R7, R184 ;  /* 0x000000b800077202 */ /* 0x000fe20000000f00 */
[----:B------:R-:W-:Y:S05]  /*182e0*/  BRA `(.L_x_683) ;  /* 0xffffc7a000007947 */ /* 0x000fea000383ffff */
.L_x_615:
[----:B------:R-:W-:Y:S01]  /*182f0*/  IMAD.MOV.U32 R183, RZ, RZ, R4 ;  /* 0x000000ffffb77224 */ /* 0x000fe200078e0004 */
[----:B------:R-:W-:Y:S01]  /*18300*/  MOV R2, R0 ;  /* 0x0000000000027202 */ /* 0x000fe20000000f00 */
[----:B------:R-:W-:Y:S01]  /*18310*/  IMAD.MOV.U32 R184, RZ, RZ, 0x1f ;  /* 0x0000001fffb87424 */ /* 0x000fe200078e00ff */
[----:B------:R-:W-:Y:S02]  /*18320*/  MOV R3, 0x18340 ;  /* 0x0001834000037802 */ /* 0x000fe40000000f00 */
[----:B-1-34-:R-:W-:Y:S05]  /*18330*/  CALL.REL.NOINC `($__internal_9_$__cuda_sm70_shflsync_idx_p) ;  /* 0x0000008000007944 */ /* 0x01afea0003c00000 */
[----:B------:R-:W-:Y:S01]  /*18340*/  MOV R11, R184 ;  /* 0x000000b8000b7202 */ /* 0x000fe20000000f00 */
[----:B------:R-:W-:Y:S05]  /*18350*/  BRA `(.L_x_614) ;  /* 0xffffc79000007947 */ /* 0x000fea000383ffff */
        .weak           $__internal_8_$__cuda_sm70_shflsync_bfly_p
        .type           $__internal_8_$__cuda_sm70_shflsync_bfly_p,@function
        .size           $__internal_8_$__cuda_sm70_shflsync_bfly_p,($__internal_9_$__cuda_sm70_shflsync_idx_p - $__internal_8_$__cuda_sm70_shflsync_bfly_p)
$__internal_8_$__cuda_sm70_shflsync_bfly_p:
[----:B------:R-:W-:Y:S02]  /*18360*/  MOV R137, 0xffffffff ;  /* 0xffffffff00897802 */ /* 0x000fe40000000f00 */
[----:B------:R-:W-:Y:S02]  /*18370*/  MOV R3, 0x1f ;  /* 0x0000001f00037802 */ /* 0x000fe40000000f00 */
[----:B------:R-:W-:Y:S04]  /*18380*/  WARPSYNC R137 ;  /* 0x0000008900007348 */ /* 0x000fe80003800000 */
[----:B------:R1:W2:Y:S02]  /*18390*/  SHFL.BFLY PT, R0, R128, R0, R3 ;  /* 0x0c00000080007389 */ /* 0x0002a400000e0003 */
[----:B-1----:R-:W-:-:S04]  /*183a0*/  MOV R3, 0x0 ;  /* 0x0000000000037802 */ /* 0x002fc80000000f00 */
[----:B--2---:R-:W-:Y:S05]  /*183b0*/  RET.REL.NODEC R2 `(_ZN7cutlass13device_kernelIN5flash19enable_sm80_to_sm89INS1_16FlashAttnFwdSm80INS1_25CollectiveMainloopFwdSm80ILi8ELi1ELb0EN4cute5tupleIJNS5_1CILi128EEENS7_ILi64EEENS7_ILi192EEEEEELi192ENS_10bfloat16_tEfNS_4arch4Sm80ELb0ELb1ELb0ELb1ELb1ELb0ELb1ELb1EEENS1_21CollectiveEpilogueFwdINS6_IJS8_SA_S9_EEENS6_IJNS7_ILi1EEESI_SI_EEESC_SE_Li256ELb1ELb1ELb1ELb0EEENS1_36VarlenDynamicPersistentTileSchedulerILi128ELi64ELi256ELi256ELb1ELb1ELb0ELb1ELb0ELb1EEEEEEEEEvNT_6ParamsE) ;  /* 0xfffe7c4002007950 */ /* 0x004fea0003c3ffff */
        .weak           $__internal_9_$__cuda_sm70_shflsync_idx_p
        .type           $__internal_9_$__cuda_sm70_shflsync_idx_p,@function
        .size           $__internal_9_$__cuda_sm70_shflsync_idx_p,($__internal_10_$__cuda_sm70_shflsync_up_p - $__internal_9_$__cuda_sm70_shflsync_idx_p)
$__internal_9_$__cuda_sm70_shflsync_idx_p:
[----:B------:R-:W-:-:S04]  /*183c0*/  MOV R185, 0xffffffff ;  /* 0xffffffff00b97802 */ /* 0x000fc80000000f00 */
[----:B------:R-:W-:Y:S04]  /*183d0*/  WARPSYNC R185 ;  /* 0x000000b900007348 */ /* 0x000fe80003800000 */
[----:B------:R1:W2:Y:S02]  /*183e0*/  SHFL.IDX PT, R184, R183, R2, R184 ;  /* 0x00000002b7b87389 */ /* 0x0002a400000e00b8 */
[----:B-1----:R-:W-:Y:S02]  /*183f0*/  MOV R2, R3 ;  /* 0x0000000300027202 */ /* 0x002fe40000000f00 */
[----:B------:R-:W-:-:S04]  /*18400*/  MOV R3, 0x0 ;  /* 0x0000000000037802 */ /* 0x000fc80000000f00 */
[----:B--2---:R-:W-:Y:S05]  /*18410*/  RET.REL.NODEC R2 `(_ZN7cutlass13device_kernelIN5flash19enable_sm80_to_sm89INS1_16FlashAttnFwdSm80INS1_25CollectiveMainloopFwdSm80ILi8ELi1ELb0EN4cute5tupleIJNS5_1CILi128EEENS7_ILi64EEENS7_ILi192EEEEEELi192ENS_10bfloat16_tEfNS_4arch4Sm80ELb0ELb1ELb0ELb1ELb1ELb0ELb1ELb1EEENS1_21CollectiveEpilogueFwdINS6_IJS8_SA_S9_EEENS6_IJNS7_ILi1EEESI_SI_EEESC_SE_Li256ELb1ELb1ELb1ELb0EEENS1_36VarlenDynamicPersistentTileSchedulerILi128ELi64ELi256ELi256ELb1ELb1ELb0ELb1ELb0ELb1EEEEEEEEEvNT_6ParamsE) ;  /* 0xfffe7be002007950 */ /* 0x004fea0003c3ffff */
        .weak           $__internal_10_$__cuda_sm70_shflsync_up_p
        .type           $__internal_10_$__cuda_sm70_shflsync_up_p,@function
        .size           $__internal_10_$__cuda_sm70_shflsync_up_p,($__internal_11_$__cuda_sm70_votesync_ballot - $__internal_10_$__cuda_sm70_shflsync_up_p)
$__internal_10_$__cuda_sm70_shflsync_up_p:
[----:B------:R-:W-:Y:S02]  /*18420*/  IMAD.MOV.U32 R4, RZ, RZ, RZ ;  /* 0x000000ffff047224 */ /* 0x000fe400078e00ff */
[----:B------:R-:W-:-:S04]  /*18430*/  IMAD.MOV.U32 R10, RZ, RZ, -0x1 ;  /* 0xffffffffff0a7424 */ /* 0x000fc800078e00ff */
[----:B------:R-:W-:Y:S04]  /*18440*/  WARPSYNC R10 ;  /* 0x0000000a00007348 */ /* 0x000fe80003800000 */
[----:B------:R1:W2:Y:S02]  /*18450*/  SHFL.UP PT, R4, R0, R2, R4 ;  /* 0x0400000200047389 */ /* 0x0002a400000e0004 */
[----:B-1----:R-:W-:Y:S02]  /*18460*/  MOV R2, R3 ;  /* 0x0000000300027202 */ /* 0x002fe40000000f00 */
[----:B------:R-:W-:-:S04]  /*18470*/  MOV R3, 0x0 ;  /* 0x0000000000037802 */ /* 0x000fc80000000f00 */
[----:B--2---:R-:W-:Y:S05]  /*18480*/  RET.REL.NODEC R2 `(_ZN7cutlass13device_kernelIN5flash19enable_sm80_to_sm89INS1_16FlashAttnFwdSm80INS1_25CollectiveMainloopFwdSm80ILi8ELi1ELb0EN4cute5tupleIJNS5_1CILi128EEENS7_ILi64EEENS7_ILi192EEEEEELi192ENS_10bfloat16_tEfNS_4arch4Sm80ELb0ELb1ELb0ELb1ELb1ELb0ELb1ELb1EEENS1_21CollectiveEpilogueFwdINS6_IJS8_SA_S9_EEENS6_IJNS7_ILi1EEESI_SI_EEESC_SE_Li256ELb1ELb1ELb1ELb0EEENS1_36VarlenDynamicPersistentTileSchedulerILi128ELi64ELi256ELi256ELb1ELb1ELb0ELb1ELb0ELb1EEEEEEEEEvNT_6ParamsE) ;  /* 0xfffe7b7002007950 */ /* 0x004fea0003c3ffff */
        .weak           $__internal_11_$__cuda_sm70_votesync_ballot
        .type           $__internal_11_$__cuda_sm70_votesync_ballot,@function
        .size           $__internal_11_$__cuda_sm70_votesync_ballot,(.L_x_3117 - $__internal_11_$__cuda_sm70_votesync_ballot)
$__internal_11_$__cuda_sm70_votesync_ballot:
[----:B------:R-:W-:Y:S01]  /*18490*/  ISETP.NE.U32.AND P0, PT, R0, 0x1, PT ;  /* 0x000000010000780c */ /* 0x000fe20003f05070 */
[----:B------:R-:W-:-:S04]  /*184a0*/  IMAD.MOV.U32 R3, RZ, RZ, -0x1 ;  /* 0xffffffffff037424 */ /* 0x000fc800078e00ff */
[----:B------:R-:W-:Y:S08]  /*184b0*/  WARPSYNC R3 ;  /* 0x0000000300007348 */ /* 0x000ff00003800000 */
[----:B------:R-:W-:-:S04]  /*184c0*/  VOTE.ANY R0, PT, !P0 ;  /* 0x0000000000007806 */ /* 0x000fc800040e0100 */
[----:B------:R-:W-:Y:S01]  /*184d0*/  LOP3.LUT R0, R0, R3, RZ, 0xc0, !PT ;  /* 0x0000000300007212 */ /* 0x000fe200078ec0ff */
[----:B------:R-:W-:-:S04]  /*184e0*/  IMAD.MOV.U32 R3, RZ, RZ, 0x0 ;  /* 0x00000000ff037424 */ /* 0x000fc800078e00ff */
[----:B------:R-:W-:Y:S05]  /*184f0*/  RET.REL.NODEC R2 `(_ZN7cutlass13device_kernelIN5flash19enable_sm80_to_sm89INS1_16FlashAttnFwdSm80INS1_25CollectiveMainloopFwdSm80ILi8ELi1ELb0EN4cute5tupleIJNS5_1CILi128EEENS7_ILi64EEENS7_ILi192EEEEEELi192ENS_10bfloat16_tEfNS_4arch4Sm80ELb0ELb1ELb0ELb1ELb1ELb0ELb1ELb1EEENS1_21CollectiveEpilogueFwdINS6_IJS8_SA_S9_EEENS6_IJNS7_ILi1EEESI_SI_EEESC_SE_Li256ELb1ELb1ELb1ELb0EEENS1_36VarlenDynamicPersistentTileSchedulerILi128ELi64ELi256ELi256ELb1ELb1ELb0ELb1ELb0ELb1EEEEEEEEEvNT_6ParamsE) ;  /* 0xfffe7b0002007950 */ /* 0x000fea0003c3ffff */
.L_x_684:
        /* <DEDUP_REMOVED lines=16> */
.L_x_3117:


//--------------------- .text._ZN7cutlass13device_kernelIN5flash19enable_sm80_to_sm89INS1_16FlashAttnFwdSm80INS1_25CollectiveMainloopFwdSm80ILi8ELi1ELb0EN4cute5tupleIJNS5_1CILi128EEENS7_ILi64EEENS7_ILi192EEEEEELi192ENS_10bfloat16_tEfNS_4arch4Sm80ELb0ELb1ELb0ELb1ELb1ELb1ELb1ELb1EEENS1_21CollectiveEpilogueFwdINS6_IJS8_SA_S9_EEENS6_IJNS7_ILi1EEESI_SI_EEESC_SE_Li256ELb1ELb1ELb1ELb0EEENS1_36VarlenDynamicPersistentTileSchedulerILi128ELi64ELi256ELi256ELb1ELb1ELb0ELb1ELb0ELb1EEEEEEEEEvNT_6ParamsE --------------------------
	.section	.text._ZN7cutlass13device_kernelIN5flash19enable_sm80_to_sm89INS1_16FlashAttnFwdSm80INS1_25CollectiveMainloopFwdSm80ILi8ELi1ELb0EN4cute5tupleIJNS5_1CILi128EEENS7_ILi64EEENS7_ILi192EEEEEELi192ENS_10bfloat16_tEfNS_4arch4Sm80ELb0ELb1ELb0ELb1ELb1ELb1ELb1ELb1EEENS1_21CollectiveEpilogueFwdINS6_IJS8_SA_S9_EEENS6_IJNS7_ILi1EEESI_SI_EEESC_SE_Li256ELb1ELb1ELb1ELb0EEENS1_36VarlenDynamicPersistentTileSchedulerILi128ELi64ELi256ELi256ELb1ELb1ELb0ELb1ELb0ELb1EEEEEEEEEvNT_6ParamsE,"ax",@progbits
	.sectioninfo	@"SHI_REGISTERS=255"
	.align	128
.text._ZN7cutlass13device_kernelIN5flash19enable_sm80_to_sm89INS1_16FlashAttnFwdSm80INS1_25CollectiveMainloopFwdSm80ILi8ELi1ELb0EN4cute5tupleIJNS5_1CILi128EEENS7_ILi64EEENS7_ILi192EEEEEELi192ENS_10bfloat16_tEfNS_4arch4Sm80ELb0ELb1ELb0ELb1ELb1ELb1ELb1ELb1EEENS1_21CollectiveEpilogueFwdINS6_IJS8_SA_S9_EEENS6_IJNS7_ILi1EEESI_SI_EEESC_SE_Li256ELb1ELb1ELb1ELb0EEENS1_36VarlenDynamicPersistentTileSchedulerILi128ELi64ELi256ELi256ELb1ELb1ELb0ELb1ELb0ELb1EEEEEEEEEvNT_6ParamsE:
        .type           _ZN7cutlass13device_kernelIN5flash19enable_sm80_to_sm89INS1_16FlashAttnFwdSm80INS1_25CollectiveMainloopFwdSm80ILi8ELi1ELb0EN4cute5tupleIJNS5_1CILi128EEENS7_ILi64EEENS7_ILi192EEEEEELi192ENS_10bfloat16_tEfNS_4arch4Sm80ELb0ELb1ELb0ELb1ELb1ELb1ELb1ELb1EEENS1_21CollectiveEpilogueFwdINS6_IJS8_SA_S9_EEENS6_IJNS7_ILi1EEESI_SI_EEESC_SE_Li256ELb1ELb1ELb1ELb0EEENS1_36VarlenDynamicPersistentTileSchedulerILi128ELi64ELi256ELi256ELb1ELb1ELb0ELb1ELb0ELb1EEEEEEEEEvNT_6ParamsE,@function
        .size           _ZN7cutlass13device_kernelIN5flash19enable_sm80_to_sm89INS1_16FlashAttnFwdSm80INS1_25CollectiveMainloopFwdSm80ILi8ELi1ELb0EN4cute5tupleIJNS5_1CILi128EEENS7_ILi64EEENS7_ILi192EEEEEELi192ENS_10bfloat16_tEfNS_4arch4Sm80ELb0ELb1ELb0ELb1ELb1ELb1ELb1ELb1EEENS1_21CollectiveEpilogueFwdINS6_IJS8_SA_S9_EEENS6_IJNS7_ILi1EEESI_SI_EEESC_SE_Li256ELb1ELb1ELb1ELb0EEENS1_36VarlenDynamicPersistentTileSchedulerILi128ELi64ELi256ELi256ELb1ELb1ELb0ELb1ELb0ELb1EEEEEEEEEvNT_6ParamsE,(.L_x_3122 - _ZN7cutlass13device_kernelIN5flash19enable_sm80_to_sm89INS1_16FlashAttnFwdSm80INS1_25CollectiveMainloopFwdSm80ILi8ELi1ELb0EN4cute5tupleIJNS5_1CILi128EEENS7_ILi64EEENS7_ILi192EEEEEELi192ENS_10bfloat16_tEfNS_4arch4Sm80ELb0ELb1ELb0ELb1ELb1ELb1ELb1ELb1EEENS1_21CollectiveEpilogueFwdINS6_IJS8_SA_S9_EEENS6_IJNS7_ILi1EEESI_SI_EEESC_SE_Li256ELb1ELb1ELb1ELb0EEENS1_36VarlenDynamicPersistentTileSchedulerILi128ELi64ELi256ELi256ELb1ELb1ELb0ELb1ELb0ELb1EEEEEEEEEvNT_6ParamsE)
        .other          _ZN7cutlass13device_kernelIN5flash19enable_sm80_to_sm89INS1_16FlashAttnFwdSm80INS1_25CollectiveMainloopFwdSm80ILi8ELi1ELb0EN4cute5tupleIJNS5_1CILi128EEENS7_ILi64EEENS7_ILi192EEEEEELi192ENS_10bfloat16_tEfNS_4arch4Sm80ELb0ELb1ELb0ELb1ELb1ELb1ELb1ELb1EEENS1_21CollectiveEpilogueFwdINS6_IJS8_SA_S9_EEENS6_IJNS7_ILi1EEESI_SI_EEESC_SE_Li256ELb1ELb1ELb1ELb0EEENS1_36VarlenDynamicPersistentTileSchedulerILi128ELi64ELi256ELi256ELb1ELb1ELb0ELb1ELb0ELb1EEEEEEEEEvNT_6ParamsE,@"STO_CUDA_ENTRY STV_DEFAULT"
_ZN7cutlass13device_kernelIN5flash19enable_sm80_to_sm89INS1_16FlashAttnFwdSm80INS1_25CollectiveMainloopFwdSm80ILi8ELi1ELb0EN4cute5tupleIJNS5_1CILi128EEENS7_ILi64EEENS7_ILi192EEEEEELi192ENS_10bfloat16_tEfNS_4arch4Sm80ELb0ELb1ELb0ELb1ELb1ELb1ELb1ELb1EEENS1_21CollectiveEpilogueFwdINS6_IJS8_SA_S9_EEENS6_IJNS7_ILi1EEESI_SI_EEESC_SE_Li256ELb1ELb1ELb1ELb0EEENS1_36VarlenDynamicPersistentTileSchedulerILi128ELi64ELi256ELi256ELb1ELb1ELb0ELb1ELb0ELb1EEEEEEEEEvNT_6ParamsE:
[----:B------:R-:W-:-:S03]  /*0000*/  MOV R1, c[0x0][0x28] ;  /* 0x00000a0000017a02 */ /* 0x000fc60000000f00 */
[----:B------:R-:W1:Y:S01]  /*0010*/  S2R R2, SR_TID.X ;  /* 0x0000000000027919 */ /* 0x000e620000002100 */
[----:B------:R-:W-:Y:S01]  /*0020*/  IADD3 R1, R1, -0x170, RZ ;  /* 0xfffffe9001017810 */ /* 0x000fe20007ffe0ff */
[----:B------:R-:W-:-:S03]  /*0030*/  ULDC.64 UR10, c[0x0][0x118] ;  /* 0x00004600000a7ab9 */ /* 0x000fc60000000a00 */
[----:B------:R2:W3:Y:S01]  /*0040*/  R2UR UR4, R1 ;  /* 0x00000000010473c2 */ /* 0x0004e200000e0000 */
[----:B-1----:R-:W-:-:S06]  /*0050*/  SHF.R.U32.HI R0, RZ, 0x5, R2 ;  /* 0x00000005ff007819 */ /* 0x002fcc0000011602 */
[----:B------:R-:W1:Y:S02]  /*0060*/  SHFL.IDX PT, R0, R0, RZ, 0x1f ;  /* 0x00001fff00007589 */ /* 0x000e6400000e0000 */
[----:B-1----:R-:W1:Y:S02]  /*0070*/  R2UR UR8, R0 ;  /* 0x00000000000873c2 */ /* 0x002e6400000e0000 */
[----:B-1----:R-:W-:-:S13]  /*0080*/  ISETP.NE.AND P0, PT, RZ, UR8, PT ;  /* 0x00000008ff007c0c */ /* 0x002fda000bf05270 */
[----:B------:R-:W-:Y:S06]  /*0090*/  @P0 BAR.SYNC.DEFER_BLOCKING 0x5, 0x100 ;  /* 0x0144000000000b1d */ /* 0x000fec0000010000 */
[----:B------:R-:W1:Y:S02]  /*00a0*/  @P0 LDS.128 R4, [0x18100] ;  /* 0x01810000ff040984 */ /* 0x000e640000000c00 */
[----:B-1----:R-:W-:Y:S01]  /*00b0*/  @P0 IMAD.MOV.U32 R0, RZ, RZ, R5 ;  /* 0x000000ffff000224 */ /* 0x002fe200078e0005 */
[----:B------:R-:W-:Y:S01]  /*00c0*/  @P0 MOV R239, R7 ;  /* 0x0000000700ef0202 */ /* 0x000fe20000000f00 */
[----:B------:R-:W-:-:S02]  /*00d0*/  @P0 IMAD.MOV.U32 R236, RZ, RZ, R4 ;  /* 0x000000ffffec0224 */ /* 0x000fc400078e0004 */
[----:B------:R-:W-:Y:S01]  /*00e0*/  @P0 IMAD.MOV.U32 R238, RZ, RZ, R6 ;  /* 0x000000ffffee0224 */ /* 0x000fe200078e0006 */
[----:B------:R1:W-:Y:S02]  /*00f0*/  @P0 STL [R1+0x104], R0 ;  /* 0x0001040001000387 */ /* 0x0003e40000100800 */
[----:B-1----:R-:W-:-:S05]  /*0100*/  @P0 MOV R0, R236 ;  /* 0x000000ec00000202 */ /* 0x002fca0000000f00 */
[----:B------:R2:W-:Y:S04]  /*0110*/  @P0 STL [R1+0x7c], R0 ;  /* 0x00007c0001000387 */ /* 0x0005e80000100800 */
[----:B------:R-:W-:Y:S06]  /*0120*/  @P0 BAR.ARV 0x4, 0x100 ;  /* 0x0104000000000b1d */ /* 0x000fec0000002000 */
[----:B------:R-:W-:Y:S05]  /*0130*/  @P0 BRA `(.L_x_685) ;  /* 0x00000fb000000947 */ /* 0x000fea0003800000 */
[----:B---3--:R-:W-:Y:S01]  /*0140*/  LOP3.LUT R13, R2, 0x1f, RZ, 0xc0, !PT ;  /* 0x0000001f020d7812 */ /* 0x008fe200078ec0ff */
[----:B------:R-:W-:-:S03]  /*0150*/  CS2R R8, SRZ ;  /* 0x0000000000087805 */ /* 0x000fc6000001ff00 */
        /* <DEDUP_REMOVED lines=10> */
[C---:B------:R-:W-:Y:S01]  /*0200*/  ISETP.GE.U32.AND P4, PT, R13.reuse, 0x2, PT ;  /* 0x000000020d00780c */ /* 0x040fe20003f86070 */
[----:B------:R-:W-:Y:S01]  /*0210*/  IMAD.MOV.U32 R7, RZ, RZ, RZ ;  /* 0x000000ffff077224 */ /* 0x000fe200078e00ff */
[----:B------:R-:W-:-:S02]  /*0220*/  ISETP.GE.U32.AND P3, PT, R13, 0x4, PT ;  /* 0x000000040d00780c */ /* 0x000fc40003f66070 */
[C---:B------:R-:W-:Y:S02]  /*0230*/  ISETP.GE.U32.AND P2, PT, R13.reuse, 0x8, PT ;  /* 0x000000080d00780c */ /* 0x040fe40003f46070 */
[----:B------:R-:W-:Y:S01]  /*0240*/  ISETP.GE.U32.AND P1, PT, R13, 0x10, PT ;  /* 0x000000100d00780c */ /* 0x000fe20003f26070 */
[----:B---3--:R-:W-:-:S05]  /*0250*/  IMAD R4, R9, R8, RZ ;  /* 0x0000000809047224 */ /* 0x008fca00078e02ff */
[----:B--2---:R-:W2:Y:S02]  /*0260*/  SHFL.UP PT, R0, R4, 0x1, RZ ;  /* 0x0420000004007989 */ /* 0x004ea400000e00ff */
        /* <DEDUP_REMOVED lines=17> */
[----:B-1----:R-:W-:-:S13]  /*0380*/  ISETP.GT.AND P0, PT, R6, UR5, PT ;  /* 0x0000000506007c0c */ /* 0x002fda000bf04270 */
[----:B------:R-:W-:Y:S05]  /*0390*/  @P0 BRA `(.L_x_686) ;  /* 0x0000027000000947 */ /* 0x000fea0003800000 */
[----:B------:R-:W-:Y:S02]  /*03a0*/  MOV R6, R0 ;  /* 0x0000000000067202 */ /* 0x000fe40000000f00 */
[----:B------:R-:W-:-:S04]  /*03b0*/  MOV R7, RZ ;  /* 0x000000ff00077202 */ /* 0x000fc80000000f00 */
.L_x_690:
[----:B------:R-:W-:Y:S01]  /*03c0*/  IADD3 R0, R7, 0x1f, RZ ;  /* 0x0000001f07007810 */ /* 0x000fe20007ffe0ff */
[----:B------:R-:W-:-:S03]  /*03d0*/  IMAD.MOV.U32 R239, RZ, RZ, c[0x0][0x53c] ;  /* 0x00014f00ffef7624 */ /* 0x000fc600078e00ff */
        /* <DEDUP_REMOVED lines=14> */
[----:B------:R1:W2:Y:S02]  /*04c0*/  SHFL.UP PT, R0, R5, 0x1, RZ ;  /* 0x0420000005007989 */ /* 0x0002a400000e00ff */
.L_x_904:
        /* <DEDUP_REMOVED lines=16> */
.L_x_905:
[----:B--2---:R-:W-:-:S05]  /*05d0*/  IMAD R0, R0, c[0x0][0x538], RZ ;  /* 0x00014e0000007a24 */ /* 0x004fca00078e02ff */
[----:B------:R-:W-:-:S04]  /*05e0*/  IADD3 R6, R0, R6, RZ ;  /* 0x0000000600067210 */ /* 0x000fc80007ffe0ff */
[----:B------:R-:W-:-:S13]  /*05f0*/  ISETP.GT.AND P0, PT, R6, UR5, PT ;  /* 0x0000000506007c0c */ /* 0x000fda000bf04270 */
[----:B-1----:R-:W-:Y:S05]  /*0600*/  @!P0 BRA `(.L_x_690) ;  /* 0xfffffdb000008947 */ /* 0x002fea000383ffff */
.L_x_686:
[----:B------:R-:W-:-:S05]  /*0610*/  IADD3 R10, -R0, R6, RZ ;  /* 0x00000006000a7210 */ /* 0x000fca0007ffe1ff */
[----:B------:R-:W-:-:S05]  /*0620*/  IMAD R0, R4, c[0x0][0x538], R10 ;  /* 0x00014e0004007a24 */ /* 0x000fca00078e020a */
[----:B------:R-:W-:Y:S01]  /*0630*/  ISETP.GT.AND P0, PT, R0, UR5, PT ;  /* 0x0000000500007c0c */ /* 0x000fe2000bf04270 */
[----:B------:R-:W-:-:S12]  /*0640*/  BRA.DIV ~URZ, `(.L_x_691) ;  /* 0x0001b7327f007947 */ /* 0x000fd8000b800000 */
[----:B------:R-:W-:-:S04]  /*0650*/  VOTE.ANY R6, PT, !P0 ;  /* 0x0000000000067806 */ /* 0x000fc800040e0100 */
.L_x_906:
[----:B------:R-:W1:Y:S02]  /*0660*/  POPC R0, R6 ;  /* 0x0000000600007309 */ /* 0x000e640000000000 */
[----:B-1----:R-:W-:Y:S01]  /*0670*/  IADD3 R239, R0, R7, RZ ;  /* 0x0000000700ef7210 */ /* 0x002fe20007ffe0ff */
[----:B------:R-:W-:Y:S05]  /*0680*/  BRA.DIV ~URZ, `(.L_x_692) ;  /* 0x0001b7427f007947 */ /* 0x000fea000b800000 */
[----:B------:R1:W2:Y:S01]  /*0690*/  SHFL.IDX PT, R12, R9, R0, 0x1f ;  /* 0x00001f00090c7589 */ /* 0x0002a200000e0000 */
[----:B------:R-:W-:-:S03]  /*06a0*/  MOV R5, RZ ;  /* 0x000000ff00057202 */ /* 0x000fc60000000f00 */
[----:B------:R1:W3:Y:S04]  /*06b0*/  SHFL.IDX PT, R9, R8, R0, 0x1f ;  /* 0x00001f0008097589 */ /* 0x0002e800000e0000 */
.L_x_907:
[----:B------:R-:W-:Y:S01]  /*06c0*/  ISETP.NE.AND P0, PT, R6, RZ, PT ;  /* 0x000000ff0600720c */ /* 0x000fe20003f05270 */
[----:B------:R-:W-:-:S12]  /*06d0*/  BSSY B0, `(.L_x_693) ;  /* 0x0000005000007945 */ /* 0x000fd80003800000 */
[----:B------:R-:W-:Y:S05]  /*06e0*/  @!P0 BRA `(.L_x_694) ;  /* 0x0000003000008947 */ /* 0x000fea0003800000 */
[----:B-1----:R-:W-:Y:S01]  /*06f0*/  IADD3 R0, R0, -0x1, RZ ;  /* 0xffffffff00007810 */ /* 0x002fe20007ffe0ff */
[----:B------:R-:W-:Y:S05]  /*0700*/  BRA.DIV ~URZ, `(.L_x_695) ;  /* 0x0001b7a27f007947 */ /* 0x000fea000b800000 */
[----:B------:R1:W4:Y:S02]  /*0710*/  SHFL.IDX PT, R5, R4, R0, 0x1f ;  /* 0x00001f0004057589 */ /* 0x00032400000e0000 */
.L_x_694:
[----:B------:R-:W-:Y:S05]  /*0720*/  BSYNC B0 ;  /* 0x0000000000007941 */ /* 0x000fea0003800000 */
.L_x_693:
[----:B-1--4-:R-:W-:Y:S01]  /*0730*/  IMAD R0, R5, c[0x0][0x538], R10 ;  /* 0x00014e0005007a24 */ /* 0x012fe200078e020a */
[----:B---3--:R-:W-:Y:S01]  /*0740*/  ISETP.NE.AND P0, PT, R9, 0x1, PT ;  /* 0x000000010900780c */ /* 0x008fe20003f05270 */
[----:B------:R-:W-:Y:S03]  /*0750*/  BSSY B0, `(.L_x_696) ;  /* 0x0000086000007945 */ /* 0x000fe60003800000 */
[----:B------:R1:W-:Y:S01]  /*0760*/  STL [R1+0x7c], R0 ;  /* 0x00007c0001007387 */ /* 0x0003e20000100800 */
[----:B------:R-:W-:-:S08]  /*0770*/  IADD3 R11, -R0, UR5, RZ ;  /* 0x00000005000b7c10 */ /* 0x000fd0000fffe1ff */
        /* <DEDUP_REMOVED lines=30> */
[----:B------:R-:W-:Y:S02]  /*0960*/  @P2 IADD3 R2, R2, 0x1, RZ ;  /* 0x0000000102022810 */ /* 0x000fe40007ffe0ff */
[----:B-1----:R-:W-:-:S03]  /*0970*/  IADD3 R0, RZ, -R3, RZ ;  /* 0x80000003ff007210 */ /* 0x002fc60007ffe0ff */
[----:B------:R-:W-:Y:S01]  /*0980*/  IMAD.MOV.U32 R4, RZ, RZ, R2 ;  /* 0x000000ffff047224 */ /* 0x000fe200078e0002 */
[----:B------:R-:W-:-:S03]  /*0990*/  MOV R2, RZ ;  /* 0x000000ff00027202 */ /* 0x000fc60000000f00 */
[----:B------:R-:W-:Y:S01]  /*09a0*/  @!P1 IMAD.MOV R4, RZ, RZ, -R4 ;  /* 0x000000ffff049224 */ /* 0x000fe200078e0a04 */
[----:B------:R-:W-:Y:S01]  /*09b0*/  @!P0 LOP3.LUT R4, RZ, R12, RZ, 0x33, !PT ;  /* 0x0000000cff048212 */ /* 0x000fe200078e33ff */
[----:B------:R-:W-:Y:S01]  /*09c0*/  IMAD.MOV.U32 R5, RZ, RZ, R0 ;  /* 0x000000ffff057224 */ /* 0x000fe200078e0000 */
[----:B------:R-:W-:Y:S02]  /*09d0*/  IABS R0, R9 ;  /* 0x0000000900007213 */ /* 0x000fe40000000000 */
[----:B------:R-:W-:Y:S01]  /*09e0*/  IABS R7, R4 ;  /* 0x0000000400077213 */ /* 0x000fe20000000000 */
[----:B------:R-:W-:Y:S02]  /*09f0*/  IMAD R5, R5, R8, RZ ;  /* 0x0000000805057224 */ /* 0x000fe400078e02ff */
[----:B------:R-:W-:Y:S02]  /*0a00*/  IMAD.MOV R6, RZ, RZ, -R0 ;  /* 0x000000ffff067224 */ /* 0x000fe400078e0a00 */
        /* <DEDUP_REMOVED lines=22> */
.L_x_697:
[----:B------:R-:W-:-:S04]  /*0b70*/  IMAD.MOV.U32 R2, RZ, RZ, 0x4 ;  /* 0x00000004ff027424 */ /* 0x000fc800078e00ff */
[----:B------:R-:W-:-:S05]  /*0b80*/  IMAD.WIDE R2, R239, R2, c[0x0][0x590] ;  /* 0x00016400ef027625 */ /* 0x000fca00078e0202 */
[----:B------:R-:W3:Y:S02]  /*0b90*/  LDG.E R7, [R2.64] ;  /* 0x0000000a02077981 */ /* 0x000ee4000c1e1900 */
[----:B--23--:R-:W-:-:S05]  /*0ba0*/  IMAD R9, R7, R12, RZ ;  /* 0x0000000c07097224 */ /* 0x00cfca00078e02ff */
[-C--:B-1----:R-:W-:Y:S02]  /*0bb0*/  IABS R0, R9.reuse ;  /* 0x0000000900007213 */ /* 0x082fe40000000000 */
[----:B------:R-:W-:-:S03]  /*0bc0*/  IABS R8, R9 ;  /* 0x0000000900087213 */ /* 0x000fc60000000000 */
[----:B------:R-:W-:-:S04]  /*0bd0*/  IMAD.MOV.U32 R6, RZ, RZ, R0 ;  /* 0x000000ffff067224 */ /* 0x000fc800078e0000 */
[----:B------:R-:W1:Y:S08]  /*0be0*/  I2F.RP R2, R6 ;  /* 0x0000000600027306 */ /* 0x000e700000209400 */
[----:B-1----:R-:W1:Y:S02]  /*0bf0*/  MUFU.RCP R2, R2 ;  /* 0x0000000200027308 */ /* 0x002e640000001000 */
[----:B-1----:R-:W-:-:S06]  /*0c00*/  IADD3 R2, R2, 0xffffffe, RZ ;  /* 0x0ffffffe02027810 */ /* 0x002fcc0007ffe0ff */
[----:B------:R-:W1:Y:S02]  /*0c10*/  F2I.FTZ.U32.TRUNC.NTZ R3, R2 ;  /* 0x0000000200037305 */ /* 0x000e64000021f000 */
[----:B-1----:R-:W-:Y:S02]  /*0c20*/  IMAD.MOV R0, RZ, RZ, -R3 ;  /* 0x000000ffff007224 */ /* 0x002fe400078e0a03 */
[----:B------:R-:W-:Y:S02]  /*0c30*/  IMAD.MOV.U32 R2, RZ, RZ, RZ ;  /* 0x000000ffff027224 */ /* 0x000fe400078e00ff */
[----:B------:R-:W-:Y:S01]  /*0c40*/  IMAD.MOV.U32 R4, RZ, RZ, R0 ;  /* 0x000000ffff047224 */ /* 0x000fe200078e0000 */
[----:B------:R-:W-:-:S03]  /*0c50*/  IABS R0, R11 ;  /* 0x0000000b00007213 */ /* 0x000fc60000000000 */
[----:B------:R-:W-:Y:S01]  /*0c60*/  IMAD R4, R4, R6, RZ ;  /* 0x0000000604047224 */ /* 0x000fe200078e02ff */
[----:B------:R-:W-:-:S03]  /*0c70*/  MOV R5, R0 ;  /* 0x0000000000057202 */ /* 0x000fc60000000f00 */
        /* <DEDUP_REMOVED lines=15> */
[----:B------:R-:W-:Y:S02]  /*0d70*/  IMAD R10, R7, R4, RZ ;  /* 0x00000004070a7224 */ /* 0x000fe400078e02ff */
[----:B------:R-:W-:-:S03]  /*0d80*/  IMAD.MOV R4, RZ, RZ, -R4 ;  /* 0x000000ffff047224 */ /* 0x000fc600078e0a04 */
[----:B------:R-:W-:Y:S01]  /*0d90*/  IADD3 R0, -R10, c[0x0][0x538], RZ ;  /* 0x00014e000a007a10 */ /* 0x000fe20007ffe1ff */
[----:B------:R-:W-:-:S03]  /*0da0*/  IMAD R8, R9, R4, R11 ;  /* 0x0000000409087224 */ /* 0x000fc600078e020b */
[----:B------:R-:W-:-:S04]  /*0db0*/  IMNMX R6, R7, R0, PT ;  /* 0x0000000007067217 */ /* 0x000fc80003800200 */
[-C--:B------:R-:W-:Y:S02]  /*0dc0*/  IABS R0, R6.reuse ;  /* 0x0000000600007213 */ /* 0x080fe40000000000 */
[----:B------:R-:W-:-:S03]  /*0dd0*/  IABS R9, R6 ;  /* 0x0000000600097213 */ /* 0x000fc60000000000 */
[----:B------:R-:W-:-:S04]  /*0de0*/  IMAD.MOV.U32 R5, RZ, RZ, R0 ;  /* 0x000000ffff057224 */ /* 0x000fc800078e0000 */
[----:B------:R-:W1:Y:S08]  /*0df0*/  I2F.RP R2, R5 ;  /* 0x0000000500027306 */ /* 0x000e700000209400 */
[----:B-1----:R-:W1:Y:S02]  /*0e00*/  MUFU.RCP R2, R2 ;  /* 0x0000000200027308 */ /* 0x002e640000001000 */
[----:B-1----:R-:W-:-:S06]  /*0e10*/  IADD3 R2, R2, 0xffffffe, RZ ;  /* 0x0ffffffe02027810 */ /* 0x002fcc0007ffe0ff */
[----:B------:R-:W1:Y:S02]  /*0e20*/  F2I.FTZ.U32.TRUNC.NTZ R3, R2 ;  /* 0x0000000200037305 */ /* 0x000e64000021f000 */
[----:B-1----:R-:W-:Y:S01]  /*0e30*/  IADD3 R0, RZ, -R3, RZ ;  /* 0x80000003ff007210 */ /* 0x002fe20007ffe0ff */
[----:B------:R-:W-:-:S04]  /*0e40*/  IMAD.MOV.U32 R2, RZ, RZ, RZ ;  /* 0x000000ffff027224 */ /* 0x000fc800078e00ff */
[----:B------:R-:W-:Y:S01]  /*0e50*/  IMAD.MOV.U32 R7, RZ, RZ, R0 ;  /* 0x000000ffff077224 */ /* 0x000fe200078e0000 */
[----:B------:R-:W-:-:S03]  /*0e60*/  IABS R0, R8 ;  /* 0x0000000800007213 */ /* 0x000fc60000000000 */
[----:B------:R-:W-:Y:S02]  /*0e70*/  IMAD R7, R7, R5, RZ ;  /* 0x0000000507077224 */ /* 0x000fe400078e02ff */
        /* <DEDUP_REMOVED lines=19> */
.L_x_698:
[----:B------:R-:W-:Y:S05]  /*0fb0*/  BSYNC B0 ;  /* 0x0000000000007941 */ /* 0x000fea0003800000 */
.L_x_696:
[----:B------:R-:W-:-:S04]  /*0fc0*/  LOP3.LUT R0, RZ, R0, RZ, 0x33, !PT ;  /* 0x00000000ff007212 */ /* 0x000fc800078e33ff */
[----:B------:R-:W-:-:S05]  /*0fd0*/  IADD3 R0, R0, R12, RZ ;  /* 0x0000000c00007210 */ /* 0x000fca0007ffe0ff */
[----:B------:R1:W-:Y:S01]  /*0fe0*/  STL [R1+0x104], R0 ;  /* 0x0001040001007387 */ /* 0x0003e20000100800 */
[----:B------:R-:W-:Y:S05]  /*0ff0*/  BRA `(.L_x_699) ;  /* 0x0000004000007947 */ /* 0x000fea0003800000 */
.L_x_687:
[----:B------:R-:W-:Y:S01]  /*1000*/  MOV R0, UR5 ;  /* 0x0000000500007c02 */ /* 0x000fe20008000f00 */
[----:B------:R1:W-:Y:S01]  /*1010*/  STL [R1+0x104], RZ ;  /* 0x000104ff01007387 */ /* 0x0003e20000100800 */
[----:B------:R-:W-:-:S03]  /*1020*/  MOV R238, RZ ;  /* 0x000000ff00ee7202 */ /* 0x000fc60000000f00 */
[----:B------:R1:W-:Y:S04]  /*1030*/  STL [R1+0x7c], R0 ;  /* 0x00007c0001007387 */ /* 0x0003e80000100800 */
.L_x_699:
[----:B------:R-:W2:Y:S04]  /*1040*/  LDL R2, [R1+0x7c] ;  /* 0x00007c0001027983 */ /* 0x000ea80000100800 */
[----:B-1----:R-:W3:Y:S01]  /*1050*/  LDL R0, [R1+0x104] ;  /* 0x0001040001007983 */ /* 0x002ee20000100800 */
[----:B------:R-:W-:Y:S01]  /*1060*/  ISETP.NE.AND P0, PT, R13, RZ, PT ;  /* 0x000000ff0d00720c */ /* 0x000fe20003f05270 */
[----:B------:R-:W-:Y:S01]  /*1070*/  IMAD.MOV.U32 R6, RZ, RZ, R238 ;  /* 0x000000ffff067224 */ /* 0x000fe200078e00ee */
[----:B------:R-:W-:Y:S01]  /*1080*/  MOV R7, R239 ;  /* 0x000000ef00077202 */ /* 0x000fe20000000f00 */
[----:B------:R-:W-:Y:S10]  /*1090*/  WARPSYNC 0xffffffff ;  /* 0xffffffff00007948 */ /* 0x000ff40003800000 */
[----:B--2---:R-:W-:Y:S01]  /*10a0*/  @!P0 IMAD.MOV.U32 R236, RZ, RZ, R2 ;  /* 0x000000ffffec8224 */ /* 0x004fe200078e0002 */
[----:B---3--:R-:W-:-:S03]  /*10b0*/  MOV R5, R0 ;  /* 0x0000000000057202 */ /* 0x008fc60000000f00 */
[----:B------:R-:W-:-:S05]  /*10c0*/  IMAD.MOV.U32 R4, RZ, RZ, R236 ;  /* 0x000000ffff047224 */ /* 0x000fca00078e00ec */
[----:B------:R1:W-:Y:S04]  /*10d0*/  @!P0 STS.128 [0x18100], R4 ;  /* 0x01810004ff008388 */ /* 0x0003e80000000c00 */
[----:B------:R-:W-:Y:S06]  /*10e0*/  BAR.ARV 0x5, 0x100 ;  /* 0x0144000000007b1d */ /* 0x000fec0000002000 */
.L_x_685:
[----:B---3--:R-:W-:-:S13]  /*10f0*/  ISETP.GE.AND P0, PT, R239, c[0x0][0x53c], PT ;  /* 0x00014f00ef007a0c */ /* 0x008fda0003f06270 */
[----:B------:R-:W-:Y:S05]  /*1100*/  @P0 EXIT ;  /* 0x000000000000094d */ /* 0x000fea0003800000 */
[----:B------:R-:W3:Y:S01]  /*1110*/  S2R R20, SR_TID.X ;  /* 0x0000000000147919 */ /* 0x000ee20000002100 */
[----:B------:R-:W-:Y:S01]  /*1120*/  IMAD.MOV.U32 R169, RZ, RZ, 0x20 ;  /* 0x00000020ffa97424 */ /* 0x000fe200078e00ff */
[----:B------:R-:W-:Y:S01]  /*1130*/  ULDC UR7, c[0x0][0x20] ;  /* 0x0000080000077ab9 */ /* 0x000fe20000000800 */
[----:B------:R-:W-:Y:S01]  /*1140*/  IMAD.MOV.U32 R171, RZ, RZ, 0x40 ;  /* 0x00000040ffab7424 */ /* 0x000fe200078e00ff */
[----:B------:R-:W-:Y:S02]  /*1150*/  UIADD3 UR7, UP0, UR4, UR7, URZ ;  /* 0x0000000704077290 */ /* 0x000fe4000ff1e03f */
[----:B------:R-:W-:Y:S02]  /*1160*/  ULDC UR6, c[0x0][0x24] ;  /* 0x0000090000067ab9 */ /* 0x000fe40000000800 */
[----:B------:R-:W-:Y:S01]  /*1170*/  UIADD3.X UR6, URZ, UR6, URZ, UP0, !UPT ;  /* 0x000000063f067290 */ /* 0x000fe200087fe43f */
[----:B---3--:R-:W-:-:S04]  /*1180*/  SHF.R.S32.HI R8, RZ, 0x1f, R20 ;  /* 0x0000001fff087819 */ /* 0x008fc80000011414 */
[CC--:B------:R-:W-:Y:S02]  /*1190*/  LEA.HI R3, R8.reuse, R20.reuse, RZ, 0x4 ;  /* 0x0000001408037211 */ /* 0x0c0fe400078f20ff */
[-C--:B------:R-:W-:Y:S02]  /*11a0*/  LEA.HI R16, R8, R20.reuse, RZ, 0x3 ;  /* 0x0000001408107211 */ /* 0x080fe400078f18ff */
[----:B--2---:R-:W-:Y:S02]  /*11b0*/  LOP3.LUT R0, R3, 0xfffffff0, RZ, 0xc0, !PT ;  /* 0xfffffff003007812 */ /* 0x004fe400078ec0ff */
[----:B------:R-:W-:Y:S02]  /*11c0*/  SHF.R.S32.HI R19, RZ, 0x3, R16 ;  /* 0x00000003ff137819 */ /* 0x000fe40000011410 */
[----:B------:R-:W-:Y:S01]  /*11d0*/  LOP3.LUT R2, R16, 0xfffffff8, RZ, 0xc0, !PT ;  /* 0xfffffff810027812 */ /* 0x000fe200078ec0ff */
[----:B------:R-:W-:Y:S01]  /*11e0*/  IMAD.IADD R0, R20, 0x1, -R0 ;  /* 0x0000000114007824 */ /* 0x000fe200078e0a00 */
[----:B-1----:R-:W-:Y:S01]  /*11f0*/  SHF.R.S32.HI R4, RZ, 0x4, R3 ;  /* 0x00000004ff047819 */ /* 0x002fe20000011403 */
[----:B------:R-:W-:Y:S01]  /*1200*/  IMAD.SHL.U32 R6, R19, 0x40, RZ ;  /* 0x0000004013067824 */ /* 0x000fe200078e00ff */
[----:B------:R-:W-:Y:S01]  /*1210*/  LEA.HI R15, R8, R20, RZ, 0x2 ;  /* 0x00000014080f7211 */ /* 0x000fe200078f10ff */
[----:B------:R-:W-:Y:S01]  /*1220*/  IMAD.IADD R9, R20, 0x1, -R2 ;  /* 0x0000000114097824 */ /* 0x000fe200078e0a02 */
[----:B------:R-:W-:-:S02]  /*1230*/  SHF.R.S32.HI R5, RZ, 0x1f, R0 ;  /* 0x0000001fff057819 */ /* 0x000fc40000011400 */
[----:B------:R-:W-:Y:S01]  /*1240*/  LOP3.LUT R2, R6, 0x1c0, RZ, 0xc0, !PT ;  /* 0x000001c006027812 */ /* 0x000fe200078ec0ff */
[----:B------:R-:W-:Y:S01]  /*1250*/  IMAD.SHL.U32 R248, R9, 0x8, RZ ;  /* 0x0000000809f87824 */ /* 0x000fe200078e00ff */
[----:B------:R-:W-:Y:S02]  /*1260*/  LEA.HI R13, R5, R0, RZ, 0x3 ;  /* 0x00000000050d7211 */ /* 0x000fe400078f18ff */
[----:B------:R-:W-:Y:S02]  /*1270*/  SHF.R.U32.HI R6, RZ, 0x3, R2 ;  /* 0x00000003ff067819 */ /* 0x000fe40000011602 */
[----:B------:R-:W-:Y:S02]  /*1280*/  LOP3.LUT R5, R2, 0x38, R248, 0xf8, !PT ;  /* 0x0000003802057812 */ /* 0x000fe400078ef8f8 */
[----:B------:R-:W-:Y:S02]  /*1290*/  LOP3.LUT R2, R13, 0xfffffff8, RZ, 0xc0, !PT ;  /* 0xfffffff80d027812 */ /* 0x000fe400078ec0ff */
[----:B------:R-:W-:-:S02]  /*12a0*/  LEA.HI R3, R3, R4, RZ, 0x1 ;  /* 0x0000000403037211 */ /* 0x000fc400078f08ff */
[----:B------:R-:W-:Y:S01]  /*12b0*/  SHF.R.S32.HI R223, RZ, 0x2, R15 ;  /* 0x00000002ffdf7819 */ /* 0x000fe2000001140f */
[----:B------:R-:W-:Y:S01]  /*12c0*/  IMAD.IADD R7, R0, 0x1, -R2 ;  /* 0x0000000100077824 */ /* 0x000fe200078e0a02 */
[----:B------:R-:W-:Y:S02]  /*12d0*/  LOP3.LUT R3, R3, 0xfffffffe, RZ, 0xc0, !PT ;  /* 0xfffffffe03037812 */ /* 0x000fe400078ec0ff */
[----:B------:R-:W-:Y:S02]  /*12e0*/  LEA.HI R2, R8, R20, RZ, 0x5 ;  /* 0x0000001408027211 */ /* 0x000fe400078f28ff */
[----:B------:R-:W-:Y:S01]  /*12f0*/  LOP3.LUT R12, R5, R6, RZ, 0x3c, !PT ;  /* 0x00000006050c7212 */ /* 0x000fe200078e3cff */
[----:B------:R-:W-:Y:S01]  /*1300*/  IMAD.IADD R10, R4, 0x1, -R3 ;  /* 0x00000001040a7824 */ /* 0x000fe200078e0a03 */
[----:B------:R-:W-:Y:S02]  /*1310*/  LOP3.LUT R0, R2, 0xffffffe0, RZ, 0xc0, !PT ;  /* 0xffffffe002007812 */ /* 0x000fe400078ec0ff */
[----:B------:R-:W-:-:S02]  /*1320*/  LEA.HI R3, R8, R20, RZ, 0x6 ;  /* 0x0000001408037211 */ /* 0x000fc400078f30ff */
[----:B------:R-:W-:Y:S01]  /*1330*/  SHF.R.S32.HI R8, RZ, 0x5, R2 ;  /* 0x00000005ff087819 */ /* 0x000fe20000011402 */
[----:B------:R-:W-:Y:S01]  /*1340*/  IMAD.IADD R18, R20, 0x1, -R0 ;  /* 0x0000000114127824 */ /* 0x000fe200078e0a00 */
[----:B------:R-:W-:Y:S01]  /*1350*/  SHF.R.S32.HI R4, RZ, 0x1f, R15 ;  /* 0x0000001fff047819 */ /* 0x000fe2000001140f */
[----:B------:R-:W-:Y:S01]  /*1360*/  IMAD.SHL.U32 R11, R3, 0x8, RZ ;  /* 0x00000008030b7824 */ /* 0x000fe200078e00ff */
[----:B------:R-:W-:Y:S01]  /*1370*/  SHF.R.S32.HI R2, RZ, 0x1f, R2 ;  /* 0x0000001fff027819 */ /* 0x000fe20000011402 */
[----:B------:R-:W-:Y:S01]  /*1380*/  IMAD.SHL.U32 R3, R9, 0x40, RZ ;  /* 0x0000004009037824 */ /* 0x000fe200078e00ff */
[----:B------:R-:W-:Y:S01]  /*1390*/  LEA.HI R4, R4, R223, RZ, 0x3 ;  /* 0x000000df04047211 */ /* 0x000fe200078f18ff */
[----:B------:R-:W-:Y:S01]  /*13a0*/  IMAD.SHL.U32 R174, R8, 0x400, RZ ;  /* 0x0000040008ae7824 */ /* 0x000fe200078e00ff */
[----:B------:R-:W-:Y:S01]  /*13b0*/  LEA.HI R0, R2, R8, RZ, 0x3 ;  /* 0x0000000802007211 */ /* 0x000fe200078f18ff */
[----:B------:R-:W-:Y:S01]  /*13c0*/  IMAD.SHL.U32 R242, R8, 0x200, RZ ;  /* 0x0000020008f27824 */ /* 0x000fe200078e00ff */
[----:B------:R-:W-:-:S02]  /*13d0*/  SHF.R.S32.HI R14, RZ, 0x1f, R18 ;  /* 0x0000001fff0e7819 */ /* 0x000fc40000011412 */
[----:B------:R-:W-:Y:S02]  /*13e0*/  LOP3.LUT R2, R3, 0x1c0, RZ, 0xc0, !PT ;  /* 0x000001c003027812 */ /* 0x000fe400078ec0ff */
[----:B------:R-:W-:Y:S02]  /*13f0*/  LOP3.LUT R4, R4, 0xfffffff8, RZ, 0xc0, !PT ;  /* 0xfffffff804047812 */ /* 0x000fe400078ec0ff */
[----:B------:R-:W-:Y:S02]  /*1400*/  LOP3.LUT R3, R0, 0xffffff8, RZ, 0xc0, !PT ;  /* 0x0ffffff800037812 */ /* 0x000fe400078ec0ff */
[----:B------:R-:W-:Y:S01]  /*1410*/  LEA.HI R14, R14, R18, RZ, 0x2 ;  /* 0x000000120e0e7211 */ /* 0x000fe200078f10ff */
[----:B------:R-:W-:Y:S01]  /*1420*/  IMAD.IADD R0, R223, 0x1, -R4 ;  /* 0x00000001df007824 */ /* 0x000fe200078e0a04 */
[----:B------:R-:W-:Y:S01]  /*1430*/  LOP3.LUT R6, R2, 0x8, R16, 0xf8, !PT ;  /* 0x0000000802067812 */ /* 0x000fe200078ef810 */
[----:B------:R-:W-:Y:S01]  /*1440*/  IMAD.IADD R3, R8, 0x1, -R3 ;  /* 0x0000000108037824 */ /* 0x000fe200078e0a03 */
[----:B------:R-:W-:-:S02]  /*1450*/  SHF.R.U32.HI R5, RZ, 0x3, R2 ;  /* 0x00000003ff057819 */ /* 0x000fc40000011602 */
[----:B------:R-:W-:Y:S02]  /*1460*/  SHF.R.S32.HI R2, RZ, 0x2, R14 ;  /* 0x00000002ff027819 */ /* 0x000fe4000001140e */
[C---:B------:R-:W-:Y:S02]  /*1470*/  LOP3.LUT R4, R0.reuse, 0x1, RZ, 0xc0, !PT ;  /* 0x0000000100047812 */ /* 0x040fe400078ec0ff */
[C---:B------:R-:W-:Y:S01]  /*1480*/  LOP3.LUT P6, RZ, R0.reuse, 0x4, RZ, 0xc0, !PT ;  /* 0x0000000400ff7812 */ /* 0x040fe200078cc0ff */
[----:B------:R-:W-:Y:S01]  /*1490*/  IMAD R17, R3, 0x10, R2 ;  /* 0x0000001003117824 */ /* 0x000fe200078e0202 */
[C---:B------:R-:W-:Y:S01]  /*14a0*/  LOP3.LUT P4, RZ, R0.reuse, 0x2, RZ, 0xc0, !PT ;  /* 0x0000000200ff7812 */ /* 0x040fe2000788c0ff */
[----:B------:R-:W-:Y:S01]  /*14b0*/  IMAD.SHL.U32 R2, R0, 0x40, RZ ;  /* 0x0000004000027824 */ /* 0x000fe200078e00ff */
[----:B------:R-:W-:Y:S01]  /*14c0*/  ISETP.NE.U32.AND P5, PT, R4, 0x1, PT ;  /* 0x000000010400780c */ /* 0x000fe20003fa5070 */
[----:B------:R-:W-:Y:S01]  /*14d0*/  IMAD.SHL.U32 R0, R7, 0x40, RZ ;  /* 0x0000004007007824 */ /* 0x000fe200078e00ff */
[----:B------:R-:W-:Y:S01]  /*14e0*/  LOP3.LUT R4, R15, 0xfffffffc, RZ, 0xc0, !PT ;  /* 0xfffffffc0f047812 */ /* 0x000fe200078ec0ff */
[----:B------:R-:W-:Y:S01]  /*14f0*/  IMAD.SHL.U32 R3, R10, 0x8, RZ ;  /* 0x000000080a037824 */ /* 0x000fe200078e00ff */
[----:B------:R-:W-:Y:S01]  /*1500*/  LOP3.LUT R240, R2, 0x1c0, RZ, 0xc0, !PT ;  /* 0x000001c002f07812 */ /* 0x000fe200078ec0ff */
[----:B------:R1:W-:Y:S01]  /*1510*/  STL [R1+0x168], R17 ;  /* 0x0001681101007387 */ /* 0x0003e20000100800 */
[----:B------:R-:W-:Y:S01]  /*1520*/  LOP3.LUT R0, R0, 0x1c0, RZ, 0xc0, !PT ;  /* 0x000001c000007812 */ /* 0x000fe200078ec0ff */
[----:B------:R-:W-:Y:S01]  /*1530*/  IMAD.IADD R252, R20, 0x1, -R4 ;  /* 0x0000000114fc7824 */ /* 0x000fe200078e0a04 */
[----:B------:R-:W-:-:S02]  /*1540*/  SHF.R.U32.HI R241, RZ, 0x3, R240 ;  /* 0x00000003fff17819 */ /* 0x000fc400000116f0 */
[----:B------:R-:W-:Y:S01]  /*1550*/  LOP3.LUT R2, R0, 0x8, R3, 0xf8, !PT ;  /* 0x0000000800027812 */ /* 0x000fe200078ef803 */
[C---:B------:R-:W-:Y:S01]  /*1560*/  IMAD R4, R252.reuse, 0x2, R174 ;  /* 0x00000002fc047824 */ /* 0x040fe200078e02ae */
[----:B------:R-:W-:Y:S01]  /*1570*/  SHF.R.U32.HI R168, RZ, 0x3, R0 ;  /* 0x00000003ffa87819 */ /* 0x000fe20000011600 */
[----:B------:R-:W-:Y:S01]  /*1580*/  IMAD.SHL.U32 R0, R13, 0x40, RZ ;  /* 0x000000400d007824 */ /* 0x000fe200078e00ff */
[----:B------:R-:W-:Y:S01]  /*1590*/  LOP3.LUT R3, R241, R240, RZ, 0xfc, !PT ;  /* 0x000000f0f1037212 */ /* 0x000fe200078efcff */
[----:B------:R-:W-:Y:S01]  /*15a0*/  IMAD.SHL.U32 R106, R252, 0x8, RZ ;  /* 0x00000008fc6a7824 */ /* 0x000fe200078e00ff */
[----:B------:R-:W-:Y:S01]  /*15b0*/  LOP3.LUT R168, R2, R168, RZ, 0x3c, !PT ;  /* 0x000000a802a87212 */ /* 0x000fe200078e3cff */
[----:B------:R-:W-:Y:S01]  /*15c0*/  IMAD R2, R9, 0x20, R19 ;  /* 0x0000002009027824 */ /* 0x000fe200078e0213 */
[----:B------:R-:W-:Y:S01]  /*15d0*/  LOP3.LUT R0, R0, 0xfffffe00, RZ, 0xc0, !PT ;  /* 0xfffffe0000007812 */ /* 0x000fe200078ec0ff */
[----:B------:R-:W-:Y:S01]  /*15e0*/  IMAD.SHL.U32 R108, R252, 0x4, RZ ;  /* 0x00000004fc6c7824 */ /* 0x000fe200078e00ff */
[----:B------:R-:W-:Y:S01]  /*15f0*/  LOP3.LUT R5, R6, R5, RZ, 0x3c, !PT ;  /* 0x0000000506057212 */ /* 0x000fe200078e3cff */
[----:B------:R-:W-:Y:S01]  /*1600*/  IMAD.IADD R6, R4, 0x1, R3 ;  /* 0x0000000104067824 */ /* 0x000fe200078e0203 */
[CC--:B------:R-:W-:Y:S01]  /*1610*/  IADD3 R174, R168.reuse, R0.reuse, R174 ;  /* 0x00000000a8ae7210 */ /* 0x0c0fe20007ffe0ae */
[----:B------:R2:W-:Y:S01]  /*1620*/  STL [R1+0x108], R2 ;  /* 0x0001080201007387 */ /* 0x0005e20000100800 */
[----:B------:R-:W-:Y:S01]  /*1630*/  LOP3.LUT R168, R168, R0, RZ, 0xfc, !PT ;  /* 0x00000000a8a87212 */ /* 0x000fe200078efcff */
[----:B------:R-:W-:Y:S01]  /*1640*/  IMAD R111, R10, 0x200, R5 ;  /* 0x000002000a6f7824 */ /* 0x000fe200078e0205 */
[----:B------:R-:W-:-:S02]  /*1650*/  LOP3.LUT R3, R14, 0x7ffffffc, RZ, 0xc0, !PT ;  /* 0x7ffffffc0e037812 */ /* 0x000fc400078ec0ff */
[----:B------:R-:W-:Y:S02]  /*1660*/  LEA.HI R0, R252, R252, RZ, 0x1 ;  /* 0x000000fcfc007211 */ /* 0x000fe400078f08ff */
[----:B------:R-:W-:Y:S01]  /*1670*/  LOP3.LUT R11, R12, 0x7ffffe00, R11, 0xf8, !PT ;  /* 0x7ffffe000c0b7812 */ /* 0x000fe200078ef80b */
[----:B------:R-:W-:Y:S01]  /*1680*/  IMAD.IADD R3, R18, 0x1, -R3 ;  /* 0x0000000112037824 */ /* 0x000fe200078e0a03 */
[----:B------:R-:W-:Y:S02]  /*1690*/  LOP3.LUT R0, R0, 0x1ffffffe, RZ, 0xc0, !PT ;  /* 0x1ffffffe00007812 */ /* 0x000fe400078ec0ff */
[----:B------:R-:W-:Y:S01]  /*16a0*/  IADD3 R110, R106, 0x20, RZ ;  /* 0x000000206a6e7810 */ /* 0x000fe20007ffe0ff */
[----:B------:R-:W-:Y:S01]  /*16b0*/  IMAD.SHL.U32 R29, R3, 0x2, RZ ;  /* 0x00000002031d7824 */ /* 0x000fe200078e00ff */
[----:B------:R-:W-:Y:S01]  /*16c0*/  LOP3.LUT R3, R240, 0x18, R106, 0xf8, !PT ;  /* 0x00000018f0037812 */ /* 0x000fe200078ef86a */
[----:B------:R-:W-:Y:S01]  /*16d0*/  IMAD.IADD R4, R252, 0x1, -R0 ;  /* 0x00000001fc047824 */ /* 0x000fe200078e0a00 */
[----:B------:R-:W-:Y:S01]  /*16e0*/  IADD3 R250, R248, 0x40, RZ ;  /* 0x00000040f8fa7810 */ /* 0x000fe20007ffe0ff */
[----:B------:R-:W-:Y:S01]  /*16f0*/  IMAD.SHL.U32 R202, R11, 0x2, RZ ;  /* 0x000000020bca7824 */ /* 0x000fe200078e00ff */
[----:B------:R-:W-:Y:S01]  /*1700*/  LOP3.LUT R3, R242, R3, R241, 0xf6, !PT ;  /* 0x00000003f2037212 */ /* 0x000fe200078ef6f1 */
[----:B------:R-:W-:Y:S01]  /*1710*/  IMAD R4, R4, 0x8, R17 ;  /* 0x0000000804047824 */ /* 0x000fe200078e0211 */
[C---:B------:R-:W-:Y:S01]  /*1720*/  IADD3 R28, R29.reuse, 0x8, RZ ;  /* 0x000000081d1c7810 */ /* 0x040fe20007ffe0ff */
[----:B------:R-:W-:Y:S01]  /*1730*/  STL [R1+0x100], R29 ;  /* 0x0001001d01007387 */ /* 0x000fe20000100800 */
[----:B------:R-:W-:-:S02]  /*1740*/  IADD3 R26, R29, 0x18, RZ ;  /* 0x000000181d1a7810 */ /* 0x000fc40007ffe0ff */
[----:B------:R-:W-:Y:S01]  /*1750*/  LEA R215, R3, 0x100, 0x1 ;  /* 0x0000010003d77811 */ /* 0x000fe200078e08ff */
[----:B------:R3:W-:Y:S01]  /*1760*/  STL [R1+0x16c], R4 ;  /* 0x00016c0401007387 */ /* 0x0007e20000100800 */
[----:B------:R-:W-:Y:S02]  /*1770*/  SHF.R.S32.HI R3, RZ, 0x1f, R28 ;  /* 0x0000001fff037819 */ /* 0x000fe4000001141c */
[C---:B------:R-:W-:Y:S01]  /*1780*/  IADD3 R25, R29.reuse, 0x20, RZ ;  /* 0x000000201d197810 */ /* 0x040fe20007ffe0ff */
[----:B------:R-:W-:Y:S01]  /*1790*/  STL [R1+0xec], R28 ;  /* 0x0000ec1c01007387 */ /* 0x000fe20000100800 */
[C---:B------:R-:W-:Y:S02]  /*17a0*/  IADD3 R23, R29.reuse, 0x30, RZ ;  /* 0x000000301d177810 */ /* 0x040fe40007ffe0ff */
[C---:B------:R-:W-:Y:S01]  /*17b0*/  IADD3 R22, R29.reuse, 0x38, RZ ;  /* 0x000000381d167810 */ /* 0x040fe20007ffe0ff */
[----:B------:R4:W-:Y:S01]  /*17c0*/  STL [R1+0x164], R3 ;  /* 0x0001640301007387 */ /* 0x0009e20000100800 */
[----:B------:R-:W-:-:S02]  /*17d0*/  IADD3 R20, R29, 0x48, RZ ;  /* 0x000000481d147810 */ /* 0x000fc40007ffe0ff */
[C---:B------:R-:W-:Y:S01]  /*17e0*/  IADD3 R19, R29.reuse, 0x50, RZ ;  /* 0x000000501d137810 */ /* 0x040fe20007ffe0ff */
[----:B------:R-:W-:Y:S01]  /*17f0*/  STL [R1+0xe4], R26 ;  /* 0x0000e41a01007387 */ /* 0x000fe20000100800 */
[C---:B-1----:R-:W-:Y:S02]  /*1800*/  IADD3 R17, R29.reuse, 0x60, RZ ;  /* 0x000000601d117810 */ /* 0x042fe40007ffe0ff */
[C---:B------:R-:W-:Y:S01]  /*1810*/  IADD3 R16, R29.reuse, 0x68, RZ ;  /* 0x000000681d107810 */ /* 0x040fe20007ffe0ff */
[----:B------:R-:W-:Y:S01]  /*1820*/  STL [R1+0xe0], R25 ;  /* 0x0000e01901007387 */ /* 0x000fe20000100800 */
[C---:B------:R-:W-:Y:S02]  /*1830*/  IADD3 R14, R29.reuse, 0x78, RZ ;  /* 0x000000781d0e7810 */ /* 0x040fe40007ffe0ff */
[----:B------:R-:W-:Y:S01]  /*1840*/  IADD3 R13, R29, 0x80, RZ ;  /* 0x000000801d0d7810 */ /* 0x000fe20007ffe0ff */
[----:B------:R-:W-:Y:S01]  /*1850*/  STL [R1+0x88], R23 ;  /* 0x0000881701007387 */ /* 0x000fe20000100800 */
[----:B--2---:R-:W-:-:S02]  /*1860*/  SHF.R.S32.HI R2, RZ, 0x1f, R110 ;  /* 0x0000001fff027819 */ /* 0x004fc4000001146e */
[----:B------:R-:W-:Y:S01]  /*1870*/  IADD3 R11, R29, 0x90, RZ ;  /* 0x000000901d0b7810 */ /* 0x000fe20007ffe0ff */
[----:B------:R-:W-:Y:S01]  /*1880*/  STL [R1+0xd8], R22 ;  /* 0x0000d81601007387 */ /* 0x000fe20000100800 */
[----:B---3--:R-:W-:Y:S02]  /*1890*/  SHF.R.S32.HI R4, RZ, 0x1f, R26 ;  /* 0x0000001fff047819 */ /* 0x008fe4000001141a */
[C---:B------:R-:W-:Y:S01]  /*18a0*/  LOP3.LUT P3, RZ, R7.reuse, 0x4, RZ, 0xc0, !PT ;  /* 0x0000000407ff7812 */ /* 0x040fe2000786c0ff */
[----:B------:R-:W-:Y:S01]  /*18b0*/  STL [R1+0xd0], R20 ;  /* 0x0000d01401007387 */ /* 0x000fe20000100800 */
[----:B------:R-:W-:Y:S02]  /*18c0*/  LOP3.LUT P1, RZ, R7, 0x2, RZ, 0xc0, !PT ;  /* 0x0000000207ff7812 */ /* 0x000fe4000782c0ff */
[----:B------:R-:W-:Y:S01]  /*18d0*/  LEA.HI R2, R2, R110, RZ, 0x3 ;  /* 0x0000006e02027211 */ /* 0x000fe200078f18ff */
[----:B------:R1:W-:Y:S01]  /*18e0*/  STL [R1+0x15c], R4 ;  /* 0x00015c0401007387 */ /* 0x0003e20000100800 */
[----:B----4-:R-:W-:-:S02]  /*18f0*/  SHF.R.S32.HI R3, RZ, 0x1f, R25 ;  /* 0x0000001fff037819 */ /* 0x010fc40000011419 */
[----:B------:R-:W-:Y:S01]  /*1900*/  SHF.R.S32.HI R7, RZ, 0x1f, R250 ;  /* 0x0000001fff077819 */ /* 0x000fe200000114fa */
[----:B------:R-:W-:Y:S01]  /*1910*/  STL [R1+0xcc], R19 ;  /* 0x0000cc1301007387 */ /* 0x000fe20000100800 */
[C---:B------:R-:W-:Y:S02]  /*1920*/  IADD3 R10, R29.reuse, 0x98, RZ ;  /* 0x000000981d0a7810 */ /* 0x040fe40007ffe0ff */
[----:B------:R-:W-:Y:S01]  /*1930*/  IADD3 R251, R248, 0x80, RZ ;  /* 0x00000080f8fb7810 */ /* 0x000fe20007ffe0ff */
[----:B------:R2:W-:Y:S01]  /*1940*/  STL [R1+0x158], R3 ;  /* 0x0001580301007387 */ /* 0x0005e20000100800 */
[C---:B------:R-:W-:Y:S02]  /*1950*/  IADD3 R8, R29.reuse, 0xa8, RZ ;  /* 0x000000a81d087810 */ /* 0x040fe40007ffe0ff */
[----:B------:R-:W-:Y:S01]  /*1960*/  LOP3.LUT R222, R2, 0xfffffff8, RZ, 0xc0, !PT ;  /* 0xfffffff802de7812 */ /* 0x000fe200078ec0ff */
[----:B------:R3:W-:Y:S01]  /*1970*/  STL [R1+0x74], R7 ;  /* 0x0000740701007387 */ /* 0x0007e20000100800 */
[----:B------:R-:W-:-:S02]  /*1980*/  IADD3 R2, R29, 0xb8, RZ ;  /* 0x000000b81d027810 */ /* 0x000fc40007ffe0ff */
[----:B------:R-:W-:Y:S01]  /*1990*/  SHF.R.S32.HI R5, RZ, 0x1f, R251 ;  /* 0x0000001fff057819 */ /* 0x000fe200000114fb */
[----:B------:R-:W-:Y:S01]  /*19a0*/  STL [R1+0x84], R17 ;  /* 0x0000841101007387 */ /* 0x000fe20000100800 */
[----:B------:R-:W-:Y:S02]  /*19b0*/  IADD3 R105, R106, 0x40, RZ ;  /* 0x000000406a697810 */ /* 0x000fe40007ffe0ff */
[C---:B------:R-:W-:Y:S01]  /*19c0*/  LOP3.LUT P2, RZ, R9.reuse, 0x4, RZ, 0xc0, !PT ;  /* 0x0000000409ff7812 */ /* 0x040fe2000784c0ff */
[----:B------:R4:W-:Y:S01]  /*19d0*/  STL [R1+0x9c], R2 ;  /* 0x00009c0201007387 */ /* 0x0009e20000100800 */
[----:B------:R-:W-:Y:S02]  /*19e0*/  SHF.R.S32.HI R0, RZ, 0x1f, R105 ;  /* 0x0000001fff007819 */ /* 0x000fe40000011469 */
[----:B------:R-:W-:Y:S01]  /*19f0*/  LOP3.LUT P0, RZ, R9, 0x2, RZ, 0xc0, !PT ;  /* 0x0000000209ff7812 */ /* 0x000fe2000780c0ff */
[----:B------:R5:W-:Y:S01]  /*1a00*/  STL [R1+0x70], R5 ;  /* 0x0000700501007387 */ /* 0x000be20000100800 */
[----:B-1----:R-:W-:-:S02]  /*1a10*/  SHF.R.S32.HI R4, RZ, 0x1f, R23 ;  /* 0x0000001fff047819 */ /* 0x002fc40000011417 */
[----:B------:R-:W-:Y:S01]  /*1a20*/  LEA.HI R221, R0, R105, RZ, 0x3 ;  /* 0x0000006900dd7211 */ /* 0x000fe200078f18ff */
[----:B------:R-:W-:Y:S01]  /*1a30*/  STL [R1+0xc4], R16 ;  /* 0x0000c41001007387 */ /* 0x000fe20000100800 */
[----:B------:R-:W-:Y:S02]  /*1a40*/  SEL R0, R171, 0xffffffc0, !P6 ;  /* 0xffffffc0ab007807 */ /* 0x000fe40007000000 */
[----:B------:R-:W-:Y:S01]  /*1a50*/  IADD3 R27, R29, 0x10, RZ ;  /* 0x000000101d1b7810 */ /* 0x000fe20007ffe0ff */
[----:B------:R1:W-:Y:S01]  /*1a60*/  STL [R1+0x150], R4 ;  /* 0x0001500401007387 */ /* 0x0003e20000100800 */
[----:B--2---:R-:W-:Y:S01]  /*1a70*/  SHF.R.S32.HI R3, RZ, 0x1f, R22 ;  /* 0x0000001fff037819 */ /* 0x004fe20000011416 */
[----:B------:R-:W-:Y:S01]  /*1a80*/  IMAD.IADD R216, R215, 0x1, R0 ;  /* 0x00000001d7d87824 */ /* 0x000fe200078e0200 */
[C---:B------:R-:W-:Y:S01]  /*1a90*/  IADD3 R24, R29.reuse, 0x28, RZ ;  /* 0x000000281d187810 */ /* 0x040fe20007ffe0ff */
[----:B------:R2:W-:Y:S01]  /*1aa0*/  STL [R1+0xe8], R27 ;  /* 0x0000e81b01007387 */ /* 0x0005e20000100800 */
[----:B---3--:R-:W-:-:S02]  /*1ab0*/  IADD3 R7, R29, 0xb0, RZ ;  /* 0x000000b01d077810 */ /* 0x008fc40007ffe0ff */
[C---:B------:R-:W-:Y:S01]  /*1ac0*/  IADD3 R21, R29.reuse, 0x40, RZ ;  /* 0x000000401d157810 */ /* 0x040fe20007ffe0ff */
[----:B------:R3:W-:Y:S01]  /*1ad0*/  STL [R1+0x14c], R3 ;  /* 0x00014c0301007387 */ /* 0x0007e20000100800 */
[C---:B------:R-:W-:Y:S02]  /*1ae0*/  IADD3 R18, R29.reuse, 0x58, RZ ;  /* 0x000000581d127810 */ /* 0x040fe40007ffe0ff */
[C---:B------:R-:W-:Y:S01]  /*1af0*/  IADD3 R15, R29.reuse, 0x70, RZ ;  /* 0x000000701d0f7810 */ /* 0x040fe20007ffe0ff */
[----:B------:R3:W-:Y:S01]  /*1b00*/  STL [R1+0xdc], R24 ;  /* 0x0000dc1801007387 */ /* 0x0007e20000100800 */
[----:B----4-:R-:W-:Y:S02]  /*1b10*/  SHF.R.S32.HI R2, RZ, 0x1f, R2 ;  /* 0x0000001fff027819 */ /* 0x010fe40000011402 */
[----:B------:R-:W-:Y:S01]  /*1b20*/  IADD3 R12, R29, 0x88, RZ ;  /* 0x000000881d0c7810 */ /* 0x000fe20007ffe0ff */
[----:B------:R4:W-:Y:S01]  /*1b30*/  STL [R1+0xd4], R21 ;  /* 0x0000d41501007387 */ /* 0x0009e20000100800 */
[----:B-----5:R-:W-:-:S02]  /*1b40*/  SEL R5, R169, 0xffffffe0, !P4 ;  /* 0xffffffe0a9057807 */ /* 0x020fc40006000000 */
[----:B------:R-:W-:Y:S01]  /*1b50*/  IADD3 R9, R29, 0xa0, RZ ;  /* 0x000000a01d097810 */ /* 0x000fe20007ffe0ff */
[----:B------:R-:W-:Y:S01]  /*1b60*/  STL [R1+0x10c], R2 ;  /* 0x00010c0201007387 */ /* 0x000fe20000100800 */
[----:B------:R-:W-:Y:S02]  /*1b70*/  LEA R111, R111, 0x6100, 0x1 ;  /* 0x000061006f6f7811 */ /* 0x000fe400078e08ff */
[----:B------:R-:W-:Y:S01]  /*1b80*/  SEL R169, R169, 0xffffffe0, !P1 ;  /* 0xffffffe0a9a97807 */ /* 0x000fe20004800000 */
[----:B------:R5:W-:Y:S01]  /*1b90*/  STL [R1+0xc8], R18 ;  /* 0x0000c81201007387 */ /* 0x000be20000100800 */
[----:B-1----:R-:W-:Y:S02]  /*1ba0*/  SHF.R.S32.HI R4, RZ, 0x1f, R20 ;  /* 0x0000001fff047819 */ /* 0x002fe40000011414 */
[----:B------:R-:W-:Y:S01]  /*1bb0*/  LEA R174, R174, 0xc100, 0x1 ;  /* 0x0000c100aeae7811 */ /* 0x000fe200078e08ff */
[----:B------:R1:W-:Y:S01]  /*1bc0*/  STL [R1+0xc0], R15 ;  /* 0x0000c00f01007387 */ /* 0x0003e20000100800 */
[----:B--2---:R-:W-:-:S02]  /*1bd0*/  SHF.R.S32.HI R27, RZ, 0x1f, R27 ;  /* 0x0000001fff1b7819 */ /* 0x004fc4000001141b */
[----:B------:R-:W-:Y:S01]  /*1be0*/  LEA R168, R168, 0x100, 0x1 ;  /* 0x00000100a8a87811 */ /* 0x000fe200078e08ff */
[----:B------:R2:W-:Y:S01]  /*1bf0*/  STL [R1+0x144], R4 ;  /* 0x0001440401007387 */ /* 0x0005e20000100800 */
[----:B---3--:R-:W-:Y:S01]  /*1c00*/  SHF.R.S32.HI R3, RZ, 0x1f, R19 ;  /* 0x0000001fff037819 */ /* 0x008fe20000011413 */
[C---:B------:R-:W-:Y:S01]  /*1c10*/  IMAD.IADD R175, R174.reuse, 0x1, R169 ;  /* 0x00000001aeaf7824 */ /* 0x040fe200078e02a9 */
[----:B------:R-:W-:Y:S01]  /*1c20*/  SEL R170, R171, 0xffffffc0, !P2 ;  /* 0xffffffc0abaa7807 */ /* 0x000fe20005000000 */
[----:B------:R3:W-:Y:S01]  /*1c30*/  STL [R1+0xb4], R12 ;  /* 0x0000b40c01007387 */ /* 0x0007e20000100800 */
[----:B------:R-:W-:Y:S01]  /*1c40*/  SHF.R.S32.HI R24, RZ, 0x1f, R24 ;  /* 0x0000001fff187819 */ /* 0x000fe20000011418 */
[----:B------:R-:W-:Y:S01]  /*1c50*/  IMAD.IADD R169, R169, 0x1, R168 ;  /* 0x00000001a9a97824 */ /* 0x000fe200078e02a8 */
[----:B------:R-:W-:Y:S01]  /*1c60*/  SEL R171, R171, 0xffffffc0, !P3 ;  /* 0xffffffc0abab7807 */ /* 0x000fe20005800000 */
[----:B------:R3:W-:Y:S01]  /*1c70*/  STL [R1+0x140], R3 ;  /* 0x0001400301007387 */ /* 0x0007e20000100800 */
[----:B----4-:R-:W-:Y:S01]  /*1c80*/  SHF.R.S32.HI R21, RZ, 0x1f, R21 ;  /* 0x0000001fff157819 */ /* 0x010fe20000011415 */
[C---:B------:R-:W-:Y:S01]  /*1c90*/  IMAD.IADD R173, R111.reuse, 0x1, R170 ;  /* 0x000000016fad7824 */ /* 0x040fe200078e02aa */
[C---:B------:R-:W-:Y:S01]  /*1ca0*/  IADD3 R178, R111.reuse, 0x20, RZ ;  /* 0x000000206fb27810 */ /* 0x040fe20007ffe0ff */
[----:B------:R4:W-:Y:S01]  /*1cb0*/  STL [R1+0xa8], R9 ;  /* 0x0000a80901007387 */ /* 0x0009e20000100800 */
[----:B------:R-:W-:Y:S01]  /*1cc0*/  @P0 IADD3 R178, R111, -0x20, RZ ;  /* 0xffffffe06fb20810 */ /* 0x000fe20007ffe0ff */
[----:B------:R-:W-:Y:S01]  /*1cd0*/  IMAD.IADD R177, R174, 0x1, R171 ;  /* 0x00000001aeb17824 */ /* 0x000fe200078e02ab */
[C---:B------:R-:W-:Y:S01]  /*1ce0*/  IADD3 R214, R106.reuse, 0x60, RZ ;  /* 0x000000606ad67810 */ /* 0x040fe20007ffe0ff */
[----:B------:R-:W-:Y:S01]  /*1cf0*/  STL [R1+0xbc], R14 ;  /* 0x0000bc0e01007387 */ /* 0x000fe20000100800 */
[----:B-----5:R-:W-:Y:S01]  /*1d00*/  SHF.R.S32.HI R18, RZ, 0x1f, R18 ;  /* 0x0000001fff127819 */ /* 0x020fe20000011412 */
[----:B------:R-:W-:Y:S01]  /*1d10*/  IMAD.IADD R172, R171, 0x1, R168 ;  /* 0x00000001abac7824 */ /* 0x000fe200078e02a8 */
[C---:B------:R-:W-:Y:S01]  /*1d20*/  IADD3 R213, R106.reuse, 0x80, RZ ;  /* 0x000000806ad57810 */ /* 0x040fe20007ffe0ff */
[----:B------:R-:W-:Y:S01]  /*1d30*/  STL [R1+0xb8], R13 ;  /* 0x0000b80d01007387 */ /* 0x000fe20000100800 */
[----:B-1----:R-:W-:Y:S01]  /*1d40*/  SHF.R.S32.HI R15, RZ, 0x1f, R15 ;  /* 0x0000001fff0f7819 */ /* 0x002fe2000001140f */
[----:B------:R-:W-:Y:S01]  /*1d50*/  IMAD.IADD R176, R175, 0x1, R171 ;  /* 0x00000001afb07824 */ /* 0x000fe200078e02ab */
[----:B------:R-:W-:Y:S01]  /*1d60*/  IADD3 R212, R106, 0xa0, RZ ;  /* 0x000000a06ad47810 */ /* 0x000fe20007ffe0ff */
[----:B------:R-:W-:Y:S01]  /*1d70*/  STL [R1+0xb0], R11 ;  /* 0x0000b00b01007387 */ /* 0x000fe20000100800 */
[----:B--2---:R-:W-:Y:S01]  /*1d80*/  SHF.R.S32.HI R4, RZ, 0x1f, R17 ;  /* 0x0000001fff047819 */ /* 0x004fe20000011411 */
[----:B------:R-:W-:Y:S01]  /*1d90*/  IMAD.IADD R170, R170, 0x1, R178 ;  /* 0x00000001aaaa7824 */ /* 0x000fe200078e02b2 */
[----:B------:R-:W-:Y:S01]  /*1da0*/  LOP3.LUT R221, R221, 0xfffffff8, RZ, 0xc0, !PT ;  /* 0xfffffff8dddd7812 */ /* 0x000fe200078ec0ff */
[----:B------:R-:W-:Y:S01]  /*1db0*/  STL [R1+0xac], R10 ;  /* 0x0000ac0a01007387 */ /* 0x000fe20000100800 */
[----:B---3--:R-:W-:Y:S01]  /*1dc0*/  SHF.R.S32.HI R12, RZ, 0x1f, R12 ;  /* 0x0000001fff0c7819 */ /* 0x008fe2000001140c */
[----:B------:R-:W-:Y:S01]  /*1dd0*/  IMAD.IADD R171, R171, 0x1, R169 ;  /* 0x00000001abab7824 */ /* 0x000fe200078e02a9 */
[----:B------:R-:W-:Y:S01]  /*1de0*/  SHF.R.S32.HI R249, RZ, 0x1f, R248 ;  /* 0x0000001ffff97819 */ /* 0x000fe200000114f8 */
[----:B------:R1:W-:Y:S01]  /*1df0*/  STL [R1+0x138], R4 ;  /* 0x0001380401007387 */ /* 0x0003e20000100800 */
[----:B------:R-:W-:-:S02]  /*1e00*/  SHF.R.S32.HI R3, RZ, 0x1f, R16 ;  /* 0x0000001fff037819 */ /* 0x000fc40000011410 */
[----:B------:R-:W-:Y:S01]  /*1e10*/  SHF.R.S32.HI R107, RZ, 0x1f, R106 ;  /* 0x0000001fff6b7819 */ /* 0x000fe2000001146a */
[----:B------:R-:W-:Y:S01]  /*1e20*/  STL [R1+0xa4], R8 ;  /* 0x0000a40801007387 */ /* 0x000fe20000100800 */
[----:B----4-:R-:W-:Y:S02]  /*1e30*/  SHF.R.S32.HI R9, RZ, 0x1f, R9 ;  /* 0x0000001fff097819 */ /* 0x010fe40000011409 */
[----:B------:R-:W-:Y:S01]  /*1e40*/  SHF.R.S32.HI R247, RZ, 0x1f, R214 ;  /* 0x0000001ffff77819 */ /* 0x000fe200000114d6 */
[----:B------:R2:W-:Y:S01]  /*1e50*/  STL [R1+0x134], R3 ;  /* 0x0001340301007387 */ /* 0x0005e20000100800 */
[----:B------:R-:W-:Y:S02]  /*1e60*/  SHF.R.S32.HI R246, RZ, 0x1f, R213 ;  /* 0x0000001ffff67819 */ /* 0x000fe400000114d5 */
[----:B------:R-:W-:Y:S01]  /*1e70*/  SHF.R.S32.HI R245, RZ, 0x1f, R212 ;  /* 0x0000001ffff57819 */ /* 0x000fe200000114d4 */
[----:B------:R-:W-:Y:S01]  /*1e80*/  STL [R1+0xa0], R7 ;  /* 0x0000a00701007387 */ /* 0x000fe20000100800 */
[----:B------:R-:W-:-:S02]  /*1e90*/  SHF.R.S32.HI R244, RZ, 0x1f, R222 ;  /* 0x0000001ffff47819 */ /* 0x000fc400000114de */
[----:B------:R-:W-:Y:S01]  /*1ea0*/  SHF.R.S32.HI R243, RZ, 0x1f, R221 ;  /* 0x0000001ffff37819 */ /* 0x000fe200000114dd */
[----:B------:R-:W-:Y:S01]  /*1eb0*/  STL [R1+0x160], R27 ;  /* 0x0001601b01007387 */ /* 0x000fe20000100800 */
[C---:B------:R-:W-:Y:S02]  /*1ec0*/  IADD3 R189, R178.reuse, 0x800, RZ ;  /* 0x00000800b2bd7810 */ /* 0x040fe40007ffe0ff */
[C---:B------:R-:W-:Y:S01]  /*1ed0*/  IADD3 R188, R178.reuse, 0x1000, RZ ;  /* 0x00001000b2bc7810 */ /* 0x040fe20007ffe0ff */
[----:B------:R-:W-:Y:S01]  /*1ee0*/  STL [R1+0x154], R24 ;  /* 0x0001541801007387 */ /* 0x000fe20000100800 */
[C---:B------:R-:W-:Y:S02]  /*1ef0*/  IADD3 R187, R178.reuse, 0x1800, RZ ;  /* 0x00001800b2bb7810 */ /* 0x040fe40007ffe0ff */
[----:B------:R-:W-:Y:S01]  /*1f00*/  IADD3 R186, R178, 0x2000, RZ ;  /* 0x00002000b2ba7810 */ /* 0x000fe20007ffe0ff */
[----:B------:R-:W-:Y:S01]  /*1f10*/  STL [R1+0x148], R21 ;  /* 0x0001481501007387 */ /* 0x000fe20000100800 */
[----:B-1----:R-:W-:-:S02]  /*1f20*/  SHF.R.S32.HI R4, RZ, 0x1f, R14 ;  /* 0x0000001fff047819 */ /* 0x002fc4000001140e */
[C---:B------:R-:W-:Y:S01]  /*1f30*/  IADD3 R185, R178.reuse, 0x2800, RZ ;  /* 0x00002800b2b97810 */ /* 0x040fe20007ffe0ff */
[----:B------:R-:W-:Y:S01]  /*1f40*/  STL [R1+0x13c], R18 ;  /* 0x00013c1201007387 */ /* 0x000fe20000100800 */
[C---:B------:R-:W-:Y:S02]  /*1f50*/  IADD3 R184, R178.reuse, 0x3000, RZ ;  /* 0x00003000b2b87810 */ /* 0x040fe40007ffe0ff */
[C---:B------:R-:W-:Y:S01]  /*1f60*/  IADD3 R183, R178.reuse, 0x3800, RZ ;  /* 0x00003800b2b77810 */ /* 0x040fe20007ffe0ff */
[----:B------:R1:W-:Y:S01]  /*1f70*/  STL [R1+0x12c], R4 ;  /* 0x00012c0401007387 */ /* 0x0003e20000100800 */
[----:B--2---:R-:W-:Y:S02]  /*1f80*/  SHF.R.S32.HI R3, RZ, 0x1f, R13 ;  /* 0x0000001fff037819 */ /* 0x004fe4000001140d */
[C---:B------:R-:W-:Y:S01]  /*1f90*/  IADD3 R182, R178.reuse, 0x4000, RZ ;  /* 0x00004000b2b67810 */ /* 0x040fe20007ffe0ff */
[----:B------:R-:W-:Y:S01]  /*1fa0*/  STL [R1+0x130], R15 ;  /* 0x0001300f01007387 */ /* 0x000fe20000100800 */
[----:B------:R-:W-:-:S02]  /*1fb0*/  IADD3 R181, R178, 0x4800, RZ ;  /* 0x00004800b2b57810 */ /* 0x000fc40007ffe0ff */
[C---:B------:R-:W-:Y:S01]  /*1fc0*/  IADD3 R180, R178.reuse, 0x5000, RZ ;  /* 0x00005000b2b47810 */ /* 0x040fe20007ffe0ff */
[----:B------:R2:W-:Y:S01]  /*1fd0*/  STL [R1+0x128], R3 ;  /* 0x0001280301007387 */ /* 0x0005e20000100800 */
[----:B------:R-:W-:-:S03]  /*1fe0*/  IADD3 R179, R178, 0x5800, RZ ;  /* 0x00005800b2b37810 */ /* 0x000fc60007ffe0ff */
[----:B------:R-:W-:Y:S04]  /*1ff0*/  STL [R1+0x124], R12 ;  /* 0x0001240c01007387 */ /* 0x000fe80000100800 */
[----:B------:R-:W-:Y:S01]  /*2000*/  STL [R1+0x118], R9 ;  /* 0x0001180901007387 */ /* 0x000fe20000100800 */
[----:B-1----:R-:W-:-:S05]  /*2010*/  SHF.R.S32.HI R4, RZ, 0x1f, R11 ;  /* 0x0000001fff047819 */ /* 0x002fca000001140b */
[----:B------:R1:W-:Y:S01]  /*2020*/  STL [R1+0x120], R4 ;  /* 0x0001200401007387 */ /* 0x0003e20000100800 */
[----:B--2---:R-:W-:-:S05]  /*2030*/  SHF.R.S32.HI R3, RZ, 0x1f, R10 ;  /* 0x0000001fff037819 */ /* 0x004fca000001140a */
[----:B------:R2:W-:Y:S01]  /*2040*/  STL [R1+0x11c], R3 ;  /* 0x00011c0301007387 */ /* 0x0005e20000100800 */
[----:B-1----:R-:W-:-:S05]  /*2050*/  SHF.R.S32.HI R4, RZ, 0x1f, R8 ;  /* 0x0000001fff047819 */ /* 0x002fca0000011408 */
[----:B------:R1:W-:Y:S01]  /*2060*/  STL [R1+0x114], R4 ;  /* 0x0001140401007387 */ /* 0x0003e20000100800 */
[----:B--2---:R-:W-:-:S05]  /*2070*/  SHF.R.S32.HI R3, RZ, 0x1f, R7 ;  /* 0x0000001fff037819 */ /* 0x004fca0000011407 */
[----:B------:R2:W-:Y:S01]  /*2080*/  STL [R1+0x110], R3 ;  /* 0x0001100301007387 */ /* 0x0005e20000100800 */
[----:B-1----:R-:W-:-:S05]  /*2090*/  LEA R4, R6, 0x80, 0x1 ;  /* 0x0000008006047811 */ /* 0x002fca00078e08ff */
[C---:B------:R-:W-:Y:S01]  /*20a0*/  IMAD.IADD R2, R4.reuse, 0x1, R5 ;  /* 0x0000000104027824 */ /* 0x040fe200078e0205 */
[----:B------:R1:W-:Y:S01]  /*20b0*/  STL [R1+0x8c], R4 ;  /* 0x00008c0401007387 */ /* 0x0003e20000100800 */
[C---:B------:R-:W-:Y:S01]  /*20c0*/  IMAD.IADD R6, R4.reuse, 0x1, R0 ;  /* 0x0000000104067824 */ /* 0x040fe200078e0200 */
[C---:B--2---:R-:W-:Y:S02]  /*20d0*/  IADD3 R3, R4.reuse, -0x10, RZ ;  /* 0xfffffff004037810 */ /* 0x044fe40007ffe0ff */
[----:B------:R-:W-:Y:S01]  /*20e0*/  @P5 IADD3 R3, R4, 0x10, RZ ;  /* 0x0000001004035810 */ /* 0x000fe20007ffe0ff */
[----:B------:R2:W-:Y:S04]  /*20f0*/  STL [R1+0x98], R2 ;  /* 0x0000980201007387 */ /* 0x0005e80000100800 */
[----:B------:R3:W-:Y:S04]  /*2100*/  STL [R1+0x90], R3 ;  /* 0x0000900301007387 */ /* 0x0007e80000100800 */
[----:B------:R4:W-:Y:S01]  /*2110*/  STL [R1+0xfc], R6 ;  /* 0x0000fc0601007387 */ /* 0x0009e20000100800 */
[----:B-1----:R-:W-:-:S02]  /*2120*/  IMAD.IADD R4, R0, 0x1, R2 ;  /* 0x0000000100047824 */ /* 0x002fc400078e0202 */
[----:B--2---:R-:W-:-:S03]  /*2130*/  IMAD.IADD R2, R5, 0x1, R3 ;  /* 0x0000000105027824 */ /* 0x004fc600078e0203 */
[----:B------:R4:W-:Y:S01]  /*2140*/  STL [R1+0xf8], R4 ;  /* 0x0000f80401007387 */ /* 0x0009e20000100800 */
[----:B---3--:R-:W-:-:S03]  /*2150*/  IMAD.IADD R3, R0, 0x1, R3 ;  /* 0x0000000100037824 */ /* 0x008fc600078e0203 */
[----:B------:R4:W-:Y:S01]  /*2160*/  STL [R1+0x94], R2 ;  /* 0x0000940201007387 */ /* 0x0009e20000100800 */
[----:B------:R-:W-:-:S03]  /*2170*/  IMAD.IADD R0, R0, 0x1, R2 ;  /* 0x0000000100007824 */ /* 0x000fc600078e0202 */
[----:B------:R4:W-:Y:S04]  /*2180*/  STL [R1+0xf4], R3 ;  /* 0x0000f40301007387 */ /* 0x0009e80000100800 */
[----:B------:R4:W-:Y:S02]  /*2190*/  STL [R1+0xf0], R0 ;  /* 0x0000f00001007387 */ /* 0x0009e40000100800 */
.L_x_903:
[----:B------:R-:W-:Y:S01]  /*21a0*/  ISETP.NE.U32.AND P0, PT, RZ, c[0x0][0x370], PT ;  /* 0x0000dc00ff007a0c */ /* 0x000fe20003f05070 */
[----:B------:R-:W-:Y:S01]  /*21b0*/  IMAD.MOV.U32 R18, RZ, RZ, 0x4 ;  /* 0x00000004ff127424 */ /* 0x000fe200078e00ff */
[----:B------:R-:W-:Y:S01]  /*21c0*/  ISETP.NE.U32.AND P4, PT, RZ, c[0x0][0x358], PT ;  /* 0x0000d600ff007a0c */ /* 0x000fe20003f85070 */
[----:B----4-:R-:W-:Y:S01]  /*21d0*/  IMAD.MOV.U32 R2, RZ, RZ, RZ ;  /* 0x000000ffff027224 */ /* 0x010fe200078e00ff */
[----:B------:R-:W-:Y:S01]  /*21e0*/  ISETP.NE.AND.EX P0, PT, RZ, c[0x0][0x374], PT, P0 ;  /* 0x0000dd00ff007a0c */ /* 0x000fe20003f05300 */
[----:B------:R-:W-:Y:S01]  /*21f0*/  IMAD.MOV.U32 R72, RZ, RZ, RZ ;  /* 0x000000ffff487224 */ /* 0x000fe200078e00ff */
[----:B------:R-:W-:Y:S01]  /*2200*/  ISETP.NE.AND.EX P4, PT, RZ, c[0x0][0x35c], PT, P4 ;  /* 0x0000d700ff007a0c */ /* 0x000fe20003f85340 */
[----:B------:R-:W-:Y:S01]  /*2210*/  IMAD.MOV.U32 R17, RZ, RZ, RZ ;  /* 0x000000ffff117224 */ /* 0x000fe200078e00ff */
[----:B------:R-:W-:Y:S01]  /*2220*/  ISETP.NE.U32.AND P3, PT, RZ, c[0x0][0x350], PT ;  /* 0x0000d400ff007a0c */ /* 0x000fe20003f65070 */
[----:B------:R-:W-:Y:S01]  /*2230*/  IMAD.WIDE R6, R239, R18, c[0x0][0x350] ;  /* 0x0000d400ef067625 */ /* 0x000fe200078e0212 */
[----:B------:R-:W-:-:S02]  /*2240*/  ISETP.NE.U32.AND P2, PT, RZ, c[0x0][0x348], PT ;  /* 0x0000d200ff007a0c */ /* 0x000fc40003f45070 */
[----:B------:R-:W-:Y:S02]  /*2250*/  ISETP.NE.AND.EX P3, PT, RZ, c[0x0][0x354], PT, P3 ;  /* 0x0000d500ff007a0c */ /* 0x000fe40003f65330 */
[----:B------:R-:W-:-:S03]  /*2260*/  ISETP.NE.AND.EX P2, PT, RZ, c[0x0][0x34c], PT, P2 ;  /* 0x0000d300ff007a0c */ /* 0x000fc60003f45320 */
[----:B------:R-:W-:-:S05]  /*2270*/  @P0 IMAD.WIDE R4, R239, R18, c[0x0][0x370] ;  /* 0x0000dc00ef040625 */ /* 0x000fca00078e0212 */
[----:B------:R1:W2:Y:S01]  /*2280*/  @P0 LDG.E R2, [R4.64] ;  /* 0x0000000a04020981 */ /* 0x0002a2000c1e1900 */
[----:B------:R-:W-:Y:S02]  /*2290*/  IMAD.MOV.U32 R0, RZ, RZ, RZ ;  /* 0x000000ffff007224 */ /* 0x000fe400078e00ff */
[CC--:B------:R-:W-:Y:S01]  /*22a0*/  IMAD.WIDE R10, R239.reuse, R18.reuse, c[0x0][0x348] ;  /* 0x0000d200ef0a7625 */ /* 0x0c0fe200078e0212 */
[----:B------:R-:W3:Y:S04]  /*22b0*/  @P3 LDG.E R17, [R6.64] ;  /* 0x0000000a06113981 */ /* 0x000ee8000c1e1900 */
[----:B------:R-:W4:Y:S01]  /*22c0*/  @P2 LDG.E R0, [R10.64] ;  /* 0x0000000a0a002981 */ /* 0x000f22000c1e1900 */
[----:B-1----:R-:W-:-:S05]  /*22d0*/  IMAD.WIDE R4, R239, R18, c[0x0][0x358] ;  /* 0x0000d600ef047625 */ /* 0x002fca00078e0212 */
[----:B------:R-:W4:Y:S01]  /*22e0*/  @P4 LDG.E R72, [R4.64] ;  /* 0x0000000a04484981 */ /* 0x000f22000c1e1900 */
[----:B------:R-:W-:-:S04]  /*22f0*/  ISETP.NE.U32.AND P1, PT, RZ, c[0x0][0x360], PT ;  /* 0x0000d800ff007a0c */ /* 0x000fc80003f25070 */
[----:B------:R-:W-:Y:S02]  /*2300*/  ISETP.NE.AND.EX P1, PT, RZ, c[0x0][0x364], PT, P1 ;  /* 0x0000d900ff007a0c */ /* 0x000fe40003f25310 */
[----:B------:R-:W-:Y:S01]  /*2310*/  MOV R13, c[0x0][0x168] ;  /* 0x00005a00000d7a02 */ /* 0x000fe20000000f00 */
[----:B------:R-:W-:Y:S01]  /*2320*/  YIELD ;  /* 0x0000000000007946 */ /* 0x000fe20003800000 */
[----:B------:R-:W-:Y:S02]  /*2330*/  ULDC UR5, c[0x0][0x2ac] ;  /* 0x0000ab0000057ab9 */ /* 0x000fe40000000800 */
[----:B------:R-:W-:-:S07]  /*2340*/  ULDC UR4, c[0x0][0x1d0] ;  /* 0x0000740000047ab9 */ /* 0x000fce0000000800 */
[----:B------:R-:W-:Y:S01]  /*2350*/  @P1 IMAD.WIDE R8, R239, R18, c[0x0][0x360] ;  /* 0x0000d800ef081625 */ /* 0x000fe200078e0212 */
[----:B------:R-:W-:-:S04]  /*2360*/  UIMAD UR4, UR5, UR4, URZ ;  /* 0x00000004050472a4 */ /* 0x000fc8000f8e023f */
[----:B------:R1:W5:Y:S01]  /*2370*/  @P1 LDG.E R13, [R8.64] ;  /* 0x0000000a080d1981 */ /* 0x000362000c1e1900 */
[----:B------:R-:W-:Y:S02]  /*2380*/  IMAD.MOV.U32 R210, RZ, RZ, c[0x0][0x228] ;  /* 0x00008a00ffd27624 */ /* 0x000fe400078e00ff */
[----:B-1----:R-:W-:-:S05]  /*2390*/  IMAD.U32 R8, RZ, RZ, UR7 ;  /* 0x00000007ff087e24 */ /* 0x002fca000f8e00ff */
[----:B------:R-:W-:Y:S01]  /*23a0*/  IADD3 R144, P0, R8, 0x48, RZ ;  /* 0x0000004808907810 */ /* 0x000fe20007f1e0ff */
[----:B------:R-:W-:-:S03]  /*23b0*/  IMAD.U32 R8, RZ, RZ, UR4 ;  /* 0x00000004ff087e24 */ /* 0x000fc6000f8e00ff */
[----:B------:R-:W-:Y:S01]  /*23c0*/  IADD3.X R145, RZ, UR6, RZ, P0, !PT ;  /* 0x00000006ff917c10 */ /* 0x000fe200087fe4ff */
[----:B--2---:R-:W-:Y:S01]  /*23d0*/  STL [R1+0x48], R2 ;  /* 0x0000480201007387 */ /* 0x004fe20000100800 */
[----:B---3--:R-:W-:-:S03]  /*23e0*/  IMAD.IADD R3, R17, 0x1, R2 ;  /* 0x0000000111037824 */ /* 0x008fc600078e0202 */
[----:B----4-:R1:W-:Y:S04]  /*23f0*/  STL [R1+0x4c], R0 ;  /* 0x00004c0001007387 */ /* 0x0103e80000100800 */
[----:B------:R2:W-:Y:S04]  /*2400*/  STL [R1+0x50], R3 ;  /* 0x0000500301007387 */ /* 0x0005e80000100800 */
[----:B------:R3:W-:Y:S01]  /*2410*/  STL [R1+0x54], R72 ;  /* 0x0000544801007387 */ /* 0x0007e20000100800 */
[C---:B-1----:R-:W-:Y:S02]  /*2420*/  LOP3.LUT R0, R238.reuse, 0xff000000, RZ, 0xc0, !PT ;  /* 0xff000000ee007812 */ /* 0x042fe400078ec0ff */
[----:B--2---:R-:W-:-:S02]  /*2430*/  LOP3.LUT R3, R238, 0xff0000, RZ, 0xc0, !PT ;  /* 0x00ff0000ee037812 */ /* 0x004fc400078ec0ff */
[----:B------:R-:W-:-:S04]  /*2440*/  SHF.R.U32.HI R0, RZ, 0x8, R0 ;  /* 0x00000008ff007819 */ /* 0x000fc80000011600 */
[----:B------:R-:W-:Y:S01]  /*2450*/  LEA.HI R12, R3, R0, RZ, 0x10 ;  /* 0x00000000030c7211 */ /* 0x000fe200078f80ff */
[----:B------:R-:W-:Y:S05]  /*2460*/  @P1 BRA `(.L_x_700) ;  /* 0x0000004000001947 */ /* 0x000fea0003800000 */
[----:B------:R-:W-:Y:S05]  /*2470*/  @!P2 BRA `(.L_x_700) ;  /* 0x000000300000a947 */ /* 0x000fea0003800000 */
[----:B------:R1:W2:Y:S04]  /*2480*/  LDG.E R0, [R10.64] ;  /* 0x0000000a0a007981 */ /* 0x0002a8000c1e1900 */
[----:B-1----:R-:W2:Y:S02]  /*2490*/  LDG.E R10, [R10.64+0x4] ;  /* 0x0000040a0a0a7981 */ /* 0x002ea4000c1e1900 */
[----:B--2--5:R-:W-:-:S05]  /*24a0*/  IADD3 R13, -R0, R10, RZ ;  /* 0x0000000a000d7210 */ /* 0x024fca0007ffe1ff */
.L_x_700:
[----:B-----5:R1:W-:Y:S01]  /*24b0*/  STL [R1+0x58], R13 ;  /* 0x0000580d01007387 */ /* 0x0203e20000100800 */
[----:B------:R-:W-:-:S04]  /*24c0*/  ISETP.NE.U32.AND P0, PT, RZ, c[0x0][0x368], PT ;  /* 0x0000da00ff007a0c */ /* 0x000fc80003f05070 */
[----:B------:R-:W-:-:S13]  /*24d0*/  ISETP.NE.AND.EX P0, PT, RZ, c[0x0][0x36c], PT, P0 ;  /* 0x0000db00ff007a0c */ /* 0x000fda0003f05300 */
[----:B------:R-:W-:Y:S05]  /*24e0*/  @!P0 BRA `(.L_x_701) ;  /* 0x0000003000008947 */ /* 0x000fea0003800000 */
[----:B------:R-:W-:-:S06]  /*24f0*/  IMAD.WIDE R8, R239, R18, c[0x0][0x368] ;  /* 0x0000da00ef087625 */ /* 0x000fcc00078e0212 */
[----:B------:R2:W5:Y:S01]  /*2500*/  LDG.E R8, [R8.64] ;  /* 0x0000000a08087981 */ /* 0x000562000c1e1900 */
[----:B------:R-:W-:Y:S05]  /*2510*/  BRA `(.L_x_702) ;  /* 0x0000004000007947 */ /* 0x000fea0003800000 */
.L_x_701:
[----:B------:R-:W-:Y:S05]  /*2520*/  @!P3 BRA `(.L_x_702) ;  /* 0x000000300000b947 */ /* 0x000fea0003800000 */
[----:B------:R2:W4:Y:S04]  /*2530*/  LDG.E R8, [R6.64] ;  /* 0x0000000a06087981 */ /* 0x000528000c1e1900 */
[----:B--2---:R-:W4:Y:S02]  /*2540*/  LDG.E R6, [R6.64+0x4] ;  /* 0x0000040a06067981 */ /* 0x004f24000c1e1900 */
[----:B----4-:R-:W-:Y:S02]  /*2550*/  IADD3 R8, -R8, R6, RZ ;  /* 0x0000000608087210 */ /* 0x010fe40007ffe1ff */
.L_x_702:
[----:B------:R-:W-:Y:S01]  /*2560*/  ISETP.NE.U32.AND P0, PT, RZ, c[0x0][0x378], PT ;  /* 0x0000de00ff007a0c */ /* 0x000fe20003f05070 */
[----:B------:R-:W4:Y:S03]  /*2570*/  LDL R7, [R1+0x104] ;  /* 0x0001040001077983 */ /* 0x000f260000100800 */
[----:B------:R-:W-:Y:S01]  /*2580*/  ISETP.NE.AND.EX P0, PT, RZ, c[0x0][0x37c], PT, P0 ;  /* 0x0000df00ff007a0c */ /* 0x000fe20003f05300 */
[----:B--2---:R1:W2:Y:S01]  /*2590*/  @P4 LDG.E R6, [R4.64] ;  /* 0x0000000a04064981 */ /* 0x0042a2000c1e1900 */
[----:B-----5:R-:W-:-:S03]  /*25a0*/  IMAD.MOV.U32 R0, RZ, RZ, R8 ;  /* 0x000000ffff007224 */ /* 0x020fc600078e0008 */
[----:B------:R1:W2:Y:S08]  /*25b0*/  @P4 LDG.E R3, [R4.64+0x4] ;  /* 0x0000040a04034981 */ /* 0x0002b0000c1e1900 */
[----:B-1----:R-:W-:-:S05]  /*25c0*/  @P0 IMAD.WIDE R4, R239, R18, c[0x0][0x378] ;  /* 0x0000de00ef040625 */ /* 0x002fca00078e0212 */
[----:B---3--:R1:W3:Y:S01]  /*25d0*/  @P0 LDG.E R0, [R4.64] ;  /* 0x0000000a04000981 */ /* 0x0082e2000c1e1900 */
[----:B------:R-:W-:-:S05]  /*25e0*/  IMAD.IADD R9, R8, 0x1, -R2 ;  /* 0x0000000108097824 */ /* 0x000fca00078e0a02 */
[----:B------:R2:W-:Y:S01]  /*25f0*/  STL [R1+0x5c], R9 ;  /* 0x00005c0901007387 */ /* 0x0005e20000100800 */
[----:B-1----:R-:W-:Y:S02]  /*2600*/  IMAD.MOV.U32 R4, RZ, RZ, c[0x0][0x2c4] ;  /* 0x0000b100ff047624 */ /* 0x002fe400078e00ff */
[----:B------:R-:W-:-:S03]  /*2610*/  IMAD.MOV.U32 R5, RZ, RZ, c[0x0][0x32c] ;  /* 0x0000cb00ff057624 */ /* 0x000fc600078e00ff */
[----:B------:R-:W-:Y:S02]  /*2620*/  ISETP.NE.AND P1, PT, R4, 0x1, PT ;  /* 0x000000010400780c */ /* 0x000fe40003f25270 */
[----:B------:R-:W-:Y:S01]  /*2630*/  ISETP.GE.AND P2, PT, R5, 0x1, PT ;  /* 0x000000010500780c */ /* 0x000fe20003f46270 */
[----:B----4-:R-:W-:-:S05]  /*2640*/  IMAD.SHL.U32 R237, R7, 0x80, RZ ;  /* 0x0000008007ed7824 */ /* 0x010fca00078e00ff */
[----:B------:R-:W-:Y:S01]  /*2650*/  IADD3 R2, R237, 0x7f, RZ ;  /* 0x0000007fed027810 */ /* 0x000fe20007ffe0ff */
[----:B--2---:R-:W-:-:S04]  /*2660*/  @P4 IMAD.IADD R210, R3, 0x1, -R6 ;  /* 0x0000000103d24824 */ /* 0x004fc800078e0a06 */
[----:B------:R-:W-:-:S04]  /*2670*/  @P1 IMAD.HI.U32 R4, R2, c[0x0][0x2c8], RZ ;  /* 0x0000b20002041a27 */ /* 0x000fc800078e00ff */
[----:B------:R-:W-:Y:S01]  /*2680*/  IMAD.IADD R211, R9, 0x1, R210 ;  /* 0x0000000109d37824 */ /* 0x000fe200078e02d2 */
[----:B------:R-:W-:-:S04]  /*2690*/  @P1 SHF.R.U32.HI R2, RZ, c[0x0][0x2cc], R4 ;  /* 0x0000b300ff021a19 */ /* 0x000fc80000011604 */
[----:B------:R1:W-:Y:S01]  /*26a0*/  STL.64 [R1+0x60], R210 ;  /* 0x000060d201007387 */ /* 0x0003e20000100a00 */
[----:B------:R-:W-:Y:S02]  /*26b0*/  IADD3 R3, R211, 0x3f, RZ ;  /* 0x0000003fd3037810 */ /* 0x000fe40007ffe0ff */
[----:B------:R-:W-:Y:S02]  /*26c0*/  IADD3 R2, R2, 0x1, R211 ;  /* 0x0000000102027810 */ /* 0x000fe40007ffe0d3 */
[----:B------:R-:W-:-:S04]  /*26d0*/  SHF.R.S32.HI R4, RZ, 0x1f, R3 ;  /* 0x0000001fff047819 */ /* 0x000fc80000011403 */
[----:B------:R-:W-:Y:S01]  /*26e0*/  LEA.HI R3, R4, R3, RZ, 0x6 ;  /* 0x0000000304037211 */ /* 0x000fe200078f30ff */
[----:B------:R-:W-:-:S03]  /*26f0*/  IMAD.IADD R4, R2, 0x1, -R13 ;  /* 0x0000000102047824 */ /* 0x000fc600078e0a0d */
[----:B------:R-:W-:Y:S02]  /*2700*/  SHF.R.S32.HI R16, RZ, 0x6, R3 ;  /* 0x00000006ff107819 */ /* 0x000fe40000011403 */
[----:B------:R-:W-:Y:S01]  /*2710*/  IADD3 R3, R4, c[0x0][0x328], RZ ;  /* 0x0000ca0004037a10 */ /* 0x000fe20007ffe0ff */
[----:B---3--:R1:W-:Y:S01]  /*2720*/  STL [R1+0x68], R0 ;  /* 0x0000680001007387 */ /* 0x0083e20000100800 */
        /* <DEDUP_REMOVED lines=11> */
.L_x_705:
[----:B------:R-:W-:-:S13]  /*27e0*/  ISETP.NE.AND P0, PT, R5, 0x1, PT ;  /* 0x000000010500780c */ /* 0x000fda0003f05270 */
[----:B------:R-:W-:-:S05]  /*27f0*/  @P0 IMAD.HI.U32 R4, R2, c[0x0][0x330], RZ ;  /* 0x0000cc0002040a27 */ /* 0x000fca00078e00ff */
[----:B------:R-:W-:Y:S02]  /*2800*/  @P0 SHF.R.U32.HI R2, RZ, c[0x0][0x334], R4 ;  /* 0x0000cd00ff020a19 */ /* 0x000fe40000011604 */
.L_x_706:
[----:B------:R-:W-:Y:S05]  /*2810*/  BSYNC B0 ;  /* 0x0000000000007941 */ /* 0x000fea0003800000 */
.L_x_704:
[----:B------:R-:W-:-:S05]  /*2820*/  IMAD R2, R2, R5, c[0x0][0x32c] ;  /* 0x0000cb0002027624 */ /* 0x000fca00078e0205 */
[----:B------:R-:W-:-:S04]  /*2830*/  IMNMX R3, R3, R2, PT ;  /* 0x0000000203037217 */ /* 0x000fc80003800200 */
.L_x_703:
[----:B------:R-:W-:Y:S01]  /*2840*/  IADD3 R3, R3, 0x3f, RZ ;  /* 0x0000003f03037810 */ /* 0x000fe20007ffe0ff */
[----:B------:R-:W-:-:S03]  /*2850*/  @P1 IMAD.HI.U32 R4, R237, c[0x0][0x2c8], RZ ;  /* 0x0000b200ed041a27 */ /* 0x000fc600078e00ff */
[----:B------:R-:W-:Y:S01]  /*2860*/  SHF.R.S32.HI R11, RZ, 0x1f, R3 ;  /* 0x0000001fff0b7819 */ /* 0x000fe20000011403 */
[----:B------:R-:W-:Y:S01]  /*2870*/  IMAD.MOV.U32 R2, RZ, RZ, R237 ;  /* 0x000000ffff027224 */ /* 0x000fe200078e00ed */
[----:B------:R-:W-:Y:S02]  /*2880*/  @P1 SHF.R.U32.HI R2, RZ, c[0x0][0x2cc], R4 ;  /* 0x0000b300ff021a19 */ /* 0x000fe40000011604 */
[----:B------:R-:W-:Y:S02]  /*2890*/  LEA.HI R11, R11, R3, RZ, 0x6 ;  /* 0x000000030b0b7211 */ /* 0x000fe400078f30ff */
[----:B------:R-:W-:Y:S02]  /*28a0*/  IADD3 R2, R2, R211, -R13 ;  /* 0x000000d302027210 */ /* 0x000fe40007ffe80d */
[----:B------:R-:W-:Y:S02]  /*28b0*/  SHF.R.S32.HI R11, RZ, 0x6, R11 ;  /* 0x00000006ff0b7819 */ /* 0x000fe4000001140b */
[----:B------:R-:W-:-:S02]  /*28c0*/  IADD3 R3, R2, -c[0x0][0x324], RZ ;  /* 0x8000c90002037a10 */ /* 0x000fc40007ffe0ff */
        /* <DEDUP_REMOVED lines=11> */
.L_x_709:
[----:B------:R-:W-:-:S13]  /*2980*/  ISETP.NE.AND P0, PT, R5, 0x1, PT ;  /* 0x000000010500780c */ /* 0x000fda0003f05270 */
[----:B------:R-:W-:-:S05]  /*2990*/  @P0 IMAD.HI.U32 R4, R2, c[0x0][0x330], RZ ;  /* 0x0000cc0002040a27 */ /* 0x000fca00078e00ff */
[----:B------:R-:W-:Y:S02]  /*29a0*/  @P0 SHF.R.U32.HI R2, RZ, c[0x0][0x334], R4 ;  /* 0x0000cd00ff020a19 */ /* 0x000fe40000011604 */
.L_x_710:
[----:B------:R-:W-:Y:S05]  /*29b0*/  BSYNC B0 ;  /* 0x0000000000007941 */ /* 0x000fea0003800000 */
.L_x_708:
[----:B------:R-:W-:-:S05]  /*29c0*/  IMAD R2, R2, c[0x0][0x32c], RZ ;  /* 0x0000cb0002027a24 */ /* 0x000fca00078e02ff */
[----:B------:R-:W-:-:S04]  /*29d0*/  IMNMX R3, R3, R2, !PT ;  /* 0x0000000203037217 */ /* 0x000fc80007800200 */
.L_x_707:
[----:B------:R-:W-:Y:S01]  /*29e0*/  SHF.R.S32.HI R10, RZ, 0x1f, R3 ;  /* 0x0000001fff0a7819 */ /* 0x000fe20000011403 */
[----:B------:R-:W-:Y:S01]  /*29f0*/  BSSY B0, `(.L_x_711) ;  /* 0x000002a000007945 */ /* 0x000fe20003800000 */
[----:B------:R-:W-:Y:S02]  /*2a00*/  LOP3.LUT R19, R12, 0xff, RZ, 0xc0, !PT ;  /* 0x000000ff0c137812 */ /* 0x000fe400078ec0ff */
[----:B------:R-:W-:Y:S01]  /*2a10*/  LEA.HI R10, R10, R3, RZ, 0x6 ;  /* 0x000000030a0a7211 */ /* 0x000fe200078f30ff */
[----:B------:R-:W-:Y:S01]  /*2a20*/  IMAD.MOV.U32 R3, RZ, RZ, RZ ;  /* 0x000000ffff037224 */ /* 0x000fe200078e00ff */
[----:B------:R-:W-:Y:S01]  /*2a30*/  SHF.R.U32.HI R2, RZ, 0x10, R12 ;  /* 0x00000010ff027819 */ /* 0x000fe2000001160c */
[----:B------:R2:W-:Y:S01]  /*2a40*/  STL [R1+0x80], R19 ;  /* 0x0000801301007387 */ /* 0x0005e20000100800 */
[----:B------:R-:W-:-:S03]  /*2a50*/  SHF.R.S32.HI R10, RZ, 0x6, R10 ;  /* 0x00000006ff0a7819 */ /* 0x000fc6000001140a */
[----:B------:R2:W-:Y:S01]  /*2a60*/  STL [R1+0x78], R2 ;  /* 0x0000780201007387 */ /* 0x0005e20000100800 */
[----:B------:R-:W-:-:S04]  /*2a70*/  IMNMX R10, RZ, R10, !PT ;  /* 0x0000000aff0a7217 */ /* 0x000fc80007800200 */
[----:B------:R-:W-:-:S13]  /*2a80*/  ISETP.GT.AND P0, PT, R11, R10, PT ;  /* 0x0000000a0b00720c */ /* 0x000fda0003f04270 */
[----:B------:R-:W-:Y:S05]  /*2a90*/  @!P0 BRA `(.L_x_712) ;  /* 0x000001f000008947 */ /* 0x000fea0003800000 */
[----:B------:R-:W-:-:S04]  /*2aa0*/  ISETP.NE.AND P0, PT, R2, RZ, PT ;  /* 0x000000ff0200720c */ /* 0x000fc80003f05270 */
[----:B--2---:R-:W-:-:S04]  /*2ab0*/  SEL R2, R2, c[0x0][0x338], P0 ;  /* 0x0000ce0002027a07 */ /* 0x004fc80000000000 */
[----:B------:R-:W-:Y:S02]  /*2ac0*/  IABS R4, R2 ;  /* 0x0000000200047213 */ /* 0x000fe40000000000 */
[----:B------:R-:W-:Y:S02]  /*2ad0*/  IADD3 R12, R2, -0x1, R11 ;  /* 0xffffffff020c7810 */ /* 0x000fe40007ffe00b */
[----:B------:R-:W2:Y:S03]  /*2ae0*/  I2F.RP R6, R4 ;  /* 0x0000000400067306 */ /* 0x000ea60000209400 */
[----:B------:R-:W-:-:S05]  /*2af0*/  IMAD.IADD R12, R12, 0x1, -R10 ;  /* 0x000000010c0c7824 */ /* 0x000fca00078e0a0a */
[----:B------:R-:W-:Y:S02]  /*2b00*/  IABS R15, R12 ;  /* 0x0000000c000f7213 */ /* 0x000fe40000000000 */
[----:B------:R-:W-:-:S04]  /*2b10*/  LOP3.LUT R12, R12, R2, RZ, 0x3c, !PT ;  /* 0x000000020c0c7212 */ /* 0x000fc800078e3cff */
[----:B------:R-:W-:Y:S01]  /*2b20*/  ISETP.GE.AND P1, PT, R12, RZ, PT ;  /* 0x000000ff0c00720c */ /* 0x000fe20003f26270 */
[----:B--2---:R-:W2:Y:S02]  /*2b30*/  MUFU.RCP R6, R6 ;  /* 0x0000000600067308 */ /* 0x004ea40000001000 */
[----:B--2---:R-:W-:-:S06]  /*2b40*/  IADD3 R6, R6, 0xffffffe, RZ ;  /* 0x0ffffffe06067810 */ /* 0x004fcc0007ffe0ff */
[----:B------:R-:W2:Y:S02]  /*2b50*/  F2I.FTZ.U32.TRUNC.NTZ R7, R6 ;  /* 0x0000000600077305 */ /* 0x000ea4000021f000 */
[----:B--2---:R-:W-:Y:S02]  /*2b60*/  IMAD.MOV R3, RZ, RZ, -R7 ;  /* 0x000000ffff037224 */ /* 0x004fe400078e0a07 */
[----:B------:R-:W-:Y:S02]  /*2b70*/  IMAD.MOV.U32 R6, RZ, RZ, RZ ;  /* 0x000000ffff067224 */ /* 0x000fe400078e00ff */
        /* <DEDUP_REMOVED lines=13> */
[----:B------:R-:W-:-:S13]  /*2c50*/  ISETP.GE.U32.AND P2, PT, R5, R4, PT ;  /* 0x000000040500720c */ /* 0x000fda0003f46070 */
[----:B------:R-:W-:-:S05]  /*2c60*/  @P2 IADD3 R3, R3, 0x1, RZ ;  /* 0x0000000103032810 */ /* 0x000fca0007ffe0ff */
[----:B------:R-:W-:Y:S01]  /*2c70*/  @!P1 IMAD.MOV R3, RZ, RZ, -R3 ;  /* 0x000000ffff039224 */ /* 0x000fe200078e0a03 */
[----:B------:R-:W-:Y:S02]  /*2c80*/  @!P0 LOP3.LUT R3, RZ, R2, RZ, 0x33, !PT ;  /* 0x00000002ff038212 */ /* 0x000fe400078e33ff */
.L_x_712:
[----:B------:R-:W-:Y:S05]  /*2c90*/  BSYNC B0 ;  /* 0x0000000000007941 */ /* 0x000fea0003800000 */
.L_x_711:
[----:B------:R-:W-:-:S04]  /*2ca0*/  IMAD R10, R19, R3, R10 ;  /* 0x00000003130a7224 */ /* 0x000fc800078e020a */
[C---:B--2---:R-:W-:Y:S02]  /*2cb0*/  IMAD.IADD R2, R10.reuse, 0x1, R3 ;  /* 0x000000010a027824 */ /* 0x044fe400078e0203 */
        /* <DEDUP_REMOVED lines=14> */
[----:B------:R-:W-:-:S04]  /*2da0*/  ISETP.NE.U32.AND P0, PT, RZ, c[0x0][0x340], PT ;  /* 0x0000d000ff007a0c */ /* 0x000fc80003f05070 */
[----:B------:R-:W-:-:S13]  /*2db0*/  ISETP.NE.AND.EX P3, PT, RZ, c[0x0][0x344], PT, P0 ;  /* 0x0000d100ff007a0c */ /* 0x000fda0003f65300 */
[----:B------:R-:W-:-:S05]  /*2dc0*/  @P3 IMAD.WIDE R4, R239, R18, c[0x0][0x340] ;  /* 0x0000d000ef043625 */ /* 0x000fca00078e0212 */
[----:B------:R2:W3:Y:S01]  /*2dd0*/  @P3 LDG.E R18, [R4.64] ;  /* 0x0000000a04123981 */ /* 0x0004e2000c1e1900 */
[----:B------:R-:W-:Y:S01]  /*2de0*/  LOP3.LUT R23, R238, 0xffff, RZ, 0xc0, !PT ;  /* 0x0000ffffee177812 */ /* 0x000fe200078ec0ff */
[----:B------:R-:W-:Y:S01]  /*2df0*/  IMAD.MOV.U32 R132, RZ, RZ, c[0x0][0x238] ;  /* 0x00008e00ff847624 */ /* 0x000fe200078e00ff */
[----:B------:R-:W-:Y:S01]  /*2e00*/  IADD3 R64, R2, -0x1, RZ ;  /* 0xffffffff02407810 */ /* 0x000fe20007ffe0ff */
[----:B------:R-:W4:Y:S01]  /*2e10*/  S2R R12, SR_TID.X ;  /* 0x00000000000c7919 */ /* 0x000f220000002100 */
[----:B------:R-:W-:Y:S01]  /*2e20*/  IMAD.MOV.U32 R126, RZ, RZ, 0x6 ;  /* 0x00000006ff7e7424 */ /* 0x000fe200078e00ff */
[----:B------:R-:W-:Y:S01]  /*2e30*/  SHF.R.S32.HI R9, RZ, 0x1f, R72 ;  /* 0x0000001fff097819 */ /* 0x000fe20000011448 */
[----:B------:R-:W-:Y:S01]  /*2e40*/  IMAD.WIDE.U32 R6, R23, c[0x0][0x240], R248 ;  /* 0x0000900017067a25 */ /* 0x000fe200078e00f8 */
[----:B------:R-:W-:Y:S02]  /*2e50*/  ISETP.GE.AND P6, PT, R250, c[0x0][0x1d4], PT ;  /* 0x00007500fa007a0c */ /* 0x000fe40003fc6270 */
[C---:B------:R-:W-:Y:S01]  /*2e60*/  SHF.L.U64.HI R128, R132.reuse, R126, c[0x0][0x23c] ;  /* 0x00008f0084807619 */ /* 0x040fe2000001027e */
[----:B------:R-:W-:Y:S01]  /*2e70*/  IMAD.IADD R122, R17, 0x1, R8 ;  /* 0x00000001117a7824 */ /* 0x000fe200078e0208 */
[----:B------:R-:W-:Y:S01]  /*2e80*/  SHF.R.S32.HI R8, RZ, 0x1f, R64 ;  /* 0x0000001fff087819 */ /* 0x000fe20000011440 */
[----:B------:R-:W-:Y:S01]  /*2e90*/  IMAD R3, R23, c[0x0][0x244], R7 ;  /* 0x0000910017037a24 */ /* 0x000fe200078e0207 */
[----:B------:R-:W-:Y:S01]  /*2ea0*/  SHF.R.S32.HI R17, RZ, 0x1f, R239 ;  /* 0x0000001fff117819 */ /* 0x000fe200000114ef */
[----:B------:R-:W-:Y:S01]  /*2eb0*/  IMAD.SHL.U32 R131, R132, 0x40, RZ ;  /* 0x0000004084837824 */ /* 0x000fe200078e00ff */
[----:B------:R-:W-:Y:S01]  /*2ec0*/  ISETP.GE.AND P5, PT, R251, c[0x0][0x1d4], PT ;  /* 0x00007500fb007a0c */ /* 0x000fe20003fa6270 */
[----:B------:R-:W-:Y:S01]  /*2ed0*/  IMAD R7, R128, R64, RZ ;  /* 0x0000004080077224 */ /* 0x000fe200078e02ff */
[----:B------:R-:W-:Y:S01]  /*2ee0*/  SHF.R.S32.HI R16, RZ, 0x1f, R223 ;  /* 0x0000001fff107819 */ /* 0x000fe200000114df */
[----:B------:R-:W-:Y:S01]  /*2ef0*/  IMAD.MOV.U32 R2, RZ, RZ, R6 ;  /* 0x000000ffff027224 */ /* 0x000fe200078e0006 */
[----:B------:R-:W-:Y:S01]  /*2f00*/  SHF.R.S32.HI R109, RZ, 0x1f, R108 ;  /* 0x0000001fff6d7819 */ /* 0x000fe2000001146c */
[----:B------:R-:W-:Y:S01]  /*2f10*/  IMAD R15, R8, R131, R7 ;  /* 0x00000083080f7224 */ /* 0x000fe200078e0207 */
[----:B------:R-:W-:Y:S01]  /*2f20*/  SEL R7, R17, RZ, !P4 ;  /* 0x000000ff11077207 */ /* 0x000fe20006000000 */
[----:B------:R-:W-:Y:S01]  /*2f30*/  IMAD.MOV.U32 R127, RZ, RZ, 0x5 ;  /* 0x00000005ff7f7424 */ /* 0x000fe200078e00ff */
[----:B------:R-:W-:Y:S01]  /*2f40*/  SEL R8, R239, RZ, !P4 ;  /* 0x000000ffef087207 */ /* 0x000fe20006000000 */
[----:B--2---:R-:W-:Y:S01]  /*2f50*/  IMAD.WIDE.U32 R4, R23, c[0x0][0x260], R248 ;  /* 0x0000980017047a25 */ /* 0x004fe200078e00f8 */
[----:B------:R-:W-:-:S02]  /*2f60*/  ISETP.GE.AND P4, PT, R248, c[0x0][0x1d4], PT ;  /* 0x00007500f8007a0c */ /* 0x000fc40003f86270 */
[----:B----4-:R-:W-:Y:S01]  /*2f70*/  SHF.R.S32.HI R24, RZ, 0x1f, R12 ;  /* 0x0000001fff187819 */ /* 0x010fe2000001140c */
[----:B------:R-:W-:Y:S01]  /*2f80*/  IMAD R6, R7, c[0x0][0x248], RZ ;  /* 0x0000920007067a24 */ /* 0x000fe200078e02ff */
[----:B------:R-:W-:Y:S01]  /*2f90*/  LOP3.LUT R220, R220, 0xfffffffe, RZ, 0xc0, !PT ;  /* 0xfffffffedcdc7812 */ /* 0x000fe200078ec0ff */
[----:B------:R-:W-:Y:S01]  /*2fa0*/  IMAD.WIDE.U32 R2, R8, c[0x0][0x248], R2 ;  /* 0x0000920008027a25 */ /* 0x000fe200078e0002 */
[----:B------:R-:W-:Y:S02]  /*2fb0*/  LEA.HI R24, R24, R12, RZ, 0x3 ;  /* 0x0000000c18187211 */ /* 0x000fe400078f18ff */
[----:B------:R-:W-:Y:S01]  /*2fc0*/  SHF.L.U64.HI R127, R132, R127, c[0x0][0x23c] ;  /* 0x00008f00847f7619 */ /* 0x000fe2000001027f */
[----:B------:R-:W-:Y:S01]  /*2fd0*/  IMAD R10, R8, c[0x0][0x24c], R6 ;  /* 0x00009300080a7a24 */ /* 0x000fe200078e0206 */
[----:B------:R-:W-:Y:S01]  /*2fe0*/  SHF.R.S32.HI R24, RZ, 0x3, R24 ;  /* 0x00000003ff187819 */ /* 0x000fe20000011418 */
[----:B------:R-:W-:Y:S01]  /*2ff0*/  IMAD R5, R23, c[0x0][0x264], R5 ;  /* 0x0000990017057a24 */ /* 0x000fe200078e0205 */
[----:B------:R-:W-:Y:S01]  /*3000*/  LEA R133, R252, R223, 0x6 ;  /* 0x000000dffc857211 */ /* 0x000fe200078e30ff */
[----:B------:R-:W-:Y:S01]  /*3010*/  IMAD.IADD R3, R3, 0x1, R10 ;  /* 0x0000000103037824 */ /* 0x000fe200078e020a */
[----:B------:R-:W-:Y:S01]  /*3020*/  IADD3 R72, P0, R24, R72, RZ ;  /* 0x0000004818487210 */ /* 0x000fe20007f1e0ff */
[----:B------:R-:W-:Y:S01]  /*3030*/  IMAD.WIDE.U32 R74, R8, c[0x0][0x268], R4 ;  /* 0x00009a00084a7a25 */ /* 0x000fe200078e0004 */
[----:B------:R-:W-:-:S02]  /*3040*/  @P4 LOP3.LUT R220, R220, 0x1, RZ, 0xfc, !PT ;  /* 0x00000001dcdc4812 */ /* 0x000fc400078efcff */
[----:B------:R-:W-:Y:S01]  /*3050*/  LEA.HI.X.SX32 R73, R24, R9, 0x1, P0 ;  /* 0x0000000918497211 */ /* 0x000fe200000f0eff */
[----:B------:R-:W-:Y:S01]  /*3060*/  IMAD R9, R64, -0x40, -R24 ;  /* 0xffffffc040097824 */ /* 0x000fe200078e0a18 */
[----:B------:R-:W-:Y:S01]  /*3070*/  LOP3.LUT R220, R220, 0xfffffffb, RZ, 0xc0, !PT ;  /* 0xfffffffbdcdc7812 */ /* 0x000fe200078ec0ff */
[----:B------:R-:W-:-:S04]  /*3080*/  IMAD.WIDE.U32 R82, R72, c[0x0][0x238], R2 ;  /* 0x00008e0048527a25 */ /* 0x000fc800078e0002 */
[----:B------:R-:W-:Y:S02]  /*3090*/  IMAD.IADD R6, R9, 0x1, R210 ;  /* 0x0000000109067824 */ /* 0x000fe400078e02d2 */
[----:B------:R-:W-:Y:S02]  /*30a0*/  IMAD.MOV.U32 R80, RZ, RZ, R82 ;  /* 0x000000ffff507224 */ /* 0x000fe400078e0052 */
[----:B------:R-:W-:Y:S01]  /*30b0*/  IMAD R7, R7, c[0x0][0x268], RZ ;  /* 0x00009a0007077a24 */ /* 0x000fe200078e02ff */
[----:B------:R-:W-:Y:S01]  /*30c0*/  ISETP.GE.AND P1, PT, R6, 0x1, PT ;  /* 0x000000010600780c */ /* 0x000fe20003f26270 */
[----:B------:R-:W-:Y:S01]  /*30d0*/  IMAD R14, R16, c[0x0][0x280], RZ ;  /* 0x0000a000100e7a24 */ /* 0x000fe200078e02ff */
[----:B------:R-:W-:Y:S01]  /*30e0*/  ISETP.GT.AND P0, PT, R6, 0x20, PT ;  /* 0x000000200600780c */ /* 0x000fe20003f04270 */
[----:B------:R-:W-:Y:S02]  /*30f0*/  IMAD R6, R73, c[0x0][0x238], RZ ;  /* 0x00008e0049067a24 */ /* 0x000fe400078e02ff */
[----:B------:R-:W-:-:S02]  /*3100*/  IMAD R71, R8, c[0x0][0x26c], R7 ;  /* 0x00009b0008477a24 */ /* 0x000fc400078e0207 */
[----:B------:R-:W-:Y:S02]  /*3110*/  IMAD R6, R72, c[0x0][0x23c], R6 ;  /* 0x00008f0048067a24 */ /* 0x000fe400078e0206 */
[C---:B------:R-:W-:Y:S02]  /*3120*/  IMAD R14, R223.reuse, c[0x0][0x284], R14 ;  /* 0x0000a100df0e7a24 */ /* 0x040fe400078e020e */
[----:B------:R-:W-:Y:S01]  /*3130*/  IMAD.WIDE.U32 R12, R223, c[0x0][0x280], R108 ;  /* 0x0000a000df0c7a25 */ /* 0x000fe200078e006c */
[----:B------:R-:W-:-:S03]  /*3140*/  IADD3 R81, R83, R6, RZ ;  /* 0x0000000653517210 */ /* 0x000fc60007ffe0ff */
[----:B------:R-:W-:-:S04]  /*3150*/  IMAD.WIDE.U32 R8, R223, c[0x0][0x280], R106 ;  /* 0x0000a000df087a25 */ /* 0x000fc800078e006a */
[----:B------:R-:W-:-:S04]  /*3160*/  IMAD.WIDE.U32 R2, R64, R131, R80 ;  /* 0x0000008340027225 */ /* 0x000fc800078e0050 */
[----:B------:R-:W-:Y:S01]  /*3170*/  IMAD.IADD R15, R3, 0x1, R15 ;  /* 0x00000001030f7824 */ /* 0x000fe200078e020f */
[----:B------:R-:W-:Y:S01]  /*3180*/  @P1 LEA R4, P2, R2, c[0x0][0x220], 0x1 ;  /* 0x0000880002041a11 */ /* 0x000fe200078408ff */
[----:B------:R-:W-:Y:S02]  /*3190*/  IMAD.SHL.U32 R132, R132, 0x20, RZ ;  /* 0x0000002084847824 */ /* 0x000fe400078e00ff */
[----:B------:R-:W-:Y:S01]  /*31a0*/  IMAD.IADD R13, R13, 0x1, R14 ;  /* 0x000000010d0d7824 */ /* 0x000fe200078e020e */
[----:B------:R-:W-:Y:S01]  /*31b0*/  @P1 LEA.HI.X R5, R2, c[0x0][0x224], R15, 0x1, P2 ;  /* 0x0000890002051a11 */ /* 0x000fe200010f0c0f */
[----:B------:R-:W-:Y:S01]  /*31c0*/  IMAD.IADD R9, R14, 0x1, R9 ;  /* 0x000000010e097824 */ /* 0x000fe200078e0209 */
[----:B------:R-:W-:Y:S01]  /*31d0*/  @P0 IADD3 R14, P2, R132, R2, RZ ;  /* 0x00000002840e0210 */ /* 0x000fe20007f5e0ff */
[----:B------:R-:W-:Y:S02]  /*31e0*/  IMAD R16, R16, c[0x0][0x290], RZ ;  /* 0x0000a40010107a24 */ /* 0x000fe400078e02ff */
[----:B------:R-:W-:Y:S01]  /*31f0*/  @!PT LDS RZ, [RZ] ;  /* 0x00000000fffff984 */ /* 0x000fe20000000800 */
[----:B------:R-:W-:Y:S01]  /*3200*/  @!PT LDS RZ, [RZ] ;  /* 0x00000000fffff984 */ /* 0x000fe20000000800 */
[----:B------:R-:W-:Y:S01]  /*3210*/  @!PT LDS RZ, [RZ] ;  /* 0x00000000fffff984 */ /* 0x000fe20000000800 */
[----:B------:R2:W-:Y:S01]  /*3220*/  @P1 LDGSTS.E.BYPASS.LTC128B.128 [R202+0x6100], [R4.64], !P4 ;  /* 0x0610000004ca1fae */ /* 0x0005e2000e101d4a */
[----:B------:R-:W-:-:S03]  /*3230*/  IMAD.WIDE.U32 R10, R223, c[0x0][0x290], R108 ;  /* 0x0000a400df0a7a25 */ /* 0x000fc600078e006c */
[----:B------:R2:W-:Y:S01]  /*3240*/  @P1 LDGSTS.E.BYPASS.LTC128B.128 [R202+0x8100], [R4.64+0x80], !P6 ;  /* 0x0810008004ca1fae */ /* 0x0005e2000f101d4a */
[----:B------:R-:W-:Y:S02]  /*3250*/  @P0 IMAD.X R15, R15, 0x1, R127, P2 ;  /* 0x000000010f0f0824 */ /* 0x000fe400010e067f */
[C---:B------:R-:W-:Y:S01]  /*3260*/  IMAD R16, R223.reuse, c[0x0][0x294], R16 ;  /* 0x0000a500df107a24 */ /* 0x040fe200078e0210 */
[----:B------:R2:W-:Y:S01]  /*3270*/  @P1 LDGSTS.E.BYPASS.LTC128B.128 [R202+0xa100], [R4.64+0x100], !P5 ;  /* 0x0a10010004ca1fae */ /* 0x0005e2000e901d4a */
[----:B------:R-:W-:Y:S01]  /*3280*/  ISETP.GE.AND P1, PT, R106, c[0x0][0x27c], PT ;  /* 0x00009f006a007a0c */ /* 0x000fe20003f26270 */
[----:B------:R-:W-:-:S04]  /*3290*/  IMAD.WIDE.U32 R6, R223, c[0x0][0x290], R106 ;  /* 0x0000a400df067a25 */ /* 0x000fc800078e006a */
[----:B------:R-:W-:Y:S02]  /*32a0*/  IMAD.IADD R11, R11, 0x1, R16 ;  /* 0x000000010b0b7824 */ /* 0x000fe400078e0210 */
[----:B------:R-:W-:Y:S02]  /*32b0*/  IMAD.IADD R7, R16, 0x1, R7 ;  /* 0x0000000110077824 */ /* 0x000fe400078e0207 */
[----:B------:R-:W-:-:S04]  /*32c0*/  IMAD.WIDE.U32 R92, R0, c[0x0][0x280], R8 ;  /* 0x0000a000005c7a25 */ /* 0x000fc800078e0008 */
[----:B------:R-:W-:Y:S01]  /*32d0*/  @P1 LOP3.LUT R220, R220, 0x4, RZ, 0xfc, !PT ;  /* 0x00000004dcdc1812 */ /* 0x000fe200078efcff */
[----:B------:R-:W-:-:S03]  /*32e0*/  IMAD.WIDE.U32 R96, R0, c[0x0][0x280], R12 ;  /* 0x0000a00000607a25 */ /* 0x000fc600078e000c */
[----:B------:R-:W-:Y:S01]  /*32f0*/  LOP3.LUT P2, RZ, R220, 0x4, RZ, 0xc0, !PT ;  /* 0x00000004dcff7812 */ /* 0x000fe2000784c0ff */
[----:B------:R-:W-:Y:S01]  /*3300*/  IMAD.WIDE.U32 R94, R0, c[0x0][0x290], R10 ;  /* 0x0000a400005e7a25 */ /* 0x000fe200078e000a */
[----:B------:R-:W-:-:S03]  /*3310*/  LOP3.LUT R220, R220, 0xfffffffd, RZ, 0xc0, !PT ;  /* 0xfffffffddcdc7812 */ /* 0x000fc600078ec0ff */
[----:B------:R-:W-:Y:S01]  /*3320*/  IMAD.WIDE.U32 R90, R0, c[0x0][0x290], R6 ;  /* 0x0000a400005a7a25 */ /* 0x000fe200078e0006 */
[----:B--2---:R-:W-:-:S03]  /*3330*/  @P0 LEA R4, P1, R14, c[0x0][0x220], 0x1 ;  /* 0x000088000e040a11 */ /* 0x004fc600078208ff */
[----:B------:R-:W-:Y:S02]  /*3340*/  IMAD.MOV.U32 R129, RZ, RZ, c[0x0][0x280] ;  /* 0x0000a000ff817624 */ /* 0x000fe400078e00ff */
[----:B------:R-:W-:Y:S01]  /*3350*/  IMAD.MOV.U32 R130, RZ, RZ, c[0x0][0x290] ;  /* 0x0000a400ff827624 */ /* 0x000fe200078e00ff */
[----:B------:R-:W-:Y:S01]  /*3360*/  @P0 LEA.HI.X R5, R14, c[0x0][0x224], R15, 0x1, P1 ;  /* 0x000089000e050a11 */ /* 0x000fe200008f0c0f */
[----:B------:R-:W-:Y:S01]  /*3370*/  IMAD.MOV.U32 R124, RZ, RZ, c[0x0][0x27c] ;  /* 0x00009f00ff7c7624 */ /* 0x000fe200078e00ff */
[-C--:B------:R-:W-:Y:S01]  /*3380*/  SHF.L.U64.HI R125, R129, R126.reuse, c[0x0][0x284] ;  /* 0x0000a100817d7619 */ /* 0x080fe2000001027e */
[C---:B------:R-:W-:Y:S01]  /*3390*/  IMAD.WIDE.U32 R88, R23.reuse, c[0x0][0x1e8], RZ ;  /* 0x00007a0017587a25 */ /* 0x040fe200078e00ff */
[----:B------:R-:W-:Y:S01]  /*33a0*/  SHF.L.U64.HI R126, R130, R126, c[0x0][0x294] ;  /* 0x0000a500827e7619 */ /* 0x000fe2000001027e */
[----:B------:R2:W-:Y:S02]  /*33b0*/  @P0 LDGSTS.E.BYPASS.LTC128B.128 [R202+0x7100], [R4.64], !P4 ;  /* 0x0710000004ca0fae */ /* 0x0005e4000e101d4a */
[----:B------:R-:W-:-:S02]  /*33c0*/  IMAD.WIDE.U32 R86, R23, c[0x0][0x210], RZ ;  /* 0x0000840017567a25 */ /* 0x000fc400078e00ff */
[----:B------:R2:W-:Y:S02]  /*33d0*/  @P0 LDGSTS.E.BYPASS.LTC128B.128 [R202+0x9100], [R4.64+0x80], !P6 ;  /* 0x0910008004ca0fae */ /* 0x0005e4000f101d4a */
[----:B------:R-:W-:Y:S02]  /*33e0*/  IMAD.IADD R120, R210, 0x1, -R24 ;  /* 0x00000001d2787824 */ /* 0x000fe400078e0a18 */
[----:B------:R2:W-:Y:S01]  /*33f0*/  @P0 LDGSTS.E.BYPASS.LTC128B.128 [R202+0xb100], [R4.64+0x100], !P5 ;  /* 0x0b10010004ca0fae */ /* 0x0005e2000e901d4a */
[----:B------:R-:W-:Y:S02]  /*3400*/  IMAD.SHL.U32 R129, R129, 0x40, RZ ;  /* 0x0000004081817824 */ /* 0x000fe400078e00ff */
[----:B------:R-:W-:Y:S01]  /*3410*/  IMAD.SHL.U32 R130, R130, 0x40, RZ ;  /* 0x0000004082827824 */ /* 0x000fe200078e00ff */
[----:B------:R-:W0:Y:S01]  /*3420*/  LDGDEPBAR ;  /* 0x00000000000079af */ /* 0x000e220000000000 */
[----:B------:R-:W-:Y:S01]  /*3430*/  WARPSYNC 0xffffffff ;  /* 0xffffffff00007948 */ /* 0x000fe20003800000 */
[----:B------:R-:W-:-:S02]  /*3440*/  IMAD.SHL.U32 R124, R124, 0x2, RZ ;  /* 0x000000027c7c7824 */ /* 0x000fc400078e00ff */
[C---:B------:R-:W-:Y:S02]  /*3450*/  IMAD R121, R23.reuse, c[0x0][0x1ec], R89 ;  /* 0x00007b0017797a24 */ /* 0x040fe400078e0259 */
[----:B------:R-:W-:Y:S02]  /*3460*/  IMAD R118, R23, c[0x0][0x214], R87 ;  /* 0x0000850017767a24 */ /* 0x000fe400078e0257 */
[----:B------:R-:W-:Y:S01]  /*3470*/  IMAD.IADD R71, R75, 0x1, R71 ;  /* 0x000000014b477824 */ /* 0x000fe200078e0247 */
[--C-:B---3--:R-:W-:Y:S01]  /*3480*/  @P3 SHF.R.S32.HI R3, RZ, 0x1f, R18.reuse ;  /* 0x0000001fff033819 */ /* 0x108fe20000011412 */
[----:B------:R-:W-:Y:S01]  /*3490*/  @P3 IMAD.MOV.U32 R2, RZ, RZ, R18 ;  /* 0x000000ffff023224 */ /* 0x000fe200078e0012 */
[----:B------:R-:W-:Y:S01]  /*34a0*/  @!P3 MOV R2, R239 ;  /* 0x000000ef0002b202 */ /* 0x000fe20000000f00 */
[----:B------:R-:W-:Y:S01]  /*34b0*/  @!P3 IMAD.MOV.U32 R3, RZ, RZ, R17 ;  /* 0x000000ffff03b224 */ /* 0x000fe200078e0011 */
[----:B------:R-:W-:Y:S01]  /*34c0*/  BAR.SYNC.DEFER_BLOCKING 0x0 ;  /* 0x0000000000007b1d */ /* 0x000fe20000010000 */
[----:B------:R-:W-:-:S02]  /*34d0*/  ISETP.GE.AND P3, PT, R110, c[0x0][0x27c], PT ;  /* 0x00009f006e007a0c */ /* 0x000fc40003f66270 */
[----:B------:R-:W-:Y:S01]  /*34e0*/  SEL R17, RZ, c[0x0][0x27c], !P2 ;  /* 0x00009f00ff117a07 */ /* 0x000fe20005000000 */
[----:B------:R-:W-:Y:S01]  /*34f0*/  IMAD.WIDE.U32 R84, R2, c[0x0][0x2b0], RZ ;  /* 0x0000ac0002547a25 */ /* 0x000fe200078e00ff */
[C---:B------:R-:W-:Y:S02]  /*3500*/  ISETP.GE.AND P2, PT, R105.reuse, c[0x0][0x27c], PT ;  /* 0x00009f0069007a0c */ /* 0x040fe40003f46270 */
[----:B------:R-:W-:Y:S01]  /*3510*/  SEL R18, RZ, c[0x0][0x27c], !P3 ;  /* 0x00009f00ff127a07 */ /* 0x000fe20005800000 */
[----:B------:R-:W-:Y:S01]  /*3520*/  IMAD.IADD R14, R106, 0x1, R17 ;  /* 0x000000016a0e7824 */ /* 0x000fe200078e0211 */
[----:B------:R-:W-:Y:S02]  /*3530*/  SEL R19, RZ, c[0x0][0x27c], !P2 ;  /* 0x00009f00ff137a07 */ /* 0x000fe40005000000 */
[----:B------:R-:W-:Y:S01]  /*3540*/  SHF.R.S32.HI R17, RZ, 0x1f, R0 ;  /* 0x0000001fff117819 */ /* 0x000fe20000011400 */
[----:B------:R-:W-:Y:S01]  /*3550*/  IMAD.IADD R18, R110, 0x1, R18 ;  /* 0x000000016e127824 */ /* 0x000fe200078e0212 */
[----:B------:R-:W-:Y:S01]  /*3560*/  SHF.R.S32.HI R15, RZ, 0x1f, R14 ;  /* 0x0000001fff0f7819 */ /* 0x000fe2000001140e */
[----:B------:R-:W-:Y:S01]  /*3570*/  IMAD.IADD R19, R105, 0x1, R19 ;  /* 0x0000000169137824 */ /* 0x000fe200078e0213 */
[----:B------:R-:W-:-:S02]  /*3580*/  @P3 LOP3.LUT R220, R220, 0x2, RZ, 0xfc, !PT ;  /* 0x00000002dcdc3812 */ /* 0x000fc400078efcff */
[----:B------:R-:W-:Y:S02]  /*3590*/  SHF.R.S32.HI R21, RZ, 0x1f, R18 ;  /* 0x0000001fff157819 */ /* 0x000fe40000011412 */
[----:B------:R-:W-:Y:S02]  /*35a0*/  SHF.R.S32.HI R20, RZ, 0x1f, R19 ;  /* 0x0000001fff147819 */ /* 0x000fe40000011413 */
[CC--:B------:R-:W-:Y:S02]  /*35b0*/  LEA.HI R16, R15.reuse, R14.reuse, RZ, 0x3 ;  /* 0x0000000e0f107211 */ /* 0x0c0fe400078f18ff */
[----:B------:R-:W-:Y:S02]  /*35c0*/  LEA.HI R22, R15, R14, RZ, 0x6 ;  /* 0x0000000e0f167211 */ /* 0x000fe400078f30ff */
[CC--:B------:R-:W-:Y:S02]  /*35d0*/  LEA.HI R15, R21.reuse, R18.reuse, RZ, 0x3 ;  /* 0x00000012150f7211 */ /* 0x0c0fe400078f18ff */
[----:B------:R-:W-:Y:S01]  /*35e0*/  LEA.HI R21, R21, R18, RZ, 0x6 ;  /* 0x0000001215157211 */ /* 0x000fe200078f30ff */
[C---:B------:R-:W-:Y:S01]  /*35f0*/  IMAD R18, R17.reuse, c[0x0][0x280], RZ ;  /* 0x0000a00011127a24 */ /* 0x040fe200078e02ff */
[CC--:B------:R-:W-:Y:S01]  /*3600*/  LEA.HI R14, R20.reuse, R19.reuse, RZ, 0x3 ;  /* 0x00000013140e7211 */ /* 0x0c0fe200078f18ff */
[----:B------:R-:W-:Y:S01]  /*3610*/  IMAD R17, R17, c[0x0][0x290], RZ ;  /* 0x0000a40011117a24 */ /* 0x000fe200078e02ff */
[----:B------:R-:W-:Y:S01]  /*3620*/  LEA.HI R19, R20, R19, RZ, 0x6 ;  /* 0x0000001314137211 */ /* 0x000fe200078f30ff */
[----:B------:R-:W-:Y:S01]  /*3630*/  IMAD.SHL.U32 R8, R21, 0x40, RZ ;  /* 0x0000004015087824 */ /* 0x000fe200078e00ff */
[----:B------:R-:W-:Y:S01]  /*3640*/  SHF.L.U32 R10, R22, 0x6, RZ ;  /* 0x00000006160a7819 */ /* 0x000fe200000006ff */
[----:B------:R-:W-:Y:S01]  /*3650*/  IMAD R18, R0, c[0x0][0x284], R18 ;  /* 0x0000a10000127a24 */ /* 0x000fe200078e0212 */
[C---:B------:R-:W-:Y:S01]  /*3660*/  LOP3.LUT R9, R240.reuse, 0x38, R15, 0xf8, !PT ;  /* 0x00000038f0097812 */ /* 0x040fe200078ef80f */
[----:B------:R-:W-:Y:S01]  /*3670*/  IMAD.SHL.U32 R12, R19, 0x40, RZ ;  /* 0x00000040130c7824 */ /* 0x000fe200078e00ff */
[----:B------:R-:W-:Y:S01]  /*3680*/  LOP3.LUT R11, R240, 0x38, R16, 0xf8, !PT ;  /* 0x00000038f00b7812 */ /* 0x000fe200078ef810 */
[----:B------:R-:W-:Y:S01]  /*3690*/  IMAD R17, R0, c[0x0][0x294], R17 ;  /* 0x0000a50000117a24 */ /* 0x000fe200078e0211 */
[----:B------:R-:W-:Y:S01]  /*36a0*/  LOP3.LUT R19, R240, 0x38, R14, 0xf8, !PT ;  /* 0x00000038f0137812 */ /* 0x000fe200078ef80e */
[----:B-1----:R-:W-:Y:S01]  /*36b0*/  IMAD R0, R3, c[0x0][0x2b0], RZ ;  /* 0x0000ac0003007a24 */ /* 0x002fe200078e02ff */
[----:B------:R-:W-:Y:S01]  /*36c0*/  LOP3.LUT R13, R8, 0x7ffff000, RZ, 0xc0, !PT ;  /* 0x7ffff000080d7812 */ /* 0x000fe200078ec0ff */
[----:B------:R-:W-:Y:S01]  /*36d0*/  IMAD.IADD R115, R97, 0x1, R18 ;  /* 0x0000000161737824 */ /* 0x000fe200078e0212 */
[----:B------:R-:W-:Y:S01]  /*36e0*/  LOP3.LUT R20, R10, 0x7ffff000, RZ, 0xc0, !PT ;  /* 0x7ffff0000a147812 */ /* 0x000fe200078ec0ff */
[----:B------:R-:W-:Y:S01]  /*36f0*/  IMAD R0, R2, c[0x0][0x2b4], R0 ;  /* 0x0000ad0002007a24 */ /* 0x000fe200078e0200 */
[-C--:B------:R-:W-:Y:S01]  /*3700*/  LOP3.LUT R8, R9, R241.reuse, RZ, 0x3c, !PT ;  /* 0x000000f109087212 */ /* 0x080fe200078e3cff */
[----:B------:R-:W-:Y:S01]  /*3710*/  IMAD.IADD R113, R18, 0x1, R93 ;  /* 0x0000000112717824 */ /* 0x000fe200078e025d */
[-C--:B------:R-:W-:Y:S01]  /*3720*/  LOP3.LUT R11, R11, R241.reuse, RZ, 0x3c, !PT ;  /* 0x000000f10b0b7212 */ /* 0x080fe200078e3cff */
[----:B------:R-:W-:Y:S01]  /*3730*/  IMAD.IADD R103, R17, 0x1, R91 ;  /* 0x0000000111677824 */ /* 0x000fe200078e025b */
[----:B------:R-:W-:Y:S01]  /*3740*/  LOP3.LUT R10, R12, 0x7ffff000, RZ, 0xc0, !PT ;  /* 0x7ffff0000c0a7812 */ /* 0x000fe200078ec0ff */
[----:B------:R-:W-:Y:S01]  /*3750*/  IMAD.IADD R98, R85, 0x1, R0 ;  /* 0x0000000155627824 */ /* 0x000fe200078e0200 */
[----:B------:R-:W-:-:S02]  /*3760*/  LOP3.LUT R9, R19, R241, RZ, 0x3c, !PT ;  /* 0x000000f113097212 */ /* 0x000fc400078e3cff */
[--C-:B------:R-:W-:Y:S02]  /*3770*/  IADD3 R11, R11, R20, R242.reuse ;  /* 0x000000140b0b7210 */ /* 0x100fe40007ffe0f2 */
[--C-:B------:R-:W-:Y:S02]  /*3780*/  IADD3 R7, R8, R13, R242.reuse ;  /* 0x0000000d08077210 */ /* 0x100fe40007ffe0f2 */
[----:B------:R-:W-:Y:S01]  /*3790*/  IADD3 R6, R9, R10, R242 ;  /* 0x0000000a09067210 */ /* 0x000fe20007ffe0f2 */
[----:B------:R-:W-:Y:S01]  /*37a0*/  IMAD.SHL.U32 R101, R11, 0x2, RZ ;  /* 0x000000020b657824 */ /* 0x000fe200078e00ff */
[----:B------:R-:W-:Y:S01]  /*37b0*/  LOP3.LUT R220, R220, 0xfffffff7, RZ, 0xc0, !PT ;  /* 0xfffffff7dcdc7812 */ /* 0x000fe200078ec0ff */
[----:B------:R-:W-:Y:S01]  /*37c0*/  IMAD.SHL.U32 R100, R7, 0x2, RZ ;  /* 0x0000000207647824 */ /* 0x000fe200078e00ff */
[----:B------:R-:W-:Y:S01]  /*37d0*/  LOP3.LUT R78, R16, 0xfffffff8, RZ, 0xc0, !PT ;  /* 0xfffffff8104e7812 */ /* 0x000fe200078ec0ff */
[----:B------:R-:W-:Y:S01]  /*37e0*/  IMAD.SHL.U32 R99, R6, 0x2, RZ ;  /* 0x0000000206637824 */ /* 0x000fe200078e00ff */
[----:B------:R-:W-:-:S02]  /*37f0*/  LOP3.LUT R77, R15, 0xfffffff8, RZ, 0xc0, !PT ;  /* 0xfffffff80f4d7812 */ /* 0x000fc400078ec0ff */
[----:B------:R-:W-:Y:S02]  /*3800*/  LOP3.LUT R76, R14, 0xfffffff8, RZ, 0xc0, !PT ;  /* 0xfffffff80e4c7812 */ /* 0x000fe400078ec0ff */
[----:B------:R-:W-:Y:S02]  /*3810*/  @P2 LOP3.LUT R220, R220, 0x8, RZ, 0xfc, !PT ;  /* 0x00000008dcdc2812 */ /* 0x000fe400078efcff */
[----:B------:R-:W-:Y:S02]  /*3820*/  SHF.R.S32.HI R119, RZ, 0x3, R16 ;  /* 0x00000003ff777819 */ /* 0x000fe40000011410 */
[----:B------:R-:W-:Y:S02]  /*3830*/  SHF.R.S32.HI R117, RZ, 0x3, R15 ;  /* 0x00000003ff757819 */ /* 0x000fe4000001140f */
[----:B------:R-:W-:Y:S02]  /*3840*/  SHF.R.S32.HI R116, RZ, 0x3, R14 ;  /* 0x00000003ff747819 */ /* 0x000fe4000001140e */
[----:B------:R-:W-:-:S02]  /*3850*/  IADD3 R114, R95, R17, RZ ;  /* 0x000000115f727210 */ /* 0x000fc40007ffe0ff */
[----:B------:R-:W-:Y:S02]  /*3860*/  SHF.R.S32.HI R112, RZ, 0x1f, R78 ;  /* 0x0000001fff707819 */ /* 0x000fe4000001144e */
[----:B------:R-:W-:Y:S02]  /*3870*/  SHF.R.S32.HI R104, RZ, 0x1f, R77 ;  /* 0x0000001fff687819 */ /* 0x000fe4000001144d */
[----:B--2---:R-:W-:Y:S02]  /*3880*/  SHF.R.S32.HI R102, RZ, 0x1f, R76 ;  /* 0x0000001fff667819 */ /* 0x004fe4000001144c */
.L_x_738:
[----:B------:R-:W-:Y:S01]  /*3890*/  IMAD.MOV.U32 R0, RZ, RZ, c[0x0][0x2b8] ;  /* 0x0000ae00ff007624 */ /* 0x000fe200078e00ff */
[----:B------:R-:W-:Y:S04]  /*38a0*/  DEPBAR.LE SB0, 0x0 ;  /* 0x000080000000791a */ /* 0x000fe80000000000 */
[----:B------:R-:W-:Y:S01]  /*38b0*/  ISETP.NE.AND P0, PT, R0, 0x1, PT ;  /* 0x000000010000780c */ /* 0x000fe20003f05270 */
[----:B------:R-:W-:Y:S01]  /*38c0*/  IMAD.SHL.U32 R68, R64, 0x40, RZ ;  /* 0x0000004040447824 */ /* 0x000fe200078e00ff */
[----:B------:R-:W-:Y:S01]  /*38d0*/  WARPSYNC 0xffffffff ;  /* 0xffffffff00007948 */ /* 0x000fe20003800000 */
[----:B------:R-:W-:Y:S01]  /*38e0*/  IMAD.MOV.U32 R65, RZ, RZ, RZ ;  /* 0x000000ffff417224 */ /* 0x000fe200078e00ff */
[----:B------:R-:W-:Y:S01]  /*38f0*/  BSSY B1, `(.L_x_714) ;  /* 0x00003e6000017945 */ /* 0x000fe20003800000 */
[----:B-1----:R-:W-:Y:S04]  /*3900*/  IMAD.IADD R3, R133, 0x1, R68 ;  /* 0x0000000185037824 */ /* 0x002fe800078e0244 */
[----:B------:R-:W-:Y:S04]  /*3910*/  IMAD.IADD R2, R122, 0x1, R3 ;  /* 0x000000017a027824 */ /* 0x000fe800078e0203 */
[----:B------:R-:W-:Y:S01]  /*3920*/  @P0 IMAD.HI.U32 R4, R2, c[0x0][0x2bc], RZ ;  /* 0x0000af0002040a27 */ /* 0x000fe200078e00ff */
[----:B------:R-:W-:Y:S04]  /*3930*/  MOV R0, R2 ;  /* 0x0000000200007202 */ /* 0x000fe80000000f00 */
[----:B------:R-:W-:Y:S02]  /*3940*/  @P0 SHF.R.U32.HI R0, RZ, c[0x0][0x2c0], R4 ;  /* 0x0000b000ff000a19 */ /* 0x000fe40000011604 */
[----:B------:R-:W-:Y:S04]  /*3950*/  ISETP.GE.AND P0, PT, R3, R210, PT ;  /* 0x000000d20300720c */ /* 0x000fe80003f06270 */
[----:B------:R-:W-:Y:S11]  /*3960*/  ISETP.GT.OR P0, PT, R133, 0x3f, P0 ;  /* 0x0000003f8500780c */ /* 0x000ff60000704670 */
[----:B------:R-:W-:Y:S02]  /*3970*/  @!UPT UIADD3 URZ, URZ, URZ, URZ ;  /* 0x0000003f3f3ff290 */ /* 0x000fe4000fffe03f */
        /* <DEDUP_REMOVED lines=11> */
[----:B------:R-:W-:Y:S05]  /*3a30*/  IMAD R0, R66, c[0x0][0x1e4], R0 ;  /* 0x0000790042007a24 */ /* 0x000fea00078e0200 */
[----:B------:R-:W-:Y:S02]  /*3a40*/  IADD3 R3, R3, R0, RZ ;  /* 0x0000000003037210 */ /* 0x000fe40007ffe0ff */
[----:B--2---:R-:W-:Y:S03]  /*3a50*/  SHF.R.S32.HI R70, RZ, 0x1f, R65 ;  /* 0x0000001fff467819 */ /* 0x004fe60000011441 */
[C---:B------:R-:W-:Y:S04]  /*3a60*/  IMAD.WIDE.U32 R2, R65.reuse, c[0x0][0x1f0], R2 ;  /* 0x00007c0041027a25 */ /* 0x040fe800078e0002 */
[----:B------:R-:W-:Y:S01]  /*3a70*/  IMAD R4, R70, c[0x0][0x1f0], RZ ;  /* 0x00007c0046047a24 */ /* 0x000fe200078e02ff */
[----:B------:R-:W-:Y:S03]  /*3a80*/  IADD3 R0, P0, R88, R2, RZ ;  /* 0x0000000258007210 */ /* 0x000fe60007f1e0ff */
[----:B------:R-:W-:Y:S05]  /*3a90*/  IMAD R4, R65, c[0x0][0x1f4], R4 ;  /* 0x00007d0041047a24 */ /* 0x000fea00078e0204 */
[----:B------:R-:W-:Y:S01]  /*3aa0*/  IADD3.X R2, R121, R3, R4, P0, !PT ;  /* 0x0000000379027210 */ /* 0x000fe200007fe404 */
[----:B------:R-:W-:Y:S01]  /*3ab0*/  IMAD.MOV.U32 R3, RZ, RZ, c[0x0][0x27c] ;  /* 0x00009f00ff037624 */ /* 0x000fe200078e00ff */
[C---:B------:R-:W-:Y:S04]  /*3ac0*/  LEA R12, P0, R0.reuse, c[0x0][0x1c8], 0x1 ;  /* 0x00007200000c7a11 */ /* 0x040fe800078008ff */
[----:B----4-:R-:W-:Y:S02]  /*3ad0*/  LEA.HI.X R54, R0, c[0x0][0x1cc], R2, 0x1, P0 ;  /* 0x0000730000367a11 */ /* 0x010fe400000f0c02 */
[----:B------:R-:W-:Y:S11]  /*3ae0*/  ISETP.GE.AND P0, PT, R3, 0x1, PT ;  /* 0x000000010300780c */ /* 0x000ff60003f06270 */
[----:B------:R-:W-:Y:S02]  /*3af0*/  @!UPT UIADD3 URZ, URZ, URZ, URZ ;  /* 0x0000003f3f3ff290 */ /* 0x000fe4000fffe03f */
[----:B------:R-:W-:-:S05]  /*3b00*/  @!P0 BRA `(.L_x_715) ;  /* 0x000039e000008947 */ /* 0x000fca0003800000 */
[-C--:B------:R-:W-:Y:S01]  /*3b10*/  IMAD R3, R125, R64.reuse, RZ ;  /* 0x000000407d037224 */ /* 0x080fe200078e02ff */
[----:B------:R-:W-:Y:S01]  /*3b20*/  ULDC.U8 UR4, c[0x0][0x298] ;  /* 0x0000a60000047ab9 */ /* 0x000fe20000000000 */
[-C--:B------:R-:W-:Y:S01]  /*3b30*/  IMAD R2, R126, R64.reuse, RZ ;  /* 0x000000407e027224 */ /* 0x080fe200078e02ff */
[----:B------:R-:W-:Y:S01]  /*3b40*/  ISETP.NE.AND P0, PT, RZ, UR4, PT ;  /* 0x00000004ff007c0c */ /* 0x000fe2000bf05270 */
[-C--:B------:R-:W-:Y:S01]  /*3b50*/  IMAD.WIDE.U32 R8, R129, R64.reuse, RZ ;  /* 0x0000004081087225 */ /* 0x080fe200078e00ff */
[----:B------:R-:W-:Y:S03]  /*3b60*/  SHF.R.S32.HI R0, RZ, 0x1f, R64 ;  /* 0x0000001fff007819 */ /* 0x000fe60000011440 */
[----:B------:R-:W-:Y:S04]  /*3b70*/  IMAD.WIDE.U32 R10, R130, R64, RZ ;  /* 0x00000040820a7225 */ /* 0x000fe800078e00ff */
[C---:B------:R-:W-:Y:S02]  /*3b80*/  IMAD R3, R0.reuse, R129, R3 ;  /* 0x0000008100037224 */ /* 0x040fe400078e0203 */
[----:B------:R-:W-:Y:S01]  /*3b90*/  IMAD R2, R0, R130, R2 ;  /* 0x0000008200027224 */ /* 0x000fe200078e0202 */
[----:B------:R-:W-:Y:S02]  /*3ba0*/  IADD3 R0, -R68, R210, RZ ;  /* 0x000000d244007210 */ /* 0x000fe40007ffe1ff */
[----:B------:R-:W-:Y:S02]  /*3bb0*/  IADD3 R13, R9, R3, RZ ;  /* 0x00000003090d7210 */ /* 0x000fe40007ffe0ff */
[----:B------:R-:W-:Y:S02]  /*3bc0*/  IMNMX R67, R0, 0x40, PT ;  /* 0x0000004000437817 */ /* 0x000fe40003800200 */
        /* <DEDUP_REMOVED lines=34> */
[----:B------:R-:W-:Y:S02]  /*3df0*/  LEA R4, P0, R2, c[0x0][0x288], 0x1 ;  /* 0x0000a20002047a11 */ /* 0x000fe400078008ff */
[----:B------:R-:W-:Y:S02]  /*3e00*/  IADD3 R0, R108, 0x10, RZ ;  /* 0x000000106c007810 */ /* 0x000fe40007ffe0ff */
[----:B------:R-:W-:Y:S02]  /*3e10*/  LEA.HI.X R5, R2, c[0x0][0x28c], R5, 0x1, P0 ;  /* 0x0000a30002057a11 */ /* 0x000fe400000f0c05 */
[----:B------:R-:W-:Y:S01]  /*3e20*/  ISETP.GE.AND P0, PT, R108, c[0x0][0x27c], PT ;  /* 0x00009f006c007a0c */ /* 0x000fe20003f06270 */
[----:B------:R-:W-:Y:S11]  /*3e30*/  CS2R R2, SRZ ;  /* 0x0000000000027805 */ /* 0x000ff6000001ff00 */
[----:B------:R-:W-:Y:S01]  /*3e40*/  @!UPT UIADD3 URZ, URZ, URZ, URZ ;  /* 0x0000003f3f3ff290 */ /* 0x000fe2000fffe03f */
[----:B------:R1:W5:Y:S04]  /*3e50*/  @!P0 LDG.E.64 R2, [R8.64] ;  /* 0x0000000a08028981 */ /* 0x000368000c1e1b00 */
[----:B------:R1:W5:Y:S01]  /*3e60*/  @!P0 LDG.E.64 R26, [R4.64] ;  /* 0x0000000a041a8981 */ /* 0x000362000c1e1b00 */
[----:B------:R-:W-:Y:S02]  /*3e70*/  ISETP.GE.AND P0, PT, R0, c[0x0][0x27c], PT ;  /* 0x00009f0000007a0c */ /* 0x000fe40003f06270 */
[----:B------:R-:W-:Y:S11]  /*3e80*/  IADD3 R0, R108, 0x20, RZ ;  /* 0x000000206c007810 */ /* 0x000ff60007ffe0ff */
[----:B------:R1:W5:Y:S04]  /*3e90*/  @!P0 LDG.E.64 R6, [R8.64+0x20] ;  /* 0x0000200a08068981 */ /* 0x000368000c1e1b00 */
[----:B------:R1:W5:Y:S01]  /*3ea0*/  @!P0 LDG.E.64 R32, [R4.64+0x20] ;  /* 0x0000200a04208981 */ /* 0x000362000c1e1b00 */
        /* <DEDUP_REMOVED lines=12> */
[----:B------:R-:W-:Y:S11]  /*3f70*/  ISETP.GE.AND P0, PT, R0, c[0x0][0x27c], PT ;  /* 0x00009f0000007a0c */ /* 0x000ff60003f06270 */
[----:B------:R-:W-:Y:S02]  /*3f80*/  @!UPT UIADD3 URZ, URZ, URZ, URZ ;  /* 0x0000003f3f3ff290 */ /* 0x000fe4000fffe03f */
[----:B------:R1:W5:Y:S04]  /*3f90*/  @!P0 LDG.E.64 R20, [R8.64+0xa0] ;  /* 0x0000a00a08148981 */ /* 0x000368000c1e1b00 */
[----:B------:R1:W5:Y:S02]  /*3fa0*/  @!P0 LDG.E.64 R40, [R4.64+0xa0] ;  /* 0x0000a00a04288981 */ /* 0x000364000c1e1b00 */
.L_x_718:
[----:B------:R-:W-:Y:S05]  /*3fb0*/  BSYNC B0 ;  /* 0x0000000000007941 */ /* 0x000fea0003800000 */
.L_x_717:
[----:B------:R-:W2:Y:S04]  /*3fc0*/  SHFL.IDX PT, R54, R54, RZ, 0x1c1f ;  /* 0x001c1fff36367589 */ /* 0x000ea800000e0000 */
[----:B------:R3:W4:Y:S01]  /*3fd0*/  SHFL.IDX PT, R52, R12, RZ, 0x1c1f ;  /* 0x001c1fff0c347589 */ /* 0x00072200000e0000 */
[----:B------:R-:W-:-:S05]  /*3fe0*/  @P1 BRA `(.L_x_719) ;  /* 0x0000376000001947 */ /* 0x000fca0003800000 */
[----:B-----5:R-:W-:Y:S01]  /*3ff0*/  MOV R0, R19 ;  /* 0x0000001300007202 */ /* 0x020fe20000000f00 */
[----:B-1----:R-:W-:Y:S01]  /*4000*/  IMAD.MOV.U32 R8, RZ, RZ, R20 ;  /* 0x000000ffff087224 */ /* 0x002fe200078e0014 */
[----:B------:R-:W-:Y:S01]  /*4010*/  ISETP.GE.AND P0, PT, R106, c[0x0][0x1d4], PT ;  /* 0x000075006a007a0c */ /* 0x000fe20003f06270 */
[----:B------:R-:W-:Y:S01]  /*4020*/  IMAD.MOV.U32 R5, RZ, RZ, R21 ;  /* 0x000000ffff057224 */ /* 0x000fe200078e0015 */
[----:B------:R-:W-:Y:S01]  /*4030*/  BSSY B0, `(.L_x_720) ;  /* 0x0000057000007945 */ /* 0x000fe20003800000 */
[----:B------:R-:W-:Y:S03]  /*4040*/  IMAD.MOV.U32 R4, RZ, RZ, R18 ;  /* 0x000000ffff047224 */ /* 0x000fe600078e0012 */
        /* <DEDUP_REMOVED lines=16> */
[----:B------:R-:W-:Y:S02]  /*4150*/  MOV R8, R38 ;  /* 0x0000002600087202 */ /* 0x000fe40000000f00 */
[----:B------:R-:W-:Y:S02]  /*4160*/  MOV R0, R37 ;  /* 0x0000002500007202 */ /* 0x000fe40000000f00 */
[----:B------:R-:W-:Y:S01]  /*4170*/  PRMT R45, R8, 0x5410, R5 ;  /* 0x00005410082d7816 */ /* 0x000fe20000000005 */
[----:B------:R-:W-:Y:S01]  /*4180*/  IMAD.MOV.U32 R8, RZ, RZ, R34 ;  /* 0x000000ffff087224 */ /* 0x000fe200078e0022 */
[----:B------:R-:W-:Y:S01]  /*4190*/  PRMT R44, R4, 0x5410, R0 ;  /* 0x00005410042c7816 */ /* 0x000fe20000000000 */
[----:B------:R-:W-:Y:S01]  /*41a0*/  IMAD.MOV.U32 R5, RZ, RZ, R35 ;  /* 0x000000ffff057224 */ /* 0x000fe200078e0023 */
[----:B------:R-:W-:Y:S01]  /*41b0*/  MOV R4, R32 ;  /* 0x0000002000047202 */ /* 0x000fe20000000f00 */
[----:B------:R-:W-:Y:S03]  /*41c0*/  IMAD.MOV.U32 R0, RZ, RZ, R33 ;  /* 0x000000ffff007224 */ /* 0x000fe600078e0021 */
[----:B------:R-:W-:Y:S02]  /*41d0*/  PRMT R43, R8, 0x5410, R5 ;  /* 0x00005410082b7816 */ /* 0x000fe40000000005 */
[----:B------:R-:W-:Y:S01]  /*41e0*/  PRMT R42, R4, 0x5410, R0 ;  /* 0x00005410042a7816 */ /* 0x000fe20000000000 */
[----:B------:R-:W-:-:S05]  /*41f0*/  @P0 BRA `(.L_x_721) ;  /* 0x000003a000000947 */ /* 0x000fca0003800000 */
[C---:B----4-:R-:W-:Y:S01]  /*4200*/  LEA R48, P0, R106.reuse, R52, 0x1 ;  /* 0x000000346a307211 */ /* 0x050fe200078008ff */
[----:B------:R-:W1:Y:S01]  /*4210*/  LDS.128 R8, [R215+0x6000] ;  /* 0x00600000d7087984 */ /* 0x000e620000000c00 */
[----:B------:R-:W-:Y:S01]  /*4220*/  MOV R4, R2 ;  /* 0x0000000200047202 */ /* 0x000fe20000000f00 */
[----:B------:R-:W-:Y:S01]  /*4230*/  IMAD.MOV.U32 R28, RZ, RZ, R26 ;  /* 0x000000ffff1c7224 */ /* 0x000fe200078e001a */
[----:B--2---:R-:W-:Y:S01]  /*4240*/  LEA.HI.X R49, R106, R54, R107, 0x1, P0 ;  /* 0x000000366a317211 */ /* 0x004fe200000f0c6b */
[--C-:B------:R-:W-:Y:S01]  /*4250*/  IMAD.MOV.U32 R29, RZ, RZ, R27.reuse ;  /* 0x000000ffff1d7224 */ /* 0x100fe200078e001b */
[----:B------:R-:W-:Y:S11]  /*4260*/  ISETP.GE.AND P0, PT, R108, c[0x0][0x27c], PT ;  /* 0x00009f006c007a0c */ /* 0x000ff60003f06270 */
[----:B------:R-:W-:Y:S02]  /*4270*/  @!UPT UIADD3 URZ, URZ, URZ, URZ ;  /* 0x0000003f3f3ff290 */ /* 0x000fe4000fffe03f */
[----:B------:R-:W-:Y:S02]  /*4280*/  @!P0 SHF.R.U64 R26, R26, 0x10, R27 ;  /* 0x000000101a1a8819 */ /* 0x000fe4000000121b */
[--C-:B------:R-:W-:Y:S01]  /*4290*/  @!P0 SHF.R.U64 R5, R2, 0x10, R3.reuse ;  /* 0x0000001002058819 */ /* 0x100fe20000001203 */
[----:B------:R-:W-:Y:S01]  /*42a0*/  IMAD.MOV.U32 R2, RZ, RZ, R3 ;  /* 0x000000ffff027224 */ /* 0x000fe200078e0003 */
[----:B---3--:R-:W-:Y:S02]  /*42b0*/  @!P0 SHF.R.U32.HI R12, RZ, 0x10, R27 ;  /* 0x00000010ff0c8819 */ /* 0x008fe4000001161b */
[----:B------:R-:W-:Y:S02]  /*42c0*/  @!P0 SHF.R.U32.HI R0, RZ, 0x10, R3 ;  /* 0x00000010ff008819 */ /* 0x000fe40000011603 */
[----:B------:R-:W-:Y:S02]  /*42d0*/  @!P0 PRMT R28, R28, 0x5410, R26 ;  /* 0x000054101c1c8816 */ /* 0x000fe4000000001a */
[----:B------:R-:W-:Y:S02]  /*42e0*/  @!P0 PRMT R4, R4, 0x5410, R5 ;  /* 0x0000541004048816 */ /* 0x000fe40000000005 */
[----:B------:R-:W-:Y:S01]  /*42f0*/  @!P0 PRMT R30, R29, 0x5410, R12 ;  /* 0x000054101d1e8816 */ /* 0x000fe2000000000c */
[----:B------:R-:W-:Y:S01]  /*4300*/  @!P0 IMAD.U32 R5, R28, 0x10000, RZ ;  /* 0x000100001c058824 */ /* 0x000fe200078e00ff */
[----:B------:R-:W-:Y:S02]  /*4310*/  @!P0 PRMT R12, R2, 0x5410, R0 ;  /* 0x00005410020c8816 */ /* 0x000fe40000000000 */
[----:B------:R-:W-:Y:S02]  /*4320*/  @!P0 SHF.L.U32 R3, R4, 0x10, RZ ;  /* 0x0000001004038819 */ /* 0x000fe400000006ff */
[----:B------:R-:W-:Y:S02]  /*4330*/  @!P0 LOP3.LUT R27, R28, 0xffff0000, RZ, 0xc0, !PT ;  /* 0xffff00001c1b8812 */ /* 0x000fe400078ec0ff */
[----:B------:R-:W-:Y:S01]  /*4340*/  @!P0 LOP3.LUT R4, R4, 0xffff0000, RZ, 0xc0, !PT ;  /* 0xffff000004048812 */ /* 0x000fe200078ec0ff */
[C---:B-1----:R-:W-:Y:S01]  /*4350*/  @!P0 IMAD.U32 R26, R8.reuse, 0x10000, RZ ;  /* 0x00010000081a8824 */ /* 0x042fe200078e00ff */
[----:B------:R-:W-:Y:S01]  /*4360*/  @!P0 LOP3.LUT R0, R8, 0xffff0000, RZ, 0xc0, !PT ;  /* 0xffff000008008812 */ /* 0x000fe200078ec0ff */
[C---:B------:R-:W-:Y:S01]  /*4370*/  @!P0 IMAD.U32 R28, R9.reuse, 0x10000, RZ ;  /* 0x00010000091c8824 */ /* 0x040fe200078e00ff */
[----:B------:R-:W-:Y:S03]  /*4380*/  @!P0 LOP3.LUT R2, R9, 0xffff0000, RZ, 0xc0, !PT ;  /* 0xffff000009028812 */ /* 0x000fe600078ec0ff */
[C---:B------:R-:W-:Y:S02]  /*4390*/  @!P0 FMUL.FTZ R29, R0.reuse, R5 ;  /* 0x00000005001d8220 */ /* 0x040fe40000410000 */
[----:B------:R-:W-:Y:S02]  /*43a0*/  @!P0 FMUL.FTZ R0, R0, R3 ;  /* 0x0000000300008220 */ /* 0x000fe40000410000 */
[----:B------:R-:W-:Y:S02]  /*43b0*/  @!P0 FMUL.FTZ R31, R2, R27 ;  /* 0x0000001b021f8220 */ /* 0x000fe40000410000 */
[----:B------:R-:W-:Y:S01]  /*43c0*/  @!P0 FFMA.FTZ R53, R26, R3, -R29 ;  /* 0x000000031a358223 */ /* 0x000fe2000001081d */
[----:B------:R-:W-:Y:S01]  /*43d0*/  @!P0 LOP3.LUT R3, R10, 0xffff0000, RZ, 0xc0, !PT ;  /* 0xffff00000a038812 */ /* 0x000fe200078ec0ff */
[----:B------:R-:W-:Y:S01]  /*43e0*/  @!P0 FFMA.FTZ R0, R5, R26, R0 ;  /* 0x0000001a05008223 */ /* 0x000fe20000010000 */
[----:B------:R-:W-:Y:S01]  /*43f0*/  @!P0 SHF.L.U32 R26, R30, 0x10, RZ ;  /* 0x000000101e1a8819 */ /* 0x000fe200000006ff */
[----:B------:R-:W-:Y:S01]  /*4400*/  @!P0 IMAD.U32 R5, R12, 0x10000, RZ ;  /* 0x000100000c058824 */ /* 0x000fe200078e00ff */
[----:B------:R-:W-:Y:S01]  /*4410*/  @!P0 LOP3.LUT R30, R30, 0xffff0000, RZ, 0xc0, !PT ;  /* 0xffff00001e1e8812 */ /* 0x000fe200078ec0ff */
[-C--:B------:R-:W-:Y:S01]  /*4420*/  @!P0 FMUL.FTZ R2, R2, R4.reuse ;  /* 0x0000000402028220 */ /* 0x080fe20000410000 */
[----:B------:R-:W-:Y:S01]  /*4430*/  @!P0 F2FP.BF16.PACK_AB R0, R0, R53 ;  /* 0x000000350000823e */ /* 0x000fe200000010ff */
[----:B------:R-:W-:Y:S01]  /*4440*/  @!P0 FFMA.FTZ R51, R28, R4, -R31 ;  /* 0x000000041c338223 */ /* 0x000fe2000001081f */
[----:B------:R-:W-:Y:S01]  /*4450*/  @!P0 LOP3.LUT R4, R11, 0xffff0000, RZ, 0xc0, !PT ;  /* 0xffff00000b048812 */ /* 0x000fe200078ec0ff */
[----:B------:R-:W-:Y:S01]  /*4460*/  @!P0 IMAD.U32 R29, R10, 0x10000, RZ ;  /* 0x000100000a1d8824 */ /* 0x000fe200078e00ff */
[----:B------:R-:W-:Y:S01]  /*4470*/  @!P0 LOP3.LUT R12, R12, 0xffff0000, RZ, 0xc0, !PT ;  /* 0xffff00000c0c8812 */ /* 0x000fe200078ec0ff */
[----:B------:R-:W-:Y:S01]  /*4480*/  @!P0 FMUL.FTZ R47, R3, R26 ;  /* 0x0000001a032f8220 */ /* 0x000fe20000410000 */
[----:B------:R-:W-:Y:S01]  /*4490*/  @!P0 SHF.L.U32 R31, R11, 0x10, RZ ;  /* 0x000000100b1f8819 */ /* 0x000fe200000006ff */
[----:B------:R-:W-:Y:S02]  /*44a0*/  @!P0 FMUL.FTZ R3, R3, R5 ;  /* 0x0000000503038220 */ /* 0x000fe40000410000 */
[C---:B------:R-:W-:Y:S02]  /*44b0*/  @!P0 FMUL.FTZ R50, R4.reuse, R30 ;  /* 0x0000001e04328220 */ /* 0x040fe40000410000 */
[----:B------:R-:W-:Y:S02]  /*44c0*/  @!P0 FMUL.FTZ R4, R4, R12 ;  /* 0x0000000c04048220 */ /* 0x000fe40000410000 */
[----:B------:R-:W-:Y:S02]  /*44d0*/  @!P0 FFMA.FTZ R2, R27, R28, R2 ;  /* 0x0000001c1b028223 */ /* 0x000fe40000010002 */
[----:B------:R-:W-:Y:S02]  /*44e0*/  @!P0 FFMA.FTZ R3, R26, R29, R3 ;  /* 0x0000001d1a038223 */ /* 0x000fe40000010003 */
[----:B------:R-:W-:Y:S01]  /*44f0*/  @!P0 FFMA.FTZ R47, R29, R5, -R47 ;  /* 0x000000051d2f8223 */ /* 0x000fe2000001082f */
[----:B------:R-:W-:Y:S01]  /*4500*/  @!P0 F2FP.BF16.PACK_AB R2, R2, R51 ;  /* 0x000000330202823e */ /* 0x000fe200000010ff */
[----:B------:R-:W-:Y:S02]  /*4510*/  @!P0 FFMA.FTZ R50, R31, R12, -R50 ;  /* 0x0000000c1f328223 */ /* 0x000fe40000010832 */
[----:B------:R-:W-:Y:S01]  /*4520*/  @!P0 FFMA.FTZ R4, R30, R31, R4 ;  /* 0x0000001f1e048223 */ /* 0x000fe20000010004 */
[----:B------:R-:W-:Y:S01]  /*4530*/  @!P0 F2FP.BF16.PACK_AB R3, R3, R47 ;  /* 0x0000002f0303823e */ /* 0x000fe200000010ff */
[----:B------:R-:W-:Y:S01]  /*4540*/  @!P0 IMAD.MOV.U32 R8, RZ, RZ, R0 ;  /* 0x000000ffff088224 */ /* 0x000fe200078e0000 */
[----:B------:R-:W-:Y:S02]  /*4550*/  @!P0 MOV R9, R2 ;  /* 0x0000000200098202 */ /* 0x000fe40000000f00 */
[----:B------:R-:W-:Y:S01]  /*4560*/  @!P0 F2FP.BF16.PACK_AB R4, R4, R50 ;  /* 0x000000320404823e */ /* 0x000fe200000010ff */
[----:B------:R-:W-:Y:S03]  /*4570*/  @!P0 IMAD.MOV.U32 R10, RZ, RZ, R3 ;  /* 0x000000ffff0a8224 */ /* 0x000fe600078e0003 */
[----:B------:R-:W-:Y:S05]  /*4580*/  @!P0 MOV R11, R4 ;  /* 0x00000004000b8202 */ /* 0x000fea0000000f00 */
[----:B------:R1:W-:Y:S02]  /*4590*/  ST.E.128 [R48.64], R8 ;  /* 0x0000000830007985 */ /* 0x0003e4000c101d0a */
.L_x_721:
[----:B------:R-:W-:Y:S05]  /*45a0*/  BSYNC B0 ;  /* 0x0000000000007941 */ /* 0x000fea0003800000 */
.L_x_720:
[----:B------:R-:W-:Y:S01]  /*45b0*/  ISETP.GE.AND P0, PT, R110, c[0x0][0x1d4], PT ;  /* 0x000075006e007a0c */ /* 0x000fe20003f06270 */
[----:B------:R-:W-:Y:S01]  /*45c0*/  @!UPT UIADD3 URZ, URZ, URZ, URZ ;  /* 0x0000003f3f3ff290 */ /* 0x000fe2000fffe03f */
[----:B------:R-:W-:Y:S11]  /*45d0*/  BSSY B0, `(.L_x_722) ;  /* 0x0000039000007945 */ /* 0x000ff60003800000 */
[----:B------:R-:W-:-:S05]  /*45e0*/  @P0 BRA `(.L_x_723) ;  /* 0x0000037000000947 */ /* 0x000fca0003800000 */
[----:B----4-:R-:W-:Y:S01]  /*45f0*/  LEA R30, P0, R222, R52, 0x1 ;  /* 0x00000034de1e7211 */ /* 0x010fe200078008ff */
[----:B-1----:R-:W1:Y:S01]  /*4600*/  LDS.128 R8, [R216+0x6000] ;  /* 0x00600000d8087984 */ /* 0x002e620000000c00 */
[----:B------:R-:W-:Y:S02]  /*4610*/  IADD3 R0, R108, 0x10, RZ ;  /* 0x000000106c007810 */ /* 0x000fe40007ffe0ff */
[----:B--2---:R-:W-:Y:S02]  /*4620*/  LEA.HI.X R31, R222, R54, R244, 0x1, P0 ;  /* 0x00000036de1f7211 */ /* 0x004fe400000f0cf4 */
[----:B------:R-:W-:Y:S11]  /*4630*/  ISETP.GE.AND P0, PT, R0, c[0x0][0x27c], PT ;  /* 0x00009f0000007a0c */ /* 0x000ff60003f06270 */
[----:B------:R-:W-:Y:S02]  /*4640*/  @!UPT UIADD3 URZ, URZ, URZ, URZ ;  /* 0x0000003f3f3ff290 */ /* 0x000fe4000fffe03f */
[----:B------:R-:W-:Y:S02]  /*4650*/  @!P0 SHF.R.U64 R3, R32, 0x10, R33 ;  /* 0x0000001020038819 */ /* 0x000fe40000001221 */
[----:B------:R-:W-:Y:S02]  /*4660*/  @!P0 SHF.R.U64 R0, R6, 0x10, R7 ;  /* 0x0000001006008819 */ /* 0x000fe40000001207 */
[----:B------:R-:W-:Y:S02]  /*4670*/  @!P0 PRMT R3, R42, 0x5410, R3 ;  /* 0x000054102a038816 */ /* 0x000fe40000000003 */
[----:B------:R-:W-:Y:S02]  /*4680*/  @!P0 PRMT R0, R13, 0x5432, R0 ;  /* 0x000054320d008816 */ /* 0x000fe40000000000 */
[----:B------:R-:W-:Y:S01]  /*4690*/  @!P0 SHF.R.U32.HI R6, RZ, 0x10, R7 ;  /* 0x00000010ff068819 */ /* 0x000fe20000011607 */
[----:B------:R-:W-:Y:S01]  /*46a0*/  @!P0 IMAD.U32 R7, R3, 0x10000, RZ ;  /* 0x0001000003078824 */ /* 0x000fe200078e00ff */
[----:B------:R-:W-:Y:S01]  /*46b0*/  @!P0 SHF.R.U32.HI R27, RZ, 0x10, R33 ;  /* 0x00000010ff1b8819 */ /* 0x000fe20000011621 */
[C---:B------:R-:W-:Y:S01]  /*46c0*/  @!P0 IMAD.U32 R4, R0.reuse, 0x10000, RZ ;  /* 0x0001000000048824 */ /* 0x040fe200078e00ff */
[----:B------:R-:W-:Y:S02]  /*46d0*/  @!P0 PRMT R6, R13, 0x5410, R6 ;  /* 0x000054100d068816 */ /* 0x000fe40000000006 */
[----:B------:R-:W-:Y:S02]  /*46e0*/  @!P0 LOP3.LUT R13, R3, 0xffff0000, RZ, 0xc0, !PT ;  /* 0xffff0000030d8812 */ /* 0x000fe400078ec0ff */
[----:B------:R-:W-:Y:S02]  /*46f0*/  @!P0 LOP3.LUT R3, R0, 0xffff0000, RZ, 0xc0, !PT ;  /* 0xffff000000038812 */ /* 0x000fe400078ec0ff */
[----:B------:R-:W-:Y:S01]  /*4700*/  @!P0 PRMT R27, R42, 0x5432, R27 ;  /* 0x000054322a1b8816 */ /* 0x000fe2000000001b */
[C---:B-1-3--:R-:W-:Y:S01]  /*4710*/  @!P0 IMAD.U32 R12, R8.reuse, 0x10000, RZ ;  /* 0x00010000080c8824 */ /* 0x04afe200078e00ff */
[----:B------:R-:W-:Y:S01]  /*4720*/  @!P0 LOP3.LUT R2, R8, 0xffff0000, RZ, 0xc0, !PT ;  /* 0xffff000008028812 */ /* 0x000fe200078ec0ff */
[C---:B------:R-:W-:Y:S01]  /*4730*/  @!P0 IMAD.U32 R26, R9.reuse, 0x10000, RZ ;  /* 0x00010000091a8824 */ /* 0x040fe200078e00ff */
[----:B------:R-:W-:Y:S03]  /*4740*/  @!P0 LOP3.LUT R5, R9, 0xffff0000, RZ, 0xc0, !PT ;  /* 0xffff000009058812 */ /* 0x000fe600078ec0ff */
[C---:B------:R-:W-:Y:S02]  /*4750*/  @!P0 FMUL.FTZ R0, R2.reuse, R4 ;  /* 0x0000000402008220 */ /* 0x040fe40000410000 */
[----:B------:R-:W-:Y:S02]  /*4760*/  @!P0 FMUL.FTZ R29, R5, R13 ;  /* 0x0000000d051d8220 */ /* 0x000fe40000410000 */
[----:B------:R-:W-:Y:S02]  /*4770*/  @!P0 FMUL.FTZ R28, R2, R7 ;  /* 0x00000007021c8220 */ /* 0x000fe40000410000 */
[----:B------:R-:W-:Y:S01]  /*4780*/  @!P0 FFMA.FTZ R0, R7, R12, R0 ;  /* 0x0000000c07008223 */ /* 0x000fe20000010000 */
[----:B------:R-:W-:Y:S01]  /*4790*/  @!P0 SHF.L.U32 R7, R27, 0x10, RZ ;  /* 0x000000101b078819 */ /* 0x000fe200000006ff */
[-C--:B------:R-:W-:Y:S01]  /*47a0*/  @!P0 FMUL.FTZ R2, R5, R3.reuse ;  /* 0x0000000305028220 */ /* 0x080fe20000410000 */
[C---:B------:R-:W-:Y:S01]  /*47b0*/  @!P0 LOP3.LUT R5, R11.reuse, 0xffff0000, RZ, 0xc0, !PT ;  /* 0xffff00000b058812 */ /* 0x040fe200078ec0ff */
[----:B------:R-:W-:Y:S01]  /*47c0*/  @!P0 FFMA.FTZ R33, R26, R3, -R29 ;  /* 0x000000031a218223 */ /* 0x000fe2000001081d */
[----:B------:R-:W-:Y:S01]  /*47d0*/  @!P0 LOP3.LUT R3, R10, 0xffff0000, RZ, 0xc0, !PT ;  /* 0xffff00000a038812 */ /* 0x000fe200078ec0ff */
[----:B------:R-:W-:Y:S01]  /*47e0*/  @!P0 FFMA.FTZ R42, R12, R4, -R28 ;  /* 0x000000040c2a8223 */ /* 0x000fe2000001081c */
[----:B------:R-:W-:Y:S01]  /*47f0*/  @!P0 SHF.L.U32 R28, R11, 0x10, RZ ;  /* 0x000000100b1c8819 */ /* 0x000fe200000006ff */
[----:B------:R-:W-:Y:S01]  /*4800*/  @!P0 IMAD.U32 R4, R6, 0x10000, RZ ;  /* 0x0001000006048824 */ /* 0x000fe200078e00ff */
[----:B------:R-:W-:Y:S01]  /*4810*/  @!P0 LOP3.LUT R27, R27, 0xffff0000, RZ, 0xc0, !PT ;  /* 0xffff00001b1b8812 */ /* 0x000fe200078ec0ff */
[----:B------:R-:W-:Y:S01]  /*4820*/  @!P0 IMAD.U32 R12, R10, 0x10000, RZ ;  /* 0x000100000a0c8824 */ /* 0x000fe200078e00ff */
[----:B------:R-:W-:Y:S01]  /*4830*/  @!P0 LOP3.LUT R6, R6, 0xffff0000, RZ, 0xc0, !PT ;  /* 0xffff000006068812 */ /* 0x000fe200078ec0ff */
[C---:B------:R-:W-:Y:S01]  /*4840*/  @!P0 FMUL.FTZ R29, R3.reuse, R7 ;  /* 0x00000007031d8220 */ /* 0x040fe20000410000 */
[----:B------:R-:W-:Y:S01]  /*4850*/  @!P0 F2FP.BF16.PACK_AB R0, R0, R42 ;  /* 0x0000002a0000823e */ /* 0x000fe200000010ff */
[-C--:B------:R-:W-:Y:S02]  /*4860*/  @!P0 FMUL.FTZ R3, R3, R4.reuse ;  /* 0x0000000403038220 */ /* 0x080fe40000410000 */
[C---:B------:R-:W-:Y:S02]  /*4870*/  @!P0 FMUL.FTZ R32, R5.reuse, R27 ;  /* 0x0000001b05208220 */ /* 0x040fe40000410000 */
[----:B------:R-:W-:Y:S02]  /*4880*/  @!P0 FFMA.FTZ R29, R12, R4, -R29 ;  /* 0x000000040c1d8223 */ /* 0x000fe4000001081d */
[----:B------:R-:W-:Y:S02]  /*4890*/  @!P0 FMUL.FTZ R4, R5, R6 ;  /* 0x0000000605048220 */ /* 0x000fe40000410000 */
[----:B------:R-:W-:Y:S02]  /*48a0*/  @!P0 FFMA.FTZ R2, R13, R26, R2 ;  /* 0x0000001a0d028223 */ /* 0x000fe40000010002 */
[----:B------:R-:W-:Y:S02]  /*48b0*/  @!P0 FFMA.FTZ R3, R7, R12, R3 ;  /* 0x0000000c07038223 */ /* 0x000fe40000010003 */
[----:B------:R-:W-:Y:S01]  /*48c0*/  @!P0 FFMA.FTZ R32, R28, R6, -R32 ;  /* 0x000000061c208223 */ /* 0x000fe20000010820 */
[----:B------:R-:W-:Y:S01]  /*48d0*/  @!P0 F2FP.BF16.PACK_AB R2, R2, R33 ;  /* 0x000000210202823e */ /* 0x000fe200000010ff */
[----:B------:R-:W-:Y:S01]  /*48e0*/  @!P0 FFMA.FTZ R4, R27, R28, R4 ;  /* 0x0000001c1b048223 */ /* 0x000fe20000010004 */
[----:B------:R-:W-:Y:S01]  /*48f0*/  @!P0 F2FP.BF16.PACK_AB R3, R3, R29 ;  /* 0x0000001d0303823e */ /* 0x000fe200000010ff */
[----:B------:R-:W-:Y:S02]  /*4900*/  @!P0 IMAD.MOV.U32 R8, RZ, RZ, R0 ;  /* 0x000000ffff088224 */ /* 0x000fe400078e0000 */
[----:B------:R-:W-:Y:S01]  /*4910*/  @!P0 IMAD.MOV.U32 R9, RZ, RZ, R2 ;  /* 0x000000ffff098224 */ /* 0x000fe200078e0002 */
[----:B------:R-:W-:Y:S02]  /*4920*/  @!P0 F2FP.BF16.PACK_AB R4, R4, R32 ;  /* 0x000000200404823e */ /* 0x000fe400000010ff */
[----:B------:R-:W-:Y:S03]  /*4930*/  @!P0 MOV R10, R3 ;  /* 0x00000003000a8202 */ /* 0x000fe60000000f00 */
[----:B------:R-:W-:Y:S05]  /*4940*/  @!P0 IMAD.MOV.U32 R11, RZ, RZ, R4 ;  /* 0x000000ffff0b8224 */ /* 0x000fea00078e0004 */
[----:B------:R1:W-:Y:S02]  /*4950*/  ST.E.128 [R30.64], R8 ;  /* 0x000000081e007985 */ /* 0x0003e4000c101d0a */
.L_x_723:
[----:B------:R-:W-:Y:S05]  /*4960*/  BSYNC B0 ;  /* 0x0000000000007941 */ /* 0x000fea0003800000 */
.L_x_722:
[----:B------:R-:W-:Y:S01]  /*4970*/  ISETP.GE.AND P0, PT, R105, c[0x0][0x1d4], PT ;  /* 0x0000750069007a0c */ /* 0x000fe20003f06270 */
[----:B------:R-:W-:Y:S01]  /*4980*/  @!UPT UIADD3 URZ, URZ, URZ, URZ ;  /* 0x0000003f3f3ff290 */ /* 0x000fe2000fffe03f */
[----:B------:R-:W-:Y:S11]  /*4990*/  BSSY B0, `(.L_x_724) ;  /* 0x0000039000007945 */ /* 0x000ff60003800000 */
[----:B------:R-:W-:-:S05]  /*49a0*/  @P0 BRA `(.L_x_725) ;  /* 0x0000037000000947 */ /* 0x000fca0003800000 */
[C---:B----4-:R-:W-:Y:S01]  /*49b0*/  LEA R26, P0, R221.reuse, R52, 0x1 ;  /* 0x00000034dd1a7211 */ /* 0x050fe200078008ff */
        /* <DEDUP_REMOVED lines=8> */
[----:B------:R-:W-:Y:S02]  /*4a40*/  @!P0 SHF.R.U32.HI R2, RZ, 0x10, R15 ;  /* 0x00000010ff028819 */ /* 0x000fe4000001160f */
[C---:B------:R-:W-:Y:S01]  /*4a50*/  @!P0 PRMT R0, R22.reuse, 0x5432, R0 ;  /* 0x0000543216008816 */ /* 0x040fe20000000000 */
[C---:B------:R-:W-:Y:S01]  /*4a60*/  @!P0 IMAD.U32 R7, R13.reuse, 0x10000, RZ ;  /* 0x000100000d078824 */ /* 0x040fe200078e00ff */
[----:B------:R-:W-:Y:S02]  /*4a70*/  @!P0 PRMT R6, R22, 0x5410, R2 ;  /* 0x0000541016068816 */ /* 0x000fe40000000002 */
[----:B------:R-:W-:Y:S01]  /*4a80*/  @!P0 LOP3.LUT R13, R13, 0xffff0000, RZ, 0xc0, !PT ;  /* 0xffff00000d0d8812 */ /* 0x000fe200078ec0ff */
[C---:B------:R-:W-:Y:S01]  /*4a90*/  @!P0 IMAD.U32 R4, R0.reuse, 0x10000, RZ ;  /* 0x0001000000048824 */ /* 0x040fe200078e00ff */
[----:B------:R-:W-:Y:S02]  /*4aa0*/  @!P0 SHF.R.U32.HI R34, RZ, 0x10, R35 ;  /* 0x00000010ff228819 */ /* 0x000fe40000011623 */
        /* <DEDUP_REMOVED lines=39> */
.L_x_725:
[----:B------:R-:W-:Y:S05]  /*4d20*/  BSYNC B0 ;  /* 0x0000000000007941 */ /* 0x000fea0003800000 */
.L_x_724:
[----:B------:R-:W-:Y:S01]  /*4d30*/  ISETP.GE.AND P0, PT, R214, c[0x0][0x1d4], PT ;  /* 0x00007500d6007a0c */ /* 0x000fe20003f06270 */
[----:B------:R-:W-:Y:S01]  /*4d40*/  @!UPT UIADD3 URZ, URZ, URZ, URZ ;  /* 0x0000003f3f3ff290 */ /* 0x000fe2000fffe03f */
[----:B------:R-:W-:Y:S11]  /*4d50*/  BSSY B0, `(.L_x_726) ;  /* 0x0000039000007945 */ /* 0x000ff60003800000 */
[----:B------:R-:W-:-:S05]  /*4d60*/  @P0 BRA `(.L_x_727) ;  /* 0x0000037000000947 */ /* 0x000fca0003800000 */
[----:B-1--4-:R-:W-:Y:S01]  /*4d70*/  LEA R26, P0, R214, R52, 0x1 ;  /* 0x00000034d61a7211 */ /* 0x012fe200078008ff */
[----:B------:R-:W1:Y:S01]  /*4d80*/  LDS.128 R8, [R216+0x8000] ;  /* 0x00800000d8087984 */ /* 0x000e620000000c00 */
        /* <DEDUP_REMOVED lines=8> */
[----:B------:R-:W-:Y:S01]  /*4e10*/  @!P0 PRMT R0, R23, 0x5432, R0 ;  /* 0x0000543217008816 */ /* 0x000fe20000000000 */
[----:B------:R-:W-:Y:S01]  /*4e20*/  @!P0 IMAD.U32 R7, R13, 0x10000, RZ ;  /* 0x000100000d078824 */ /* 0x000fe200078e00ff */
        /* <DEDUP_REMOVED lines=43> */
.L_x_727:
[----:B------:R-:W-:Y:S05]  /*50e0*/  BSYNC B0 ;  /* 0x0000000000007941 */ /* 0x000fea0003800000 */
.L_x_726:
        /* <DEDUP_REMOVED lines=59> */
.L_x_729:
[----:B------:R-:W-:Y:S05]  /*54a0*/  BSYNC B0 ;  /* 0x0000000000007941 */ /* 0x000fea0003800000 */
.L_x_728:
[----:B------:R-:W-:Y:S11]  /*54b0*/  ISETP.GE.AND P0, PT, R212, c[0x0][0x1d4], PT ;  /* 0x00007500d4007a0c */ /* 0x000ff60003f06270 */
[----:B------:R-:W-:Y:S02]  /*54c0*/  @!UPT UIADD3 URZ, URZ, URZ, URZ ;  /* 0x0000003f3f3ff290 */ /* 0x000fe4000fffe03f */
        /* <DEDUP_REMOVED lines=14> */
[----:B------:R-:W-:Y:S01]  /*55b0*/  @!P0 SHF.R.U32.HI R3, RZ, 0x10, R41 ;  /* 0x00000010ff038819 */ /* 0x000fe20000011629 */
[----:B------:R-:W-:Y:S01]  /*55c0*/  @!P0 IMAD.U32 R4, R0, 0x10000, RZ ;  /* 0x0001000000048824 */ /* 0x000fe200078e00ff */
[----:B------:R-:W-:Y:S02]  /*55d0*/  @!P0 LOP3.LUT R13, R13, 0xffff0000, RZ, 0xc0, !PT ;  /* 0xffff00000d0d8812 */ /* 0x000fe400078ec0ff */
[----:B------:R-:W-:Y:S02]  /*55e0*/  @!P0 PRMT R15, R46, 0x5432, R3 ;  /* 0x000054322e0f8816 */ /* 0x000fe40000000003 */
[----:B------:R-:W-:Y:S01]  /*55f0*/  @!P0 LOP3.LUT R3, R0, 0xffff0000, RZ, 0xc0, !PT ;  /* 0xffff000000038812 */ /* 0x000fe200078ec0ff */
        /* <DEDUP_REMOVED lines=36> */
[----:B------:R1:W-:Y:S01]  /*5840*/  ST.E.128 [R22.64], R8 ;  /* 0x0000000816007985 */ /* 0x0003e2000c101d0a */
[----:B------:R-:W-:-:S05]  /*5850*/  BRA `(.L_x_719) ;  /* 0x00001ef000007947 */ /* 0x000fca0003800000 */
.L_x_716:
        /* <DEDUP_REMOVED lines=47> */
.L_x_731:
[----:B------:R-:W-:Y:S05]  /*5b50*/  BSYNC B0 ;  /* 0x0000000000007941 */ /* 0x000fea0003800000 */
.L_x_730:
        /* <DEDUP_REMOVED lines=31> */
[----:B------:R-:W-:Y:S01]  /*5d50*/  LOP3.LUT P2, RZ, R220, 0x4, RZ, 0xc0, !PT ;  /* 0x00000004dcff7812 */ /* 0x000fe2000784c0ff */
[----:B------:R-:W1:Y:S01]  /*5d60*/  LDS.128 R36, [R101+0x6100] ;  /* 0x0061000065247984 */ /* 0x000e620000000c00 */
[----:B------:R-:W-:Y:S01]  /*5d70*/  ISETP.GE.AND P0, PT, R106, c[0x0][0x27c], PT ;  /* 0x00009f006a007a0c */ /* 0x000fe20003f06270 */
[----:B------:R-:W-:Y:S01]  /*5d80*/  IMAD.MOV.U32 R32, RZ, RZ, R28 ;  /* 0x000000ffff207224 */ /* 0x000fe200078e001c */
[----:B------:R-:W-:Y:S01]  /*5d90*/  SEL R0, R124, R123, !P2 ;  /* 0x0000007b7c007207 */ /* 0x000fe20005000000 */
[----:B------:R-:W-:Y:S01]  /*5da0*/  IMAD.MOV.U32 R9, RZ, RZ, R4 ;  /* 0x000000ffff097224 */ /* 0x000fe200078e0004 */
[----:B------:R-:W-:Y:S01]  /*5db0*/  MOV R34, R29 ;  /* 0x0000001d00227202 */ /* 0x000fe20000000f00 */
[----:B------:R-:W-:Y:S01]  /*5dc0*/  IMAD.MOV.U32 R8, RZ, RZ, R5 ;  /* 0x000000ffff087224 */ /* 0x000fe200078e0005 */
[----:B------:R-:W-:Y:S01]  /*5dd0*/  SHF.R.S32.HI R2, RZ, 0x1f, R0 ;  /* 0x0000001fff027819 */ /* 0x000fe20000011400 */
[----:B------:R-:W-:Y:S01]  /*5de0*/  IMAD.MOV.U32 R27, RZ, RZ, R30 ;  /* 0x000000ffff1b7224 */ /* 0x000fe200078e001e */
[----:B------:R-:W-:Y:S02]  /*5df0*/  MOV R35, R31 ;  /* 0x0000001f00237202 */ /* 0x000fe40000000f00 */
[----:B------:R-:W-:Y:S03]  /*5e00*/  LEA.HI R0, R2, R0, RZ, 0x4 ;  /* 0x0000000002007211 */ /* 0x000fe600078f20ff */
[----:B------:R-:W-:Y:S02]  /*5e10*/  @!P0 SHF.R.U64 R33, R28, 0x10, R29 ;  /* 0x000000101c218819 */ /* 0x000fe4000000121d */
[----:B------:R-:W-:Y:S02]  /*5e20*/  LEA.HI.SX32 R0, R0, R119, 0x1c ;  /* 0x0000007700007211 */ /* 0x000fe400078fe2ff */
[--C-:B------:R-:W-:Y:S02]  /*5e30*/  @!P0 SHF.R.U64 R10, R4, 0x10, R5.reuse ;  /* 0x00000010040a8819 */ /* 0x100fe40000001205 */
[----:B--2---:R-:W-:Y:S01]  /*5e40*/  SHF.R.S32.HI R12, RZ, 0x1f, R0 ;  /* 0x0000001fff0c7819 */ /* 0x004fe20000011400 */
[----:B------:R-:W-:Y:S01]  /*5e50*/  IMAD.SHL.U32 R57, R0, 0x8, RZ ;  /* 0x0000000800397824 */ /* 0x000fe200078e00ff */
[----:B------:R-:W-:Y:S01]  /*5e60*/  @!P0 SHF.R.U32.HI R2, RZ, 0x10, R5 ;  /* 0x00000010ff028819 */ /* 0x000fe20000011605 */
[--C-:B------:R-:W-:Y:S01]  /*5e70*/  IMAD.MOV.U32 R5, RZ, RZ, R7.reuse ;  /* 0x000000ffff057224 */ /* 0x100fe200078e0007 */
[----:B------:R-:W-:Y:S02]  /*5e80*/  LEA.HI R12, R12, R0, RZ, 0x3 ;  /* 0x000000000c0c7211 */ /* 0x000fe400078f18ff */
[----:B------:R-:W-:Y:S02]  /*5e90*/  @!P0 SHF.R.U64 R3, R6, 0x10, R7 ;  /* 0x0000001006038819 */ /* 0x000fe40000001207 */
[----:B------:R-:W-:Y:S01]  /*5ea0*/  @!P0 PRMT R32, R32, 0x5410, R33 ;  /* 0x0000541020208816 */ /* 0x000fe20000000021 */
[----:B------:R-:W-:Y:S01]  /*5eb0*/  IMAD.SHL.U32 R12, R12, 0x200, RZ ;  /* 0x000002000c0c7824 */ /* 0x000fe200078e00ff */
[----:B------:R-:W-:Y:S02]  /*5ec0*/  LOP3.LUT R0, R240, 0x38, R57, 0xf8, !PT ;  /* 0x00000038f0007812 */ /* 0x000fe400078ef839 */
[----:B------:R-:W-:Y:S02]  /*5ed0*/  @!P0 SHF.R.U32.HI R4, RZ, 0x10, R7 ;  /* 0x00000010ff048819 */ /* 0x000fe40000011607 */
[----:B------:R-:W-:Y:S02]  /*5ee0*/  LOP3.LUT R0, R0, R241, RZ, 0x3c, !PT ;  /* 0x000000f100007212 */ /* 0x000fe400078e3cff */
[----:B------:R-:W-:Y:S02]  /*5ef0*/  LOP3.LUT R12, R12, 0x7ffff000, RZ, 0xc0, !PT ;  /* 0x7ffff0000c0c7812 */ /* 0x000fe400078ec0ff */
[----:B------:R-:W-:Y:S01]  /*5f00*/  @!P0 PRMT R7, R8, 0x5410, R2 ;  /* 0x0000541008078816 */ /* 0x000fe20000000002 */
[----:B-1----:R-:W-:Y:S01]  /*5f10*/  @!P0 IMAD.U32 R33, R38, 0x10000, RZ ;  /* 0x0001000026218824 */ /* 0x002fe200078e00ff */
[----:B------:R-:W-:Y:S01]  /*5f20*/  IADD3 R12, R0, R12, R242 ;  /* 0x0000000c000c7210 */ /* 0x000fe20007ffe0f2 */
[----:B------:R-:W-:Y:S01]  /*5f30*/  IMAD.MOV.U32 R0, RZ, RZ, R6 ;  /* 0x000000ffff007224 */ /* 0x000fe200078e0006 */
[----:B------:R-:W-:Y:S01]  /*5f40*/  @!P0 PRMT R6, R9, 0x5410, R10 ;  /* 0x0000541009068816 */ /* 0x000fe2000000000a */
[----:B------:R-:W-:Y:S01]  /*5f50*/  @!P0 IMAD.U32 R10, R32, 0x10000, RZ ;  /* 0x00010000200a8824 */ /* 0x000fe200078e00ff */
[----:B------:R-:W-:Y:S01]  /*5f60*/  @!P0 SHF.R.U32.HI R29, RZ, 0x10, R29 ;  /* 0x00000010ff1d8819 */ /* 0x000fe2000001161d */
[----:B------:R-:W-:Y:S01]  /*5f70*/  IMAD.SHL.U32 R12, R12, 0x2, RZ ;  /* 0x000000020c0c7824 */ /* 0x000fe200078e00ff */
[----:B------:R-:W-:Y:S01]  /*5f80*/  @!P0 PRMT R8, R0, 0x5410, R3 ;  /* 0x0000541000088816 */ /* 0x000fe20000000003 */
[----:B------:R-:W-:Y:S01]  /*5f90*/  @!P0 IMAD.U32 R3, R6, 0x10000, RZ ;  /* 0x0001000006038824 */ /* 0x000fe200078e00ff */
[----:B------:R-:W-:Y:S02]  /*5fa0*/  @!P0 SHF.R.U64 R28, R30, 0x10, R31 ;  /* 0x000000101e1c8819 */ /* 0x000fe4000000121f */
[----:B------:R-:W-:Y:S01]  /*5fb0*/  @!P0 PRMT R34, R34, 0x5410, R29 ;  /* 0x0000541022228816 */ /* 0x000fe2000000001d */
[----:B------:R-:W-:Y:S01]  /*5fc0*/  @!P0 IMAD.U32 R29, R37, 0x10000, RZ ;  /* 0x00010000251d8824 */ /* 0x000fe200078e00ff */
[----:B------:R-:W1:Y:S01]  /*5fd0*/  LDS.128 R12, [R12+0x6100] ;  /* 0x006100000c0c7984 */ /* 0x000e620000000c00 */
[----:B------:R-:W-:Y:S02]  /*5fe0*/  @!P0 PRMT R48, R27, 0x5410, R28 ;  /* 0x000054101b308816 */ /* 0x000fe4000000001c */
[----:B------:R-:W-:Y:S01]  /*5ff0*/  @!P0 IMAD.U32 R28, R34, 0x10000, RZ ;  /* 0x00010000221c8824 */ /* 0x000fe200078e00ff */
[----:B------:R-:W-:Y:S01]  /*6000*/  @!P0 PRMT R9, R5, 0x5410, R4 ;  /* 0x0000541005098816 */ /* 0x000fe20000000004 */
[----:B------:R-:W-:Y:S01]  /*6010*/  @!P0 IMAD.U32 R4, R36, 0x10000, RZ ;  /* 0x0001000024048824 */ /* 0x000fe200078e00ff */
[----:B------:R-:W-:Y:S01]  /*6020*/  @!P0 LOP3.LUT R27, R32, 0xffff0000, RZ, 0xc0, !PT ;  /* 0xffff0000201b8812 */ /* 0x000fe200078ec0ff */
[----:B------:R-:W-:Y:S01]  /*6030*/  @!P0 IMAD.U32 R32, R48, 0x10000, RZ ;  /* 0x0001000030208824 */ /* 0x000fe200078e00ff */
[----:B------:R-:W-:Y:S02]  /*6040*/  @!P0 SHF.R.U32.HI R30, RZ, 0x10, R31 ;  /* 0x00000010ff1e8819 */ /* 0x000fe4000001161f */
[----:B------:R-:W-:Y:S02]  /*6050*/  @!P0 LOP3.LUT R31, R37, 0xffff0000, RZ, 0xc0, !PT ;  /* 0xffff0000251f8812 */ /* 0x000fe400078ec0ff */
[----:B------:R-:W-:Y:S02]  /*6060*/  @!P0 PRMT R49, R35, 0x5410, R30 ;  /* 0x0000541023318816 */ /* 0x000fe4000000001e */
[----:B------:R-:W-:Y:S02]  /*6070*/  @!P0 LOP3.LUT R30, R34, 0xffff0000, RZ, 0xc0, !PT ;  /* 0xffff0000221e8812 */ /* 0x000fe400078ec0ff */
[----:B------:R-:W-:Y:S02]  /*6080*/  @!P0 LOP3.LUT R34, R48, 0xffff0000, RZ, 0xc0, !PT ;  /* 0xffff000030228812 */ /* 0x000fe400078ec0ff */
[C---:B-1----:R-:W-:Y:S02]  /*6090*/  @!P0 SHF.L.U32 R0, R12.reuse, 0x10, RZ ;  /* 0x000000100c008819 */ /* 0x042fe400000006ff */
[----:B------:R-:W-:Y:S03]  /*60a0*/  @!P0 LOP3.LUT R2, R12, 0xffff0000, RZ, 0xc0, !PT ;  /* 0xffff00000c028812 */ /* 0x000fe600078ec0ff */
[C---:B------:R-:W-:Y:S02]  /*60b0*/  @!P0 FMUL.FTZ R5, R0.reuse, R10 ;  /* 0x0000000a00058220 */ /* 0x040fe40000410000 */
[-C--:B------:R-:W-:Y:S02]  /*60c0*/  @!P0 FMUL.FTZ R0, R0, R3.reuse ;  /* 0x0000000300008220 */ /* 0x080fe40000410000 */
[----:B------:R-:W-:Y:S01]  /*60d0*/  @!P0 FFMA.FTZ R63, R4, R3, -R5 ;  /* 0x00000003043f8223 */ /* 0x000fe20000010805 */
[----:B------:R-:W-:Y:S01]  /*60e0*/  @!P0 SHF.L.U32 R3, R13, 0x10, RZ ;  /* 0x000000100d038819 */ /* 0x000fe200000006ff */
[----:B------:R-:W-:Y:S01]  /*60f0*/  @!P0 FFMA.FTZ R0, R10, R4, R0 ;  /* 0x000000040a008223 */ /* 0x000fe20000010000 */
[----:B------:R-:W-:Y:S01]  /*6100*/  @!P0 LOP3.LUT R4, R6, 0xffff0000, RZ, 0xc0, !PT ;  /* 0xffff000006048812 */ /* 0x000fe200078ec0ff */
[----:B------:R-:W-:Y:S01]  /*6110*/  @!P0 FMUL.FTZ R5, R2, R27 ;  /* 0x0000001b02058220 */ /* 0x000fe20000410000 */
[----:B------:R-:W-:Y:S01]  /*6120*/  @!P0 LOP3.LUT R10, R36, 0xffff0000, RZ, 0xc0, !PT ;  /* 0xffff0000240a8812 */ /* 0x000fe200078ec0ff */
[----:B------:R-:W-:Y:S02]  /*6130*/  @!P0 FMUL.FTZ R6, R3, R28 ;  /* 0x0000001c03068220 */ /* 0x000fe40000410000 */
[-C--:B------:R-:W-:Y:S02]  /*6140*/  @!P0 FMUL.FTZ R2, R2, R4.reuse ;  /* 0x0000000402028220 */ /* 0x080fe40000410000 */
[----:B------:R-:W-:Y:S01]  /*6150*/  @!P0 FFMA.FTZ R56, R10, R4, -R5 ;  /* 0x000000040a388223 */ /* 0x000fe20000010805 */
[----:B------:R-:W-:Y:S01]  /*6160*/  @!P0 LOP3.LUT R4, R13, 0xffff0000, RZ, 0xc0, !PT ;  /* 0xffff00000d048812 */ /* 0x000fe200078ec0ff */
[----:B------:R-:W-:Y:S02]  /*6170*/  @!P0 IMAD.U32 R5, R7, 0x10000, RZ ;  /* 0x0001000007058824 */ /* 0x000fe400078e00ff */
[----:B------:R-:W-:Y:S01]  /*6180*/  @!P0 FFMA.FTZ R2, R27, R10, R2 ;  /* 0x0000000a1b028223 */ /* 0x000fe20000010002 */
[----:B------:R-:W-:Y:S01]  /*6190*/  @!P0 F2FP.BF16.PACK_AB R56, R56, R63 ;  /* 0x0000003f3838823e */ /* 0x000fe200000010ff */
[-C--:B------:R-:W-:Y:S02]  /*61a0*/  @!P0 FMUL.FTZ R3, R3, R5.reuse ;  /* 0x0000000503038220 */ /* 0x080fe40000410000 */
[----:B------:R-:W-:Y:S01]  /*61b0*/  @!P0 FFMA.FTZ R62, R29, R5, -R6 ;  /* 0x000000051d3e8223 */ /* 0x000fe20000010806 */
[----:B------:R-:W-:Y:S01]  /*61c0*/  @!P0 LOP3.LUT R6, R7, 0xffff0000, RZ, 0xc0, !PT ;  /* 0xffff000007068812 */ /* 0x000fe200078ec0ff */
[----:B------:R-:W-:Y:S01]  /*61d0*/  @!P0 FMUL.FTZ R7, R4, R30 ;  /* 0x0000001e04078220 */ /* 0x000fe20000410000 */
[----:B------:R-:W-:Y:S01]  /*61e0*/  @!P0 SHF.L.U32 R5, R14, 0x10, RZ ;  /* 0x000000100e058819 */ /* 0x000fe200000006ff */
[----:B------:R-:W-:Y:S01]  /*61f0*/  @!P0 IMAD.U32 R10, R49, 0x10000, RZ ;  /* 0x00010000310a8824 */ /* 0x000fe200078e00ff */
[----:B------:R-:W-:Y:S01]  /*6200*/  @!P0 F2FP.BF16.PACK_AB R0, R2, R0 ;  /* 0x000000000200823e */ /* 0x000fe200000010ff */
[-C--:B------:R-:W-:Y:S02]  /*6210*/  @!P0 FMUL.FTZ R4, R4, R6.reuse ;  /* 0x0000000604048220 */ /* 0x080fe40000410000 */
[----:B------:R-:W-:Y:S01]  /*6220*/  @!P0 FFMA.FTZ R58, R31, R6, -R7 ;  /* 0x000000061f3a8223 */ /* 0x000fe20000010807 */
        /* <DEDUP_REMOVED lines=8> */
[C---:B------:R-:W-:Y:S01]  /*62b0*/  @!P0 FMUL.FTZ R8, R6.reuse, R34 ;  /* 0x0000002206088220 */ /* 0x040fe20000410000 */
[C---:B------:R-:W-:Y:S01]  /*62c0*/  @!P0 LOP3.LUT R29, R39.reuse, 0xffff0000, RZ, 0xc0, !PT ;  /* 0xffff0000271d8812 */ /* 0x040fe200078ec0ff */
[----:B------:R-:W-:Y:S02]  /*62d0*/  @!P0 IMAD.U32 R27, R39, 0x10000, RZ ;  /* 0x00010000271b8824 */ /* 0x000fe400078e00ff */
[-C--:B------:R-:W-:Y:S02]  /*62e0*/  @!P0 FFMA.FTZ R60, R35, R7.reuse, -R8 ;  /* 0x00000007233c8223 */ /* 0x080fe40000010808 */
[----:B------:R-:W-:Y:S01]  /*62f0*/  @!P0 FMUL.FTZ R6, R6, R7 ;  /* 0x0000000706068220 */ /* 0x000fe20000410000 */
[----:B------:R-:W-:Y:S01]  /*6300*/  @!P0 SHF.L.U32 R7, R15, 0x10, RZ ;  /* 0x000000100f078819 */ /* 0x000fe200000006ff */
[C---:B------:R-:W-:Y:S01]  /*6310*/  @!P0 IMAD.U32 R8, R9.reuse, 0x10000, RZ ;  /* 0x0001000009088824 */ /* 0x040fe200078e00ff */
[----:B------:R-:W-:Y:S01]  /*6320*/  @!P0 LOP3.LUT R9, R9, 0xffff0000, RZ, 0xc0, !PT ;  /* 0xffff000009098812 */ /* 0x000fe200078ec0ff */
[----:B------:R-:W-:Y:S02]  /*6330*/  @!P0 FFMA.FTZ R4, R30, R31, R4 ;  /* 0x0000001f1e048223 */ /* 0x000fe40000010004 */
[C---:B------:R-:W-:Y:S02]  /*6340*/  @!P0 FMUL.FTZ R28, R7.reuse, R10 ;  /* 0x0000000a071c8220 */ /* 0x040fe40000410000 */
[-C--:B------:R-:W-:Y:S01]  /*6350*/  @!P0 FMUL.FTZ R7, R7, R8.reuse ;  /* 0x0000000807078220 */ /* 0x080fe20000410000 */
[----:B------:R-:W-:Y:S01]  /*6360*/  @!P0 F2FP.BF16.PACK_AB R3, R4, R3 ;  /* 0x000000030403823e */ /* 0x000fe200000010ff */
[----:B------:R-:W-:Y:S01]  /*6370*/  @!P0 FFMA.FTZ R59, R27, R8, -R28 ;  /* 0x000000081b3b8223 */ /* 0x000fe2000001081c */
[----:B------:R-:W-:Y:S01]  /*6380*/  @!P0 LOP3.LUT R28, R49, 0xffff0000, RZ, 0xc0, !PT ;  /* 0xffff0000311c8812 */ /* 0x000fe200078ec0ff */
[----:B------:R-:W-:Y:S01]  /*6390*/  @!P0 FFMA.FTZ R5, R32, R33, R5 ;  /* 0x0000002120058223 */ /* 0x000fe20000010005 */
[----:B------:R-:W-:Y:S01]  /*63a0*/  @!P0 LOP3.LUT R8, R15, 0xffff0000, RZ, 0xc0, !PT ;  /* 0xffff00000f088812 */ /* 0x000fe200078ec0ff */
[----:B------:R-:W-:Y:S01]  /*63b0*/  @!P0 FFMA.FTZ R6, R34, R35, R6 ;  /* 0x0000002322068223 */ /* 0x000fe20000010006 */
[----:B------:R-:W-:Y:S01]  /*63c0*/  @!P0 MOV R13, R3 ;  /* 0x00000003000d8202 */ /* 0x000fe20000000f00 */
[----:B------:R-:W-:Y:S01]  /*63d0*/  @!P0 FFMA.FTZ R7, R10, R27, R7 ;  /* 0x0000001b0a078223 */ /* 0x000fe20000010007 */
[----:B------:R-:W-:Y:S01]  /*63e0*/  @!P0 F2FP.BF16.PACK_AB R49, R58, R62 ;  /* 0x0000003e3a31823e */ /* 0x000fe200000010ff */
[----:B------:R-:W-:Y:S01]  /*63f0*/  @!P0 FMUL.FTZ R48, R8, R28 ;  /* 0x0000001c08308220 */ /* 0x000fe20000410000 */
[----:B------:R-:W-:Y:S01]  /*6400*/  @!P0 F2FP.BF16.PACK_AB R5, R6, R5 ;  /* 0x000000050605823e */ /* 0x000fe200000010ff */
[----:B------:R-:W-:Y:S01]  /*6410*/  @!P0 FMUL.FTZ R8, R8, R9 ;  /* 0x0000000908088220 */ /* 0x000fe20000410000 */
[----:B------:R-:W-:Y:S01]  /*6420*/  @!P0 MOV R37, R49 ;  /* 0x0000003100258202 */ /* 0x000fe20000000f00 */
[----:B------:R-:W-:Y:S01]  /*6430*/  @!P0 FFMA.FTZ R58, R29, R9, -R48 ;  /* 0x000000091d3a8223 */ /* 0x000fe20000010830 */
[----:B------:R-:W-:Y:S01]  /*6440*/  @!P0 F2FP.BF16.PACK_AB R48, R60, R61 ;  /* 0x0000003d3c30823e */ /* 0x000fe200000010ff */
[----:B------:R-:W-:Y:S02]  /*6450*/  @!P0 FFMA.FTZ R8, R28, R29, R8 ;  /* 0x0000001d1c088223 */ /* 0x000fe40000010008 */
[----:B------:R-:W-:Y:S01]  /*6460*/  @!P0 IMAD.MOV.U32 R36, RZ, RZ, R56 ;  /* 0x000000ffff248224 */ /* 0x000fe200078e0038 */
[----:B------:R-:W-:Y:S01]  /*6470*/  @!P0 F2FP.BF16.PACK_AB R9, R58, R59 ;  /* 0x0000003b3a09823e */ /* 0x000fe200000010ff */
[----:B------:R-:W-:Y:S01]  /*6480*/  @!P0 IMAD.MOV.U32 R38, RZ, RZ, R48 ;  /* 0x000000ffff268224 */ /* 0x000fe200078e0030 */
[----:B------:R-:W-:Y:S01]  /*6490*/  @!P0 F2FP.BF16.PACK_AB R7, R8, R7 ;  /* 0x000000070807823e */ /* 0x000fe200000010ff */
[----:B------:R-:W-:Y:S02]  /*64a0*/  @!P0 IMAD.MOV.U32 R12, RZ, RZ, R0 ;  /* 0x000000ffff0c8224 */ /* 0x000fe400078e0000 */
        /* <DEDUP_REMOVED lines=9> */
.L_x_733:
[----:B------:R-:W-:Y:S05]  /*6540*/  BSYNC B0 ;  /* 0x0000000000007941 */ /* 0x000fea0003800000 */
.L_x_732:
        /* <DEDUP_REMOVED lines=15> */
[----:B------:R-:W-:Y:S02]  /*6640*/  @!P0 SHF.R.U64 R3, R16, 0x10, R17 ;  /* 0x0000001010038819 */ /* 0x000fe40000001211 */
[----:B------:R-:W-:Y:S02]  /*6650*/  LEA.HI R0, R2, R0, RZ, 0x3 ;  /* 0x0000000002007211 */ /* 0x000fe400078f18ff */
[----:B------:R-:W-:Y:S02]  /*6660*/  @!P0 PRMT R6, R11, 0x5432, R3 ;  /* 0x000054320b068816 */ /* 0x000fe40000000003 */
[----:B------:R-:W-:Y:S01]  /*6670*/  @!P0 PRMT R16, R50, 0x5432, R7 ;  /* 0x0000543232108816 */ /* 0x000fe20000000007 */
[----:B------:R-:W-:Y:S01]  /*6680*/  IMAD.SHL.U32 R0, R0, 0x200, RZ ;  /* 0x0000020000007824 */ /* 0x000fe200078e00ff */
[----:B------:R-:W-:Y:S02]  /*6690*/  LOP3.LUT R2, R240, 0x38, R35, 0xf8, !PT ;  /* 0x00000038f0027812 */ /* 0x000fe400078ef823 */
[--C-:B------:R-:W-:Y:S02]  /*66a0*/  @!P0 SHF.R.U32.HI R8, RZ, 0x10, R43.reuse ;  /* 0x00000010ff088819 */ /* 0x100fe4000001162b */
[----:B------:R-:W-:Y:S02]  /*66b0*/  LOP3.LUT R2, R2, R241, RZ, 0x3c, !PT ;  /* 0x000000f102027212 */ /* 0x000fe400078e3cff */
[----:B------:R-:W-:Y:S02]  /*66c0*/  LOP3.LUT R0, R0, 0x7ffff000, RZ, 0xc0, !PT ;  /* 0x7ffff00000007812 */ /* 0x000fe400078ec0ff */
[----:B------:R-:W-:Y:S01]  /*66d0*/  @!P0 SHF.R.U64 R9, R42, 0x10, R43 ;  /* 0x000000102a098819 */ /* 0x000fe2000000122b */
[----:B-1----:R-:W-:Y:S01]  /*66e0*/  @!P0 IMAD.U32 R32, R39, 0x10000, RZ ;  /* 0x0001000027208824 */ /* 0x002fe200078e00ff */
[----:B------:R-:W-:Y:S01]  /*66f0*/  IADD3 R0, R2, R0, R242 ;  /* 0x0000000002007210 */ /* 0x000fe20007ffe0f2 */
[----:B------:R-:W-:Y:S01]  /*6700*/  @!P0 IMAD.U32 R29, R38, 0x10000, RZ ;  /* 0x00010000261d8824 */ /* 0x000fe200078e00ff */
[----:B------:R-:W-:Y:S02]  /*6710*/  @!P0 SHF.R.U32.HI R2, RZ, 0x10, R17 ;  /* 0x00000010ff028819 */ /* 0x000fe40000011611 */
[----:B------:R-:W-:Y:S01]  /*6720*/  @!P0 PRMT R17, R50, 0x5410, R4 ;  /* 0x0000541032118816 */ /* 0x000fe20000000004 */
[----:B------:R-:W-:Y:S01]  /*6730*/  IMAD.SHL.U32 R0, R0, 0x2, RZ ;  /* 0x0000000200007824 */ /* 0x000fe200078e00ff */
[----:B------:R-:W-:Y:S02]  /*6740*/  @!P0 SHF.R.U32.HI R5, RZ, 0x10, R19 ;  /* 0x00000010ff058819 */ /* 0x000fe40000011613 */
[----:B------:R-:W-:Y:S01]  /*6750*/  @!P0 PRMT R4, R11, 0x5410, R2 ;  /* 0x000054100b048816 */ /* 0x000fe20000000002 */
[----:B------:R-:W-:Y:S01]  /*6760*/  @!P0 IMAD.U32 R7, R17, 0x10000, RZ ;  /* 0x0001000011078824 */ /* 0x000fe200078e00ff */
[----:B--2---:R1:W2:Y:S01]  /*6770*/  LDS.128 R12, [R0+0x6100] ;  /* 0x00610000000c7984 */ /* 0x0042a20000000c00 */
[----:B------:R-:W-:Y:S02]  /*6780*/  @!P0 SHF.L.U32 R2, R6, 0x10, RZ ;  /* 0x0000001006028819 */ /* 0x000fe400000006ff */
[C---:B------:R-:W-:Y:S02]  /*6790*/  @!P0 PRMT R11, R51.reuse, 0x5410, R8 ;  /* 0x00005410330b8816 */ /* 0x040fe40000000008 */
[----:B------:R-:W-:Y:S01]  /*67a0*/  @!P0 PRMT R8, R24, 0x5410, R5 ;  /* 0x0000541018088816 */ /* 0x000fe20000000005 */
[----:B------:R-:W-:Y:S01]  /*67b0*/  @!P0 IMAD.U32 R5, R4, 0x10000, RZ ;  /* 0x0001000004058824 */ /* 0x000fe200078e00ff */
[----:B------:R-:W-:Y:S01]  /*67c0*/  @!P0 PRMT R30, R51, 0x5432, R9 ;  /* 0x00005432331e8816 */ /* 0x000fe20000000009 */
[----:B------:R-:W-:Y:S01]  /*67d0*/  @!P0 IMAD.U32 R9, R36, 0x10000, RZ ;  /* 0x0001000024098824 */ /* 0x000fe200078e00ff */
[----:B------:R-:W-:Y:S02]  /*67e0*/  @!P0 LOP3.LUT R6, R6, 0xffff0000, RZ, 0xc0, !PT ;  /* 0xffff000006068812 */ /* 0x000fe400078ec0ff */
[C---:B------:R-:W-:Y:S02]  /*67f0*/  @!P0 LOP3.LUT R33, R11.reuse, 0xffff0000, RZ, 0xc0, !PT ;  /* 0xffff00000b218812 */ /* 0x040fe400078ec0ff */
[----:B------:R-:W-:Y:S02]  /*6800*/  @!P0 SHF.L.U32 R31, R11, 0x10, RZ ;  /* 0x000000100b1f8819 */ /* 0x000fe400000006ff */
[----:B------:R-:W-:Y:S02]  /*6810*/  @!P0 LOP3.LUT R34, R39, 0xffff0000, RZ, 0xc0, !PT ;  /* 0xffff000027228812 */ /* 0x000fe400078ec0ff */
[----:B-1----:R-:W-:Y:S01]  /*6820*/  @!P0 SHF.R.U64 R0, R18, 0x10, R19 ;  /* 0x0000001012008819 */ /* 0x002fe20000001213 */
[----:B------:R-:W-:Y:S02]  /*6830*/  @!P0 IMAD.U32 R18, R16, 0x10000, RZ ;  /* 0x0001000010128824 */ /* 0x000fe400078e00ff */
[----:B------:R-:W-:Y:S01]  /*6840*/  @!P0 IMAD.U32 R19, R37, 0x10000, RZ ;  /* 0x0001000025138824 */ /* 0x000fe200078e00ff */
[----:B------:R-:W-:Y:S01]  /*6850*/  @!P0 PRMT R10, R24, 0x5432, R0 ;  /* 0x00005432180a8816 */ /* 0x000fe20000000000 */
[----:B--2---:R-:W-:Y:S02]  /*6860*/  @!P0 IMAD.U32 R0, R12, 0x10000, RZ ;  /* 0x000100000c008824 */ /* 0x004fe400078e00ff */
[----:B------:R-:W-:Y:S02]  /*6870*/  @!P0 IMAD.U32 R3, R13, 0x10000, RZ ;  /* 0x000100000d038824 */ /* 0x000fe400078e00ff */
[C---:B------:R-:W-:Y:S02]  /*6880*/  @!P0 FMUL.FTZ R24, R0.reuse, R7 ;  /* 0x0000000700188220 */ /* 0x040fe40000410000 */
[----:B------:R-:W-:Y:S02]  /*6890*/  @!P0 FMUL.FTZ R0, R0, R2 ;  /* 0x0000000200008220 */ /* 0x000fe40000410000 */
[----:B------:R-:W-:Y:S02]  /*68a0*/  @!P0 FMUL.FTZ R27, R3, R18 ;  /* 0x00000012031b8220 */ /* 0x000fe40000410000 */
[----:B------:R-:W-:Y:S01]  /*68b0*/  @!P0 FFMA.FTZ R51, R9, R2, -R24 ;  /* 0x0000000209338223 */ /* 0x000fe20000010818 */
[----:B------:R-:W-:Y:S01]  /*68c0*/  @!P0 LOP3.LUT R24, R16, 0xffff0000, RZ, 0xc0, !PT ;  /* 0xffff000010188812 */ /* 0x000fe200078ec0ff */
[----:B------:R-:W-:Y:S01]  /*68d0*/  @!P0 FFMA.FTZ R0, R7, R9, R0 ;  /* 0x0000000907008223 */ /* 0x000fe20000010000 */
[----:B------:R-:W-:Y:S01]  /*68e0*/  @!P0 LOP3.LUT R2, R13, 0xffff0000, RZ, 0xc0, !PT ;  /* 0xffff00000d028812 */ /* 0x000fe200078ec0ff */
[-C--:B------:R-:W-:Y:S01]  /*68f0*/  @!P0 FMUL.FTZ R3, R3, R5.reuse ;  /* 0x0000000503038220 */ /* 0x080fe20000410000 */
[----:B------:R-:W-:Y:S01]  /*6900*/  @!P0 LOP3.LUT R16, R17, 0xffff0000, RZ, 0xc0, !PT ;  /* 0xffff000011108812 */ /* 0x000fe200078ec0ff */
[----:B------:R-:W-:Y:S01]  /*6910*/  @!P0 FFMA.FTZ R50, R19, R5, -R27 ;  /* 0x0000000513328223 */ /* 0x000fe2000001081b */
[----:B------:R-:W-:Y:S01]  /*6920*/  @!P0 LOP3.LUT R5, R12, 0xffff0000, RZ, 0xc0, !PT ;  /* 0xffff00000c058812 */ /* 0x000fe200078ec0ff */
[----:B------:R-:W-:Y:S01]  /*6930*/  @!P0 FMUL.FTZ R9, R2, R24 ;  /* 0x0000001802098220 */ /* 0x000fe20000410000 */
[----:B------:R-:W-:Y:S02]  /*6940*/  @!P0 LOP3.LUT R7, R4, 0xffff0000, RZ, 0xc0, !PT ;  /* 0xffff000004078812 */ /* 0x000fe400078ec0ff */
[----:B------:R-:W-:Y:S01]  /*6950*/  @!P0 LOP3.LUT R27, R37, 0xffff0000, RZ, 0xc0, !PT ;  /* 0xffff0000251b8812 */ /* 0x000fe200078ec0ff */
[C---:B------:R-:W-:Y:S01]  /*6960*/  @!P0 FMUL.FTZ R28, R5.reuse, R16 ;  /* 0x00000010051c8220 */ /* 0x040fe20000410000 */
[----:B------:R-:W-:Y:S01]  /*6970*/  @!P0 LOP3.LUT R17, R36, 0xffff0000, RZ, 0xc0, !PT ;  /* 0xffff000024118812 */ /* 0x000fe200078ec0ff */
[-C--:B------:R-:W-:Y:S02]  /*6980*/  @!P0 FMUL.FTZ R4, R2, R7.reuse ;  /* 0x0000000702048220 */ /* 0x080fe40000410000 */
[-C--:B------:R-:W-:Y:S01]  /*6990*/  @!P0 FMUL.FTZ R2, R5, R6.reuse ;  /* 0x0000000605028220 */ /* 0x080fe20000410000 */
[----:B------:R-:W-:Y:S01]  /*69a0*/  @!P0 LOP3.LUT R5, R15, 0xffff0000, RZ, 0xc0, !PT ;  /* 0xffff00000f058812 */ /* 0x000fe200078ec0ff */
[----:B------:R-:W-:Y:S02]  /*69b0*/  @!P0 FFMA.FTZ R49, R27, R7, -R9 ;  /* 0x000000071b318223 */ /* 0x000fe40000010809 */
[----:B------:R-:W-:Y:S02]  /*69c0*/  @!P0 IMAD.U32 R7, R15, 0x10000, RZ ;  /* 0x000100000f078824 */ /* 0x000fe400078e00ff */
[----:B------:R-:W-:Y:S01]  /*69d0*/  @!P0 FFMA.FTZ R48, R17, R6, -R28 ;  /* 0x0000000611308223 */ /* 0x000fe2000001081c */
[C---:B------:R-:W-:Y:S01]  /*69e0*/  @!P0 LOP3.LUT R6, R8.reuse, 0xffff0000, RZ, 0xc0, !PT ;  /* 0xffff000008068812 */ /* 0x040fe200078ec0ff */
[----:B------:R-:W-:Y:S02]  /*69f0*/  @!P0 FMUL.FTZ R11, R5, R33 ;  /* 0x00000021050b8220 */ /* 0x000fe40000410000 */
[----:B------:R-:W-:Y:S02]  /*6a00*/  @!P0 IMAD.U32 R9, R8, 0x10000, RZ ;  /* 0x0001000008098824 */ /* 0x000fe400078e00ff */
[----:B------:R-:W-:Y:S02]  /*6a10*/  @!P0 FMUL.FTZ R8, R7, R31 ;  /* 0x0000001f07088220 */ /* 0x000fe40000410000 */
[-C--:B------:R-:W-:Y:S01]  /*6a20*/  @!P0 FFMA.FTZ R42, R34, R6.reuse, -R11 ;  /* 0x00000006222a8223 */ /* 0x080fe2000001080b */
[----:B------:R-:W-:Y:S01]  /*6a30*/  @!P0 SHF.L.U32 R11, R10, 0x10, RZ ;  /* 0x000000100a0b8819 */ /* 0x000fe200000006ff */
[-C--:B------:R-:W-:Y:S02]  /*6a40*/  @!P0 FFMA.FTZ R43, R32, R9.reuse, -R8 ;  /* 0x00000009202b8223 */ /* 0x080fe40000010808 */
[----:B------:R-:W-:Y:S01]  /*6a50*/  @!P0 FMUL.FTZ R8, R5, R6 ;  /* 0x0000000605088220 */ /* 0x000fe20000410000 */
[----:B------:R-:W-:Y:S01]  /*6a60*/  @!P0 LOP3.LUT R6, R14, 0xffff0000, RZ, 0xc0, !PT ;  /* 0xffff00000e068812 */ /* 0x000fe200078ec0ff */
[C---:B------:R-:W-:Y:S01]  /*6a70*/  @!P0 IMAD.U32 R28, R30.reuse, 0x10000, RZ ;  /* 0x000100001e1c8824 */ /* 0x040fe200078e00ff */
[----:B------:R-:W-:Y:S01]  /*6a80*/  @!P0 LOP3.LUT R30, R30, 0xffff0000, RZ, 0xc0, !PT ;  /* 0xffff00001e1e8812 */ /* 0x000fe200078ec0ff */
[----:B------:R-:W-:Y:S02]  /*6a90*/  @!P0 IMAD.U32 R5, R14, 0x10000, RZ ;  /* 0x000100000e058824 */ /* 0x000fe400078e00ff */
[----:B------:R-:W-:Y:S01]  /*6aa0*/  @!P0 FMUL.FTZ R7, R7, R9 ;  /* 0x0000000907078220 */ /* 0x000fe20000410000 */
[----:B------:R-:W-:Y:S01]  /*6ab0*/  @!P0 LOP3.LUT R9, R10, 0xffff0000, RZ, 0xc0, !PT ;  /* 0xffff00000a098812 */ /* 0x000fe200078ec0ff */
[----:B------:R-:W-:Y:S01]  /*6ac0*/  @!P0 FFMA.FTZ R2, R16, R17, R2 ;  /* 0x0000001110028223 */ /* 0x000fe20000010002 */
[----:B------:R-:W-:Y:S01]  /*6ad0*/  @!P0 LOP3.LUT R10, R38, 0xffff0000, RZ, 0xc0, !PT ;  /* 0xffff0000260a8812 */ /* 0x000fe200078ec0ff */
[----:B------:R-:W-:Y:S01]  /*6ae0*/  @!P0 FMUL.FTZ R40, R5, R28 ;  /* 0x0000001c05288220 */ /* 0x000fe20000410000 */
[----:B------:R-:W-:Y:S01]  /*6af0*/  @!P0 F2FP.BF16.PACK_AB R17, R49, R50 ;  /* 0x000000323111823e */ /* 0x000fe200000010ff */
[----:B------:R-:W-:Y:S01]  /*6b00*/  @!P0 FMUL.FTZ R5, R5, R11 ;  /* 0x0000000b05058220 */ /* 0x000fe20000410000 */
[----:B------:R-:W-:Y:S01]  /*6b10*/  @!P0 F2FP.BF16.PACK_AB R16, R48, R51 ;  /* 0x000000333010823e */ /* 0x000fe200000010ff */
[----:B------:R-:W-:Y:S01]  /*6b20*/  @!P0 FFMA.FTZ R3, R18, R19, R3 ;  /* 0x0000001312038223 */ /* 0x000fe20000010003 */
[----:B------:R-:W-:Y:S01]  /*6b30*/  @!P0 F2FP.BF16.PACK_AB R0, R2, R0 ;  /* 0x000000000200823e */ /* 0x000fe200000010ff */
[C---:B------:R-:W-:Y:S02]  /*6b40*/  @!P0 FMUL.FTZ R41, R6.reuse, R30 ;  /* 0x0000001e06298220 */ /* 0x040fe40000410000 */
[----:B------:R-:W-:Y:S01]  /*6b50*/  @!P0 FMUL.FTZ R6, R6, R9 ;  /* 0x0000000906068220 */ /* 0x000fe20000410000 */
[----:B------:R-:W-:Y:S01]  /*6b60*/  @!P0 MOV R12, R0 ;  /* 0x00000000000c8202 */ /* 0x000fe20000000f00 */
[----:B------:R-:W-:Y:S02]  /*6b70*/  @!P0 FFMA.FTZ R4, R24, R27, R4 ;  /* 0x0000001b18048223 */ /* 0x000fe40000010004 */
[----:B------:R-:W-:Y:S02]  /*6b80*/  @!P0 FFMA.FTZ R5, R28, R29, R5 ;  /* 0x0000001d1c058223 */ /* 0x000fe40000010005 */
[----:B------:R-:W-:Y:S01]  /*6b90*/  @!P0 FFMA.FTZ R6, R30, R10, R6 ;  /* 0x0000000a1e068223 */ /* 0x000fe20000010006 */
[----:B------:R-:W-:Y:S01]  /*6ba0*/  @!P0 F2FP.BF16.PACK_AB R3, R4, R3 ;  /* 0x000000030403823e */ /* 0x000fe200000010ff */
[----:B------:R-:W-:Y:S02]  /*6bb0*/  @!P0 FFMA.FTZ R7, R31, R32, R7 ;  /* 0x000000201f078223 */ /* 0x000fe40000010007 */
[----:B------:R-:W-:Y:S01]  /*6bc0*/  @!P0 FFMA.FTZ R40, R29, R11, -R40 ;  /* 0x0000000b1d288223 */ /* 0x000fe20000010828 */
[----:B------:R-:W-:Y:S01]  /*6bd0*/  @!P0 F2FP.BF16.PACK_AB R11, R42, R43 ;  /* 0x0000002b2a0b823e */ /* 0x000fe200000010ff */
        /* <DEDUP_REMOVED lines=18> */
.L_x_735:
[----:B------:R-:W-:Y:S05]  /*6d00*/  BSYNC B0 ;  /* 0x0000000000007941 */ /* 0x000fea0003800000 */
.L_x_734:
[----:B------:R-:W-:Y:S11]  /*6d10*/  ISETP.GE.AND P0, PT, R105, c[0x0][0x1d4], PT ;  /* 0x0000750069007a0c */ /* 0x000ff60003f06270 */
[----:B------:R-:W-:Y:S02]  /*6d20*/  @!UPT UIADD3 URZ, URZ, URZ, URZ ;  /* 0x0000003f3f3ff290 */ /* 0x000fe4000fffe03f */
[----:B------:R-:W-:-:S05]  /*6d30*/  @P0 BRA `(.L_x_719) ;  /* 0x00000a1000000947 */ /* 0x000fca0003800000 */
[----:B------:R-:W-:Y:S01]  /*6d40*/  LOP3.LUT P1, RZ, R220, 0x8, RZ, 0xc0, !PT ;  /* 0x00000008dcff7812 */ /* 0x000fe2000782c0ff */
[----:B------:R-:W5:Y:S01]  /*6d50*/  LDS.128 R32, [R99+0x6100] ;  /* 0x0061000063207984 */ /* 0x000f620000000c00 */
[----:B----4-:R-:W-:Y:S02]  /*6d60*/  LEA R42, P0, R76, R54, 0x1 ;  /* 0x000000364c2a7211 */ /* 0x010fe400078008ff */
[----:B------:R-:W-:Y:S02]  /*6d70*/  SEL R0, R124, R123, !P1 ;  /* 0x0000007b7c007207 */ /* 0x000fe40004800000 */
[----:B---3--:R-:W-:Y:S02]  /*6d80*/  LEA.HI.X R43, R76, R55, R102, 0x1, P0 ;  /* 0x000000374c2b7211 */ /* 0x008fe400000f0c66 */
[----:B-1----:R-:W-:Y:S02]  /*6d90*/  SHF.R.S32.HI R2, RZ, 0x1f, R0 ;  /* 0x0000001fff027819 */ /* 0x002fe40000011400 */
[----:B------:R-:W-:Y:S02]  /*6da0*/  ISETP.GE.AND P0, PT, R105, c[0x0][0x27c], PT ;  /* 0x00009f0069007a0c */ /* 0x000fe40003f06270 */
[----:B------:R-:W-:Y:S04]  /*6db0*/  LEA.HI R0, R2, R0, RZ, 0x4 ;  /* 0x0000000002007211 */ /* 0x000fe800078f20ff */
[----:B------:R-:W-:Y:S04]  /*6dc0*/  LEA.HI.SX32 R0, R0, R116, 0x1c ;  /* 0x0000007400007211 */ /* 0x000fe800078fe2ff */
[----:B--2---:R-:W-:Y:S01]  /*6dd0*/  SHF.R.S32.HI R12, RZ, 0x1f, R0 ;  /* 0x0000001fff0c7819 */ /* 0x004fe20000011400 */
[----:B------:R-:W-:Y:S02]  /*6de0*/  IMAD.SHL.U32 R38, R0, 0x8, RZ ;  /* 0x0000000800267824 */ /* 0x000fe400078e00ff */
[----:B------:R-:W-:Y:S02]  /*6df0*/  @!P0 SHF.R.U64 R4, R22, 0x10, R23 ;  /* 0x0000001016048819 */ /* 0x000fe40000001217 */
[----:B------:R-:W-:Y:S02]  /*6e00*/  LEA.HI R12, R12, R0, RZ, 0x3 ;  /* 0x000000000c0c7211 */ /* 0x000fe400078f18ff */
[----:B------:R-:W-:Y:S02]  /*6e10*/  @!P0 SHF.R.U64 R3, R20, 0x10, R21 ;  /* 0x0000001014038819 */ /* 0x000fe40000001215 */
[----:B------:R-:W-:Y:S01]  /*6e20*/  @!P0 SHF.R.U32.HI R5, RZ, 0x10, R23 ;  /* 0x00000010ff058819 */ /* 0x000fe20000011617 */
[----:B------:R-:W-:Y:S01]  /*6e30*/  IMAD.SHL.U32 R12, R12, 0x200, RZ ;  /* 0x000002000c0c7824 */ /* 0x000fe200078e00ff */
[----:B------:R-:W-:Y:S02]  /*6e40*/  LOP3.LUT R0, R240, 0x38, R38, 0xf8, !PT ;  /* 0x00000038f0007812 */ /* 0x000fe400078ef826 */
[----:B------:R-:W-:Y:S02]  /*6e50*/  @!P0 PRMT R6, R25, 0x5432, R3 ;  /* 0x0000543219068816 */ /* 0x000fe40000000003 */
[----:B------:R-:W-:Y:S02]  /*6e60*/  LOP3.LUT R0, R0, R241, RZ, 0x3c, !PT ;  /* 0x000000f100007212 */ /* 0x000fe400078e3cff */
[----:B------:R-:W-:Y:S02]  /*6e70*/  LOP3.LUT R12, R12, 0x7ffff000, RZ, 0xc0, !PT ;  /* 0x7ffff0000c0c7812 */ /* 0x000fe400078ec0ff */
[----:B------:R-:W-:Y:S01]  /*6e80*/  @!P0 SHF.R.U32.HI R2, RZ, 0x10, R45 ;  /* 0x00000010ff028819 */ /* 0x000fe2000001162d */
[----:B-----5:R-:W-:Y:S01]  /*6e90*/  @!P0 IMAD.U32 R17, R32, 0x10000, RZ ;  /* 0x0001000020118824 */ /* 0x020fe200078e00ff */
[----:B------:R-:W-:Y:S01]  /*6ea0*/  IADD3 R12, R0, R12, R242 ;  /* 0x0000000c000c7210 */ /* 0x000fe20007ffe0f2 */
[----:B------:R-:W-:Y:S01]  /*6eb0*/  @!P0 IMAD.U32 R29, R35, 0x10000, RZ ;  /* 0x00010000231d8824 */ /* 0x000fe200078e00ff */
[----:B------:R-:W-:Y:S02]  /*6ec0*/  @!P0 LOP3.LUT R23, R33, 0xffff0000, RZ, 0xc0, !PT ;  /* 0xffff000021178812 */ /* 0x000fe400078ec0ff */
[----:B------:R-:W-:Y:S01]  /*6ed0*/  @!P0 LOP3.LUT R27, R34, 0xffff0000, RZ, 0xc0, !PT ;  /* 0xffff0000221b8812 */ /* 0x000fe200078ec0ff */
[----:B------:R-:W-:Y:S01]  /*6ee0*/  IMAD.SHL.U32 R12, R12, 0x2, RZ ;  /* 0x000000020c0c7824 */ /* 0x000fe200078e00ff */
[----:B------:R-:W-:Y:S02]  /*6ef0*/  @!P0 LOP3.LUT R31, R35, 0xffff0000, RZ, 0xc0, !PT ;  /* 0xffff0000231f8812 */ /* 0x000fe400078ec0ff */
[----:B------:R-:W-:Y:S01]  /*6f00*/  @!P0 SHF.R.U32.HI R0, RZ, 0x10, R21 ;  /* 0x00000010ff008819 */ /* 0x000fe20000011615 */
[----:B------:R-:W-:Y:S01]  /*6f10*/  @!P0 IMAD.U32 R21, R33, 0x10000, RZ ;  /* 0x0001000021158824 */ /* 0x000fe200078e00ff */
[----:B------:R-:W-:Y:S01]  /*6f20*/  @!P0 PRMT R22, R52, 0x5410, R2 ;  /* 0x0000541034168816 */ /* 0x000fe20000000002 */
[----:B------:R-:W1:Y:S01]  /*6f30*/  LDS.128 R12, [R12+0x6100] ;  /* 0x006100000c0c7984 */ /* 0x000e620000000c00 */
[----:B------:R-:W-:Y:S01]  /*6f40*/  @!P0 PRMT R2, R25, 0x5410, R0 ;  /* 0x0000541019028816 */ /* 0x000fe20000000000 */
[----:B------:R-:W-:Y:S01]  /*6f50*/  @!P0 IMAD.U32 R25, R34, 0x10000, RZ ;  /* 0x0001000022198824 */ /* 0x000fe200078e00ff */
[----:B------:R-:W-:Y:S01]  /*6f60*/  @!P0 SHF.R.U64 R7, R46, 0x10, R47 ;  /* 0x000000102e078819 */ /* 0x000fe2000000122f */
[----:B------:R-:W-:Y:S01]  /*6f70*/  @!P0 IMAD.U32 R20, R22, 0x10000, RZ ;  /* 0x0001000016148824 */ /* 0x000fe200078e00ff */
[----:B------:R-:W-:Y:S01]  /*6f80*/  @!P0 SHF.R.U64 R18, R44, 0x10, R45 ;  /* 0x000000102c128819 */ /* 0x000fe2000000122d */
[----:B------:R-:W-:Y:S01]  /*6f90*/  @!P0 IMAD.U32 R0, R2, 0x10000, RZ ;  /* 0x0001000002008824 */ /* 0x000fe200078e00ff */
[C---:B------:R-:W-:Y:S02]  /*6fa0*/  @!P0 PRMT R10, R53.reuse, 0x5410, R7 ;  /* 0x00005410350a8816 */ /* 0x040fe40000000007 */
[----:B------:R-:W-:Y:S02]  /*6fb0*/  @!P0 PRMT R7, R26, 0x5410, R4 ;  /* 0x000054101a078816 */ /* 0x000fe40000000004 */
[----:B------:R-:W-:Y:S01]  /*6fc0*/  @!P0 LOP3.LUT R2, R2, 0xffff0000, RZ, 0xc0, !PT ;  /* 0xffff000002028812 */ /* 0x000fe200078ec0ff */
[----:B------:R-:W-:Y:S01]  /*6fd0*/  @!P0 IMAD.U32 R24, R10, 0x10000, RZ ;  /* 0x000100000a188824 */ /* 0x000fe200078e00ff */
[----:B------:R-:W-:Y:S02]  /*6fe0*/  @!P0 PRMT R9, R26, 0x5432, R5 ;  /* 0x000054321a098816 */ /* 0x000fe40000000005 */
[C---:B------:R-:W-:Y:S02]  /*6ff0*/  @!P0 SHF.L.U32 R8, R6.reuse, 0x10, RZ ;  /* 0x0000001006088819 */ /* 0x040fe400000006ff */
[----:B------:R-:W-:Y:S02]  /*7000*/  @!P0 SHF.R.U32.HI R30, RZ, 0x10, R47 ;  /* 0x00000010ff1e8819 */ /* 0x000fe4000001162f */
[----:B------:R-:W-:Y:S02]  /*7010*/  @!P0 LOP3.LUT R6, R6, 0xffff0000, RZ, 0xc0, !PT ;  /* 0xffff000006068812 */ /* 0x000fe400078ec0ff */
[----:B------:R-:W-:Y:S02]  /*7020*/  @!P0 PRMT R18, R52, 0x5432, R18 ;  /* 0x0000543234128816 */ /* 0x000fe40000000012 */
[----:B------:R-:W-:Y:S02]  /*7030*/  @!P0 LOP3.LUT R22, R22, 0xffff0000, RZ, 0xc0, !PT ;  /* 0xffff000016168812 */ /* 0x000fe400078ec0ff */
[----:B------:R-:W-:Y:S01]  /*7040*/  @!P0 PRMT R30, R53, 0x5432, R30 ;  /* 0x00005432351e8816 */ /* 0x000fe2000000001e */
[C---:B------:R-:W-:Y:S01]  /*7050*/  @!P0 IMAD.U32 R16, R18.reuse, 0x10000, RZ ;  /* 0x0001000012108824 */ /* 0x040fe200078e00ff */
[----:B------:R-:W-:Y:S02]  /*7060*/  @!P0 LOP3.LUT R18, R18, 0xffff0000, RZ, 0xc0, !PT ;  /* 0xffff000012128812 */ /* 0x000fe400078ec0ff */
[C---:B------:R-:W-:Y:S02]  /*7070*/  @!P0 SHF.L.U32 R28, R30.reuse, 0x10, RZ ;  /* 0x000000101e1c8819 */ /* 0x040fe400000006ff */
[----:B------:R-:W-:Y:S01]  /*7080*/  @!P0 LOP3.LUT R30, R30, 0xffff0000, RZ, 0xc0, !PT ;  /* 0xffff00001e1e8812 */ /* 0x000fe200078ec0ff */
[----:B-1----:R-:W-:Y:S02]  /*7090*/  @!P0 IMAD.U32 R3, R13, 0x10000, RZ ;  /* 0x000100000d038824 */ /* 0x002fe400078e00ff */
[----:B------:R-:W-:Y:S02]  /*70a0*/  @!P0 IMAD.U32 R5, R12, 0x10000, RZ ;  /* 0x000100000c058824 */ /* 0x000fe400078e00ff */
[C---:B------:R-:W-:Y:S02]  /*70b0*/  @!P0 FMUL.FTZ R4, R3.reuse, R20 ;  /* 0x0000001403048220 */ /* 0x040fe40000410000 */
[-C--:B------:R-:W-:Y:S02]  /*70c0*/  @!P0 FMUL.FTZ R3, R3, R0.reuse ;  /* 0x0000000003038220 */ /* 0x080fe40000410000 */
[----:B------:R-:W-:Y:S01]  /*70d0*/  @!P0 FFMA.FTZ R48, R21, R0, -R4 ;  /* 0x0000000015308223 */ /* 0x000fe20000010804 */
[----:B------:R-:W-:Y:S01]  /*70e0*/  @!P0 LOP3.LUT R0, R13, 0xffff0000, RZ, 0xc0, !PT ;  /* 0xffff00000d008812 */ /* 0x000fe200078ec0ff */
[----:B------:R-:W-:Y:S04]  /*70f0*/  @!P0 FMUL.FTZ R19, R5, R16 ;  /* 0x0000001005138220 */ /* 0x000fe80000410000 */
[C---:B------:R-:W-:Y:S02]  /*7100*/  @!P0 FMUL.FTZ R11, R0.reuse, R22 ;  /* 0x00000016000b8220 */ /* 0x040fe40000410000 */
[-C--:B------:R-:W-:Y:S02]  /*7110*/  @!P0 FMUL.FTZ R4, R0, R2.reuse ;  /* 0x0000000200048220 */ /* 0x080fe40000410000 */
[----:B------:R-:W-:Y:S01]  /*7120*/  @!P0 FFMA.FTZ R47, R23, R2, -R11 ;  /* 0x00000002172f8223 */ /* 0x000fe2000001080b */
[----:B------:R-:W-:Y:S01]  /*7130*/  @!P0 LOP3.LUT R2, R12, 0xffff0000, RZ, 0xc0, !PT ;  /* 0xffff00000c028812 */ /* 0x000fe200078ec0ff */
[-C--:B------:R-:W-:Y:S02]  /*7140*/  @!P0 FMUL.FTZ R0, R5, R8.reuse ;  /* 0x0000000805008220 */ /* 0x080fe40000410000 */
[----:B------:R-:W-:Y:S02]  /*7150*/  @!P0 IMAD.U32 R5, R14, 0x10000, RZ ;  /* 0x000100000e058824 */ /* 0x000fe400078e00ff */
[----:B------:R-:W-:Y:S01]  /*7160*/  @!P0 FFMA.FTZ R46, R17, R8, -R19 ;  /* 0x00000008112e8223 */ /* 0x000fe20000010813 */
[----:B------:R-:W-:Y:S01]  /*7170*/  @!P0 LOP3.LUT R19, R32, 0xffff0000, RZ, 0xc0, !PT ;  /* 0xffff000020138812 */ /* 0x000fe200078ec0ff */
[----:B------:R-:W-:Y:S02]  /*7180*/  @!P0 IMAD.U32 R8, R7, 0x10000, RZ ;  /* 0x0001000007088824 */ /* 0x000fe400078e00ff */
[C---:B------:R-:W-:Y:S02]  /*7190*/  @!P0 FMUL.FTZ R11, R2.reuse, R18 ;  /* 0x00000012020b8220 */ /* 0x040fe40000410000 */
[----:B------:R-:W-:Y:S02]  /*71a0*/  @!P0 FMUL.FTZ R26, R5, R24 ;  /* 0x00000018051a8220 */ /* 0x000fe40000410000 */
[-C--:B------:R-:W-:Y:S02]  /*71b0*/  @!P0 FMUL.FTZ R2, R2, R6.reuse ;  /* 0x0000000602028220 */ /* 0x080fe40000410000 */
[----:B------:R-:W-:Y:S01]  /*71c0*/  @!P0 FFMA.FTZ R45, R19, R6, -R11 ;  /* 0x00000006132d8223 */ /* 0x000fe2000001080b */
[----:B------:R-:W-:Y:S01]  /*71d0*/  @!P0 LOP3.LUT R11, R7, 0xffff0000, RZ, 0xc0, !PT ;  /* 0xffff0000070b8812 */ /* 0x000fe200078ec0ff */
[-C--:B------:R-:W-:Y:S01]  /*71e0*/  @!P0 FFMA.FTZ R44, R25, R8.reuse, -R26 ;  /* 0x00000008192c8223 */ /* 0x080fe2000001081a */
[----:B------:R-:W-:Y:S01]  /*71f0*/  @!P0 LOP3.LUT R26, R10, 0xffff0000, RZ, 0xc0, !PT ;  /* 0xffff00000a1a8812 */ /* 0x000fe200078ec0ff */
[----:B------:R-:W-:Y:S01]  /*7200*/  @!P0 FMUL.FTZ R5, R5, R8 ;  /* 0x0000000805058220 */ /* 0x000fe20000410000 */
[----:B------:R-:W-:Y:S01]  /*7210*/  @!P0 LOP3.LUT R6, R14, 0xffff0000, RZ, 0xc0, !PT ;  /* 0xffff00000e068812 */ /* 0x000fe200078ec0ff */
[C---:B------:R-:W-:Y:S01]  /*7220*/  @!P0 IMAD.U32 R7, R15.reuse, 0x10000, RZ ;  /* 0x000100000f078824 */ /* 0x040fe200078e00ff */
[----:B------:R-:W-:Y:S01]  /*7230*/  @!P0 LOP3.LUT R8, R15, 0xffff0000, RZ, 0xc0, !PT ;  /* 0xffff00000f088812 */ /* 0x000fe200078ec0ff */
[C---:B------:R-:W-:Y:S01]  /*7240*/  @!P0 IMAD.U32 R10, R9.reuse, 0x10000, RZ ;  /* 0x00010000090a8824 */ /* 0x040fe200078e00ff */
[----:B------:R-:W-:Y:S01]  /*7250*/  @!P0 LOP3.LUT R9, R9, 0xffff0000, RZ, 0xc0, !PT ;  /* 0xffff000009098812 */ /* 0x000fe200078ec0ff */
[----:B------:R-:W-:Y:S02]  /*7260*/  @!P0 FMUL.FTZ R39, R6, R26 ;  /* 0x0000001a06278220 */ /* 0x000fe40000410000 */
[----:B------:R-:W-:Y:S02]  /*7270*/  @!P0 FFMA.FTZ R0, R16, R17, R0 ;  /* 0x0000001110008223 */ /* 0x000fe40000010000 */
[----:B------:R-:W-:Y:S02]  /*7280*/  @!P0 FMUL.FTZ R37, R7, R28 ;  /* 0x0000001c07258220 */ /* 0x000fe40000410000 */
[----:B------:R-:W-:Y:S02]  /*7290*/  @!P0 FMUL.FTZ R36, R8, R30 ;  /* 0x0000001e08248220 */ /* 0x000fe40000410000 */
[----:B------:R-:W-:Y:S02]  /*72a0*/  @!P0 FFMA.FTZ R2, R18, R19, R2 ;  /* 0x0000001312028223 */ /* 0x000fe40000010002 */
[----:B------:R-:W-:Y:S02]  /*72b0*/  @!P0 FFMA.FTZ R39, R27, R11, -R39 ;  /* 0x0000000b1b278223 */ /* 0x000fe40000010827 */
[----:B------:R-:W-:Y:S01]  /*72c0*/  @!P0 FFMA.FTZ R3, R20, R21, R3 ;  /* 0x0000001514038223 */ /* 0x000fe20000010003 */
[----:B------:R-:W-:Y:S01]  /*72d0*/  @!P0 F2FP.BF16.PACK_AB R0, R2, R0 ;  /* 0x000000000200823e */ /* 0x000fe200000010ff */
[----:B------:R-:W-:Y:S01]  /*72e0*/  @!P0 FFMA.FTZ R41, R29, R10, -R37 ;  /* 0x0000000a1d298223 */ /* 0x000fe20000010825 */
[----:B------:R-:W-:Y:S01]  /*72f0*/  @!P0 F2FP.BF16.PACK_AB R37, R47, R48 ;  /* 0x000000302f25823e */ /* 0x000fe200000010ff */
[----:B------:R-:W-:Y:S01]  /*7300*/  @!P0 FFMA.FTZ R40, R31, R9, -R36 ;  /* 0x000000091f288223 */ /* 0x000fe20000010824 */
[----:B------:R-:W-:Y:S01]  /*7310*/  @!P0 F2FP.BF16.PACK_AB R36, R45, R46 ;  /* 0x0000002e2d24823e */ /* 0x000fe200000010ff */
[----:B------:R-:W-:Y:S02]  /*7320*/  @!P0 FMUL.FTZ R6, R6, R11 ;  /* 0x0000000b06068220 */ /* 0x000fe40000410000 */
[----:B------:R-:W-:Y:S01]  /*7330*/  @!P0 FFMA.FTZ R4, R22, R23, R4 ;  /* 0x0000001716048223 */ /* 0x000fe20000010004 */
[----:B------:R-:W-:Y:S01]  /*7340*/  @!P0 F2FP.BF16.PACK_AB R11, R40, R41 ;  /* 0x00000029280b823e */ /* 0x000fe200000010ff */
[----:B------:R-:W-:Y:S01]  /*7350*/  @!P0 FMUL.FTZ R7, R7, R10 ;  /* 0x0000000a07078220 */ /* 0x000fe20000410000 */
[----:B------:R-:W-:Y:S01]  /*7360*/  @!P0 F2FP.BF16.PACK_AB R10, R39, R44 ;  /* 0x0000002c270a823e */ /* 0x000fe200000010ff */
[----:B------:R-:W-:Y:S01]  /*7370*/  @!P0 FFMA.FTZ R5, R24, R25, R5 ;  /* 0x0000001918058223 */ /* 0x000fe20000010005 */
[----:B------:R-:W-:Y:S01]  /*7380*/  @!P0 MOV R35, R11 ;  /* 0x0000000b00238202 */ /* 0x000fe20000000f00 */
[----:B------:R-:W-:Y:S01]  /*7390*/  @!P0 FMUL.FTZ R8, R8, R9 ;  /* 0x0000000908088220 */ /* 0x000fe20000410000 */
[----:B------:R-:W-:Y:S01]  /*73a0*/  @!P0 F2FP.BF16.PACK_AB R3, R4, R3 ;  /* 0x000000030403823e */ /* 0x000fe200000010ff */
[----:B------:R-:W-:Y:S02]  /*73b0*/  @!P0 FFMA.FTZ R6, R26, R27, R6 ;  /* 0x0000001b1a068223 */ /* 0x000fe40000010006 */
[----:B------:R-:W-:Y:S02]  /*73c0*/  @!P0 FFMA.FTZ R7, R28, R29, R7 ;  /* 0x0000001d1c078223 */ /* 0x000fe40000010007 */
[----:B------:R-:W-:Y:S01]  /*73d0*/  @!P0 IMAD.MOV.U32 R32, RZ, RZ, R36 ;  /* 0x000000ffff208224 */ /* 0x000fe200078e0024 */
[----:B------:R-:W-:Y:S01]  /*73e0*/  @!P0 F2FP.BF16.PACK_AB R5, R6, R5 ;  /* 0x000000050605823e */ /* 0x000fe200000010ff */
[----:B------:R-:W-:Y:S02]  /*73f0*/  @!P0 IMAD.MOV.U32 R33, RZ, RZ, R37 ;  /* 0x000000ffff218224 */ /* 0x000fe400078e0025 */
[----:B------:R-:W-:Y:S02]  /*7400*/  @!P0 IMAD.MOV.U32 R34, RZ, RZ, R10 ;  /* 0x000000ffff228224 */ /* 0x000fe400078e000a */
[----:B------:R-:W-:Y:S02]  /*7410*/  @!P0 FFMA.FTZ R8, R30, R31, R8 ;  /* 0x0000001f1e088223 */ /* 0x000fe40000010008 */
[----:B------:R-:W-:Y:S01]  /*7420*/  @!P0 IMAD.MOV.U32 R12, RZ, RZ, R0 ;  /* 0x000000ffff0c8224 */ /* 0x000fe200078e0000 */
[----:B------:R1:W-:Y:S01]  /*7430*/  ST.E.128 [R42.64], R32 ;  /* 0x000000202a007985 */ /* 0x0003e2000c101d0a */
[----:B------:R-:W-:Y:S01]  /*7440*/  @!P0 IMAD.MOV.U32 R13, RZ, RZ, R3 ;  /* 0x000000ffff0d8224 */ /* 0x000fe200078e0003 */
[----:B------:R-:W-:Y:S01]  /*7450*/  @!P0 F2FP.BF16.PACK_AB R7, R8, R7 ;  /* 0x000000070807823e */ /* 0x000fe200000010ff */
[----:B------:R-:W-:Y:S04]  /*7460*/  @!P0 IMAD.MOV.U32 R14, RZ, RZ, R5 ;  /* 0x000000ffff0e8224 */ /* 0x000fe800078e0005 */
        /* <DEDUP_REMOVED lines=8> */
.L_x_715:
        /* <DEDUP_REMOVED lines=9> */
[----:B------:R-:W-:Y:S02]  /*7580*/  ISETP.GE.AND P4, PT, R105, c[0x0][0x1d4], PT ;  /* 0x0000750069007a0c */ /* 0x000fe40003f86270 */
[----:B------:R-:W-:Y:S07]  /*7590*/  ISETP.GE.AND P3, PT, R214, c[0x0][0x1d4], PT ;  /* 0x00007500d6007a0c */ /* 0x000fee0003f66270 */
[----:B-1----:R-:W1:Y:S01]  /*75a0*/  @!P2 LDS.128 R12, [R215+0x6000] ;  /* 0x00600000d70ca984 */ /* 0x002e620000000c00 */
[C---:B---3--:R-:W-:Y:S04]  /*75b0*/  @!P2 LEA R6, P0, R106.reuse, R0, 0x1 ;  /* 0x000000006a06a211 */ /* 0x048fe800078008ff */
[----:B--2---:R-:W-:Y:S02]  /*75c0*/  @!P2 LEA.HI.X R7, R106, R2, R107, 0x1, P0 ;  /* 0x000000026a07a211 */ /* 0x004fe400000f0c6b */
[C---:B------:R-:W-:Y:S04]  /*75d0*/  @!P1 LEA R4, P0, R222.reuse, R0, 0x1 ;  /* 0x00000000de049211 */ /* 0x040fe800078008ff */
[----:B------:R-:W-:Y:S02]  /*75e0*/  @!P1 LEA.HI.X R5, R222, R2, R244, 0x1, P0 ;  /* 0x00000002de059211 */ /* 0x000fe400000f0cf4 */
[C---:B------:R-:W-:Y:S04]  /*75f0*/  @!P4 LEA R10, P0, R221.reuse, R0, 0x1 ;  /* 0x00000000dd0ac211 */ /* 0x040fe800078008ff */
[----:B------:R-:W-:Y:S02]  /*7600*/  @!P4 LEA.HI.X R11, R221, R2, R243, 0x1, P0 ;  /* 0x00000002dd0bc211 */ /* 0x000fe400000f0cf3 */
[C---:B------:R-:W-:Y:S04]  /*7610*/  @!P3 LEA R8, P0, R214.reuse, R0, 0x1 ;  /* 0x00000000d608b211 */ /* 0x040fe800078008ff */
[----:B------:R-:W-:Y:S01]  /*7620*/  @!P3 LEA.HI.X R9, R214, R2, R247, 0x1, P0 ;  /* 0x00000002d609b211 */ /* 0x000fe200000f0cf7 */
[----:B-1----:R-:W-:Y:S04]  /*7630*/  @!P2 ST.E.128 [R6.64], R12 ;  /* 0x0000000c0600a985 */ /* 0x002fe8000c101d0a */
[----:B------:R-:W1:Y:S04]  /*7640*/  @!P1 LDS.128 R12, [R216+0x6000] ;  /* 0x00600000d80c9984 */ /* 0x000e680000000c00 */
[----:B-1----:R1:W-:Y:S01]  /*7650*/  @!P1 ST.E.128 [R4.64], R12 ;  /* 0x0000000c04009985 */ /* 0x0023e2000c101d0a */
[C---:B------:R-:W-:Y:S03]  /*7660*/  ISETP.GE.AND P1, PT, R213.reuse, c[0x0][0x1d4], PT ;  /* 0x00007500d5007a0c */ /* 0x040fe60003f26270 */
[----:B------:R-:W2:Y:S10]  /*7670*/  @!P4 LDS.128 R12, [R215+0x8000] ;  /* 0x00800000d70cc984 */ /* 0x000eb40000000c00 */
[C---:B------:R-:W-:Y:S04]  /*7680*/  @!P1 LEA R6, P0, R213.reuse, R0, 0x1 ;  /* 0x00000000d5069211 */ /* 0x040fe800078008ff */
[----:B------:R-:W-:Y:S02]  /*7690*/  @!P1 LEA.HI.X R7, R213, R2, R246, 0x1, P0 ;  /* 0x00000002d5079211 */ /* 0x000fe400000f0cf6 */
[C---:B------:R-:W-:Y:S11]  /*76a0*/  ISETP.GE.AND P0, PT, R212.reuse, c[0x0][0x1d4], PT ;  /* 0x00007500d4007a0c */ /* 0x040ff60003f06270 */
[----:B------:R-:W-:Y:S02]  /*76b0*/  @!UPT UIADD3 URZ, URZ, URZ, URZ ;  /* 0x0000003f3f3ff290 */ /* 0x000fe4000fffe03f */
[C---:B-1----:R-:W-:Y:S04]  /*76c0*/  @!P0 LEA R4, P2, R212.reuse, R0, 0x1 ;  /* 0x00000000d4048211 */ /* 0x042fe800078408ff */
[----:B------:R-:W-:Y:S01]  /*76d0*/  @!P0 LEA.HI.X R5, R212, R2, R245, 0x1, P2 ;  /* 0x00000002d4058211 */ /* 0x000fe200010f0cf5 */
[----:B--2---:R-:W-:Y:S04]  /*76e0*/  @!P4 ST.E.128 [R10.64], R12 ;  /* 0x0000000c0a00c985 */ /* 0x004fe8000c101d0a */
[----:B------:R-:W1:Y:S04]  /*76f0*/  @!P3 LDS.128 R12, [R216+0x8000] ;  /* 0x00800000d80cb984 */ /* 0x000e680000000c00 */
[----:B-1----:R-:W-:Y:S04]  /*7700*/  @!P3 ST.E.128 [R8.64], R12 ;  /* 0x0000000c0800b985 */ /* 0x002fe8000c101d0a */
[----:B------:R-:W1:Y:S04]  /*7710*/  @!P1 LDS.128 R8, [R215+0xa000] ;  /* 0x00a00000d7089984 */ /* 0x000e680000000c00 */
[----:B-1----:R-:W-:Y:S04]  /*7720*/  @!P1 ST.E.128 [R6.64], R8 ;  /* 0x0000000806009985 */ /* 0x002fe8000c101d0a */
[----:B------:R-:W1:Y:S04]  /*7730*/  @!P0 LDS.128 R8, [R216+0xa000] ;  /* 0x00a00000d8088984 */ /* 0x000e680000000c00 */
[----:B-1----:R1:W-:Y:S02]  /*7740*/  @!P0 ST.E.128 [R4.64], R8 ;  /* 0x0000000804008985 */ /* 0x0023e4000c101d0a */
.L_x_719:
[----:B------:R-:W-:Y:S05]  /*7750*/  BSYNC B1 ;  /* 0x0000000000017941 */ /* 0x000fea0003800000 */
.L_x_714:
[----:B---3--:R-:W-:Y:S01]  /*7760*/  IMAD.IADD R0, R120, 0x1, -R68 ;  /* 0x0000000178007824 */ /* 0x008fe200078e0a44 */
[----:B-12--5:R-:W-:Y:S01]  /*7770*/  LEA R2, P0, R64, R72, 0x6 ;  /* 0x0000004840027211 */ /* 0x026fe200078030ff */
[----:B------:R-:W-:Y:S01]  /*7780*/  BSSY B0, `(.L_x_736) ;  /* 0x0000053000007945 */ /* 0x000fe20003800000 */
[----:B------:R-:W-:Y:S02]  /*7790*/  LOP3.LUT P3, RZ, R220, 0x1, RZ, 0xc0, !PT ;  /* 0x00000001dcff7812 */ /* 0x000fe4000786c0ff */
[----:B------:R-:W-:Y:S02]  /*77a0*/  LEA.HI.X.SX32 R3, R64, R73, 0x6, P0 ;  /* 0x0000004940037211 */ /* 0x000fe400000f36ff */
[----:B------:R-:W-:Y:S11]  /*77b0*/  ISETP.GE.AND P0, PT, R0, 0x21, PT ;  /* 0x000000210000780c */ /* 0x000ff60003f06270 */
[----:B------:R-:W-:Y:S02]  /*77c0*/  @!UPT UIADD3 URZ, URZ, URZ, URZ ;  /* 0x0000003f3f3ff290 */ /* 0x000fe4000fffe03f */
[----:B------:R-:W-:Y:S05]  /*77d0*/  @P0 IADD3 R8, P1, R2, 0x20, RZ ;  /* 0x0000002002080810 */ /* 0x000fea0007f3e0ff */
[----:B------:R-:W-:Y:S01]  /*77e0*/  @P0 IMAD.X R9, RZ, RZ, R3, P1 ;  /* 0x000000ffff090224 */ /* 0x000fe200008e0603 */
[----:B------:R-:W-:Y:S11]  /*77f0*/  ISETP.GE.AND P1, PT, R0, 0x1, PT ;  /* 0x000000010000780c */ /* 0x000ff60003f26270 */
[----:B------:R-:W-:Y:S02]  /*7800*/  @!UPT UIADD3 URZ, URZ, URZ, URZ ;  /* 0x0000003f3f3ff290 */ /* 0x000fe4000fffe03f */
[----:B------:R-:W-:Y:S01]  /*7810*/  @P1 MOV R6, R74 ;  /* 0x0000004a00061202 */ /* 0x000fe20000000f00 */
[----:B------:R-:W-:Y:S02]  /*7820*/  @P1 IMAD R0, R3, c[0x0][0x258], RZ ;  /* 0x0000960003001a24 */ /* 0x000fe400078e02ff */
[----:B------:R-:W-:Y:S04]  /*7830*/  @P1 IMAD.MOV.U32 R7, RZ, RZ, R71 ;  /* 0x000000ffff071224 */ /* 0x000fe800078e0047 */
[C---:B------:R-:W-:Y:S04]  /*7840*/  @P1 IMAD.WIDE.U32 R6, R2.reuse, c[0x0][0x258], R6 ;  /* 0x0000960002061a25 */ /* 0x040fe800078e0006 */
[----:B------:R-:W-:Y:S01]  /*7850*/  @P1 IMAD R2, R2, c[0x0][0x25c], R0 ;  /* 0x0000970002021a24 */ /* 0x000fe200078e0200 */
[----:B------:R-:W-:Y:S01]  /*7860*/  @P1 LEA R4, P2, R6, c[0x0][0x250], 0x1 ;  /* 0x0000940006041a11 */ /* 0x000fe200078408ff */
[----:B------:R-:W-:Y:S03]  /*7870*/  @P0 IMAD R0, R9, c[0x0][0x258], RZ ;  /* 0x0000960009000a24 */ /* 0x000fe600078e02ff */
[----:B------:R-:W-:Y:S01]  /*7880*/  @P1 IADD3 R2, R7, R2, RZ ;  /* 0x0000000207021210 */ /* 0x000fe20007ffe0ff */
[----:B------:R-:W-:Y:S01]  /*7890*/  @P0 IMAD R0, R8, c[0x0][0x25c], R0 ;  /* 0x0000970008000a24 */ /* 0x000fe200078e0200 */
[----:B------:R-:W-:Y:S02]  /*78a0*/  @P0 MOV R7, R71 ;  /* 0x0000004700070202 */ /* 0x000fe40000000f00 */
[----:B------:R-:W-:Y:S01]  /*78b0*/  @P1 LEA.HI.X R5, R6, c[0x0][0x254], R2, 0x1, P2 ;  /* 0x0000950006051a11 */ /* 0x000fe200010f0c02 */
[----:B------:R-:W-:Y:S04]  /*78c0*/  @P0 IMAD.MOV.U32 R6, RZ, RZ, R74 ;  /* 0x000000ffff060224 */ /* 0x000fe800078e004a */
[----:B------:R-:W-:Y:S01]  /*78d0*/  @!PT LDS RZ, [RZ] ;  /* 0x00000000fffff984 */ /* 0x000fe20000000800 */
[----:B------:R-:W-:Y:S01]  /*78e0*/  @!PT LDS RZ, [RZ] ;  /* 0x00000000fffff984 */ /* 0x000fe20000000800 */
[----:B------:R-:W-:Y:S01]  /*78f0*/  @!PT LDS RZ, [RZ] ;  /* 0x00000000fffff984 */ /* 0x000fe20000000800 */
[----:B------:R1:W-:Y:S01]  /*7900*/  @P1 LDGSTS.E.BYPASS.LTC128B.128 [R202+0x100], [R4.64], !P3 ;  /* 0x0010000004ca1fae */ /* 0x0003e2000d901d4a */
[----:B------:R-:W-:Y:S03]  /*7910*/  @P0 IMAD.WIDE.U32 R6, R8, c[0x0][0x258], R6 ;  /* 0x0000960008060a25 */ /* 0x000fe600078e0006 */
[----:B------:R1:W-:Y:S01]  /*7920*/  @P1 LDGSTS.E.BYPASS.LTC128B.128 [R202+0x2100], [R4.64+0x80], !P6 ;  /* 0x0210008004ca1fae */ /* 0x0003e2000f101d4a */
[----:B------:R-:W-:Y:S01]  /*7930*/  @P0 IMAD.IADD R0, R7, 0x1, R0 ;  /* 0x0000000107000824 */ /* 0x000fe200078e0200 */
[C---:B------:R-:W-:Y:S02]  /*7940*/  @P0 LEA R2, P2, R6.reuse, c[0x0][0x250], 0x1 ;  /* 0x0000940006020a11 */ /* 0x040fe400078408ff */
[----:B------:R1:W-:Y:S02]  /*7950*/  @P1 LDGSTS.E.BYPASS.LTC128B.128 [R202+0x4100], [R4.64+0x100], !P5 ;  /* 0x0410010004ca1fae */ /* 0x0003e4000e901d4a */
[----:B------:R-:W-:Y:S01]  /*7960*/  @P0 LEA.HI.X R3, R6, c[0x0][0x254], R0, 0x1, P2 ;  /* 0x0000950006030a11 */ /* 0x000fe200010f0c00 */
[----:B------:R-:W-:Y:S04]  /*7970*/  IMAD R0, R69, c[0x0][0x208], RZ ;  /* 0x0000820045007a24 */ /* 0x000fe800078e02ff */
[----:B------:R2:W-:Y:S01]  /*7980*/  @P0 LDGSTS.E.BYPASS.LTC128B.128 [R202+0x1100], [R2.64], !P3 ;  /* 0x0110000002ca0fae */ /* 0x0005e2000d901d4a */
[C---:B------:R-:W-:Y:S03]  /*7990*/  IMAD R0, R66.reuse, c[0x0][0x20c], R0 ;  /* 0x0000830042007a24 */ /* 0x040fe600078e0200 */
[----:B------:R2:W-:Y:S04]  /*79a0*/  @P0 LDGSTS.E.BYPASS.LTC128B.128 [R202+0x3100], [R2.64+0x80], !P6 ;  /* 0x0310008002ca0fae */ /* 0x0005e8000f101d4a */
[----:B------:R2:W-:Y:S04]  /*79b0*/  @P0 LDGSTS.E.BYPASS.LTC128B.128 [R202+0x5100], [R2.64+0x100], !P5 ;  /* 0x0510010002ca0fae */ /* 0x0005e8000e901d4a */
[----:B------:R-:W0:Y:S01]  /*79c0*/  LDGDEPBAR ;  /* 0x00000000000079af */ /* 0x000e220000000000 */
[----:B-1----:R-:W-:Y:S05]  /*79d0*/  IMAD.WIDE.U32 R4, R66, c[0x0][0x208], RZ ;  /* 0x0000820042047a25 */ /* 0x002fea00078e00ff */
[----:B------:R-:W-:Y:S01]  /*79e0*/  IADD3 R5, R5, R0, RZ ;  /* 0x0000000005057210 */ /* 0x000fe20007ffe0ff */
[----:B------:R-:W-:Y:S04]  /*79f0*/  IMAD R0, R70, c[0x0][0x218], RZ ;  /* 0x0000860046007a24 */ /* 0x000fe800078e02ff */
[C---:B------:R-:W-:Y:S04]  /*7a00*/  IMAD.WIDE.U32 R4, R65.reuse, c[0x0][0x218], R4 ;  /* 0x0000860041047a25 */ /* 0x040fe800078e0004 */
[----:B--2---:R-:W-:Y:S01]  /*7a10*/  IMAD R2, R65, c[0x0][0x21c], R0 ;  /* 0x0000870041027a24 */ /* 0x004fe200078e0200 */
[----:B------:R-:W-:Y:S01]  /*7a20*/  IADD3 R0, P0, R86, R4, RZ ;  /* 0x0000000456007210 */ /* 0x000fe20007f1e0ff */
[----:B------:R-:W-:Y:S04]  /*7a30*/  DEPBAR.LE SB0, 0x0 ;  /* 0x000080000000791a */ /* 0x000fe80000000000 */
[----:B------:R-:W-:Y:S01]  /*7a40*/  BAR.SYNC.DEFER_BLOCKING 0x0 ;  /* 0x0000000000007b1d */ /* 0x000fe20000010000 */
[----:B------:R-:W-:Y:S02]  /*7a50*/  IADD3.X R4, R118, R5, R2, P0, !PT ;  /* 0x0000000576047210 */ /* 0x000fe400007fe402 */
[C---:B------:R-:W-:Y:S04]  /*7a60*/  LEA R2, P0, R0.reuse, c[0x0][0x1f8], 0x1 ;  /* 0x00007e0000027a11 */ /* 0x040fe800078008ff */
[----:B------:R-:W-:Y:S02]  /*7a70*/  LEA.HI.X R4, R0, c[0x0][0x1fc], R4, 0x1, P0 ;  /* 0x00007f0000047a11 */ /* 0x000fe400000f0c04 */
[----:B------:R1:W2:Y:S01]  /*7a80*/  SHFL.IDX PT, R0, R2, RZ, 0x1c1f ;  /* 0x001c1fff02007589 */ /* 0x0002a200000e0000 */
[----:B------:R-:W-:Y:S03]  /*7a90*/  ISETP.GT.AND P0, PT, R67, R223, PT ;  /* 0x000000df4300720c */ /* 0x000fe60003f04270 */
[----:B------:R1:W3:Y:S10]  /*7aa0*/  SHFL.IDX PT, R2, R4, RZ, 0x1c1f ;  /* 0x001c1fff04027589 */ /* 0x0002f400000e0000 */
[----:B------:R-:W-:-:S05]  /*7ab0*/  @!P0 BRA `(.L_x_737) ;  /* 0x000001f000008947 */ /* 0x000fca0003800000 */
[----:B------:R-:W-:Y:S02]  /*7ac0*/  ISETP.GE.AND P2, PT, R106, c[0x0][0x1d4], PT ;  /* 0x000075006a007a0c */ /* 0x000fe40003f46270 */
[----:B------:R-:W-:Y:S02]  /*7ad0*/  ISETP.GE.AND P1, PT, R110, c[0x0][0x1d4], PT ;  /* 0x000075006e007a0c */ /* 0x000fe40003f26270 */
[----:B------:R-:W-:Y:S02]  /*7ae0*/  ISETP.GE.AND P4, PT, R105, c[0x0][0x1d4], PT ;  /* 0x0000750069007a0c */ /* 0x000fe40003f86270 */
[----:B------:R-:W-:Y:S07]  /*7af0*/  ISETP.GE.AND P3, PT, R214, c[0x0][0x1d4], PT ;  /* 0x00007500d6007a0c */ /* 0x000fee0003f66270 */
[----:B------:R-:W5:Y:S01]  /*7b00*/  @!P2 LDS.128 R12, [R215] ;  /* 0x00000000d70ca984 */ /* 0x000f620000000c00 */
[C---:B--2---:R-:W-:Y:S04]  /*7b10*/  @!P2 LEA R6, P0, R106.reuse, R0, 0x1 ;  /* 0x000000006a06a211 */ /* 0x044fe800078008ff */
[----:B---3--:R-:W-:Y:S02]  /*7b20*/  @!P2 LEA.HI.X R7, R106, R2, R107, 0x1, P0 ;  /* 0x000000026a07a211 */ /* 0x008fe400000f0c6b */
[C---:B-1----:R-:W-:Y:S04]  /*7b30*/  @!P1 LEA R4, P0, R222.reuse, R0, 0x1 ;  /* 0x00000000de049211 */ /* 0x042fe800078008ff */
[----:B------:R-:W-:Y:S02]  /*7b40*/  @!P1 LEA.HI.X R5, R222, R2, R244, 0x1, P0 ;  /* 0x00000002de059211 */ /* 0x000fe400000f0cf4 */
[C---:B------:R-:W-:Y:S04]  /*7b50*/  @!P4 LEA R10, P0, R221.reuse, R0, 0x1 ;  /* 0x00000000dd0ac211 */ /* 0x040fe800078008ff */
[----:B------:R-:W-:Y:S02]  /*7b60*/  @!P4 LEA.HI.X R11, R221, R2, R243, 0x1, P0 ;  /* 0x00000002dd0bc211 */ /* 0x000fe400000f0cf3 */
[C---:B------:R-:W-:Y:S04]  /*7b70*/  @!P3 LEA R8, P0, R214.reuse, R0, 0x1 ;  /* 0x00000000d608b211 */ /* 0x040fe800078008ff */
[----:B------:R-:W-:Y:S01]  /*7b80*/  @!P3 LEA.HI.X R9, R214, R2, R247, 0x1, P0 ;  /* 0x00000002d609b211 */ /* 0x000fe200000f0cf7 */
[----:B-----5:R-:W-:Y:S04]  /*7b90*/  @!P2 ST.E.128 [R6.64], R12 ;  /* 0x0000000c0600a985 */ /* 0x020fe8000c101d0a */
[----:B------:R-:W1:Y:S04]  /*7ba0*/  @!P1 LDS.128 R12, [R216] ;  /* 0x00000000d80c9984 */ /* 0x000e680000000c00 */
        /* <DEDUP_REMOVED lines=16> */
.L_x_737:
[----:B------:R-:W-:Y:S05]  /*7cb0*/  BSYNC B0 ;  /* 0x0000000000007941 */ /* 0x000fea0003800000 */
.L_x_736:
[C---:B------:R-:W-:Y:S02]  /*7cc0*/  ISETP.GT.AND P0, PT, R64.reuse, R79, PT ;  /* 0x0000004f4000720c */ /* 0x040fe40003f04270 */
[----:B------:R-:W-:Y:S02]  /*7cd0*/  IADD3 R64, R64, -0x1, RZ ;  /* 0xffffffff40407810 */ /* 0x000fe40007ffe0ff */
[----:B------:R-:W-:Y:S09]  /*7ce0*/  LOP3.LUT P2, RZ, R220, 0x1, RZ, 0xc0, !PT ;  /* 0x00000001dcff7812 */ /* 0x000ff2000784c0ff */
[----:B-1-3--:R-:W-:Y:S01]  /*7cf0*/  @P0 SHF.R.S32.HI R2, RZ, 0x1f, R64 ;  /* 0x0000001fff020819 */ /* 0x00afe20000011440 */
[----:B--2---:R-:W-:Y:S02]  /*7d00*/  @P0 IMAD R0, R128, R64, RZ ;  /* 0x0000004080000224 */ /* 0x004fe400078e02ff */
        /* <DEDUP_REMOVED lines=20> */
[----:B------:R-:W2:Y:S04]  /*7e50*/  LDL R211, [R1+0x64] ;  /* 0x0000640001d37983 */ /* 0x000ea80000100800 */
[----:B------:R3:W5:Y:S01]  /*7e60*/  LDL R13, [R1+0x58] ;  /* 0x00005800010d7983 */ /* 0x0007620000100800 */
[----:B------:R-:W-:Y:S03]  /*7e70*/  WARPSYNC 0xffffffff ;  /* 0xffffffff00007948 */ /* 0x000fe60003800000 */
[----:B------:R-:W-:Y:S01]  /*7e80*/  BAR.SYNC.DEFER_BLOCKING 0x0 ;  /* 0x0000000000007b1d */ /* 0x000fe20000010000 */
[----:B--2---:R-:W-:-:S04]  /*7e90*/  IADD3 R0, R211, 0x3f, RZ ;  /* 0x0000003fd3007810 */ /* 0x004fc80007ffe0ff */
[----:B-1----:R-:W-:-:S04]  /*7ea0*/  SHF.R.S32.HI R2, RZ, 0x1f, R0 ;  /* 0x0000001fff027819 */ /* 0x002fc80000011400 */
[----:B------:R-:W-:-:S04]  /*7eb0*/  LEA.HI R0, R2, R0, RZ, 0x6 ;  /* 0x0000000002007211 */ /* 0x000fc800078f30ff */
[----:B------:R-:W-:Y:S02]  /*7ec0*/  SHF.R.S32.HI R16, RZ, 0x6, R0 ;  /* 0x00000006ff107819 */ /* 0x000fe40000011400 */
.L_x_713:
[----:B---3--:R-:W2:Y:S01]  /*7ed0*/  LDL.LU R3, [R1+0x104] ;  /* 0x0001040001037983 */ /* 0x008ea20000300800 */
[----:B-1----:R-:W-:Y:S02]  /*7ee0*/  IMAD.MOV.U32 R0, RZ, RZ, c[0x0][0x2c4] ;  /* 0x0000b100ff007624 */ /* 0x002fe400078e00ff */
[----:B------:R-:W-:Y:S01]  /*7ef0*/  IMAD.MOV.U32 R4, RZ, RZ, c[0x0][0x32c] ;  /* 0x0000cb00ff047624 */ /* 0x000fe200078e00ff */
[----:B------:R-:W2:Y:S02]  /*7f00*/  S2R R2, SR_TID.X ;  /* 0x0000000000027919 */ /* 0x000ea40000002100 */
[----:B------:R-:W-:Y:S02]  /*7f10*/  ISETP.NE.AND P4, PT, R0, 0x1, PT ;  /* 0x000000010000780c */ /* 0x000fe40003f85270 */
[----:B------:R-:W-:Y:S02]  /*7f20*/  IADD3 R0, R237, 0x7f, RZ ;  /* 0x0000007fed007810 */ /* 0x000fe40007ffe0ff */
[----:B------:R-:W-:Y:S01]  /*7f30*/  ISETP.GE.AND P1, PT, R4, 0x1, PT ;  /* 0x000000010400780c */ /* 0x000fe20003f26270 */
[----:B--2---:R1:W-:Y:S08]  /*7f40*/  STL.64 [R1], R2 ;  /* 0x0000000201007387 */ /* 0x0043f00000100a00 */
[----:B-1----:R-:W-:-:S05]  /*7f50*/  @P4 IMAD.HI.U32 R2, R0, c[0x0][0x2c8], RZ ;  /* 0x0000b20000024a27 */ /* 0x002fca00078e00ff */
[----:B------:R-:W-:Y:S01]  /*7f60*/  @P4 SHF.R.U32.HI R0, RZ, c[0x0][0x2cc], R2 ;  /* 0x0000b300ff004a19 */ /* 0x000fe20000011602 */
[----:B------:R-:W-:-:S03]  /*7f70*/  IMAD.U32 R2, RZ, RZ, UR7 ;  /* 0x00000007ff027e24 */ /* 0x000fc6000f8e00ff */
[----:B------:R-:W-:Y:S02]  /*7f80*/  IADD3 R0, R0, 0x1, R211 ;  /* 0x0000000100007810 */ /* 0x000fe40007ffe0d3 */
[----:B------:R-:W-:-:S03]  /*7f90*/  IADD3 R20, P0, R2, 0x4, RZ ;  /* 0x0000000402147810 */ /* 0x000fc60007f1e0ff */
[----:B-----5:R-:W-:Y:S02]  /*7fa0*/  IMAD.IADD R3, R0, 0x1, -R13 ;  /* 0x0000000100037824 */ /* 0x020fe400078e0a0d */
[----:B------:R-:W-:-:S03]  /*7fb0*/  IMAD.X R21, RZ, RZ, UR6, P0 ;  /* 0x00000006ff157e24 */ /* 0x000fc600080e06ff */
        /* <DEDUP_REMOVED lines=12> */
.L_x_741:
[----:B------:R-:W-:-:S13]  /*8080*/  ISETP.NE.AND P0, PT, R4, 0x1, PT ;  /* 0x000000010400780c */ /* 0x000fda0003f05270 */
[----:B------:R-:W-:-:S05]  /*8090*/  @P0 IMAD.HI.U32 R3, R0, c[0x0][0x330], RZ ;  /* 0x0000cc0000030a27 */ /* 0x000fca00078e00ff */
[----:B------:R-:W-:Y:S02]  /*80a0*/  @P0 SHF.R.U32.HI R0, RZ, c[0x0][0x334], R3 ;  /* 0x0000cd00ff000a19 */ /* 0x000fe40000011603 */
.L_x_742:
[----:B------:R-:W-:Y:S05]  /*80b0*/  BSYNC B0 ;  /* 0x0000000000007941 */ /* 0x000fea0003800000 */
.L_x_740:
[----:B------:R-:W-:-:S05]  /*80c0*/  IMAD R0, R0, R4, c[0x0][0x32c] ;  /* 0x0000cb0000007624 */ /* 0x000fca00078e0204 */
[----:B------:R-:W-:-:S04]  /*80d0*/  IMNMX R2, R2, R0, PT ;  /* 0x0000000002027217 */ /* 0x000fc80003800200 */
.L_x_739:
        /* <DEDUP_REMOVED lines=20> */
.L_x_745:
[----:B------:R-:W-:-:S13]  /*8220*/  ISETP.NE.AND P0, PT, R4, 0x1, PT ;  /* 0x000000010400780c */ /* 0x000fda0003f05270 */
[----:B------:R-:W-:-:S05]  /*8230*/  @P0 IMAD.HI.U32 R3, R0, c[0x0][0x330], RZ ;  /* 0x0000cc0000030a27 */ /* 0x000fca00078e00ff */
[----:B------:R-:W-:Y:S02]  /*8240*/  @P0 SHF.R.U32.HI R0, RZ, c[0x0][0x334], R3 ;  /* 0x0000cd00ff000a19 */ /* 0x000fe40000011603 */
.L_x_746:
[----:B------:R-:W-:Y:S05]  /*8250*/  BSYNC B0 ;  /* 0x0000000000007941 */ /* 0x000fea0003800000 */
.L_x_744:
[----:B------:R-:W-:-:S05]  /*8260*/  IMAD R0, R0, c[0x0][0x32c], RZ ;  /* 0x0000cb0000007a24 */ /* 0x000fca00078e02ff */
[----:B------:R-:W-:-:S04]  /*8270*/  IMNMX R2, R2, R0, !PT ;  /* 0x0000000002027217 */ /* 0x000fc80007800200 */
.L_x_743:
[----:B------:R-:W-:Y:S01]  /*8280*/  SHF.R.S32.HI R6, RZ, 0x1f, R2 ;  /* 0x0000001fff067819 */ /* 0x000fe20000011402 */
[----:B------:R-:W-:Y:S03]  /*8290*/  BSSY B0, `(.L_x_747) ;  /* 0x0000027000007945 */ /* 0x000fe60003800000 */
[----:B------:R-:W-:Y:S01]  /*82a0*/  LEA.HI R6, R6, R2, RZ, 0x6 ;  /* 0x0000000206067211 */ /* 0x000fe200078f30ff */
[----:B------:R-:W-:-:S03]  /*82b0*/  IMAD.MOV.U32 R2, RZ, RZ, RZ ;  /* 0x000000ffff027224 */ /* 0x000fc600078e00ff */
[----:B------:R-:W-:-:S04]  /*82c0*/  SHF.R.S32.HI R6, RZ, 0x6, R6 ;  /* 0x00000006ff067819 */ /* 0x000fc80000011406 */
[----:B------:R-:W-:-:S04]  /*82d0*/  IMNMX R6, RZ, R6, !PT ;  /* 0x00000006ff067217 */ /* 0x000fc80007800200 */
[----:B------:R-:W-:-:S13]  /*82e0*/  ISETP.GT.AND P0, PT, R7, R6, PT ;  /* 0x000000060700720c */ /* 0x000fda0003f04270 */
[----:B------:R-:W-:Y:S05]  /*82f0*/  @!P0 BRA `(.L_x_748) ;  /* 0x0000020000008947 */ /* 0x000fea0003800000 */
[----:B------:R-:W2:Y:S02]  /*8300*/  LDL R0, [R1+0x78] ;  /* 0x0000780001007983 */ /* 0x000ea40000100800 */
[----:B--2---:R-:W-:-:S04]  /*8310*/  ISETP.NE.AND P0, PT, R0, RZ, PT ;  /* 0x000000ff0000720c */ /* 0x004fc80003f05270 */
[----:B------:R-:W-:-:S04]  /*8320*/  SEL R0, R0, c[0x0][0x338], P0 ;  /* 0x0000ce0000007a07 */ /* 0x000fc80000000000 */
[----:B------:R-:W-:Y:S02]  /*8330*/  IABS R3, R0 ;  /* 0x0000000000037213 */ /* 0x000fe40000000000 */
[----:B------:R-:W-:Y:S02]  /*8340*/  IADD3 R8, R0, -0x1, R7 ;  /* 0xffffffff00087810 */ /* 0x000fe40007ffe007 */
[----:B------:R-:W1:Y:S03]  /*8350*/  I2F.RP R4, R3 ;  /* 0x0000000300047306 */ /* 0x000e660000209400 */
[----:B------:R-:W-:-:S05]  /*8360*/  IMAD.IADD R8, R8, 0x1, -R6 ;  /* 0x0000000108087824 */ /* 0x000fca00078e0a06 */
[----:B------:R-:W-:Y:S02]  /*8370*/  IABS R11, R8 ;  /* 0x00000008000b7213 */ /* 0x000fe40000000000 */
[----:B------:R-:W-:-:S04]  /*8380*/  LOP3.LUT R8, R8, R0, RZ, 0x3c, !PT ;  /* 0x0000000008087212 */ /* 0x000fc800078e3cff */
[----:B------:R-:W-:Y:S01]  /*8390*/  ISETP.GE.AND P1, PT, R8, RZ, PT ;  /* 0x000000ff0800720c */ /* 0x000fe20003f26270 */
[----:B-1----:R-:W1:Y:S02]  /*83a0*/  MUFU.RCP R4, R4 ;  /* 0x0000000400047308 */ /* 0x002e640000001000 */
[----:B-1----:R-:W-:-:S06]  /*83b0*/  IADD3 R4, R4, 0xffffffe, RZ ;  /* 0x0ffffffe04047810 */ /* 0x002fcc0007ffe0ff */
[----:B------:R-:W1:Y:S02]  /*83c0*/  F2I.FTZ.U32.TRUNC.NTZ R5, R4 ;  /* 0x0000000400057305 */ /* 0x000e64000021f000 */
[----:B-1----:R-:W-:Y:S02]  /*83d0*/  IMAD.MOV R2, RZ, RZ, -R5 ;  /* 0x000000ffff027224 */ /* 0x002fe400078e0a05 */
        /* <DEDUP_REMOVED lines=18> */
.L_x_748:
[----:B------:R-:W-:Y:S05]  /*8500*/  BSYNC B0 ;  /* 0x0000000000007941 */ /* 0x000fea0003800000 */
.L_x_747:
[----:B------:R-:W2:Y:S01]  /*8510*/  LDL R3, [R1+0x80] ;  /* 0x0000800001037983 */ /* 0x000ea20000100800 */
[----:B------:R-:W-:Y:S01]  /*8520*/  PRMT R0, RZ, 0x7610, R0 ;  /* 0x00007610ff007816 */ /* 0x000fe20000000000 */
[----:B------:R-:W-:Y:S01]  /*8530*/  IMAD.MOV.U32 R22, RZ, RZ, RZ ;  /* 0x000000ffff167224 */ /* 0x000fe200078e00ff */
[----:B------:R-:W-:Y:S01]  /*8540*/  MOV R15, RZ ;  /* 0x000000ff000f7202 */ /* 0x000fe20000000f00 */
        /* <DEDUP_REMOVED lines=22> */
[----:B----4-:R-:W-:Y:S01]  /*86b0*/  CS2R R54, SRZ ;  /* 0x0000000000367805 */ /* 0x010fe2000001ff00 */
        /* <DEDUP_REMOVED lines=25> */
[----:B--2---:R-:W-:-:S04]  /*8850*/  IMAD R217, R3, R2, R6 ;  /* 0x0000000203d97224 */ /* 0x004fc800078e0206 */
[----:B------:R-:W-:-:S05]  /*8860*/  IMAD.IADD R2, R217, 0x1, R2 ;  /* 0x00000001d9027824 */ /* 0x000fca00078e0202 */
[----:B------:R-:W-:-:S04]  /*8870*/  IMNMX R196, R7, R2, PT ;  /* 0x0000000207c47217 */ /* 0x000fc80003800200 */
[----:B------:R-:W-:-:S13]  /*8880*/  ISETP.GT.AND P0, PT, R196, R217, PT ;  /* 0x000000d9c400720c */ /* 0x000fda0003f04270 */
[----:B------:R-:W-:Y:S05]  /*8890*/  @!P0 BRA `(.L_x_749) ;  /* 0x0000e8c000008947 */ /* 0x000fea0003800000 */
[----:B------:R-:W2:Y:S04]  /*88a0*/  LDL R0, [R1+0x4c] ;  /* 0x00004c0001007983 */ /* 0x000ea80000100800 */
[----:B------:R-:W3:Y:S01]  /*88b0*/  LDL R5, [R1+0x108] ;  /* 0x0001080001057983 */ /* 0x000ee20000100800 */
[----:B------:R-:W-:Y:S01]  /*88c0*/  ISETP.NE.U32.AND P0, PT, RZ, c[0x0][0x340], PT ;  /* 0x0000d000ff007a0c */ /* 0x000fe20003f05070 */
[----:B------:R-:W-:-:S03]  /*88d0*/  ULDC.64 UR4, c[0x0][0x18] ;  /* 0x0000060000047ab9 */ /* 0x000fc60000000a00 */
[----:B------:R-:W-:-:S13]  /*88e0*/  ISETP.NE.AND.EX P3, PT, RZ, c[0x0][0x344], PT, P0 ;  /* 0x0000d100ff007a0c */ /* 0x000fda0003f65300 */
[----:B------:R-:W-:-:S04]  /*88f0*/  @P3 IMAD.MOV.U32 R2, RZ, RZ, 0x4 ;  /* 0x00000004ff023424 */ /* 0x000fc800078e00ff */
[----:B------:R-:W-:-:S05]  /*8900*/  @P3 IMAD.WIDE R2, R239, R2, c[0x0][0x340] ;  /* 0x0000d000ef023625 */ /* 0x000fca00078e0202 */
[----:B------:R1:W5:Y:S01]  /*8910*/  @P3 LDG.E R14, [R2.64] ;  /* 0x0000000a020e3981 */ /* 0x000362000c1e1900 */
[----:B------:R-:W-:-:S04]  /*8920*/  ISETP.NE.U32.AND P0, PT, RZ, c[0x0][0x348], PT ;  /* 0x0000d200ff007a0c */ /* 0x000fc80003f05070 */
[----:B------:R-:W-:Y:S02]  /*8930*/  ISETP.NE.AND.EX P0, PT, RZ, c[0x0][0x34c], PT, P0 ;  /* 0x0000d300ff007a0c */ /* 0x000fe40003f05300 */
[----:B------:R-:W-:Y:S01]  /*8940*/  LOP3.LUT R226, R238, 0xffff, RZ, 0xc0, !PT ;  /* 0x0000ffffeee27812 */ /* 0x000fe200078ec0ff */
[----:B------:R-:W4:Y:S01]  /*8950*/  S2R R10, SR_TID.X ;  /* 0x00000000000a7919 */ /* 0x000f220000002100 */
[----:B------:R-:W-:-:S04]  /*8960*/  UIADD3 UR4, UP0, UR4, 0xc100, URZ ;  /* 0x0000c10004047890 */ /* 0x000fc8000ff1e03f */
[----:B------:R-:W-:Y:S01]  /*8970*/  UIADD3.X UR5, URZ, UR5, URZ, UP0, !UPT ;  /* 0x000000053f057290 */ /* 0x000fe200087fe43f */
[----:B------:R1:W-:Y:S01]  /*8980*/  STL [R1+0x10], R13 ;  /* 0x0000100d01007387 */ /* 0x0003e20000100800 */
[----:B------:R-:W-:Y:S02]  /*8990*/  IMAD.U32 R16, RZ, RZ, UR7 ;  /* 0x00000007ff107e24 */ /* 0x000fe4000f8e00ff */
[----:B------:R-:W-:-:S03]  /*89a0*/  IMAD.U32 R18, RZ, RZ, UR7 ;  /* 0x00000007ff127e24 */ /* 0x000fc6000f8e00ff */
[----:B------:R-:W-:Y:S02]  /*89b0*/  IADD3 R16, P1, R16, 0x10, RZ ;  /* 0x0000001010107810 */ /* 0x000fe40007f3e0ff */
[----:B------:R-:W-:Y:S02]  /*89c0*/  IADD3 R18, P2, R18, 0x8, RZ ;  /* 0x0000000812127810 */ /* 0x000fe40007f5e0ff */
[----:B----4-:R-:W-:-:S04]  /*89d0*/  SHF.R.S32.HI R9, RZ, 0x1f, R10 ;  /* 0x0000001fff097819 */ /* 0x010fc8000001140a */
[----:B------:R-:W-:-:S04]  /*89e0*/  LEA.HI R9, R9, R10, RZ, 0x3 ;  /* 0x0000000a09097211 */ /* 0x000fc800078f18ff */
[----:B------:R-:W-:Y:S01]  /*89f0*/  SHF.R.S32.HI R9, RZ, 0x3, R9 ;  /* 0x00000003ff097819 */ /* 0x000fe20000011409 */
[----:B------:R-:W-:Y:S01]  /*8a00*/  IMAD.X R17, RZ, RZ, UR6, P1 ;  /* 0x00000006ff117e24 */ /* 0x000fe200088e06ff */
[----:B------:R-:W-:Y:S02]  /*8a10*/  ISETP.GE.AND P5, PT, R250, c[0x0][0x198], PT ;  /* 0x00006600fa007a0c */ /* 0x000fe40003fa6270 */
[----:B------:R-:W-:Y:S01]  /*8a20*/  ISETP.GE.AND P6, PT, R251, c[0x0][0x198], PT ;  /* 0x00006600fb007a0c */ /* 0x000fe20003fc6270 */
[----:B------:R-:W-:Y:S01]  /*8a30*/  IMAD.IADD R10, R9, 0x1, R237 ;  /* 0x00000001090a7824 */ /* 0x000fe200078e02ed */
[----:B------:R-:W-:Y:S02]  /*8a40*/  IADD3 R112, R196, -0x1, RZ ;  /* 0xffffffffc4707810 */ /* 0x000fe40007ffe0ff */
[----:B------:R-:W-:Y:S02]  /*8a50*/  IADD3.X R19, RZ, UR6, RZ, P2, !PT ;  /* 0x00000006ff137c10 */ /* 0x000fe400097fe4ff */
[----:B--2---:R-:W-:Y:S01]  /*8a60*/  SHF.R.S32.HI R4, RZ, 0x1f, R0 ;  /* 0x0000001fff047819 */ /* 0x004fe20000011400 */
[----:B-1----:R-:W-:-:S04]  /*8a70*/  IMAD.WIDE.U32 R2, R0, c[0x0][0x178], RZ ;  /* 0x00005e0000027a25 */ /* 0x002fc800078e00ff */
[----:B------:R-:W-:-:S04]  /*8a80*/  IMAD R4, R4, c[0x0][0x178], RZ ;  /* 0x00005e0004047a24 */ /* 0x000fc800078e02ff */
[----:B------:R-:W-:Y:S01]  /*8a90*/  IMAD R0, R0, c[0x0][0x17c], R4 ;  /* 0x00005f0000007a24 */ /* 0x000fe200078e0204 */
[----:B---3--:R-:W-:-:S03]  /*8aa0*/  IADD3 R4, R5, R237, RZ ;  /* 0x000000ed05047210 */ /* 0x008fc60007ffe0ff */
[----:B------:R-:W-:Y:S01]  /*8ab0*/  IMAD.IADD R3, R3, 0x1, R0 ;  /* 0x0000000103037824 */ /* 0x000fe200078e0200 */
[----:B------:R-:W-:Y:S01]  /*8ac0*/  SHF.R.S32.HI R0, RZ, 0x1f, R239 ;  /* 0x0000001fff007819 */ /* 0x000fe200000114ef */
[----:B------:R-:W-:-:S03]  /*8ad0*/  @P4 IMAD.HI.U32 R7, R4, c[0x0][0x2c8], RZ ;  /* 0x0000b20004074a27 */ /* 0x000fc600078e00ff */
[----:B------:R-:W-:Y:S01]  /*8ae0*/  SEL R6, R0, RZ, !P0 ;  /* 0x000000ff00067207 */ /* 0x000fe20004000000 */
[----:B------:R-:W-:Y:S01]  /*8af0*/  IMAD.MOV.U32 R0, RZ, RZ, R4 ;  /* 0x000000ffff007224 */ /* 0x000fe200078e0004 */
[----:B------:R-:W-:Y:S01]  /*8b00*/  SEL R5, R239, RZ, !P0 ;  /* 0x000000ffef057207 */ /* 0x000fe20004000000 */
[----:B------:R-:W-:Y:S01]  /*8b10*/  IMAD.WIDE.U32 R2, R226, c[0x0][0x1b8], R2 ;  /* 0x00006e00e2027a25 */ /* 0x000fe200078e0002 */
[----:B------:R-:W-:-:S03]  /*8b20*/  @P4 SHF.R.U32.HI R0, RZ, c[0x0][0x2cc], R7 ;  /* 0x0000b300ff004a19 */ /* 0x000fc60000011607 */
[----:B------:R-:W-:Y:S02]  /*8b30*/  IMAD R6, R6, c[0x0][0x1c0], RZ ;  /* 0x0000700006067a24 */ /* 0x000fe400078e02ff */
[----:B------:R-:W-:Y:S02]  /*8b40*/  IMAD R3, R226, c[0x0][0x1bc], R3 ;  /* 0x00006f00e2037a24 */ /* 0x000fe400078e0203 */
[C---:B------:R-:W-:Y:S01]  /*8b50*/  IMAD R7, R5.reuse, c[0x0][0x1c4], R6 ;  /* 0x0000710005077a24 */ /* 0x040fe200078e0206 */
[----:B------:R-:W-:Y:S01]  /*8b60*/  SHF.R.S32.HI R6, RZ, 0x1f, R0 ;  /* 0x0000001fff067819 */ /* 0x000fe20000011400 */
[----:B------:R-:W-:-:S04]  /*8b70*/  IMAD.WIDE.U32 R2, R5, c[0x0][0x1c0], R2 ;  /* 0x0000700005027a25 */ /* 0x000fc800078e0002 */
[----:B------:R-:W-:Y:S01]  /*8b80*/  IMAD R6, R6, c[0x0][0x1b0], RZ ;  /* 0x00006c0006067a24 */ /* 0x000fe200078e02ff */
[----:B------:R-:W-:Y:S01]  /*8b90*/  IADD3 R3, R3, R7, RZ ;  /* 0x0000000703037210 */ /* 0x000fe20007ffe0ff */
[----:B------:R-:W-:Y:S02]  /*8ba0*/  IMAD.MOV R5, RZ, RZ, -R0 ;  /* 0x000000ffff057224 */ /* 0x000fe400078e0a00 */
[----:B------:R-:W-:Y:S02]  /*8bb0*/  IMAD R8, R0, c[0x0][0x1b4], R6 ;  /* 0x00006d0000087a24 */ /* 0x000fe400078e0206 */
[----:B------:R-:W-:Y:S02]  /*8bc0*/  IMAD.U32 R6, RZ, RZ, UR4 ;  /* 0x00000004ff067e24 */ /* 0x000fe4000f8e00ff */
[----:B------:R-:W-:Y:S02]  /*8bd0*/  IMAD.U32 R7, RZ, RZ, UR5 ;  /* 0x00000005ff077e24 */ /* 0x000fe4000f8e00ff */
[----:B------:R-:W-:-:S02]  /*8be0*/  IMAD R4, R5, c[0x0][0x2c4], R4 ;  /* 0x0000b10005047a24 */ /* 0x000fc400078e0204 */
[----:B------:R-:W-:Y:S01]  /*8bf0*/  IMAD.WIDE.U32 R2, R0, c[0x0][0x1b0], R2 ;  /* 0x00006c0000027a25 */ /* 0x000fe200078e0002 */
[----:B------:R1:W-:Y:S02]  /*8c00*/  STL.64 [R1+0x8], R6 ;  /* 0x0000080601007387 */ /* 0x0003e40000100a00 */
[----:B------:R-:W-:Y:S02]  /*8c10*/  SHF.R.S32.HI R5, RZ, 0x1f, R4 ;  /* 0x0000001fff057819 */ /* 0x000fe40000011404 */
[----:B------:R-:W-:-:S03]  /*8c20*/  IADD3 R3, R3, R8, RZ ;  /* 0x0000000803037210 */ /* 0x000fc60007ffe0ff */
[----:B------:R-:W-:Y:S02]  /*8c30*/  IMAD R5, R5, c[0x0][0x1a8], RZ ;  /* 0x00006a0005057a24 */ /* 0x000fe400078e02ff */
[----:B------:R-:W-:-:S04]  /*8c40*/  IMAD.WIDE.U32 R2, R4, c[0x0][0x1a8], R2 ;  /* 0x00006a0004027a25 */ /* 0x000fc800078e0002 */
[----:B------:R-:W-:Y:S01]  /*8c50*/  IMAD R5, R4, c[0x0][0x1ac], R5 ;  /* 0x00006b0004057a24 */ /* 0x000fe200078e0205 */
[----:B------:R-:W-:-:S04]  /*8c60*/  LEA R12, P0, R2, c[0x0][0x160], 0x1 ;  /* 0x00005800020c7a11 */ /* 0x000fc800078008ff */
[----:B------:R-:W-:Y:S02]  /*8c70*/  IADD3 R5, R3, R5, RZ ;  /* 0x0000000503057210 */ /* 0x000fe40007ffe0ff */
[----:B------:R-:W-:Y:S02]  /*8c80*/  ISETP.GE.AND P4, PT, R248, c[0x0][0x198], PT ;  /* 0x00006600f8007a0c */ /* 0x000fe40003f86270 */
[----:B------:R-:W-:Y:S02]  /*8c90*/  LEA.HI.X R5, R2, c[0x0][0x164], R5, 0x1, P0 ;  /* 0x0000590002057a11 */ /* 0x000fe400000f0c05 */
[----:B------:R-:W-:Y:S01]  /*8ca0*/  @!P3 MOV R14, R239 ;  /* 0x000000ef000eb202 */ /* 0x000fe20000000f00 */
[----:B------:R-:W-:Y:S06]  /*8cb0*/  BRA.DIV ~URZ, `(.L_x_750) ;  /* 0x000132627f007947 */ /* 0x000fec000b800000 */
[----:B------:R2:W3:Y:S02]  /*8cc0*/  SHFL.IDX PT, R4, R5, RZ, 0x181f ;  /* 0x00181fff05047589 */ /* 0x0004e400000e0000 */
.L_x_908:
[----:B------:R-:W-:Y:S05]  /*8cd0*/  BRA.DIV ~URZ, `(.L_x_751) ;  /* 0x000132b27f007947 */ /* 0x000fea000b800000 */
[----:B------:R4:W1:Y:S02]  /*8ce0*/  SHFL.IDX PT, R0, R12, RZ, 0x181f ;  /* 0x00181fff0c007589 */ /* 0x00086400000e0000 */
.L_x_909:
[----:B------:R-:W-:Y:S01]  /*8cf0*/  IMAD R11, R13, c[0x0][0x2c4], RZ ;  /* 0x0000b1000d0b7a24 */ /* 0x000fe200078e02ff */
[----:B------:R-:W-:Y:S04]  /*8d00*/  BSSY B0, `(.L_x_752) ;  /* 0x0000011000007945 */ /* 0x000fe80003800000 */
[----:B------:R-:W-:-:S13]  /*8d10*/  ISETP.GE.AND P0, PT, R10, R11, PT ;  /* 0x0000000b0a00720c */ /* 0x000fda0003f06270 */
[----:B------:R-:W-:Y:S05]  /*8d20*/  @P0 BRA `(.L_x_753) ;  /* 0x000000e000000947 */ /* 0x000fea0003800000 */
[----:B--2---:R-:W2:Y:S04]  /*8d30*/  LDL R22, [R1+0x74] ;  /* 0x0000740001167983 */ /* 0x004ea80000100800 */
[----:B----4-:R-:W4:Y:S01]  /*8d40*/  LDL R15, [R1+0x70] ;  /* 0x00007000010f7983 */ /* 0x010f220000100800 */
[-C--:B-1----:R-:W-:Y:S02]  /*8d50*/  LEA R8, P2, R248, R0.reuse, 0x1 ;  /* 0x00000000f8087211 */ /* 0x082fe400078408ff */
[-C--:B------:R-:W-:Y:S02]  /*8d60*/  LEA R6, P1, R250, R0.reuse, 0x1 ;  /* 0x00000000fa067211 */ /* 0x080fe400078208ff */
[----:B------:R-:W-:Y:S02]  /*8d70*/  LEA R2, P0, R251, R0, 0x1 ;  /* 0x00000000fb027211 */ /* 0x000fe400078008ff */
[----:B---3--:R-:W-:-:S05]  /*8d80*/  LEA.HI.X R9, R248, R4, R249, 0x1, P2 ;  /* 0x00000004f8097211 */ /* 0x008fca00010f0cf9 */
[----:B------:R-:W-:Y:S01]  /*8d90*/  @!PT LDS RZ, [RZ] ;  /* 0x00000000fffff984 */ /* 0x000fe20000000800 */
[----:B------:R-:W-:Y:S01]  /*8da0*/  @!PT LDS RZ, [RZ] ;  /* 0x00000000fffff984 */ /* 0x000fe20000000800 */
[----:B------:R-:W-:Y:S01]  /*8db0*/  @!PT LDS RZ, [RZ] ;  /* 0x00000000fffff984 */ /* 0x000fe20000000800 */
[----:B------:R1:W-:Y:S01]  /*8dc0*/  LDGSTS.E.BYPASS.LTC128B.128 [R202+0xc100], [R8.64], !P4 ;  /* 0x0c10000008ca7fae */ /* 0x0003e2000e101d4a */
[-C--:B--2---:R-:W-:Y:S02]  /*8dd0*/  LEA.HI.X R7, R250, R4.reuse, R22, 0x1, P1 ;  /* 0x00000004fa077211 */ /* 0x084fe400008f0c16 */
[----:B----4-:R-:W-:-:S03]  /*8de0*/  LEA.HI.X R3, R251, R4, R15, 0x1, P0 ;  /* 0x00000004fb037211 */ /* 0x010fc600000f0c0f */
[----:B------:R1:W-:Y:S04]  /*8df0*/  LDGSTS.E.BYPASS.LTC128B.128 [R202+0x10100], [R6.64], !P5 ;  /* 0x1010000006ca7fae */ /* 0x0003e8000e901d4a */
[----:B------:R1:W-:Y:S02]  /*8e00*/  LDGSTS.E.BYPASS.LTC128B.128 [R202+0x14100], [R2.64], !P6 ;  /* 0x1410000002ca7fae */ /* 0x0003e4000f101d4a */
.L_x_753:
[----:B------:R-:W-:Y:S05]  /*8e10*/  BSYNC B0 ;  /* 0x0000000000007941 */ /* 0x000fea0003800000 */
.L_x_752:
[----:B------:R-:W-:Y:S05]  /*8e20*/  BRA.DIV ~URZ, `(.L_x_754) ;  /* 0x000131d27f007947 */ /* 0x000fea000b800000 */
[----:B---3--:R3:W2:Y:S04]  /*8e30*/  SHFL.IDX PT, R4, R5, 0x1, 0x181f ;  /* 0x00381f0005047f89 */ /* 0x0086a800000e0000 */
[----:B-1----:R3:W1:Y:S02]  /*8e40*/  SHFL.IDX PT, R0, R12, 0x1, 0x181f ;  /* 0x00381f000c007f89 */ /* 0x00266400000e0000 */
.L_x_910:
[----:B------:R-:W-:Y:S01]  /*8e50*/  IADD3 R2, R10, 0x20, RZ ;  /* 0x000000200a027810 */ /* 0x000fe20007ffe0ff */
[----:B------:R-:W-:Y:S03]  /*8e60*/  BSSY B0, `(.L_x_755) ;  /* 0x0000011000007945 */ /* 0x000fe60003800000 */
[----:B------:R-:W-:-:S13]  /*8e70*/  ISETP.GE.AND P0, PT, R2, R11, PT ;  /* 0x0000000b0200720c */ /* 0x000fda0003f06270 */
[----:B------:R-:W-:Y:S05]  /*8e80*/  @P0 BRA `(.L_x_756) ;  /* 0x000000e000000947 */ /* 0x000fea0003800000 */
[----:B---3--:R-:W3:Y:S04]  /*8e90*/  LDL R15, [R1+0x74] ;  /* 0x00007400010f7983 */ /* 0x008ee80000100800 */
[----:B----4-:R-:W4:Y:S01]  /*8ea0*/  LDL R13, [R1+0x70] ;  /* 0x00007000010d7983 */ /* 0x010f220000100800 */
[-C--:B-1----:R-:W-:Y:S02]  /*8eb0*/  LEA R8, P2, R248, R0.reuse, 0x1 ;  /* 0x00000000f8087211 */ /* 0x082fe400078408ff */
[-C--:B------:R-:W-:Y:S02]  /*8ec0*/  LEA R6, P1, R250, R0.reuse, 0x1 ;  /* 0x00000000fa067211 */ /* 0x080fe400078208ff */
[----:B------:R-:W-:Y:S02]  /*8ed0*/  LEA R2, P0, R251, R0, 0x1 ;  /* 0x00000000fb027211 */ /* 0x000fe400078008ff */
[----:B--2---:R-:W-:-:S05]  /*8ee0*/  LEA.HI.X R9, R248, R4, R249, 0x1, P2 ;  /* 0x00000004f8097211 */ /* 0x004fca00010f0cf9 */
[----:B------:R-:W-:Y:S01]  /*8ef0*/  @!PT LDS RZ, [RZ] ;  /* 0x00000000fffff984 */ /* 0x000fe20000000800 */
[----:B------:R-:W-:Y:S01]  /*8f00*/  @!PT LDS RZ, [RZ] ;  /* 0x00000000fffff984 */ /* 0x000fe20000000800 */
[----:B------:R-:W-:Y:S01]  /*8f10*/  @!PT LDS RZ, [RZ] ;  /* 0x00000000fffff984 */ /* 0x000fe20000000800 */
[----:B------:R1:W-:Y:S01]  /*8f20*/  LDGSTS.E.BYPASS.LTC128B.128 [R202+0xd100], [R8.64], !P4 ;  /* 0x0d10000008ca7fae */ /* 0x0003e2000e101d4a */
[-C--:B---3--:R-:W-:Y:S02]  /*8f30*/  LEA.HI.X R7, R250, R4.reuse, R15, 0x1, P1 ;  /* 0x00000004fa077211 */ /* 0x088fe400008f0c0f */
[----:B----4-:R-:W-:-:S03]  /*8f40*/  LEA.HI.X R3, R251, R4, R13, 0x1, P0 ;  /* 0x00000004fb037211 */ /* 0x010fc600000f0c0d */
[----:B------:R1:W-:Y:S04]  /*8f50*/  LDGSTS.E.BYPASS.LTC128B.128 [R202+0x11100], [R6.64], !P5 ;  /* 0x1110000006ca7fae */ /* 0x0003e8000e901d4a */
[----:B------:R1:W-:Y:S02]  /*8f60*/  LDGSTS.E.BYPASS.LTC128B.128 [R202+0x15100], [R2.64], !P6 ;  /* 0x1510000002ca7fae */ /* 0x0003e4000f101d4a */
.L_x_756:
[----:B------:R-:W-:Y:S05]  /*8f70*/  BSYNC B0 ;  /* 0x0000000000007941 */ /* 0x000fea0003800000 */
.L_x_755:
[----:B------:R-:W-:Y:S05]  /*8f80*/  BRA.DIV ~URZ, `(.L_x_757) ;  /* 0x000131427f007947 */ /* 0x000fea000b800000 */
[----:B--2---:R2:W3:Y:S02]  /*8f90*/  SHFL.IDX PT, R4, R5, 0x2, 0x181f ;  /* 0x00581f0005047f89 */ /* 0x0044e400000e0000 */
.L_x_911:
[----:B------:R-:W-:Y:S05]  /*8fa0*/  BRA.DIV ~URZ, `(.L_x_758) ;  /* 0x000131927f007947 */ /* 0x000fea000b800000 */
[----:B-1----:R1:W2:Y:S02]  /*8fb0*/  SHFL.IDX PT, R0, R12, 0x2, 0x181f ;  /* 0x00581f000c007f89 */ /* 0x0022a400000e0000 */
.L_x_912:
[----:B------:R-:W-:Y:S01]  /*8fc0*/  IADD3 R2, R10, 0x40, RZ ;  /* 0x000000400a027810 */ /* 0x000fe20007ffe0ff */
[----:B------:R-:W-:Y:S03]  /*8fd0*/  BSSY B0, `(.L_x_759) ;  /* 0x0000011000007945 */ /* 0x000fe60003800000 */
[----:B------:R-:W-:-:S13]  /*8fe0*/  ISETP.GE.AND P0, PT, R2, R11, PT ;  /* 0x0000000b0200720c */ /* 0x000fda0003f06270 */
[----:B------:R-:W-:Y:S05]  /*8ff0*/  @P0 BRA `(.L_x_760) ;  /* 0x000000e000000947 */ /* 0x000fea0003800000 */
[----:B----4-:R-:W4:Y:S04]  /*9000*/  LDL R15, [R1+0x74] ;  /* 0x00007400010f7983 */ /* 0x010f280000100800 */
[----:B---3--:R-:W3:Y:S01]  /*9010*/  LDL R13, [R1+0x70] ;  /* 0x00007000010d7983 */ /* 0x008ee20000100800 */
[-C--:B--2---:R-:W-:Y:S02]  /*9020*/  LEA R8, P2, R248, R0.reuse, 0x1 ;  /* 0x00000000f8087211 */ /* 0x084fe400078408ff */
[-C--:B------:R-:W-:Y:S02]  /*9030*/  LEA R6, P1, R250, R0.reuse, 0x1 ;  /* 0x00000000fa067211 */ /* 0x080fe400078208ff */
[----:B------:R-:W-:Y:S02]  /*9040*/  LEA R2, P0, R251, R0, 0x1 ;  /* 0x00000000fb027211 */ /* 0x000fe400078008ff */
[----:B------:R-:W-:-:S05]  /*9050*/  LEA.HI.X R9, R248, R4, R249, 0x1, P2 ;  /* 0x00000004f8097211 */ /* 0x000fca00010f0cf9 */
[----:B------:R-:W-:Y:S01]  /*9060*/  @!PT LDS RZ, [RZ] ;  /* 0x00000000fffff984 */ /* 0x000fe20000000800 */
[----:B------:R-:W-:Y:S01]  /*9070*/  @!PT LDS RZ, [RZ] ;  /* 0x00000000fffff984 */ /* 0x000fe20000000800 */
[----:B------:R-:W-:Y:S01]  /*9080*/  @!PT LDS RZ, [RZ] ;  /* 0x00000000fffff984 */ /* 0x000fe20000000800 */
[----:B------:R2:W-:Y:S01]  /*9090*/  LDGSTS.E.BYPASS.LTC128B.128 [R202+0xe100], [R8.64], !P4 ;  /* 0x0e10000008ca7fae */ /* 0x0005e2000e101d4a */
[-C--:B----4-:R-:W-:Y:S02]  /*90a0*/  LEA.HI.X R7, R250, R4.reuse, R15, 0x1, P1 ;  /* 0x00000004fa077211 */ /* 0x090fe400008f0c0f */
[----:B---3--:R-:W-:-:S03]  /*90b0*/  LEA.HI.X R3, R251, R4, R13, 0x1, P0 ;  /* 0x00000004fb037211 */ /* 0x008fc600000f0c0d */
[----:B------:R2:W-:Y:S04]  /*90c0*/  LDGSTS.E.BYPASS.LTC128B.128 [R202+0x12100], [R6.64], !P5 ;  /* 0x1210000006ca7fae */ /* 0x0005e8000e901d4a */
[----:B------:R2:W-:Y:S02]  /*90d0*/  LDGSTS.E.BYPASS.LTC128B.128 [R202+0x16100], [R2.64], !P6 ;  /* 0x1610000002ca7fae */ /* 0x0005e4000f101d4a */
.L_x_760:
[----:B------:R-:W-:Y:S05]  /*90e0*/  BSYNC B0 ;  /* 0x0000000000007941 */ /* 0x000fea0003800000 */
.L_x_759:
[----:B------:R-:W-:Y:S05]  /*90f0*/  BRA.DIV ~URZ, `(.L_x_761) ;  /* 0x000130b27f007947 */ /* 0x000fea000b800000 */
[----:B--2---:R2:W1:Y:S04]  /*9100*/  SHFL.IDX PT, R6, R5, 0x3, 0x181f ;  /* 0x00781f0005067f89 */ /* 0x00446800000e0000 */
[----:B------:R2:W4:Y:S02]  /*9110*/  SHFL.IDX PT, R3, R12, 0x3, 0x181f ;  /* 0x00781f000c037f89 */ /* 0x00052400000e0000 */
.L_x_913:
[----:B--2---:R-:W2:Y:S04]  /*9120*/  LDL R0, [R1] ;  /* 0x0000000001007983 */ /* 0x004ea80000100800 */
[----:B----4-:R-:W4:Y:S04]  /*9130*/  LDL R227, [R1+0x48] ;  /* 0x0000480001e37983 */ /* 0x010f280000100800 */
[----:B---3--:R-:W3:Y:S04]  /*9140*/  LDL R13, [R1+0x64] ;  /* 0x00006400010d7983 */ /* 0x008ee80000100800 */
[----:B------:R-:W3:Y:S04]  /*9150*/  LDL R23, [R1+0x74] ;  /* 0x0000740001177983 */ /* 0x000ee80000100800 */
[----:B------:R-:W3:Y:S01]  /*9160*/  LDL R22, [R1+0x70] ;  /* 0x0000700001167983 */ /* 0x000ee20000100800 */
[----:B------:R-:W-:Y:S01]  /*9170*/  IADD3 R10, R10, 0x60, RZ ;  /* 0x000000600a0a7810 */ /* 0x000fe20007ffe0ff */
[----:B------:R-:W-:Y:S01]  /*9180*/  IMAD.MOV.U32 R2, RZ, RZ, c[0x0][0x2b8] ;  /* 0x0000ae00ff027624 */ /* 0x000fe200078e00ff */
[----:B------:R-:W-:-:S02]  /*9190*/  ULDC.64 UR4, c[0x0][0x40] ;  /* 0x0000100000047ab9 */ /* 0x000fc40000000a00 */
[----:B------:R-:W-:Y:S01]  /*91a0*/  ISETP.GE.AND P0, PT, R10, R11, PT ;  /* 0x0000000b0a00720c */ /* 0x000fe20003f06270 */
[----:B------:R-:W-:Y:S01]  /*91b0*/  IMAD.SHL.U32 R93, R112, 0x40, RZ ;  /* 0x00000040705d7824 */ /* 0x000fe200078e00ff */
[----:B------:R-:W-:Y:S01]  /*91c0*/  ISETP.NE.AND P3, PT, R2, 0x1, PT ;  /* 0x000000010200780c */ /* 0x000fe20003f65270 */
[----:B------:R-:W-:-:S10]  /*91d0*/  UIADD3 UR4, UP0, UR4, 0x160, URZ ;  /* 0x0000016004047890 */ /* 0x000fd4000ff1e03f */
[----:B------:R-:W-:-:S04]  /*91e0*/  @!P0 LEA R8, P1, R248, R3, 0x1 ;  /* 0x00000003f8088211 */ /* 0x000fc800078208ff */
[----:B-1----:R-:W-:-:S05]  /*91f0*/  @!P0 LEA.HI.X R9, R248, R6, R249, 0x1, P1 ;  /* 0x00000006f8098211 */ /* 0x002fca00008f0cf9 */
[----:B------:R-:W-:Y:S01]  /*9200*/  @!PT LDS RZ, [RZ] ;  /* 0x00000000fffff984 */ /* 0x000fe20000000800 */
[----:B------:R-:W-:Y:S01]  /*9210*/  @!PT LDS RZ, [RZ] ;  /* 0x00000000fffff984 */ /* 0x000fe20000000800 */
[----:B------:R-:W-:Y:S01]  /*9220*/  @!PT LDS RZ, [RZ] ;  /* 0x00000000fffff984 */ /* 0x000fe20000000800 */
[----:B------:R1:W-:Y:S01]  /*9230*/  @!P0 LDGSTS.E.BYPASS.LTC128B.128 [R202+0xf100], [R8.64], !P4 ;  /* 0x0f10000008ca8fae */ /* 0x0003e2000e101d4a */
[----:B------:R-:W-:Y:S01]  /*9240*/  UIADD3.X UR5, URZ, UR5, URZ, UP0, !UPT ;  /* 0x000000053f057290 */ /* 0x000fe200087fe43f */
[----:B-----5:R-:W-:Y:S01]  /*9250*/  SHF.R.S32.HI R7, RZ, 0x1f, R14 ;  /* 0x0000001fff077819 */ /* 0x020fe2000001140e */
[----:B------:R-:W-:-:S04]  /*9260*/  IMAD.WIDE.U32 R230, R14, c[0x0][0x2b0], RZ ;  /* 0x0000ac000ee67a25 */ /* 0x000fc800078e00ff */
[----:B------:R-:W-:-:S04]  /*9270*/  IMAD R7, R7, c[0x0][0x2b0], RZ ;  /* 0x0000ac0007077a24 */ /* 0x000fc800078e02ff */
[----:B------:R-:W-:-:S04]  /*9280*/  IMAD R7, R14, c[0x0][0x2b4], R7 ;  /* 0x0000ad000e077a24 */ /* 0x000fc800078e0207 */
[----:B------:R-:W-:Y:S02]  /*9290*/  IMAD.IADD R233, R231, 0x1, R7 ;  /* 0x00000001e7e97824 */ /* 0x000fe400078e0207 */
[----:B------:R-:W-:Y:S01]  /*92a0*/  IMAD.MOV.U32 R197, RZ, RZ, RZ ;  /* 0x000000ffffc57224 */ /* 0x000fe200078e00ff */
[----:B--2---:R-:W-:-:S04]  /*92b0*/  SHF.R.S32.HI R15, RZ, 0x1f, R0 ;  /* 0x0000001fff0f7819 */ /* 0x004fc80000011400 */
[----:B------:R-:W-:-:S04]  /*92c0*/  LEA.HI R4, R15, R0, RZ, 0x3 ;  /* 0x000000000f047211 */ /* 0x000fc800078f18ff */
[----:B------:R-:W-:Y:S02]  /*92d0*/  LOP3.LUT R12, R4, 0xfffffff8, RZ, 0xc0, !PT ;  /* 0xfffffff8040c7812 */ /* 0x000fe400078ec0ff */
[----:B------:R-:W-:-:S03]  /*92e0*/  SHF.R.S32.HI R4, RZ, 0x3, R4 ;  /* 0x00000003ff047819 */ /* 0x000fc60000011404 */
[----:B------:R-:W-:-:S04]  /*92f0*/  IMAD.IADD R12, R0, 0x1, -R12 ;  /* 0x00000001000c7824 */ /* 0x000fc800078e0a0c */
[----:B------:R-:W-:-:S04]  /*9300*/  IMAD R207, R12, 0x20, R4 ;  /* 0x000000200ccf7824 */ /* 0x000fc800078e0204 */
[----:B------:R-:W-:-:S04]  /*9310*/  IMAD.IADD R2, R207, 0x1, R93 ;  /* 0x00000001cf027824 */ /* 0x000fc800078e025d */
[----:B----4-:R-:W-:Y:S01]  /*9320*/  IMAD.IADD R5, R227, 0x1, R2 ;  /* 0x00000001e3057824 */ /* 0x010fe200078e0202 */
[----:B---3--:R-:W-:-:S03]  /*9330*/  ISETP.GE.AND P2, PT, R2, R13, PT ;  /* 0x0000000d0200720c */ /* 0x008fc60003f46270 */
[----:B------:R-:W-:Y:S01]  /*9340*/  @P3 IMAD.HI.U32 R10, R5, c[0x0][0x2bc], RZ ;  /* 0x0000af00050a3a27 */ /* 0x000fe200078e00ff */
[----:B------:R-:W-:-:S03]  /*9350*/  ISETP.GT.OR P1, PT, R207, 0x3f, P2 ;  /* 0x0000003fcf00780c */ /* 0x000fc60001724670 */
[----:B------:R-:W-:Y:S01]  /*9360*/  IMAD.MOV.U32 R2, RZ, RZ, R5 ;  /* 0x000000ffff027224 */ /* 0x000fe200078e0005 */
[----:B------:R-:W-:Y:S02]  /*9370*/  @P3 SHF.R.U32.HI R2, RZ, c[0x0][0x2c0], R10 ;  /* 0x0000b000ff023a19 */ /* 0x000fe4000001160a */
[CC--:B------:R-:W-:Y:S02]  /*9380*/  @!P0 LEA R10, P2, R250.reuse, R3.reuse, 0x1 ;  /* 0x00000003fa0a8211 */ /* 0x0c0fe400078408ff */
[C---:B-1----:R-:W-:Y:S02]  /*9390*/  @!P0 LEA R8, P3, R251.reuse, R3, 0x1 ;  /* 0x00000003fb088211 */ /* 0x042fe400078608ff */
[-C--:B------:R-:W-:Y:S02]  /*93a0*/  @!P0 LEA.HI.X R11, R250, R6.reuse, R23, 0x1, P2 ;  /* 0x00000006fa0b8211 */ /* 0x080fe400010f0c17 */
[----:B------:R-:W-:-:S03]  /*93b0*/  @!P0 LEA.HI.X R9, R251, R6, R22, 0x1, P3 ;  /* 0x00000006fb098211 */ /* 0x000fc600018f0c16 */
[----:B------:R1:W-:Y:S04]  /*93c0*/  @!P0 LDGSTS.E.BYPASS.LTC128B.128 [R202+0x13100], [R10.64], !P5 ;  /* 0x131000000aca8fae */ /* 0x0003e8000e901d4a */
[----:B------:R2:W-:Y:S04]  /*93d0*/  @!P0 LDGSTS.E.BYPASS.LTC128B.128 [R202+0x17100], [R8.64], !P6 ;  /* 0x1710000008ca8fae */ /* 0x0005e8000f101d4a */
[----:B------:R-:W0:Y:S01]  /*93e0*/  LDGDEPBAR ;  /* 0x00000000000079af */ /* 0x000e220000000000 */
[----:B------:R-:W-:Y:S01]  /*93f0*/  @!P1 IADD3 R3, P2, R2, R230, RZ ;  /* 0x000000e602039210 */ /* 0x000fe20007f5e0ff */
[----:B-1----:R-:W-:-:S02]  /*9400*/  IMAD.U32 R10, RZ, RZ, UR4 ;  /* 0x00000004ff0a7e24 */ /* 0x002fc4000f8e00ff */
[----:B------:R-:W-:Y:S01]  /*9410*/  IMAD.U32 R11, RZ, RZ, UR5 ;  /* 0x00000005ff0b7e24 */ /* 0x000fe2000f8e00ff */
[----:B------:R-:W-:Y:S01]  /*9420*/  WARPSYNC 0xffffffff ;  /* 0xffffffff00007948 */ /* 0x000fe20003800000 */
[----:B------:R-:W-:Y:S02]  /*9430*/  @!P1 LEA.HI.X.SX32 R7, R2, R233, 0x1, P2 ;  /* 0x000000e902079211 */ /* 0x000fe400010f0eff */
[----:B------:R-:W-:-:S04]  /*9440*/  @!P1 LEA R6, P2, R3, c[0x0][0x2a0], 0x2 ;  /* 0x0000a80003069a11 */ /* 0x000fc800078410ff */
[----:B------:R-:W-:Y:S01]  /*9450*/  @!P1 LEA.HI.X R7, R3, c[0x0][0x2a4], R7, 0x2, P2 ;  /* 0x0000a90003079a11 */ /* 0x000fe200010f1407 */
[----:B------:R-:W-:Y:S06]  /*9460*/  BAR.SYNC.DEFER_BLOCKING 0x0 ;  /* 0x0000000000007b1d */ /* 0x000fec0000010000 */
[----:B------:R1:W3:Y:S01]  /*9470*/  @!P1 LDG.E R197, [R6.64] ;  /* 0x0000000a06c59981 */ /* 0x0002e2000c1e1900 */
[----:B------:R-:W-:-:S04]  /*9480*/  IMAD.MOV R198, RZ, RZ, -R2 ;  /* 0x000000ffffc67224 */ /* 0x000fc800078e0a02 */
[----:B------:R-:W-:-:S05]  /*9490*/  IMAD R198, R198, c[0x0][0x2b8], R5 ;  /* 0x0000ae00c6c67a24 */ /* 0x000fca00078e0205 */
[----:B------:R-:W-:Y:S01]  /*94a0*/  SHF.R.S32.HI R103, RZ, 0x1f, R198 ;  /* 0x0000001fff677819 */ /* 0x000fe200000114c6 */
[----:B------:R-:W-:-:S04]  /*94b0*/  IMAD.WIDE.U32 R2, R198, c[0x0][0x1e0], RZ ;  /* 0x00007800c6027a25 */ /* 0x000fc800078e00ff */
[----:B------:R-:W-:-:S04]  /*94c0*/  IMAD R5, R103, c[0x0][0x1e0], RZ ;  /* 0x0000780067057a24 */ /* 0x000fc800078e02ff */
[----:B------:R-:W-:-:S04]  /*94d0*/  IMAD R5, R198, c[0x0][0x1e4], R5 ;  /* 0x00007900c6057a24 */ /* 0x000fc800078e0205 */
[----:B------:R-:W-:Y:S02]  /*94e0*/  IMAD.IADD R3, R3, 0x1, R5 ;  /* 0x0000000103037824 */ /* 0x000fe400078e0205 */
[----:B------:R-:W-:-:S04]  /*94f0*/  IMAD.WIDE.U32 R228, R226, c[0x0][0x1e8], RZ ;  /* 0x00007a00e2e47a25 */ /* 0x000fc800078e00ff */
[----:B------:R-:W-:Y:S02]  /*9500*/  IMAD R232, R226, c[0x0][0x1ec], R229 ;  /* 0x00007b00e2e87a24 */ /* 0x000fe400078e02e5 */
[----:B------:R-:W-:Y:S01]  /*9510*/  IMAD.SHL.U32 R199, R12, 0x8, RZ ;  /* 0x000000080cc77824 */ /* 0x000fe200078e00ff */
[----:B------:R-:W-:Y:S02]  /*9520*/  LEA.HI R0, R15, R0, RZ, 0x6 ;  /* 0x000000000f007211 */ /* 0x000fe400078f30ff */
[----:B------:R-:W-:Y:S01]  /*9530*/  IADD3 R84, -R4, R13, -R93 ;  /* 0x0000000d04547210 */ /* 0x000fe20007ffe95d */
[----:B-1----:R-:W-:Y:S01]  /*9540*/  IMAD.U32 R7, RZ, RZ, UR6 ;  /* 0x00000006ff077e24 */ /* 0x002fe2000f8e00ff */
[C---:B------:R-:W-:Y:S01]  /*9550*/  IADD3 R113, R199.reuse, 0x40, RZ ;  /* 0x00000040c7717810 */ /* 0x040fe20007ffe0ff */
[----:B------:R-:W-:Y:S01]  /*9560*/  IMAD.SHL.U32 R0, R0, 0x8, RZ ;  /* 0x0000000800007824 */ /* 0x000fe200078e00ff */
[----:B------:R-:W-:Y:S02]  /*9570*/  ISETP.GE.AND P1, PT, R84, 0x1, PT ;  /* 0x000000015400780c */ /* 0x000fe40003f26270 */
[----:B------:R-:W-:-:S02]  /*9580*/  IADD3 R114, R199, 0x80, RZ ;  /* 0x00000080c7727810 */ /* 0x000fc40007ffe0ff */
[----:B------:R-:W-:Y:S02]  /*9590*/  ISETP.GE.AND P5, PT, R199, c[0x0][0x1d4], PT ;  /* 0x00007500c7007a0c */ /* 0x000fe40003fa6270 */
[----:B------:R-:W-:Y:S02]  /*95a0*/  ISETP.GE.AND P4, PT, R113, c[0x0][0x1d4], PT ;  /* 0x0000750071007a0c */ /* 0x000fe40003f86270 */
[----:B------:R-:W-:Y:S01]  /*95b0*/  ISETP.GE.AND P6, PT, R114, c[0x0][0x1d4], PT ;  /* 0x0000750072007a0c */ /* 0x000fe20003fc6270 */
[----:B------:R-:W-:Y:S04]  /*95c0*/  STL.64 [R1+0x18], R10 ;  /* 0x0000180a01007387 */ /* 0x000fe80000100a00 */
[----:B------:R-:W-:Y:S04]  /*95d0*/  STL.64 [R1+0x28], R16 ;  /* 0x0000281001007387 */ /* 0x000fe80000100a00 */
[----:B------:R-:W-:Y:S04]  /*95e0*/  STL.64 [R1+0x30], R144 ;  /* 0x0000309001007387 */ /* 0x000fe80000100a00 */
[----:B------:R-:W-:Y:S04]  /*95f0*/  STL.64 [R1+0x38], R20 ;  /* 0x0000381401007387 */ /* 0x000fe80000100a00 */
[----:B------:R-:W-:Y:S01]  /*9600*/  STL.64 [R1+0x40], R18 ;  /* 0x0000401201007387 */ /* 0x000fe20000100a00 */
[----:B------:R-:W-:Y:S01]  /*9610*/  BSSY B2, `(.L_x_762) ;  /* 0x0000034000027945 */ /* 0x000fe20003800000 */
[----:B------:R-:W-:-:S02]  /*9620*/  ISETP.GT.AND P3, PT, R207, 0x3f, PT ;  /* 0x0000003fcf00780c */ /* 0x000fc40003f64270 */
[----:B------:R-:W-:Y:S02]  /*9630*/  MOV R115, 0x9950 ;  /* 0x0000995000737802 */ /* 0x000fe40000000f00 */
[----:B---3--:R-:W-:Y:S01]  /*9640*/  SHF.R.S32.HI R104, RZ, 0x1f, R197 ;  /* 0x0000001fff687819 */ /* 0x008fe200000114c5 */
[----:B------:R-:W-:-:S04]  /*9650*/  IMAD.WIDE.U32 R2, R197, c[0x0][0x1f0], R2 ;  /* 0x00007c00c5027a25 */ /* 0x000fc800078e0002 */
[----:B------:R-:W-:Y:S01]  /*9660*/  IMAD R6, R104, c[0x0][0x1f0], RZ ;  /* 0x00007c0068067a24 */ /* 0x000fe200078e02ff */
[----:B------:R-:W-:-:S03]  /*9670*/  IADD3 R5, P0, R2, R228, RZ ;  /* 0x000000e402057210 */ /* 0x000fc60007f1e0ff */
[----:B------:R-:W-:Y:S02]  /*9680*/  IMAD R6, R197, c[0x0][0x1f4], R6 ;  /* 0x00007d00c5067a24 */ /* 0x000fe400078e0206 */
[----:B------:R-:W-:-:S03]  /*9690*/  IMAD.SHL.U32 R2, R4, 0x40, RZ ;  /* 0x0000004004027824 */ /* 0x000fc600078e00ff */
[----:B------:R-:W-:Y:S02]  /*96a0*/  IADD3.X R6, R232, R3, R6, P0, !PT ;  /* 0x00000003e8067210 */ /* 0x000fe400007fe406 */
[C---:B--2---:R-:W-:Y:S02]  /*96b0*/  LEA R8, P0, R5.reuse, c[0x0][0x1c8], 0x1 ;  /* 0x0000720005087a11 */ /* 0x044fe400078008ff */
[----:B------:R-:W-:Y:S02]  /*96c0*/  LOP3.LUT R2, R2, 0x1c0, RZ, 0xc0, !PT ;  /* 0x000001c002027812 */ /* 0x000fe400078ec0ff */
[----:B------:R-:W-:Y:S02]  /*96d0*/  LEA.HI.X R12, R5, c[0x0][0x1cc], R6, 0x1, P0 ;  /* 0x00007300050c7a11 */ /* 0x000fe400000f0c06 */
[----:B------:R-:W-:Y:S02]  /*96e0*/  LOP3.LUT R6, R2, 0x38, R199, 0xf8, !PT ;  /* 0x0000003802067812 */ /* 0x000fe400078ef8c7 */
[----:B------:R-:W-:Y:S01]  /*96f0*/  SHF.R.U32.HI R5, RZ, 0x3, R2 ;  /* 0x00000003ff057819 */ /* 0x000fe20000011602 */
[----:B------:R-:W-:Y:S04]  /*9700*/  SHFL.IDX PT, R3, R12, RZ, 0x181f ;  /* 0x00181fff0c037589 */ /* 0x000fe800000e0000 */
[----:B------:R-:W1:Y:S01]  /*9710*/  SHFL.IDX PT, R2, R8, RZ, 0x181f ;  /* 0x00181fff08027589 */ /* 0x000e6200000e0000 */
[----:B------:R-:W-:-:S03]  /*9720*/  LOP3.LUT R9, R6, R5, RZ, 0x3c, !PT ;  /* 0x0000000506097212 */ /* 0x000fc600078e3cff */
[----:B------:R1:W-:Y:S01]  /*9730*/  SHFL.IDX PT, R4, R8, 0x1, 0x181f ;  /* 0x00381f0008047f89 */ /* 0x0003e200000e0000 */
[----:B------:R-:W-:-:S03]  /*9740*/  IMAD.U32 R6, RZ, RZ, UR7 ;  /* 0x00000007ff067e24 */ /* 0x000fc6000f8e00ff */
[----:B------:R-:W2:Y:S01]  /*9750*/  SHFL.IDX PT, R5, R12, 0x1, 0x181f ;  /* 0x00381f000c057f89 */ /* 0x000ea200000e0000 */
[----:B------:R-:W-:-:S03]  /*9760*/  LOP3.LUT R190, R9, 0xfffffe00, R0, 0xf8, !PT ;  /* 0xfffffe0009be7812 */ /* 0x000fc600078ef800 */
[----:B------:R3:W-:Y:S01]  /*9770*/  STL.64 [R1+0x20], R6 ;  /* 0x0000200601007387 */ /* 0x0007e20000100a00 */
[----:B------:R-:W-:Y:S02]  /*9780*/  SHF.R.S32.HI R0, RZ, 0x1f, R114 ;  /* 0x0000001fff007819 */ /* 0x000fe40000011472 */
[----:B------:R-:W-:Y:S02]  /*9790*/  ISETP.GT.AND P0, PT, R84, 0x20, PT ;  /* 0x000000205400780c */ /* 0x000fe40003f04270 */
[----:B------:R-:W-:-:S04]  /*97a0*/  LEA.HI R0, R0, R114, RZ, 0x3 ;  /* 0x0000007200007211 */ /* 0x000fc800078f18ff */
[----:B------:R-:W-:Y:S01]  /*97b0*/  LOP3.LUT R205, R0, 0xfffffff8, RZ, 0xc0, !PT ;  /* 0xfffffff800cd7812 */ /* 0x000fe200078ec0ff */
[----:B-1----:R-:W-:Y:S01]  /*97c0*/  @P1 IMAD.WIDE R8, R199, 0x2, R2 ;  /* 0x00000002c7081825 */ /* 0x002fe200078e0202 */
[----:B---3--:R-:W-:-:S04]  /*97d0*/  SHF.R.S32.HI R7, RZ, 0x1f, R113 ;  /* 0x0000001fff077819 */ /* 0x008fc80000011471 */
[----:B------:R-:W-:Y:S01]  /*97e0*/  LEA.HI R7, R7, R113, RZ, 0x3 ;  /* 0x0000007107077211 */ /* 0x000fe200078f18ff */
[----:B------:R-:W-:-:S03]  /*97f0*/  @P1 IMAD.SHL.U32 R6, R190, 0x2, RZ ;  /* 0x00000002be061824 */ /* 0x000fc600078e00ff */
[----:B------:R-:W-:Y:S01]  /*9800*/  LOP3.LUT R206, R7, 0xfffffff8, RZ, 0xc0, !PT ;  /* 0xfffffff807ce7812 */ /* 0x000fe200078ec0ff */
[--C-:B------:R-:W-:Y:S01]  /*9810*/  @P1 IMAD.WIDE R10, R205, 0x2, R2.reuse ;  /* 0x00000002cd0a1825 */ /* 0x100fe200078e0202 */
[----:B------:R1:W-:Y:S03]  /*9820*/  @P1 LDGSTS.E.BYPASS.LTC128B.128 [R6+0x6100], [R8.64], !P5 ;  /* 0x0610000008061fae */ /* 0x0003e6000e901d4a */
[----:B------:R-:W-:-:S04]  /*9830*/  @P1 IMAD.WIDE R12, R206, 0x2, R2 ;  /* 0x00000002ce0c1825 */ /* 0x000fc800078e0202 */
[----:B------:R-:W-:Y:S01]  /*9840*/  @P0 IMAD.SHL.U32 R0, R190, 0x2, RZ ;  /* 0x00000002be000824 */ /* 0x000fe200078e00ff */
[----:B------:R3:W-:Y:S01]  /*9850*/  @P1 LDGSTS.E.BYPASS.LTC128B.128 [R6+0x8100], [R12.64], !P4 ;  /* 0x081000000c061fae */ /* 0x0007e2000e101d4a */
[----:B--2---:R-:W-:-:S03]  /*9860*/  @P0 IMAD.WIDE R2, R206, 0x2, R4 ;  /* 0x00000002ce020825 */ /* 0x004fc600078e0204 */
[----:B------:R3:W-:Y:S01]  /*9870*/  @P1 LDGSTS.E.BYPASS.LTC128B.128 [R6+0xa100], [R10.64], !P6 ;  /* 0x0a1000000a061fae */ /* 0x0007e2000f101d4a */
[----:B-1----:R-:W-:-:S04]  /*9880*/  @P0 IMAD.WIDE R8, R199, 0x2, R4 ;  /* 0x00000002c7080825 */ /* 0x002fc800078e0204 */
[----:B------:R-:W-:Y:S01]  /*9890*/  @P0 IMAD.WIDE R4, R205, 0x2, R4 ;  /* 0x00000002cd040825 */ /* 0x000fe200078e0204 */
[----:B------:R1:W-:Y:S04]  /*98a0*/  @P0 LDGSTS.E.BYPASS.LTC128B.128 [R0+0x7100], [R8.64], !P5 ;  /* 0x0710000008000fae */ /* 0x0003e8000e901d4a */
[----:B------:R2:W-:Y:S04]  /*98b0*/  @P0 LDGSTS.E.BYPASS.LTC128B.128 [R0+0x9100], [R2.64], !P4 ;  /* 0x0910000002000fae */ /* 0x0005e8000e101d4a */
[----:B------:R1:W-:Y:S04]  /*98c0*/  @P0 LDGSTS.E.BYPASS.LTC128B.128 [R0+0xb100], [R4.64], !P6 ;  /* 0x0b10000004000fae */ /* 0x0003e8000f101d4a */
[----:B------:R-:W0:Y:S01]  /*98d0*/  LDGDEPBAR ;  /* 0x00000000000079af */ /* 0x000e220000000000 */
[----:B--2---:R-:W-:-:S05]  /*98e0*/  SEL R2, RZ, 0x10, P6 ;  /* 0x00000010ff027807 */ /* 0x004fca0003000000 */
[----:B------:R3:W-:Y:S01]  /*98f0*/  STL [R1+0x104], R2 ;  /* 0x0001040201007387 */ /* 0x0007e20000100800 */
[----:B-1----:R-:W-:Y:S01]  /*9900*/  IMAD.U32 R0, RZ, RZ, UR7 ;  /* 0x00000007ff007e24 */ /* 0x002fe2000f8e00ff */
[----:B------:R-:W-:Y:S02]  /*9910*/  SHF.R.S32.HI R219, RZ, 0x1f, R206 ;  /* 0x0000001fffdb7819 */ /* 0x000fe400000114ce */
[----:B------:R-:W-:Y:S02]  /*9920*/  SHF.R.S32.HI R218, RZ, 0x1f, R205 ;  /* 0x0000001fffda7819 */ /* 0x000fe400000114cd */
[----:B------:R-:W-:Y:S02]  /*9930*/  IADD3 R0, R0, 0x18, RZ ;  /* 0x0000001800007810 */ /* 0x000fe40007ffe0ff */
[----:B---3--:R-:W-:Y:S05]  /*9940*/  CALL.REL.NOINC `($_ZN7cutlass13device_kernelIN5flash19enable_sm80_to_sm89INS1_16FlashAttnFwdSm80INS1_25CollectiveMainloopFwdSm80ILi8ELi1ELb0EN4cute5tupleIJNS5_1CILi128EEENS7_ILi64EEENS7_ILi192EEEEEELi192ENS_10bfloat16_tEfNS_4arch4Sm80ELb0ELb1ELb0ELb1ELb1ELb1ELb1ELb1EEENS1_21CollectiveEpilogueFwdINS6_IJS8_SA_S9_EEENS6_IJNS7_ILi1EEESI_SI_EEESC_SE_Li256ELb1ELb1ELb1ELb0EEENS1_36VarlenDynamicPersistentTileSchedulerILi128ELi64ELi256ELi256ELb1ELb1ELb0ELb1ELb0ELb1EEEEEEEEEvNT_6ParamsE$_ZZN5flash25CollectiveMainloopFwdSm80ILi8ELi1ELb0EN4cute5tupleIJNS1_1CILi128EEENS3_ILi64EEENS3_ILi192EEEEEELi192EN7cutlass10bfloat16_tEfNS8_4arch4Sm80ELb0ELb1ELb0ELb1ELb1ELb1ELb1ELb1EE3mmaINS_16FlashAttnFwdSm80ISC_NS_21CollectiveEpilogueFwdINS2_IJS4_S6_S5_EEENS2_IJNS3_ILi1EEESH_SH_EEES9_SB_Li256ELb1ELb1ELb1ELb0EEENS_36VarlenDynamicPersistentTileSchedulerILi128ELi64ELi256ELi256ELb1ELb1ELb0ELb1ELb0ELb1EEEE13SharedStorageENS1_6TensorINS1_11ArrayEngineIfLm96EEENS1_6LayoutINS2_IJNS2_IJNS3_ILi2EEESS_EEESH_NS3_ILi24EEEEEENS2_IJNS2_IJSH_SS_EEENS3_ILi0EEENS3_ILi4EEEEEEEEEENS_7SoftmaxILi2ELi0EEEEEbRKNSC_6ParamsERT0_RT1_iRKNS_16SeqlenInfoQKNewKILb1ELb1EEENS2_IJiiiiEEERT_ENKUlvE_clEv) ;  /* 0x0001519000007944 */ /* 0x008fea0003c00000 */
[----:B------:R-:W-:Y:S05]  /*9950*/  BSYNC B2 ;  /* 0x0000000000027941 */ /* 0x000fea0003800000 */
.L_x_762:
[----:B------:R2:W5:Y:S01]  /*9960*/  LDL R88, [R1] ;  /* 0x0000000001587983 */ /* 0x0005620000100800 */
[----:B------:R-:W-:-:S04]  /*9970*/  DEPBAR.LE SB0, 0x0 ;  /* 0x000080000000791a */ /* 0x000fc80000000000 */
[----:B------:R2:W5:Y:S01]  /*9980*/  LDL R210, [R1+0x10] ;  /* 0x0000100001d27983 */ /* 0x0005620000100800 */
[----:B------:R-:W-:Y:S01]  /*9990*/  WARPSYNC 0xffffffff ;  /* 0xffffffff00007948 */ /* 0x000fe20003800000 */
[----:B------:R-:W-:Y:S02]  /*99a0*/  IMAD R0, R103, c[0x0][0x208], RZ ;  /* 0x0000820067007a24 */ /* 0x000fe400078e02ff */
[----:B------:R-:W-:Y:S01]  /*99b0*/  BAR.SYNC.DEFER_BLOCKING 0x0 ;  /* 0x0000000000007b1d */ /* 0x000fe20000010000 */
[----:B------:R-:W-:-:S04]  /*99c0*/  IMAD.WIDE.U32 R2, R198, c[0x0][0x208], RZ ;  /* 0x00008200c6027a25 */ /* 0x000fc800078e00ff */
[----:B------:R-:W-:Y:S02]  /*99d0*/  IMAD R0, R198, c[0x0][0x20c], R0 ;  /* 0x00008300c6007a24 */ /* 0x000fe400078e0200 */
[----:B------:R-:W-:-:S03]  /*99e0*/  IMAD.WIDE.U32 R224, R226, c[0x0][0x210], RZ ;  /* 0x00008400e2e07a25 */ /* 0x000fc600078e00ff */
[----:B------:R-:W-:Y:S01]  /*99f0*/  IADD3 R3, R3, R0, RZ ;  /* 0x0000000003037210 */ /* 0x000fe20007ffe0ff */
[----:B------:R-:W-:Y:S02]  /*9a00*/  IMAD R0, R104, c[0x0][0x218], RZ ;  /* 0x0000860068007a24 */ /* 0x000fe400078e02ff */
[----:B------:R-:W-:Y:S02]  /*9a10*/  IMAD R226, R226, c[0x0][0x214], R225 ;  /* 0x00008500e2e27a24 */ /* 0x000fe400078e02e1 */
[----:B------:R-:W-:-:S04]  /*9a20*/  IMAD.WIDE.U32 R2, R197, c[0x0][0x218], R2 ;  /* 0x00008600c5027a25 */ /* 0x000fc800078e0002 */
[----:B-1----:R-:W-:Y:S01]  /*9a30*/  IMAD R12, R197, c[0x0][0x21c], R0 ;  /* 0x00008700c50c7a24 */ /* 0x002fe200078e0200 */
[----:B------:R-:W-:-:S04]  /*9a40*/  IADD3 R0, P1, R2, R224, RZ ;  /* 0x000000e002007210 */ /* 0x000fc80007f3e0ff */
[----:B------:R-:W-:Y:S01]  /*9a50*/  LEA R14, P0, R0, c[0x0][0x1f8], 0x1 ;  /* 0x00007e00000e7a11 */ /* 0x000fe200078008ff */
[----:B------:R2:W1:Y:S01]  /*9a60*/  LDSM.16.M88.4 R4, [R174] ;  /* 0x00000000ae04783b */ /* 0x0004620000000200 */
[----:B------:R-:W-:-:S03]  /*9a70*/  IADD3.X R2, R226, R3, R12, P1, !PT ;  /* 0x00000003e2027210 */ /* 0x000fc60000ffe40c */
[----:B------:R2:W3:Y:S01]  /*9a80*/  LDSM.16.M88.4 R24, [R111] ;  /* 0x000000006f18783b */ /* 0x0004e20000000200 */
[----:B------:R-:W-:-:S03]  /*9a90*/  LEA.HI.X R15, R0, c[0x0][0x1fc], R2, 0x1, P0 ;  /* 0x00007f00000f7a11 */ /* 0x000fc600000f0c02 */
[----:B------:R2:W4:Y:S04]  /*9aa0*/  LDSM.16.M88.4 R32, [R111+0x800] ;  /* 0x000800006f20783b */ /* 0x0005280000000200 */
[----:B------:R2:W1:Y:S04]  /*9ab0*/  LDSM.16.M88.4 R40, [R111+0x1000] ;  /* 0x001000006f28783b */ /* 0x0004680000000200 */
[----:B------:R2:W1:Y:S04]  /*9ac0*/  LDSM.16.M88.4 R48, [R111+0x1800] ;  /* 0x001800006f30783b */ /* 0x0004680000000200 */
[----:B------:R2:W1:Y:S04]  /*9ad0*/  LDSM.16.M88.4 R8, [R175] ;  /* 0x00000000af08783b */ /* 0x0004680000000200 */
[----:B------:R2:W1:Y:S04]  /*9ae0*/  LDSM.16.M88.4 R52, [R178] ;  /* 0x00000000b234783b */ /* 0x0004680000000200 */
[----:B------:R2:W1:Y:S04]  /*9af0*/  LDSM.16.M88.4 R60, [R189] ;  /* 0x00000000bd3c783b */ /* 0x0004680000000200 */
[----:B------:R2:W1:Y:S04]  /*9b00*/  LDSM.16.M88.4 R72, [R188] ;  /* 0x00000000bc48783b */ /* 0x0004680000000200 */
[----:B------:R2:W1:Y:S01]  /*9b10*/  LDSM.16.M88.4 R76, [R187] ;  /* 0x00000000bb4c783b */ /* 0x0004620000000200 */
[----:B------:R-:W-:Y:S05]  /*9b20*/  BRA.DIV ~URZ, `(.L_x_763) ;  /* 0x000127527f007947 */ /* 0x000fea000b800000 */
[----:B------:R2:W4:Y:S02]  /*9b30*/  SHFL.IDX PT, R0, R15, RZ, 0x181f ;  /* 0x00181fff0f007589 */ /* 0x00052400000e0000 */
.L_x_914:
[----:B------:R-:W2:Y:S01]  /*9b40*/  SHFL.IDX PT, R16, R14, RZ, 0x181f ;  /* 0x00181fff0e107589 */ /* 0x000ea200000e0000 */
[C---:B------:R-:W-:Y:S01]  /*9b50*/  ISETP.GE.AND P0, PT, R199.reuse, c[0x0][0x1d4], PT ;  /* 0x00007500c7007a0c */ /* 0x040fe20003f06270 */
[----:B------:R-:W-:Y:S01]  /*9b60*/  IMAD.WIDE R18, R199, 0x2, RZ ;  /* 0x00000002c7127825 */ /* 0x000fe200078e02ff */
[----:B------:R-:W-:Y:S01]  /*9b70*/  ISETP.GE.AND P2, PT, R113, c[0x0][0x1d4], PT ;  /* 0x0000750071007a0c */ /* 0x000fe20003f46270 */
[----:B------:R-:W4:Y:S01]  /*9b80*/  SHFL.IDX PT, R14, R14, 0x1, 0x181f ;  /* 0x00381f000e0e7f89 */ /* 0x000f2200000e0000 */
[----:B------:R-:W-:Y:S01]  /*9b90*/  ISETP.LT.OR P1, PT, R84, 0x1, P0 ;  /* 0x000000015400780c */ /* 0x000fe20000721670 */
[----:B------:R-:W-:Y:S01]  /*9ba0*/  IMAD.SHL.U32 R190, R190, 0x2, RZ ;  /* 0x00000002bebe7824 */ /* 0x000fe200078e00ff */
[----:B-1-3--:R-:W-:Y:S01]  /*9bb0*/  HMMA.16816.F32.BF16 R20, R4, R24, RZ ;  /* 0x000000180414723c */ /* 0x00afe200000418ff */
[----:B------:R-:W-:Y:S01]  /*9bc0*/  IMAD.WIDE R12, R206, 0x2, RZ ;  /* 0x00000002ce0c7825 */ /* 0x000fe200078e02ff */
[----:B--2---:R-:W1:Y:S01]  /*9bd0*/  SHFL.IDX PT, R15, R15, 0x1, 0x181f ;  /* 0x00381f000f0f7f89 */ /* 0x004e6200000e0000 */
[----:B------:R-:W-:Y:S01]  /*9be0*/  BSSY B0, `(.L_x_764) ;  /* 0x00000fe000007945 */ /* 0x000fe20003800000 */
[----:B------:R-:W-:-:S04]  /*9bf0*/  SHF.R.S32.HI R208, RZ, 0x1f, R199 ;  /* 0x0000001fffd07819 */ /* 0x000fc800000114c7 */
[C---:B------:R-:W-:Y:S08]  /*9c00*/  HMMA.16816.F32.BF16 R24, R4.reuse, R26, RZ ;  /* 0x0000001a0418723c */ /* 0x040ff000000418ff */
[----:B----4-:R-:W-:Y:S01]  /*9c10*/  HMMA.16816.F32.BF16 R28, R4, R32, RZ ;  /* 0x00000020041c723c */ /* 0x010fe200000418ff */
[----:B------:R-:W-:-:S05]  /*9c20*/  IADD3 R2, P0, R16, R18, RZ ;  /* 0x0000001210027210 */ /* 0x000fca0007f1e0ff */
[----:B------:R-:W-:Y:S02]  /*9c30*/  IMAD.X R3, R19, 0x1, R0, P0 ;  /* 0x0000000113037824 */ /* 0x000fe400000e0600 */
[----:B------:R-:W-:Y:S03]  /*9c40*/  HMMA.16816.F32.BF16 R32, R4, R34, RZ ;  /* 0x000000220420723c */ /* 0x000fe600000418ff */
[----:B------:R2:W-:Y:S01]  /*9c50*/  LDGSTS.E.BYPASS.LTC128B.128 [R190+0x100], [R2.64], !P1 ;  /* 0x0010000002be7fae */ /* 0x0005e2000c901d4a */
[----:B------:R-:W-:-:S04]  /*9c60*/  ISETP.GE.AND P1, PT, R114, c[0x0][0x1d4], PT ;  /* 0x0000750072007a0c */ /* 0x000fc80003f26270 */
[C---:B------:R-:W-:Y:S08]  /*9c70*/  HMMA.16816.F32.BF16 R36, R4.reuse, R40, RZ ;  /* 0x000000280424723c */ /* 0x040ff000000418ff */
[C---:B------:R-:W-:Y:S08]  /*9c80*/  HMMA.16816.F32.BF16 R40, R4.reuse, R42, RZ ;  /* 0x0000002a0428723c */ /* 0x040ff000000418ff */
[----:B------:R-:W-:Y:S01]  /*9c90*/  HMMA.16816.F32.BF16 R44, R4, R48, RZ ;  /* 0x00000030042c723c */ /* 0x000fe200000418ff */
[----:B--2---:R-:W-:-:S07]  /*9ca0*/  IADD3 R2, P0, R16, R12, RZ ;  /* 0x0000000c10027210 */ /* 0x004fce0007f1e0ff */
[----:B------:R-:W-:Y:S01]  /*9cb0*/  HMMA.16816.F32.BF16 R20, R8, R52, R20 ;  /* 0x000000340814723c */ /* 0x000fe20000041814 */
[----:B------:R-:W-:Y:S01]  /*9cc0*/  IMAD.X R3, R13, 0x1, R0, P0 ;  /* 0x000000010d037824 */ /* 0x000fe200000e0600 */
[C---:B------:R-:W-:Y:S02]  /*9cd0*/  ISETP.LT.OR P0, PT, R84.reuse, 0x1, P2 ;  /* 0x000000015400780c */ /* 0x040fe40001701670 */
[----:B------:R-:W-:-:S04]  /*9ce0*/  ISETP.LT.OR P2, PT, R84, 0x21, P2 ;  /* 0x000000215400780c */ /* 0x000fc80001741670 */
[C---:B------:R-:W-:Y:S08]  /*9cf0*/  HMMA.16816.F32.BF16 R24, R8.reuse, R54, R24 ;  /* 0x000000360818723c */ /* 0x040ff00000041818 */
[----:B------:R-:W-:Y:S01]  /*9d00*/  HMMA.16816.F32.BF16 R28, R8, R60, R28 ;  /* 0x0000003c081c723c */ /* 0x000fe2000004181c */
[----:B------:R2:W-:Y:S01]  /*9d10*/  LDGSTS.E.BYPASS.LTC128B.128 [R190+0x2100], [R2.64], !P0 ;  /* 0x0210000002be7fae */ /* 0x0005e2000c101d4a */
[----:B------:R-:W-:-:S05]  /*9d20*/  IADD3 R18, P0, R18, R14, RZ ;  /* 0x0000000e12127210 */ /* 0x000fca0007f1e0ff */
[----:B-1----:R-:W-:Y:S01]  /*9d30*/  IMAD.X R19, R19, 0x1, R15, P0 ;  /* 0x0000000113137824 */ /* 0x002fe200000e060f */
[C---:B------:R-:W-:Y:S08]  /*9d40*/  HMMA.16816.F32.BF16 R32, R8.reuse, R62, R32 ;  /* 0x0000003e0820723c */ /* 0x040ff00000041820 */
[C---:B------:R-:W-:Y:S08]  /*9d50*/  HMMA.16816.F32.BF16 R36, R8.reuse, R72, R36 ;  /* 0x000000480824723c */ /* 0x040ff00000041824 */
[----:B------:R-:W-:Y:S01]  /*9d60*/  HMMA.16816.F32.BF16 R40, R8, R74, R40 ;  /* 0x0000004a0828723c */ /* 0x000fe20000041828 */
[----:B--2---:R-:W-:-:S07]  /*9d70*/  IMAD.WIDE R2, R205, 0x2, RZ ;  /* 0x00000002cd027825 */ /* 0x004fce00078e02ff */
[----:B------:R-:W-:Y:S01]  /*9d80*/  HMMA.16816.F32.BF16 R44, R8, R76, R44 ;  /* 0x0000004c082c723c */ /* 0x000fe2000004182c */
[----:B------:R-:W-:-:S05]  /*9d90*/  IADD3 R16, P0, R16, R2, RZ ;  /* 0x0000000210107210 */ /* 0x000fca0007f1e0ff */
[----:B------:R-:W-:Y:S01]  /*9da0*/  IMAD.X R17, R3, 0x1, R0, P0 ;  /* 0x0000000103117824 */ /* 0x000fe200000e0600 */
[C---:B------:R-:W-:Y:S02]  /*9db0*/  ISETP.LT.OR P0, PT, R84.reuse, 0x1, P1 ;  /* 0x000000015400780c */ /* 0x040fe40000f01670 */
[----:B------:R-:W-:-:S11]  /*9dc0*/  ISETP.LT.OR P1, PT, R84, 0x21, P1 ;  /* 0x000000215400780c */ /* 0x000fd60000f21670 */
[----:B------:R1:W-:Y:S01]  /*9dd0*/  LDGSTS.E.BYPASS.LTC128B.128 [R190+0x4100], [R16.64], !P0 ;  /* 0x0410000010be7fae */ /* 0x0003e2000c101d4a */
[----:B------:R-:W-:-:S04]  /*9de0*/  ISETP.GE.AND P0, PT, R199, c[0x0][0x1d4], PT ;  /* 0x00007500c7007a0c */ /* 0x000fc80003f06270 */
[----:B------:R-:W-:Y:S11]  /*9df0*/  ISETP.LT.OR P0, PT, R84, 0x21, P0 ;  /* 0x000000215400780c */ /* 0x000ff60000701670 */
[----:B------:R-:W-:Y:S02]  /*9e00*/  @!UPT UIADD3 URZ, URZ, URZ, URZ ;  /* 0x0000003f3f3ff290 */ /* 0x000fe4000fffe03f */
[----:B------:R1:W-:Y:S01]  /*9e10*/  LDGSTS.E.BYPASS.LTC128B.128 [R190+0x1100], [R18.64], !P0 ;  /* 0x0110000012be7fae */ /* 0x0003e2000c101d4a */
[----:B------:R-:W-:-:S05]  /*9e20*/  IADD3 R12, P0, R12, R14, RZ ;  /* 0x0000000e0c0c7210 */ /* 0x000fca0007f1e0ff */
[----:B------:R-:W-:Y:S01]  /*9e30*/  IMAD.X R13, R13, 0x1, R15, P0 ;  /* 0x000000010d0d7824 */ /* 0x000fe200000e060f */
[----:B------:R-:W-:-:S04]  /*9e40*/  IADD3 R2, P0, R2, R14, RZ ;  /* 0x0000000e02027210 */ /* 0x000fc80007f1e0ff */
[----:B------:R2:W-:Y:S01]  /*9e50*/  LDGSTS.E.BYPASS.LTC128B.128 [R190+0x3100], [R12.64], !P2 ;  /* 0x031000000cbe7fae */ /* 0x0005e2000d101d4a */
[----:B------:R-:W-:Y:S01]  /*9e60*/  IMAD.X R3, R3, 0x1, R15, P0 ;  /* 0x0000000103037824 */ /* 0x000fe200000e060f */
[----:B------:R-:W-:-:S04]  /*9e70*/  ISETP.GT.AND P0, PT, R112, R217, PT ;  /* 0x000000d97000720c */ /* 0x000fc80003f04270 */
[----:B------:R3:W-:Y:S04]  /*9e80*/  LDGSTS.E.BYPASS.LTC128B.128 [R190+0x5100], [R2.64], !P1 ;  /* 0x0510000002be7fae */ /* 0x0007e8000c901d4a */
[----:B------:R-:W-:Y:S04]  /*9e90*/  LDSM.16.M88.4 R56, [R173+0x800] ;  /* 0x00080000ad38783b */ /* 0x000fe80000000200 */
[----:B------:R-:W-:Y:S01]  /*9ea0*/  LDSM.16.M88.4 R64, [R173+0x1000] ;  /* 0x00100000ad40783b */ /* 0x000fe20000000200 */
[----:B-1----:R-:W-:Y:S03]  /*9eb0*/  HMMA.16816.F32.BF16 R16, R4, R50, RZ ;  /* 0x000000320410723c */ /* 0x002fe600000418ff */
[----:B------:R-:W1:Y:S04]  /*9ec0*/  LDSM.16.M88.4 R4, [R177] ;  /* 0x00000000b104783b */ /* 0x000e680000000200 */
[----:B------:R-:W4:Y:S04]  /*9ed0*/  LDSM.16.M88.4 R48, [R173] ;  /* 0x00000000ad30783b */ /* 0x000f280000000200 */
[----:B------:R-:W3:Y:S04]  /*9ee0*/  LDSM.16.M88.4 R68, [R173+0x1800] ;  /* 0x00180000ad44783b */ /* 0x000ee80000000200 */
[----:B------:R-:W-:Y:S04]  /*9ef0*/  LDSM.16.M88.4 R52, [R170] ;  /* 0x00000000aa34783b */ /* 0x000fe80000000200 */
[----:B------:R-:W-:Y:S04]  /*9f00*/  LDSM.16.M88.4 R60, [R170+0x800] ;  /* 0x00080000aa3c783b */ /* 0x000fe80000000200 */
[----:B------:R-:W-:Y:S01]  /*9f10*/  LDSM.16.M88.4 R72, [R170+0x1000] ;  /* 0x00100000aa48783b */ /* 0x000fe20000000200 */
[----:B--2---:R-:W-:Y:S03]  /*9f20*/  HMMA.16816.F32.BF16 R12, R8, R78, R16 ;  /* 0x0000004e080c723c */ /* 0x004fe60000041810 */
[----:B------:R-:W2:Y:S04]  /*9f30*/  LDSM.16.M88.4 R8, [R176] ;  /* 0x00000000b008783b */ /* 0x000ea80000000200 */
[----:B------:R-:W2:Y:S04]  /*9f40*/  LDSM.16.M88.4 R80, [R170+0x1800] ;  /* 0x00180000aa50783b */ /* 0x000ea80000000200 */
[----:B------:R-:W-:Y:S04]  /*9f50*/  LDSM.16.M88.4 R76, [R111+0x3800] ;  /* 0x003800006f4c783b */ /* 0x000fe80000000200 */
[----:B------:R-:W-:Y:S01]  /*9f60*/  LDSM.16.M88.4 R84, [R183] ;  /* 0x00000000b754783b */ /* 0x000fe20000000200 */
[C---:B-1----:R-:W-:Y:S03]  /*9f70*/  HMMA.16816.F32.BF16 R28, R4.reuse, R56, R28 ;  /* 0x00000038041c723c */ /* 0x042fe6000004181c */
[----:B------:R-:W0:Y:S05]  /*9f80*/  LDGDEPBAR ;  /* 0x00000000000079af */ /* 0x000e2a0000000000 */
[C---:B----4-:R-:W-:Y:S08]  /*9f90*/  HMMA.16816.F32.BF16 R16, R4.reuse, R48, R20 ;  /* 0x000000300410723c */ /* 0x050ff00000041814 */
[C---:B------:R-:W-:Y:S01]  /*9fa0*/  HMMA.16816.F32.BF16 R24, R4.reuse, R50, R24 ;  /* 0x000000320418723c */ /* 0x040fe20000041818 */
[----:B------:R-:W-:Y:S07]  /*9fb0*/  LDSM.16.M88.4 R48, [R111+0x2000] ;  /* 0x002000006f30783b */ /* 0x000fee0000000200 */
[C---:B------:R-:W-:Y:S01]  /*9fc0*/  HMMA.16816.F32.BF16 R32, R4.reuse, R58, R32 ;  /* 0x0000003a0420723c */ /* 0x040fe20000041820 */
[----:B------:R-:W-:Y:S07]  /*9fd0*/  LDSM.16.M88.4 R56, [R111+0x2800] ;  /* 0x002800006f38783b */ /* 0x000fee0000000200 */
[C---:B------:R-:W-:Y:S08]  /*9fe0*/  HMMA.16816.F32.BF16 R36, R4.reuse, R64, R36 ;  /* 0x000000400424723c */ /* 0x040ff00000041824 */
[C---:B------:R-:W-:Y:S01]  /*9ff0*/  HMMA.16816.F32.BF16 R40, R4.reuse, R66, R40 ;  /* 0x000000420428723c */ /* 0x040fe20000041828 */
[----:B------:R-:W-:Y:S07]  /*a000*/  LDSM.16.M88.4 R64, [R185] ;  /* 0x00000000b940783b */ /* 0x000fee0000000200 */
[C---:B---3--:R-:W-:Y:S08]  /*a010*/  HMMA.16816.F32.BF16 R44, R4.reuse, R68, R44 ;  /* 0x00000044042c723c */ /* 0x048ff0000004182c */
[----:B------:R-:W-:Y:S01]  /*a020*/  HMMA.16816.F32.BF16 R12, R4, R70, R12 ;  /* 0x00000046040c723c */ /* 0x000fe2000004180c */
[----:B------:R-:W1:Y:S04]  /*a030*/  LDSM.16.M88.4 R4, [R174+0x4000] ;  /* 0x00400000ae04783b */ /* 0x000e680000000200 */
[----:B------:R-:W3:Y:S03]  /*a040*/  LDSM.16.M88.4 R68, [R111+0x3000] ;  /* 0x003000006f44783b */ /* 0x000ee60000000200 */
[C---:B--2---:R-:W-:Y:S08]  /*a050*/  HMMA.16816.F32.BF16 R20, R8.reuse, R52, R16 ;  /* 0x000000340814723c */ /* 0x044ff00000041810 */
[C---:B------:R-:W-:Y:S01]  /*a060*/  HMMA.16816.F32.BF16 R16, R8.reuse, R54, R24 ;  /* 0x000000360810723c */ /* 0x040fe20000041818 */
[----:B------:R-:W-:Y:S07]  /*a070*/  LDSM.16.M88.4 R52, [R186] ;  /* 0x00000000ba34783b */ /* 0x000fee0000000200 */
[C---:B------:R-:W-:Y:S08]  /*a080*/  HMMA.16816.F32.BF16 R28, R8.reuse, R60, R28 ;  /* 0x0000003c081c723c */ /* 0x040ff0000004181c */
[C---:B------:R-:W-:Y:S01]  /*a090*/  HMMA.16816.F32.BF16 R32, R8.reuse, R62, R32 ;  /* 0x0000003e0820723c */ /* 0x040fe20000041820 */
[----:B------:R-:W-:Y:S07]  /*a0a0*/  LDSM.16.M88.4 R60, [R173+0x2800] ;  /* 0x00280000ad3c783b */ /* 0x000fee0000000200 */
[C---:B------:R-:W-:Y:S08]  /*a0b0*/  HMMA.16816.F32.BF16 R36, R8.reuse, R72, R36 ;  /* 0x000000480824723c */ /* 0x040ff00000041824 */
[C---:B------:R-:W-:Y:S01]  /*a0c0*/  HMMA.16816.F32.BF16 R40, R8.reuse, R74, R40 ;  /* 0x0000004a0828723c */ /* 0x040fe20000041828 */
[----:B------:R-:W-:Y:S07]  /*a0d0*/  LDSM.16.M88.4 R72, [R184] ;  /* 0x00000000b848783b */ /* 0x000fee0000000200 */
[C---:B------:R-:W-:Y:S08]  /*a0e0*/  HMMA.16816.F32.BF16 R44, R8.reuse, R80, R44 ;  /* 0x00000050082c723c */ /* 0x040ff0000004182c */
[----:B------:R-:W-:Y:S01]  /*a0f0*/  HMMA.16816.F32.BF16 R12, R8, R82, R12 ;  /* 0x00000052080c723c */ /* 0x000fe2000004180c */
[----:B------:R-:W2:Y:S04]  /*a100*/  LDSM.16.M88.4 R8, [R175+0x4000] ;  /* 0x00400000af08783b */ /* 0x000ea80000000200 */
[----:B------:R-:W-:Y:S03]  /*a110*/  LDSM.16.M88.4 R80, [R173+0x3800] ;  /* 0x00380000ad50783b */ /* 0x000fe60000000200 */
[C---:B-1----:R-:W-:Y:S08]  /*a120*/  HMMA.16816.F32.BF16 R24, R4.reuse, R48, R20 ;  /* 0x000000300418723c */ /* 0x042ff00000041814 */
[C---:B------:R-:W-:Y:S01]  /*a130*/  HMMA.16816.F32.BF16 R20, R4.reuse, R50, R16 ;  /* 0x000000320414723c */ /* 0x040fe20000041810 */
[----:B------:R-:W-:Y:S07]  /*a140*/  LDSM.16.M88.4 R48, [R173+0x2000] ;  /* 0x00200000ad30783b */ /* 0x000fee0000000200 */
[C---:B------:R-:W-:Y:S08]  /*a150*/  HMMA.16816.F32.BF16 R16, R4.reuse, R56, R28 ;  /* 0x000000380410723c */ /* 0x040ff0000004181c */
[C---:B------:R-:W-:Y:S01]  /*a160*/  HMMA.16816.F32.BF16 R32, R4.reuse, R58, R32 ;  /* 0x0000003a0420723c */ /* 0x040fe20000041820 */
[----:B------:R-:W-:Y:S07]  /*a170*/  LDSM.16.M88.4 R56, [R170+0x2000] ;  /* 0x00200000aa38783b */ /* 0x000fee0000000200 */
[C---:B---3--:R-:W-:Y:S08]  /*a180*/  HMMA.16816.F32.BF16 R36, R4.reuse, R68, R36 ;  /* 0x000000440424723c */ /* 0x048ff00000041824 */
[C---:B------:R-:W-:Y:S01]  /*a190*/  HMMA.16816.F32.BF16 R40, R4.reuse, R70, R40 ;  /* 0x000000460428723c */ /* 0x040fe20000041828 */
[----:B------:R-:W-:Y:S07]  /*a1a0*/  LDSM.16.M88.4 R68, [R173+0x3000] ;  /* 0x00300000ad44783b */ /* 0x000fee0000000200 */
[C---:B------:R-:W-:Y:S08]  /*a1b0*/  HMMA.16816.F32.BF16 R44, R4.reuse, R76, R44 ;  /* 0x0000004c042c723c */ /* 0x040ff0000004182c */
[----:B------:R-:W-:Y:S01]  /*a1c0*/  HMMA.16816.F32.BF16 R12, R4, R78, R12 ;  /* 0x0000004e040c723c */ /* 0x000fe2000004180c */
[----:B------:R-:W1:Y:S04]  /*a1d0*/  LDSM.16.M88.4 R4, [R177+0x4000] ;  /* 0x00400000b104783b */ /* 0x000e680000000200 */
[----:B------:R-:W-:Y:S03]  /*a1e0*/  LDSM.16.M88.4 R76, [R170+0x3000] ;  /* 0x00300000aa4c783b */ /* 0x000fe60000000200 */
[C---:B--2---:R-:W-:Y:S08]  /*a1f0*/  HMMA.16816.F32.BF16 R28, R8.reuse, R52, R24 ;  /* 0x00000034081c723c */ /* 0x044ff00000041818 */
        /* <DEDUP_REMOVED lines=11> */
[----:B------:R-:W3:Y:S03]  /*a2b0*/  LDSM.16.M88.4 R84, [R170+0x3800] ;  /* 0x00380000aa54783b */ /* 0x000ee60000000200 */
[C---:B-1----:R-:W-:Y:S08]  /*a2c0*/  HMMA.16816.F32.BF16 R32, R4.reuse, R48, R28 ;  /* 0x000000300420723c */ /* 0x042ff0000004181c */
        /* <DEDUP_REMOVED lines=10> */
[----:B------:R-:W1:Y:S04]  /*a370*/  LDSM.16.M88.4 R4, [R174+0x8000] ;  /* 0x00800000ae04783b */ /* 0x000e680000000200 */
[----:B------:R-:W4:Y:S03]  /*a380*/  LDSM.16.M88.4 R80, [R111+0x5800] ;  /* 0x005800006f50783b */ /* 0x000f260000000200 */
        /* <DEDUP_REMOVED lines=8> */
[----:B------:R-:W-:Y:S07]  /*a410*/  LDSM.16.M88.4 R76, [R173+0x5800] ;  /* 0x00580000ad4c783b */ /* 0x000fee0000000200 */
[C---:B---3--:R-:W-:Y:S08]  /*a420*/  HMMA.16816.F32.BF16 R44, R8.reuse, R84, R44 ;  /* 0x00000054082c723c */ /* 0x048ff0000004182c */
[----:B------:R-:W-:Y:S01]  /*a430*/  HMMA.16816.F32.BF16 R8, R8, R86, R12 ;  /* 0x000000560808723c */ /* 0x000fe2000004180c */
[----:B------:R-:W2:Y:S04]  /*a440*/  LDSM.16.M88.4 R12, [R175+0x8000] ;  /* 0x00800000af0c783b */ /* 0x000ea80000000200 */
[----:B------:R-:W3:Y:S03]  /*a450*/  LDSM.16.M88.4 R84, [R179] ;  /* 0x00000000b354783b */ /* 0x000ee60000000200 */
        /* <DEDUP_REMOVED lines=9> */
[C---:B----4-:R-:W-:Y:S01]  /*a4f0*/  HMMA.16816.F32.BF16 R16, R4.reuse, R80, R44 ;  /* 0x000000500410723c */ /* 0x050fe2000004182c */
[----:B------:R-:W-:Y:S07]  /*a500*/  LDSM.16.M88.4 R44, [R170+0x5800] ;  /* 0x00580000aa2c783b */ /* 0x000fee0000000200 */
[----:B------:R-:W-:Y:S01]  /*a510*/  HMMA.16816.F32.BF16 R4, R4, R82, R8 ;  /* 0x000000520404723c */ /* 0x000fe20000041808 */
[----:B------:R-:W1:Y:S07]  /*a520*/  LDSM.16.M88.4 R8, [R177+0x8000] ;  /* 0x00800000b108783b */ /* 0x000e6e0000000200 */
[C---:B--2---:R-:W-:Y:S08]  /*a530*/  HMMA.16816.F32.BF16 R40, R12.reuse, R48, R40 ;  /* 0x000000300c28723c */ /* 0x044ff00000041828 */
[C---:B------:R-:W-:Y:S01]  /*a540*/  HMMA.16816.F32.BF16 R36, R12.reuse, R50, R36 ;  /* 0x000000320c24723c */ /* 0x040fe20000041824 */
[----:B------:R-:W-:Y:S07]  /*a550*/  LDSM.16.M88.4 R48, [R170+0x5000] ;  /* 0x00500000aa30783b */ /* 0x000fee0000000200 */
[C---:B------:R-:W-:Y:S08]  /*a560*/  HMMA.16816.F32.BF16 R32, R12.reuse, R56, R32 ;  /* 0x000000380c20723c */ /* 0x040ff00000041820 */
[C---:B------:R-:W-:Y:S01]  /*a570*/  HMMA.16816.F32.BF16 R28, R12.reuse, R58, R28 ;  /* 0x0000003a0c1c723c */ /* 0x040fe2000004181c */
[----:B------:R-:W-:Y:S07]  /*a580*/  LDSM.16.M88.4 R56, [R170+0x4000] ;  /* 0x00400000aa38783b */ /* 0x000fee0000000200 */
[C---:B------:R-:W-:Y:S08]  /*a590*/  HMMA.16816.F32.BF16 R24, R12.reuse, R68, R24 ;  /* 0x000000440c18723c */ /* 0x040ff00000041818 */
[C---:B------:R-:W-:Y:S08]  /*a5a0*/  HMMA.16816.F32.BF16 R20, R12.reuse, R70, R20 ;  /* 0x000000460c14723c */ /* 0x040ff00000041814 */
[C---:B---3--:R-:W-:Y:S08]  /*a5b0*/  HMMA.16816.F32.BF16 R16, R12.reuse, R84, R16 ;  /* 0x000000540c10723c */ /* 0x048ff00000041810 */
        /* <DEDUP_REMOVED lines=9> */
[C---:B------:R-:W-:Y:S08]  /*a650*/  HMMA.16816.F32.BF16 R16, R8.reuse, R76, R16 ;  /* 0x0000004c0810723c */ /* 0x040ff00000041810 */
        /* <DEDUP_REMOVED lines=12> */
[----:B------:R-:W-:Y:S01]  /*a720*/  IMAD.MOV.U32 R0, RZ, RZ, c[0x0][0x2b8] ;  /* 0x0000ae00ff007624 */ /* 0x000fe200078e00ff */
[----:B------:R-:W-:Y:S01]  /*a730*/  IADD3 R2, R207, R93, R227 ;  /* 0x0000005dcf027210 */ /* 0x000fe20007ffe0e3 */
[----:B------:R-:W-:-:S03]  /*a740*/  IMAD.MOV.U32 R197, RZ, RZ, RZ ;  /* 0x000000ffffc57224 */ /* 0x000fc600078e00ff */
[----:B------:R-:W-:Y:S02]  /*a750*/  ISETP.NE.AND P0, PT, R0, 0x1, PT ;  /* 0x000000010000780c */ /* 0x000fe40003f05270 */
[----:B------:R-:W-:-:S05]  /*a760*/  IADD3 R2, R2, -0x40, RZ ;  /* 0xffffffc002027810 */ /* 0x000fca0007ffe0ff */
        /* <DEDUP_REMOVED lines=25> */
.L_x_915:
[----:B------:R-:W-:Y:S05]  /*a900*/  BRA.DIV ~URZ, `(.L_x_767) ;  /* 0x00011a527f007947 */ /* 0x000fea000b800000 */
[----:B------:R-:W3:Y:S01]  /*a910*/  SHFL.IDX PT, R0, R15, RZ, 0x181f ;  /* 0x00181fff0f007589 */ /* 0x000ee200000e0000 */
[C---:B------:R-:W-:Y:S01]  /*a920*/  IMAD.SHL.U32 R12, R199.reuse, 0x2, RZ ;  /* 0x00000002c70c7824 */ /* 0x040fe200078e00ff */
[----:B------:R-:W-:Y:S01]  /*a930*/  SHF.L.U64.HI R13, R199, 0x1, R208 ;  /* 0x00000001c70d7819 */ /* 0x000fe200000102d0 */
[C---:B------:R-:W-:Y:S01]  /*a940*/  IMAD.SHL.U32 R14, R206.reuse, 0x2, RZ ;  /* 0x00000002ce0e7824 */ /* 0x040fe200078e00ff */
[----:B------:R-:W-:Y:S01]  /*a950*/  SHF.L.U64.HI R16, R206, 0x1, R219 ;  /* 0x00000001ce107819 */ /* 0x000fe200000102db */
[C---:B------:R-:W-:Y:S01]  /*a960*/  IMAD.SHL.U32 R17, R205.reuse, 0x2, RZ ;  /* 0x00000002cd117824 */ /* 0x040fe200078e00ff */
[----:B------:R-:W-:Y:S02]  /*a970*/  SHF.L.U64.HI R18, R205, 0x1, R218 ;  /* 0x00000001cd127819 */ /* 0x000fe400000102da */
[----:B------:R-:W-:Y:S02]  /*a980*/  SEL R11, RZ, 0x10, P5 ;  /* 0x00000010ff0b7807 */ /* 0x000fe40002800000 */
[----:B------:R-:W-:-:S02]  /*a990*/  SEL R10, RZ, 0x10, P4 ;  /* 0x00000010ff0a7807 */ /* 0x000fc40002000000 */
[C---:B---3--:R-:W-:Y:S02]  /*a9a0*/  IADD3 R2, P2, R0.reuse, R12, RZ ;  /* 0x0000000c00027210 */ /* 0x048fe40007f5e0ff */
[C---:B------:R-:W-:Y:S02]  /*a9b0*/  IADD3 R8, P1, R0.reuse, R14, RZ ;  /* 0x0000000e00087210 */ /* 0x040fe40007f3e0ff */
[----:B------:R-:W-:Y:S01]  /*a9c0*/  IADD3 R6, P0, R0, R17, RZ ;  /* 0x0000001100067210 */ /* 0x000fe20007f1e0ff */
[C---:B--2---:R-:W-:Y:S01]  /*a9d0*/  IMAD.X R3, R4.reuse, 0x1, R13, P2 ;  /* 0x0000000104037824 */ /* 0x044fe200010e060d */
[----:B------:R-:W2:Y:S01]  /*a9e0*/  SHFL.IDX PT, R0, R15, 0x1, 0x181f ;  /* 0x00381f000f007f89 */ /* 0x000ea200000e0000 */
[C---:B------:R-:W-:Y:S02]  /*a9f0*/  IMAD.X R9, R4.reuse, 0x1, R16, P1 ;  /* 0x0000000104097824 */ /* 0x040fe400008e0610 */
[----:B------:R-:W-:Y:S01]  /*aa00*/  IMAD.X R7, R4, 0x1, R18, P0 ;  /* 0x0000000104077824 */ /* 0x000fe200000e0612 */
[----:B------:R-:W-:Y:S01]  /*aa10*/  @!PT LDS RZ, [RZ] ;  /* 0x00000000fffff984 */ /* 0x000fe20000000800 */
[----:B------:R3:W-:Y:S04]  /*aa20*/  LDGSTS.E.BYPASS.LTC128B.128 [R190+0x6100], [R2.64], !P5 ;  /* 0x0610000002be7fae */ /* 0x0007e8000e901d4a */
[----:B------:R4:W1:Y:S04]  /*aa30*/  SHFL.IDX PT, R4, R5, 0x1, 0x181f ;  /* 0x00381f0005047f89 */ /* 0x00086800000e0000 */
[----:B------:R3:W-:Y:S04]  /*aa40*/  LDGSTS.E.BYPASS.LTC128B.128 [R190+0x8100], [R8.64], !P4 ;  /* 0x0810000008be7fae */ /* 0x0007e8000e101d4a */
[----:B------:R3:W-:Y:S04]  /*aa50*/  LDGSTS.E.BYPASS.LTC128B.128 [R190+0xa100], [R6.64], !P6 ;  /* 0x0a10000006be7fae */ /* 0x0007e8000f101d4a */
[----:B-1--4-:R3:W5:Y:S02]  /*aa60*/  LDL R5, [R1+0x104] ;  /* 0x0001040001057983 */ /* 0x0127640000100800 */
.L_x_916:
[----:B--23--:R-:W-:Y:S02]  /*aa70*/  IADD3 R2, -R11, 0x10, RZ ;  /* 0x000000100b027810 */ /* 0x00cfe40007ffe1ff */
[----:B------:R-:W-:-:S02]  /*aa80*/  IADD3 R3, -R10, 0x10, RZ ;  /* 0x000000100a037810 */ /* 0x000fc40007ffe1ff */
[----:B------:R-:W-:Y:S02]  /*aa90*/  LOP3.LUT R2, R2, 0xf, RZ, 0xc0, !PT ;  /* 0x0000000f02027812 */ /* 0x000fe400078ec0ff */
[----:B------:R-:W-:Y:S02]  /*aaa0*/  ISETP.NE.U32.AND P2, PT, R11, RZ, PT ;  /* 0x000000ff0b00720c */ /* 0x000fe40003f45070 */
[----:B------:R-:W-:Y:S02]  /*aab0*/  IADD3 R8, P1, P0, R2, R0, R12 ;  /* 0x0000000002087210 */ /* 0x000fe4000783e00c */
[----:B------:R-:W-:Y:S02]  /*aac0*/  LOP3.LUT R2, R3, 0xf, RZ, 0xc0, !PT ;  /* 0x0000000f03027812 */ /* 0x000fe400078ec0ff */
[----:B-----5:R-:W-:Y:S02]  /*aad0*/  IADD3 R3, -R5, 0x10, RZ ;  /* 0x0000001005037810 */ /* 0x020fe40007ffe1ff */
        /* <DEDUP_REMOVED lines=14> */
.L_x_765:
[----:B------:R-:W-:Y:S05]  /*abc0*/  BSYNC B0 ;  /* 0x0000000000007941 */ /* 0x000fea0003800000 */
.L_x_764:
[----:B-1----:R-:W2:Y:S01]  /*abd0*/  LDL R7, [R1+0x4] ;  /* 0x0000040001077983 */ /* 0x002ea20000100800 */
[----:B-----5:R-:W-:Y:S01]  /*abe0*/  SHF.R.S32.HI R0, RZ, 0x1f, R88 ;  /* 0x0000001fff007819 */ /* 0x020fe20000011458 */
[----:B------:R-:W-:Y:S01]  /*abf0*/  IMAD.MOV.U32 R9, RZ, RZ, 0x1 ;  /* 0x00000001ff097424 */ /* 0x000fe200078e00ff */
[----:B------:R-:W-:Y:S01]  /*ac00*/  ULDC UR4, c[0x0][0x324] ;  /* 0x0000c90000047ab9 */ /* 0x000fe20000000800 */
[----:B------:R-:W0:Y:S01]  /*ac10*/  LDGDEPBAR ;  /* 0x00000000000079af */ /* 0x000e220000000000 */
[CC--:B------:R-:W-:Y:S01]  /*ac20*/  LEA.HI R2, R0.reuse, R88.reuse, RZ, 0x2 ;  /* 0x0000005800027211 */ /* 0x0c0fe200078f10ff */
[----:B------:R-:W-:Y:S01]  /*ac30*/  ULOP3.LUT UR4, URZ, UR4, URZ, 0x33, !UPT ;  /* 0x000000043f047292 */ /* 0x000fe2000f8e333f */
[----:B------:R-:W-:-:S02]  /*ac40*/  LEA.HI R0, R0, R88, RZ, 0x5 ;  /* 0x0000005800007211 */ /* 0x000fc400078f28ff */
[----:B------:R-:W-:Y:S02]  /*ac50*/  LOP3.LUT R2, R2, 0xfffffffc, RZ, 0xc0, !PT ;  /* 0xfffffffc02027812 */ /* 0x000fe400078ec0ff */
[----:B------:R-:W-:Y:S02]  /*ac60*/  LOP3.LUT R3, R0, 0xffffffe0, RZ, 0xc0, !PT ;  /* 0xffffffe000037812 */ /* 0x000fe400078ec0ff */
[----:B------:R-:W-:Y:S01]  /*ac70*/  SHF.R.S32.HI R4, RZ, 0x5, R0 ;  /* 0x00000005ff047819 */ /* 0x000fe20000011400 */
[C---:B------:R-:W-:Y:S01]  /*ac80*/  IMAD.IADD R2, R88.reuse, 0x1, -R2 ;  /* 0x0000000158027824 */ /* 0x040fe200078e0a02 */
[----:B------:R-:W-:Y:S01]  /*ac90*/  SHF.R.S32.HI R5, RZ, 0x1f, R0 ;  /* 0x0000001fff057819 */ /* 0x000fe20000011400 */
[----:B------:R-:W-:Y:S01]  /*aca0*/  IMAD.IADD R0, R88, 0x1, -R3 ;  /* 0x0000000158007824 */ /* 0x000fe200078e0a03 */
[----:B------:R-:W-:Y:S02]  /*acb0*/  ISETP.NE.AND P0, PT, R9, c[0x0][0x2c4], PT ;  /* 0x0000b10009007a0c */ /* 0x000fe40003f05270 */
[----:B------:R-:W-:-:S02]  /*acc0*/  LEA.HI R5, R5, R4, RZ, 0x3 ;  /* 0x0000000405057211 */ /* 0x000fc400078f18ff */
[----:B------:R-:W-:Y:S02]  /*acd0*/  LEA.HI R3, R2, R2, RZ, 0x1 ;  /* 0x0000000202037211 */ /* 0x000fe400078f08ff */
[----:B------:R-:W-:Y:S02]  /*ace0*/  SHF.R.S32.HI R8, RZ, 0x1f, R0 ;  /* 0x0000001fff087819 */ /* 0x000fe40000011400 */
[----:B------:R-:W-:Y:S02]  /*acf0*/  LOP3.LUT R6, R5, 0xffffff8, RZ, 0xc0, !PT ;  /* 0x0ffffff805067812 */ /* 0x000fe400078ec0ff */
[----:B------:R-:W-:Y:S02]  /*ad00*/  LOP3.LUT R5, R3, 0x1ffffffe, RZ, 0xc0, !PT ;  /* 0x1ffffffe03057812 */ /* 0x000fe400078ec0ff */
[----:B------:R-:W-:Y:S01]  /*ad10*/  LEA.HI R3, R8, R0, RZ, 0x2 ;  /* 0x0000000008037211 */ /* 0x000fe200078f10ff */
[----:B------:R-:W-:Y:S02]  /*ad20*/  IMAD.IADD R4, R4, 0x1, -R6 ;  /* 0x0000000104047824 */ /* 0x000fe400078e0a06 */
[----:B------:R-:W-:Y:S01]  /*ad30*/  IMAD.IADD R2, R2, 0x1, -R5 ;  /* 0x0000000102027824 */ /* 0x000fe200078e0a05 */
[----:B------:R-:W-:Y:S01]  /*ad40*/  SHF.R.S32.HI R236, RZ, 0x2, R3 ;  /* 0x00000002ffec7819 */ /* 0x000fe20000011403 */
[----:B------:R-:W-:Y:S01]  /*ad50*/  IMAD.SHL.U32 R235, R4, 0x10, RZ ;  /* 0x0000001004eb7824 */ /* 0x000fe200078e00ff */
[----:B------:R-:W-:Y:S01]  /*ad60*/  LOP3.LUT R3, R3, 0x7ffffffc, RZ, 0xc0, !PT ;  /* 0x7ffffffc03037812 */ /* 0x000fe200078ec0ff */
[----:B------:R-:W-:-:S04]  /*ad70*/  IMAD.SHL.U32 R234, R2, 0x8, RZ ;  /* 0x0000000802ea7824 */ /* 0x000fc800078e00ff */
[----:B------:R-:W-:Y:S01]  /*ad80*/  IMAD.IADD R3, R0, 0x1, -R3 ;  /* 0x0000000100037824 */ /* 0x000fe200078e0a03 */
[----:B------:R-:W-:-:S03]  /*ad90*/  IADD3 R0, R211, 0x1, -R93 ;  /* 0x00000001d3007810 */ /* 0x000fc60007ffe85d */
[----:B------:R-:W-:-:S05]  /*ada0*/  IMAD.SHL.U32 R209, R3, 0x2, RZ ;  /* 0x0000000203d17824 */ /* 0x000fca00078e00ff */
[----:B------:R-:W-:-:S04]  /*adb0*/  IADD3 R0, -R210, R0, -R209 ;  /* 0x00000000d2007210 */ /* 0x000fc80007ffe9d1 */
[C---:B------:R-:W-:Y:S02]  /*adc0*/  IADD3 R5, R0.reuse, UR4, RZ ;  /* 0x0000000400057c10 */ /* 0x040fe4000fffe0ff */
[----:B------:R-:W-:Y:S01]  /*add0*/  IADD3 R6, R0, c[0x0][0x328], RZ ;  /* 0x0000ca0000067a10 */ /* 0x000fe20007ffe0ff */
[----:B--2---:R-:W-:Y:S01]  /*ade0*/  IMAD R2, R7, 0x80, R236 ;  /* 0x0000008007027824 */ /* 0x004fe200078e02ec */
[----:B------:R-:W-:-:S04]  /*adf0*/  IADD3 R7, -R209, R211, -R93 ;  /* 0x000000d3d1077210 */ /* 0x000fc80007ffe95d */
[----:B------:R-:W-:-:S05]  /*ae00*/  IADD3 R4, R234, R2, R235 ;  /* 0x00000002ea047210 */ /* 0x000fca0007ffe0eb */
[----:B------:R-:W-:-:S05]  /*ae10*/  @P0 IMAD.HI.U32 R2, R4, c[0x0][0x2c8], RZ ;  /* 0x0000b20004020a27 */ /* 0x000fca00078e00ff */
[----:B------:R-:W-:Y:S01]  /*ae20*/  @P0 SHF.R.U32.HI R4, RZ, c[0x0][0x2cc], R2 ;  /* 0x0000b300ff040a19 */ /* 0x000fe20000011602 */
[----:B------:R-:W-:Y:S05]  /*ae30*/  BRA.DIV ~URZ, `(.L_x_768) ;  /* 0x000117927f007947 */ /* 0x000fea000b800000 */
[----:B------:R1:W2:Y:S02]  /*ae40*/  SHFL.IDX PT, R3, R4, RZ, 0x1c1f ;  /* 0x001c1fff04037589 */ /* 0x0002a400000e0000 */
.L_x_917:
[----:B------:R-:W-:Y:S01]  /*ae50*/  IMAD.MOV.U32 R8, RZ, RZ, 0x1 ;  /* 0x00000001ff087424 */ /* 0x000fe200078e00ff */
[----:B--2---:R-:W-:Y:S01]  /*ae60*/  IADD3 R2, R6, R3, RZ ;  /* 0x0000000306027210 */ /* 0x004fe20007ffe0ff */
[----:B------:R-:W-:-:S03]  /*ae70*/  IMAD.IADD R0, R5, 0x1, R3 ;  /* 0x0000000105007824 */ /* 0x000fc600078e0203 */
[----:B------:R-:W-:Y:S02]  /*ae80*/  ISETP.LE.AND P2, PT, R8, c[0x0][0x32c], PT ;  /* 0x0000cb0008007a0c */ /* 0x000fe40003f43270 */
[----:B------:R-:W-:-:S11]  /*ae90*/  IMNMX R2, R7, R2, PT ;  /* 0x0000000207027217 */ /* 0x000fd60003800200 */
[----:B------:R-:W-:Y:S05]  /*aea0*/  @!P2 BRA `(.L_x_769) ;  /* 0x000001300000a947 */ /* 0x000fea0003800000 */
[----:B------:R-:W-:Y:S01]  /*aeb0*/  IADD3 R3, -R210, R211, R3 ;  /* 0x000000d3d2037210 */ /* 0x000fe20007ffe103 */
[----:B------:R-:W-:Y:S03]  /*aec0*/  BSSY B0, `(.L_x_770) ;  /* 0x000000c000007945 */ /* 0x000fe60003800000 */
[----:B------:R-:W-:-:S13]  /*aed0*/  ISETP.GT.AND P0, PT, R3, -0x1, PT ;  /* 0xffffffff0300780c */ /* 0x000fda0003f04270 */
[----:B------:R-:W-:Y:S05]  /*aee0*/  @P0 BRA `(.L_x_771) ;  /* 0x0000006000000947 */ /* 0x000fea0003800000 */
[----:B------:R-:W-:Y:S02]  /*aef0*/  ISETP.NE.AND P0, PT, R8, c[0x0][0x32c], PT ;  /* 0x0000cb0008007a0c */ /* 0x000fe40003f05270 */
[----:B------:R-:W-:-:S11]  /*af00*/  LOP3.LUT R3, RZ, R3, RZ, 0x33, !PT ;  /* 0x00000003ff037212 */ /* 0x000fd600078e33ff */
[----:B------:R-:W-:-:S05]  /*af10*/  @P0 IMAD.HI.U32 R8, R3, c[0x0][0x330], RZ ;  /* 0x0000cc0003080a27 */ /* 0x000fca00078e00ff */
[----:B------:R-:W-:-:S04]  /*af20*/  @P0 SHF.R.U32.HI R3, RZ, c[0x0][0x334], R8 ;  /* 0x0000cd00ff030a19 */ /* 0x000fc80000011608 */
[----:B------:R-:W-:Y:S01]  /*af30*/  LOP3.LUT R3, RZ, R3, RZ, 0x33, !PT ;  /* 0x00000003ff037212 */ /* 0x000fe200078e33ff */
[----:B------:R-:W-:Y:S05]  /*af40*/  BRA `(.L_x_772) ;  /* 0x0000003000007947 */ /* 0x000fea0003800000 */
.L_x_771:
[----:B------:R-:W-:-:S13]  /*af50*/  ISETP.NE.AND P0, PT, R8, c[0x0][0x32c], PT ;  /* 0x0000cb0008007a0c */ /* 0x000fda0003f05270 */
[----:B------:R-:W-:-:S05]  /*af60*/  @P0 IMAD.HI.U32 R8, R3, c[0x0][0x330], RZ ;  /* 0x0000cc0003080a27 */ /* 0x000fca00078e00ff */
[----:B------:R-:W-:Y:S02]  /*af70*/  @P0 SHF.R.U32.HI R3, RZ, c[0x0][0x334], R8 ;  /* 0x0000cd00ff030a19 */ /* 0x000fe40000011608 */
.L_x_772:
[----:B------:R-:W-:Y:S05]  /*af80*/  BSYNC B0 ;  /* 0x0000000000007941 */ /* 0x000fea0003800000 */
.L_x_770:
[----:B------:R-:W-:-:S04]  /*af90*/  IMAD R3, R3, c[0x0][0x32c], -R93 ;  /* 0x0000cb0003037a24 */ /* 0x000fc800078e0a5d */
[----:B------:R-:W-:-:S05]  /*afa0*/  IMAD.IADD R3, R3, 0x1, -R209 ;  /* 0x0000000103037824 */ /* 0x000fca00078e0ad1 */
[----:B------:R-:W-:Y:S02]  /*afb0*/  IADD3 R8, R3, c[0x0][0x32c], RZ ;  /* 0x0000cb0003087a10 */ /* 0x000fe40007ffe0ff */
[----:B------:R-:W-:Y:S02]  /*afc0*/  IMNMX R0, R0, R3, !PT ;  /* 0x0000000300007217 */ /* 0x000fe40007800200 */
[----:B------:R-:W-:Y:S02]  /*afd0*/  IMNMX R2, R2, R8, PT ;  /* 0x0000000802027217 */ /* 0x000fe40003800200 */
.L_x_769:
[----:B------:R-:W-:-:S04]  /*afe0*/  ISETP.GT.AND P0, PT, R196, RZ, PT ;  /* 0x000000ffc400720c */ /* 0x000fc80003f04270 */
        /* <DEDUP_REMOVED lines=48> */
[----:B------:R-:W-:Y:S06]  /*b2f0*/  BRA.DIV ~URZ, `(.L_x_773) ;  /* 0x000113427f007947 */ /* 0x000fec000b800000 */
[----:B------:R2:W3:Y:S02]  /*b300*/  SHFL.IDX PT, R3, R4, 0x1, 0x1c1f ;  /* 0x003c1f0004037f89 */ /* 0x0004e400000e0000 */
.L_x_918:
[----:B---3--:R-:W-:Y:S01]  /*b310*/  IMAD.IADD R2, R6, 0x1, R3 ;  /* 0x0000000106027824 */ /* 0x008fe200078e0203 */
[----:B------:R-:W-:-:S04]  /*b320*/  IADD3 R0, R5, R3, RZ ;  /* 0x0000000305007210 */ /* 0x000fc80007ffe0ff */
[----:B------:R-:W-:Y:S01]  /*b330*/  IMNMX R2, R7, R2, PT ;  /* 0x0000000207027217 */ /* 0x000fe20003800200 */
        /* <DEDUP_REMOVED lines=12> */
.L_x_776:
[----:B-12---:R-:W-:-:S04]  /*b400*/  MOV R4, 0x1 ;  /* 0x0000000100047802 */ /* 0x006fc80000000f00 */
[----:B------:R-:W-:-:S13]  /*b410*/  ISETP.NE.AND P1, PT, R4, c[0x0][0x32c], PT ;  /* 0x0000cb0004007a0c */ /* 0x000fda0003f25270 */
[----:B------:R-:W-:-:S05]  /*b420*/  @P1 IMAD.HI.U32 R4, R3, c[0x0][0x330], RZ ;  /* 0x0000cc0003041a27 */ /* 0x000fca00078e00ff */
[----:B------:R-:W-:Y:S02]  /*b430*/  @P1 SHF.R.U32.HI R3, RZ, c[0x0][0x334], R4 ;  /* 0x0000cd00ff031a19 */ /* 0x000fe40000011604 */
.L_x_777:
[----:B------:R-:W-:Y:S05]  /*b440*/  BSYNC B0 ;  /* 0x0000000000007941 */ /* 0x000fea0003800000 */
.L_x_775:
[----:B------:R-:W-:-:S04]  /*b450*/  IMAD R3, R3, c[0x0][0x32c], -R93 ;  /* 0x0000cb0003037a24 */ /* 0x000fc800078e0a5d */
[----:B------:R-:W-:-:S05]  /*b460*/  IMAD.IADD R3, R3, 0x1, -R209 ;  /* 0x0000000103037824 */ /* 0x000fca00078e0ad1 */
[----:B------:R-:W-:Y:S02]  /*b470*/  IADD3 R4, R3, c[0x0][0x32c], RZ ;  /* 0x0000cb0003047a10 */ /* 0x000fe40007ffe0ff */
[----:B------:R-:W-:Y:S02]  /*b480*/  IMNMX R0, R0, R3, !PT ;  /* 0x0000000300007217 */ /* 0x000fe40007800200 */
[----:B------:R-:W-:Y:S02]  /*b490*/  IMNMX R2, R2, R4, PT ;  /* 0x0000000402027217 */ /* 0x000fe40003800200 */
.L_x_774:
        /* <DEDUP_REMOVED lines=8> */
[----:B------:R-:W-:Y:S02]  /*b520*/  ISETP.GT.AND P2, PT, R0, 0x10, P0 ;  /* 0x000000100000780c */ /* 0x000fe40000744270 */
[----:B------:R-:W-:-:S02]  /*b530*/  FSEL R13, R63, -INF , !P1 ;  /* 0xff8000003f0d7808 */ /* 0x000fc40004800000 */
[----:B------:R-:W-:Y:S02]  /*b540*/  ISETP.GT.AND P1, PT, R0, 0x11, P0 ;  /* 0x000000110000780c */ /* 0x000fe40000724270 */
[----:B------:R-:W-:Y:S02]  /*b550*/  P2R R3, PR, RZ, 0x8 ;  /* 0x00000008ff037803 */ /* 0x000fe40000000000 */
[C---:B------:R-:W-:Y:S02]  /*b560*/  ISETP.LT.OR P3, PT, R2.reuse, 0x11, P2 ;  /* 0x000000110200780c */ /* 0x040fe40001761670 */
[----:B------:R-:W-:Y:S02]  /*b570*/  ISETP.LT.OR P2, PT, R2, 0x12, P1 ;  /* 0x000000120200780c */ /* 0x000fe40000f41670 */
[----:B------:R-:W-:Y:S02]  /*b580*/  ISETP.GT.AND P1, PT, R0, 0x18, P0 ;  /* 0x000000180000780c */ /* 0x000fe40000724270 */
[----:B------:R-:W-:-:S02]  /*b590*/  FSEL R20, R59, -INF , !P2 ;  /* 0xff8000003b147808 */ /* 0x000fc40005000000 */
[----:B------:R-:W-:Y:S02]  /*b5a0*/  ISETP.GT.AND P2, PT, R0, RZ, P0 ;  /* 0x000000ff0000720c */ /* 0x000fe40000744270 */
[----:B------:R-:W-:Y:S02]  /*b5b0*/  FMNMX.FTZ R103, R8, R9, !PT ;  /* 0x0000000908677209 */ /* 0x000fe40007810000 */
[C---:B------:R-:W-:Y:S02]  /*b5c0*/  ISETP.LT.OR P2, PT, R2.reuse, 0x1, P2 ;  /* 0x000000010200780c */ /* 0x040fe40001741670 */
[----:B------:R-:W-:Y:S02]  /*b5d0*/  ISETP.LT.OR P1, PT, R2, 0x19, P1 ;  /* 0x000000190200780c */ /* 0x000fe40000f21670 */
[----:B------:R-:W-:Y:S02]  /*b5e0*/  FSEL R5, R66, -INF , !P2 ;  /* 0xff80000042057808 */ /* 0x000fe40005000000 */
[----:B------:R-:W-:-:S02]  /*b5f0*/  FMNMX.FTZ R103, R23, R103, !PT ;  /* 0x0000006717677209 */ /* 0x000fc40007810000 */
[----:B-12---:R-:W-:Y:S02]  /*b600*/  FMNMX.FTZ R4, R5, R6, !PT ;  /* 0x0000000605047209 */ /* 0x006fe40007810000 */
[----:B------:R-:W-:Y:S02]  /*b610*/  FSEL R21, R54, -INF , !P1 ;  /* 0xff80000036157808 */ /* 0x000fe40004800000 */
[----:B------:R-:W-:Y:S02]  /*b620*/  FMNMX.FTZ R4, R10, R4, !PT ;  /* 0x000000040a047209 */ /* 0x000fe40007810000 */
[----:B------:R-:W-:Y:S02]  /*b630*/  ISETP.GT.AND P1, PT, R0, 0x19, P0 ;  /* 0x000000190000780c */ /* 0x000fe40000724270 */
[----:B------:R-:W-:Y:S02]  /*b640*/  FSEL R18, R58, -INF , !P3 ;  /* 0xff8000003a127808 */ /* 0x000fe40005800000 */
[----:B------:R-:W-:-:S02]  /*b650*/  FMNMX.FTZ R103, R24, R103, !PT ;  /* 0x0000006718677209 */ /* 0x000fc40007810000 */
[----:B------:R-:W-:Y:S02]  /*b660*/  FMNMX.FTZ R4, R13, R4, !PT ;  /* 0x000000040d047209 */ /* 0x000fe40007810000 */
[----:B------:R-:W-:Y:S02]  /*b670*/  ISETP.LT.OR P1, PT, R2, 0x1a, P1 ;  /* 0x0000001a0200780c */ /* 0x000fe40000f21670 */
[----:B------:R-:W-:Y:S02]  /*b680*/  FMNMX.FTZ R103, R25, R103, !PT ;  /* 0x0000006719677209 */ /* 0x000fe40007810000 */
[----:B------:R-:W-:Y:S02]  /*b690*/  FMNMX.FTZ R4, R18, R4, !PT ;  /* 0x0000000412047209 */ /* 0x000fe40007810000 */
[----:B------:R-:W-:Y:S02]  /*b6a0*/  FSEL R22, R55, -INF , !P1 ;  /* 0xff80000037167808 */ /* 0x000fe40004800000 */
[----:B------:R-:W-:-:S02]  /*b6b0*/  ISETP.GT.AND P2, PT, R0, 0x20, P0 ;  /* 0x000000200000780c */ /* 0x000fc40000744270 */
[----:B------:R-:W-:Y:S02]  /*b6c0*/  ISETP.GT.AND P1, PT, R0, 0x21, P0 ;  /* 0x000000210000780c */ /* 0x000fe40000724270 */
[----:B------:R-:W-:Y:S02]  /*b6d0*/  FMNMX.FTZ R103, R26, R103, !PT ;  /* 0x000000671a677209 */ /* 0x000fe40007810000 */
[----:B------:R-:W-:Y:S02]  /*b6e0*/  FMNMX.FTZ R4, R20, R4, !PT ;  /* 0x0000000414047209 */ /* 0x000fe40007810000 */
[C---:B------:R-:W-:Y:S02]  /*b6f0*/  ISETP.LT.OR P2, PT, R2.reuse, 0x21, P2 ;  /* 0x000000210200780c */ /* 0x040fe40001741670 */
[----:B------:R-:W-:Y:S02]  /*b700*/  ISETP.LT.OR P1, PT, R2, 0x22, P1 ;  /* 0x000000220200780c */ /* 0x000fe40000f21670 */
[----:B------:R-:W-:-:S02]  /*b710*/  FMNMX.FTZ R103, R27, R103, !PT ;  /* 0x000000671b677209 */ /* 0x000fc40007810000 */
[----:B------:R-:W-:Y:S02]  /*b720*/  FMNMX.FTZ R4, R21, R4, !PT ;  /* 0x0000000415047209 */ /* 0x000fe40007810000 */
[----:B------:R-:W-:Y:S02]  /*b730*/  FSEL R17, R42, -INF , !P2 ;  /* 0xff8000002a117808 */ /* 0x000fe40005000000 */
[----:B------:R-:W-:Y:S02]  /*b740*/  FSEL R12, R43, -INF , !P1 ;  /* 0xff8000002b0c7808 */ /* 0x000fe40004800000 */
[----:B------:R-:W-:Y:S02]  /*b750*/  ISETP.GT.AND P2, PT, R0, 0x28, P0 ;  /* 0x000000280000780c */ /* 0x000fe40000744270 */
[----:B------:R-:W-:Y:S02]  /*b760*/  FMNMX.FTZ R103, R28, R103, !PT ;  /* 0x000000671c677209 */ /* 0x000fe40007810000 */
[----:B------:R-:W-:-:S02]  /*b770*/  FMNMX.FTZ R4, R22, R4, !PT ;  /* 0x0000000416047209 */ /* 0x000fc40007810000 */
[----:B------:R-:W-:Y:S02]  /*b780*/  ISETP.GT.AND P1, PT, R0, 0x29, P0 ;  /* 0x000000290000780c */ /* 0x000fe40000724270 */
[C---:B------:R-:W-:Y:S02]  /*b790*/  ISETP.LT.OR P3, PT, R2.reuse, 0x29, P2 ;  /* 0x000000290200780c */ /* 0x040fe40001761670 */
[----:B------:R-:W-:Y:S02]  /*b7a0*/  FMNMX.FTZ R103, R29, R103, !PT ;  /* 0x000000671d677209 */ /* 0x000fe40007810000 */
[----:B------:R-:W-:Y:S02]  /*b7b0*/  FMNMX.FTZ R4, R17, R4, !PT ;  /* 0x0000000411047209 */ /* 0x000fe40007810000 */
[----:B------:R-:W-:Y:S02]  /*b7c0*/  ISETP.LT.OR P2, PT, R2, 0x2a, P1 ;  /* 0x0000002a0200780c */ /* 0x000fe40000f41670 */
[----:B------:R-:W-:-:S02]  /*b7d0*/  ISETP.GT.AND P1, PT, R0, 0x30, P0 ;  /* 0x000000300000780c */ /* 0x000fc40000724270 */
[----:B------:R-:W-:Y:S02]  /*b7e0*/  FSEL R7, R50, -INF , !P3 ;  /* 0xff80000032077808 */ /* 0x000fe40005800000 */
[----:B------:R-:W-:Y:S02]  /*b7f0*/  FMNMX.FTZ R103, R30, R103, !PT ;  /* 0x000000671e677209 */ /* 0x000fe40007810000 */
[----:B------:R-:W-:Y:S02]  /*b800*/  FMNMX.FTZ R4, R12, R4, !PT ;  /* 0x000000040c047209 */ /* 0x000fe40007810000 */
[----:B------:R-:W-:Y:S02]  /*b810*/  FSEL R11, R51, -INF , !P2 ;  /* 0xff800000330b7808 */ /* 0x000fe40005000000 */
[----:B------:R-:W-:Y:S02]  /*b820*/  ISETP.LT.OR P2, PT, R2, 0x31, P1 ;  /* 0x000000310200780c */ /* 0x000fe40000f41670 */
[----:B------:R-:W-:-:S02]  /*b830*/  ISETP.GT.AND P1, PT, R0, 0x31, P0 ;  /* 0x000000310000780c */ /* 0x000fc40000724270 */
[----:B------:R-:W-:Y:S02]  /*b840*/  FMNMX.FTZ R103, R31, R103, !PT ;  /* 0x000000671f677209 */ /* 0x000fe40007810000 */
[----:B------:R-:W-:Y:S02]  /*b850*/  FMNMX.FTZ R4, R7, R4, !PT ;  /* 0x0000000407047209 */ /* 0x000fe40007810000 */
[----:B------:R-:W-:Y:S02]  /*b860*/  FSEL R16, R38, -INF , !P2 ;  /* 0xff80000026107808 */ /* 0x000fe40005000000 */
[----:B------:R-:W-:Y:S02]  /*b870*/  ISETP.LT.OR P1, PT, R2, 0x32, P1 ;  /* 0x000000320200780c */ /* 0x000fe40000f21670 */
[----:B------:R-:W-:Y:S02]  /*b880*/  ISETP.GT.AND P2, PT, R0, 0x38, P0 ;  /* 0x000000380000780c */ /* 0x000fe40000744270 */
[----:B------:R-:W-:-:S02]  /*b890*/  FMNMX.FTZ R103, R32, R103, !PT ;  /* 0x0000006720677209 */ /* 0x000fc40007810000 */
[----:B------:R-:W-:Y:S02]  /*b8a0*/  FMNMX.FTZ R4, R11, R4, !PT ;  /* 0x000000040b047209 */ /* 0x000fe40007810000 */
[----:B------:R-:W-:Y:S02]  /*b8b0*/  FSEL R15, R39, -INF , !P1 ;  /* 0xff800000270f7808 */ /* 0x000fe40004800000 */
[----:B------:R-:W-:Y:S02]  /*b8c0*/  ISETP.GT.AND P0, PT, R0, 0x39, P0 ;  /* 0x000000390000780c */ /* 0x000fe40000704270 */
[----:B------:R-:W-:Y:S02]  /*b8d0*/  ISETP.LT.OR P1, PT, R2, 0x39, P2 ;  /* 0x000000390200780c */ /* 0x000fe40001721670 */
[----:B------:R-:W-:Y:S02]  /*b8e0*/  FMNMX.FTZ R103, R33, R103, !PT ;  /* 0x0000006721677209 */ /* 0x000fe40007810000 */
[----:B------:R-:W-:-:S02]  /*b8f0*/  FMNMX.FTZ R4, R16, R4, !PT ;  /* 0x0000000410047209 */ /* 0x000fc40007810000 */
[----:B------:R-:W-:Y:S02]  /*b900*/  ISETP.LT.OR P0, PT, R2, 0x3a, P0 ;  /* 0x0000003a0200780c */ /* 0x000fe40000701670 */
[----:B------:R-:W-:Y:S02]  /*b910*/  FSEL R14, R46, -INF , !P1 ;  /* 0xff8000002e0e7808 */ /* 0x000fe40004800000 */
[----:B------:R-:W-:Y:S02]  /*b920*/  FMNMX.FTZ R103, R34, R103, !PT ;  /* 0x0000006722677209 */ /* 0x000fe40007810000 */
[----:B------:R-:W-:Y:S02]  /*b930*/  FMNMX.FTZ R4, R15, R4, !PT ;  /* 0x000000040f047209 */ /* 0x000fe40007810000 */
[----:B------:R-:W-:Y:S02]  /*b940*/  FSEL R19, R47, -INF , !P0 ;  /* 0xff8000002f137808 */ /* 0x000fe40004000000 */
[----:B------:R-:W-:-:S02]  /*b950*/  FMNMX.FTZ R103, R36, R103, !PT ;  /* 0x0000006724677209 */ /* 0x000fc40007810000 */
[----:B------:R-:W-:Y:S02]  /*b960*/  FMNMX.FTZ R4, R14, R4, !PT ;  /* 0x000000040e047209 */ /* 0x000fe40007810000 */
[----:B------:R-:W-:Y:S02]  /*b970*/  ISETP.NE.AND P3, PT, R3, RZ, PT ;  /* 0x000000ff0300720c */ /* 0x000fe40003f65270 */
[----:B------:R-:W-:Y:S02]  /*b980*/  FMNMX.FTZ R103, R35, R103, !PT ;  /* 0x0000006723677209 */ /* 0x000fe40007810000 */
[----:B------:R-:W-:Y:S01]  /*b990*/  FMNMX.FTZ R4, R19, R4, !PT ;  /* 0x0000000413047209 */ /* 0x000fe20007810000 */
[----:B------:R-:W-:Y:S06]  /*b9a0*/  BRA.DIV ~URZ, `(.L_x_778) ;  /* 0x00010d027f007947 */ /* 0x000fec000b800000 */
[----:B------:R1:W2:Y:S02]  /*b9b0*/  SHFL.BFLY PT, R0, R103, 0x2, 0x1f ;  /* 0x0c401f0067007f89 */ /* 0x0002a400000e0000 */
.L_x_919:
[----:B-12---:R-:W-:Y:S01]  /*b9c0*/  FMNMX.FTZ R103, R103, R0, !PT ;  /* 0x0000000067677209 */ /* 0x006fe20007810000 */
[----:B------:R-:W-:Y:S05]  /*b9d0*/  BRA.DIV ~URZ, `(.L_x_779) ;  /* 0x00010d227f007947 */ /* 0x000fea000b800000 */
[----:B------:R-:W1:Y:S04]  /*b9e0*/  SHFL.BFLY PT, R0, R4, 0x2, 0x1f ;  /* 0x0c401f0004007f89 */ /* 0x000e6800000e0000 */
[----:B------:R-:W2:Y:S01]  /*b9f0*/  SHFL.BFLY PT, R2, R103, 0x1, 0x1f ;  /* 0x0c201f0067027f89 */ /* 0x000ea200000e0000 */
[----:B-1----:R-:W-:-:S02]  /*ba00*/  FMNMX.FTZ R4, R4, R0, !PT ;  /* 0x0000000004047209 */ /* 0x002fc40007810000 */
[----:B--2---:R-:W-:-:S03]  /*ba10*/  FMNMX.FTZ R103, R103, R2, !PT ;  /* 0x0000000267677209 */ /* 0x004fc60007810000 */
[----:B------:R1:W2:Y:S04]  /*ba20*/  SHFL.BFLY PT, R101, R4, 0x1, 0x1f ;  /* 0x0c201f0004657f89 */ /* 0x0002a800000e0000 */
.L_x_920:
[C---:B------:R-:W-:Y:S01]  /*ba30*/  FMUL.FTZ R0, R103.reuse, c[0x0][0x2d0] ;  /* 0x0000b40067007a20 */ /* 0x040fe20000410000 */
[----:B------:R-:W-:Y:S01]  /*ba40*/  FSETP.NEU.FTZ.AND P0, PT, R103, -INF , PT ;  /* 0xff8000006700780b */ /* 0x000fe20003f1d000 */
[----:B------:R-:W-:Y:S01]  /*ba50*/  WARPSYNC 0xffffffff ;  /* 0xffffffff00007948 */ /* 0x000fe20003800000 */
[----:B--2---:R-:W-:Y:S02]  /*ba60*/  FMNMX.FTZ R101, R101, R4, !PT ;  /* 0x0000000465657209 */ /* 0x004fe40007810000 */
[----:B------:R-:W-:Y:S02]  /*ba70*/  FSEL R0, R0, RZ, P0 ;  /* 0x000000ff00007208 */ /* 0x000fe40000000000 */
[C---:B------:R-:W-:Y:S01]  /*ba80*/  FSETP.NEU.FTZ.AND P0, PT, R101.reuse, -INF , PT ;  /* 0xff8000006500780b */ /* 0x040fe20003f1d000 */
[----:B------:R-:W-:Y:S02]  /*ba90*/  FMUL.FTZ R3, R101, c[0x0][0x2d0] ;  /* 0x0000b40065037a20 */ /* 0x000fe40000410000 */
[----:B------:R-:W-:-:S04]  /*baa0*/  FFMA.FTZ R2, R8, c[0x0][0x2d0], -R0 ;  /* 0x0000b40008027a23 */ /* 0x000fc80000010800 */
[----:B------:R2:W-:Y:S02]  /*bab0*/  MUFU.EX2 R46, R2 ;  /* 0x00000002002e7308 */ /* 0x0005e40000000800 */
[----:B--2---:R-:W-:-:S06]  /*bac0*/  FFMA.FTZ R2, R9, c[0x0][0x2d0], -R0 ;  /* 0x0000b40009027a23 */ /* 0x004fcc0000010800 */
[----:B------:R2:W3:Y:S02]  /*bad0*/  MUFU.EX2 R43, R2 ;  /* 0x00000002002b7308 */ /* 0x0004e40000000800 */
[----:B--2---:R-:W-:-:S06]  /*bae0*/  FFMA.FTZ R2, R23, c[0x0][0x2d0], -R0 ;  /* 0x0000b40017027a23 */ /* 0x004fcc0000010800 */
[----:B------:R2:W4:Y:S02]  /*baf0*/  MUFU.EX2 R45, R2 ;  /* 0x00000002002d7308 */ /* 0x0005240000000800 */
[----:B--2---:R-:W-:-:S06]  /*bb00*/  FFMA.FTZ R2, R24, c[0x0][0x2d0], -R0 ;  /* 0x0000b40018027a23 */ /* 0x004fcc0000010800 */
[----:B------:R2:W5:Y:S02]  /*bb10*/  MUFU.EX2 R42, R2 ;  /* 0x00000002002a7308 */ /* 0x0005640000000800 */
[----:B--2---:R-:W-:-:S06]  /*bb20*/  FFMA.FTZ R2, R25, c[0x0][0x2d0], -R0 ;  /* 0x0000b40019027a23 */ /* 0x004fcc0000010800 */
[----:B------:R2:W-:Y:S02]  /*bb30*/  MUFU.EX2 R44, R2 ;  /* 0x00000002002c7308 */ /* 0x0005e40000000800 */
[----:B--2---:R-:W-:-:S06]  /*bb40*/  FFMA.FTZ R2, R26, c[0x0][0x2d0], -R0 ;  /* 0x0000b4001a027a23 */ /* 0x004fcc0000010800 */
[----:B------:R2:W-:Y:S02]  /*bb50*/  MUFU.EX2 R8, R2 ;  /* 0x0000000200087308 */ /* 0x0005e40000000800 */
[----:B--2---:R-:W-:-:S06]  /*bb60*/  FFMA.FTZ R2, R27, c[0x0][0x2d0], -R0 ;  /* 0x0000b4001b027a23 */ /* 0x004fcc0000010800 */
[----:B------:R2:W-:Y:S02]  /*bb70*/  MUFU.EX2 R41, R2 ;  /* 0x0000000200297308 */ /* 0x0005e40000000800 */
[----:B--2---:R-:W-:-:S06]  /*bb80*/  FFMA.FTZ R2, R28, c[0x0][0x2d0], -R0 ;  /* 0x0000b4001c027a23 */ /* 0x004fcc0000010800 */
[----:B------:R2:W1:Y:S02]  /*bb90*/  MUFU.EX2 R38, R2 ;  /* 0x0000000200267308 */ /* 0x0004640000000800 */
[----:B--2---:R-:W-:-:S06]  /*bba0*/  FFMA.FTZ R2, R29, c[0x0][0x2d0], -R0 ;  /* 0x0000b4001d027a23 */ /* 0x004fcc0000010800 */
[----:B------:R2:W-:Y:S02]  /*bbb0*/  MUFU.EX2 R40, R2 ;  /* 0x0000000200287308 */ /* 0x0005e40000000800 */
        /* <DEDUP_REMOVED lines=12> */
[----:B--2---:R-:W-:Y:S01]  /*bc80*/  FFMA.FTZ R2, R35, c[0x0][0x2d0], -R0 ;  /* 0x0000b40023027a23 */ /* 0x004fe20000010800 */
[----:B------:R-:W-:Y:S01]  /*bc90*/  FSEL R0, R3, RZ, P0 ;  /* 0x000000ff03007208 */ /* 0x000fe20000000000 */
[----:B---3--:R-:W-:-:S04]  /*bca0*/  FADD.FTZ R3, R46, R43 ;  /* 0x0000002b2e037221 */ /* 0x008fc80000010000 */
[----:B------:R2:W-:Y:S01]  /*bcb0*/  MUFU.EX2 R98, R2 ;  /* 0x0000000200627308 */ /* 0x0005e20000000800 */
[----:B----4-:R-:W-:-:S04]  /*bcc0*/  FADD.FTZ R3, R45, R3 ;  /* 0x000000032d037221 */ /* 0x010fc80000010000 */
[----:B-----5:R-:W-:Y:S02]  /*bcd0*/  FADD.FTZ R3, R42, R3 ;  /* 0x000000032a037221 */ /* 0x020fe40000010000 */
[--C-:B--2---:R-:W-:Y:S02]  /*bce0*/  FFMA.FTZ R2, R5, c[0x0][0x2d0], -R0.reuse ;  /* 0x0000b40005027a23 */ /* 0x104fe40000010800 */
[--C-:B------:R-:W-:Y:S01]  /*bcf0*/  FFMA.FTZ R5, R14, c[0x0][0x2d0], -R0.reuse ;  /* 0x0000b4000e057a23 */ /* 0x100fe20000010800 */
[----:B------:R-:W-:Y:S01]  /*bd00*/  F2FP.BF16.PACK_AB R14, R42, R45 ;  /* 0x0000002d2a0e723e */ /* 0x000fe200000010ff */
[----:B------:R2:W-:Y:S02]  /*bd10*/  MUFU.EX2 R28, R2 ;  /* 0x00000002001c7308 */ /* 0x0005e40000000800 */
[--C-:B--2---:R-:W-:Y:S02]  /*bd20*/  FFMA.FTZ R2, R6, c[0x0][0x2d0], -R0.reuse ;  /* 0x0000b40006027a23 */ /* 0x104fe40000010800 */
[----:B------:R-:W-:-:S04]  /*bd30*/  FFMA.FTZ R6, R19, c[0x0][0x2d0], -R0 ;  /* 0x0000b40013067a23 */ /* 0x000fc80000010800 */
[----:B------:R2:W3:Y:S08]  /*bd40*/  MUFU.EX2 R27, R2 ;  /* 0x00000002001b7308 */ /* 0x0004f00000000800 */
[----:B------:R4:W-:Y:S01]  /*bd50*/  MUFU.EX2 R99, R6 ;  /* 0x0000000600637308 */ /* 0x0009e20000000800 */
[----:B--2---:R-:W-:Y:S01]  /*bd60*/  FFMA.FTZ R2, R10, c[0x0][0x2d0], -R0 ;  /* 0x0000b4000a027a23 */ /* 0x004fe20000010800 */
[----:B-1----:R-:W-:Y:S01]  /*bd70*/  F2FP.BF16.PACK_AB R10, R38, R41 ;  /* 0x00000029260a723e */ /* 0x002fe200000010ff */
[----:B---3--:R-:W-:-:S05]  /*bd80*/  FADD.FTZ R4, R28, R27 ;  /* 0x0000001b1c047221 */ /* 0x008fca0000010000 */
[----:B------:R1:W2:Y:S01]  /*bd90*/  MUFU.EX2 R26, R2 ;  /* 0x00000002001a7308 */ /* 0x0002a20000000800 */
[----:B----4-:R-:W-:Y:S01]  /*bda0*/  F2FP.BF16.PACK_AB R6, R31, R39 ;  /* 0x000000271f06723e */ /* 0x010fe200000010ff */
[----:B-1----:R-:W-:Y:S01]  /*bdb0*/  FFMA.FTZ R2, R13, c[0x0][0x2d0], -R0 ;  /* 0x0000b4000d027a23 */ /* 0x002fe20000010800 */
[----:B------:R-:W-:Y:S01]  /*bdc0*/  F2FP.BF16.PACK_AB R13, R27, R28 ;  /* 0x0000001c1b0d723e */ /* 0x000fe200000010ff */
[----:B--2---:R-:W-:-:S04]  /*bdd0*/  FADD.FTZ R4, R26, R4 ;  /* 0x000000041a047221 */ /* 0x004fc80000010000 */
[----:B------:R1:W2:Y:S02]  /*bde0*/  MUFU.EX2 R25, R2 ;  /* 0x0000000200197308 */ /* 0x0002a40000000800 */
[----:B-1----:R-:W-:Y:S02]  /*bdf0*/  FFMA.FTZ R2, R18, c[0x0][0x2d0], -R0 ;  /* 0x0000b40012027a23 */ /* 0x002fe40000010800 */
[----:B--2---:R-:W-:-:S04]  /*be00*/  FADD.FTZ R4, R25, R4 ;  /* 0x0000000419047221 */ /* 0x004fc80000010000 */
[----:B------:R1:W2:Y:S02]  /*be10*/  MUFU.EX2 R24, R2 ;  /* 0x0000000200187308 */ /* 0x0002a40000000800 */
[----:B-1----:R-:W-:Y:S02]  /*be20*/  FFMA.FTZ R2, R20, c[0x0][0x2d0], -R0 ;  /* 0x0000b40014027a23 */ /* 0x002fe40000010800 */
[----:B--2---:R-:W-:-:S04]  /*be30*/  FADD.FTZ R4, R24, R4 ;  /* 0x0000000418047221 */ /* 0x004fc80000010000 */
[----:B------:R1:W-:Y:S02]  /*be40*/  MUFU.EX2 R9, R2 ;  /* 0x0000000200097308 */ /* 0x0003e40000000800 */
[----:B-1----:R-:W-:-:S06]  /*be50*/  FFMA.FTZ R2, R21, c[0x0][0x2d0], -R0 ;  /* 0x0000b40015027a23 */ /* 0x002fcc0000010800 */
[----:B------:R1:W-:Y:S02]  /*be60*/  MUFU.EX2 R23, R2 ;  /* 0x0000000200177308 */ /* 0x0003e40000000800 */
[----:B-1----:R-:W-:-:S06]  /*be70*/  FFMA.FTZ R2, R22, c[0x0][0x2d0], -R0 ;  /* 0x0000b40016027a23 */ /* 0x002fcc0000010800 */
[----:B------:R1:W2:Y:S02]  /*be80*/  MUFU.EX2 R21, R2 ;  /* 0x0000000200157308 */ /* 0x0002a40000000800 */
[----:B-1----:R-:W-:-:S06]  /*be90*/  FFMA.FTZ R2, R17, c[0x0][0x2d0], -R0 ;  /* 0x0000b40011027a23 */ /* 0x002fcc0000010800 */
[----:B------:R1:W3:Y:S02]  /*bea0*/  MUFU.EX2 R20, R2 ;  /* 0x0000000200147308 */ /* 0x0002e40000000800 */
[----:B-1----:R-:W-:Y:S01]  /*beb0*/  FFMA.FTZ R2, R12, c[0x0][0x2d0], -R0 ;  /* 0x0000b4000c027a23 */ /* 0x002fe20000010800 */
[----:B------:R-:W-:-:S05]  /*bec0*/  F2FP.BF16.PACK_AB R12, R43, R46 ;  /* 0x0000002e2b0c723e */ /* 0x000fca00000010ff */
[----:B------:R1:W4:Y:S02]  /*bed0*/  MUFU.EX2 R18, R2 ;  /* 0x0000000200127308 */ /* 0x0003240000000800 */
[----:B-1----:R-:W-:-:S06]  /*bee0*/  FFMA.FTZ R2, R7, c[0x0][0x2d0], -R0 ;  /* 0x0000b40007027a23 */ /* 0x002fcc0000010800 */
[----:B------:R1:W5:Y:S02]  /*bef0*/  MUFU.EX2 R17, R2 ;  /* 0x0000000200117308 */ /* 0x0003640000000800 */
[----:B-1----:R-:W-:Y:S02]  /*bf00*/  FADD.FTZ R2, R44, R3 ;  /* 0x000000032c027221 */ /* 0x002fe40000010000 */
[----:B------:R-:W-:Y:S01]  /*bf10*/  FFMA.FTZ R3, R11, c[0x0][0x2d0], -R0 ;  /* 0x0000b4000b037a23 */ /* 0x000fe20000010800 */
[----:B--2---:R-:W-:Y:S01]  /*bf20*/  F2FP.BF16.PACK_AB R11, R21, R23 ;  /* 0x00000017150b723e */ /* 0x004fe200000010ff */
[C---:B------:R-:W-:Y:S01]  /*bf30*/  FADD.FTZ R2, R8.reuse, R2 ;  /* 0x0000000208027221 */ /* 0x040fe20000010000 */
[----:B------:R-:W-:Y:S01]  /*bf40*/  F2FP.BF16.PACK_AB R8, R8, R44 ;  /* 0x0000002c0808723e */ /* 0x000fe200000010ff */
[----:B------:R1:W2:Y:S02]  /*bf50*/  MUFU.EX2 R7, R3 ;  /* 0x0000000300077308 */ /* 0x0002a40000000800 */
[----:B------:R-:W-:-:S04]  /*bf60*/  FADD.FTZ R2, R41, R2 ;  /* 0x0000000229027221 */ /* 0x000fc80000010000 */
[----:B------:R-:W-:-:S04]  /*bf70*/  FADD.FTZ R2, R38, R2 ;  /* 0x0000000226027221 */ /* 0x000fc80000010000 */
[----:B------:R-:W-:-:S04]  /*bf80*/  FADD.FTZ R2, R40, R2 ;  /* 0x0000000228027221 */ /* 0x000fc80000010000 */
[----:B------:R-:W-:Y:S02]  /*bf90*/  FADD.FTZ R2, R37, R2 ;  /* 0x0000000225027221 */ /* 0x000fe40000010000 */
[----:B-1----:R-:W-:Y:S02]  /*bfa0*/  FFMA.FTZ R3, R16, c[0x0][0x2d0], -R0 ;  /* 0x0000b40010037a23 */ /* 0x002fe40000010800 */
[----:B------:R-:W-:Y:S02]  /*bfb0*/  FADD.FTZ R2, R39, R2 ;  /* 0x0000000227027221 */ /* 0x000fe40000010000 */
[----:B------:R1:W1:Y:S02]  /*bfc0*/  MUFU.EX2 R16, R3 ;  /* 0x0000000300107308 */ /* 0x0002640000000800 */
[C---:B-1----:R-:W-:Y:S01]  /*bfd0*/  FADD.FTZ R3, R9.reuse, R4 ;  /* 0x0000000409037221 */ /* 0x042fe20000010000 */
[----:B------:R-:W-:Y:S01]  /*bfe0*/  F2FP.BF16.PACK_AB R9, R9, R24 ;  /* 0x000000180909723e */ /* 0x000fe200000010ff */
[----:B------:R-:W-:Y:S01]  /*bff0*/  FFMA.FTZ R4, R15, c[0x0][0x2d0], -R0 ;  /* 0x0000b4000f047a23 */ /* 0x000fe20000010800 */
[----:B------:R-:W-:Y:S01]  /*c000*/  F2FP.BF16.PACK_AB R15, R25, R26 ;  /* 0x0000001a190f723e */ /* 0x000fe200000010ff */
[----:B------:R-:W-:-:S02]  /*c010*/  FADD.FTZ R3, R23, R3 ;  /* 0x0000000317037221 */ /* 0x000fc40000010000 */
[----:B------:R1:W1:Y:S01]  /*c020*/  MUFU.EX2 R97, R4 ;  /* 0x0000000400617308 */ /* 0x0002620000000800 */
[----:B------:R-:W-:Y:S02]  /*c030*/  FADD.FTZ R0, R31, R2 ;  /* 0x000000021f007221 */ /* 0x000fe40000010000 */
[----:B------:R-:W-:Y:S02]  /*c040*/  FADD.FTZ R3, R21, R3 ;  /* 0x0000000315037221 */ /* 0x000fe40000010000 */
[----:B------:R-:W-:Y:S02]  /*c050*/  FADD.FTZ R0, R30, R0 ;  /* 0x000000001e007221 */ /* 0x000fe40000010000 */
[----:B---3--:R-:W-:Y:S01]  /*c060*/  FADD.FTZ R3, R20, R3 ;  /* 0x0000000314037221 */ /* 0x008fe20000010000 */
[----:B------:R3:W3:Y:S01]  /*c070*/  MUFU.EX2 R2, R5 ;  /* 0x0000000500027308 */ /* 0x0006e20000000800 */
[C---:B------:R-:W-:Y:S01]  /*c080*/  FADD.FTZ R0, R96.reuse, R0 ;  /* 0x0000000060007221 */ /* 0x040fe20000010000 */
[----:B------:R-:W-:Y:S01]  /*c090*/  F2FP.BF16.PACK_AB R96, R96, R30 ;  /* 0x0000001e6060723e */ /* 0x000fe200000010ff */
[----:B----4-:R-:W-:-:S02]  /*c0a0*/  FADD.FTZ R3, R18, R3 ;  /* 0x0000000312037221 */ /* 0x010fc40000010000 */
[----:B------:R-:W-:Y:S02]  /*c0b0*/  FADD.FTZ R0, R29, R0 ;  /* 0x000000001d007221 */ /* 0x000fe40000010000 */
[----:B-----5:R-:W-:Y:S01]  /*c0c0*/  FADD.FTZ R3, R17, R3 ;  /* 0x0000000311037221 */ /* 0x020fe20000010000 */
[----:B-1----:R-:W-:Y:S01]  /*c0d0*/  F2FP.BF16.PACK_AB R4, R37, R40 ;  /* 0x000000282504723e */ /* 0x002fe200000010ff */
[C---:B------:R-:W-:Y:S01]  /*c0e0*/  FADD.FTZ R201, R98.reuse, R0 ;  /* 0x0000000062c97221 */ /* 0x040fe20000010000 */
[----:B------:R-:W-:Y:S01]  /*c0f0*/  F2FP.BF16.PACK_AB R98, R98, R29 ;  /* 0x0000001d6262723e */ /* 0x000fe200000010ff */
[C---:B--2---:R-:W-:Y:S01]  /*c100*/  FADD.FTZ R3, R7.reuse, R3 ;  /* 0x0000000307037221 */ /* 0x044fe20000010000 */
[----:B------:R-:W-:-:S03]  /*c110*/  F2FP.BF16.PACK_AB R7, R7, R17 ;  /* 0x000000110707723e */ /* 0x000fc600000010ff */
[----:B------:R-:W-:Y:S01]  /*c120*/  FADD.FTZ R3, R16, R3 ;  /* 0x0000000310037221 */ /* 0x000fe20000010000 */
[----:B---3--:R-:W-:-:S03]  /*c130*/  F2FP.BF16.PACK_AB R5, R18, R20 ;  /* 0x000000141205723e */ /* 0x008fc600000010ff */
[C---:B------:R-:W-:Y:S01]  /*c140*/  FADD.FTZ R3, R97.reuse, R3 ;  /* 0x0000000361037221 */ /* 0x040fe20000010000 */
[----:B------:R-:W-:-:S03]  /*c150*/  F2FP.BF16.PACK_AB R97, R97, R16 ;  /* 0x000000106161723e */ /* 0x000fc600000010ff */
[----:B------:R-:W-:-:S04]  /*c160*/  FADD.FTZ R3, R2, R3 ;  /* 0x0000000302037221 */ /* 0x000fc80000010000 */
[C---:B------:R-:W-:Y:S01]  /*c170*/  FADD.FTZ R200, R99.reuse, R3 ;  /* 0x0000000363c87221 */ /* 0x040fe20000010000 */
[----:B------:R-:W-:Y:S02]  /*c180*/  F2FP.BF16.PACK_AB R99, R99, R2 ;  /* 0x000000026363723e */ /* 0x000fe400000010ff */
[----:B------:R-:W1:Y:S04]  /*c190*/  LDSM.16.MT88.4 R20, [R168] ;  /* 0x00000000a814783b */ /* 0x000e680000004200 */
[----:B------:R-:W2:Y:S04]  /*c1a0*/  LDSM.16.MT88.4 R16, [R169] ;  /* 0x00000000a910783b */ /* 0x000ea80000004200 */
[----:B------:R-:W3:Y:S04]  /*c1b0*/  LDSM.16.MT88.4 R40, [R168+0x800] ;  /* 0x00080000a828783b */ /* 0x000ee80000004200 */
[----:B------:R-:W4:Y:S04]  /*c1c0*/  LDSM.16.MT88.4 R36, [R169+0x800] ;  /* 0x00080000a924783b */ /* 0x000f280000004200 */
[----:B------:R-:W2:Y:S04]  /*c1d0*/  LDSM.16.MT88.4 R48, [R172] ;  /* 0x00000000ac30783b */ /* 0x000ea80000004200 */
[----:B------:R-:W3:Y:S04]  /*c1e0*/  LDSM.16.MT88.4 R56, [R171] ;  /* 0x00000000ab38783b */ /* 0x000ee80000004200 */
[----:B------:R-:W3:Y:S04]  /*c1f0*/  LDSM.16.MT88.4 R60, [R168+0x2000] ;  /* 0x00200000a83c783b */ /* 0x000ee80000004200 */
[----:B------:R-:W3:Y:S04]  /*c200*/  LDSM.16.MT88.4 R52, [R172+0x800] ;  /* 0x00080000ac34783b */ /* 0x000ee80000004200 */
[----:B------:R-:W3:Y:S04]  /*c210*/  LDSM.16.MT88.4 R44, [R171+0x800] ;  /* 0x00080000ab2c783b */ /* 0x000ee80000004200 */
[----:B------:R-:W-:Y:S01]  /*c220*/  LDSM.16.MT88.4 R64, [R171+0x2000] ;  /* 0x00200000ab40783b */ /* 0x000fe20000004200 */
[C---:B-1----:R-:W-:Y:S03]  /*c230*/  HMMA.16816.F32.BF16 R32, R12.reuse, R20, RZ ;  /* 0x000000140c20723c */ /* 0x042fe600000418ff */
[----:B------:R-:W5:Y:S05]  /*c240*/  LDL R2, [R1+0x4] ;  /* 0x0000040001027983 */ /* 0x000f6a0000100800 */
[C---:B------:R-:W-:Y:S08]  /*c250*/  HMMA.16816.F32.BF16 R28, R12.reuse, R22, RZ ;  /* 0x000000160c1c723c */ /* 0x040ff000000418ff */
[C---:B--2---:R-:W-:Y:S08]  /*c260*/  HMMA.16816.F32.BF16 R24, R12.reuse, R16, RZ ;  /* 0x000000100c18723c */ /* 0x044ff000000418ff */
[----:B------:R-:W-:Y:S08]  /*c270*/  HMMA.16816.F32.BF16 R20, R12, R18, RZ ;  /* 0x000000120c14723c */ /* 0x000ff000000418ff */
[C---:B---3--:R-:W-:Y:S08]  /*c280*/  HMMA.16816.F32.BF16 R140, R8.reuse, R40, R32 ;  /* 0x00000028088c723c */ /* 0x048ff00000041820 */
[C---:B----4-:R-:W-:Y:S08]  /*c290*/  HMMA.16816.F32.BF16 R132, R8.reuse, R36, R24 ;  /* 0x000000240884723c */ /* 0x050ff00000041818 */
[----:B------:R-:W-:Y:S01]  /*c2a0*/  HMMA.16816.F32.BF16 R124, R8, R38, R20 ;  /* 0x00000026087c723c */ /* 0x000fe20000041814 */
[----:B------:R-:W1:Y:S07]  /*c2b0*/  LDSM.16.MT88.4 R36, [R168+0x2800] ;  /* 0x00280000a824783b */ /* 0x000e6e0000004200 */
[----:B------:R-:W-:Y:S08]  /*c2c0*/  HMMA.16816.F32.BF16 R16, R12, R48, RZ ;  /* 0x000000300c10723c */ /* 0x000ff000000418ff */
[----:B------:R-:W-:Y:S01]  /*c2d0*/  HMMA.16816.F32.BF16 R148, R8, R42, R28 ;  /* 0x0000002a0894723c */ /* 0x000fe2000004181c */
[----:B------:R-:W2:Y:S07]  /*c2e0*/  LDSM.16.MT88.4 R40, [R169+0x2000] ;  /* 0x00200000a928783b */ /* 0x000eae0000004200 */
[C---:B------:R-:W-:Y:S01]  /*c2f0*/  HMMA.16816.F32.BF16 R32, R12.reuse, R50, RZ ;  /* 0x000000320c20723c */ /* 0x040fe200000418ff */
[----:B------:R-:W3:Y:S07]  /*c300*/  LDSM.16.MT88.4 R48, [R172+0x2000] ;  /* 0x00200000ac30783b */ /* 0x000eee0000004200 */
[C---:B------:R-:W-:Y:S08]  /*c310*/  HMMA.16816.F32.BF16 R28, R12.reuse, R56, RZ ;  /* 0x000000380c1c723c */ /* 0x040ff000000418ff */
[C---:B------:R-:W-:Y:S01]  /*c320*/  HMMA.16816.F32.BF16 R24, R12.reuse, R58, RZ ;  /* 0x0000003a0c18723c */ /* 0x040fe200000418ff */
[----:B------:R-:W4:Y:S07]  /*c330*/  LDSM.16.MT88.4 R56, [R169+0x2800] ;  /* 0x00280000a938783b */ /* 0x000f2e0000004200 */
[----:B------:R-:W-:Y:S08]  /*c340*/  HMMA.16816.F32.BF16 R20, R12, R60, RZ ;  /* 0x0000003c0c14723c */ /* 0x000ff000000418ff */
[C---:B------:R-:W-:Y:S08]  /*c350*/  HMMA.16816.F32.BF16 R152, R8.reuse, R52, R16 ;  /* 0x000000340898723c */ /* 0x040ff00000041810 */
[C---:B------:R-:W-:Y:S01]  /*c360*/  HMMA.16816.F32.BF16 R128, R8.reuse, R54, R32 ;  /* 0x000000360880723c */ /* 0x040fe20000041820 */
[----:B------:R-:W3:Y:S07]  /*c370*/  LDSM.16.MT88.4 R52, [R172+0x2800] ;  /* 0x00280000ac34783b */ /* 0x000eee0000004200 */
[C---:B------:R-:W-:Y:S08]  /*c380*/  HMMA.16816.F32.BF16 R116, R8.reuse, R44, R28 ;  /* 0x0000002c0874723c */ /* 0x040ff0000004181c */
[----:B------:R-:W-:Y:S01]  /*c390*/  HMMA.16816.F32.BF16 R120, R8, R46, R24 ;  /* 0x0000002e0878723c */ /* 0x000fe20000041818 */
[----:B------:R-:W4:Y:S07]  /*c3a0*/  LDSM.16.MT88.4 R44, [R168+0x4000] ;  /* 0x00400000a82c783b */ /* 0x000f2e0000004200 */
[----:B------:R-:W-:Y:S01]  /*c3b0*/  HMMA.16816.F32.BF16 R16, R12, R62, RZ ;  /* 0x0000003e0c10723c */ /* 0x000fe200000418ff */
[----:B------:R-:W4:Y:S07]  /*c3c0*/  LDSM.16.MT88.4 R60, [R171+0x2800] ;  /* 0x00280000ab3c783b */ /* 0x000f2e0000004200 */
[----:B-1----:R-:W-:Y:S08]  /*c3d0*/  HMMA.16816.F32.BF16 R136, R8, R36, R20 ;  /* 0x000000240888723c */ /* 0x002ff00000041814 */
[C---:B--2---:R-:W-:Y:S08]  /*c3e0*/  HMMA.16816.F32.BF16 R28, R12.reuse, R42, RZ ;  /* 0x0000002a0c1c723c */ /* 0x044ff000000418ff */
[C---:B---3--:R-:W-:Y:S08]  /*c3f0*/  HMMA.16816.F32.BF16 R24, R12.reuse, R48, RZ ;  /* 0x000000300c18723c */ /* 0x048ff000000418ff */
[C---:B------:R-:W-:Y:S01]  /*c400*/  HMMA.16816.F32.BF16 R20, R12.reuse, R50, RZ ;  /* 0x000000320c14723c */ /* 0x040fe200000418ff */
[----:B------:R-:W1:Y:S07]  /*c410*/  LDSM.16.MT88.4 R48, [R169+0x4000] ;  /* 0x00400000a930783b */ /* 0x000e6e0000004200 */
[----:B------:R-:W-:Y:S01]  /*c420*/  HMMA.16816.F32.BF16 R32, R12, R40, RZ ;  /* 0x000000280c20723c */ /* 0x000fe200000418ff */
[----:B------:R-:W2:Y:S07]  /*c430*/  LDSM.16.MT88.4 R40, [R168+0x4800] ;  /* 0x00480000a828783b */ /* 0x000eae0000004200 */
[----:B------:R-:W-:Y:S01]  /*c440*/  HMMA.16816.F32.BF16 R144, R8, R38, R16 ;  /* 0x000000260890723c */ /* 0x000fe20000041810 */
[----:B------:R-:W3:Y:S07]  /*c450*/  LDSM.16.MT88.4 R36, [R169+0x4800] ;  /* 0x00480000a924783b */ /* 0x000eee0000004200 */
[----:B------:R-:W-:Y:S08]  /*c460*/  HMMA.16816.F32.BF16 R16, R12, R64, RZ ;  /* 0x000000400c10723c */ /* 0x000ff000000418ff */
[C---:B----4-:R-:W-:Y:S08]  /*c470*/  HMMA.16816.F32.BF16 R88, R8.reuse, R58, R28 ;  /* 0x0000003a0858723c */ /* 0x050ff0000004181c */
[----:B------:R-:W-:Y:S08]  /*c480*/  HMMA.16816.F32.BF16 R112, R8, R52, R24 ;  /* 0x000000340870723c */ /* 0x000ff00000041818 */
[C---:B------:R-:W-:Y:S08]  /*c490*/  HMMA.16816.F32.BF16 R28, R12.reuse, R44, RZ ;  /* 0x0000002c0c1c723c */ /* 0x040ff000000418ff */
[----:B------:R-:W-:Y:S01]  /*c4a0*/  HMMA.16816.F32.BF16 R24, R12, R46, RZ ;  /* 0x0000002e0c18723c */ /* 0x000fe200000418ff */
[----:B------:R-:W4:Y:S07]  /*c4b0*/  LDSM.16.MT88.4 R44, [R172+0x4000] ;  /* 0x00400000ac2c783b */ /* 0x000f2e0000004200 */
[C---:B------:R-:W-:Y:S08]  /*c4c0*/  HMMA.16816.F32.BF16 R80, R8.reuse, R60, R16 ;  /* 0x0000003c0850723c */ /* 0x040ff00000041810 */
[----:B------:R-:W-:Y:S08]  /*c4d0*/  HMMA.16816.F32.BF16 R84, R8, R54, R20 ;  /* 0x000000360854723c */ /* 0x000ff00000041814 */
[C---:B-1----:R-:W-:Y:S08]  /*c4e0*/  HMMA.16816.F32.BF16 R16, R12.reuse, R50, RZ ;  /* 0x000000320c10723c */ /* 0x042ff000000418ff */
[----:B------:R-:W-:Y:S08]  /*c4f0*/  HMMA.16816.F32.BF16 R20, R12, R48, RZ ;  /* 0x000000300c14723c */ /* 0x000ff000000418ff */
[C---:B--2---:R-:W-:Y:S01]  /*c500*/  HMMA.16816.F32.BF16 R76, R8.reuse, R40, R28 ;  /* 0x00000028084c723c */ /* 0x044fe2000004181c */
[----:B------:R-:W1:Y:S07]  /*c510*/  LDSM.16.MT88.4 R28, [R172+0x4800] ;  /* 0x00480000ac1c783b */ /* 0x000e6e0000004200 */
[----:B------:R-:W-:Y:S08]  /*c520*/  HMMA.16816.F32.BF16 R92, R8, R56, R32 ;  /* 0x00000038085c723c */ /* 0x000ff00000041820 */
[----:B------:R-:W-:Y:S08]  /*c530*/  HMMA.16816.F32.BF16 R32, R12, R66, RZ ;  /* 0x000000420c20723c */ /* 0x000ff000000418ff */
[C---:B---3--:R-:W-:Y:S08]  /*c540*/  HMMA.16816.F32.BF16 R48, R8.reuse, R38, R16 ;  /* 0x000000260830723c */ /* 0x048ff00000041810 */
[----:B------:R-:W-:Y:S01]  /*c550*/  HMMA.16816.F32.BF16 R56, R8, R36, R20 ;  /* 0x000000240838723c */ /* 0x000fe20000041814 */
[----:B------:R-:W2:Y:S07]  /*c560*/  LDSM.16.MT88.4 R20, [R171+0x4000] ;  /* 0x00400000ab14783b */ /* 0x000eae0000004200 */
[----:B----4-:R-:W-:Y:S08]  /*c570*/  HMMA.16816.F32.BF16 R16, R12, R44, RZ ;  /* 0x0000002c0c10723c */ /* 0x010ff000000418ff */
[----:B------:R-:W-:Y:S08]  /*c580*/  HMMA.16816.F32.BF16 R72, R8, R62, R32 ;  /* 0x0000003e0848723c */ /* 0x000ff00000041820 */
[----:B------:R-:W-:Y:S08]  /*c590*/  HMMA.16816.F32.BF16 R32, R12, R46, RZ ;  /* 0x0000002e0c20723c */ /* 0x000ff000000418ff */
[C---:B-1----:R-:W-:Y:S01]  /*c5a0*/  HMMA.16816.F32.BF16 R44, R8.reuse, R28, R16 ;  /* 0x0000001c082c723c */ /* 0x042fe20000041810 */
[----:B------:R-:W1:Y:S07]  /*c5b0*/  LDSM.16.MT88.4 R16, [R171+0x4800] ;  /* 0x00480000ab10783b */ /* 0x000e6e0000004200 */
[----:B------:R-:W-:Y:S08]  /*c5c0*/  HMMA.16816.F32.BF16 R68, R8, R42, R24 ;  /* 0x0000002a0844723c */ /* 0x000ff00000041818 */
[C---:B--2---:R-:W-:Y:S08]  /*c5d0*/  HMMA.16816.F32.BF16 R24, R12.reuse, R20, RZ ;  /* 0x000000140c18723c */ /* 0x044ff000000418ff */
[----:B------:R-:W-:Y:S08]  /*c5e0*/  HMMA.16816.F32.BF16 R12, R12, R22, RZ ;  /* 0x000000160c0c723c */ /* 0x000ff000000418ff */
[C---:B------:R-:W-:Y:S08]  /*c5f0*/  HMMA.16816.F32.BF16 R32, R8.reuse, R30, R32 ;  /* 0x0000001e0820723c */ /* 0x040ff00000041820 */
[C---:B-1----:R-:W-:Y:S08]  /*c600*/  HMMA.16816.F32.BF16 R24, R8.reuse, R16, R24 ;  /* 0x000000100818723c */ /* 0x042ff00000041818 */
[----:B------:R-:W-:Y:S01]  /*c610*/  HMMA.16816.F32.BF16 R16, R8, R18, R12 ;  /* 0x000000120810723c */ /* 0x000fe2000004180c */
[----:B------:R-:W1:Y:S04]  /*c620*/  LDSM.16.MT88.4 R12, [R168+0x1000] ;  /* 0x00100000a80c783b */ /* 0x000e680000004200 */
[----:B------:R-:W2:Y:S03]  /*c630*/  LDSM.16.MT88.4 R8, [R169+0x1000] ;  /* 0x00100000a908783b */ /* 0x000ea60000004200 */
        /* <DEDUP_REMOVED lines=8> */
[----:B------:R-:W1:Y:S04]  /*c6c0*/  LDSM.16.MT88.4 R12, [R168+0x3000] ;  /* 0x00300000a80c783b */ /* 0x000e680000004200 */
[----:B------:R-:W-:Y:S03]  /*c6d0*/  LDSM.16.MT88.4 R128, [R169+0x1800] ;  /* 0x00180000a980783b */ /* 0x000fe60000004200 */
[C---:B--2---:R-:W-:Y:S08]  /*c6e0*/  HMMA.16816.F32.BF16 R116, R4.reuse, R8, R116 ;  /* 0x000000080474723c */ /* 0x044ff00000041874 */
[C---:B------:R-:W-:Y:S01]  /*c6f0*/  HMMA.16816.F32.BF16 R40, R4.reuse, R10, R120 ;  /* 0x0000000a0428723c */ /* 0x040fe20000041878 */
[----:B------:R-:W2:Y:S04]  /*c700*/  LDSM.16.MT88.4 R8, [R169+0x3000] ;  /* 0x00300000a908783b */ /* 0x000ea80000004200 */
[----:B------:R-:W-:Y:S03]  /*c710*/  LDSM.16.MT88.4 R120, [R172+0x1800] ;  /* 0x00180000ac78783b */ /* 0x000fe60000004200 */
[C---:B-1----:R-:W-:Y:S01]  /*c720*/  HMMA.16816.F32.BF16 R52, R4.reuse, R12, R136 ;  /* 0x0000000c0434723c */ /* 0x042fe20000041888 */
[----:B------:R-:W-:Y:S07]  /*c730*/  LDSM.16.MT88.4 R136, [R168+0x1800] ;  /* 0x00180000a888783b */ /* 0x000fee0000004200 */
[C---:B------:R-:W-:Y:S01]  /*c740*/  HMMA.16816.F32.BF16 R144, R4.reuse, R14, R144 ;  /* 0x0000000e0490723c */ /* 0x040fe20000041890 */
[----:B------:R-:W1:Y:S07]  /*c750*/  LDSM.16.MT88.4 R12, [R172+0x3000] ;  /* 0x00300000ac0c783b */ /* 0x000e6e0000004200 */
[C---:B--2---:R-:W-:Y:S08]  /*c760*/  HMMA.16816.F32.BF16 R60, R4.reuse, R8, R92 ;  /* 0x00000008043c723c */ /* 0x044ff0000004185c */
[C---:B------:R-:W-:Y:S01]  /*c770*/  HMMA.16816.F32.BF16 R64, R4.reuse, R10, R88 ;  /* 0x0000000a0440723c */ /* 0x040fe20000041858 */
[----:B------:R-:W2:Y:S07]  /*c780*/  LDSM.16.MT88.4 R8, [R171+0x3000] ;  /* 0x00300000ab08783b */ /* 0x000eae0000004200 */
[C---:B-1----:R-:W-:Y:S01]  /*c790*/  HMMA.16816.F32.BF16 R156, R4.reuse, R12, R112 ;  /* 0x0000000c049c723c */ /* 0x042fe20000041870 */
[----:B------:R-:W-:Y:S07]  /*c7a0*/  LDSM.16.MT88.4 R112, [R171+0x1800] ;  /* 0x00180000ab70783b */ /* 0x000fee0000004200 */
        /* <DEDUP_REMOVED lines=8> */
[C---:B--2---:R-:W-:Y:S01]  /*c830*/  HMMA.16816.F32.BF16 R76, R4.reuse, R8, R56 ;  /* 0x00000008044c723c */ /* 0x044fe20000041838 */
[----:B------:R-:W-:Y:S07]  /*c840*/  LDSM.16.MT88.4 R56, [R172+0x3800] ;  /* 0x00380000ac38783b */ /* 0x000fee0000004200 */
[C---:B------:R-:W-:Y:S01]  /*c850*/  HMMA.16816.F32.BF16 R84, R4.reuse, R10, R48 ;  /* 0x0000000a0454723c */ /* 0x040fe20000041830 */
[----:B------:R-:W2:Y:S04]  /*c860*/  LDSM.16.MT88.4 R8, [R171+0x5000] ;  /* 0x00500000ab08783b */ /* 0x000ea80000004200 */
[----:B------:R-:W3:Y:S03]  /*c870*/  LDSM.16.MT88.4 R48, [R169+0x3800] ;  /* 0x00380000a930783b */ /* 0x000ee60000004200 */
[----:B-1----:R-:W-:Y:S08]  /*c880*/  HMMA.16816.F32.BF16 R148, R4, R12, R44 ;  /* 0x0000000c0494723c */ /* 0x002ff0000004182c */
[----:B------:R-:W-:Y:S08]  /*c890*/  HMMA.16816.F32.BF16 R116, R96, R112, R116 ;  /* 0x000000706074723c */ /* 0x000ff00000041874 */
[----:B--2---:R-:W-:Y:S01]  /*c8a0*/  HMMA.16816.F32.BF16 R24, R4, R8, R24 ;  /* 0x000000080418723c */ /* 0x004fe20000041818 */
[----:B------:R-:W2:Y:S04]  /*c8b0*/  LDL R9, [R1+0x64] ;  /* 0x0000640001097983 */ /* 0x000ea80000100800 */
[----:B------:R-:W2:Y:S03]  /*c8c0*/  LDL R8, [R1+0x58] ;  /* 0x0000580001087983 */ /* 0x000ea60000100800 */
[C---:B---3--:R-:W-:Y:S08]  /*c8d0*/  HMMA.16816.F32.BF16 R44, R96.reuse, R48, R60 ;  /* 0x00000030602c723c */ /* 0x048ff0000004183c */
[----:B------:R-:W-:Y:S01]  /*c8e0*/  HMMA.16816.F32.BF16 R48, R96, R50, R64 ;  /* 0x000000326030723c */ /* 0x000fe20000041840 */
[----:B------:R-:W1:Y:S07]  /*c8f0*/  LDSM.16.MT88.4 R64, [R171+0x3800] ;  /* 0x00380000ab40783b */ /* 0x000e6e0000004200 */
[C---:B------:R-:W-:Y:S08]  /*c900*/  HMMA.16816.F32.BF16 R32, R4.reuse, R14, R32 ;  /* 0x0000000e0420723c */ /* 0x040ff00000041820 */
[----:B------:R-:W-:Y:S01]  /*c910*/  HMMA.16816.F32.BF16 R16, R4, R10, R16 ;  /* 0x0000000a0410723c */ /* 0x000fe20000041810 */
[----:B------:R-:W-:Y:S07]  /*c920*/  LDSM.16.MT88.4 R4, [R171+0x5800] ;  /* 0x00580000ab04783b */ /* 0x000fee0000004200 */
[C---:B-1----:R-:W-:Y:S01]  /*c930*/  HMMA.16816.F32.BF16 R60, R96.reuse, R64, R80 ;  /* 0x00000040603c723c */ /* 0x042fe20000041850 */
[----:B------:R-:W-:Y:S07]  /*c940*/  LDSM.16.MT88.4 R80, [R169+0x5800] ;  /* 0x00580000a950783b */ /* 0x000fee0000004200 */
[C---:B------:R-:W-:Y:S01]  /*c950*/  HMMA.16816.F32.BF16 R64, R96.reuse, R66, R72 ;  /* 0x000000426040723c */ /* 0x040fe20000041848 */
[----:B------:R-:W1:Y:S07]  /*c960*/  LDSM.16.MT88.4 R72, [R168+0x5800] ;  /* 0x00580000a848783b */ /* 0x000e6e0000004200 */
[----:B------:R-:W-:Y:S01]  /*c970*/  HMMA.16816.F32.BF16 R112, R96, R114, R40 ;  /* 0x000000726070723c */ /* 0x000fe20000041828 */
[----:B------:R-:W3:Y:S01]  /*c980*/  LDSM.16.MT88.4 R40, [R168+0x3800] ;  /* 0x00380000a828783b */ /* 0x000ee20000004200 */
[----:B------:R-:W-:-:S05]  /*c990*/  IMAD.MOV.U32 R100, RZ, RZ, 0x1 ;  /* 0x00000001ff647424 */ /* 0x000fca00078e00ff */
[----:B------:R-:W-:Y:S01]  /*c9a0*/  ISETP.NE.AND P0, PT, R100, c[0x0][0x2c4], PT ;  /* 0x0000b10064007a0c */ /* 0x000fe20003f05270 */
[C---:B-1----:R-:W-:Y:S08]  /*c9b0*/  HMMA.16816.F32.BF16 R68, R96.reuse, R72, R152 ;  /* 0x000000486044723c */ /* 0x042ff00000041898 */
[----:B------:R-:W-:Y:S01]  /*c9c0*/  HMMA.16816.F32.BF16 R72, R96, R74, R88 ;  /* 0x0000004a6048723c */ /* 0x000fe20000041858 */
[----:B------:R-:W1:Y:S01]  /*c9d0*/  LDSM.16.MT88.4 R88, [R172+0x5800] ;  /* 0x00580000ac58783b */ /* 0x000e620000004200 */
[----:B-----5:R-:W-:Y:S01]  /*c9e0*/  IMAD.SHL.U32 R2, R2, 0x80, RZ ;  /* 0x0000008002027824 */ /* 0x020fe200078e00ff */
[----:B------:R-:W-:-:S03]  /*c9f0*/  ISETP.LE.AND P1, PT, R100, c[0x0][0x32c], PT ;  /* 0x0000cb0064007a0c */ /* 0x000fc60003f23270 */
[----:B------:R-:W-:Y:S02]  /*ca00*/  @P0 IMAD.HI.U32 R3, R2, c[0x0][0x2c8], RZ ;  /* 0x0000b20002030a27 */ /* 0x000fe400078e00ff */
[----:B------:R-:W-:Y:S02]  /*ca10*/  HMMA.16816.F32.BF16 R124, R96, R120, R124 ;  /* 0x00000078607c723c */ /* 0x000fe4000004187c */
[----:B------:R-:W-:Y:S01]  /*ca20*/  IMAD.MOV.U32 R0, RZ, RZ, R2 ;  /* 0x000000ffff007224 */ /* 0x000fe200078e0002 */
[----:B------:R-:W-:-:S05]  /*ca30*/  @P0 SHF.R.U32.HI R0, RZ, c[0x0][0x2cc], R3 ;  /* 0x0000b300ff000a19 */ /* 0x000fca0000011603 */
[----:B------:R-:W-:Y:S01]  /*ca40*/  HMMA.16816.F32.BF16 R120, R96, R122, R36 ;  /* 0x0000007a6078723c */ /* 0x000fe20000041824 */
[----:B------:R-:W-:-:S07]  /*ca50*/  IADD3 R196, R196, -0x2, RZ ;  /* 0xfffffffec4c47810 */ /* 0x000fce0007ffe0ff */
[C---:B---3--:R-:W-:Y:S08]  /*ca60*/  HMMA.16816.F32.BF16 R36, R96.reuse, R40, R52 ;  /* 0x000000286024723c */ /* 0x048ff00000041834 */
        /* <DEDUP_REMOVED lines=8> */
[C---:B------:R-:W-:Y:S08]  /*caf0*/  HMMA.16816.F32.BF16 R128, R96.reuse, R130, R28 ;  /* 0x000000826080723c */ /* 0x040ff0000004181c */
[C---:B------:R-:W-:Y:S08]  /*cb00*/  HMMA.16816.F32.BF16 R40, R96.reuse, R42, R144 ;  /* 0x0000002a6028723c */ /* 0x040ff00000041890 */
[C---:B------:R-:W-:Y:S08]  /*cb10*/  HMMA.16816.F32.BF16 R88, R96.reuse, R90, R32 ;  /* 0x0000005a6058723c */ /* 0x040ff00000041820 */
[C---:B------:R-:W-:Y:S08]  /*cb20*/  HMMA.16816.F32.BF16 R92, R96.reuse, R4, R24 ;  /* 0x00000004605c723c */ /* 0x040ff00000041818 */
[----:B------:R-:W-:Y:S01]  /*cb30*/  HMMA.16816.F32.BF16 R96, R96, R6, R16 ;  /* 0x000000066060723c */ /* 0x000fe20000041810 */
[----:B--2---:R-:W-:-:S04]  /*cb40*/  IADD3 R3, -R8, R9, R0 ;  /* 0x0000000908037210 */ /* 0x004fc80007ffe100 */
[----:B------:R-:W-:Y:S01]  /*cb50*/  IADD3 R0, R3, c[0x0][0x328], RZ ;  /* 0x0000ca0003007a10 */ /* 0x000fe20007ffe0ff */
[----:B------:R-:W-:Y:S05]  /*cb60*/  @!P1 BRA `(.L_x_780) ;  /* 0x0000011000009947 */ /* 0x000fea0003800000 */
[C---:B------:R-:W-:Y:S01]  /*cb70*/  ISETP.GT.AND P0, PT, R3.reuse, RZ, PT ;  /* 0x000000ff0300720c */ /* 0x040fe20003f04270 */
[----:B------:R-:W-:Y:S01]  /*cb80*/  BSSY B0, `(.L_x_781) ;  /* 0x000000c000007945 */ /* 0x000fe20003800000 */
[----:B------:R-:W-:-:S11]  /*cb90*/  IADD3 R4, R3, -0x1, RZ ;  /* 0xffffffff03047810 */ /* 0x000fd60007ffe0ff */
[----:B------:R-:W-:Y:S05]  /*cba0*/  @P0 BRA `(.L_x_782) ;  /* 0x0000006000000947 */ /* 0x000fea0003800000 */
[----:B------:R-:W-:Y:S01]  /*cbb0*/  ISETP.NE.AND P0, PT, R100, c[0x0][0x32c], PT ;  /* 0x0000cb0064007a0c */ /* 0x000fe20003f05270 */
[----:B------:R-:W-:-:S12]  /*cbc0*/  IMAD.MOV R3, RZ, RZ, -R3 ;  /* 0x000000ffff037224 */ /* 0x000fd800078e0a03 */
[----:B------:R-:W-:-:S05]  /*cbd0*/  @P0 IMAD.HI.U32 R4, R3, c[0x0][0x330], RZ ;  /* 0x0000cc0003040a27 */ /* 0x000fca00078e00ff */
[----:B------:R-:W-:-:S04]  /*cbe0*/  @P0 SHF.R.U32.HI R3, RZ, c[0x0][0x334], R4 ;  /* 0x0000cd00ff030a19 */ /* 0x000fc80000011604 */
[----:B------:R-:W-:Y:S01]  /*cbf0*/  LOP3.LUT R4, RZ, R3, RZ, 0x33, !PT ;  /* 0x00000003ff047212 */ /* 0x000fe200078e33ff */
[----:B------:R-:W-:Y:S05]  /*cc00*/  BRA `(.L_x_783) ;  /* 0x0000003000007947 */ /* 0x000fea0003800000 */
.L_x_782:
[----:B------:R-:W-:-:S13]  /*cc10*/  ISETP.NE.AND P0, PT, R100, c[0x0][0x32c], PT ;  /* 0x0000cb0064007a0c */ /* 0x000fda0003f05270 */
[----:B------:R-:W-:-:S05]  /*cc20*/  @P0 IMAD.HI.U32 R3, R4, c[0x0][0x330], RZ ;  /* 0x0000cc0004030a27 */ /* 0x000fca00078e00ff */
[----:B------:R-:W-:Y:S02]  /*cc30*/  @P0 SHF.R.U32.HI R4, RZ, c[0x0][0x334], R3 ;  /* 0x0000cd00ff040a19 */ /* 0x000fe40000011603 */
.L_x_783:
[----:B------:R-:W-:Y:S05]  /*cc40*/  BSYNC B0 ;  /* 0x0000000000007941 */ /* 0x000fea0003800000 */
.L_x_781:
[----:B------:R-:W-:-:S05]  /*cc50*/  MOV R3, c[0x0][0x32c] ;  /* 0x0000cb0000037a02 */ /* 0x000fca0000000f00 */
[----:B------:R-:W-:-:S05]  /*cc60*/  IMAD R4, R4, R3, c[0x0][0x32c] ;  /* 0x0000cb0004047624 */ /* 0x000fca00078e0203 */
[----:B------:R-:W-:-:S04]  /*cc70*/  IMNMX R0, R0, R4, PT ;  /* 0x0000000400007217 */ /* 0x000fc80003800200 */
.L_x_780:
[----:B------:R-:W-:-:S04]  /*cc80*/  SHF.R.S32.HI R3, RZ, 0x1f, R0 ;  /* 0x0000001fff037819 */ /* 0x000fc80000011400 */
[----:B------:R-:W-:-:S04]  /*cc90*/  LEA.HI R0, R3, R0, RZ, 0x6 ;  /* 0x0000000003007211 */ /* 0x000fc800078f30ff */
[----:B------:R-:W-:-:S04]  /*cca0*/  SHF.R.S32.HI R0, RZ, 0x6, R0 ;  /* 0x00000006ff007819 */ /* 0x000fc80000011400 */
[----:B------:R-:W-:-:S04]  /*ccb0*/  IMNMX R195, R217, R0, !PT ;  /* 0x00000000d9c37217 */ /* 0x000fc80007800200 */
[----:B------:R-:W-:-:S13]  /*ccc0*/  ISETP.GE.AND P0, PT, R196, R195, PT ;  /* 0x000000c3c400720c */ /* 0x000fda0003f06270 */
[----:B------:R-:W-:Y:S05]  /*ccd0*/  @!P0 BRA `(.L_x_784) ;  /* 0x0000382000008947 */ /* 0x000fea0003800000 */
.L_x_805:
        /* <DEDUP_REMOVED lines=15> */
[----:B------:R-:W-:-:S05]  /*cdd0*/  @P0 BRA `(.L_x_786) ;  /* 0x0000039000000947 */ /* 0x000fca0003800000 */
[----:B------:R-:W-:Y:S01]  /*cde0*/  IMAD.WIDE.U32 R2, R198, c[0x0][0x208], RZ ;  /* 0x00008200c6027a25 */ /* 0x000fe200078e00ff */
[----:B------:R-:W-:Y:S05]  /*cdf0*/  SHF.R.S32.HI R0, RZ, 0x1f, R198 ;  /* 0x0000001fff007819 */ /* 0x000fea00000114c6 */
[----:B------:R-:W-:Y:S04]  /*ce00*/  IMAD R0, R0, c[0x0][0x208], RZ ;  /* 0x0000820000007a24 */ /* 0x000fe800078e02ff */
[----:B------:R-:W-:Y:S05]  /*ce10*/  IMAD R0, R198, c[0x0][0x20c], R0 ;  /* 0x00008300c6007a24 */ /* 0x000fea00078e0200 */
[----:B------:R-:W-:Y:S02]  /*ce20*/  IADD3 R3, R3, R0, RZ ;  /* 0x0000000003037210 */ /* 0x000fe40007ffe0ff */
[----:B------:R-:W-:Y:S03]  /*ce30*/  SHF.R.S32.HI R0, RZ, 0x1f, R197 ;  /* 0x0000001fff007819 */ /* 0x000fe600000114c5 */
[C---:B------:R-:W-:Y:S04]  /*ce40*/  IMAD.WIDE.U32 R2, R197.reuse, c[0x0][0x218], R2 ;  /* 0x00008600c5027a25 */ /* 0x040fe800078e0002 */
[----:B------:R-:W-:Y:S01]  /*ce50*/  IMAD R5, R0, c[0x0][0x218], RZ ;  /* 0x0000860000057a24 */ /* 0x000fe200078e02ff */
[----:B------:R-:W-:Y:S03]  /*ce60*/  IADD3 R0, P0, R224, R2, RZ ;  /* 0x00000002e0007210 */ /* 0x000fe60007f1e0ff */
[----:B------:R-:W-:Y:S05]  /*ce70*/  IMAD R5, R197, c[0x0][0x21c], R5 ;  /* 0x00008700c5057a24 */ /* 0x000fea00078e0205 */
[----:B------:R-:W-:Y:S02]  /*ce80*/  IADD3.X R5, R226, R3, R5, P0, !PT ;  /* 0x00000003e2057210 */ /* 0x000fe400007fe405 */
[C---:B------:R-:W-:Y:S04]  /*ce90*/  LEA R7, P0, R0.reuse, c[0x0][0x1f8], 0x1 ;  /* 0x00007e0000077a11 */ /* 0x040fe800078008ff */
[----:B------:R-:W-:Y:S01]  /*cea0*/  LEA.HI.X R5, R0, c[0x0][0x1fc], R5, 0x1, P0 ;  /* 0x00007f0000057a11 */ /* 0x000fe200000f0c05 */
[----:B------:R-:W-:-:S06]  /*ceb0*/  BRA.DIV ~URZ, `(.L_x_787) ;  /* 0x0000f9427f007947 */ /* 0x000fcc000b800000 */
[----:B------:R4:W3:Y:S02]  /*cec0*/  SHFL.IDX PT, R4, R5, RZ, 0x181f ;  /* 0x00181fff05047589 */ /* 0x0008e400000e0000 */
.L_x_921:
[----:B------:R-:W-:-:S05]  /*ced0*/  BRA.DIV ~URZ, `(.L_x_788) ;  /* 0x0000f9927f007947 */ /* 0x000fca000b800000 */
[----:B------:R4:W5:Y:S01]  /*cee0*/  LDL R14, [R1+0x104] ;  /* 0x00010400010e7983 */ /* 0x0009620000100800 */
[C---:B------:R-:W-:Y:S01]  /*cef0*/  IMAD.SHL.U32 R13, R199.reuse, 0x2, RZ ;  /* 0x00000002c70d7824 */ /* 0x040fe200078e00ff */
[----:B------:R-:W-:Y:S01]  /*cf00*/  SHF.L.U64.HI R21, R199, 0x1, R208 ;  /* 0x00000001c7157819 */ /* 0x000fe200000102d0 */
[C---:B------:R-:W-:Y:S01]  /*cf10*/  IMAD.SHL.U32 R6, R206.reuse, 0x2, RZ ;  /* 0x00000002ce067824 */ /* 0x040fe200078e00ff */
[----:B------:R-:W3:Y:S01]  /*cf20*/  SHFL.IDX PT, R0, R7, RZ, 0x181f ;  /* 0x00181fff07007589 */ /* 0x000ee200000e0000 */
[----:B------:R-:W-:Y:S01]  /*cf30*/  SHF.L.U64.HI R12, R206, 0x1, R219 ;  /* 0x00000001ce0c7819 */ /* 0x000fe200000102db */
[C---:B------:R-:W-:Y:S01]  /*cf40*/  IMAD.SHL.U32 R15, R205.reuse, 0x2, RZ ;  /* 0x00000002cd0f7824 */ /* 0x040fe200078e00ff */
[----:B------:R-:W-:Y:S02]  /*cf50*/  SHF.L.U64.HI R20, R205, 0x1, R218 ;  /* 0x00000001cd147819 */ /* 0x000fe400000102da */
[----:B---3--:R-:W-:Y:S05]  /*cf60*/  IADD3 R2, P0, R0, R13, RZ ;  /* 0x0000000d00027210 */ /* 0x008fea0007f1e0ff */
[----:B------:R-:W-:Y:S05]  /*cf70*/  IMAD.X R3, R4, 0x1, R21, P0 ;  /* 0x0000000104037824 */ /* 0x000fea00000e0615 */
[----:B------:R-:W-:Y:S01]  /*cf80*/  @!PT LDS RZ, [RZ] ;  /* 0x00000000fffff984 */ /* 0x000fe20000000800 */
[----:B------:R-:W-:Y:S01]  /*cf90*/  @!PT LDS RZ, [RZ] ;  /* 0x00000000fffff984 */ /* 0x000fe20000000800 */
[----:B------:R3:W-:Y:S02]  /*cfa0*/  LDGSTS.E.BYPASS.LTC128B.128 [R190+0x100], [R2.64], !P5 ;  /* 0x0010000002be7fae */ /* 0x0007e4000e901d4a */
[----:B---3--:R-:W-:Y:S05]  /*cfb0*/  IADD3 R2, P0, R0, R6, RZ ;  /* 0x0000000600027210 */ /* 0x008fea0007f1e0ff */
[----:B------:R-:W-:Y:S05]  /*cfc0*/  IMAD.X R3, R4, 0x1, R12, P0 ;  /* 0x0000000104037824 */ /* 0x000fea00000e060c */
[----:B------:R3:W-:Y:S02]  /*cfd0*/  LDGSTS.E.BYPASS.LTC128B.128 [R190+0x2100], [R2.64], !P4 ;  /* 0x0210000002be7fae */ /* 0x0007e4000e101d4a */
[----:B---3--:R-:W-:Y:S02]  /*cfe0*/  IADD3 R2, P0, R0, R15, RZ ;  /* 0x0000000f00027210 */ /* 0x008fe40007f1e0ff */
[----:B------:R-:W3:Y:S03]  /*cff0*/  SHFL.IDX PT, R0, R7, 0x1, 0x181f ;  /* 0x00381f0007007f89 */ /* 0x000ee600000e0000 */
[----:B------:R-:W-:Y:S02]  /*d000*/  IMAD.X R3, R4, 0x1, R20, P0 ;  /* 0x0000000104037824 */ /* 0x000fe400000e0614 */
[----:B------:R2:W1:Y:S04]  /*d010*/  SHFL.IDX PT, R4, R5, 0x1, 0x181f ;  /* 0x00381f0005047f89 */ /* 0x00046800000e0000 */
[----:B------:R4:W-:Y:S02]  /*d020*/  LDGSTS.E.BYPASS.LTC128B.128 [R190+0x4100], [R2.64], !P6 ;  /* 0x0410000002be7fae */ /* 0x0009e4000f101d4a */
[----:B--2-4-:R-:W-:Y:S04]  /*d030*/  SEL R5, RZ, 0x10, P4 ;  /* 0x00000010ff057807 */ /* 0x014fe80002000000 */
.L_x_922:
[C---:B---3--:R-:W-:Y:S02]  /*d040*/  ISETP.NE.U32.AND P2, PT, R5.reuse, RZ, PT ;  /* 0x000000ff0500720c */ /* 0x048fe40003f45070 */
[----:B------:R-:W-:Y:S02]  /*d050*/  IADD3 R5, -R5, 0x10, RZ ;  /* 0x0000001005057810 */ /* 0x000fe40007ffe1ff */
[----:B-----5:R-:W-:Y:S02]  /*d060*/  IADD3 R2, -R14, 0x10, RZ ;  /* 0x000000100e027810 */ /* 0x020fe40007ffe1ff */
[----:B------:R-:W-:Y:S02]  /*d070*/  LOP3.LUT R5, R5, 0xf, RZ, 0xc0, !PT ;  /* 0x0000000f05057812 */ /* 0x000fe400078ec0ff */
[----:B------:R-:W-:Y:S02]  /*d080*/  LOP3.LUT R2, R2, 0xf, RZ, 0xc0, !PT ;  /* 0x0000000f02027812 */ /* 0x000fe400078ec0ff */
[----:B------:R-:W-:Y:S04]  /*d090*/  IADD3 R6, P1, P0, R5, R0, R6 ;  /* 0x0000000005067210 */ /* 0x000fe8000783e006 */
[----:B-1----:R-:W-:Y:S02]  /*d0a0*/  IADD3.X R7, RZ, R4, R12, P1, P0 ;  /* 0x00000004ff077210 */ /* 0x002fe40000fe040c */
[----:B------:R-:W-:Y:S05]  /*d0b0*/  IADD3 R12, P0, R0, R13, RZ ;  /* 0x0000000d000c7210 */ /* 0x000fea0007f1e0ff */
[----:B------:R-:W-:Y:S01]  /*d0c0*/  IMAD.X R13, R4, 0x1, R21, P0 ;  /* 0x00000001040d7824 */ /* 0x000fe200000e0615 */
[----:B------:R-:W-:Y:S04]  /*d0d0*/  IADD3 R2, P1, P0, R2, R0, R15 ;  /* 0x0000000002027210 */ /* 0x000fe8000783e00f */
[----:B------:R-:W-:Y:S01]  /*d0e0*/  @!PT LDS RZ, [RZ] ;  /* 0x00000000fffff984 */ /* 0x000fe20000000800 */
[----:B------:R-:W-:Y:S01]  /*d0f0*/  @!PT LDS RZ, [RZ] ;  /* 0x00000000fffff984 */ /* 0x000fe20000000800 */
[----:B------:R-:W-:Y:S01]  /*d100*/  @!PT LDS RZ, [RZ] ;  /* 0x00000000fffff984 */ /* 0x000fe20000000800 */
[----:B------:R1:W-:Y:S01]  /*d110*/  LDGSTS.E.BYPASS.LTC128B.128 [R190+0x1100], [R12.64], !P5 ;  /* 0x011000000cbe7fae */ /* 0x0003e2000e901d4a */
[----:B------:R-:W-:Y:S02]  /*d120*/  IADD3.X R3, RZ, R4, R20, P1, P0 ;  /* 0x00000004ff037210 */ /* 0x000fe40000fe0414 */
[----:B------:R-:W-:Y:S01]  /*d130*/  ISETP.NE.U32.AND P0, PT, R14, RZ, PT ;  /* 0x000000ff0e00720c */ /* 0x000fe20003f05070 */
[----:B------:R1:W-:Y:S11]  /*d140*/  LDGSTS.E.BYPASS.LTC128B.128.ZFILL [R190+0x3100], [R6.64], P2 ;  /* 0x0310000006be7fae */ /* 0x0003f60009141d4a */
[----:B------:R-:W-:Y:S01]  /*d150*/  @!UPT UIADD3 URZ, URZ, URZ, URZ ;  /* 0x0000003f3f3ff290 */ /* 0x000fe2000fffe03f */
[----:B------:R1:W-:Y:S02]  /*d160*/  LDGSTS.E.BYPASS.LTC128B.128.ZFILL [R190+0x5100], [R2.64], P0 ;  /* 0x0510000002be7fae */ /* 0x0003e40008141d4a */
.L_x_786:
[----:B------:R-:W-:Y:S05]  /*d170*/  BSYNC B0 ;  /* 0x0000000000007941 */ /* 0x000fea0003800000 */
.L_x_785:
        /* <DEDUP_REMOVED lines=62> */
[----:B------:R-:W2:Y:S06]  /*d560*/  LDSM.16.M88.4 R144, [R184] ;  /* 0x00000000b890783b */ /* 0x000eac0000000200 */
        /* <DEDUP_REMOVED lines=91> */
[----:B------:R-:W-:Y:S02]  /*db20*/  IMAD.MOV.U32 R0, RZ, RZ, 0x1 ;  /* 0x00000001ff007424 */ /* 0x000fe400078e00ff */
[----:B------:R-:W-:Y:S02]  /*db30*/  IMAD.MOV.U32 R197, RZ, RZ, RZ ;  /* 0x000000ffffc57224 */ /* 0x000fe400078e00ff */
[----:B------:R-:W-:Y:S01]  /*db40*/  IMAD R2, R196, 0x40, R227 ;  /* 0x00000040c4027824 */ /* 0x000fe200078e02e3 */
[----:B------:R-:W-:Y:S04]  /*db50*/  ISETP.NE.AND P0, PT, R0, c[0x0][0x2b8], PT ;  /* 0x0000ae0000007a0c */ /* 0x000fe80003f05270 */
[----:B------:R-:W-:Y:S05]  /*db60*/  IADD3 R2, R2, -0x40, R207 ;  /* 0xffffffc002027810 */ /* 0x000fea0007ffe0cf */
[--C-:B------:R-:W-:Y:S04]  /*db70*/  IMAD.MOV.U32 R0, RZ, RZ, R2.reuse ;  /* 0x000000ffff007224 */ /* 0x100fe800078e0002 */
[----:B------:R-:W-:Y:S05]  /*db80*/  @P0 IMAD.HI.U32 R3, R2, c[0x0][0x2bc], RZ ;  /* 0x0000af0002030a27 */ /* 0x000fea00078e00ff */
[----:B------:R-:W-:Y:S04]  /*db90*/  @P0 SHF.R.U32.HI R0, RZ, c[0x0][0x2c0], R3 ;  /* 0x0000b000ff000a19 */ /* 0x000fe80000011603 */
[C---:B------:R-:W-:Y:S02]  /*dba0*/  IADD3 R100, -R0.reuse, RZ, RZ ;  /* 0x000000ff00647210 */ /* 0x040fe40007ffe1ff */
[----:B------:R-:W-:Y:S03]  /*dbb0*/  @!P3 IADD3 R3, P0, R0, R230, RZ ;  /* 0x000000e60003b210 */ /* 0x000fe60007f1e0ff */
[----:B------:R-:W-:Y:S01]  /*dbc0*/  IMAD R198, R100, c[0x0][0x2b8], R2 ;  /* 0x0000ae0064c67a24 */ /* 0x000fe200078e0202 */
[----:B------:R-:W-:Y:S02]  /*dbd0*/  @!P3 LEA.HI.X.SX32 R0, R0, R233, 0x1, P0 ;  /* 0x000000e90000b211 */ /* 0x000fe400000f0eff */
[C---:B------:R-:W-:Y:S04]  /*dbe0*/  @!P3 LEA R2, P0, R3.reuse, c[0x0][0x2a0], 0x2 ;  /* 0x0000a8000302ba11 */ /* 0x040fe800078010ff */
[----:B------:R-:W-:Y:S02]  /*dbf0*/  @!P3 LEA.HI.X R3, R3, c[0x0][0x2a4], R0, 0x2, P0 ;  /* 0x0000a9000303ba11 */ /* 0x000fe400000f1400 */
[----:B------:R-:W-:Y:S03]  /*dc00*/  SHF.R.S32.HI R0, RZ, 0x1f, R198 ;  /* 0x0000001fff007819 */ /* 0x000fe600000114c6 */
[----:B------:R1:W2:Y:S02]  /*dc10*/  @!P3 LDG.E R197, [R2.64] ;  /* 0x0000000a02c5b981 */ /* 0x0002a4000c1e1900 */
[----:B------:R-:W-:Y:S04]  /*dc20*/  IMAD R0, R0, c[0x0][0x1e0], RZ ;  /* 0x0000780000007a24 */ /* 0x000fe800078e02ff */
[C---:B------:R-:W-:Y:S02]  /*dc30*/  IMAD R0, R198.reuse, c[0x0][0x1e4], R0 ;  /* 0x00007900c6007a24 */ /* 0x040fe400078e0200 */
[----:B-1----:R-:W-:Y:S05]  /*dc40*/  IMAD.WIDE.U32 R2, R198, c[0x0][0x1e0], RZ ;  /* 0x00007800c6027a25 */ /* 0x002fea00078e00ff */
[----:B------:R-:W-:Y:S02]  /*dc50*/  IADD3 R3, R3, R0, RZ ;  /* 0x0000000003037210 */ /* 0x000fe40007ffe0ff */
[----:B--2---:R-:W-:Y:S03]  /*dc60*/  SHF.R.S32.HI R0, RZ, 0x1f, R197 ;  /* 0x0000001fff007819 */ /* 0x004fe600000114c5 */
        /* <DEDUP_REMOVED lines=9> */
.L_x_923:
[----:B------:R-:W-:-:S05]  /*dd00*/  BRA.DIV ~URZ, `(.L_x_792) ;  /* 0x0000ee327f007947 */ /* 0x000fca000b800000 */
[----:B------:R3:W5:Y:S01]  /*dd10*/  LDL R148, [R1+0x104] ;  /* 0x0001040001947983 */ /* 0x0007620000100800 */
[C---:B------:R-:W-:Y:S01]  /*dd20*/  IMAD.SHL.U32 R147, R199.reuse, 0x2, RZ ;  /* 0x00000002c7937824 */ /* 0x040fe200078e00ff */
[----:B------:R-:W-:Y:S01]  /*dd30*/  SHF.L.U64.HI R151, R199, 0x1, R208 ;  /* 0x00000001c7977819 */ /* 0x000fe200000102d0 */
[C---:B------:R-:W-:Y:S01]  /*dd40*/  IMAD.SHL.U32 R144, R206.reuse, 0x2, RZ ;  /* 0x00000002ce907824 */ /* 0x040fe200078e00ff */
[----:B------:R-:W4:Y:S01]  /*dd50*/  SHFL.IDX PT, R0, R145, RZ, 0x181f ;  /* 0x00181fff91007589 */ /* 0x000f2200000e0000 */
[----:B------:R-:W-:Y:S01]  /*dd60*/  SHF.L.U64.HI R146, R206, 0x1, R219 ;  /* 0x00000001ce927819 */ /* 0x000fe200000102db */
[C---:B------:R-:W-:Y:S01]  /*dd70*/  IMAD.SHL.U32 R149, R205.reuse, 0x2, RZ ;  /* 0x00000002cd957824 */ /* 0x040fe200078e00ff */
[----:B------:R-:W-:Y:S02]  /*dd80*/  SHF.L.U64.HI R150, R205, 0x1, R218 ;  /* 0x00000001cd967819 */ /* 0x000fe400000102da */
[----:B----4-:R-:W-:Y:S05]  /*dd90*/  IADD3 R2, P0, R0, R147, RZ ;  /* 0x0000009300027210 */ /* 0x010fea0007f1e0ff */
[----:B--2---:R-:W-:Y:S05]  /*dda0*/  IMAD.X R3, R102, 0x1, R151, P0 ;  /* 0x0000000166037824 */ /* 0x004fea00000e0697 */
[----:B------:R-:W-:Y:S01]  /*ddb0*/  @!PT LDS RZ, [RZ] ;  /* 0x00000000fffff984 */ /* 0x000fe20000000800 */
[----:B------:R-:W-:Y:S01]  /*ddc0*/  @!PT LDS RZ, [RZ] ;  /* 0x00000000fffff984 */ /* 0x000fe20000000800 */
[----:B------:R2:W-:Y:S02]  /*ddd0*/  LDGSTS.E.BYPASS.LTC128B.128 [R190+0x6100], [R2.64], !P5 ;  /* 0x0610000002be7fae */ /* 0x0005e4000e901d4a */
[----:B--2---:R-:W-:Y:S05]  /*dde0*/  IADD3 R2, P0, R0, R144, RZ ;  /* 0x0000009000027210 */ /* 0x004fea0007f1e0ff */
[----:B------:R-:W-:Y:S05]  /*ddf0*/  IMAD.X R3, R102, 0x1, R146, P0 ;  /* 0x0000000166037824 */ /* 0x000fea00000e0692 */
[----:B------:R2:W-:Y:S02]  /*de00*/  LDGSTS.E.BYPASS.LTC128B.128 [R190+0x8100], [R2.64], !P4 ;  /* 0x0810000002be7fae */ /* 0x0005e4000e101d4a */
[----:B--2---:R-:W-:Y:S02]  /*de10*/  IADD3 R2, P0, R0, R149, RZ ;  /* 0x0000009500027210 */ /* 0x004fe40007f1e0ff */
[----:B------:R-:W2:Y:S03]  /*de20*/  SHFL.IDX PT, R0, R145, 0x1, 0x181f ;  /* 0x00381f0091007f89 */ /* 0x000ea600000e0000 */
[----:B------:R-:W-:Y:S02]  /*de30*/  IMAD.X R3, R102, 0x1, R150, P0 ;  /* 0x0000000166037824 */ /* 0x000fe400000e0696 */
[----:B------:R4:W1:Y:S04]  /*de40*/  SHFL.IDX PT, R102, R104, 0x1, 0x181f ;  /* 0x00381f0068667f89 */ /* 0x00086800000e0000 */
[----:B------:R3:W-:Y:S01]  /*de50*/  LDGSTS.E.BYPASS.LTC128B.128 [R190+0xa100], [R2.64], !P6 ;  /* 0x0a10000002be7fae */ /* 0x0007e2000f101d4a */
[----:B-1--4-:R-:W-:Y:S04]  /*de60*/  SEL R104, RZ, 0x10, P4 ;  /* 0x00000010ff687807 */ /* 0x012fe80002000000 */
.L_x_924:
[C---:B--2---:R-:W-:Y:S02]  /*de70*/  ISETP.NE.U32.AND P2, PT, R104.reuse, RZ, PT ;  /* 0x000000ff6800720c */ /* 0x044fe40003f45070 */
[----:B------:R-:W-:Y:S02]  /*de80*/  IADD3 R104, -R104, 0x10, RZ ;  /* 0x0000001068687810 */ /* 0x000fe40007ffe1ff */
[----:B---3-5:R-:W-:Y:S02]  /*de90*/  IADD3 R2, -R148, 0x10, RZ ;  /* 0x0000001094027810 */ /* 0x028fe40007ffe1ff */
[----:B------:R-:W-:Y:S02]  /*dea0*/  LOP3.LUT R104, R104, 0xf, RZ, 0xc0, !PT ;  /* 0x0000000f68687812 */ /* 0x000fe400078ec0ff */
[----:B------:R-:W-:Y:S02]  /*deb0*/  LOP3.LUT R2, R2, 0xf, RZ, 0xc0, !PT ;  /* 0x0000000f02027812 */ /* 0x000fe400078ec0ff */
[----:B------:R-:W-:Y:S04]  /*dec0*/  IADD3 R144, P1, P0, R104, R0, R144 ;  /* 0x0000000068907210 */ /* 0x000fe8000783e090 */
[----:B------:R-:W-:Y:S02]  /*ded0*/  IADD3.X R145, RZ, R102, R146, P1, P0 ;  /* 0x00000066ff917210 */ /* 0x000fe40000fe0492 */
        /* <DEDUP_REMOVED lines=12> */
.L_x_790:
[----:B------:R-:W-:Y:S05]  /*dfa0*/  BSYNC B0 ;  /* 0x0000000000007941 */ /* 0x000fea0003800000 */
.L_x_789:
[----:B------:R-:W2:Y:S01]  /*dfb0*/  LDL R100, [R1+0x4] ;  /* 0x0000040001647983 */ /* 0x000ea20000100800 */
[----:B------:R-:W-:Y:S01]  /*dfc0*/  IMAD.MOV.U32 R0, RZ, RZ, 0x1 ;  /* 0x00000001ff007424 */ /* 0x000fe200078e00ff */
[----:B------:R-:W-:Y:S01]  /*dfd0*/  ULDC UR4, c[0x0][0x324] ;  /* 0x0000c90000047ab9 */ /* 0x000fe20000000800 */
[----:B------:R-:W-:Y:S01]  /*dfe0*/  IMAD.SHL.U32 R102, R196, 0x40, RZ ;  /* 0x00000040c4667824 */ /* 0x000fe200078e00ff */
[----:B------:R-:W0:Y:S01]  /*dff0*/  LDGDEPBAR ;  /* 0x00000000000079af */ /* 0x000e220000000000 */
[----:B------:R-:W-:Y:S01]  /*e000*/  ULOP3.LUT UR4, URZ, UR4, URZ, 0x33, !UPT ;  /* 0x000000043f047292 */ /* 0x000fe2000f8e333f */
[----:B------:R-:W-:Y:S01]  /*e010*/  ISETP.NE.AND P0, PT, R0, c[0x0][0x2c4], PT ;  /* 0x0000b10000007a0c */ /* 0x000fe20003f05270 */
[----:B--2---:R-:W-:Y:S05]  /*e020*/  IMAD R100, R100, 0x80, R236 ;  /* 0x0000008064647824 */ /* 0x004fea00078e02ec */
[----:B------:R-:W-:Y:S07]  /*e030*/  IADD3 R100, R234, R100, R235 ;  /* 0x00000064ea647210 */ /* 0x000fee0007ffe0eb */
[----:B------:R-:W-:Y:S05]  /*e040*/  @P0 IMAD.HI.U32 R0, R100, c[0x0][0x2c8], RZ ;  /* 0x0000b20064000a27 */ /* 0x000fea00078e00ff */
[----:B------:R-:W-:Y:S02]  /*e050*/  @P0 SHF.R.U32.HI R100, RZ, c[0x0][0x2cc], R0 ;  /* 0x0000b300ff640a19 */ /* 0x000fe40000011600 */
[----:B------:R-:W-:Y:S04]  /*e060*/  IADD3 R0, -R209, 0x1, -R102 ;  /* 0x00000001d1007810 */ /* 0x000fe80007ffe966 */
[----:B------:R-:W-:Y:S04]  /*e070*/  IADD3 R0, -R210, R0, R211 ;  /* 0x00000000d2007210 */ /* 0x000fe80007ffe1d3 */
[C---:B------:R-:W-:Y:S02]  /*e080*/  IADD3 R104, R0.reuse, UR4, RZ ;  /* 0x0000000400687c10 */ /* 0x040fe4000fffe0ff */
[----:B-1----:R-:W-:Y:S01]  /*e090*/  IADD3 R144, R0, c[0x0][0x328], RZ ;  /* 0x0000ca0000907a10 */ /* 0x002fe20007ffe0ff */
[----:B------:R-:W-:-:S05]  /*e0a0*/  BRA.DIV ~URZ, `(.L_x_793) ;  /* 0x0000ecf27f007947 */ /* 0x000fca000b800000 */
[----:B------:R1:W2:Y:S02]  /*e0b0*/  SHFL.IDX PT, R3, R100, RZ, 0x1c1f ;  /* 0x001c1fff64037589 */ /* 0x0002a400000e0000 */
.L_x_925:
[----:B--2---:R-:W-:Y:S01]  /*e0c0*/  IADD3 R2, R144, R3, RZ ;  /* 0x0000000390027210 */ /* 0x004fe20007ffe0ff */
[----:B------:R-:W-:Y:S05]  /*e0d0*/  IMAD.MOV.U32 R0, RZ, RZ, 0x1 ;  /* 0x00000001ff007424 */ /* 0x000fea00078e00ff */
[----:B------:R-:W-:Y:S01]  /*e0e0*/  ISETP.LE.AND P0, PT, R0, c[0x0][0x32c], PT ;  /* 0x0000cb0000007a0c */ /* 0x000fe20003f03270 */
        /* <DEDUP_REMOVED lines=16> */
.L_x_796:
[----:B------:R-:W-:Y:S04]  /*e1f0*/  MOV R145, 0x1 ;  /* 0x0000000100917802 */ /* 0x000fe80000000f00 */
[----:B------:R-:W-:Y:S11]  /*e200*/  ISETP.NE.AND P0, PT, R145, c[0x0][0x32c], PT ;  /* 0x0000cb0091007a0c */ /* 0x000ff60003f05270 */
[----:B------:R-:W-:Y:S02]  /*e210*/  @!UPT UIADD3 URZ, URZ, URZ, URZ ;  /* 0x0000003f3f3ff290 */ /* 0x000fe4000fffe03f */
[----:B------:R-:W-:Y:S05]  /*e220*/  @P0 IMAD.HI.U32 R145, R3, c[0x0][0x330], RZ ;  /* 0x0000cc0003910a27 */ /* 0x000fea00078e00ff */
[----:B------:R-:W-:Y:S02]  /*e230*/  @P0 SHF.R.U32.HI R3, RZ, c[0x0][0x334], R145 ;  /* 0x0000cd00ff030a19 */ /* 0x000fe40000011691 */
.L_x_797:
[----:B------:R-:W-:Y:S05]  /*e240*/  BSYNC B0 ;  /* 0x0000000000007941 */ /* 0x000fea0003800000 */
.L_x_795:
[----:B------:R-:W-:Y:S04]  /*e250*/  IMAD R3, R3, c[0x0][0x32c], -R102 ;  /* 0x0000cb0003037a24 */ /* 0x000fe800078e0a66 */
[----:B------:R-:W-:Y:S05]  /*e260*/  IMAD.IADD R3, R3, 0x1, -R209 ;  /* 0x0000000103037824 */ /* 0x000fea00078e0ad1 */
[----:B------:R-:W-:Y:S02]  /*e270*/  IMNMX R0, R0, R3, !PT ;  /* 0x0000000300007217 */ /* 0x000fe40007800200 */
[----:B------:R-:W-:Y:S04]  /*e280*/  IADD3 R3, R3, c[0x0][0x32c], RZ ;  /* 0x0000cb0003037a10 */ /* 0x000fe80007ffe0ff */
[----:B------:R-:W-:Y:S02]  /*e290*/  IMNMX R2, R2, R3, PT ;  /* 0x0000000302027217 */ /* 0x000fe40003800200 */
.L_x_794:
[----:B------:R-:W-:Y:S04]  /*e2a0*/  ISETP.GT.AND P2, PT, R196, -0x1, PT ;  /* 0xffffffffc400780c */ /* 0x000fe80003f44270 */
[----:B------:R-:W-:Y:S04]  /*e2b0*/  ISETP.GT.AND P0, PT, R0, RZ, P2 ;  /* 0x000000ff0000720c */ /* 0x000fe80001704270 */
[----:B------:R-:W-:Y:S04]  /*e2c0*/  ISETP.LT.OR P0, PT, R2, 0x1, P0 ;  /* 0x000000010200780c */ /* 0x000fe80000701670 */
[----:B------:R-:W-:Y:S02]  /*e2d0*/  FSEL R145, R4, -INF , !P0 ;  /* 0xff80000004917808 */ /* 0x000fe40004000000 */
[----:B------:R-:W-:Y:S04]  /*e2e0*/  ISETP.GT.AND P0, PT, R0, 0x1, P2 ;  /* 0x000000010000780c */ /* 0x000fe80001704270 */
        /* <DEDUP_REMOVED lines=43> */
[----:B------:R-:W-:Y:S01]  /*e5a0*/  FSEL R33, R33, -INF , !P0 ;  /* 0xff80000021217808 */ /* 0x000fe20004000000 */
[----:B------:R-:W-:-:S06]  /*e5b0*/  BRA.DIV ~URZ, `(.L_x_798) ;  /* 0x0000e8427f007947 */ /* 0x000fcc000b800000 */
[----:B------:R2:W3:Y:S02]  /*e5c0*/  SHFL.IDX PT, R3, R100, 0x1, 0x1c1f ;  /* 0x003c1f0064037f89 */ /* 0x0004e400000e0000 */
.L_x_926:
[----:B---3--:R-:W-:Y:S01]  /*e5d0*/  IADD3 R2, R144, R3, RZ ;  /* 0x0000000390027210 */ /* 0x008fe20007ffe0ff */
        /* <DEDUP_REMOVED lines=18> */
.L_x_801:
[----:B------:R-:W-:Y:S04]  /*e700*/  MOV R4, 0x1 ;  /* 0x0000000100047802 */ /* 0x000fe80000000f00 */
[----:B------:R-:W-:Y:S11]  /*e710*/  ISETP.NE.AND P0, PT, R4, c[0x0][0x32c], PT ;  /* 0x0000cb0004007a0c */ /* 0x000ff60003f05270 */
[----:B------:R-:W-:Y:S02]  /*e720*/  @!UPT UIADD3 URZ, URZ, URZ, URZ ;  /* 0x0000003f3f3ff290 */ /* 0x000fe4000fffe03f */
[----:B------:R-:W-:Y:S05]  /*e730*/  @P0 IMAD.HI.U32 R4, R3, c[0x0][0x330], RZ ;  /* 0x0000cc0003040a27 */ /* 0x000fea00078e00ff */
[----:B------:R-:W-:Y:S02]  /*e740*/  @P0 SHF.R.U32.HI R3, RZ, c[0x0][0x334], R4 ;  /* 0x0000cd00ff030a19 */ /* 0x000fe40000011604 */
.L_x_802:
[----:B------:R-:W-:Y:S05]  /*e750*/  BSYNC B0 ;  /* 0x0000000000007941 */ /* 0x000fea0003800000 */
.L_x_800:
[----:B------:R-:W-:Y:S04]  /*e760*/  IMAD R102, R3, c[0x0][0x32c], -R102 ;  /* 0x0000cb0003667a24 */ /* 0x000fe800078e0a66 */
[----:B------:R-:W-:Y:S05]  /*e770*/  IMAD.IADD R102, R102, 0x1, -R209 ;  /* 0x0000000166667824 */ /* 0x000fea00078e0ad1 */
[----:B------:R-:W-:Y:S02]  /*e780*/  IMNMX R0, R0, R102, !PT ;  /* 0x0000006600007217 */ /* 0x000fe40007800200 */
[----:B------:R-:W-:Y:S04]  /*e790*/  IADD3 R102, R102, c[0x0][0x32c], RZ ;  /* 0x0000cb0066667a10 */ /* 0x000fe80007ffe0ff */
[----:B------:R-:W-:Y:S02]  /*e7a0*/  IMNMX R2, R2, R102, PT ;  /* 0x0000006602027217 */ /* 0x000fe40003800200 */
.L_x_799:
[C---:B------:R-:W-:Y:S02]  /*e7b0*/  ISETP.GT.AND P0, PT, R0.reuse, RZ, P2 ;  /* 0x000000ff0000720c */ /* 0x040fe40001704270 */
[----:B------:R-:W-:Y:S02]  /*e7c0*/  ISETP.GT.AND P1, PT, R0, 0x38, P2 ;  /* 0x000000380000780c */ /* 0x000fe40001724270 */
[C---:B------:R-:W-:Y:S02]  /*e7d0*/  ISETP.LT.OR P0, PT, R2.reuse, 0x1, P0 ;  /* 0x000000010200780c */ /* 0x040fe40000701670 */
[----:B------:R-:W-:Y:S02]  /*e7e0*/  ISETP.LT.OR P1, PT, R2, 0x39, P1 ;  /* 0x000000390200780c */ /* 0x000fe40000f21670 */
[----:B------:R-:W-:Y:S02]  /*e7f0*/  FSEL R6, R6, -INF , !P0 ;  /* 0xff80000006067808 */ /* 0x000fe40004000000 */
[----:B------:R-:W-:Y:S02]  /*e800*/  ISETP.GT.AND P0, PT, R0, 0x1, P2 ;  /* 0x000000010000780c */ /* 0x000fe40001704270 */
[----:B------:R-:W-:Y:S02]  /*e810*/  FMNMX.FTZ R3, R6, R101, !PT ;  /* 0x0000006506037209 */ /* 0x000fe40007810000 */
[----:B------:R-:W-:Y:S02]  /*e820*/  ISETP.LT.OR P0, PT, R2, 0x2, P0 ;  /* 0x000000020200780c */ /* 0x000fe40000701670 */
[----:B------:R-:W-:Y:S02]  /*e830*/  FSEL R34, R34, -INF , !P1 ;  /* 0xff80000022227808 */ /* 0x000fe40004800000 */
[----:B------:R-:W-:Y:S02]  /*e840*/  FSEL R7, R7, -INF , !P0 ;  /* 0xff80000007077808 */ /* 0x000fe40004000000 */
[----:B------:R-:W-:Y:S02]  /*e850*/  ISETP.GT.AND P0, PT, R0, 0x8, P2 ;  /* 0x000000080000780c */ /* 0x000fe40001704270 */
[----:B------:R-:W-:Y:S02]  /*e860*/  FMNMX.FTZ R3, R7, R3, !PT ;  /* 0x0000000307037209 */ /* 0x000fe40007810000 */
[----:B------:R-:W-:Y:S04]  /*e870*/  ISETP.LT.OR P0, PT, R2, 0x9, P0 ;  /* 0x000000090200780c */ /* 0x000fe80000701670 */
        /* <DEDUP_REMOVED lines=43> */
[----:B------:R-:W-:Y:S02]  /*eb30*/  ISETP.GT.AND P0, PT, R0, 0x39, P2 ;  /* 0x000000390000780c */ /* 0x000fe40001704270 */
[----:B------:R-:W-:Y:S02]  /*eb40*/  FMNMX.FTZ R0, R145, R103, !PT ;  /* 0x0000006791007209 */ /* 0x000fe40007810000 */
[----:B------:R-:W-:Y:S02]  /*eb50*/  ISETP.LT.OR P0, PT, R2, 0x3a, P0 ;  /* 0x0000003a0200780c */ /* 0x000fe40000701670 */
[----:B------:R-:W-:Y:S02]  /*eb60*/  FMNMX.FTZ R0, R5, R0, !PT ;  /* 0x0000000005007209 */ /* 0x000fe40007810000 */
[----:B------:R-:W-:Y:S02]  /*eb70*/  FSEL R35, R35, -INF , !P0 ;  /* 0xff80000023237808 */ /* 0x000fe40004000000 */
[----:B------:R-:W-:Y:S04]  /*eb80*/  FMNMX.FTZ R0, R8, R0, !PT ;  /* 0x0000000008007209 */ /* 0x000fe80007810000 */
        /* <DEDUP_REMOVED lines=8> */
[----:B------:R-:W-:Y:S02]  /*ec10*/  FMNMX.FTZ R2, R25, R0, !PT ;  /* 0x0000000019027209 */ /* 0x000fe40007810000 */
[----:B------:R-:W-:Y:S02]  /*ec20*/  FMNMX.FTZ R0, R27, R3, !PT ;  /* 0x000000031b007209 */ /* 0x000fe40007810000 */
[----:B------:R-:W-:Y:S02]  /*ec30*/  FMNMX.FTZ R2, R28, R2, !PT ;  /* 0x000000021c027209 */ /* 0x000fe40007810000 */
[----:B------:R-:W-:Y:S02]  /*ec40*/  FMNMX.FTZ R0, R30, R0, !PT ;  /* 0x000000001e007209 */ /* 0x000fe40007810000 */
[----:B-12---:R-:W-:Y:S02]  /*ec50*/  FMNMX.FTZ R100, R29, R2, !PT ;  /* 0x000000021d647209 */ /* 0x006fe40007810000 */
[----:B------:R-:W-:Y:S02]  /*ec60*/  FMNMX.FTZ R0, R31, R0, !PT ;  /* 0x000000001f007209 */ /* 0x000fe40007810000 */
[----:B------:R-:W-:Y:S02]  /*ec70*/  FMNMX.FTZ R100, R32, R100, !PT ;  /* 0x0000006420647209 */ /* 0x000fe40007810000 */
[----:B------:R-:W-:Y:S02]  /*ec80*/  FMNMX.FTZ R4, R34, R0, !PT ;  /* 0x0000000022047209 */ /* 0x000fe40007810000 */
[----:B------:R-:W-:Y:S02]  /*ec90*/  FMNMX.FTZ R100, R33, R100, !PT ;  /* 0x0000006421647209 */ /* 0x000fe40007810000 */
[----:B------:R-:W-:Y:S01]  /*eca0*/  FMNMX.FTZ R4, R35, R4, !PT ;  /* 0x0000000423047209 */ /* 0x000fe20007810000 */
[----:B------:R-:W-:-:S05]  /*ecb0*/  BRA.DIV ~URZ, `(.L_x_803) ;  /* 0x0000e1a27f007947 */ /* 0x000fca000b800000 */
[----:B------:R1:W2:Y:S02]  /*ecc0*/  SHFL.BFLY PT, R0, R100, 0x2, 0x1f ;  /* 0x0c401f0064007f89 */ /* 0x0002a400000e0000 */
.L_x_927:
[----:B-12---:R-:W-:Y:S01]  /*ecd0*/  FMNMX.FTZ R100, R100, R0, !PT ;  /* 0x0000000064647209 */ /* 0x006fe20007810000 */
[----:B------:R-:W-:-:S05]  /*ece0*/  BRA.DIV ~URZ, `(.L_x_804) ;  /* 0x0000e1b27f007947 */ /* 0x000fca000b800000 */
[----:B------:R-:W1:Y:S02]  /*ecf0*/  SHFL.BFLY PT, R102, R100, 0x1, 0x1f ;  /* 0x0c201f0064667f89 */ /* 0x000e6400000e0000 */
[----:B-1----:R-:W-:Y:S02]  /*ed00*/  FMNMX.FTZ R102, R100, R102, !PT ;  /* 0x0000006664667209 */ /* 0x002fe40007810000 */
[----:B------:R-:W1:Y:S02]  /*ed10*/  SHFL.BFLY PT, R100, R4, 0x2, 0x1f ;  /* 0x0c401f0004647f89 */ /* 0x000e6400000e0000 */
[----:B-1----:R-:W-:Y:S05]  /*ed20*/  FMNMX.FTZ R100, R4, R100, !PT ;  /* 0x0000006404647209 */ /* 0x002fea0007810000 */
[----:B------:R1:W2:Y:S02]  /*ed30*/  SHFL.BFLY PT, R0, R100, 0x1, 0x1f ;  /* 0x0c201f0064007f89 */ /* 0x0002a400000e0000 */
.L_x_928:
[C---:B------:R-:W-:Y:S01]  /*ed40*/  FSETP.NEU.FTZ.AND P0, PT, R102.reuse, -INF , PT ;  /* 0xff8000006600780b */ /* 0x040fe20003f1d000 */
[----:B------:R-:W-:Y:S01]  /*ed50*/  FMUL.FTZ R2, R102, c[0x0][0x2d0] ;  /* 0x0000b40066027a20 */ /* 0x000fe20000410000 */
[----:B--2---:R-:W-:Y:S01]  /*ed60*/  FMNMX.FTZ R3, R0, R100, !PT ;  /* 0x0000006400037209 */ /* 0x004fe20007810000 */
[----:B------:R-:W-:Y:S01]  /*ed70*/  WARPSYNC 0xffffffff ;  /* 0xffffffff00007948 */ /* 0x000fe20003800000 */
[----:B------:R-:W-:Y:S02]  /*ed80*/  FSEL R0, R102, RZ, P0 ;  /* 0x000000ff66007208 */ /* 0x000fe40000000000 */
[----:B------:R-:W-:Y:S02]  /*ed90*/  FSEL R2, R2, RZ, P0 ;  /* 0x000000ff02027208 */ /* 0x000fe40000000000 */
[----:B------:R-:W-:Y:S01]  /*eda0*/  FSETP.NEU.FTZ.AND P0, PT, R3, -INF , PT ;  /* 0xff8000000300780b */ /* 0x000fe20003f1d000 */
[----:B------:R-:W-:Y:S02]  /*edb0*/  FADD.FTZ R0, -R0, R103 ;  /* 0x0000006700007221 */ /* 0x000fe40000010100 */
        /* <DEDUP_REMOVED lines=19> */
[----:B------:R-:W-:Y:S03]  /*eef0*/  FFMA.FTZ R152, R17, c[0x0][0x2d0], -R2 ;  /* 0x0000b40011987a23 */ /* 0x000fe60000010802 */
[----:B------:R-:W-:Y:S10]  /*ef00*/  MUFU.EX2 R8, R8 ;  /* 0x0000000800087308 */ /* 0x000ff40000000800 */
[----:B------:R-:W4:Y:S10]  /*ef10*/  MUFU.EX2 R9, R9 ;  /* 0x0000000900097308 */ /* 0x000f340000000800 */
[----:B------:R-:W-:Y:S01]  /*ef20*/  MUFU.EX2 R103, R103 ;  /* 0x0000006700677308 */ /* 0x000fe20000000800 */
[C---:B--2---:R-:W-:Y:S02]  /*ef30*/  FFMA.FTZ R2, R0.reuse, R201, R4 ;  /* 0x000000c900027223 */ /* 0x044fe40000010004 */
[----:B------:R-:W-:Y:S02]  /*ef40*/  FMUL.FTZ R32, R0, R112 ;  /* 0x0000007000207220 */ /* 0x000fe40000410000 */
[----:B---3--:R-:W-:Y:S01]  /*ef50*/  FADD.FTZ R5, R144, R2 ;  /* 0x0000000290057221 */ /* 0x008fe20000010000 */
[C---:B------:R-:W-:Y:S01]  /*ef60*/  FSEL R2, R3.reuse, RZ, P0 ;  /* 0x000000ff03027208 */ /* 0x040fe20000000000 */
[----:B------:R-:W-:Y:S01]  /*ef70*/  FMUL.FTZ R33, R0, R113 ;  /* 0x0000007100217220 */ /* 0x000fe20000410000 */
[----:B------:R-:W-:Y:S01]  /*ef80*/  F2FP.BF16.PACK_AB R144, R144, R4 ;  /* 0x000000049090723e */ /* 0x000fe200000010ff */
[----:B------:R-:W-:Y:S02]  /*ef90*/  FMUL.FTZ R4, R3, c[0x0][0x2d0] ;  /* 0x0000b40003047a20 */ /* 0x000fe40000410000 */
[----:B------:R-:W-:Y:S02]  /*efa0*/  FADD.FTZ R2, -R2, R101 ;  /* 0x0000006502027221 */ /* 0x000fe40000010100 */
[----:B------:R-:W-:Y:S01]  /*efb0*/  FMUL.FTZ R16, R0, R128 ;  /* 0x0000008000107220 */ /* 0x000fe20000410000 */
[----:B------:R-:W-:Y:S01]  /*efc0*/  FSEL R4, R4, RZ, P0 ;  /* 0x000000ff04047208 */ /* 0x000fe20000000000 */
[----:B------:R-:W-:Y:S01]  /*efd0*/  FMUL.FTZ R2, R2, c[0x0][0x2d0] ;  /* 0x0000b40002027a20 */ /* 0x000fe20000410000 */
[----:B----4-:R-:W-:Y:S01]  /*efe0*/  F2FP.BF16.PACK_AB R146, R9, R8 ;  /* 0x000000080992723e */ /* 0x010fe200000010ff */
[----:B------:R-:W-:Y:S01]  /*eff0*/  FMUL.FTZ R17, R0, R129 ;  /* 0x0000008100117220 */ /* 0x000fe20000410000 */
[----:B------:R-:W-:Y:S01]  /*f000*/  ISETP.GT.AND P0, PT, R196, R195, PT ;  /* 0x000000c3c400720c */ /* 0x000fe20003f04270 */
[--C-:B------:R-:W-:Y:S02]  /*f010*/  FFMA.FTZ R167, R34, c[0x0][0x2d0], -R4.reuse ;  /* 0x0000b40022a77a23 */ /* 0x100fe40000010804 */
[----:B------:R-:W2:Y:S01]  /*f020*/  MUFU.EX2 R2, R2 ;  /* 0x0000000200027308 */ /* 0x000ea20000000800 */
[--C-:B------:R-:W-:Y:S02]  /*f030*/  FFMA.FTZ R193, R35, c[0x0][0x2d0], -R4.reuse ;  /* 0x0000b40023c17a23 */ /* 0x100fe40000010804 */
[--C-:B------:R-:W-:Y:S02]  /*f040*/  FFMA.FTZ R6, R6, c[0x0][0x2d0], -R4.reuse ;  /* 0x0000b40006067a23 */ /* 0x100fe40000010804 */
[--C-:B------:R-:W-:Y:S02]  /*f050*/  FFMA.FTZ R7, R7, c[0x0][0x2d0], -R4.reuse ;  /* 0x0000b40007077a23 */ /* 0x100fe40000010804 */
[--C-:B-1----:R-:W-:Y:S02]  /*f060*/  FFMA.FTZ R100, R10, c[0x0][0x2d0], -R4.reuse ;  /* 0x0000b4000a647a23 */ /* 0x102fe40000010804 */
[--C-:B------:R-:W-:Y:S01]  /*f070*/  FFMA.FTZ R101, R11, c[0x0][0x2d0], -R4.reuse ;  /* 0x0000b4000b657a23 */ /* 0x100fe20000010804 */
[----:B------:R-:W1:Y:S01]  /*f080*/  MUFU.EX2 R6, R6 ;  /* 0x0000000600067308 */ /* 0x000e620000000800 */
        /* <DEDUP_REMOVED lines=8> */
[C---:B--2---:R-:W-:Y:S02]  /*f110*/  FMUL.FTZ R34, R2.reuse, R114 ;  /* 0x0000007202227220 */ /* 0x044fe40000410000 */
[----:B------:R-:W-:Y:S02]  /*f120*/  FMUL.FTZ R35, R2, R115 ;  /* 0x0000007302237220 */ /* 0x000fe40000410000 */
[----:B------:R-:W2:Y:S01]  /*f130*/  LDSM.16.MT88.4 R112, [R168] ;  /* 0x00000000a870783b */ /* 0x000ea20000004200 */
[----:B------:R-:W3:Y:S01]  /*f140*/  MUFU.EX2 R129, R101 ;  /* 0x0000006500817308 */ /* 0x000ee20000000800 */
[--C-:B------:R-:W-:Y:S02]  /*f150*/  FFMA.FTZ R164, R31, c[0x0][0x2d0], -R4.reuse ;  /* 0x0000b4001fa47a23 */ /* 0x100fe40000010804 */
[--C-:B------:R-:W-:Y:S02]  /*f160*/  FFMA.FTZ R149, R14, c[0x0][0x2d0], -R4.reuse ;  /* 0x0000b4000e957a23 */ /* 0x100fe40000010804 */
[----:B------:R-:W-:Y:S02]  /*f170*/  FFMA.FTZ R148, R15, c[0x0][0x2d0], -R4 ;  /* 0x0000b4000f947a23 */ /* 0x000fe40000010804 */
[----:B------:R-:W-:Y:S02]  /*f180*/  FADD.FTZ R4, R8, R5 ;  /* 0x0000000508047221 */ /* 0x000fe40000010000 */
[----:B-1----:R-:W-:Y:S01]  /*f190*/  FFMA.FTZ R5, R2, R200, R6 ;  /* 0x000000c802057223 */ /* 0x002fe20000010006 */
[----:B------:R-:W1:Y:S01]  /*f1a0*/  MUFU.EX2 R7, R7 ;  /* 0x0000000700077308 */ /* 0x000e620000000800 */
[----:B------:R-:W-:Y:S02]  /*f1b0*/  FADD.FTZ R104, R9, R4 ;  /* 0x0000000409687221 */ /* 0x000fe40000010000 */
[C---:B------:R-:W-:Y:S02]  /*f1c0*/  FMUL.FTZ R4, R0.reuse, R140 ;  /* 0x0000008c00047220 */ /* 0x040fe40000410000 */
[C---:B------:R-:W-:Y:S02]  /*f1d0*/  FMUL.FTZ R8, R0.reuse, R136 ;  /* 0x0000008800087220 */ /* 0x040fe40000410000 */
[----:B------:R-:W-:Y:S02]  /*f1e0*/  FMUL.FTZ R9, R0, R137 ;  /* 0x0000008900097220 */ /* 0x000fe40000410000 */
[C---:B------:R-:W-:Y:S01]  /*f1f0*/  FMUL.FTZ R10, R2.reuse, R138 ;  /* 0x0000008a020a7220 */ /* 0x040fe20000410000 */
[----:B------:R-:W-:Y:S01]  /*f200*/  MUFU.EX2 R156, R156 ;  /* 0x0000009c009c7308 */ /* 0x000fe20000000800 */
[----:B------:R-:W-:Y:S02]  /*f210*/  FMUL.FTZ R11, R2, R139 ;  /* 0x0000008b020b7220 */ /* 0x000fe40000410000 */
[C---:B------:R-:W-:Y:S01]  /*f220*/  FMUL.FTZ R12, R0.reuse, R132 ;  /* 0x00000084000c7220 */ /* 0x040fe20000410000 */
[----:B---3--:R-:W-:Y:S01]  /*f230*/  F2FP.BF16.PACK_AB R147, R129, R128 ;  /* 0x000000808193723e */ /* 0x008fe200000010ff */
[----:B------:R-:W-:Y:S01]  /*f240*/  FMUL.FTZ R13, R0, R133 ;  /* 0x00000085000d7220 */ /* 0x000fe20000410000 */
[----:B------:R-:W-:Y:S01]  /*f250*/  LDSM.16.MT88.4 R136, [R168+0x1800] ;  /* 0x00180000a888783b */ /* 0x000fe20000004200 */
[C---:B------:R-:W-:Y:S02]  /*f260*/  FMUL.FTZ R14, R2.reuse, R134 ;  /* 0x00000086020e7220 */ /* 0x040fe40000410000 */
[C---:B------:R-:W-:Y:S01]  /*f270*/  FMUL.FTZ R15, R2.reuse, R135 ;  /* 0x00000087020f7220 */ /* 0x040fe20000410000 */
[----:B------:R-:W-:Y:S01]  /*f280*/  MUFU.EX2 R155, R155 ;  /* 0x0000009b009b7308 */ /* 0x000fe20000000800 */
[C---:B------:R-:W-:Y:S02]  /*f290*/  FMUL.FTZ R18, R2.reuse, R130 ;  /* 0x0000008202127220 */ /* 0x040fe40000410000 */
[----:B------:R-:W-:Y:S01]  /*f2a0*/  FMUL.FTZ R19, R2, R131 ;  /* 0x0000008302137220 */ /* 0x000fe20000410000 */
[C---:B-1----:R-:W-:Y:S01]  /*f2b0*/  F2FP.BF16.PACK_AB R145, R7.reuse, R6 ;  /* 0x000000060791723e */ /* 0x042fe200000010ff */
[----:B------:R-:W-:Y:S02]  /*f2c0*/  FADD.FTZ R194, R7, R5 ;  /* 0x0000000507c27221 */ /* 0x000fe40000010000 */
[----:B------:R-:W-:Y:S02]  /*f2d0*/  FMUL.FTZ R5, R0, R141 ;  /* 0x0000008d00057220 */ /* 0x000fe40000410000 */
[C---:B------:R-:W-:Y:S01]  /*f2e0*/  FMUL.FTZ R6, R2.reuse, R142 ;  /* 0x0000008e02067220 */ /* 0x040fe20000410000 */
[----:B------:R-:W-:Y:S01]  /*f2f0*/  MUFU.EX2 R157, R157 ;  /* 0x0000009d009d7308 */ /* 0x000fe20000000800 */
[----:B------:R-:W-:Y:S02]  /*f300*/  FMUL.FTZ R7, R2, R143 ;  /* 0x0000008f02077220 */ /* 0x000fe40000410000 */
[C---:B------:R-:W-:Y:S02]  /*f310*/  FMUL.FTZ R20, R0.reuse, R124 ;  /* 0x0000007c00147220 */ /* 0x040fe40000410000 */
[----:B------:R-:W-:Y:S02]  /*f320*/  FMUL.FTZ R21, R0, R125 ;  /* 0x0000007d00157220 */ /* 0x000fe40000410000 */
[C---:B------:R-:W-:Y:S01]  /*f330*/  FMUL.FTZ R22, R2.reuse, R126 ;  /* 0x0000007e02167220 */ /* 0x040fe20000410000 */
[C---:B--2---:R-:W-:Y:S02]  /*f340*/  HMMA.16816.F32.BF16 R4, R144.reuse, R112, R4 ;  /* 0x000000709004723c */ /* 0x044fe40000041804 */
[----:B------:R-:W-:Y:S03]  /*f350*/  MUFU.EX2 R158, R158 ;  /* 0x0000009e009e7308 */ /* 0x000fe60000000800 */
[----:B------:R-:W-:Y:S02]  /*f360*/  FMUL.FTZ R23, R2, R127 ;  /* 0x0000007f02177220 */ /* 0x000fe40000410000 */
[----:B------:R-:W-:Y:S01]  /*f370*/  LDSM.16.MT88.4 R124, [R172+0x1000] ;  /* 0x00100000ac7c783b */ /* 0x000fe20000004200 */
[C---:B------:R-:W-:Y:S04]  /*f380*/  HMMA.16816.F32.BF16 R8, R144.reuse, R114, R8 ;  /* 0x000000729008723c */ /* 0x040fe80000041808 */
[C---:B------:R-:W-:Y:S01]  /*f390*/  FMUL.FTZ R24, R0.reuse, R120 ;  /* 0x0000007800187220 */ /* 0x040fe20000410000 */
[----:B------:R-:W1:Y:S01]  /*f3a0*/  MUFU.EX2 R100, R154 ;  /* 0x0000009a00647308 */ /* 0x000e620000000800 */
[----:B------:R-:W-:Y:S01]  /*f3b0*/  FMUL.FTZ R25, R0, R121 ;  /* 0x0000007900197220 */ /* 0x000fe20000410000 */
[----:B------:R-:W2:Y:S01]  /*f3c0*/  LDSM.16.MT88.4 R112, [R169] ;  /* 0x00000000a970783b */ /* 0x000ea20000004200 */
[C---:B------:R-:W-:Y:S04]  /*f3d0*/  FMUL.FTZ R26, R2.reuse, R122 ;  /* 0x0000007a021a7220 */ /* 0x040fe80000410000 */
[----:B------:R-:W-:Y:S02]  /*f3e0*/  FMUL.FTZ R27, R2, R123 ;  /* 0x0000007b021b7220 */ /* 0x000fe40000410000 */
[C---:B------:R-:W-:Y:S01]  /*f3f0*/  FMUL.FTZ R28, R0.reuse, R116 ;  /* 0x00000074001c7220 */ /* 0x040fe20000410000 */
[----:B------:R-:W-:Y:S01]  /*f400*/  LDSM.16.MT88.4 R120, [R169+0x800] ;  /* 0x00080000a978783b */ /* 0x000fe20000004200 */
[----:B------:R-:W-:Y:S01]  /*f410*/  FMUL.FTZ R29, R0, R117 ;  /* 0x00000075001d7220 */ /* 0x000fe20000410000 */
[----:B------:R-:W-:Y:S01]  /*f420*/  MUFU.EX2 R101, R152 ;  /* 0x0000009800657308 */ /* 0x000fe20000000800 */
[C---:B------:R-:W-:Y:S02]  /*f430*/  FMUL.FTZ R30, R2.reuse, R118 ;  /* 0x00000076021e7220 */ /* 0x040fe40000410000 */
[----:B------:R-:W-:Y:S02]  /*f440*/  FMUL.FTZ R31, R2, R119 ;  /* 0x00000077021f7220 */ /* 0x000fe40000410000 */
[C---:B------:R-:W-:Y:S01]  /*f450*/  FMUL.FTZ R36, R0.reuse, R36 ;  /* 0x0000002400247220 */ /* 0x040fe20000410000 */
[----:B------:R-:W-:Y:S01]  /*f460*/  LDSM.16.MT88.4 R116, [R168+0x800] ;  /* 0x00080000a874783b */ /* 0x000fe20000004200 */
        /* <DEDUP_REMOVED lines=12> */
[----:B------:R-:W-:Y:S02]  /*f530*/  FMUL.FTZ R47, R2, R47 ;  /* 0x0000002f022f7220 */ /* 0x000fe40000410000 */
[C---:B------:R-:W-:Y:S01]  /*f540*/  FMUL.FTZ R48, R0.reuse, R48 ;  /* 0x0000003000307220 */ /* 0x040fe20000410000 */
[C---:B--2---:R-:W-:Y:S01]  /*f550*/  HMMA.16816.F32.BF16 R12, R144.reuse, R112, R12 ;  /* 0x00000070900c723c */ /* 0x044fe2000004180c */
[----:B------:R-:W-:Y:S02]  /*f560*/  MUFU.EX2 R150, R150 ;  /* 0x0000009600967308 */ /* 0x000fe40000000800 */
[----:B------:R-:W-:Y:S02]  /*f570*/  FMUL.FTZ R49, R0, R49 ;  /* 0x0000003100317220 */ /* 0x000fe40000410000 */
[C---:B------:R-:W-:Y:S02]  /*f580*/  FMUL.FTZ R50, R2.reuse, R50 ;  /* 0x0000003202327220 */ /* 0x040fe40000410000 */
[----:B------:R-:W-:Y:S01]  /*f590*/  FMUL.FTZ R51, R2, R51 ;  /* 0x0000003302337220 */ /* 0x000fe20000410000 */
[C---:B------:R-:W-:Y:S01]  /*f5a0*/  HMMA.16816.F32.BF16 R16, R144.reuse, R114, R16 ;  /* 0x000000729010723c */ /* 0x040fe20000041810 */
[----:B------:R-:W2:Y:S02]  /*f5b0*/  LDSM.16.MT88.4 R112, [R172] ;  /* 0x00000000ac70783b */ /* 0x000ea40000004200 */
[----:B------:R-:W-:Y:S01]  /*f5c0*/  MUFU.EX2 R151, R151 ;  /* 0x0000009700977308 */ /* 0x000fe20000000800 */
        /* <DEDUP_REMOVED lines=17> */
[----:B------:R-:W-:Y:S01]  /*f6e0*/  FMUL.FTZ R69, R0, R69 ;  /* 0x0000004500457220 */ /* 0x000fe20000410000 */
[C---:B--2---:R-:W-:Y:S03]  /*f6f0*/  HMMA.16816.F32.BF16 R20, R144.reuse, R112, R20 ;  /* 0x000000709014723c */ /* 0x044fe60000041814 */
[C---:B------:R-:W-:Y:S02]  /*f700*/  FMUL.FTZ R70, R2.reuse, R70 ;  /* 0x0000004602467220 */ /* 0x040fe40000410000 */
[----:B------:R-:W-:Y:S02]  /*f710*/  FMUL.FTZ R71, R2, R71 ;  /* 0x0000004702477220 */ /* 0x000fe40000410000 */
[C---:B------:R-:W-:Y:S01]  /*f720*/  FMUL.FTZ R72, R0.reuse, R72 ;  /* 0x0000004800487220 */ /* 0x040fe20000410000 */
[C---:B------:R-:W-:Y:S01]  /*f730*/  HMMA.16816.F32.BF16 R24, R144.reuse, R114, R24 ;  /* 0x000000729018723c */ /* 0x040fe20000041818 */
[----:B------:R-:W2:Y:S03]  /*f740*/  LDSM.16.MT88.4 R112, [R171] ;  /* 0x00000000ab70783b */ /* 0x000ea60000004200 */
        /* <DEDUP_REMOVED lines=18> */
[C---:B--2---:R-:W-:Y:S03]  /*f870*/  HMMA.16816.F32.BF16 R28, R144.reuse, R112, R28 ;  /* 0x00000070901c723c */ /* 0x044fe6000004181c */
[C---:B------:R-:W-:Y:S02]  /*f880*/  FMUL.FTZ R91, R2.reuse, R91 ;  /* 0x0000005b025b7220 */ /* 0x040fe40000410000 */
[C---:B------:R-:W-:Y:S02]  /*f890*/  FMUL.FTZ R94, R2.reuse, R94 ;  /* 0x0000005e025e7220 */ /* 0x040fe40000410000 */
[C---:B------:R-:W-:Y:S01]  /*f8a0*/  FMUL.FTZ R95, R2.reuse, R95 ;  /* 0x0000005f025f7220 */ /* 0x040fe20000410000 */
[C---:B------:R-:W-:Y:S01]  /*f8b0*/  HMMA.16816.F32.BF16 R32, R144.reuse, R114, R32 ;  /* 0x000000729020723c */ /* 0x040fe20000041820 */
[----:B------:R-:W2:Y:S03]  /*f8c0*/  LDSM.16.MT88.4 R112, [R168+0x2000] ;  /* 0x00200000a870783b */ /* 0x000ea60000004200 */
[C---:B------:R-:W-:Y:S02]  /*f8d0*/  FMUL.FTZ R98, R2.reuse, R98 ;  /* 0x0000006202627220 */ /* 0x040fe40000410000 */
[----:B------:R-:W-:Y:S02]  /*f8e0*/  FMUL.FTZ R99, R2, R99 ;  /* 0x0000006302637220 */ /* 0x000fe40000410000 */
[----:B------:R-:W3:Y:S01]  /*f8f0*/  MUFU.EX2 R2, R153 ;  /* 0x0000009900027308 */ /* 0x000ee20000000800 */
[C---:B------:R-:W-:Y:S03]  /*f900*/  FMUL.FTZ R92, R0.reuse, R92 ;  /* 0x0000005c005c7220 */ /* 0x040fe60000410000 */
[C---:B------:R-:W-:Y:S02]  /*f910*/  FMUL.FTZ R93, R0.reuse, R93 ;  /* 0x0000005d005d7220 */ /* 0x040fe40000410000 */
[C---:B------:R-:W-:Y:S02]  /*f920*/  FMUL.FTZ R96, R0.reuse, R96 ;  /* 0x0000006000607220 */ /* 0x040fe40000410000 */
[----:B------:R-:W-:Y:S02]  /*f930*/  FMUL.FTZ R97, R0, R97 ;  /* 0x0000006100617220 */ /* 0x000fe40000410000 */
[----:B-1----:R-:W-:Y:S02]  /*f940*/  FADD.FTZ R0, R100, R104 ;  /* 0x0000006864007221 */ /* 0x002fe40000010000 */
[----:B------:R-:W-:Y:S02]  /*f950*/  MUFU.EX2 R104, R163 ;  /* 0x000000a300687308 */ /* 0x000fe40000000800 */
[C---:B---3--:R-:W-:Y:S04]  /*f960*/  FADD.FTZ R0, R2.reuse, R0 ;  /* 0x0000000002007221 */ /* 0x048fe80000010000 */
[----:B------:R-:W-:Y:S04]  /*f970*/  FADD.FTZ R0, R103, R0 ;  /* 0x0000000067007221 */ /* 0x000fe80000010000 */
[C---:B------:R-:W-:Y:S01]  /*f980*/  FADD.FTZ R0, R101.reuse, R0 ;  /* 0x0000000065007221 */ /* 0x040fe20000010000 */
        /* <DEDUP_REMOVED lines=23> */
[----:B------:R-:W-:Y:S01]  /*fb00*/  HMMA.16816.F32.BF16 R96, R144, R114, R96 ;  /* 0x000000729060723c */ /* 0x000fe20000041860 */
[----:B------:R-:W1:Y:S03]  /*fb10*/  MUFU.EX2 R100, R162 ;  /* 0x000000a200647308 */ /* 0x000e660000000800 */
[----:B------:R-:W-:Y:S03]  /*fb20*/  F2FP.BF16.PACK_AB R113, R148, R149 ;  /* 0x000000959471723e */ /* 0x000fe600000010ff */
[----:B------:R-:W-:Y:S02]  /*fb30*/  F2FP.BF16.PACK_AB R114, R101, R103 ;  /* 0x000000676572723e */ /* 0x000fe400000010ff */
[----:B------:R-:W-:Y:S02]  /*fb40*/  F2FP.BF16.PACK_AB R115, R151, R150 ;  /* 0x000000969773723e */ /* 0x000fe400000010ff */
[----:B------:R-:W2:Y:S05]  /*fb50*/  MUFU.EX2 R2, R161 ;  /* 0x000000a100027308 */ /* 0x000eaa0000000800 */
[C---:B------:R-:W-:Y:S05]  /*fb60*/  HMMA.16816.F32.BF16 R4, R112.reuse, R116, R4 ;  /* 0x000000747004723c */ /* 0x040fea0000041804 */
[----:B------:R-:W3:Y:S03]  /*fb70*/  MUFU.EX2 R103, R160 ;  /* 0x000000a000677308 */ /* 0x000ee60000000800 */
[C---:B------:R-:W-:Y:S01]  /*fb80*/  HMMA.16816.F32.BF16 R8, R112.reuse, R118, R8 ;  /* 0x000000767008723c */ /* 0x040fe20000041808 */
[----:B------:R-:W4:Y:S03]  /*fb90*/  LDSM.16.MT88.4 R116, [R172+0x800] ;  /* 0x00080000ac74783b */ /* 0x000f260000004200 */
[----:B-1----:R-:W-:Y:S03]  /*fba0*/  FADD.FTZ R0, R100, R0 ;  /* 0x0000000064007221 */ /* 0x002fe60000010000 */
[----:B------:R-:W1:Y:S01]  /*fbb0*/  MUFU.EX2 R101, R159 ;  /* 0x0000009f00657308 */ /* 0x000e620000000800 */
[C---:B------:R-:W-:Y:S04]  /*fbc0*/  HMMA.16816.F32.BF16 R12, R112.reuse, R120, R12 ;  /* 0x00000078700c723c */ /* 0x040fe8000004180c */
[C---:B--2---:R-:W-:Y:S04]  /*fbd0*/  FADD.FTZ R0, R2.reuse, R0 ;  /* 0x0000000002007221 */ /* 0x044fe80000010000 */
[C---:B------:R-:W-:Y:S01]  /*fbe0*/  HMMA.16816.F32.BF16 R16, R112.reuse, R122, R16 ;  /* 0x0000007a7010723c */ /* 0x040fe20000041810 */
[----:B------:R-:W2:Y:S01]  /*fbf0*/  LDSM.16.MT88.4 R120, [R171+0x800] ;  /* 0x00080000ab78783b */ /* 0x000ea20000004200 */
[----:B------:R-:W-:Y:S02]  /*fc00*/  MUFU.EX2 R144, R166 ;  /* 0x000000a600907308 */ /* 0x000fe40000000800 */
[----:B---3--:R-:W-:Y:S08]  /*fc10*/  FADD.FTZ R0, R103, R0 ;  /* 0x0000000067007221 */ /* 0x008ff00000010000 */
[----:B------:R-:W-:Y:S01]  /*fc20*/  MUFU.EX2 R146, R191 ;  /* 0x000000bf00927308 */ /* 0x000fe20000000800 */
[C---:B-1----:R-:W-:Y:S01]  /*fc30*/  FADD.FTZ R0, R101.reuse, R0 ;  /* 0x0000000065007221 */ /* 0x042fe20000010000 */
[C---:B----4-:R-:W-:Y:S08]  /*fc40*/  HMMA.16816.F32.BF16 R20, R112.reuse, R116, R20 ;  /* 0x000000747014723c */ /* 0x050ff00000041814 */
        /* <DEDUP_REMOVED lines=30> */
[----:B------:R-:W-:Y:S01]  /*fe30*/  F2FP.BF16.PACK_AB R114, R101, R103 ;  /* 0x000000676572723e */ /* 0x000fe200000010ff */
[----:B------:R-:W3:Y:S02]  /*fe40*/  MUFU.EX2 R2, R165 ;  /* 0x000000a500027308 */ /* 0x000ee40000000800 */
[----:B------:R-:W-:Y:S02]  /*fe50*/  F2FP.BF16.PACK_AB R113, R155, R156 ;  /* 0x0000009c9b71723e */ /* 0x000fe400000010ff */
[----:B------:R-:W-:Y:S06]  /*fe60*/  F2FP.BF16.PACK_AB R115, R158, R157 ;  /* 0x0000009d9e73723e */ /* 0x000fec00000010ff */
[----:B------:R-:W4:Y:S01]  /*fe70*/  MUFU.EX2 R100, R192 ;  /* 0x000000c000647308 */ /* 0x000f220000000800 */
[C---:B-1----:R-:W-:Y:S09]  /*fe80*/  HMMA.16816.F32.BF16 R4, R112.reuse, R116, R4 ;  /* 0x000000747004723c */ /* 0x042ff20000041804 */
[----:B------:R-:W1:Y:S01]  /*fe90*/  MUFU.EX2 R103, R164 ;  /* 0x000000a400677308 */ /* 0x000e620000000800 */
[C---:B------:R-:W-:Y:S01]  /*fea0*/  HMMA.16816.F32.BF16 R8, R112.reuse, R118, R8 ;  /* 0x000000767008723c */ /* 0x040fe20000041808 */
[----:B------:R-:W5:Y:S02]  /*feb0*/  LDSM.16.MT88.4 R116, [R171+0x1000] ;  /* 0x00100000ab74783b */ /* 0x000f640000004200 */
[----:B---3--:R-:W-:Y:S06]  /*fec0*/  FADD.FTZ R0, R2, R0 ;  /* 0x0000000002007221 */ /* 0x008fec0000010000 */
[----:B------:R-:W-:Y:S01]  /*fed0*/  MUFU.EX2 R101, R167 ;  /* 0x000000a700657308 */ /* 0x000fe20000000800 */
[C---:B--2---:R-:W-:Y:S03]  /*fee0*/  HMMA.16816.F32.BF16 R12, R112.reuse, R120, R12 ;  /* 0x00000078700c723c */ /* 0x044fe6000004180c */
[C---:B------:R-:W-:Y:S01]  /*fef0*/  FADD.FTZ R0, R144.reuse, R0 ;  /* 0x0000000090007221 */ /* 0x040fe20000010000 */
[----:B------:R-:W-:Y:S01]  /*ff00*/  F2FP.BF16.PACK_AB R144, R144, R2 ;  /* 0x000000029090723e */ /* 0x000fe200000010ff */
[----:B------:R-:W-:Y:S03]  /*ff10*/  FADD.FTZ R2, R128, R194 ;  /* 0x000000c280027221 */ /* 0x000fe60000010000 */
[C---:B------:R-:W-:Y:S01]  /*ff20*/  HMMA.16816.F32.BF16 R16, R112.reuse, R122, R16 ;  /* 0x0000007a7010723c */ /* 0x040fe20000041810 */
[----:B------:R-:W2:Y:S03]  /*ff30*/  LDSM.16.MT88.4 R120, [R168+0x3000] ;  /* 0x00300000a878783b */ /* 0x000ea60000004200 */
[----:B----4-:R-:W-:Y:S01]  /*ff40*/  FADD.FTZ R0, R100, R0 ;  /* 0x0000000064007221 */ /* 0x010fe20000010000 */
[----:B-1----:R-:W-:Y:S03]  /*ff50*/  F2FP.BF16.PACK_AB R145, R103, R104 ;  /* 0x000000686791723e */ /* 0x002fe600000010ff */
[C---:B------:R-:W-:Y:S04]  /*ff60*/  HMMA.16816.F32.BF16 R20, R112.reuse, R124, R20 ;  /* 0x0000007c7014723c */ /* 0x040fe80000041814 */
[C---:B------:R-:W-:Y:S01]  /*ff70*/  FADD.FTZ R201, R146.reuse, R0 ;  /* 0x0000000092c97221 */ /* 0x040fe20000010000 */
[----:B------:R-:W-:Y:S01]  /*ff80*/  F2FP.BF16.PACK_AB R146, R146, R100 ;  /* 0x000000649292723e */ /* 0x000fe200000010ff */
[----:B------:R-:W-:Y:S01]  /*ff90*/  FADD.FTZ R0, R129, R2 ;  /* 0x0000000281007221 */ /* 0x000fe20000010000 */
[----:B------:R-:W1:Y:S01]  /*ffa0*/  MUFU.EX2 R100, R193 ;  /* 0x000000c100647308 */ /* 0x000e620000000800 */
[C---:B------:R-:W-:Y:S01]  /*ffb0*/  HMMA.16816.F32.BF16 R24, R112.reuse, R126, R24 ;  /* 0x0000007e7018723c */ /* 0x040fe20000041818 */
[----:B------:R-:W3:Y:S03]  /*ffc0*/  LDSM.16.MT88.4 R124, [R169+0x3000] ;  /* 0x00300000a97c783b */ /* 0x000ee60000004200 */
[----:B------:R-:W-:Y:S04]  /*ffd0*/  FADD.FTZ R0, R149, R0 ;  /* 0x0000000095007221 */ /* 0x000fe80000010000 */
[----:B------:R-:W-:Y:S01]  /*ffe0*/  FADD.FTZ R0, R148, R0 ;  /* 0x0000000094007221 */ /* 0x000fe20000010000 */
[C---:B-----5:R-:W-:Y:S01]  /*fff0*/  HMMA.16816.F32.BF16 R28, R112.reuse, R116, R28 ;  /* 0x00000074701c723c */ /* 0x060fe2000004181c */
[----:B------:R-:W-:Y:S02]  /*10000*/  LDSM.16.MT88.4 R128, [R169+0x1800] ;  /* 0x00180000a980783b */ /* 0x000fe40000004200 */
[----:B------:R-:W-:Y:S04]  /*10010*/  FADD.FTZ R0, R150, R0 ;  /* 0x0000000096007221 */ /* 0x000fe80000010000 */
[----:B------:R-:W-:Y:S01]  /*10020*/  FADD.FTZ R0, R151, R0 ;  /* 0x0000000097007221 */ /* 0x000fe20000010000 */
[C---:B------:R-:W-:Y:S01]  /*10030*/  HMMA.16816.F32.BF16 R32, R112.reuse, R118, R32 ;  /* 0x000000767020723c */ /* 0x040fe20000041820 */
[----:B------:R-:W4:Y:S03]  /*10040*/  LDSM.16.MT88.4 R116, [R172+0x3000] ;  /* 0x00300000ac74783b */ /* 0x000f260000004200 */
[----:B------:R-:W-:Y:S01]  /*10050*/  FADD.FTZ R0, R156, R0 ;  /* 0x000000009c007221 */ /* 0x000fe20000010000 */
[----:B-1----:R-:W-:Y:S03]  /*10060*/  F2FP.BF16.PACK_AB R147, R100, R101 ;  /* 0x000000656493723e */ /* 0x002fe600000010ff */
[C---:B--2---:R-:W-:Y:S04]  /*10070*/  HMMA.16816.F32.BF16 R36, R112.reuse, R120, R36 ;  /* 0x000000787024723c */ /* 0x044fe80000041824 */
[----:B------:R-:W-:Y:S04]  /*10080*/  FADD.FTZ R0, R155, R0 ;  /* 0x000000009b007221 */ /* 0x000fe80000010000 */
[C---:B------:R-:W-:Y:S01]  /*10090*/  HMMA.16816.F32.BF16 R40, R112.reuse, R122, R40 ;  /* 0x0000007a7028723c */ /* 0x040fe20000041828 */
[----:B------:R-:W1:Y:S03]  /*100a0*/  LDSM.16.MT88.4 R120, [R171+0x3000] ;  /* 0x00300000ab78783b */ /* 0x000e660000004200 */
[----:B------:R-:W-:Y:S04]  /*100b0*/  FADD.FTZ R0, R157, R0 ;  /* 0x000000009d007221 */ /* 0x000fe80000010000 */
[C---:B---3--:R-:W-:Y:S04]  /*100c0*/  HMMA.16816.F32.BF16 R44, R112.reuse, R124, R44 ;  /* 0x0000007c702c723c */ /* 0x048fe8000004182c */
[----:B------:R-:W-:Y:S04]  /*100d0*/  FADD.FTZ R0, R158, R0 ;  /* 0x000000009e007221 */ /* 0x000fe80000010000 */
[C---:B------:R-:W-:Y:S01]  /*100e0*/  HMMA.16816.F32.BF16 R48, R112.reuse, R126, R48 ;  /* 0x0000007e7030723c */ /* 0x040fe20000041830 */
[----:B------:R-:W2:Y:S03]  /*100f0*/  LDSM.16.MT88.4 R124, [R168+0x5000] ;  /* 0x00500000a87c783b */ /* 0x000ea60000004200 */
[----:B------:R-:W-:Y:S04]  /*10100*/  FADD.FTZ R0, R104, R0 ;  /* 0x0000000068007221 */ /* 0x000fe80000010000 */
[----:B------:R-:W-:Y:S01]  /*10110*/  FADD.FTZ R0, R103, R0 ;  /* 0x0000000067007221 */ /* 0x000fe20000010000 */
[C---:B----4-:R-:W-:Y:S03]  /*10120*/  HMMA.16816.F32.BF16 R52, R112.reuse, R116, R52 ;  /* 0x000000747034723c */ /* 0x050fe60000041834 */
[----:B------:R-:W-:Y:S01]  /*10130*/  MOV R103, R102 ;  /* 0x0000006600677202 */ /* 0x000fe20000000f00 */
[----:B------:R-:W-:Y:S01]  /*10140*/  FADD.FTZ R2, R101, R0 ;  /* 0x0000000065027221 */ /* 0x000fe20000010000 */
[----:B------:R-:W-:Y:S02]  /*10150*/  IADD3 R0, R196, -0x1, RZ ;  /* 0xffffffffc4007810 */ /* 0x000fe40007ffe0ff */
[----:B------:R-:W-:Y:S01]  /*10160*/  MOV R101, R3 ;  /* 0x0000000300657202 */ /* 0x000fe20000000f00 */
[C---:B------:R-:W-:Y:S01]  /*10170*/  HMMA.16816.F32.BF16 R56, R112.reuse, R118, R56 ;  /* 0x000000767038723c */ /* 0x040fe20000041838 */
[----:B------:R-:W3:Y:S03]  /*10180*/  LDSM.16.MT88.4 R116, [R169+0x5000] ;  /* 0x00500000a974783b */ /* 0x000ee60000004200 */
[----:B------:R-:W-:Y:S01]  /*10190*/  FADD.FTZ R200, R100, R2 ;  /* 0x0000000264c87221 */ /* 0x000fe20000010000 */
[----:B------:R-:W-:Y:S03]  /*101a0*/  MOV R196, R0 ;  /* 0x0000000000c47202 */ /* 0x000fe60000000f00 */
[C---:B-1----:R-:W-:Y:S08]  /*101b0*/  HMMA.16816.F32.BF16 R60, R112.reuse, R120, R60 ;  /* 0x00000078703c723c */ /* 0x042ff0000004183c */
        /* <DEDUP_REMOVED lines=43> */
[C---:B----4-:R-:W-:Y:S08]  /*10470*/  HMMA.16816.F32.BF16 R92, R144.reuse, R16, R92 ;  /* 0x00000010905c723c */ /* 0x050ff0000004185c */
[----:B------:R-:W-:Y:S01]  /*10480*/  HMMA.16816.F32.BF16 R96, R144, R18, R96 ;  /* 0x000000129060723c */ /* 0x000fe20000041860 */
[----:B------:R-:W-:Y:S01]  /*10490*/  @!UPT UIADD3 URZ, URZ, URZ, URZ ;  /* 0x0000003f3f3ff290 */ /* 0x000fe2000fffe03f */
[----:B------:R-:W-:-:S11]  /*104a0*/  @P0 BRA `(.L_x_805) ;  /* 0xffffc83000000947 */ /* 0x000fd6000383ffff */
[----:B------:R-:W2:Y:S01]  /*104b0*/  LDL R2, [R1+0x4] ;  /* 0x0000040001027983 */ /* 0x000ea20000100800 */
[----:B------:R-:W-:Y:S01]  /*104c0*/  IMAD.MOV.U32 R101, RZ, RZ, R3 ;  /* 0x000000ffff657224 */ /* 0x000fe200078e0003 */
[----:B------:R-:W-:Y:S01]  /*104d0*/  MOV R196, R0 ;  /* 0x0000000000c47202 */ /* 0x000fe20000000f00 */
[----:B------:R-:W-:Y:S01]  /*104e0*/  IMAD.MOV.U32 R103, RZ, RZ, R102 ;  /* 0x000000ffff677224 */ /* 0x000fe200078e0066 */
[----:B--2---:R-:W-:-:S07]  /*104f0*/  SHF.L.U32 R2, R2, 0x7, RZ ;  /* 0x0000000702027819 */ /* 0x004fce00000006ff */
.L_x_784:
[----:B------:R-:W-:Y:S01]  /*10500*/  IMAD.MOV.U32 R4, RZ, RZ, 0x1 ;  /* 0x00000001ff047424 */ /* 0x000fe200078e00ff */
[----:B------:R-:W-:-:S04]  /*10510*/  IADD3 R2, R2, 0x7f, RZ ;  /* 0x0000007f02027810 */ /* 0x000fc80007ffe0ff */
[----:B------:R-:W-:-:S13]  /*10520*/  ISETP.NE.AND P0, PT, R4, c[0x0][0x2c4], PT ;  /* 0x0000b10004007a0c */ /* 0x000fda0003f05270 */
[----:B------:R-:W-:-:S05]  /*10530*/  @P0 IMAD.HI.U32 R0, R2, c[0x0][0x2c8], RZ ;  /* 0x0000b20002000a27 */ /* 0x000fca00078e00ff */
[----:B------:R-:W-:Y:S02]  /*10540*/  @P0 SHF.R.U32.HI R2, RZ, c[0x0][0x2cc], R0 ;  /* 0x0000b300ff020a19 */ /* 0x000fe40000011600 */
[----:B------:R-:W2:Y:S01]  /*10550*/  LDL R0, [R1+0x64] ;  /* 0x0000640001007983 */ /* 0x000ea20000100800 */
[----:B------:R-:W-:Y:S02]  /*10560*/  ISETP.LE.AND P1, PT, R4, c[0x0][0x32c], PT ;  /* 0x0000cb0004007a0c */ /* 0x000fe40003f23270 */
[----:B--2---:R-:W-:Y:S02]  /*10570*/  IADD3 R2, R2, 0x1, R0 ;  /* 0x0000000102027810 */ /* 0x004fe40007ffe000 */
[----:B------:R-:W2:Y:S03]  /*10580*/  LDL R0, [R1+0x58] ;  /* 0x0000580001007983 */ /* 0x000ea60000100800 */
[----:B--2---:R-:W-:-:S05]  /*10590*/  IMAD.IADD R0, R2, 0x1, -R0 ;  /* 0x0000000102007824 */ /* 0x004fca00078e0a00 */
[----:B------:R-:W-:Y:S01]  /*105a0*/  IADD3 R2, R0, -c[0x0][0x324], RZ ;  /* 0x8000c90000027a10 */ /* 0x000fe20007ffe0ff */
[----:B------:R-:W-:Y:S05]  /*105b0*/  @!P1 BRA `(.L_x_806) ;  /* 0x000000f000009947 */ /* 0x000fea0003800000 */
[----:B------:R-:W-:Y:S01]  /*105c0*/  ISETP.GT.AND P0, PT, R0, -0x1, PT ;  /* 0xffffffff0000780c */ /* 0x000fe20003f04270 */
[----:B------:R-:W-:-:S12]  /*105d0*/  BSSY B0, `(.L_x_807) ;  /* 0x000000b000007945 */ /* 0x000fd80003800000 */
[----:B------:R-:W-:Y:S05]  /*105e0*/  @P0 BRA `(.L_x_808) ;  /* 0x0000006000000947 */ /* 0x000fea0003800000 */
[----:B------:R-:W-:Y:S02]  /*105f0*/  ISETP.NE.AND P0, PT, R4, c[0x0][0x32c], PT ;  /* 0x0000cb0004007a0c */ /* 0x000fe40003f05270 */
[----:B------:R-:W-:-:S11]  /*10600*/  LOP3.LUT R0, RZ, R0, RZ, 0x33, !PT ;  /* 0x00000000ff007212 */ /* 0x000fd600078e33ff */
[----:B------:R-:W-:-:S05]  /*10610*/  @P0 IMAD.HI.U32 R3, R0, c[0x0][0x330], RZ ;  /* 0x0000cc0000030a27 */ /* 0x000fca00078e00ff */
[----:B------:R-:W-:-:S04]  /*10620*/  @P0 SHF.R.U32.HI R0, RZ, c[0x0][0x334], R3 ;  /* 0x0000cd00ff000a19 */ /* 0x000fc80000011603 */
[----:B------:R-:W-:Y:S01]  /*10630*/  LOP3.LUT R0, RZ, R0, RZ, 0x33, !PT ;  /* 0x00000000ff007212 */ /* 0x000fe200078e33ff */
[----:B------:R-:W-:Y:S05]  /*10640*/  BRA `(.L_x_809) ;  /* 0x0000003000007947 */ /* 0x000fea0003800000 */
.L_x_808:
[----:B------:R-:W-:-:S13]  /*10650*/  ISETP.NE.AND P0, PT, R4, c[0x0][0x32c], PT ;  /* 0x0000cb0004007a0c */ /* 0x000fda0003f05270 */
[----:B------:R-:W-:-:S05]  /*10660*/  @P0 IMAD.HI.U32 R3, R0, c[0x0][0x330], RZ ;  /* 0x0000cc0000030a27 */ /* 0x000fca00078e00ff */
[----:B------:R-:W-:Y:S02]  /*10670*/  @P0 SHF.R.U32.HI R0, RZ, c[0x0][0x334], R3 ;  /* 0x0000cd00ff000a19 */ /* 0x000fe40000011603 */
.L_x_809:
[----:B------:R-:W-:Y:S05]  /*10680*/  BSYNC B0 ;  /* 0x0000000000007941 */ /* 0x000fea0003800000 */
.L_x_807:
[----:B------:R-:W-:-:S05]  /*10690*/  IMAD R0, R0, c[0x0][0x32c], RZ ;  /* 0x0000cb0000007a24 */ /* 0x000fca00078e02ff */
[----:B------:R-:W-:-:S04]  /*106a0*/  IMNMX R2, R2, R0, !PT ;  /* 0x0000000002027217 */ /* 0x000fc80007800200 */
.L_x_806:
        /* <DEDUP_REMOVED lines=9> */
.L_x_821:
        /* <DEDUP_REMOVED lines=31> */
.L_x_929:
        /* <DEDUP_REMOVED lines=23> */
.L_x_930:
        /* <DEDUP_REMOVED lines=19> */
.L_x_812:
[----:B------:R-:W-:Y:S05]  /*10bd0*/  BSYNC B0 ;  /* 0x0000000000007941 */ /* 0x000fea0003800000 */
.L_x_811:
        /* <DEDUP_REMOVED lines=184> */
.L_x_931:
        /* <DEDUP_REMOVED lines=9> */
[C---:B----4-:R-:W-:Y:S05]  /*117f0*/  IADD3 R2, P0, R0.reuse, R147, RZ ;  /* 0x0000009300027210 */ /* 0x050fea0007f1e0ff */
[C---:B--2---:R-:W-:Y:S05]  /*11800*/  IMAD.X R3, R101.reuse, 0x1, R151, P0 ;  /* 0x0000000165037824 */ /* 0x044fea00000e0697 */
[----:B------:R-:W-:Y:S01]  /*11810*/  @!PT LDS RZ, [RZ] ;  /* 0x00000000fffff984 */ /* 0x000fe20000000800 */
[----:B------:R-:W-:Y:S01]  /*11820*/  @!PT LDS RZ, [RZ] ;  /* 0x00000000fffff984 */ /* 0x000fe20000000800 */
[----:B------:R2:W-:Y:S02]  /*11830*/  LDGSTS.E.BYPASS.LTC128B.128 [R190+0x6100], [R2.64], !P5 ;  /* 0x0610000002be7fae */ /* 0x0005e4000e901d4a */
[C---:B--2---:R-:W-:Y:S05]  /*11840*/  IADD3 R2, P0, R0.reuse, R144, RZ ;  /* 0x0000009000027210 */ /* 0x044fea0007f1e0ff */
[C---:B------:R-:W-:Y:S05]  /*11850*/  IMAD.X R3, R101.reuse, 0x1, R146, P0 ;  /* 0x0000000165037824 */ /* 0x040fea00000e0692 */
[----:B------:R2:W-:Y:S02]  /*11860*/  LDGSTS.E.BYPASS.LTC128B.128 [R190+0x8100], [R2.64], !P4 ;  /* 0x0810000002be7fae */ /* 0x0005e4000e101d4a */
[----:B--2---:R-:W-:Y:S02]  /*11870*/  IADD3 R2, P0, R0, R149, RZ ;  /* 0x0000009500027210 */ /* 0x004fe40007f1e0ff */
[----:B------:R-:W2:Y:S03]  /*11880*/  SHFL.IDX PT, R0, R145, 0x1, 0x181f ;  /* 0x00381f0091007f89 */ /* 0x000ea600000e0000 */
[----:B------:R-:W-:Y:S02]  /*11890*/  IMAD.X R3, R101, 0x1, R150, P0 ;  /* 0x0000000165037824 */ /* 0x000fe400000e0696 */
[----:B------:R4:W1:Y:S04]  /*118a0*/  SHFL.IDX PT, R101, R103, 0x1, 0x181f ;  /* 0x00381f0067657f89 */ /* 0x00086800000e0000 */
[----:B------:R3:W-:Y:S01]  /*118b0*/  LDGSTS.E.BYPASS.LTC128B.128 [R190+0xa100], [R2.64], !P6 ;  /* 0x0a10000002be7fae */ /* 0x0007e2000f101d4a */
[----:B-1--4-:R-:W-:Y:S04]  /*118c0*/  SEL R103, RZ, 0x10, P4 ;  /* 0x00000010ff677807 */ /* 0x012fe80002000000 */
.L_x_932:
[C---:B--2---:R-:W-:Y:S02]  /*118d0*/  ISETP.NE.U32.AND P2, PT, R103.reuse, RZ, PT ;  /* 0x000000ff6700720c */ /* 0x044fe40003f45070 */
[----:B------:R-:W-:Y:S02]  /*118e0*/  IADD3 R103, -R103, 0x10, RZ ;  /* 0x0000001067677810 */ /* 0x000fe40007ffe1ff */
[----:B---3-5:R-:W-:Y:S02]  /*118f0*/  IADD3 R2, -R148, 0x10, RZ ;  /* 0x0000001094027810 */ /* 0x028fe40007ffe1ff */
[----:B------:R-:W-:Y:S02]  /*11900*/  LOP3.LUT R103, R103, 0xf, RZ, 0xc0, !PT ;  /* 0x0000000f67677812 */ /* 0x000fe400078ec0ff */
[----:B------:R-:W-:Y:S02]  /*11910*/  LOP3.LUT R2, R2, 0xf, RZ, 0xc0, !PT ;  /* 0x0000000f02027812 */ /* 0x000fe400078ec0ff */
[-C--:B------:R-:W-:Y:S04]  /*11920*/  IADD3 R144, P1, P0, R103, R0.reuse, R144 ;  /* 0x0000000067907210 */ /* 0x080fe8000783e090 */
        /* <DEDUP_REMOVED lines=13> */
.L_x_816:
[----:B------:R-:W-:Y:S05]  /*11a00*/  BSYNC B0 ;  /* 0x0000000000007941 */ /* 0x000fea0003800000 */
.L_x_815:
        /* <DEDUP_REMOVED lines=35> */
.L_x_933:
[----:B-12---:R-:W-:Y:S01]  /*11c40*/  FMNMX.FTZ R100, R100, R0, !PT ;  /* 0x0000000064647209 */ /* 0x006fe20007810000 */
[----:B------:R-:W-:-:S05]  /*11c50*/  BRA.DIV ~URZ, `(.L_x_820) ;  /* 0x0000b8f27f007947 */ /* 0x000fca000b800000 */
[----:B------:R-:W1:Y:S02]  /*11c60*/  SHFL.BFLY PT, R103, R100, 0x1, 0x1f ;  /* 0x0c201f0064677f89 */ /* 0x000e6400000e0000 */
[----:B-1----:R-:W-:Y:S02]  /*11c70*/  FMNMX.FTZ R103, R100, R103, !PT ;  /* 0x0000006764677209 */ /* 0x002fe40007810000 */
[----:B------:R-:W1:Y:S02]  /*11c80*/  SHFL.BFLY PT, R100, R101, 0x2, 0x1f ;  /* 0x0c401f0065647f89 */ /* 0x000e6400000e0000 */
[----:B-1----:R-:W-:Y:S05]  /*11c90*/  FMNMX.FTZ R100, R101, R100, !PT ;  /* 0x0000006465647209 */ /* 0x002fea0007810000 */
[----:B------:R1:W2:Y:S02]  /*11ca0*/  SHFL.BFLY PT, R0, R100, 0x1, 0x1f ;  /* 0x0c201f0064007f89 */ /* 0x0002a400000e0000 */
.L_x_934:
[----:B--2---:R-:W-:Y:S01]  /*11cb0*/  FMNMX.FTZ R101, R0, R100, !PT ;  /* 0x0000006400657209 */ /* 0x004fe20007810000 */
[C---:B------:R-:W-:Y:S01]  /*11cc0*/  FADD.FTZ R0, -R103.reuse, R102 ;  /* 0x0000006667007221 */ /* 0x040fe20000010100 */
[----:B------:R-:W-:Y:S01]  /*11cd0*/  WARPSYNC 0xffffffff ;  /* 0xffffffff00007948 */ /* 0x000fe20003800000 */
[----:B------:R-:W-:Y:S01]  /*11ce0*/  FMUL.FTZ R3, R103, c[0x0][0x2d0] ;  /* 0x0000b40067037a20 */ /* 0x000fe20000410000 */
[----:B------:R-:W-:Y:S01]  /*11cf0*/  ISETP.GT.AND P0, PT, R196, R195, PT ;  /* 0x000000c3c400720c */ /* 0x000fe20003f04270 */
[----:B------:R-:W-:Y:S01]  /*11d00*/  FMUL.FTZ R0, R0, c[0x0][0x2d0] ;  /* 0x0000b40000007a20 */ /* 0x000fe20000410000 */
[----:B------:R-:W-:Y:S01]  /*11d10*/  IADD3 R196, R196, -0x1, RZ ;  /* 0xffffffffc4c47810 */ /* 0x000fe20007ffe0ff */
        /* <DEDUP_REMOVED lines=18> */
[----:B------:R-:W-:Y:S02]  /*11e40*/  FFMA.FTZ R152, R17, c[0x0][0x2d0], -R3 ;  /* 0x0000b40011987a23 */ /* 0x000fe40000010803 */
[----:B------:R-:W-:Y:S01]  /*11e50*/  FMUL.FTZ R3, R101, c[0x0][0x2d0] ;  /* 0x0000b40065037a20 */ /* 0x000fe20000410000 */
[----:B------:R-:W-:Y:S03]  /*11e60*/  MUFU.EX2 R8, R8 ;  /* 0x0000000800087308 */ /* 0x000fe60000000800 */
[--C-:B-1----:R-:W-:Y:S02]  /*11e70*/  FFMA.FTZ R100, R10, c[0x0][0x2d0], -R3.reuse ;  /* 0x0000b4000a647a23 */ /* 0x102fe40000010803 */
        /* <DEDUP_REMOVED lines=15> */
[----:B------:R-:W-:Y:S01]  /*11f70*/  MUFU.EX2 R145, R6 ;  /* 0x0000000600917308 */ /* 0x000fe20000000800 */
[--C-:B------:R-:W-:Y:S02]  /*11f80*/  FFMA.FTZ R150, R18, c[0x0][0x2d0], -R3.reuse ;  /* 0x0000b40012967a23 */ /* 0x100fe40000010803 */
[----:B------:R-:W-:Y:S07]  /*11f90*/  FFMA.FTZ R3, R35, c[0x0][0x2d0], -R3 ;  /* 0x0000b40023037a23 */ /* 0x000fee0000010803 */
[----:B------:R-:W-:Y:S10]  /*11fa0*/  MUFU.EX2 R7, R7 ;  /* 0x0000000700077308 */ /* 0x000ff40000000800 */
[----:B------:R-:W-:Y:S10]  /*11fb0*/  MUFU.EX2 R157, R157 ;  /* 0x0000009d009d7308 */ /* 0x000ff40000000800 */
[----:B------:R-:W-:Y:S10]  /*11fc0*/  MUFU.EX2 R159, R159 ;  /* 0x0000009f009f7308 */ /* 0x000ff40000000800 */
[----:B------:R-:W-:Y:S10]  /*11fd0*/  MUFU.EX2 R160, R160 ;  /* 0x000000a000a07308 */ /* 0x000ff40000000800 */
[----:B------:R-:W-:Y:S10]  /*11fe0*/  MUFU.EX2 R149, R149 ;  /* 0x0000009500957308 */ /* 0x000ff40000000800 */
[----:B------:R-:W-:Y:S10]  /*11ff0*/  MUFU.EX2 R148, R148 ;  /* 0x0000009400947308 */ /* 0x000ff40000000800 */
[----:B------:R-:W-:Y:S10]  /*12000*/  MUFU.EX2 R150, R150 ;  /* 0x0000009600967308 */ /* 0x000ff40000000800 */
[----:B------:R-:W-:Y:S10]  /*12010*/  MUFU.EX2 R151, R151 ;  /* 0x0000009700977308 */ /* 0x000ff40000000800 */
[----:B------:R-:W-:Y:S01]  /*12020*/  MUFU.EX2 R3, R3 ;  /* 0x0000000300037308 */ /* 0x000fe20000000800 */
[C---:B--2---:R-:W-:Y:S01]  /*12030*/  FFMA.FTZ R0, R2.reuse, R201, R144 ;  /* 0x000000c902007223 */ /* 0x044fe20000010090 */
[----:B---3--:R-:W-:Y:S01]  /*12040*/  F2FP.BF16.PACK_AB R144, R5, R144 ;  /* 0x000000900590723e */ /* 0x008fe200000010ff */
[C---:B------:R-:W-:Y:S01]  /*12050*/  FMUL.FTZ R32, R2.reuse, R112 ;  /* 0x0000007002207220 */ /* 0x040fe20000410000 */
[----:B-1----:R-:W-:Y:S01]  /*12060*/  F2FP.BF16.PACK_AB R146, R9, R8 ;  /* 0x000000080992723e */ /* 0x002fe200000010ff */
[----:B------:R-:W-:Y:S02]  /*12070*/  FADD.FTZ R4, R5, R0 ;  /* 0x0000000005047221 */ /* 0x000fe40000010000 */
[----:B------:R-:W-:Y:S02]  /*12080*/  FADD.FTZ R0, -R101, R104 ;  /* 0x0000006865007221 */ /* 0x000fe40000010100 */
[----:B------:R-:W-:Y:S01]  /*12090*/  FMUL.FTZ R33, R2, R113 ;  /* 0x0000007102217220 */ /* 0x000fe20000410000 */
[----:B------:R-:W-:Y:S01]  /*120a0*/  MUFU.EX2 R104, R153 ;  /* 0x0000009900687308 */ /* 0x000fe20000000800 */
[----:B------:R-:W-:Y:S02]  /*120b0*/  FMUL.FTZ R0, R0, c[0x0][0x2d0] ;  /* 0x0000b40000007a20 */ /* 0x000fe40000410000 */
[----:B------:R-:W-:Y:S02]  /*120c0*/  FMUL.FTZ R17, R2, R129 ;  /* 0x0000008102117220 */ /* 0x000fe40000410000 */
[----:B------:R-:W-:Y:S02]  /*120d0*/  FADD.FTZ R4, R8, R4 ;  /* 0x0000000408047221 */ /* 0x000fe40000010000 */
[C---:B------:R-:W-:Y:S02]  /*120e0*/  FMUL.FTZ R5, R2.reuse, R141 ;  /* 0x0000008d02057220 */ /* 0x040fe40000410000 */
[----:B------:R-:W-:Y:S01]  /*120f0*/  FADD.FTZ R156, R9, R4 ;  /* 0x00000004099c7221 */ /* 0x000fe20000010000 */
        /* <DEDUP_REMOVED lines=18> */
[C---:B------:R-:W-:Y:S02]  /*12220*/  FMUL.FTZ R18, R0.reuse, R130 ;  /* 0x0000008200127220 */ /* 0x040fe40000410000 */
[----:B------:R-:W2:Y:S01]  /*12230*/  MUFU.EX2 R130, R102 ;  /* 0x0000006600827308 */ /* 0x000ea20000000800 */
[C---:B------:R-:W-:Y:S01]  /*12240*/  FFMA.FTZ R6, R0.reuse, R200, R145 ;  /* 0x000000c800067223 */ /* 0x040fe20000010091 */
[C---:B------:R-:W-:Y:S01]  /*12250*/  F2FP.BF16.PACK_AB R145, R7.reuse, R145 ;  /* 0x000000910791723e */ /* 0x040fe200000010ff */
[C---:B------:R-:W-:Y:S02]  /*12260*/  FMUL.FTZ R10, R0.reuse, R138 ;  /* 0x0000008a000a7220 */ /* 0x040fe40000410000 */
[----:B------:R-:W-:Y:S02]  /*12270*/  FADD.FTZ R128, R7, R6 ;  /* 0x0000000607807221 */ /* 0x000fe40000010000 */
        /* <DEDUP_REMOVED lines=8> */
[C---:B------:R-:W-:Y:S02]  /*12300*/  FMUL.FTZ R22, R0.reuse, R126 ;  /* 0x0000007e00167220 */ /* 0x040fe40000410000 */
[C---:B------:R-:W-:Y:S02]  /*12310*/  FMUL.FTZ R23, R0.reuse, R127 ;  /* 0x0000007f00177220 */ /* 0x040fe40000410000 */
[----:B------:R-:W-:Y:S01]  /*12320*/  FMUL.FTZ R26, R0, R122 ;  /* 0x0000007a001a7220 */ /* 0x000fe20000410000 */
[----:B--2---:R-:W-:Y:S01]  /*12330*/  F2FP.BF16.PACK_AB R147, R130, R129 ;  /* 0x000000818293723e */ /* 0x004fe200000010ff */
[----:B------:R-:W-:Y:S01]  /*12340*/  LDSM.16.MT88.4 R124, [R172+0x1000] ;  /* 0x00100000ac7c783b */ /* 0x000fe20000004200 */
[C---:B------:R-:W-:Y:S02]  /*12350*/  FMUL.FTZ R27, R0.reuse, R123 ;  /* 0x0000007b001b7220 */ /* 0x040fe40000410000 */
[C---:B------:R-:W-:Y:S02]  /*12360*/  FMUL.FTZ R30, R0.reuse, R118 ;  /* 0x00000076001e7220 */ /* 0x040fe40000410000 */
[----:B------:R-:W-:Y:S02]  /*12370*/  FMUL.FTZ R31, R0, R119 ;  /* 0x00000077001f7220 */ /* 0x000fe40000410000 */
[C---:B------:R-:W-:Y:S01]  /*12380*/  FMUL.FTZ R36, R2.reuse, R36 ;  /* 0x0000002402247220 */ /* 0x040fe20000410000 */
[----:B------:R-:W-:Y:S01]  /*12390*/  LDSM.16.MT88.4 R116, [R168+0x800] ;  /* 0x00080000a874783b */ /* 0x000fe20000004200 */
[----:B------:R-:W-:Y:S02]  /*123a0*/  FMUL.FTZ R37, R2, R37 ;  /* 0x0000002502257220 */ /* 0x000fe40000410000 */
[C---:B------:R-:W-:Y:S01]  /*123b0*/  FMUL.FTZ R38, R0.reuse, R38 ;  /* 0x0000002600267220 */ /* 0x040fe20000410000 */
[C---:B-1----:R-:W-:Y:S04]  /*123c0*/  HMMA.16816.F32.BF16 R4, R144.reuse, R112, R4 ;  /* 0x000000709004723c */ /* 0x042fe80000041804 */
[----:B------:R-:W-:Y:S01]  /*123d0*/  LDSM.16.MT88.4 R120, [R169+0x800] ;  /* 0x00080000a978783b */ /* 0x000fe20000004200 */
[----:B------:R-:W-:Y:S02]  /*123e0*/  FMUL.FTZ R39, R0, R39 ;  /* 0x0000002700277220 */ /* 0x000fe40000410000 */
[C---:B------:R-:W-:Y:S01]  /*123f0*/  FMUL.FTZ R40, R2.reuse, R40 ;  /* 0x0000002802287220 */ /* 0x040fe20000410000 */
[C---:B------:R-:W-:Y:S04]  /*12400*/  HMMA.16816.F32.BF16 R8, R144.reuse, R114, R8 ;  /* 0x000000729008723c */ /* 0x040fe80000041808 */
[----:B------:R-:W1:Y:S01]  /*12410*/  LDSM.16.MT88.4 R112, [R169] ;  /* 0x00000000a970783b */ /* 0x000e620000004200 */
[----:B------:R-:W-:Y:S02]  /*12420*/  FMUL.FTZ R41, R2, R41 ;  /* 0x0000002902297220 */ /* 0x000fe40000410000 */
[C---:B------:R-:W-:Y:S02]  /*12430*/  FMUL.FTZ R42, R0.reuse, R42 ;  /* 0x0000002a002a7220 */ /* 0x040fe40000410000 */
[----:B------:R-:W-:Y:S03]  /*12440*/  FMUL.FTZ R43, R0, R43 ;  /* 0x0000002b002b7220 */ /* 0x000fe60000410000 */
        /* <DEDUP_REMOVED lines=61> */
[C---:B------:R-:W-:Y:S02]  /*12820*/  FMUL.FTZ R98, R0.reuse, R98 ;  /* 0x0000006200627220 */ /* 0x040fe40000410000 */
[----:B------:R-:W-:Y:S02]  /*12830*/  FMUL.FTZ R99, R0, R99 ;  /* 0x0000006300637220 */ /* 0x000fe40000410000 */
[----:B------:R-:W-:Y:S01]  /*12840*/  FADD.FTZ R0, R100, R156 ;  /* 0x0000009c64007221 */ /* 0x000fe20000010000 */
[C---:B-1----:R-:W-:Y:S08]  /*12850*/  HMMA.16816.F32.BF16 R28, R144.reuse, R112, R28 ;  /* 0x00000070901c723c */ /* 0x042ff0000004181c */
[C---:B------:R-:W-:Y:S01]  /*12860*/  HMMA.16816.F32.BF16 R32, R144.reuse, R114, R32 ;  /* 0x000000729020723c */ /* 0x040fe20000041820 */
[----:B------:R-:W1:Y:S03]  /*12870*/  LDSM.16.MT88.4 R112, [R168+0x2000] ;  /* 0x00200000a870783b */ /* 0x000e660000004200 */
[----:B--2---:R-:W-:Y:S04]  /*12880*/  FADD.FTZ R0, R2, R0 ;  /* 0x0000000002007221 */ /* 0x004fe80000010000 */
[----:B------:R-:W-:Y:S04]  /*12890*/  FADD.FTZ R0, R104, R0 ;  /* 0x0000000068007221 */ /* 0x000fe80000010000 */
[----:B------:R-:W-:Y:S01]  /*128a0*/  FADD.FTZ R0, R102, R0 ;  /* 0x0000000066007221 */ /* 0x000fe20000010000 */
        /* <DEDUP_REMOVED lines=36> */
[----:B--2---:R-:W-:Y:S04]  /*12af0*/  FADD.FTZ R0, R2, R0 ;  /* 0x0000000002007221 */ /* 0x004fe80000010000 */
[C---:B------:R-:W-:Y:S01]  /*12b00*/  HMMA.16816.F32.BF16 R16, R112.reuse, R122, R16 ;  /* 0x0000007a7010723c */ /* 0x040fe20000041810 */
[----:B------:R-:W2:Y:S01]  /*12b10*/  LDSM.16.MT88.4 R120, [R171+0x800] ;  /* 0x00080000ab78783b */ /* 0x000ea20000004200 */
[----:B------:R-:W-:Y:S02]  /*12b20*/  MUFU.EX2 R144, R191 ;  /* 0x000000bf00907308 */ /* 0x000fe40000000800 */
[----:B---3--:R-:W-:Y:S08]  /*12b30*/  FADD.FTZ R0, R104, R0 ;  /* 0x0000000068007221 */ /* 0x008ff00000010000 */
[----:B------:R-:W-:Y:S01]  /*12b40*/  MUFU.EX2 R146, R193 ;  /* 0x000000c100927308 */ /* 0x000fe20000000800 */
[----:B-1----:R-:W-:Y:S01]  /*12b50*/  FADD.FTZ R0, R102, R0 ;  /* 0x0000000066007221 */ /* 0x002fe20000010000 */
        /* <DEDUP_REMOVED lines=37> */
[----:B------:R-:W-:Y:S01]  /*12db0*/  MUFU.EX2 R104, R165 ;  /* 0x000000a500687308 */ /* 0x000fe20000000800 */
[C---:B------:R-:W-:Y:S01]  /*12dc0*/  HMMA.16816.F32.BF16 R8, R112.reuse, R118, R8 ;  /* 0x000000767008723c */ /* 0x040fe20000041808 */
[----:B------:R-:W1:Y:S02]  /*12dd0*/  LDSM.16.MT88.4 R116, [R171+0x1000] ;  /* 0x00100000ab74783b */ /* 0x000e640000004200 */
[----:B---3--:R-:W-:Y:S06]  /*12de0*/  FADD.FTZ R0, R2, R0 ;  /* 0x0000000002007221 */ /* 0x008fec0000010000 */
[----:B------:R-:W3:Y:S01]  /*12df0*/  MUFU.EX2 R102, R166 ;  /* 0x000000a600667308 */ /* 0x000ee20000000800 */
[C---:B--2---:R-:W-:Y:S03]  /*12e00*/  HMMA.16816.F32.BF16 R12, R112.reuse, R120, R12 ;  /* 0x00000078700c723c */ /* 0x044fe6000004180c */
[C---:B------:R-:W-:Y:S01]  /*12e10*/  FADD.FTZ R0, R144.reuse, R0 ;  /* 0x0000000090007221 */ /* 0x040fe20000010000 */
[----:B------:R-:W-:Y:S01]  /*12e20*/  F2FP.BF16.PACK_AB R144, R144, R2 ;  /* 0x000000029090723e */ /* 0x000fe200000010ff */
[----:B------:R-:W-:Y:S03]  /*12e30*/  FADD.FTZ R2, R129, R128 ;  /* 0x0000008081027221 */ /* 0x000fe60000010000 */
[C---:B------:R-:W-:Y:S01]  /*12e40*/  HMMA.16816.F32.BF16 R16, R112.reuse, R122, R16 ;  /* 0x0000007a7010723c */ /* 0x040fe20000041810 */
[----:B------:R-:W2:Y:S03]  /*12e50*/  LDSM.16.MT88.4 R120, [R168+0x3000] ;  /* 0x00300000a878783b */ /* 0x000ea60000004200 */
[----:B----4-:R-:W-:Y:S04]  /*12e60*/  FADD.FTZ R0, R100, R0 ;  /* 0x0000000064007221 */ /* 0x010fe80000010000 */
[C---:B------:R-:W-:Y:S04]  /*12e70*/  HMMA.16816.F32.BF16 R20, R112.reuse, R124, R20 ;  /* 0x0000007c7014723c */ /* 0x040fe80000041814 */
[C---:B------:R-:W-:Y:S01]  /*12e80*/  FADD.FTZ R201, R146.reuse, R0 ;  /* 0x0000000092c97221 */ /* 0x040fe20000010000 */
[----:B------:R-:W-:Y:S01]  /*12e90*/  F2FP.BF16.PACK_AB R146, R146, R100 ;  /* 0x000000649292723e */ /* 0x000fe200000010ff */
[----:B------:R-:W-:Y:S01]  /*12ea0*/  FADD.FTZ R0, R130, R2 ;  /* 0x0000000282007221 */ /* 0x000fe20000010000 */
[----:B---3--:R-:W-:Y:S01]  /*12eb0*/  F2FP.BF16.PACK_AB R145, R102, R104 ;  /* 0x000000686691723e */ /* 0x008fe200000010ff */
[C---:B------:R-:W-:Y:S01]  /*12ec0*/  HMMA.16816.F32.BF16 R24, R112.reuse, R126, R24 ;  /* 0x0000007e7018723c */ /* 0x040fe20000041818 */
[----:B------:R-:W3:Y:S01]  /*12ed0*/  LDSM.16.MT88.4 R124, [R169+0x3000] ;  /* 0x00300000a97c783b */ /* 0x000ee20000004200 */
[----:B------:R-:W4:Y:S02]  /*12ee0*/  MUFU.EX2 R100, R192 ;  /* 0x000000c000647308 */ /* 0x000f240000000800 */
[----:B------:R-:W-:Y:S04]  /*12ef0*/  FADD.FTZ R0, R149, R0 ;  /* 0x0000000095007221 */ /* 0x000fe80000010000 */
[----:B------:R-:W-:Y:S01]  /*12f00*/  FADD.FTZ R0, R148, R0 ;  /* 0x0000000094007221 */ /* 0x000fe20000010000 */
[C---:B-1----:R-:W-:Y:S01]  /*12f10*/  HMMA.16816.F32.BF16 R28, R112.reuse, R116, R28 ;  /* 0x00000074701c723c */ /* 0x042fe2000004181c */
[----:B------:R-:W-:Y:S02]  /*12f20*/  LDSM.16.MT88.4 R128, [R169+0x1800] ;  /* 0x00180000a980783b */ /* 0x000fe40000004200 */
[----:B------:R-:W-:Y:S04]  /*12f30*/  FADD.FTZ R0, R150, R0 ;  /* 0x0000000096007221 */ /* 0x000fe80000010000 */
[----:B------:R-:W-:Y:S01]  /*12f40*/  FADD.FTZ R0, R151, R0 ;  /* 0x0000000097007221 */ /* 0x000fe20000010000 */
[C---:B------:R-:W-:Y:S01]  /*12f50*/  HMMA.16816.F32.BF16 R32, R112.reuse, R118, R32 ;  /* 0x000000767020723c */ /* 0x040fe20000041820 */
[----:B------:R-:W1:Y:S03]  /*12f60*/  LDSM.16.MT88.4 R116, [R172+0x3000] ;  /* 0x00300000ac74783b */ /* 0x000e660000004200 */
[----:B------:R-:W-:Y:S04]  /*12f70*/  FADD.FTZ R0, R158, R0 ;  /* 0x000000009e007221 */ /* 0x000fe80000010000 */
[C---:B--2---:R-:W-:Y:S04]  /*12f80*/  HMMA.16816.F32.BF16 R36, R112.reuse, R120, R36 ;  /* 0x000000787024723c */ /* 0x044fe80000041824 */
[----:B----4-:R-:W-:Y:S01]  /*12f90*/  F2FP.BF16.PACK_AB R147, R3, R100 ;  /* 0x000000640393723e */ /* 0x010fe200000010ff */
[----:B------:R-:W-:Y:S03]  /*12fa0*/  FADD.FTZ R0, R157, R0 ;  /* 0x000000009d007221 */ /* 0x000fe60000010000 */
[C---:B------:R-:W-:Y:S01]  /*12fb0*/  HMMA.16816.F32.BF16 R40, R112.reuse, R122, R40 ;  /* 0x0000007a7028723c */ /* 0x040fe20000041828 */
[----:B------:R-:W2:Y:S03]  /*12fc0*/  LDSM.16.MT88.4 R120, [R171+0x3000] ;  /* 0x00300000ab78783b */ /* 0x000ea60000004200 */
[----:B------:R-:W-:Y:S04]  /*12fd0*/  FADD.FTZ R0, R159, R0 ;  /* 0x000000009f007221 */ /* 0x000fe80000010000 */
[C---:B---3--:R-:W-:Y:S04]  /*12fe0*/  HMMA.16816.F32.BF16 R44, R112.reuse, R124, R44 ;  /* 0x0000007c702c723c */ /* 0x048fe8000004182c */
[----:B------:R-:W-:Y:S04]  /*12ff0*/  FADD.FTZ R0, R160, R0 ;  /* 0x00000000a0007221 */ /* 0x000fe80000010000 */
[C---:B------:R-:W-:Y:S01]  /*13000*/  HMMA.16816.F32.BF16 R48, R112.reuse, R126, R48 ;  /* 0x0000007e7030723c */ /* 0x040fe20000041830 */
[----:B------:R-:W3:Y:S03]  /*13010*/  LDSM.16.MT88.4 R124, [R168+0x5000] ;  /* 0x00500000a87c783b */ /* 0x000ee60000004200 */
[----:B------:R-:W-:Y:S01]  /*13020*/  FADD.FTZ R0, R104, R0 ;  /* 0x0000000068007221 */ /* 0x000fe20000010000 */
[----:B------:R-:W-:Y:S03]  /*13030*/  MOV R104, R101 ;  /* 0x0000006500687202 */ /* 0x000fe60000000f00 */
[----:B------:R-:W-:Y:S01]  /*13040*/  FADD.FTZ R0, R102, R0 ;  /* 0x0000000066007221 */ /* 0x000fe20000010000 */
[C---:B-1----:R-:W-:Y:S03]  /*13050*/  HMMA.16816.F32.BF16 R52, R112.reuse, R116, R52 ;  /* 0x000000747034723c */ /* 0x042fe60000041834 */
[----:B------:R-:W-:Y:S01]  /*13060*/  FADD.FTZ R0, R100, R0 ;  /* 0x0000000064007221 */ /* 0x000fe20000010000 */
[----:B------:R-:W-:Y:S03]  /*13070*/  MOV R102, R103 ;  /* 0x0000006700667202 */ /* 0x000fe60000000f00 */
[----:B------:R-:W-:Y:S01]  /*13080*/  FADD.FTZ R200, R3, R0 ;  /* 0x0000000003c87221 */ /* 0x000fe20000010000 */
        /* <DEDUP_REMOVED lines=8> */
[C---:B-1----:R-:W-:Y:S08]  /*13110*/  HMMA.16816.F32.BF16 R76, R112.reuse, R116, R76 ;  /* 0x00000074704c723c */ /* 0x042ff0000004184c */
[C---:B------:R-:W-:Y:S08]  /*13120*/  HMMA.16816.F32.BF16 R80, R112.reuse, R118, R80 ;  /* 0x000000767050723c */ /* 0x040ff00000041850 */
[C---:B--2---:R-:W-:Y:S08]  /*13130*/  HMMA.16816.F32.BF16 R84, R112.reuse, R120, R84 ;  /* 0x000000787054723c */ /* 0x044ff00000041854 */
[C---:B------:R-:W-:Y:S01]  /*13140*/  HMMA.16816.F32.BF16 R88, R112.reuse, R122, R88 ;  /* 0x0000007a7058723c */ /* 0x040fe20000041858 */
[----:B------:R-:W1:Y:S07]  /*13150*/  LDSM.16.MT88.4 R120, [R172+0x1800] ;  /* 0x00180000ac78783b */ /* 0x000e6e0000004200 */
[C---:B---3--:R-:W-:Y:S08]  /*13160*/  HMMA.16816.F32.BF16 R92, R112.reuse, R124, R92 ;  /* 0x0000007c705c723c */ /* 0x048ff0000004185c */
        /* <DEDUP_REMOVED lines=34> */
[----:B------:R-:W-:-:S07]  /*13390*/  @P0 BRA `(.L_x_821) ;  /* 0xffffd3a000000947 */ /* 0x000fce000383ffff */
.L_x_810:
[----:B------:R-:W-:-:S13]  /*133a0*/  ISETP.GE.AND P0, PT, R196, R217, PT ;  /* 0x000000d9c400720c */ /* 0x000fda0003f06270 */
[----:B------:R-:W-:Y:S05]  /*133b0*/  @!P0 BRA `(.L_x_822) ;  /* 0x000035c000008947 */ /* 0x000fea0003800000 */
[----:B------:R-:W-:Y:S02]  /*133c0*/  MOV R104, R101 ;  /* 0x0000006500687202 */ /* 0x000fe40000000f00 */
[----:B------:R-:W-:Y:S02]  /*133d0*/  MOV R102, R103 ;  /* 0x0000006700667202 */ /* 0x000fe40000000f00 */
.L_x_840:
[----:B------:R-:W-:Y:S04]  /*133e0*/  DEPBAR.LE SB0, 0x0 ;  /* 0x000080000000791a */ /* 0x000fe80000000000 */
[----:B------:R-:W-:Y:S01]  /*133f0*/  WARPSYNC 0xffffffff ;  /* 0xffffffff00007948 */ /* 0x000fe20003800000 */
[----:B------:R-:W-:Y:S01]  /*13400*/  BAR.SYNC.DEFER_BLOCKING 0x0 ;  /* 0x0000000000007b1d */ /* 0x000fe20000010000 */
[----:B------:R-:W-:Y:S01]  /*13410*/  SHF.R.S32.HI R0, RZ, 0x1f, R198 ;  /* 0x0000001fff007819 */ /* 0x000fe200000114c6 */
[----:B------:R-:W-:Y:S01]  /*13420*/  IMAD.WIDE.U32 R2, R198, c[0x0][0x208], RZ ;  /* 0x00008200c6027a25 */ /* 0x000fe200078e00ff */
[----:B------:R-:W-:Y:S02]  /*13430*/  SHF.R.S32.HI R4, RZ, 0x1f, R197 ;  /* 0x0000001fff047819 */ /* 0x000fe400000114c5 */
[----:B------:R-:W-:Y:S01]  /*13440*/  SHF.R.S32.HI R193, RZ, 0x1f, R199 ;  /* 0x0000001fffc17819 */ /* 0x000fe200000114c7 */
[----:B------:R-:W-:Y:S04]  /*13450*/  IMAD R0, R0, c[0x0][0x208], RZ ;  /* 0x0000820000007a24 */ /* 0x000fe800078e02ff */
[----:B------:R-:W-:Y:S05]  /*13460*/  IMAD R0, R198, c[0x0][0x20c], R0 ;  /* 0x00008300c6007a24 */ /* 0x000fea00078e0200 */
[----:B------:R-:W-:Y:S01]  /*13470*/  IADD3 R3, R3, R0, RZ ;  /* 0x0000000003037210 */ /* 0x000fe20007ffe0ff */
[----:B------:R-:W-:Y:S04]  /*13480*/  IMAD R0, R4, c[0x0][0x218], RZ ;  /* 0x0000860004007a24 */ /* 0x000fe800078e02ff */
[C---:B------:R-:W-:Y:S01]  /*13490*/  IMAD.WIDE.U32 R2, R197.reuse, c[0x0][0x218], R2 ;  /* 0x00008600c5027a25 */ /* 0x040fe200078e0002 */
[----:B------:R1:W2:Y:S03]  /*134a0*/  LDSM.16.M88.4 R32, [R174] ;  /* 0x00000000ae20783b */ /* 0x0002a60000000200 */
[----:B------:R-:W-:Y:S01]  /*134b0*/  IMAD R0, R197, c[0x0][0x21c], R0 ;  /* 0x00008700c5007a24 */ /* 0x000fe200078e0200 */
[----:B------:R-:W-:Y:S01]  /*134c0*/  IADD3 R100, P0, R224, R2, RZ ;  /* 0x00000002e0647210 */ /* 0x000fe20007f1e0ff */
        /* <DEDUP_REMOVED lines=14> */
.L_x_935:
[----:B------:R-:W5:Y:S01]  /*135b0*/  SHFL.IDX PT, R0, R4, RZ, 0x181f ;  /* 0x00181fff04007589 */ /* 0x000f6200000e0000 */
[C---:B------:R-:W-:Y:S01]  /*135c0*/  IMAD.SHL.U32 R208, R199.reuse, 0x2, RZ ;  /* 0x00000002c7d07824 */ /* 0x040fe200078e00ff */
[----:B------:R-:W-:Y:S01]  /*135d0*/  SHF.L.U64.HI R193, R199, 0x1, R193 ;  /* 0x00000001c7c17819 */ /* 0x000fe200000102c1 */
[C---:B------:R-:W-:Y:S01]  /*135e0*/  IMAD.SHL.U32 R192, R206.reuse, 0x2, RZ ;  /* 0x00000002cec07824 */ /* 0x040fe200078e00ff */
[----:B------:R-:W-:Y:S01]  /*135f0*/  SHF.L.U64.HI R195, R206, 0x1, R219 ;  /* 0x00000001cec37819 */ /* 0x000fe200000102db */
[----:B------:R4:W3:Y:S01]  /*13600*/  SHFL.IDX PT, R3, R4, 0x1, 0x181f ;  /* 0x00381f0004037f89 */ /* 0x0008e200000e0000 */
[C---:B------:R-:W-:Y:S01]  /*13610*/  IMAD.SHL.U32 R194, R205.reuse, 0x2, RZ ;  /* 0x00000002cdc27824 */ /* 0x040fe200078e00ff */
[----:B------:R-:W-:Y:S01]  /*13620*/  SHF.L.U64.HI R191, R205, 0x1, R218 ;  /* 0x00000001cdbf7819 */ /* 0x000fe200000102da */
[----:B------:R-:W-:Y:S02]  /*13630*/  BSSY B0, `(.L_x_824) ;  /* 0x00000e5000007945 */ /* 0x000fe40003800000 */
[----:B----4-:R-:W4:Y:S01]  /*13640*/  SHFL.IDX PT, R100, R100, 0x1, 0x181f ;  /* 0x00381f0064647f89 */ /* 0x010f2200000e0000 */
[C---:B--23--:R-:W-:Y:S08]  /*13650*/  HMMA.16816.F32.BF16 R4, R32.reuse, R8, RZ ;  /* 0x000000082004723c */ /* 0x04cff000000418ff */
[C---:B------:R-:W-:Y:S01]  /*13660*/  HMMA.16816.F32.BF16 R8, R32.reuse, R10, RZ ;  /* 0x0000000a2008723c */ /* 0x040fe200000418ff */
[----:B-----5:R-:W-:Y:S05]  /*13670*/  IADD3 R12, P0, R0, R208, RZ ;  /* 0x000000d0000c7210 */ /* 0x020fea0007f1e0ff */
[----:B------:R-:W-:Y:S01]  /*13680*/  IMAD.X R13, R2, 0x1, R193, P0 ;  /* 0x00000001020d7824 */ /* 0x000fe200000e06c1 */
[----:B------:R-:W-:Y:S04]  /*13690*/  IADD3 R14, P0, R0, R192, RZ ;  /* 0x000000c0000e7210 */ /* 0x000fe80007f1e0ff */
[----:B------:R2:W-:Y:S01]  /*136a0*/  LDGSTS.E.BYPASS.LTC128B.128 [R190+0x100], [R12.64], !P5 ;  /* 0x001000000cbe7fae */ /* 0x0005e2000e901d4a */
[----:B------:R-:W-:Y:S01]  /*136b0*/  IMAD.X R15, R2, 0x1, R195, P0 ;  /* 0x00000001020f7824 */ /* 0x000fe200000e06c3 */
[C---:B------:R-:W-:Y:S04]  /*136c0*/  IADD3 R22, P0, R3.reuse, R208, RZ ;  /* 0x000000d003167210 */ /* 0x040fe80007f1e0ff */
[----:B------:R3:W-:Y:S01]  /*136d0*/  LDGSTS.E.BYPASS.LTC128B.128 [R190+0x2100], [R14.64], !P4 ;  /* 0x021000000ebe7fae */ /* 0x0007e2000e101d4a */
[C---:B----4-:R-:W-:Y:S01]  /*136e0*/  IMAD.X R23, R100.reuse, 0x1, R193, P0 ;  /* 0x0000000164177824 */ /* 0x050fe200000e06c1 */
[C---:B------:R-:W-:Y:S05]  /*136f0*/  IADD3 R20, P0, R3.reuse, R192, RZ ;  /* 0x000000c003147210 */ /* 0x040fea0007f1e0ff */
[----:B------:R-:W-:Y:S01]  /*13700*/  IMAD.X R21, R100, 0x1, R195, P0 ;  /* 0x0000000164157824 */ /* 0x000fe200000e06c3 */
[-C--:B--2---:R-:W-:Y:S05]  /*13710*/  IADD3 R12, P1, R0, R194.reuse, RZ ;  /* 0x000000c2000c7210 */ /* 0x084fea0007f3e0ff */
[--C-:B------:R-:W-:Y:S01]  /*13720*/  IMAD.X R13, R2, 0x1, R191.reuse, P1 ;  /* 0x00000001020d7824 */ /* 0x100fe200008e06bf */
[----:B------:R-:W-:Y:S04]  /*13730*/  IADD3 R2, P0, R3, R194, RZ ;  /* 0x000000c203027210 */ /* 0x000fe80007f1e0ff */
[----:B------:R3:W-:Y:S01]  /*13740*/  LDGSTS.E.BYPASS.LTC128B.128 [R190+0x4100], [R12.64], !P6 ;  /* 0x041000000cbe7fae */ /* 0x0007e2000f101d4a */
[----:B------:R-:W-:Y:S01]  /*13750*/  IMAD.X R3, R100, 0x1, R191, P0 ;  /* 0x0000000164037824 */ /* 0x000fe200000e06bf */
[----:B------:R-:W-:Y:S03]  /*13760*/  ISETP.GT.AND P0, PT, R196, R217, PT ;  /* 0x000000d9c400720c */ /* 0x000fe60003f04270 */
[----:B------:R2:W-:Y:S05]  /*13770*/  LDGSTS.E.BYPASS.LTC128B.128 [R190+0x1100], [R22.64], !P5 ;  /* 0x0110000016be7fae */ /* 0x0005ea000e901d4a */
[----:B------:R2:W-:Y:S05]  /*13780*/  LDGSTS.E.BYPASS.LTC128B.128 [R190+0x3100], [R20.64], !P4 ;  /* 0x0310000014be7fae */ /* 0x0005ea000e101d4a */
[----:B------:R4:W-:Y:S05]  /*13790*/  LDGSTS.E.BYPASS.LTC128B.128 [R190+0x5100], [R2.64], !P6 ;  /* 0x0510000002be7fae */ /* 0x0009ea000f101d4a */
[----:B------:R-:W0:Y:S01]  /*137a0*/  LDGDEPBAR ;  /* 0x00000000000079af */ /* 0x000e220000000000 */
[C---:B---3--:R-:W-:Y:S08]  /*137b0*/  HMMA.16816.F32.BF16 R12, R32.reuse, R16, RZ ;  /* 0x00000010200c723c */ /* 0x048ff000000418ff */
[C---:B------:R-:W-:Y:S08]  /*137c0*/  HMMA.16816.F32.BF16 R16, R32.reuse, R18, RZ ;  /* 0x000000122010723c */ /* 0x040ff000000418ff */
[C---:B-12---:R-:W-:Y:S08]  /*137d0*/  HMMA.16816.F32.BF16 R20, R32.reuse, R24, RZ ;  /* 0x000000182014723c */ /* 0x046ff000000418ff */
        /* <DEDUP_REMOVED lines=145> */
[----:B----4-:R-:W-:Y:S02]  /*140f0*/  IMAD.MOV.U32 R0, RZ, RZ, 0x1 ;  /* 0x00000001ff007424 */ /* 0x010fe400078e00ff */
        /* <DEDUP_REMOVED lines=29> */
.L_x_936:
[----:B------:R-:W-:-:S05]  /*142d0*/  BRA.DIV ~URZ, `(.L_x_827) ;  /* 0x000094127f007947 */ /* 0x000fca000b800000 */
[----:B------:R-:W3:Y:S02]  /*142e0*/  SHFL.IDX PT, R0, R146, RZ, 0x181f ;  /* 0x00181fff92007589 */ /* 0x000ee400000e0000 */
[C---:B---3--:R-:W-:Y:S05]  /*142f0*/  IADD3 R2, P0, R0.reuse, R208, RZ ;  /* 0x000000d000027210 */ /* 0x048fea0007f1e0ff */
[C---:B--2---:R-:W-:Y:S01]  /*14300*/  IMAD.X R3, R101.reuse, 0x1, R193, P0 ;  /* 0x0000000165037824 */ /* 0x044fe200000e06c1 */
[C---:B------:R-:W-:Y:S04]  /*14310*/  IADD3 R144, P0, R0.reuse, R192, RZ ;  /* 0x000000c000907210 */ /* 0x040fe80007f1e0ff */
[----:B------:R-:W-:Y:S01]  /*14320*/  @!PT LDS RZ, [RZ] ;  /* 0x00000000fffff984 */ /* 0x000fe20000000800 */
[----:B------:R-:W-:Y:S01]  /*14330*/  @!PT LDS RZ, [RZ] ;  /* 0x00000000fffff984 */ /* 0x000fe20000000800 */
[----:B------:R2:W-:Y:S01]  /*14340*/  LDGSTS.E.BYPASS.LTC128B.128 [R190+0x6100], [R2.64], !P5 ;  /* 0x0610000002be7fae */ /* 0x0005e2000e901d4a */
[C---:B------:R-:W-:Y:S05]  /*14350*/  IMAD.X R145, R101.reuse, 0x1, R195, P0 ;  /* 0x0000000165917824 */ /* 0x040fea00000e06c3 */
[----:B------:R3:W-:Y:S01]  /*14360*/  LDGSTS.E.BYPASS.LTC128B.128 [R190+0x8100], [R144.64], !P4 ;  /* 0x0810000090be7fae */ /* 0x0007e2000e101d4a */
[----:B--2---:R-:W-:Y:S03]  /*14370*/  IADD3 R2, P0, R0, R194, RZ ;  /* 0x000000c200027210 */ /* 0x004fe60007f1e0ff */
[----:B------:R3:W2:Y:S02]  /*14380*/  SHFL.IDX PT, R0, R146, 0x1, 0x181f ;  /* 0x00381f0092007f89 */ /* 0x0006a400000e0000 */
[----:B------:R-:W-:Y:S02]  /*14390*/  IMAD.X R3, R101, 0x1, R191, P0 ;  /* 0x0000000165037824 */ /* 0x000fe400000e06bf */
[----:B------:R3:W4:Y:S04]  /*143a0*/  SHFL.IDX PT, R101, R103, 0x1, 0x181f ;  /* 0x00381f0067657f89 */ /* 0x00072800000e0000 */
[----:B------:R3:W-:Y:S02]  /*143b0*/  LDGSTS.E.BYPASS.LTC128B.128 [R190+0xa100], [R2.64], !P6 ;  /* 0x0a10000002be7fae */ /* 0x0007e4000f101d4a */
.L_x_937:
[C---:B--23--:R-:W-:Y:S02]  /*143c0*/  IADD3 R2, P0, R0.reuse, R208, RZ ;  /* 0x000000d000027210 */ /* 0x04cfe40007f1e0ff */
[C---:B------:R-:W-:Y:S03]  /*143d0*/  IADD3 R144, P1, R0.reuse, R192, RZ ;  /* 0x000000c000907210 */ /* 0x040fe60007f3e0ff */
[C---:B----4-:R-:W-:Y:S02]  /*143e0*/  IMAD.X R3, R101.reuse, 0x1, R193, P0 ;  /* 0x0000000165037824 */ /* 0x050fe400000e06c1 */
[C---:B------:R-:W-:Y:S03]  /*143f0*/  IMAD.X R145, R101.reuse, 0x1, R195, P1 ;  /* 0x0000000165917824 */ /* 0x040fe600008e06c3 */
[----:B------:R-:W-:Y:S01]  /*14400*/  @!PT LDS RZ, [RZ] ;  /* 0x00000000fffff984 */ /* 0x000fe20000000800 */
[----:B------:R-:W-:Y:S01]  /*14410*/  @!PT LDS RZ, [RZ] ;  /* 0x00000000fffff984 */ /* 0x000fe20000000800 */
[----:B------:R-:W-:Y:S01]  /*14420*/  @!PT LDS RZ, [RZ] ;  /* 0x00000000fffff984 */ /* 0x000fe20000000800 */
[----:B------:R2:W-:Y:S04]  /*14430*/  LDGSTS.E.BYPASS.LTC128B.128 [R190+0x7100], [R2.64], !P5 ;  /* 0x0710000002be7fae */ /* 0x0005e8000e901d4a */
[----:B------:R3:W-:Y:S01]  /*14440*/  LDGSTS.E.BYPASS.LTC128B.128 [R190+0x9100], [R144.64], !P4 ;  /* 0x0910000090be7fae */ /* 0x0007e2000e101d4a */
[----:B--2---:R-:W-:Y:S05]  /*14450*/  IADD3 R2, P0, R0, R194, RZ ;  /* 0x000000c200027210 */ /* 0x004fea0007f1e0ff */
[----:B------:R-:W-:Y:S05]  /*14460*/  IMAD.X R3, R101, 0x1, R191, P0 ;  /* 0x0000000165037824 */ /* 0x000fea00000e06bf */
[----:B------:R3:W-:Y:S03]  /*14470*/  LDGSTS.E.BYPASS.LTC128B.128 [R190+0xb100], [R2.64], !P6 ;  /* 0x0b10000002be7fae */ /* 0x0007e6000f101d4a */
.L_x_825:
[----:B----4-:R-:W-:Y:S05]  /*14480*/  BSYNC B0 ;  /* 0x0000000000007941 */ /* 0x010fea0003800000 */
.L_x_824:
[----:B-1----:R-:W-:Y:S01]  /*14490*/  LOP3.LUT R103, RZ, c[0x0][0x324], RZ, 0x33, !PT ;  /* 0x0000c900ff677a12 */ /* 0x002fe200078e33ff */
[----:B------:R-:W2:Y:S01]  /*144a0*/  LDL R100, [R1+0x4] ;  /* 0x0000040001647983 */ /* 0x000ea20000100800 */
[----:B------:R-:W-:Y:S02]  /*144b0*/  IMAD.MOV.U32 R0, RZ, RZ, 0x1 ;  /* 0x00000001ff007424 */ /* 0x000fe400078e00ff */
[----:B------:R-:W-:Y:S02]  /*144c0*/  IMAD.SHL.U32 R101, R196, 0x40, RZ ;  /* 0x00000040c4657824 */ /* 0x000fe400078e00ff */
[----:B------:R-:W0:Y:S01]  /*144d0*/  LDGDEPBAR ;  /* 0x00000000000079af */ /* 0x000e220000000000 */
[----:B------:R-:W-:Y:S01]  /*144e0*/  ISETP.NE.AND P0, PT, R0, c[0x0][0x2c4], PT ;  /* 0x0000b10000007a0c */ /* 0x000fe20003f05270 */
[----:B--2---:R-:W-:Y:S05]  /*144f0*/  IMAD R100, R100, 0x80, R236 ;  /* 0x0000008064647824 */ /* 0x004fea00078e02ec */
[----:B------:R-:W-:Y:S07]  /*14500*/  IADD3 R100, R234, R100, R235 ;  /* 0x00000064ea647210 */ /* 0x000fee0007ffe0eb */
[----:B------:R-:W-:Y:S05]  /*14510*/  @P0 IMAD.HI.U32 R0, R100, c[0x0][0x2c8], RZ ;  /* 0x0000b20064000a27 */ /* 0x000fea00078e00ff */
[----:B------:R-:W-:Y:S02]  /*14520*/  @P0 SHF.R.U32.HI R100, RZ, c[0x0][0x2cc], R0 ;  /* 0x0000b300ff640a19 */ /* 0x000fe40000011600 */
[----:B------:R-:W-:Y:S04]  /*14530*/  IADD3 R0, -R209, 0x1, -R101 ;  /* 0x00000001d1007810 */ /* 0x000fe80007ffe965 */
[----:B------:R-:W-:Y:S01]  /*14540*/  IADD3 R0, -R210, R0, R211 ;  /* 0x00000000d2007210 */ /* 0x000fe20007ffe1d3 */
[----:B------:R-:W-:-:S05]  /*14550*/  BRA.DIV ~URZ, `(.L_x_828) ;  /* 0x000093727f007947 */ /* 0x000fca000b800000 */
[----:B---3--:R1:W2:Y:S02]  /*14560*/  SHFL.IDX PT, R3, R100, RZ, 0x1c1f ;  /* 0x001c1fff64037589 */ /* 0x0082a400000e0000 */
.L_x_938:
[----:B------:R-:W-:Y:S01]  /*14570*/  IADD3 R144, R0, c[0x0][0x328], RZ ;  /* 0x0000ca0000907a10 */ /* 0x000fe20007ffe0ff */
[----:B------:R-:W-:Y:S02]  /*14580*/  IMAD.MOV.U32 R2, RZ, RZ, 0x1 ;  /* 0x00000001ff027424 */ /* 0x000fe400078e00ff */
[----:B------:R-:W-:Y:S03]  /*14590*/  IMAD.IADD R103, R103, 0x1, R0 ;  /* 0x0000000167677824 */ /* 0x000fe600078e0200 */
[----:B------:R-:W-:Y:S01]  /*145a0*/  ISETP.LE.AND P0, PT, R2, c[0x0][0x32c], PT ;  /* 0x0000cb0002007a0c */ /* 0x000fe20003f03270 */
[----:B--2---:R-:W-:Y:S01]  /*145b0*/  IMAD.IADD R0, R103, 0x1, R3 ;  /* 0x0000000167007824 */ /* 0x004fe200078e0203 */
[----:B------:R-:W-:Y:S11]  /*145c0*/  IADD3 R2, R144, R3, RZ ;  /* 0x0000000390027210 */ /* 0x000ff60007ffe0ff */
        /* <DEDUP_REMOVED lines=14> */
.L_x_831:
[----:B------:R-:W-:Y:S04]  /*146b0*/  MOV R145, 0x1 ;  /* 0x0000000100917802 */ /* 0x000fe80000000f00 */
[----:B------:R-:W-:Y:S11]  /*146c0*/  ISETP.NE.AND P0, PT, R145, c[0x0][0x32c], PT ;  /* 0x0000cb0091007a0c */ /* 0x000ff60003f05270 */
[----:B------:R-:W-:Y:S02]  /*146d0*/  @!UPT UIADD3 URZ, URZ, URZ, URZ ;  /* 0x0000003f3f3ff290 */ /* 0x000fe4000fffe03f */
[----:B------:R-:W-:Y:S05]  /*146e0*/  @P0 IMAD.HI.U32 R145, R3, c[0x0][0x330], RZ ;  /* 0x0000cc0003910a27 */ /* 0x000fea00078e00ff */
[----:B------:R-:W-:Y:S02]  /*146f0*/  @P0 SHF.R.U32.HI R3, RZ, c[0x0][0x334], R145 ;  /* 0x0000cd00ff030a19 */ /* 0x000fe40000011691 */
.L_x_832:
[----:B------:R-:W-:Y:S05]  /*14700*/  BSYNC B0 ;  /* 0x0000000000007941 */ /* 0x000fea0003800000 */
.L_x_830:
[----:B------:R-:W-:Y:S04]  /*14710*/  IMAD R3, R3, c[0x0][0x32c], -R101 ;  /* 0x0000cb0003037a24 */ /* 0x000fe800078e0a65 */
[----:B------:R-:W-:Y:S05]  /*14720*/  IMAD.IADD R3, R3, 0x1, -R209 ;  /* 0x0000000103037824 */ /* 0x000fea00078e0ad1 */
[----:B------:R-:W-:Y:S02]  /*14730*/  IMNMX R0, R0, R3, !PT ;  /* 0x0000000300007217 */ /* 0x000fe40007800200 */
[----:B------:R-:W-:Y:S04]  /*14740*/  IADD3 R3, R3, c[0x0][0x32c], RZ ;  /* 0x0000cb0003037a10 */ /* 0x000fe80007ffe0ff */
[----:B------:R-:W-:Y:S02]  /*14750*/  IMNMX R2, R2, R3, PT ;  /* 0x0000000302027217 */ /* 0x000fe40003800200 */
.L_x_829:
        /* <DEDUP_REMOVED lines=51> */
.L_x_939:
        /* <DEDUP_REMOVED lines=19> */
.L_x_836:
[----:B------:R-:W-:Y:S04]  /*14bc0*/  MOV R4, 0x1 ;  /* 0x0000000100047802 */ /* 0x000fe80000000f00 */
[----:B------:R-:W-:Y:S11]  /*14bd0*/  ISETP.NE.AND P0, PT, R4, c[0x0][0x32c], PT ;  /* 0x0000cb0004007a0c */ /* 0x000ff60003f05270 */
[----:B------:R-:W-:Y:S02]  /*14be0*/  @!UPT UIADD3 URZ, URZ, URZ, URZ ;  /* 0x0000003f3f3ff290 */ /* 0x000fe4000fffe03f */
[----:B------:R-:W-:Y:S05]  /*14bf0*/  @P0 IMAD.HI.U32 R4, R3, c[0x0][0x330], RZ ;  /* 0x0000cc0003040a27 */ /* 0x000fea00078e00ff */
[----:B------:R-:W-:Y:S02]  /*14c00*/  @P0 SHF.R.U32.HI R3, RZ, c[0x0][0x334], R4 ;  /* 0x0000cd00ff030a19 */ /* 0x000fe40000011604 */
.L_x_837:
[----:B------:R-:W-:Y:S05]  /*14c10*/  BSYNC B0 ;  /* 0x0000000000007941 */ /* 0x000fea0003800000 */
.L_x_835:
[----:B------:R-:W-:Y:S04]  /*14c20*/  IMAD R101, R3, c[0x0][0x32c], -R101 ;  /* 0x0000cb0003657a24 */ /* 0x000fe800078e0a65 */
[----:B------:R-:W-:Y:S05]  /*14c30*/  IMAD.IADD R101, R101, 0x1, -R209 ;  /* 0x0000000165657824 */ /* 0x000fea00078e0ad1 */
[----:B------:R-:W-:Y:S02]  /*14c40*/  IMNMX R0, R0, R101, !PT ;  /* 0x0000006500007217 */ /* 0x000fe40007800200 */
[----:B------:R-:W-:Y:S04]  /*14c50*/  IADD3 R101, R101, c[0x0][0x32c], RZ ;  /* 0x0000cb0065657a10 */ /* 0x000fe80007ffe0ff */
[----:B------:R-:W-:Y:S02]  /*14c60*/  IMNMX R2, R2, R101, PT ;  /* 0x0000006502027217 */ /* 0x000fe40003800200 */
.L_x_834:
        /* <DEDUP_REMOVED lines=82> */
.L_x_940:
[----:B-12---:R-:W-:Y:S01]  /*15190*/  FMNMX.FTZ R100, R100, R0, !PT ;  /* 0x0000000064647209 */ /* 0x006fe20007810000 */
[----:B------:R-:W-:-:S05]  /*151a0*/  BRA.DIV ~URZ, `(.L_x_839) ;  /* 0x000088227f007947 */ /* 0x000fca000b800000 */
[----:B------:R-:W-:Y:S04]  /*151b0*/  SHFL.BFLY PT, R0, R4, 0x2, 0x1f ;  /* 0x0c401f0004007f89 */ /* 0x000fe800000e0000 */
[----:B------:R-:W1:Y:S02]  /*151c0*/  SHFL.BFLY PT, R103, R100, 0x1, 0x1f ;  /* 0x0c201f0064677f89 */ /* 0x000e6400000e0000 */
[----:B-1----:R-:W-:Y:S02]  /*151d0*/  FMNMX.FTZ R103, R100, R103, !PT ;  /* 0x0000006764677209 */ /* 0x002fe40007810000 */
[----:B------:R-:W-:Y:S05]  /*151e0*/  FMNMX.FTZ R4, R4, R0, !PT ;  /* 0x0000000004047209 */ /* 0x000fea0007810000 */
[----:B------:R1:W2:Y:S02]  /*151f0*/  SHFL.BFLY PT, R0, R4, 0x1, 0x1f ;  /* 0x0c201f0004007f89 */ /* 0x0002a400000e0000 */
.L_x_941:
[C---:B------:R-:W-:Y:S01]  /*15200*/  FSETP.NEU.FTZ.AND P0, PT, R103.reuse, -INF , PT ;  /* 0xff8000006700780b */ /* 0x040fe20003f1d000 */
[C---:B------:R-:W-:Y:S01]  /*15210*/  FMUL.FTZ R2, R103.reuse, c[0x0][0x2d0] ;  /* 0x0000b40067027a20 */ /* 0x040fe20000410000 */
[----:B--2---:R-:W-:Y:S01]  /*15220*/  FMNMX.FTZ R3, R0, R4, !PT ;  /* 0x0000000400037209 */ /* 0x004fe20007810000 */
[----:B------:R-:W-:Y:S01]  /*15230*/  WARPSYNC 0xffffffff ;  /* 0xffffffff00007948 */ /* 0x000fe20003800000 */
[----:B------:R-:W-:Y:S02]  /*15240*/  FSEL R0, R103, RZ, P0 ;  /* 0x000000ff67007208 */ /* 0x000fe40000000000 */
[----:B------:R-:W-:Y:S02]  /*15250*/  FSEL R2, R2, RZ, P0 ;  /* 0x000000ff02027208 */ /* 0x000fe40000000000 */
[----:B------:R-:W-:Y:S01]  /*15260*/  FSETP.NEU.FTZ.AND P0, PT, R3, -INF , PT ;  /* 0xff8000000300780b */ /* 0x000fe20003f1d000 */
[----:B------:R-:W-:Y:S02]  /*15270*/  FADD.FTZ R0, -R0, R102 ;  /* 0x0000006600007221 */ /* 0x000fe40000010100 */
[--C-:B-1----:R-:W-:Y:S02]  /*15280*/  FFMA.FTZ R4, R145, c[0x0][0x2d0], -R2.reuse ;  /* 0x0000b40091047a23 */ /* 0x102fe40000010802 */
        /* <DEDUP_REMOVED lines=19> */
[----:B------:R-:W-:Y:S10]  /*153c0*/  MUFU.EX2 R8, R8 ;  /* 0x0000000800087308 */ /* 0x000ff40000000800 */
[----:B------:R-:W3:Y:S10]  /*153d0*/  MUFU.EX2 R9, R9 ;  /* 0x0000000900097308 */ /* 0x000ef40000000800 */
[----:B------:R-:W-:Y:S01]  /*153e0*/  MUFU.EX2 R102, R102 ;  /* 0x0000006600667308 */ /* 0x000fe20000000800 */
[C---:B-1----:R-:W-:Y:S02]  /*153f0*/  FFMA.FTZ R2, R0.reuse, R201, R4 ;  /* 0x000000c900027223 */ /* 0x042fe40000010004 */
[----:B------:R-:W-:Y:S02]  /*15400*/  FMUL.FTZ R32, R0, R112 ;  /* 0x0000007000207220 */ /* 0x000fe40000410000 */
[----:B--2---:R-:W-:Y:S01]  /*15410*/  FADD.FTZ R5, R144, R2 ;  /* 0x0000000290057221 */ /* 0x004fe20000010000 */
        /* <DEDUP_REMOVED lines=8> */
[----:B---3--:R-:W-:Y:S01]  /*154a0*/  F2FP.BF16.PACK_AB R146, R9, R8 ;  /* 0x000000080992723e */ /* 0x008fe200000010ff */
[----:B------:R-:W-:Y:S01]  /*154b0*/  FMUL.FTZ R17, R0, R129 ;  /* 0x0000008100117220 */ /* 0x000fe20000410000 */
[----:B------:R-:W-:Y:S01]  /*154c0*/  ISETP.GT.AND P0, PT, R196, R217, PT ;  /* 0x000000d9c400720c */ /* 0x000fe20003f04270 */
[--C-:B------:R-:W-:Y:S02]  /*154d0*/  FFMA.FTZ R167, R34, c[0x0][0x2d0], -R4.reuse ;  /* 0x0000b40022a77a23 */ /* 0x100fe40000010804 */
        /* <DEDUP_REMOVED lines=15> */
[C---:B-1----:R-:W-:Y:S02]  /*155d0*/  FMUL.FTZ R34, R2.reuse, R114 ;  /* 0x0000007202227220 */ /* 0x042fe40000410000 */
[----:B------:R-:W-:Y:S02]  /*155e0*/  FMUL.FTZ R35, R2, R115 ;  /* 0x0000007302237220 */ /* 0x000fe40000410000 */
[----:B------:R-:W1:Y:S01]  /*155f0*/  LDSM.16.MT88.4 R112, [R168] ;  /* 0x00000000a870783b */ /* 0x000e620000004200 */
[----:B------:R-:W3:Y:S01]  /*15600*/  MUFU.EX2 R129, R101 ;  /* 0x0000006500817308 */ /* 0x000ee20000000800 */
[--C-:B------:R-:W-:Y:S02]  /*15610*/  FFMA.FTZ R164, R31, c[0x0][0x2d0], -R4.reuse ;  /* 0x0000b4001fa47a23 */ /* 0x100fe40000010804 */
[--C-:B------:R-:W-:Y:S02]  /*15620*/  FFMA.FTZ R149, R14, c[0x0][0x2d0], -R4.reuse ;  /* 0x0000b4000e957a23 */ /* 0x100fe40000010804 */
[----:B------:R-:W-:Y:S02]  /*15630*/  FFMA.FTZ R148, R15, c[0x0][0x2d0], -R4 ;  /* 0x0000b4000f947a23 */ /* 0x000fe40000010804 */
[----:B------:R-:W-:Y:S02]  /*15640*/  FADD.FTZ R4, R8, R5 ;  /* 0x0000000508047221 */ /* 0x000fe40000010000 */
[----:B--2---:R-:W-:Y:S01]  /*15650*/  FFMA.FTZ R5, R2, R200, R6 ;  /* 0x000000c802057223 */ /* 0x004fe20000010006 */
[----:B------:R-:W2:Y:S01]  /*15660*/  MUFU.EX2 R7, R7 ;  /* 0x0000000700077308 */ /* 0x000ea20000000800 */
        /* <DEDUP_REMOVED lines=16> */
[C---:B--2---:R-:W-:Y:S01]  /*15770*/  F2FP.BF16.PACK_AB R145, R7.reuse, R6 ;  /* 0x000000060791723e */ /* 0x044fe200000010ff */
        /* <DEDUP_REMOVED lines=8> */
[C---:B-1----:R-:W-:Y:S02]  /*15800*/  HMMA.16816.F32.BF16 R4, R144.reuse, R112, R4 ;  /* 0x000000709004723c */ /* 0x042fe40000041804 */
        /* <DEDUP_REMOVED lines=97> */
[----:B---3--:R-:W-:Y:S04]  /*15e20*/  FADD.FTZ R0, R2, R0 ;  /* 0x0000000002007221 */ /* 0x008fe80000010000 */
        /* <DEDUP_REMOVED lines=121> */
[----:B------:R-:W-:Y:S01]  /*165c0*/  FADD.FTZ R0, R104, R0 ;  /* 0x0000000068007221 */ /* 0x000fe20000010000 */
[-C--:B------:R-:W-:Y:S03]  /*165d0*/  MOV R104, R3.reuse ;  /* 0x0000000300687202 */ /* 0x080fe60000000f00 */
[----:B------:R-:W-:Y:S01]  /*165e0*/  FADD.FTZ R0, R102, R0 ;  /* 0x0000000066007221 */ /* 0x000fe20000010000 */
[C---:B----4-:R-:W-:Y:S03]  /*165f0*/  HMMA.16816.F32.BF16 R52, R112.reuse, R116, R52 ;  /* 0x000000747034723c */ /* 0x050fe60000041834 */
[----:B------:R-:W-:Y:S01]  /*16600*/  FADD.FTZ R2, R101, R0 ;  /* 0x0000000065027221 */ /* 0x000fe20000010000 */
[----:B------:R-:W-:Y:S02]  /*16610*/  IADD3 R0, R196, -0x1, RZ ;  /* 0xffffffffc4007810 */ /* 0x000fe40007ffe0ff */
[----:B------:R-:W-:Y:S01]  /*16620*/  MOV R101, R3 ;  /* 0x0000000300657202 */ /* 0x000fe20000000f00 */
[----:B------:R-:W-:Y:S01]  /*16630*/  FADD.FTZ R200, R100, R2 ;  /* 0x0000000264c87221 */ /* 0x000fe20000010000 */
[C---:B------:R-:W-:Y:S01]  /*16640*/  HMMA.16816.F32.BF16 R56, R112.reuse, R118, R56 ;  /* 0x000000767038723c */ /* 0x040fe20000041838 */
[----:B------:R-:W3:Y:S03]  /*16650*/  LDSM.16.MT88.4 R116, [R169+0x5000] ;  /* 0x00500000a974783b */ /* 0x000ee60000004200 */
[----:B------:R-:W-:Y:S02]  /*16660*/  MOV R196, R0 ;  /* 0x0000000000c47202 */ /* 0x000fe40000000f00 */
[----:B------:R-:W-:Y:S02]  /*16670*/  MOV R102, R103 ;  /* 0x0000006700667202 */ /* 0x000fe40000000f00 */
        /* <DEDUP_REMOVED lines=46> */
[----:B------:R-:W-:Y:S07]  /*16960*/  @!UPT UIADD3 URZ, URZ, URZ, URZ ;  /* 0x0000003f3f3ff290 */ /* 0x000fee000fffe03f */
[----:B------:R-:W-:-:S11]  /*16970*/  @P0 BRA `(.L_x_840) ;  /* 0xffffca6000000947 */ /* 0x000fd6000383ffff */
.L_x_822:
[----:B------:R-:W-:Y:S05]  /*16980*/  BRA.DIV ~URZ, `(.L_x_841) ;  /* 0x000071227f007947 */ /* 0x000fea000b800000 */
[----:B------:R1:W2:Y:S02]  /*16990*/  SHFL.BFLY PT, R4, R201, 0x2, 0x1f ;  /* 0x0c401f00c9047f89 */ /* 0x0002a400000e0000 */
.L_x_942:
[----:B--2---:R-:W-:Y:S01]  /*169a0*/  FADD.FTZ R4, R4, R201 ;  /* 0x000000c904047221 */ /* 0x004fe20000010000 */
[----:B------:R-:W-:Y:S05]  /*169b0*/  BRA.DIV ~URZ, `(.L_x_842) ;  /* 0x000071527f007947 */ /* 0x000fea000b800000 */
[----:B------:R-:W2:Y:S04]  /*169c0*/  SHFL.BFLY PT, R0, R200, 0x2, 0x1f ;  /* 0x0c401f00c8007f89 */ /* 0x000ea800000e0000 */
[----:B------:R-:W3:Y:S01]  /*169d0*/  SHFL.BFLY PT, R2, R4, 0x1, 0x1f ;  /* 0x0c201f0004027f89 */ /* 0x000ee200000e0000 */
[----:B--2---:R-:W-:-:S02]  /*169e0*/  FADD.FTZ R200, R0, R200 ;  /* 0x000000c800c87221 */ /* 0x004fc40000010000 */
[----:B---3--:R-:W-:-:S03]  /*169f0*/  FADD.FTZ R4, R4, R2 ;  /* 0x0000000204047221 */ /* 0x008fc60000010000 */
[----:B------:R2:W3:Y:S04]  /*16a00*/  SHFL.BFLY PT, R3, R200, 0x1, 0x1f ;  /* 0x0c201f00c8037f89 */ /* 0x0004e800000e0000 */
.L_x_943:
        /* <DEDUP_REMOVED lines=58> */
[----:B------:R-:W-:Y:S02]  /*16db0*/  FMUL.FTZ R97, R2, R97 ;  /* 0x0000006102617220 */ /* 0x000fe40000410000 */
[----:B------:R4:W1:Y:S01]  /*16dc0*/  @P0 MUFU.LG2 R2, R3 ;  /* 0x0000000300020308 */ /* 0x0008620000000c00 */
[----:B-----5:R-:W-:-:S02]  /*16dd0*/  @P1 FMUL.FTZ R5, R5, 0.69314718246459960938 ;  /* 0x3f31721805051820 */ /* 0x020fc40000410000 */
[----:B------:R-:W-:Y:S02]  /*16de0*/  @P1 FMUL.FTZ R4, R4, c[0x0][0x2d0] ;  /* 0x0000b40004041a20 */ /* 0x000fe40000410000 */
[----:B---3--:R-:W-:Y:S02]  /*16df0*/  FMUL.FTZ R142, R0, R142 ;  /* 0x0000008e008e7220 */ /* 0x008fe40000410000 */
[----:B------:R-:W-:Y:S01]  /*16e00*/  @P1 FFMA.FTZ R22, R4, R103, R5 ;  /* 0x0000006704161223 */ /* 0x000fe20000010005 */
[----:B------:R-:W-:Y:S01]  /*16e10*/  MOV R4, 0x1 ;  /* 0x0000000100047802 */ /* 0x000fe20000000f00 */
[C---:B------:R-:W-:Y:S02]  /*16e20*/  FMUL.FTZ R143, R0.reuse, R143 ;  /* 0x0000008f008f7220 */ /* 0x040fe40000410000 */
[C---:B------:R-:W-:Y:S02]  /*16e30*/  FMUL.FTZ R138, R0.reuse, R138 ;  /* 0x0000008a008a7220 */ /* 0x040fe40000410000 */
[----:B------:R-:W-:-:S02]  /*16e40*/  FMUL.FTZ R139, R0, R139 ;  /* 0x0000008b008b7220 */ /* 0x000fc40000410000 */
[----:B------:R-:W-:Y:S01]  /*16e50*/  FMUL.FTZ R134, R0, R134 ;  /* 0x0000008600867220 */ /* 0x000fe20000410000 */
[----:B----4-:R-:W-:Y:S01]  /*16e60*/  @P0 MOV R3, 0x3f317218 ;  /* 0x3f31721800030802 */ /* 0x010fe20000000f00 */
[----:B-1----:R-:W-:Y:S02]  /*16e70*/  @P0 FMUL.FTZ R2, R2, 0.69314718246459960938 ;  /* 0x3f31721802020820 */ /* 0x002fe40000410000 */
[C---:B------:R-:W-:Y:S02]  /*16e80*/  FMUL.FTZ R135, R0.reuse, R135 ;  /* 0x0000008700877220 */ /* 0x040fe40000410000 */
[----:B------:R-:W-:Y:S02]  /*16e90*/  @P0 FMUL.FTZ R3, R3, c[0x0][0x2d0] ;  /* 0x0000b40003030a20 */ /* 0x000fe40000410000 */
        /* <DEDUP_REMOVED lines=44> */
.L_x_749:
[----:B------:R1:W5:Y:S04]  /*17160*/  LDL R6, [R1+0x7c] ;  /* 0x00007c0001067983 */ /* 0x0003680000100800 */
[----:B------:R-:W3:Y:S01]  /*17170*/  S2R R2, SR_TID.X ;  /* 0x0000000000027919 */ /* 0x000ee20000002100 */
[----:B------:R-:W-:Y:S01]  /*17180*/  BSSY B0, `(.L_x_843) ;  /* 0x0000011000007945 */ /* 0x000fe20003800000 */
[----:B---3--:R-:W-:-:S13]  /*17190*/  LOP3.LUT P0, RZ, R2, 0xff, RZ, 0xc0, !PT ;  /* 0x000000ff02ff7812 */ /* 0x008fda000780c0ff */
[----:B------:R-:W-:Y:S05]  /*171a0*/  @P0 BRA `(.L_x_844) ;  /* 0x000000e000000947 */ /* 0x000fea0003800000 */
[----:B-1----:R-:W1:Y:S01]  /*171b0*/  S2R R4, SR_LANEID ;  /* 0x0000000000047919 */ /* 0x002e620000000000 */
[----:B------:R-:W-:Y:S01]  /*171c0*/  VOTEU.ANY UR4, UPT, PT ;  /* 0x0000000000047886 */ /* 0x000fe200038e0100 */
[----:B------:R-:W-:Y:S01]  /*171d0*/  IMAD.MOV.U32 R5, RZ, RZ, c[0x0][0x564] ;  /* 0x00015900ff057624 */ /* 0x000fe200078e00ff */
[----:B------:R-:W1:Y:S08]  /*171e0*/  FLO.U32 R3, UR4 ;  /* 0x0000000400037d00 */ /* 0x000e7000080e0000 */
[----:B------:R-:W3:Y:S01]  /*171f0*/  POPC R2, UR4 ;  /* 0x0000000400027d09 */ /* 0x000ee20008000000 */
[----:B-1----:R-:W-:Y:S01]  /*17200*/  ISETP.EQ.U32.AND P0, PT, R3, R4, PT ;  /* 0x000000040300720c */ /* 0x002fe20003f02070 */
[----:B------:R-:W-:-:S12]  /*17210*/  IMAD.MOV.U32 R4, RZ, RZ, c[0x0][0x560] ;  /* 0x00015800ff047624 */ /* 0x000fd800078e00ff */
[----:B---3--:R1:W3:Y:S04]  /*17220*/  @P0 ATOMG.E.ADD.STRONG.GPU PT, R2, [R4.64], R2 ;  /* 0x00000002040209a8 */ /* 0x0082e800081ee1ca */
[----:B-1----:R-:W1:Y:S04]  /*17230*/  S2R R4, SR_LTMASK ;  /* 0x0000000000047919 */ /* 0x002e680000003900 */
[----:B---3--:R1:W3:Y:S02]  /*17240*/  SHFL.IDX PT, R3, R2, R3, 0x1f ;  /* 0x00001f0302037589 */ /* 0x0082e400000e0000 */
[----:B-1----:R-:W-:-:S06]  /*17250*/  LOP3.LUT R2, R4, UR4, RZ, 0xc0, !PT ;  /* 0x0000000404027c12 */ /* 0x002fcc000f8ec0ff */
[----:B------:R-:W3:Y:S02]  /*17260*/  POPC R2, R2 ;  /* 0x0000000200027309 */ /* 0x000ee40000000000 */
[----:B---3-5:R-:W-:-:S05]  /*17270*/  IADD3 R6, R3, c[0x0][0xc], R2 ;  /* 0x0000030003067a10 */ /* 0x028fca0007ffe002 */
[----:B------:R1:W-:Y:S02]  /*17280*/  STL [R1+0x7c], R6 ;  /* 0x00007c0601007387 */ /* 0x0003e40000100800 */
.L_x_844:
[----:B-1----:R-:W-:Y:S05]  /*17290*/  BSYNC B0 ;  /* 0x0000000000007941 */ /* 0x002fea0003800000 */
.L_x_843:
[----:B------:R-:W-:Y:S01]  /*172a0*/  PRMT R0, R0, 0x9910, RZ ;  /* 0x0000991000007816 */ /* 0x000fe200000000ff */
[----:B------:R-:W-:Y:S01]  /*172b0*/  BSSY B1, `(.L_x_845) ;  /* 0x0000381000017945 */ /* 0x000fe20003800000 */
[----:B-----5:R-:W-:Y:S02]  /*172c0*/  IMAD.MOV.U32 R101, RZ, RZ, R6 ;  /* 0x000000ffff657224 */ /* 0x020fe400078e0006 */
[----:B------:R-:W-:-:S13]  /*172d0*/  ISETP.NE.AND P0, PT, R0, RZ, PT ;  /* 0x000000ff0000720c */ /* 0x000fda0003f05270 */
[----:B------:R-:W-:Y:S05]  /*172e0*/  @!P0 BRA `(.L_x_846) ;  /* 0x00002b1000008947 */ /* 0x000fea0003800000 */
[----:B------:R-:W3:Y:S04]  /*172f0*/  LDL R12, [R1+0x8c] ;  /* 0x00008c00010c7983 */ /* 0x000ee80000100800 */
[----:B------:R-:W4:Y:S04]  /*17300*/  LDL R11, [R1+0x90] ;  /* 0x00009000010b7983 */ /* 0x000f280000100800 */
[----:B--2---:R-:W2:Y:S04]  /*17310*/  LDL R8, [R1+0x98] ;  /* 0x0000980001087983 */ /* 0x004ea80000100800 */
[----:B------:R-:W2:Y:S04]  /*17320*/  LDL R10, [R1+0x94] ;  /* 0x00009400010a7983 */ /* 0x000ea80000100800 */
[----:B------:R-:W2:Y:S04]  /*17330*/  LDL R7, [R1+0xfc] ;  /* 0x0000fc0001077983 */ /* 0x000ea80000100800 */
[----:B------:R-:W2:Y:S04]  /*17340*/  LDL R6, [R1+0xf4] ;  /* 0x0000f40001067983 */ /* 0x000ea80000100800 */
[----:B------:R-:W2:Y:S04]  /*17350*/  LDL R5, [R1+0xf8] ;  /* 0x0000f80001057983 */ /* 0x000ea80000100800 */
[----:B------:R-:W2:Y:S01]  /*17360*/  LDL R9, [R1+0xf0] ;  /* 0x0000f00001097983 */ /* 0x000ea20000100800 */
[----:B------:R-:W-:Y:S01]  /*17370*/  WARPSYNC 0xffffffff ;  /* 0xffffffff00007948 */ /* 0x000fe20003800000 */
[----:B------:R-:W-:-:S02]  /*17380*/  F2FP.BF16.PACK_AB R0, R141, R140 ;  /* 0x0000008c8d00723e */ /* 0x000fc400000010ff */
[----:B------:R-:W-:Y:S01]  /*17390*/  BAR.SYNC.DEFER_BLOCKING 0x1, 0x100 ;  /* 0x0044000000007b1d */ /* 0x000fe20000010000 */
[----:B------:R-:W-:Y:S02]  /*173a0*/  F2FP.BF16.PACK_AB R2, R143, R142 ;  /* 0x0000008e8f02723e */ /* 0x000fe400000010ff */
[----:B------:R-:W-:Y:S02]  /*173b0*/  F2FP.BF16.PACK_AB R3, R137, R136 ;  /* 0x000000888903723e */ /* 0x000fe400000010ff */
[----:B------:R-:W-:Y:S02]  /*173c0*/  F2FP.BF16.PACK_AB R4, R69, R68 ;  /* 0x000000444504723e */ /* 0x000fe400000010ff */
[----:B------:R-:W-:Y:S02]  /*173d0*/  ISETP.NE.U32.AND P0, PT, RZ, c[0x0][0x508], PT ;  /* 0x00014200ff007a0c */ /* 0x000fe40003f05070 */
[----:B------:R-:W-:Y:S02]  /*173e0*/  ISETP.NE.U32.AND P2, PT, RZ, c[0x0][0x500], PT ;  /* 0x00014000ff007a0c */ /* 0x000fe40003f45070 */
[----:B------:R-:W-:-:S02]  /*173f0*/  ISETP.NE.AND.EX P1, PT, RZ, c[0x0][0x50c], PT, P0 ;  /* 0x00014300ff007a0c */ /* 0x000fc40003f25300 */
[----:B------:R-:W-:Y:S01]  /*17400*/  ISETP.NE.AND.EX P2, PT, RZ, c[0x0][0x504], PT, P2 ;  /* 0x00014100ff007a0c */ /* 0x000fe20003f45320 */
[----:B------:R-:W-:Y:S01]  /*17410*/  IMAD.MOV.U32 R14, RZ, RZ, c[0x0][0x388] ;  /* 0x0000e200ff0e7624 */ /* 0x000fe200078e00ff */
        /* <DEDUP_REMOVED lines=14> */
[----:B------:R3:W-:Y:S01]  /*17500*/  STS [R7], R3 ;  /* 0x0000000307007388 */ /* 0x0007e20000000800 */
[----:B-1----:R-:W-:Y:S02]  /*17510*/  F2FP.BF16.PACK_AB R0, R127, R126 ;  /* 0x0000007e7f00723e */ /* 0x002fe400000010ff */
        /* <DEDUP_REMOVED lines=60> */
[----:B------:R3:W-:Y:S04]  /*178e0*/  STS [R10+0x8400], R3 ;  /* 0x008400030a007388 */ /* 0x0007e80000000800 */
[----:B------:R3:W-:Y:S01]  /*178f0*/  STS [R7+0x8000], R2 ;  /* 0x0080000207007388 */ /* 0x0007e20000000800 */
[----:B-1----:R-:W-:-:S03]  /*17900*/  F2FP.BF16.PACK_AB R0, R87, R86 ;  /* 0x000000565700723e */ /* 0x002fc600000010ff */
[----:B------:R-:W4:Y:S04]  /*17910*/  LDL.LU R8, [R1+0x78] ;  /* 0x0000780001087983 */ /* 0x000f280000300800 */
[----:B------:R1:W-:Y:S01]  /*17920*/  STS [R7+0x8400], R0 ;  /* 0x0084000007007388 */ /* 0x0003e20000000800 */
[----:B--2---:R-:W-:Y:S02]  /*17930*/  F2FP.BF16.PACK_AB R4, R89, R88 ;  /* 0x000000585904723e */ /* 0x004fe400000010ff */
[----:B---3--:R-:W-:-:S03]  /*17940*/  F2FP.BF16.PACK_AB R3, R91, R90 ;  /* 0x0000005a5b03723e */ /* 0x008fc600000010ff */
[----:B------:R2:W-:Y:S01]  /*17950*/  STS [R6+0x8000], R4 ;  /* 0x0080000406007388 */ /* 0x0005e20000000800 */
[----:B------:R-:W-:-:S03]  /*17960*/  F2FP.BF16.PACK_AB R2, R93, R92 ;  /* 0x0000005c5d02723e */ /* 0x000fc600000010ff */
[----:B------:R3:W-:Y:S04]  /*17970*/  STS [R6+0x8400], R3 ;  /* 0x0084000306007388 */ /* 0x0007e80000000800 */
[----:B------:R3:W-:Y:S01]  /*17980*/  STS [R5+0x8000], R2 ;  /* 0x0080000205007388 */ /* 0x0007e20000000800 */
[----:B-1----:R-:W-:-:S05]  /*17990*/  F2FP.BF16.PACK_AB R0, R95, R94 ;  /* 0x0000005e5f00723e */ /* 0x002fca00000010ff */
[----:B------:R1:W-:Y:S01]  /*179a0*/  STS [R5+0x8400], R0 ;  /* 0x0084000005007388 */ /* 0x0003e20000000800 */
[----:B--2---:R-:W-:Y:S01]  /*179b0*/  IMAD.MOV.U32 R4, RZ, RZ, 0x4 ;  /* 0x00000004ff047424 */ /* 0x004fe200078e00ff */
[----:B---3--:R-:W-:-:S03]  /*179c0*/  F2FP.BF16.PACK_AB R3, R97, R96 ;  /* 0x000000606103723e */ /* 0x008fc600000010ff */
[----:B------:R-:W-:Y:S02]  /*179d0*/  @P1 IMAD.WIDE R6, R239, R4, c[0x0][0x508] ;  /* 0x00014200ef061625 */ /* 0x000fe400078e0204 */
[----:B------:R2:W-:Y:S02]  /*179e0*/  STS [R9+0x8000], R3 ;  /* 0x0080000309007388 */ /* 0x0005e40000000800 */
[----:B------:R-:W-:Y:S01]  /*179f0*/  IMAD.MOV.U32 R2, RZ, RZ, RZ ;  /* 0x000000ffff027224 */ /* 0x000fe200078e00ff */
[----:B-1----:R-:W-:Y:S01]  /*17a00*/  F2FP.BF16.PACK_AB R0, R99, R98 ;  /* 0x000000626300723e */ /* 0x002fe200000010ff */
[----:B------:R-:W-:-:S04]  /*17a10*/  IMAD.WIDE R4, R239, R4, c[0x0][0x500] ;  /* 0x00014000ef047625 */ /* 0x000fc800078e0204 */
[----:B------:R1:W-:Y:S04]  /*17a20*/  STS [R9+0x8400], R0 ;  /* 0x0084000009007388 */ /* 0x0003e80000000800 */
[----:B------:R-:W-:Y:S06]  /*17a30*/  BAR.SYNC.DEFER_BLOCKING 0x1, 0x100 ;  /* 0x0044000000007b1d */ /* 0x000fec0000010000 */
[----:B------:R1:W5:Y:S04]  /*17a40*/  @P1 LDG.E R14, [R6.64] ;  /* 0x0000000a060e1981 */ /* 0x000368000c1e1900 */
[----:B------:R1:W5:Y:S01]  /*17a50*/  @P2 LDG.E R2, [R4.64] ;  /* 0x0000000a04022981 */ /* 0x000362000c1e1900 */
[----:B----4-:R-:W-:-:S04]  /*17a60*/  ISETP.NE.AND P0, PT, R8, RZ, PT ;  /* 0x000000ff0800720c */ /* 0x010fc80003f05270 */
[----:B--2---:R-:W-:Y:S01]  /*17a70*/  SEL R3, R8, c[0x0][0x3d4], P0 ;  /* 0x0000f50008037a07 */ /* 0x004fe20000000000 */
[----:B------:R-:W-:Y:S05]  /*17a80*/  @P1 BRA `(.L_x_847) ;  /* 0x0000004000001947 */ /* 0x000fea0003800000 */
[----:B-1----:R-:W-:Y:S05]  /*17a90*/  @!P2 BRA `(.L_x_847) ;  /* 0x000000300000a947 */ /* 0x002fea0003800000 */
[----:B------:R1:W2:Y:S04]  /*17aa0*/  LDG.E R0, [R4.64] ;  /* 0x0000000a04007981 */ /* 0x0002a8000c1e1900 */
[----:B-1----:R-:W2:Y:S02]  /*17ab0*/  LDG.E R4, [R4.64+0x4] ;  /* 0x0000040a04047981 */ /* 0x002ea4000c1e1900 */
[----:B--2--5:R-:W-:Y:S02]  /*17ac0*/  IADD3 R14, -R0, R4, RZ ;  /* 0x00000004000e7210 */ /* 0x024fe40007ffe1ff */
.L_x_847:
[----:B-1----:R-:W2:Y:S01]  /*17ad0*/  LDL R21, [R1+0x16c] ;  /* 0x00016c0001157983 */ /* 0x002ea20000100800 */
[----:B------:R-:W-:Y:S01]  /*17ae0*/  IMAD.MOV.U32 R11, RZ, RZ, 0x368 ;  /* 0x00000368ff0b7424 */ /* 0x000fe200078e00ff */
[----:B------:R-:W-:Y:S02]  /*17af0*/  ISETP.GT.AND P2, PT, R3, 0x1, PT ;  /* 0x000000010300780c */ /* 0x000fe40003f44270 */
[----:B------:R-:W3:Y:S01]  /*17b00*/  LDL R20, [R1+0x80] ;  /* 0x0000800001147983 */ /* 0x000ee20000100800 */
[----:B------:R-:W-:Y:S01]  /*17b10*/  ISETP.NE.U32.AND P0, PT, RZ, c[0x0][0x500], PT ;  /* 0x00014000ff007a0c */ /* 0x000fe20003f05070 */
[----:B------:R-:W-:Y:S01]  /*17b20*/  IMAD.MOV.U32 R4, RZ, RZ, c[0x0][0x4e8] ;  /* 0x00013a00ff047624 */ /* 0x000fe200078e00ff */
[----:B------:R-:W-:-:S02]  /*17b30*/  SEL R11, R11, 0x328, P2 ;  /* 0x000003280b0b7807 */ /* 0x000fc40001000000 */
[----:B------:R-:W-:Y:S02]  /*17b40*/  ISETP.NE.AND.EX P0, PT, RZ, c[0x0][0x504], PT, P0 ;  /* 0x00014100ff007a0c */ /* 0x000fe40003f05300 */
[----:B------:R-:W1:Y:S01]  /*17b50*/  LDC.64 R6, c[0x0][R11+0x170] ;  /* 0x00005c000b067b82 */ /* 0x000e620000000a00 */
[----:B------:R-:W-:Y:S02]  /*17b60*/  SHF.R.S32.HI R3, RZ, 0x1f, R239 ;  /* 0x0000001fff037819 */ /* 0x000fe400000114ef */
[----:B------:R-:W-:Y:S02]  /*17b70*/  SEL R0, R239, RZ, !P0 ;  /* 0x000000ffef007207 */ /* 0x000fe40004000000 */
[----:B------:R-:W-:Y:S02]  /*17b80*/  SEL R5, R3, RZ, !P0 ;  /* 0x000000ff03057207 */ /* 0x000fe40004000000 */
[----:B------:R-:W-:Y:S01]  /*17b90*/  ISETP.NE.AND P3, PT, R4, 0x1, PT ;  /* 0x000000010400780c */ /* 0x000fe20003f65270 */
[----:B------:R-:W4:Y:S01]  /*17ba0*/  LDC.64 R12, c[0x0][R11+0x168] ;  /* 0x00005a000b0c7b82 */ /* 0x000f220000000a00 */
[----:B------:R-:W-:-:S07]  /*17bb0*/  LOP3.LUT R4, R238, 0xffff, RZ, 0xc0, !PT ;  /* 0x0000ffffee047812 */ /* 0x000fce00078ec0ff */
[----:B------:R-:W2:Y:S08]  /*17bc0*/  LDC.64 R16, c[0x0][R11+0x178] ;  /* 0x00005e000b107b82 */ /* 0x000eb00000000a00 */
[----:B------:R1:W2:Y:S02]  /*17bd0*/  LDC.64 R18, c[0x0][R11+0x160] ;  /* 0x000058000b127b82 */ /* 0x0002a40000000a00 */
[----:B-1----:R-:W-:-:S04]  /*17be0*/  IMAD R3, R7, R0, RZ ;  /* 0x0000000007037224 */ /* 0x002fc800078e02ff */
[C---:B------:R-:W-:Y:S02]  /*17bf0*/  IMAD R10, R6.reuse, R5, R3 ;  /* 0x00000005060a7224 */ /* 0x040fe400078e0203 */
[----:B------:R-:W-:-:S04]  /*17c00*/  IMAD.WIDE.U32 R6, R6, R0, RZ ;  /* 0x0000000006067225 */ /* 0x000fc800078e00ff */
[----:B----4-:R-:W-:-:S04]  /*17c10*/  IMAD.WIDE.U32 R8, R12, R4, RZ ;  /* 0x000000040c087225 */ /* 0x010fc800078e00ff */
[----:B------:R-:W-:Y:S01]  /*17c20*/  IMAD R5, R13, R4, RZ ;  /* 0x000000040d057224 */ /* 0x000fe200078e02ff */
[----:B-----5:R-:W-:Y:S01]  /*17c30*/  IADD3 R13, P1, P0, R6, R8, R2 ;  /* 0x00000008060d7210 */ /* 0x020fe2000783e002 */
[----:B------:R-:W-:Y:S01]  /*17c40*/  IMAD.IADD R12, R7, 0x1, R10 ;  /* 0x00000001070c7824 */ /* 0x000fe200078e020a */
[----:B------:R-:W1:Y:S01]  /*17c50*/  S2R R23, SR_TID.X ;  /* 0x0000000000177919 */ /* 0x000e620000002100 */
[----:B------:R-:W-:Y:S02]  /*17c60*/  IMAD.IADD R9, R9, 0x1, R5 ;  /* 0x0000000109097824 */ /* 0x000fe400078e0205 */
[----:B--2---:R-:W-:Y:S02]  /*17c70*/  IMAD.IADD R3, R21, 0x1, R237 ;  /* 0x0000000115037824 */ /* 0x004fe400078e02ed */
[----:B------:R-:W2:Y:S02]  /*17c80*/  LDL R21, [R1+0x168] ;  /* 0x0001680001157983 */ /* 0x000ea40000100800 */
[----:B------:R-:W-:Y:S01]  /*17c90*/  @P3 IMAD.HI.U32 R6, R3, c[0x0][0x4ec], RZ ;  /* 0x00013b0003063a27 */ /* 0x000fe200078e00ff */
[----:B---3--:R-:W-:-:S03]  /*17ca0*/  SEL R10, R20, RZ, P2 ;  /* 0x000000ff140a7207 */ /* 0x008fc60001000000 */
[----:B------:R-:W-:Y:S01]  /*17cb0*/  IMAD.MOV.U32 R5, RZ, RZ, R3 ;  /* 0x000000ffff057224 */ /* 0x000fe200078e0003 */
[----:B------:R-:W-:Y:S01]  /*17cc0*/  @P3 SHF.R.U32.HI R5, RZ, c[0x0][0x4f0], R6 ;  /* 0x00013c00ff053a19 */ /* 0x000fe20000011606 */
[-C--:B------:R-:W-:Y:S01]  /*17cd0*/  IMAD R7, R17, R10.reuse, RZ ;  /* 0x0000000a11077224 */ /* 0x080fe200078e02ff */
[----:B------:R-:W-:Y:S01]  /*17ce0*/  SHF.R.S32.HI R8, RZ, 0x1f, R2 ;  /* 0x0000001fff087819 */ /* 0x000fe20000011402 */
[----:B------:R-:W-:-:S04]  /*17cf0*/  IMAD.WIDE.U32 R10, R16, R10, RZ ;  /* 0x0000000a100a7225 */ /* 0x000fc800078e00ff */
[----:B------:R-:W-:Y:S01]  /*17d00*/  IMAD.MOV R6, RZ, RZ, -R5 ;  /* 0x000000ffff067224 */ /* 0x000fe200078e0a05 */
[----:B------:R-:W-:Y:S01]  /*17d10*/  IADD3.X R12, R12, R9, R8, P1, P0 ;  /* 0x000000090c0c7210 */ /* 0x000fe20000fe0408 */
[----:B------:R-:W-:Y:S01]  /*17d20*/  IMAD.IADD R11, R11, 0x1, R7 ;  /* 0x000000010b0b7824 */ /* 0x000fe200078e0207 */
[----:B------:R-:W-:Y:S01]  /*17d30*/  IADD3 R10, P1, P0, R5, R13, R10 ;  /* 0x0000000d050a7210 */ /* 0x000fe2000783e00a */
[----:B------:R-:W-:Y:S01]  /*17d40*/  IMAD R6, R6, c[0x0][0x4e8], R3 ;  /* 0x00013a0006067a24 */ /* 0x000fe200078e0203 */
[----:B------:R-:W-:-:S04]  /*17d50*/  SHF.R.S32.HI R7, RZ, 0x1f, R5 ;  /* 0x0000001fff077819 */ /* 0x000fc80000011405 */
[----:B------:R-:W-:Y:S01]  /*17d60*/  IADD3.X R11, R7, R12, R11, P1, P0 ;  /* 0x0000000c070b7210 */ /* 0x000fe20000fe040b */
[-C--:B------:R-:W-:Y:S01]  /*17d70*/  IMAD R5, R19, R6.reuse, RZ ;  /* 0x0000000613057224 */ /* 0x080fe200078e02ff */
[----:B------:R-:W-:Y:S01]  /*17d80*/  SHF.R.S32.HI R9, RZ, 0x1f, R6 ;  /* 0x0000001fff097819 */ /* 0x000fe20000011406 */
[----:B------:R-:W-:Y:S02]  /*17d90*/  IMAD.MOV.U32 R12, RZ, RZ, c[0x0][0x4a8] ;  /* 0x00012a00ff0c7624 */ /* 0x000fe400078e00ff */
[----:B------:R-:W-:Y:S01]  /*17da0*/  IMAD.WIDE.U32 R6, R18, R6, R10 ;  /* 0x0000000612067225 */ /* 0x000fe200078e000a */
[----:B-1----:R-:W-:-:S03]  /*17db0*/  SHF.R.S32.HI R20, RZ, 0x1f, R23 ;  /* 0x0000001fff147819 */ /* 0x002fc60000011417 */
[----:B------:R-:W-:Y:S01]  /*17dc0*/  IMAD R5, R18, R9, R5 ;  /* 0x0000000912057224 */ /* 0x000fe200078e0205 */
[----:B------:R-:W-:Y:S01]  /*17dd0*/  SEL R9, R12, c[0x0][0x450], P2 ;  /* 0x000114000c097a07 */ /* 0x000fe20001000000 */
[----:B------:R-:W-:Y:S02]  /*17de0*/  IMAD.MOV.U32 R10, RZ, RZ, c[0x0][0x4ac] ;  /* 0x00012b00ff0a7624 */ /* 0x000fe400078e00ff */
[----:B------:R-:W-:Y:S01]  /*17df0*/  IMAD.IADD R7, R7, 0x1, R5 ;  /* 0x0000000107077824 */ /* 0x000fe200078e0205 */
[----:B------:R-:W-:Y:S02]  /*17e00*/  LEA R5, P0, R6, R9, 0x2 ;  /* 0x0000000906057211 */ /* 0x000fe400078010ff */
[----:B------:R-:W-:Y:S02]  /*17e10*/  SEL R10, R10, c[0x0][0x454], P2 ;  /* 0x000115000a0a7a07 */ /* 0x000fe40001000000 */
[----:B------:R-:W-:Y:S02]  /*17e20*/  LEA.HI R20, R20, R23, RZ, 0x5 ;  /* 0x0000001714147211 */ /* 0x000fe400078f28ff */
[----:B------:R-:W-:-:S02]  /*17e30*/  LEA.HI.X R7, R6, R10, R7, 0x2, P0 ;  /* 0x0000000a06077211 */ /* 0x000fc400000f1407 */
[----:B------:R-:W-:Y:S01]  /*17e40*/  LOP3.LUT R20, R20, 0xffffffe0, RZ, 0xc0, !PT ;  /* 0xffffffe014147812 */ /* 0x000fe200078ec0ff */
[----:B------:R-:W-:Y:S04]  /*17e50*/  SHFL.IDX PT, R10, R5, RZ, 0x1c1f ;  /* 0x001c1fff050a7589 */ /* 0x000fe800000e0000 */
[----:B------:R-:W1:Y:S01]  /*17e60*/  SHFL.IDX PT, R11, R7, RZ, 0x1c1f ;  /* 0x001c1fff070b7589 */ /* 0x000e6200000e0000 */
[----:B------:R-:W-:-:S03]  /*17e70*/  IMAD.IADD R20, R23, 0x1, -R20 ;  /* 0x0000000117147824 */ /* 0x000fc600078e0a14 */
[----:B------:R3:W-:Y:S04]  /*17e80*/  SHFL.IDX PT, R6, R5, 0x1, 0x1c1f ;  /* 0x003c1f0005067f89 */ /* 0x0007e800000e0000 */
[----:B------:R-:W4:Y:S01]  /*17e90*/  SHFL.IDX PT, R7, R7, 0x1, 0x1c1f ;  /* 0x003c1f0007077f89 */ /* 0x000f2200000e0000 */
[----:B------:R-:W-:Y:S01]  /*17ea0*/  LOP3.LUT P0, RZ, R20, 0x3, RZ, 0xc0, !PT ;  /* 0x0000000314ff7812 */ /* 0x000fe2000780c0ff */
[----:B---3--:R-:W-:Y:S02]  /*17eb0*/  IMAD R5, R14, c[0x0][0x4e8], RZ ;  /* 0x00013a000e057a24 */ /* 0x008fe400078e02ff */
[----:B--2---:R-:W-:-:S05]  /*17ec0*/  IMAD.IADD R9, R21, 0x1, R237 ;  /* 0x0000000115097824 */ /* 0x004fca00078e02ed */
[C---:B------:R-:W-:Y:S02]  /*17ed0*/  IADD3 R13, R9.reuse, 0x8, RZ ;  /* 0x00000008090d7810 */ /* 0x040fe40007ffe0ff */
[-C--:B------:R-:W-:Y:S02]  /*17ee0*/  ISETP.GE.OR P1, PT, R9, R5.reuse, P0 ;  /* 0x000000050900720c */ /* 0x080fe40000726670 */
[----:B------:R-:W-:-:S11]  /*17ef0*/  ISETP.GE.OR P0, PT, R13, R5, P0 ;  /* 0x000000050d00720c */ /* 0x000fd60000706670 */
[----:B-1----:R1:W-:Y:S04]  /*17f00*/  @!P1 ST.E [R10.64], R22 ;  /* 0x000000160a009985 */ /* 0x0023e8000c10190a */
[----:B----4-:R1:W-:Y:S01]  /*17f10*/  @!P0 ST.E [R6.64], R15 ;  /* 0x0000000f06008985 */ /* 0x0103e2000c10190a */
[----:B------:R-:W-:Y:S05]  /*17f20*/  @P2 BRA `(.L_x_848) ;  /* 0x000008b000002947 */ /* 0x000fea0003800000 */
[----:B------:R-:W2:Y:S01]  /*17f30*/  LDL R20, [R1+0x108] ;  /* 0x0001080001147983 */ /* 0x000ea20000100800 */
[----:B------:R-:W-:Y:S01]  /*17f40*/  IMAD R8, R8, c[0x0][0x3a0], RZ ;  /* 0x0000e80008087a24 */ /* 0x000fe200078e02ff */
[----:B------:R-:W-:Y:S01]  /*17f50*/  SHF.R.S32.HI R5, RZ, 0x1f, R0 ;  /* 0x0000001fff057819 */ /* 0x000fe20000011400 */
[C---:B-1----:R-:W-:Y:S01]  /*17f60*/  IMAD.WIDE.U32 R6, R2.reuse, c[0x0][0x3a0], RZ ;  /* 0x0000e80002067a25 */ /* 0x042fe200078e00ff */
[----:B------:R1:W3:Y:S03]  /*17f70*/  LDS.128 R24, [R202+0x80] ;  /* 0x00008000ca187984 */ /* 0x0002e60000000c00 */
[----:B------:R-:W-:Y:S01]  /*17f80*/  IMAD R2, R2, c[0x0][0x3a4], R8 ;  /* 0x0000e90002027a24 */ /* 0x000fe200078e0208 */
[----:B------:R1:W4:Y:S04]  /*17f90*/  LDS.128 R36, [R202+0x1080] ;  /* 0x00108000ca247984 */ /* 0x0003280000000c00 */
[----:B------:R-:W-:Y:S01]  /*17fa0*/  IADD3 R3, R7, R2, RZ ;  /* 0x0000000207037210 */ /* 0x000fe20007ffe0ff */
[----:B------:R1:W1:Y:S01]  /*17fb0*/  LDS.128 R48, [R202+0x2080] ;  /* 0x00208000ca307984 */ /* 0x0002620000000c00 */
[----:B------:R-:W-:-:S03]  /*17fc0*/  MOV R2, R6 ;  /* 0x0000000600027202 */ /* 0x000fc60000000f00 */
[----:B------:R1:W1:Y:S02]  /*17fd0*/  LDS.128 R56, [R202+0x3080] ;  /* 0x00308000ca387984 */ /* 0x0002640000000c00 */
[C---:B------:R-:W-:Y:S02]  /*17fe0*/  IMAD.WIDE.U32 R6, R4.reuse, c[0x0][0x3e8], R2 ;  /* 0x0000fa0004067a25 */ /* 0x040fe400078e0002 */
[----:B------:R1:W1:Y:S02]  /*17ff0*/  LDS.128 R32, [R202+0x5080] ;  /* 0x00508000ca207984 */ /* 0x0002640000000c00 */
[----:B------:R-:W-:Y:S02]  /*18000*/  IMAD R3, R5, c[0x0][0x3f0], RZ ;  /* 0x0000fc0005037a24 */ /* 0x000fe400078e02ff */
[----:B------:R-:W-:Y:S01]  /*18010*/  IMAD R5, R4, c[0x0][0x3ec], R7 ;  /* 0x0000fb0004057a24 */ /* 0x000fe200078e0207 */
[----:B------:R1:W1:Y:S01]  /*18020*/  LDS.128 R44, [R202+0x6080] ;  /* 0x00608000ca2c7984 */ /* 0x0002620000000c00 */
[----:B------:R-:W-:Y:S01]  /*18030*/  MOV R4, R6 ;  /* 0x0000000600047202 */ /* 0x000fe20000000f00 */
[----:B------:R-:W-:-:S02]  /*18040*/  IMAD R7, R0, c[0x0][0x3f4], R3 ;  /* 0x0000fd0000077a24 */ /* 0x000fc400078e0203 */
[----:B------:R1:W1:Y:S02]  /*18050*/  LDS.128 R52, [R202+0x7080] ;  /* 0x00708000ca347984 */ /* 0x0002640000000c00 */
[----:B------:R-:W-:Y:S02]  /*18060*/  IMAD.WIDE.U32 R4, R0, c[0x0][0x3f0], R4 ;  /* 0x0000fc0000047a25 */ /* 0x000fe400078e0004 */
[----:B------:R1:W1:Y:S03]  /*18070*/  LDS.128 R16, [R202+0x8080] ;  /* 0x00808000ca107984 */ /* 0x0002660000000c00 */
[----:B------:R-:W-:Y:S01]  /*18080*/  IADD3 R5, R5, R7, RZ ;  /* 0x0000000705057210 */ /* 0x000fe20007ffe0ff */
[----:B------:R1:W1:Y:S04]  /*18090*/  LDS.128 R28, [R202+0x9080] ;  /* 0x00908000ca1c7984 */ /* 0x0002680000000c00 */
[----:B------:R1:W1:Y:S04]  /*180a0*/  LDS.128 R40, [R202+0xa080] ;  /* 0x00a08000ca287984 */ /* 0x0002680000000c00 */
[----:B------:R1:W1:Y:S04]  /*180b0*/  LDS.128 R60, [R202+0xb080] ;  /* 0x00b08000ca3c7984 */ /* 0x0002680000000c00 */
[----:B------:R-:W5:Y:S02]  /*180c0*/  S2R R10, SR_TID.X ;  /* 0x00000000000a7919 */ /* 0x000f640000002100 */
[----:B-----5:R-:W-:-:S04]  /*180d0*/  SHF.R.S32.HI R11, RZ, 0x1f, R10 ;  /* 0x0000001fff0b7819 */ /* 0x020fc8000001140a */
[----:B------:R-:W-:-:S04]  /*180e0*/  LEA.HI R11, R11, R10, RZ, 0x3 ;  /* 0x0000000a0b0b7211 */ /* 0x000fc800078f18ff */
[----:B------:R-:W-:Y:S02]  /*180f0*/  SHF.R.S32.HI R11, RZ, 0x3, R11 ;  /* 0x00000003ff0b7819 */ /* 0x000fe4000001140b */
[----:B--2---:R-:W-:Y:S02]  /*18100*/  IADD3 R8, R20, R237, RZ ;  /* 0x000000ed14087210 */ /* 0x004fe40007ffe0ff */
[----:B------:R2:W1:Y:S02]  /*18110*/  LDS.128 R20, [R202+0x4080] ;  /* 0x00408000ca147984 */ /* 0x0004640000000c00 */
[----:B------:R-:W-:Y:S01]  /*18120*/  MOV R2, R8 ;  /* 0x0000000800027202 */ /* 0x000fe20000000f00 */
[----:B------:R-:W-:-:S05]  /*18130*/  @P3 IMAD.HI.U32 R9, R8, c[0x0][0x4ec], RZ ;  /* 0x00013b0008093a27 */ /* 0x000fca00078e00ff */
[----:B------:R-:W-:-:S04]  /*18140*/  @P3 SHF.R.U32.HI R2, RZ, c[0x0][0x4f0], R9 ;  /* 0x00013c00ff023a19 */ /* 0x000fc80000011609 */
[----:B------:R-:W-:Y:S02]  /*18150*/  SHF.R.S32.HI R3, RZ, 0x1f, R2 ;  /* 0x0000001fff037819 */ /* 0x000fe40000011402 */
[----:B------:R-:W-:-:S03]  /*18160*/  IADD3 R0, -R2, RZ, RZ ;  /* 0x000000ff02007210 */ /* 0x000fc60007ffe1ff */
[----:B------:R-:W-:Y:S02]  /*18170*/  IMAD R3, R3, c[0x0][0x3e0], RZ ;  /* 0x0000f80003037a24 */ /* 0x000fe400078e02ff */
[----:B------:R-:W-:Y:S02]  /*18180*/  IMAD R0, R0, c[0x0][0x4e8], R8 ;  /* 0x00013a0000007a24 */ /* 0x000fe400078e0208 */
[C---:B------:R-:W-:Y:S02]  /*18190*/  IMAD R6, R2.reuse, c[0x0][0x3e4], R3 ;  /* 0x0000f90002067a24 */ /* 0x040fe400078e0203 */
[----:B------:R-:W-:Y:S01]  /*181a0*/  IMAD.WIDE.U32 R2, R2, c[0x0][0x3e0], R4 ;  /* 0x0000f80002027a25 */ /* 0x000fe200078e0004 */
[----:B------:R-:W-:Y:S02]  /*181b0*/  SHF.R.S32.HI R4, RZ, 0x1f, R0 ;  /* 0x0000001fff047819 */ /* 0x000fe40000011400 */
[----:B------:R-:W-:Y:S02]  /*181c0*/  IADD3 R5, R11, R237, RZ ;  /* 0x000000ed0b057210 */ /* 0x000fe40007ffe0ff */
        /* <DEDUP_REMOVED lines=8> */
[----:B-1234-:R1:W2:Y:S02]  /*18250*/  SHFL.IDX PT, R4, R10, RZ, 0x181f ;  /* 0x00181fff0a047589 */ /* 0x01e2a400000e0000 */
.L_x_944:
[----:B------:R-:W-:Y:S05]  /*18260*/  BRA.DIV ~URZ, `(.L_x_850) ;  /* 0x00005a127f007947 */ /* 0x000fea000b800000 */
[----:B------:R3:W4:Y:S02]  /*18270*/  SHFL.IDX PT, R0, R12, RZ, 0x181f ;  /* 0x00181fff0c007589 */ /* 0x00072400000e0000 */
.L_x_945:
[----:B------:R-:W-:Y:S01]  /*18280*/  IMAD R11, R14, c[0x0][0x4e8], RZ ;  /* 0x00013a000e0b7a24 */ /* 0x000fe200078e02ff */
[----:B------:R-:W-:Y:S04]  /*18290*/  BSSY B0, `(.L_x_851) ;  /* 0x0000011000007945 */ /* 0x000fe80003800000 */
[----:B------:R-:W-:-:S13]  /*182a0*/  ISETP.GE.AND P0, PT, R5, R11, PT ;  /* 0x0000000b0500720c */ /* 0x000fda0003f06270 */
[----:B------:R-:W-:Y:S05]  /*182b0*/  @P0 BRA `(.L_x_852) ;  /* 0x000000e000000947 */ /* 0x000fea0003800000 */
[----:B------:R-:W5:Y:S04]  /*182c0*/  LDL R15, [R1+0x74] ;  /* 0x00007400010f7983 */ /* 0x000f680000100800 */
[----:B---3--:R-:W3:Y:S01]  /*182d0*/  LDL R13, [R1+0x70] ;  /* 0x00007000010d7983 */ /* 0x008ee20000100800 */
[----:B------:R-:W-:Y:S02]  /*182e0*/  ISETP.GE.AND P2, PT, R248, c[0x0][0x3c8], PT ;  /* 0x0000f200f8007a0c */ /* 0x000fe40003f46270 */
[----:B------:R-:W-:Y:S02]  /*182f0*/  ISETP.GE.AND P1, PT, R250, c[0x0][0x3c8], PT ;  /* 0x0000f200fa007a0c */ /* 0x000fe40003f26270 */
[----:B------:R-:W-:-:S09]  /*18300*/  ISETP.GE.AND P0, PT, R251, c[0x0][0x3c8], PT ;  /* 0x0000f200fb007a0c */ /* 0x000fd20003f06270 */
[-C--:B----4-:R-:W-:Y:S02]  /*18310*/  @!P2 LEA R8, P5, R248, R0.reuse, 0x1 ;  /* 0x00000000f808a211 */ /* 0x090fe400078a08ff */
[-C--:B------:R-:W-:Y:S02]  /*18320*/  @!P1 LEA R6, P4, R250, R0.reuse, 0x1 ;  /* 0x00000000fa069211 */ /* 0x080fe400078808ff */
[----:B------:R-:W-:Y:S02]  /*18330*/  @!P0 LEA R2, P3, R251, R0, 0x1 ;  /* 0x00000000fb028211 */ /* 0x000fe400078608ff */
[----:B--2---:R-:W-:-:S05]  /*18340*/  @!P2 LEA.HI.X R9, R248, R4, R249, 0x1, P5 ;  /* 0x00000004f809a211 */ /* 0x004fca00028f0cf9 */
[----:B------:R2:W-:Y:S01]  /*18350*/  @!P2 ST.E.128 [R8.64], R24 ;  /* 0x000000180800a985 */ /* 0x0005e2000c101d0a */
[-C--:B-----5:R-:W-:Y:S02]  /*18360*/  @!P1 LEA.HI.X R7, R250, R4.reuse, R15, 0x1, P4 ;  /* 0x00000004fa079211 */ /* 0x0a0fe400020f0c0f */
[----:B---3--:R-:W-:-:S03]  /*18370*/  @!P0 LEA.HI.X R3, R251, R4, R13, 0x1, P3 ;  /* 0x00000004fb038211 */ /* 0x008fc600018f0c0d */
[----:B------:R2:W-:Y:S04]  /*18380*/  @!P1 ST.E.128 [R6.64], R20 ;  /* 0x0000001406009985 */ /* 0x0005e8000c101d0a */
[----:B------:R2:W-:Y:S02]  /*18390*/  @!P0 ST.E.128 [R2.64], R16 ;  /* 0x0000001002008985 */ /* 0x0005e4000c101d0a */
.L_x_852:
[----:B------:R-:W-:Y:S05]  /*183a0*/  BSYNC B0 ;  /* 0x0000000000007941 */ /* 0x000fea0003800000 */
.L_x_851:
[----:B------:R-:W-:Y:S05]  /*183b0*/  BRA.DIV ~URZ, `(.L_x_853) ;  /* 0x000059327f007947 */ /* 0x000fea000b800000 */
[----:B--2---:R2:W1:Y:S04]  /*183c0*/  SHFL.IDX PT, R4, R10, 0x1, 0x181f ;  /* 0x00381f000a047f89 */ /* 0x00446800000e0000 */
[----:B----4-:R2:W4:Y:S02]  /*183d0*/  SHFL.IDX PT, R0, R12, 0x1, 0x181f ;  /* 0x00381f000c007f89 */ /* 0x01052400000e0000 */
.L_x_946:
[----:B------:R-:W-:Y:S01]  /*183e0*/  IADD3 R2, R5, 0x20, RZ ;  /* 0x0000002005027810 */ /* 0x000fe20007ffe0ff */
[----:B------:R-:W-:Y:S03]  /*183f0*/  BSSY B0, `(.L_x_854) ;  /* 0x0000011000007945 */ /* 0x000fe60003800000 */
[----:B------:R-:W-:-:S13]  /*18400*/  ISETP.GE.AND P0, PT, R2, R11, PT ;  /* 0x0000000b0200720c */ /* 0x000fda0003f06270 */
[----:B------:R-:W-:Y:S05]  /*18410*/  @P0 BRA `(.L_x_855) ;  /* 0x000000e000000947 */ /* 0x000fea0003800000 */
[----:B------:R-:W5:Y:S04]  /*18420*/  LDL R14, [R1+0x74] ;  /* 0x00007400010e7983 */ /* 0x000f680000100800 */
[----:B--2---:R-:W2:Y:S01]  /*18430*/  LDL R13, [R1+0x70] ;  /* 0x00007000010d7983 */ /* 0x004ea20000100800 */
[----:B------:R-:W-:Y:S02]  /*18440*/  ISETP.GE.AND P2, PT, R248, c[0x0][0x3c8], PT ;  /* 0x0000f200f8007a0c */ /* 0x000fe40003f46270 */
[----:B------:R-:W-:Y:S02]  /*18450*/  ISETP.GE.AND P1, PT, R250, c[0x0][0x3c8], PT ;  /* 0x0000f200fa007a0c */ /* 0x000fe40003f26270 */
[----:B------:R-:W-:-:S09]  /*18460*/  ISETP.GE.AND P0, PT, R251, c[0x0][0x3c8], PT ;  /* 0x0000f200fb007a0c */ /* 0x000fd20003f06270 */
[-C--:B----4-:R-:W-:Y:S02]  /*18470*/  @!P2 LEA R8, P5, R248, R0.reuse, 0x1 ;  /* 0x00000000f808a211 */ /* 0x090fe400078a08ff */
[-C--:B------:R-:W-:Y:S02]  /*18480*/  @!P1 LEA R6, P4, R250, R0.reuse, 0x1 ;  /* 0x00000000fa069211 */ /* 0x080fe400078808ff */
[----:B------:R-:W-:Y:S02]  /*18490*/  @!P0 LEA R2, P3, R251, R0, 0x1 ;  /* 0x00000000fb028211 */ /* 0x000fe400078608ff */
[----:B-1----:R-:W-:-:S05]  /*184a0*/  @!P2 LEA.HI.X R9, R248, R4, R249, 0x1, P5 ;  /* 0x00000004f809a211 */ /* 0x002fca00028f0cf9 */
[----:B------:R1:W-:Y:S01]  /*184b0*/  @!P2 ST.E.128 [R8.64], R36 ;  /* 0x000000240800a985 */ /* 0x0003e2000c101d0a */
[-C--:B-----5:R-:W-:Y:S02]  /*184c0*/  @!P1 LEA.HI.X R7, R250, R4.reuse, R14, 0x1, P4 ;  /* 0x00000004fa079211 */ /* 0x0a0fe400020f0c0e */
[----:B--2---:R-:W-:-:S03]  /*184d0*/  @!P0 LEA.HI.X R3, R251, R4, R13, 0x1, P3 ;  /* 0x00000004fb038211 */ /* 0x004fc600018f0c0d */
[----:B------:R1:W-:Y:S04]  /*184e0*/  @!P1 ST.E.128 [R6.64], R32 ;  /* 0x0000002006009985 */ /* 0x0003e8000c101d0a */
[----:B------:R1:W-:Y:S02]  /*184f0*/  @!P0 ST.E.128 [R2.64], R28 ;  /* 0x0000001c02008985 */ /* 0x0003e4000c101d0a */
.L_x_855:
[----:B------:R-:W-:Y:S05]  /*18500*/  BSYNC B0 ;  /* 0x0000000000007941 */ /* 0x000fea0003800000 */
.L_x_854:
[----:B------:R-:W-:Y:S05]  /*18510*/  BRA.DIV ~URZ, `(.L_x_856) ;  /* 0x000058a27f007947 */ /* 0x000fea000b800000 */
[----:B-1----:R1:W2:Y:S02]  /*18520*/  SHFL.IDX PT, R4, R10, 0x2, 0x181f ;  /* 0x00581f000a047f89 */ /* 0x0022a400000e0000 */
.L_x_947:
[----:B------:R-:W-:Y:S05]  /*18530*/  BRA.DIV ~URZ, `(.L_x_857) ;  /* 0x000058f27f007947 */ /* 0x000fea000b800000 */
[----:B----4-:R4:W1:Y:S02]  /*18540*/  SHFL.IDX PT, R0, R12, 0x2, 0x181f ;  /* 0x00581f000c007f89 */ /* 0x01086400000e0000 */
.L_x_948:
[----:B------:R-:W-:Y:S01]  /*18550*/  IADD3 R2, R5, 0x40, RZ ;  /* 0x0000004005027810 */ /* 0x000fe20007ffe0ff */
[----:B------:R-:W-:Y:S03]  /*18560*/  BSSY B0, `(.L_x_858) ;  /* 0x0000011000007945 */ /* 0x000fe60003800000 */
[----:B------:R-:W-:-:S13]  /*18570*/  ISETP.GE.AND P0, PT, R2, R11, PT ;  /* 0x0000000b0200720c */ /* 0x000fda0003f06270 */
[----:B------:R-:W-:Y:S05]  /*18580*/  @P0 BRA `(.L_x_859) ;  /* 0x000000e000000947 */ /* 0x000fea0003800000 */
[----:B------:R-:W5:Y:S04]  /*18590*/  LDL R14, [R1+0x74] ;  /* 0x00007400010e7983 */ /* 0x000f680000100800 */
[----:B---3--:R-:W3:Y:S01]  /*185a0*/  LDL R13, [R1+0x70] ;  /* 0x00007000010d7983 */ /* 0x008ee20000100800 */
[----:B------:R-:W-:Y:S02]  /*185b0*/  ISETP.GE.AND P2, PT, R248, c[0x0][0x3c8], PT ;  /* 0x0000f200f8007a0c */ /* 0x000fe40003f46270 */
[----:B------:R-:W-:Y:S02]  /*185c0*/  ISETP.GE.AND P1, PT, R250, c[0x0][0x3c8], PT ;  /* 0x0000f200fa007a0c */ /* 0x000fe40003f26270 */
[----:B------:R-:W-:-:S09]  /*185d0*/  ISETP.GE.AND P0, PT, R251, c[0x0][0x3c8], PT ;  /* 0x0000f200fb007a0c */ /* 0x000fd20003f06270 */
[-C--:B-1----:R-:W-:Y:S02]  /*185e0*/  @!P2 LEA R8, P5, R248, R0.reuse, 0x1 ;  /* 0x00000000f808a211 */ /* 0x082fe400078a08ff */
        /* <DEDUP_REMOVED lines=8> */
.L_x_859:
[----:B------:R-:W-:Y:S05]  /*18670*/  BSYNC B0 ;  /* 0x0000000000007941 */ /* 0x000fea0003800000 */
.L_x_858:
[----:B------:R-:W-:Y:S05]  /*18680*/  BRA.DIV ~URZ, `(.L_x_860) ;  /* 0x000058127f007947 */ /* 0x000fea000b800000 */
[----:B--2---:R2:W3:Y:S04]  /*18690*/  SHFL.IDX PT, R4, R10, 0x3, 0x181f ;  /* 0x00781f000a047f89 */ /* 0x0044e800000e0000 */
[----:B-1----:R2:W1:Y:S02]  /*186a0*/  SHFL.IDX PT, R0, R12, 0x3, 0x181f ;  /* 0x00781f000c007f89 */ /* 0x00246400000e0000 */
.L_x_949:
[----:B------:R-:W-:-:S04]  /*186b0*/  IADD3 R2, R5, 0x60, RZ ;  /* 0x0000006005027810 */ /* 0x000fc80007ffe0ff */
[----:B------:R-:W-:-:S13]  /*186c0*/  ISETP.GE.AND P0, PT, R2, R11, PT ;  /* 0x0000000b0200720c */ /* 0x000fda0003f06270 */
[----:B------:R-:W-:Y:S05]  /*186d0*/  @P0 BRA `(.L_x_861) ;  /* 0x000023e000000947 */ /* 0x000fea0003800000 */
[----:B------:R-:W5:Y:S01]  /*186e0*/  LDL R8, [R1+0x74] ;  /* 0x0000740001087983 */ /* 0x000f620000100800 */
[----:B------:R-:W-:Y:S02]  /*186f0*/  ISETP.GE.AND P1, PT, R248, c[0x0][0x3c8], PT ;  /* 0x0000f200f8007a0c */ /* 0x000fe40003f26270 */
[----:B------:R-:W-:-:S11]  /*18700*/  ISETP.GE.AND P0, PT, R250, c[0x0][0x3c8], PT ;  /* 0x0000f200fa007a0c */ /* 0x000fd60003f06270 */
[-C--:B-1----:R-:W-:Y:S02]  /*18710*/  @!P1 LEA R6, P3, R248, R0.reuse, 0x1 ;  /* 0x00000000f8069211 */ /* 0x082fe400078608ff */
[----:B------:R-:W-:Y:S02]  /*18720*/  @!P0 LEA R2, P2, R250, R0, 0x1 ;  /* 0x00000000fa028211 */ /* 0x000fe400078408ff */
[----:B---3--:R-:W-:-:S05]  /*18730*/  @!P1 LEA.HI.X R7, R248, R4, R249, 0x1, P3 ;  /* 0x00000004f8079211 */ /* 0x008fca00018f0cf9 */
[----:B------:R1:W-:Y:S01]  /*18740*/  @!P1 ST.E.128 [R6.64], R56 ;  /* 0x0000003806009985 */ /* 0x0003e2000c101d0a */
[----:B-----5:R-:W-:-:S05]  /*18750*/  @!P0 LEA.HI.X R3, R250, R4, R8, 0x1, P2 ;  /* 0x00000004fa038211 */ /* 0x020fca00010f0c08 */
[----:B------:R1:W-:Y:S01]  /*18760*/  @!P0 ST.E.128 [R2.64], R52 ;  /* 0x0000003402008985 */ /* 0x0003e2000c101d0a */
[----:B------:R-:W-:-:S13]  /*18770*/  ISETP.GE.AND P0, PT, R251, c[0x0][0x3c8], PT ;  /* 0x0000f200fb007a0c */ /* 0x000fda0003f06270 */
[----:B------:R-:W-:Y:S05]  /*18780*/  @P0 BRA `(.L_x_861) ;  /* 0x0000233000000947 */ /* 0x000fea0003800000 */
[----:B------:R-:W3:Y:S01]  /*18790*/  LDL R8, [R1+0x70] ;  /* 0x0000700001087983 */ /* 0x000ee20000100800 */
[----:B-1----:R-:W-:-:S04]  /*187a0*/  LEA R2, P0, R251, R0, 0x1 ;  /* 0x00000000fb027211 */ /* 0x002fc800078008ff */
[----:B---3--:R-:W-:-:S05]  /*187b0*/  LEA.HI.X R3, R251, R4, R8, 0x1, P0 ;  /* 0x00000004fb037211 */ /* 0x008fca00000f0c08 */
[----:B------:R1:W-:Y:S01]  /*187c0*/  ST.E.128 [R2.64], R60 ;  /* 0x0000003c02007985 */ /* 0x0003e2000c101d0a */
[----:B------:R-:W-:Y:S05]  /*187d0*/  BRA `(.L_x_861) ;  /* 0x000022e000007947 */ /* 0x000fea0003800000 */
.L_x_848:
[----:B-1----:R-:W2:Y:S01]  /*187e0*/  LDL.LU R10, [R1+0x80] ;  /* 0x00008000010a7983 */ /* 0x002ea20000300800 */
[----:B------:R-:W-:Y:S02]  /*187f0*/  IMAD R8, R8, c[0x0][0x408], RZ ;  /* 0x0001020008087a24 */ /* 0x000fe400078e02ff */
[----:B------:R-:W-:-:S04]  /*18800*/  IMAD.WIDE.U32 R6, R2, c[0x0][0x408], RZ ;  /* 0x0001020002067a25 */ /* 0x000fc800078e00ff */
[----:B------:R-:W-:-:S05]  /*18810*/  IMAD R2, R2, c[0x0][0x40c], R8 ;  /* 0x0001030002027a24 */ /* 0x000fca00078e0208 */
[----:B------:R-:W-:Y:S02]  /*18820*/  IADD3 R7, R7, R2, RZ ;  /* 0x0000000207077210 */ /* 0x000fe40007ffe0ff */
[----:B------:R-:W-:-:S03]  /*18830*/  SHF.R.S32.HI R2, RZ, 0x1f, R0 ;  /* 0x0000001fff027819 */ /* 0x000fc60000011400 */
[----:B------:R-:W-:-:S04]  /*18840*/  IMAD.WIDE.U32 R6, R4, c[0x0][0x438], R6 ;  /* 0x00010e0004067a25 */ /* 0x000fc800078e0006 */
[----:B------:R-:W-:Y:S01]  /*18850*/  IMAD R5, R4, c[0x0][0x43c], R7 ;  /* 0x00010f0004057a24 */ /* 0x000fe200078e0207 */
[----:B------:R-:W-:Y:S01]  /*18860*/  MOV R4, R6 ;  /* 0x0000000600047202 */ /* 0x000fe20000000f00 */
[----:B------:R-:W-:Y:S02]  /*18870*/  IMAD R2, R2, c[0x0][0x440], RZ ;  /* 0x0001100002027a24 */ /* 0x000fe400078e02ff */
[----:B------:R-:W-:-:S04]  /*18880*/  @P3 IMAD.HI.U32 R7, R3, c[0x0][0x4ec], RZ ;  /* 0x00013b0003073a27 */ /* 0x000fc800078e00ff */
[C---:B------:R-:W-:Y:S02]  /*18890*/  IMAD R2, R0.reuse, c[0x0][0x444], R2 ;  /* 0x0001110000027a24 */ /* 0x040fe400078e0202 */
[----:B------:R-:W-:Y:S01]  /*188a0*/  IMAD.WIDE.U32 R4, R0, c[0x0][0x440], R4 ;  /* 0x0001100000047a25 */ /* 0x000fe200078e0004 */
[----:B------:R-:W-:Y:S02]  /*188b0*/  MOV R0, R3 ;  /* 0x0000000300007202 */ /* 0x000fe40000000f00 */
[----:B------:R-:W-:Y:S02]  /*188c0*/  @P3 SHF.R.U32.HI R0, RZ, c[0x0][0x4f0], R7 ;  /* 0x00013c00ff003a19 */ /* 0x000fe40000011607 */
[----:B------:R-:W-:Y:S02]  /*188d0*/  IADD3 R5, R5, R2, RZ ;  /* 0x0000000205057210 */ /* 0x000fe40007ffe0ff */
[----:B------:R-:W-:Y:S02]  /*188e0*/  SHF.R.S32.HI R2, RZ, 0x1f, R0 ;  /* 0x0000001fff027819 */ /* 0x000fe40000011400 */
[----:B------:R-:W-:-:S03]  /*188f0*/  IADD3 R6, -R0, RZ, RZ ;  /* 0x000000ff00067210 */ /* 0x000fc60007ffe1ff */
[----:B------:R-:W-:Y:S02]  /*18900*/  IMAD R2, R2, c[0x0][0x430], RZ ;  /* 0x00010c0002027a24 */ /* 0x000fe400078e02ff */
[----:B------:R-:W-:Y:S02]  /*18910*/  IMAD R6, R6, c[0x0][0x4e8], R3 ;  /* 0x00013a0006067a24 */ /* 0x000fe400078e0203 */
[----:B------:R-:W-:Y:S02]  /*18920*/  IMAD R7, R0, c[0x0][0x434], R2 ;  /* 0x00010d0000077a24 */ /* 0x000fe400078e0202 */
[----:B--2---:R-:W-:-:S04]  /*18930*/  IMAD.WIDE.U32 R4, R10, c[0x0][0x448], R4 ;  /* 0x000112000a047a25 */ /* 0x004fc800078e0004 */
        /* <DEDUP_REMOVED lines=12> */
.L_x_950:
[----:B------:R-:W-:Y:S05]  /*18a00*/  BRA.DIV ~URZ, `(.L_x_863) ;  /* 0x000055d27f007947 */ /* 0x000fea000b800000 */
[----:B------:R3:W4:Y:S02]  /*18a10*/  SHFL.IDX PT, R0, R12, RZ, 0x1c1f ;  /* 0x001c1fff0c007589 */ /* 0x00072400000e0000 */
.L_x_951:
[----:B------:R-:W-:Y:S01]  /*18a20*/  IMAD R14, R14, c[0x0][0x4e8], RZ ;  /* 0x00013a000e0e7a24 */ /* 0x000fe200078e02ff */
[----:B------:R-:W-:Y:S04]  /*18a30*/  BSSY B0, `(.L_x_864) ;  /* 0x0000099000007945 */ /* 0x000fe80003800000 */
[----:B------:R-:W-:-:S13]  /*18a40*/  ISETP.GE.AND P0, PT, R9, R14, PT ;  /* 0x0000000e0900720c */ /* 0x000fda0003f06270 */
[----:B------:R-:W-:Y:S05]  /*18a50*/  @P0 BRA `(.L_x_865) ;  /* 0x0000096000000947 */ /* 0x000fea0003800000 */
[----:B------:R-:W5:Y:S04]  /*18a60*/  LDL R20, [R1+0x100] ;  /* 0x0001000001147983 */ /* 0x000f680000100800 */
[----:B---3--:R-:W3:Y:S04]  /*18a70*/  LDL R10, [R1+0xec] ;  /* 0x0000ec00010a7983 */ /* 0x008ee80000100800 */
[----:B----4-:R-:W4:Y:S04]  /*18a80*/  LDL R11, [R1+0xe8] ;  /* 0x0000e800010b7983 */ /* 0x010f280000100800 */
[----:B--2---:R-:W2:Y:S04]  /*18a90*/  LDL R26, [R1+0x164] ;  /* 0x00016400011a7983 */ /* 0x004ea80000100800 */
[----:B------:R-:W2:Y:S04]  /*18aa0*/  LDL R22, [R1+0x160] ;  /* 0x0001600001167983 */ /* 0x000ea80000100800 */
        /* <DEDUP_REMOVED lines=12> */
[----:B------:R-:W2:Y:S01]  /*18b70*/  LDL R30, [R1+0x12c] ;  /* 0x00012c00011e7983 */ /* 0x000ea20000100800 */
[----:B-----5:R-:W-:-:S02]  /*18b80*/  ISETP.GE.AND P2, PT, R20, c[0x0][0x3c8], PT ;  /* 0x0000f20014007a0c */ /* 0x020fc40003f46270 */
[----:B---3--:R-:W-:-:S11]  /*18b90*/  ISETP.GE.AND P1, PT, R10, c[0x0][0x3c8], PT ;  /* 0x0000f2000a007a0c */ /* 0x008fd60003f26270 */
[----:B------:R-:W-:Y:S02]  /*18ba0*/  @!P2 IMAD.MOV.U32 R8, RZ, RZ, R0 ;  /* 0x000000ffff08a224 */ /* 0x000fe400078e0000 */
[----:B------:R-:W-:-:S04]  /*18bb0*/  @!P2 IMAD.MOV.U32 R9, RZ, RZ, R4 ;  /* 0x000000ffff09a224 */ /* 0x000fc800078e0004 */
[----:B------:R-:W-:Y:S02]  /*18bc0*/  @!P2 IMAD.WIDE R8, R20, 0x4, R8 ;  /* 0x000000041408a825 */ /* 0x000fe400078e0208 */
[----:B------:R-:W3:Y:S01]  /*18bd0*/  LDL R20, [R1+0x150] ;  /* 0x0001500001147983 */ /* 0x000ee20000100800 */
[----:B----4-:R-:W-:Y:S02]  /*18be0*/  ISETP.GE.AND P0, PT, R11, c[0x0][0x3c8], PT ;  /* 0x0000f2000b007a0c */ /* 0x010fe40003f06270 */
[----:B------:R-:W-:-:S04]  /*18bf0*/  @!P1 LEA R6, P3, R10, R0, 0x2 ;  /* 0x000000000a069211 */ /* 0x000fc800078610ff */
[----:B--2---:R-:W-:Y:S02]  /*18c00*/  @!P1 LEA.HI.X R7, R10, R4, R26, 0x2, P3 ;  /* 0x000000040a079211 */ /* 0x004fe400018f141a */
[----:B------:R-:W2:Y:S05]  /*18c10*/  LDL R26, [R1+0x14c] ;  /* 0x00014c00011a7983 */ /* 0x000eaa0000100800 */
[----:B------:R-:W-:Y:S02]  /*18c20*/  @!P0 LEA R2, P6, R11, R0, 0x2 ;  /* 0x000000000b028211 */ /* 0x000fe400078c10ff */
[----:B------:R-:W-:Y:S02]  /*18c30*/  ISETP.GE.AND P5, PT, R27, c[0x0][0x3c8], PT ;  /* 0x0000f2001b007a0c */ /* 0x000fe40003fa6270 */
[----:B------:R-:W-:Y:S01]  /*18c40*/  ISETP.GE.AND P4, PT, R16, c[0x0][0x3c8], PT ;  /* 0x0000f20010007a0c */ /* 0x000fe20003f86270 */
[----:B------:R4:W-:Y:S01]  /*18c50*/  @!P2 ST.E.64 [R8.64], R140 ;  /* 0x0000008c0800a985 */ /* 0x0009e2000c101b0a */
[----:B------:R-:W-:-:S03]  /*18c60*/  @!P0 LEA.HI.X R3, R11, R4, R22, 0x2, P6 ;  /* 0x000000040b038211 */ /* 0x000fc600030f1416 */
[----:B------:R-:W5:Y:S01]  /*18c70*/  LDL R22, [R1+0x148] ;  /* 0x0001480001167983 */ /* 0x000f620000100800 */
[----:B------:R-:W-:-:S03]  /*18c80*/  ISETP.GE.AND P2, PT, R24, c[0x0][0x3c8], PT ;  /* 0x0000f20018007a0c */ /* 0x000fc60003f46270 */
[----:B------:R1:W-:Y:S01]  /*18c90*/  @!P1 ST.E.64 [R6.64], R136 ;  /* 0x0000008806009985 */ /* 0x0003e2000c101b0a */
[----:B------:R-:W-:-:S03]  /*18ca0*/  ISETP.GE.AND P3, PT, R15, c[0x0][0x3c8], PT ;  /* 0x0000f2000f007a0c */ /* 0x000fc60003f66270 */
[----:B------:R1:W-:Y:S04]  /*18cb0*/  @!P0 ST.E.64 [R2.64], R132 ;  /* 0x0000008402008985 */ /* 0x0003e8000c101b0a */
[----:B------:R-:W5:Y:S04]  /*18cc0*/  LDL R10, [R1+0xc8] ;  /* 0x0000c800010a7983 */ /* 0x000f680000100800 */
[----:B------:R-:W5:Y:S01]  /*18cd0*/  LDL R11, [R1+0xc4] ;  /* 0x0000c400010b7983 */ /* 0x000f620000100800 */
[----:B----4-:R-:W-:-:S04]  /*18ce0*/  @!P5 LEA R8, P0, R27, R0, 0x2 ;  /* 0x000000001b08d211 */ /* 0x010fc800078010ff */
[----:B------:R-:W-:Y:S02]  /*18cf0*/  @!P5 LEA.HI.X R9, R27, R4, R28, 0x2, P0 ;  /* 0x000000041b09d211 */ /* 0x000fe400000f141c */
[----:B------:R-:W-:Y:S01]  /*18d00*/  ISETP.GE.AND P6, PT, R18, c[0x0][0x3c8], PT ;  /* 0x0000f20012007a0c */ /* 0x000fe20003fc6270 */
[----:B------:R-:W4:Y:S01]  /*18d10*/  LDL R27, [R1+0xb8] ;  /* 0x0000b800011b7983 */ /* 0x000f220000100800 */
[----:B-1----:R-:W-:-:S03]  /*18d20*/  @!P4 LEA R6, P1, R16, R0, 0x2 ;  /* 0x000000001006c211 */ /* 0x002fc600078210ff */
[----:B------:R1:W-:Y:S01]  /*18d30*/  @!P5 ST.E.64 [R8.64], R128 ;  /* 0x000000800800d985 */ /* 0x0003e2000c101b0a */
[----:B------:R-:W-:-:S03]  /*18d40*/  @!P4 LEA.HI.X R7, R16, R4, R23, 0x2, P1 ;  /* 0x000000041007c211 */ /* 0x000fc600008f1417 */
[----:B------:R-:W4:Y:S01]  /*18d50*/  LDL R23, [R1+0x144] ;  /* 0x0001440001177983 */ /* 0x000f220000100800 */
[----:B------:R-:W-:Y:S02]  /*18d60*/  ISETP.GE.AND P5, PT, R25, c[0x0][0x3c8], PT ;  /* 0x0000f20019007a0c */ /* 0x000fe40003fa6270 */
[C---:B------:R-:W-:Y:S01]  /*18d70*/  @!P3 LEA R2, P0, R15.reuse, R0, 0x2 ;  /* 0x000000000f02b211 */ /* 0x040fe200078010ff */
[----:B------:R-:W4:Y:S03]  /*18d80*/  LDL R16, [R1+0xc0] ;  /* 0x0000c00001107983 */ /* 0x000f260000100800 */
[----:B------:R-:W-:Y:S01]  /*18d90*/  @!P3 LEA.HI.X R3, R15, R4, R19, 0x2, P0 ;  /* 0x000000040f03b211 */ /* 0x000fe200000f1413 */
[----:B------:R-:W4:Y:S04]  /*18da0*/  LDL R28, [R1+0x128] ;  /* 0x00012800011c7983 */ /* 0x000f280000100800 */
[----:B------:R-:W4:Y:S01]  /*18db0*/  LDL R15, [R1+0x13c] ;  /* 0x00013c00010f7983 */ /* 0x000f220000100800 */
[----:B-1----:R-:W-:-:S03]  /*18dc0*/  @!P2 LEA R8, P1, R24, R0, 0x2 ;  /* 0x000000001808a211 */ /* 0x002fc600078210ff */
[----:B------:R1:W-:Y:S04]  /*18dd0*/  @!P4 ST.E.64 [R6.64], R124 ;  /* 0x0000007c0600c985 */ /* 0x0003e8000c101b0a */
[----:B------:R-:W4:Y:S04]  /*18de0*/  LDL R19, [R1+0x140] ;  /* 0x0001400001137983 */ /* 0x000f280000100800 */
[----:B------:R1:W-:Y:S02]  /*18df0*/  @!P3 ST.E.64 [R2.64], R120 ;  /* 0x000000780200b985 */ /* 0x0003e4000c101b0a */
[----:B-1----:R-:W-:-:S02]  /*18e00*/  @!P5 LEA R6, P0, R25, R0, 0x2 ;  /* 0x000000001906d211 */ /* 0x002fc400078010ff */
[----:B------:R-:W-:Y:S02]  /*18e10*/  @!P6 LEA R2, P4, R18, R0, 0x2 ;  /* 0x000000001202e211 */ /* 0x000fe400078810ff */
[CC--:B---3--:R-:W-:Y:S02]  /*18e20*/  @!P2 LEA.HI.X R9, R24.reuse, R4.reuse, R20, 0x2, P1 ;  /* 0x000000041809a211 */ /* 0x0c8fe400008f1414 */
[----:B------:R-:W3:Y:S01]  /*18e30*/  LDL R20, [R1+0x84] ;  /* 0x0000840001147983 */ /* 0x000ee20000100800 */
[-C--:B--2---:R-:W-:Y:S02]  /*18e40*/  @!P5 LEA.HI.X R7, R25, R4.reuse, R26, 0x2, P0 ;  /* 0x000000041907d211 */ /* 0x084fe400000f141a */
[----:B------:R-:W-:Y:S01]  /*18e50*/  ISETP.GE.AND P0, PT, R24, c[0x0][0x3c8], PT ;  /* 0x0000f20018007a0c */ /* 0x000fe20003f06270 */
[----:B------:R-:W2:Y:S04]  /*18e60*/  LDL R25, [R1+0xb4] ;  /* 0x0000b40001197983 */ /* 0x000ea80000100800 */
[----:B------:R-:W2:Y:S01]  /*18e70*/  LDL R24, [R1+0x138] ;  /* 0x0001380001187983 */ /* 0x000ea20000100800 */
[----:B-----5:R-:W-:-:S03]  /*18e80*/  @!P6 LEA.HI.X R3, R18, R4, R22, 0x2, P4 ;  /* 0x000000041203e211 */ /* 0x020fc600020f1416 */
[----:B------:R-:W5:Y:S04]  /*18e90*/  LDL R26, [R1+0x124] ;  /* 0x00012400011a7983 */ /* 0x000f680000100800 */
[----:B------:R-:W5:Y:S04]  /*18ea0*/  LDL R22, [R1+0x134] ;  /* 0x0001340001167983 */ /* 0x000f680000100800 */
[----:B------:R-:W5:Y:S01]  /*18eb0*/  LDL R18, [R1+0x130] ;  /* 0x0001300001127983 */ /* 0x000f620000100800 */
[----:B------:R-:W-:Y:S02]  /*18ec0*/  ISETP.GE.AND P3, PT, R21, c[0x0][0x3c8], PT ;  /* 0x0000f20015007a0c */ /* 0x000fe40003f66270 */
[----:B------:R-:W-:Y:S01]  /*18ed0*/  ISETP.GE.AND P1, PT, R10, c[0x0][0x3c8], PT ;  /* 0x0000f2000a007a0c */ /* 0x000fe20003f26270 */
[----:B------:R1:W-:Y:S01]  /*18ee0*/  @!P0 ST.E.64 [R8.64], R116 ;  /* 0x0000007408008985 */ /* 0x0003e2000c101b0a */
[----:B------:R-:W-:-:S03]  /*18ef0*/  ISETP.GE.AND P2, PT, R17, c[0x0][0x3c8], PT ;  /* 0x0000f20011007a0c */ /* 0x000fc60003f46270 */
[----:B------:R-:W-:Y:S04]  /*18f00*/  @!P5 ST.E.64 [R6.64], R112 ;  /* 0x000000700600d985 */ /* 0x000fe8000c101b0a */
[----:B------:R4:W-:Y:S01]  /*18f10*/  @!P6 ST.E.64 [R2.64], R36 ;  /* 0x000000240200e985 */ /* 0x0009e2000c101b0a */
[----:B------:R-:W-:Y:S02]  /*18f20*/  ISETP.GE.AND P6, PT, R11, c[0x0][0x3c8], PT ;  /* 0x0000f2000b007a0c */ /* 0x000fe40003fc6270 */
[----:B-1----:R-:W-:-:S04]  /*18f30*/  @!P3 LEA R8, P0, R21, R0, 0x2 ;  /* 0x000000001508b211 */ /* 0x002fc800078010ff */
[----:B----4-:R-:W-:Y:S02]  /*18f40*/  @!P3 LEA.HI.X R9, R21, R4, R23, 0x2, P0 ;  /* 0x000000041509b211 */ /* 0x010fe400000f1417 */
[----:B------:R-:W4:Y:S01]  /*18f50*/  LDL R23, [R1+0xb0] ;  /* 0x0000b00001177983 */ /* 0x000f220000100800 */
[----:B------:R-:W-:-:S03]  /*18f60*/  @!P1 LEA R2, P0, R10, R0, 0x2 ;  /* 0x000000000a029211 */ /* 0x000fc600078010ff */
[----:B------:R-:W-:Y:S01]  /*18f70*/  @!P3 ST.E.64 [R8.64], R40 ;  /* 0x000000280800b985 */ /* 0x000fe2000c101b0a */
[----:B------:R-:W-:-:S03]  /*18f80*/  @!P1 LEA.HI.X R3, R10, R4, R15, 0x2, P0 ;  /* 0x000000040a039211 */ /* 0x000fc600000f140f */
[----:B------:R-:W4:Y:S01]  /*18f90*/  LDL R10, [R1+0xac] ;  /* 0x0000ac00010a7983 */ /* 0x000f220000100800 */
[----:B------:R-:W-:-:S03]  /*18fa0*/  @!P2 LEA R6, P4, R17, R0, 0x2 ;  /* 0x000000001106a211 */ /* 0x000fc600078810ff */
[----:B------:R-:W4:Y:S01]  /*18fb0*/  LDL R21, [R1+0xa8] ;  /* 0x0000a80001157983 */ /* 0x000f220000100800 */
[----:B------:R-:W-:-:S03]  /*18fc0*/  ISETP.GE.AND P5, PT, R16, c[0x0][0x3c8], PT ;  /* 0x0000f20010007a0c */ /* 0x000fc60003fa6270 */
[----:B------:R-:W4:Y:S01]  /*18fd0*/  LDL R15, [R1+0x9c] ;  /* 0x00009c00010f7983 */ /* 0x000f220000100800 */
[----:B------:R-:W-:-:S03]  /*18fe0*/  @!P2 LEA.HI.X R7, R17, R4, R19, 0x2, P4 ;  /* 0x000000041107a211 */ /* 0x000fc600020f1413 */
[----:B------:R-:W4:Y:S04]  /*18ff0*/  LDL R19, [R1+0xa4] ;  /* 0x0000a40001137983 */ /* 0x000f280000100800 */
[----:B------:R1:W-:Y:S04]  /*19000*/  @!P2 ST.E.64 [R6.64], R44 ;  /* 0x0000002c0600a985 */ /* 0x0003e8000c101b0a */
[----:B------:R-:W4:Y:S01]  /*19010*/  LDL R17, [R1+0xa0] ;  /* 0x0000a00001117983 */ /* 0x000f220000100800 */
[----:B-1----:R-:W-:-:S03]  /*19020*/  @!P6 LEA R6, P4, R11, R0, 0x2 ;  /* 0x000000000b06e211 */ /* 0x002fc600078810ff */
[----:B------:R1:W-:Y:S01]  /*19030*/  @!P1 ST.E.64 [R2.64], R48 ;  /* 0x0000003002009985 */ /* 0x0003e2000c101b0a */
[----:B---3--:R-:W-:-:S13]  /*19040*/  ISETP.GE.AND P3, PT, R20, c[0x0][0x3c8], PT ;  /* 0x0000f20014007a0c */ /* 0x008fda0003f66270 */
[----:B------:R-:W-:-:S04]  /*19050*/  @!P3 LEA R8, P0, R20, R0, 0x2 ;  /* 0x000000001408b211 */ /* 0x000fc800078010ff */
[-C--:B--2---:R-:W-:Y:S02]  /*19060*/  @!P3 LEA.HI.X R9, R20, R4.reuse, R24, 0x2, P0 ;  /* 0x000000041409b211 */ /* 0x084fe400000f1418 */
[----:B------:R-:W2:Y:S01]  /*19070*/  LDL R24, [R1+0x120] ;  /* 0x0001200001187983 */ /* 0x000ea20000100800 */
[----:B-----5:R-:W-:-:S03]  /*19080*/  @!P6 LEA.HI.X R7, R11, R4, R22, 0x2, P4 ;  /* 0x000000040b07e211 */ /* 0x020fc600020f1416 */
[----:B------:R-:W3:Y:S01]  /*19090*/  LDL R11, [R1+0x11c] ;  /* 0x00011c00010b7983 */ /* 0x000ee20000100800 */
[----:B-1----:R-:W-:-:S03]  /*190a0*/  @!P5 LEA R2, P3, R16, R0, 0x2 ;  /* 0x000000001002d211 */ /* 0x002fc600078610ff */
[----:B------:R-:W5:Y:S01]  /*190b0*/  LDL R22, [R1+0x118] ;  /* 0x0001180001167983 */ /* 0x000f620000100800 */
[----:B------:R-:W-:Y:S02]  /*190c0*/  ISETP.GE.AND P4, PT, R20, c[0x0][0x3c8], PT ;  /* 0x0000f20014007a0c */ /* 0x000fe40003f86270 */
[----:B------:R-:W-:Y:S01]  /*190d0*/  @!P5 LEA.HI.X R3, R16, R4, R18, 0x2, P3 ;  /* 0x000000041003d211 */ /* 0x000fe200018f1412 */
[----:B------:R-:W5:Y:S04]  /*190e0*/  LDL R20, [R1+0x114] ;  /* 0x0001140001147983 */ /* 0x000f680000100800 */
[----:B------:R-:W5:Y:S04]  /*190f0*/  LDL R18, [R1+0x110] ;  /* 0x0001100001127983 */ /* 0x000f680000100800 */
[----:B------:R-:W5:Y:S01]  /*19100*/  LDL R16, [R1+0x10c] ;  /* 0x00010c0001107983 */ /* 0x000f620000100800 */
[----:B------:R-:W-:-:S02]  /*19110*/  ISETP.GE.AND P1, PT, R27, c[0x0][0x3c8], PT ;  /* 0x0000f2001b007a0c */ /* 0x000fc40003f26270 */
[----:B------:R-:W-:Y:S01]  /*19120*/  ISETP.GE.AND P2, PT, R29, c[0x0][0x3c8], PT ;  /* 0x0000f2001d007a0c */ /* 0x000fe20003f46270 */
[----:B------:R-:W-:Y:S04]  /*19130*/  @!P4 ST.E.64 [R8.64], R52 ;  /* 0x000000340800c985 */ /* 0x000fe8000c101b0a */
[----:B------:R1:W-:Y:S01]  /*19140*/  @!P6 ST.E.64 [R6.64], R56 ;  /* 0x000000380600e985 */ /* 0x0003e2000c101b0a */
[----:B------:R-:W-:-:S03]  /*19150*/  ISETP.GE.AND P0, PT, R25, c[0x0][0x3c8], PT ;  /* 0x0000f20019007a0c */ /* 0x000fc60003f06270 */
[----:B------:R4:W-:Y:S02]  /*19160*/  @!P5 ST.E.64 [R2.64], R60 ;  /* 0x0000003c0200d985 */ /* 0x0009e4000c101b0a */
[-C--:B-1----:R-:W-:Y:S02]  /*19170*/  @!P1 LEA R6, P4, R27, R0.reuse, 0x2 ;  /* 0x000000001b069211 */ /* 0x082fe400078810ff */
[----:B------:R-:W-:Y:S02]  /*19180*/  @!P2 LEA R8, P3, R29, R0, 0x2 ;  /* 0x000000001d08a211 */ /* 0x000fe400078610ff */
[----:B----4-:R-:W-:Y:S02]  /*19190*/  ISETP.GE.AND P5, PT, R23, c[0x0][0x3c8], PT ;  /* 0x0000f20017007a0c */ /* 0x010fe40003fa6270 */
[----:B------:R-:W-:Y:S02]  /*191a0*/  @!P2 LEA.HI.X R9, R29, R4, R30, 0x2, P3 ;  /* 0x000000041d09a211 */ /* 0x000fe400018f141e */
[----:B------:R-:W-:-:S05]  /*191b0*/  @!P0 LEA R2, P6, R25, R0, 0x2 ;  /* 0x0000000019028211 */ /* 0x000fca00078c10ff */
[----:B------:R-:W-:-:S04]  /*191c0*/  P2R R3, PR, RZ, 0x10 ;  /* 0x00000010ff037803 */ /* 0x000fc80000000000 */
[----:B------:R-:W-:Y:S02]  /*191d0*/  ISETP.NE.AND P3, PT, R3, RZ, PT ;  /* 0x000000ff0300720c */ /* 0x000fe40003f65270 */
[----:B------:R-:W-:Y:S02]  /*191e0*/  ISETP.GE.AND P4, PT, R10, c[0x0][0x3c8], PT ;  /* 0x0000f2000a007a0c */ /* 0x000fe40003f86270 */
[-C--:B------:R-:W-:Y:S02]  /*191f0*/  @!P1 LEA.HI.X R7, R27, R4.reuse, R28, 0x2, P3 ;  /* 0x000000041b079211 */ /* 0x080fe400018f141c */
[----:B------:R-:W-:Y:S01]  /*19200*/  @!P0 LEA.HI.X R3, R25, R4, R26, 0x2, P6 ;  /* 0x0000000419038211 */ /* 0x000fe200030f141a */
[----:B------:R-:W-:Y:S01]  /*19210*/  @!P2 ST.E.64 [R8.64], R64 ;  /* 0x000000400800a985 */ /* 0x000fe2000c101b0a */
[----:B------:R-:W-:-:S03]  /*19220*/  ISETP.GE.AND P3, PT, R21, c[0x0][0x3c8], PT ;  /* 0x0000f20015007a0c */ /* 0x000fc60003f66270 */
[----:B------:R1:W-:Y:S04]  /*19230*/  @!P1 ST.E.64 [R6.64], R68 ;  /* 0x0000004406009985 */ /* 0x0003e8000c101b0a */
[----:B------:R4:W-:Y:S01]  /*19240*/  @!P0 ST.E.64 [R2.64], R72 ;  /* 0x0000004802008985 */ /* 0x0009e2000c101b0a */
[----:B------:R-:W-:Y:S02]  /*19250*/  ISETP.GE.AND P2, PT, R19, c[0x0][0x3c8], PT ;  /* 0x0000f20013007a0c */ /* 0x000fe40003f46270 */
[----:B------:R-:W-:Y:S02]  /*19260*/  ISETP.GE.AND P1, PT, R17, c[0x0][0x3c8], PT ;  /* 0x0000f20011007a0c */ /* 0x000fe40003f26270 */
[-C--:B-1----:R-:W-:Y:S02]  /*19270*/  @!P5 LEA R6, P0, R23, R0.reuse, 0x2 ;  /* 0x000000001706d211 */ /* 0x082fe400078010ff */
[----:B----4-:R-:W-:-:S02]  /*19280*/  @!P4 LEA R2, P6, R10, R0, 0x2 ;  /* 0x000000000a02c211 */ /* 0x010fc400078c10ff */
[----:B--2---:R-:W-:-:S05]  /*19290*/  @!P5 LEA.HI.X R7, R23, R4, R24, 0x2, P0 ;  /* 0x000000041707d211 */ /* 0x004fca00000f1418 */
[----:B------:R-:W-:Y:S01]  /*192a0*/  @!P5 ST.E.64 [R6.64], R76 ;  /* 0x0000004c0600d985 */ /* 0x000fe2000c101b0a */
[----:B---3--:R-:W-:Y:S02]  /*192b0*/  @!P4 LEA.HI.X R3, R10, R4, R11, 0x2, P6 ;  /* 0x000000040a03c211 */ /* 0x008fe400030f140b */
[-C--:B------:R-:W-:Y:S02]  /*192c0*/  @!P3 LEA R10, P5, R21, R0.reuse, 0x2 ;  /* 0x00000000150ab211 */ /* 0x080fe400078a10ff */
[----:B------:R-:W-:Y:S01]  /*192d0*/  ISETP.GE.AND P0, PT, R15, c[0x0][0x3c8], PT ;  /* 0x0000f2000f007a0c */ /* 0x000fe20003f06270 */
[----:B------:R1:W-:Y:S01]  /*192e0*/  @!P4 ST.E.64 [R2.64], R80 ;  /* 0x000000500200c985 */ /* 0x0003e2000c101b0a */
[----:B------:R-:W-:-:S04]  /*192f0*/  @!P2 LEA R8, P6, R19, R0, 0x2 ;  /* 0x000000001308a211 */ /* 0x000fc800078c10ff */
[----:B-----5:R-:W-:-:S05]  /*19300*/  @!P2 LEA.HI.X R9, R19, R4, R20, 0x2, P6 ;  /* 0x000000041309a211 */ /* 0x020fca00030f1414 */
[----:B-1----:R-:W-:-:S04]  /*19310*/  P2R R2, PR, RZ, 0x20 ;  /* 0x00000020ff027803 */ /* 0x002fc80000000000 */
[----:B------:R-:W-:Y:S02]  /*19320*/  ISETP.NE.AND P4, PT, R2, RZ, PT ;  /* 0x000000ff0200720c */ /* 0x000fe40003f85270 */
[----:B------:R-:W-:Y:S02]  /*19330*/  @!P1 LEA R6, P5, R17, R0, 0x2 ;  /* 0x0000000011069211 */ /* 0x000fe400078a10ff */
[----:B------:R-:W-:Y:S02]  /*19340*/  @!P3 LEA.HI.X R11, R21, R4, R22, 0x2, P4 ;  /* 0x00000004150bb211 */ /* 0x000fe400020f1416 */
[----:B------:R-:W-:Y:S02]  /*19350*/  @!P0 LEA R2, P4, R15, R0, 0x2 ;  /* 0x000000000f028211 */ /* 0x000fe400078810ff */
[-C--:B------:R-:W-:Y:S02]  /*19360*/  @!P1 LEA.HI.X R7, R17, R4.reuse, R18, 0x2, P5 ;  /* 0x0000000411079211 */ /* 0x080fe400028f1412 */
[----:B------:R-:W-:Y:S01]  /*19370*/  @!P0 LEA.HI.X R3, R15, R4, R16, 0x2, P4 ;  /* 0x000000040f038211 */ /* 0x000fe200020f1410 */
[----:B------:R1:W-:Y:S04]  /*19380*/  @!P3 ST.E.64 [R10.64], R84 ;  /* 0x000000540a00b985 */ /* 0x0003e8000c101b0a */
[----:B------:R1:W-:Y:S04]  /*19390*/  @!P2 ST.E.64 [R8.64], R88 ;  /* 0x000000580800a985 */ /* 0x0003e8000c101b0a */
[----:B------:R1:W-:Y:S04]  /*193a0*/  @!P1 ST.E.64 [R6.64], R92 ;  /* 0x0000005c06009985 */ /* 0x0003e8000c101b0a */
[----:B------:R1:W-:Y:S02]  /*193b0*/  @!P0 ST.E.64 [R2.64], R96 ;  /* 0x0000006002008985 */ /* 0x0003e4000c101b0a */
.L_x_865:
[----:B------:R-:W-:Y:S05]  /*193c0*/  BSYNC B0 ;  /* 0x0000000000007941 */ /* 0x000fea0003800000 */
.L_x_864:
[----:B------:R-:W-:Y:S05]  /*193d0*/  BRA.DIV ~URZ, `(.L_x_866) ;  /* 0x00004c727f007947 */ /* 0x000fea000b800000 */
[----:B--2---:R2:W1:Y:S04]  /*193e0*/  SHFL.IDX PT, R4, R5, 0x1, 0x1c1f ;  /* 0x003c1f0005047f89 */ /* 0x00446800000e0000 */
[----:B----4-:R2:W4:Y:S02]  /*193f0*/  SHFL.IDX PT, R0, R12, 0x1, 0x1c1f ;  /* 0x003c1f000c007f89 */ /* 0x01052400000e0000 */
.L_x_952:
[----:B------:R-:W-:-:S13]  /*19400*/  ISETP.GE.AND P0, PT, R13, R14, PT ;  /* 0x0000000e0d00720c */ /* 0x000fda0003f06270 */
[----:B------:R-:W-:Y:S05]  /*19410*/  @P0 BRA `(.L_x_861) ;  /* 0x000016a000000947 */ /* 0x000fea0003800000 */
[----:B-1----:R-:W5:Y:S04]  /*19420*/  LDL R10, [R1+0x100] ;  /* 0x00010000010a7983 */ /* 0x002f680000100800 */
[----:B--2---:R-:W2:Y:S04]  /*19430*/  LDL R20, [R1+0xe4] ;  /* 0x0000e40001147983 */ /* 0x004ea80000100800 */
[----:B---3--:R-:W3:Y:S04]  /*19440*/  LDL R8, [R1+0xec] ;  /* 0x0000ec0001087983 */ /* 0x008ee80000100800 */
[----:B----4-:R-:W4:Y:S04]  /*19450*/  LDL R11, [R1+0xe8] ;  /* 0x0000e800010b7983 */ /* 0x010f280000100800 */
[----:B------:R-:W4:Y:S04]  /*19460*/  LDL R9, [R1+0x164] ;  /* 0x0001640001097983 */ /* 0x000f280000100800 */
        /* <DEDUP_REMOVED lines=14> */
[----:B------:R-:W4:Y:S01]  /*19550*/  LDL R26, [R1+0x130] ;  /* 0x00013000011a7983 */ /* 0x000f220000100800 */
[----:B-----5:R-:W-:-:S02]  /*19560*/  ISETP.GE.AND P4, PT, R10, c[0x0][0x3c8], PT ;  /* 0x0000f2000a007a0c */ /* 0x020fc40003f86270 */
[----:B--2---:R-:W-:Y:S02]  /*19570*/  ISETP.GE.AND P1, PT, R20, c[0x0][0x3c8], PT ;  /* 0x0000f20014007a0c */ /* 0x004fe40003f26270 */
[----:B---3--:R-:W-:-:S09]  /*19580*/  ISETP.GE.AND P3, PT, R8, c[0x0][0x3c8], PT ;  /* 0x0000f20008007a0c */ /* 0x008fd20003f66270 */
[----:B------:R-:W-:Y:S02]  /*19590*/  @!P4 IMAD.MOV.U32 R6, RZ, RZ, R0 ;  /* 0x000000ffff06c224 */ /* 0x000fe400078e0000 */
[----:B------:R-:W-:-:S04]  /*195a0*/  @!P4 IMAD.MOV.U32 R7, RZ, RZ, R4 ;  /* 0x000000ffff07c224 */ /* 0x000fc800078e0004 */
[----:B------:R-:W-:Y:S01]  /*195b0*/  @!P4 IMAD.WIDE R6, R10, 0x4, R6 ;  /* 0x000000040a06c825 */ /* 0x000fe200078e0206 */
[----:B----4-:R-:W-:Y:S01]  /*195c0*/  ISETP.GE.AND P2, PT, R11, c[0x0][0x3c8], PT ;  /* 0x0000f2000b007a0c */ /* 0x010fe20003f46270 */
[----:B------:R-:W2:Y:S01]  /*195d0*/  LDL R10, [R1+0xcc] ;  /* 0x0000cc00010a7983 */ /* 0x000ea20000100800 */
[----:B------:R-:W-:-:S03]  /*195e0*/  @!P3 LEA R2, P5, R8, R0, 0x2 ;  /* 0x000000000802b211 */ /* 0x000fc600078a10ff */
[----:B------:R1:W-:Y:S01]  /*195f0*/  @!P4 ST.E.64 [R6.64], R142 ;  /* 0x0000008e0600c985 */ /* 0x0003e2000c101b0a */
[----:B------:R-:W-:-:S05]  /*19600*/  @!P3 LEA.HI.X R3, R8, R4, R9, 0x2, P5 ;  /* 0x000000040803b211 */ /* 0x000fca00028f1409 */
[----:B------:R3:W-:Y:S02]  /*19610*/  @!P3 ST.E.64 [R2.64], R138 ;  /* 0x0000008a0200b985 */ /* 0x0007e4000c101b0a */
[----:B------:R-:W-:-:S04]  /*19620*/  @!P2 LEA R8, P3, R11, R0, 0x2 ;  /* 0x000000000b08a211 */ /* 0x000fc800078610ff */
[----:B------:R-:W-:Y:S02]  /*19630*/  @!P2 LEA.HI.X R9, R11, R4, R12, 0x2, P3 ;  /* 0x000000040b09a211 */ /* 0x000fe400018f140c */
[----:B------:R-:W-:Y:S01]  /*19640*/  ISETP.GE.AND P0, PT, R18, c[0x0][0x3c8], PT ;  /* 0x0000f20012007a0c */ /* 0x000fe20003f06270 */
[----:B------:R-:W4:Y:S01]  /*19650*/  LDL R11, [R1+0x84] ;  /* 0x00008400010b7983 */ /* 0x000f220000100800 */
[----:B-1----:R-:W-:-:S03]  /*19660*/  @!P1 LEA R6, P6, R20, R0, 0x2 ;  /* 0x0000000014069211 */ /* 0x002fc600078c10ff */
[----:B------:R-:W5:Y:S10]  /*19670*/  LDL R12, [R1+0xc8] ;  /* 0x0000c800010c7983 */ /* 0x000f740000100800 */
[----:B---3--:R-:W-:-:S04]  /*19680*/  P2R R2, PR, RZ, 0x40 ;  /* 0x00000040ff027803 */ /* 0x008fc80000000000 */
[----:B------:R-:W-:-:S04]  /*19690*/  ISETP.NE.AND P3, PT, R2, RZ, PT ;  /* 0x000000ff0200720c */ /* 0x000fc80003f65270 */
[----:B------:R-:W-:Y:S02]  /*196a0*/  @!P1 LEA.HI.X R7, R20, R4, R25, 0x2, P3 ;  /* 0x0000000414079211 */ /* 0x000fe400018f1419 */
[----:B------:R-:W3:Y:S01]  /*196b0*/  LDL R20, [R1+0x148] ;  /* 0x0001480001147983 */ /* 0x000ee20000100800 */
[----:B------:R-:W-:Y:S02]  /*196c0*/  ISETP.GE.AND P3, PT, R17, c[0x0][0x3c8], PT ;  /* 0x0000f20011007a0c */ /* 0x000fe40003f66270 */
[C---:B------:R-:W-:Y:S01]  /*196d0*/  @!P0 LEA R2, P6, R18.reuse, R0, 0x2 ;  /* 0x0000000012028211 */ /* 0x040fe200078c10ff */
[----:B------:R-:W-:Y:S03]  /*196e0*/  @!P2 ST.E.64 [R8.64], R134 ;  /* 0x000000860800a985 */ /* 0x000fe6000c101b0a */
[----:B------:R-:W-:Y:S01]  /*196f0*/  @!P0 LEA.HI.X R3, R18, R4, R24, 0x2, P6 ;  /* 0x0000000412038211 */ /* 0x000fe200030f1418 */
[----:B------:R-:W-:Y:S01]  /*19700*/  @!P1 ST.E.64 [R6.64], R130 ;  /* 0x0000008206009985 */ /* 0x000fe2000c101b0a */
[----:B------:R-:W-:-:S03]  /*19710*/  ISETP.GE.AND P4, PT, R5, c[0x0][0x3c8], PT ;  /* 0x0000f20005007a0c */ /* 0x000fc60003f86270 */
[----:B------:R1:W-:Y:S04]  /*19720*/  @!P0 ST.E.64 [R2.64], R126 ;  /* 0x0000007e02008985 */ /* 0x0003e8000c101b0a */
[----:B------:R-:W5:Y:S01]  /*19730*/  LDL R18, [R1+0x144] ;  /* 0x0001440001127983 */ /* 0x000f620000100800 */
[----:B------:R-:W-:Y:S02]  /*19740*/  ISETP.GE.AND P5, PT, R22, c[0x0][0x3c8], PT ;  /* 0x0000f20016007a0c */ /* 0x000fe40003fa6270 */
[----:B------:R-:W-:Y:S01]  /*19750*/  ISETP.GE.AND P2, PT, R15, c[0x0][0x3c8], PT ;  /* 0x0000f2000f007a0c */ /* 0x000fe20003f46270 */
[----:B------:R-:W5:Y:S04]  /*19760*/  LDL R24, [R1+0xbc] ;  /* 0x0000bc0001187983 */ /* 0x000f680000100800 */
[----:B------:R-:W5:Y:S01]  /*19770*/  LDL R25, [R1+0x12c] ;  /* 0x00012c0001197983 */ /* 0x000f620000100800 */
[----:B-1----:R-:W-:-:S02]  /*19780*/  @!P3 LEA R2, P1, R17, R0, 0x2 ;  /* 0x000000001102b211 */ /* 0x002fc400078210ff */
[----:B------:R-:W-:-:S04]  /*19790*/  @!P4 LEA R6, P6, R5, R0, 0x2 ;  /* 0x000000000506c211 */ /* 0x000fc800078c10ff */
[----:B------:R-:W-:Y:S02]  /*197a0*/  @!P4 LEA.HI.X R7, R5, R4, R21, 0x2, P6 ;  /* 0x000000040507c211 */ /* 0x000fe400030f1415 */
[----:B------:R-:W-:Y:S01]  /*197b0*/  @!P5 LEA R8, P0, R22, R0, 0x2 ;  /* 0x000000001608d211 */ /* 0x000fe200078010ff */
[----:B------:R-:W5:Y:S04]  /*197c0*/  LDL R5, [R1+0xc0] ;  /* 0x0000c00001057983 */ /* 0x000f680000100800 */
[----:B------:R-:W-:Y:S01]  /*197d0*/  P2R R3, PR, RZ, 0x2 ;  /* 0x00000002ff037803 */ /* 0x000fe20000000000 */
[----:B------:R-:W5:Y:S03]  /*197e0*/  LDL R21, [R1+0x124] ;  /* 0x0001240001157983 */ /* 0x000f660000100800 */
[----:B------:R-:W-:-:S04]  /*197f0*/  ISETP.NE.AND P6, PT, R3, RZ, PT ;  /* 0x000000ff0300720c */ /* 0x000fc80003fc5270 */
[-C--:B------:R-:W-:Y:S02]  /*19800*/  @!P3 LEA.HI.X R3, R17, R4.reuse, R19, 0x2, P6 ;  /* 0x000000041103b211 */ /* 0x080fe400030f1413 */
[----:B------:R-:W5:Y:S04]  /*19810*/  LDL R19, [R1+0x13c] ;  /* 0x00013c0001137983 */ /* 0x000f680000100800 */
[----:B------:R-:W5:Y:S01]  /*19820*/  LDL R17, [R1+0x138] ;  /* 0x0001380001117983 */ /* 0x000f620000100800 */
[----:B------:R-:W-:Y:S02]  /*19830*/  @!P5 LEA.HI.X R9, R22, R4, R23, 0x2, P0 ;  /* 0x000000041609d211 */ /* 0x000fe400000f1417 */
[----:B------:R-:W-:Y:S01]  /*19840*/  ISETP.GE.AND P1, PT, R16, c[0x0][0x3c8], PT ;  /* 0x0000f20010007a0c */ /* 0x000fe20003f26270 */
[----:B------:R-:W5:Y:S04]  /*19850*/  LDL R22, [R1+0xb8] ;  /* 0x0000b80001167983 */ /* 0x000f680000100800 */
[----:B------:R1:W-:Y:S04]  /*19860*/  @!P5 ST.E.64 [R8.64], R122 ;  /* 0x0000007a0800d985 */ /* 0x0003e8000c101b0a */
[----:B------:R2:W-:Y:S04]  /*19870*/  @!P4 ST.E.64 [R6.64], R118 ;  /* 0x000000760600c985 */ /* 0x0005e8000c101b0a */
[----:B------:R2:W-:Y:S04]  /*19880*/  @!P3 ST.E.64 [R2.64], R114 ;  /* 0x000000720200b985 */ /* 0x0005e8000c101b0a */
[----:B------:R-:W5:Y:S01]  /*19890*/  LDL R23, [R1+0x128] ;  /* 0x0001280001177983 */ /* 0x000f620000100800 */
[----:B-1----:R-:W-:-:S04]  /*198a0*/  @!P2 LEA R8, P3, R15, R0, 0x2 ;  /* 0x000000000f08a211 */ /* 0x002fc800078610ff */
[----:B---3--:R-:W-:Y:S02]  /*198b0*/  @!P2 LEA.HI.X R9, R15, R4, R20, 0x2, P3 ;  /* 0x000000040f09a211 */ /* 0x008fe400018f1414 */
[----:B------:R-:W3:Y:S01]  /*198c0*/  LDL R15, [R1+0x134] ;  /* 0x00013400010f7983 */ /* 0x000ee20000100800 */
[----:B--2---:R-:W-:Y:S02]  /*198d0*/  @!P1 LEA R6, P6, R16, R0, 0x2 ;  /* 0x0000000010069211 */ /* 0x004fe400078c10ff */
[----:B------:R-:W-:Y:S01]  /*198e0*/  ISETP.GE.AND P0, PT, R10, c[0x0][0x3c8], PT ;  /* 0x0000f2000a007a0c */ /* 0x000fe20003f06270 */
[----:B------:R-:W2:Y:S01]  /*198f0*/  LDL R20, [R1+0xb4] ;  /* 0x0000b40001147983 */ /* 0x000ea20000100800 */
[----:B----4-:R-:W-:-:S09]  /*19900*/  ISETP.GE.AND P4, PT, R11, c[0x0][0x3c8], PT ;  /* 0x0000f2000b007a0c */ /* 0x010fd20003f86270 */
[----:B------:R-:W-:-:S04]  /*19910*/  P2R R2, PR, RZ, 0x40 ;  /* 0x00000040ff027803 */ /* 0x000fc80000000000 */
[----:B------:R-:W-:Y:S02]  /*19920*/  ISETP.NE.AND P3, PT, R2, RZ, PT ;  /* 0x000000ff0200720c */ /* 0x000fe40003f65270 */
[----:B------:R-:W-:Y:S02]  /*19930*/  @!P0 LEA R2, P6, R10, R0, 0x2 ;  /* 0x000000000a028211 */ /* 0x000fe400078c10ff */
[-C--:B-----5:R-:W-:Y:S01]  /*19940*/  @!P1 LEA.HI.X R7, R16, R4.reuse, R18, 0x2, P3 ;  /* 0x0000000410079211 */ /* 0x0a0fe200018f1412 */
[----:B------:R-:W-:Y:S01]  /*19950*/  @!P2 ST.E.64 [R8.64], R38 ;  /* 0x000000260800a985 */ /* 0x000fe2000c101b0a */
[----:B------:R-:W-:Y:S02]  /*19960*/  ISETP.GE.AND P5, PT, R12, c[0x0][0x3c8], PT ;  /* 0x0000f2000c007a0c */ /* 0x000fe40003fa6270 */
[----:B------:R-:W-:Y:S01]  /*19970*/  @!P0 LEA.HI.X R3, R10, R4, R14, 0x2, P6 ;  /* 0x000000040a038211 */ /* 0x000fe200030f140e */
[----:B------:R1:W-:Y:S04]  /*19980*/  @!P1 ST.E.64 [R6.64], R42 ;  /* 0x0000002a06009985 */ /* 0x0003e8000c101b0a */
[----:B------:R-:W4:Y:S04]  /*19990*/  LDL R10, [R1+0xb0] ;  /* 0x0000b000010a7983 */ /* 0x000f280000100800 */
[----:B------:R-:W5:Y:S04]  /*199a0*/  LDL R18, [R1+0xac] ;  /* 0x0000ac0001127983 */ /* 0x000f680000100800 */
[----:B------:R1:W-:Y:S01]  /*199b0*/  @!P0 ST.E.64 [R2.64], R46 ;  /* 0x0000002e02008985 */ /* 0x0003e2000c101b0a */
[----:B------:R-:W-:-:S03]  /*199c0*/  ISETP.GE.AND P3, PT, R13, c[0x0][0x3c8], PT ;  /* 0x0000f2000d007a0c */ /* 0x000fc60003f66270 */
[----:B------:R-:W4:Y:S04]  /*199d0*/  LDL R16, [R1+0xa8] ;  /* 0x0000a80001107983 */ /* 0x000f280000100800 */
[----:B------:R-:W4:Y:S01]  /*199e0*/  LDL R14, [R1+0xa4] ;  /* 0x0000a400010e7983 */ /* 0x000f220000100800 */
[-C--:B-1----:R-:W-:Y:S02]  /*199f0*/  @!P4 LEA R6, P6, R11, R0.reuse, 0x2 ;  /* 0x000000000b06c211 */ /* 0x082fe400078c10ff */
[----:B------:R-:W-:-:S04]  /*19a00*/  @!P5 LEA R8, P0, R12, R0, 0x2 ;  /* 0x000000000c08d211 */ /* 0x000fc800078010ff */
[----:B------:R-:W-:Y:S02]  /*19a10*/  @!P5 LEA.HI.X R9, R12, R4, R19, 0x2, P0 ;  /* 0x000000040c09d211 */ /* 0x000fe400000f1413 */
[----:B------:R-:W5:Y:S01]  /*19a20*/  LDL R12, [R1+0xa0] ;  /* 0x0000a000010c7983 */ /* 0x000f620000100800 */
[----:B------:R-:W-:-:S03]  /*19a30*/  ISETP.GE.AND P2, PT, R5, c[0x0][0x3c8], PT ;  /* 0x0000f20005007a0c */ /* 0x000fc60003f46270 */
[----:B------:R-:W5:Y:S01]  /*19a40*/  LDL R19, [R1+0x11c] ;  /* 0x00011c0001137983 */ /* 0x000f620000100800 */
[----:B------:R-:W-:-:S04]  /*19a50*/  P2R R2, PR, RZ, 0x40 ;  /* 0x00000040ff027803 */ /* 0x000fc80000000000 */
[----:B------:R-:W-:-:S04]  /*19a60*/  ISETP.NE.AND P0, PT, R2, RZ, PT ;  /* 0x000000ff0200720c */ /* 0x000fc80003f05270 */
[----:B------:R-:W-:Y:S02]  /*19a70*/  @!P4 LEA.HI.X R7, R11, R4, R17, 0x2, P0 ;  /* 0x000000040b07c211 */ /* 0x000fe400000f1411 */
[----:B------:R-:W5:Y:S01]  /*19a80*/  LDL R11, [R1+0x120] ;  /* 0x00012000010b7983 */ /* 0x000f620000100800 */
[----:B------:R-:W-:-:S03]  /*19a90*/  @!P3 LEA R2, P6, R13, R0, 0x2 ;  /* 0x000000000d02b211 */ /* 0x000fc600078c10ff */
[----:B------:R-:W5:Y:S04]  /*19aa0*/  LDL R17, [R1+0x118] ;  /* 0x0001180001117983 */ /* 0x000f680000100800 */
[----:B------:R1:W-:Y:S04]  /*19ab0*/  @!P5 ST.E.64 [R8.64], R50 ;  /* 0x000000320800d985 */ /* 0x0003e8000c101b0a */
[----:B------:R1:W-:Y:S01]  /*19ac0*/  @!P4 ST.E.64 [R6.64], R54 ;  /* 0x000000360600c985 */ /* 0x0003e2000c101b0a */
[----:B---3--:R-:W-:-:S03]  /*19ad0*/  @!P3 LEA.HI.X R3, R13, R4, R15, 0x2, P6 ;  /* 0x000000040d03b211 */ /* 0x008fc600030f140f */
[----:B------:R-:W3:Y:S04]  /*19ae0*/  LDL R15, [R1+0x114] ;  /* 0x00011400010f7983 */ /* 0x000ee80000100800 */
[----:B------:R-:W3:Y:S04]  /*19af0*/  LDL R13, [R1+0x110] ;  /* 0x00011000010d7983 */ /* 0x000ee80000100800 */
[----:B------:R2:W-:Y:S01]  /*19b00*/  @!P3 ST.E.64 [R2.64], R58 ;  /* 0x0000003a0200b985 */ /* 0x0005e2000c101b0a */
[----:B-1----:R-:W-:-:S04]  /*19b10*/  @!P2 LEA R8, P3, R5, R0, 0x2 ;  /* 0x000000000508a211 */ /* 0x002fc800078610ff */
[----:B------:R-:W-:Y:S02]  /*19b20*/  @!P2 LEA.HI.X R9, R5, R4, R26, 0x2, P3 ;  /* 0x000000040509a211 */ /* 0x000fe400018f141a */
[----:B------:R-:W3:Y:S01]  /*19b30*/  LDL R5, [R1+0x9c] ;  /* 0x00009c0001057983 */ /* 0x000ee20000100800 */
[----:B------:R-:W-:Y:S02]  /*19b40*/  ISETP.GE.AND P1, PT, R24, c[0x0][0x3c8], PT ;  /* 0x0000f20018007a0c */ /* 0x000fe40003f26270 */
[----:B------:R-:W-:-:S11]  /*19b50*/  ISETP.GE.AND P0, PT, R22, c[0x0][0x3c8], PT ;  /* 0x0000f20016007a0c */ /* 0x000fd60003f06270 */
[-C--:B------:R-:W-:Y:S02]  /*19b60*/  @!P1 LEA R6, P4, R24, R0.reuse, 0x2 ;  /* 0x0000000018069211 */ /* 0x080fe400078810ff */
[----:B--2---:R-:W-:Y:S02]  /*19b70*/  ISETP.GE.AND P5, PT, R20, c[0x0][0x3c8], PT ;  /* 0x0000f20014007a0c */ /* 0x004fe40003fa6270 */
[----:B------:R-:W-:-:S09]  /*19b80*/  @!P0 LEA R2, P6, R22, R0, 0x2 ;  /* 0x0000000016028211 */ /* 0x000fd200078c10ff */
[----:B------:R-:W-:-:S04]  /*19b90*/  P2R R3, PR, RZ, 0x10 ;  /* 0x00000010ff037803 */ /* 0x000fc80000000000 */
[----:B------:R-:W-:Y:S02]  /*19ba0*/  ISETP.NE.AND P3, PT, R3, RZ, PT ;  /* 0x000000ff0300720c */ /* 0x000fe40003f65270 */
[----:B----4-:R-:W-:Y:S02]  /*19bb0*/  ISETP.GE.AND P4, PT, R10, c[0x0][0x3c8], PT ;  /* 0x0000f2000a007a0c */ /* 0x010fe40003f86270 */
[-C--:B------:R-:W-:Y:S02]  /*19bc0*/  @!P1 LEA.HI.X R7, R24, R4.reuse, R25, 0x2, P3 ;  /* 0x0000000418079211 */ /* 0x080fe400018f1419 */
[----:B------:R-:W-:Y:S01]  /*19bd0*/  @!P0 LEA.HI.X R3, R22, R4, R23, 0x2, P6 ;  /* 0x0000000416038211 */ /* 0x000fe200030f1417 */
[----:B------:R-:W-:Y:S01]  /*19be0*/  @!P2 ST.E.64 [R8.64], R62 ;  /* 0x0000003e0800a985 */ /* 0x000fe2000c101b0a */
[----:B-----5:R-:W-:-:S03]  /*19bf0*/  ISETP.GE.AND P3, PT, R18, c[0x0][0x3c8], PT ;  /* 0x0000f20012007a0c */ /* 0x020fc60003f66270 */
[----:B------:R1:W-:Y:S04]  /*19c00*/  @!P1 ST.E.64 [R6.64], R66 ;  /* 0x0000004206009985 */ /* 0x0003e8000c101b0a */
[----:B------:R2:W-:Y:S01]  /*19c10*/  @!P0 ST.E.64 [R2.64], R70 ;  /* 0x0000004602008985 */ /* 0x0005e2000c101b0a */
[----:B------:R-:W-:Y:S02]  /*19c20*/  ISETP.GE.AND P2, PT, R16, c[0x0][0x3c8], PT ;  /* 0x0000f20010007a0c */ /* 0x000fe40003f46270 */
[----:B------:R-:W-:Y:S02]  /*19c30*/  ISETP.GE.AND P1, PT, R14, c[0x0][0x3c8], PT ;  /* 0x0000f2000e007a0c */ /* 0x000fe40003f26270 */
[----:B-1----:R-:W-:-:S04]  /*19c40*/  @!P5 LEA R6, P0, R20, R0, 0x2 ;  /* 0x000000001406d211 */ /* 0x002fc800078010ff */
[----:B------:R-:W-:Y:S02]  /*19c50*/  @!P5 LEA.HI.X R7, R20, R4, R21, 0x2, P0 ;  /* 0x000000041407d211 */ /* 0x000fe400000f1415 */
[----:B--2---:R-:W-:-:S03]  /*19c60*/  @!P4 LEA R2, P6, R10, R0, 0x2 ;  /* 0x000000000a02c211 */ /* 0x004fc600078c10ff */
[----:B------:R-:W-:Y:S01]  /*19c70*/  @!P5 ST.E.64 [R6.64], R74 ;  /* 0x0000004a0600d985 */ /* 0x000fe2000c101b0a */
[----:B------:R-:W-:Y:S02]  /*19c80*/  @!P4 LEA.HI.X R3, R10, R4, R11, 0x2, P6 ;  /* 0x000000040a03c211 */ /* 0x000fe400030f140b */
[-C--:B------:R-:W-:Y:S02]  /*19c90*/  @!P3 LEA R10, P5, R18, R0.reuse, 0x2 ;  /* 0x00000000120ab211 */ /* 0x080fe400078a10ff */
[----:B------:R-:W-:Y:S01]  /*19ca0*/  ISETP.GE.AND P0, PT, R12, c[0x0][0x3c8], PT ;  /* 0x0000f2000c007a0c */ /* 0x000fe20003f06270 */
[----:B------:R1:W-:Y:S01]  /*19cb0*/  @!P4 ST.E.64 [R2.64], R78 ;  /* 0x0000004e0200c985 */ /* 0x0003e2000c101b0a */
[----:B------:R-:W-:-:S04]  /*19cc0*/  @!P2 LEA R8, P6, R16, R0, 0x2 ;  /* 0x000000001008a211 */ /* 0x000fc800078c10ff */
[----:B------:R-:W-:-:S05]  /*19cd0*/  @!P2 LEA.HI.X R9, R16, R4, R17, 0x2, P6 ;  /* 0x000000041009a211 */ /* 0x000fca00030f1411 */
[----:B-1----:R-:W-:-:S04]  /*19ce0*/  P2R R2, PR, RZ, 0x20 ;  /* 0x00000020ff027803 */ /* 0x002fc80000000000 */
[----:B------:R-:W-:Y:S02]  /*19cf0*/  ISETP.NE.AND P4, PT, R2, RZ, PT ;  /* 0x000000ff0200720c */ /* 0x000fe40003f85270 */
[----:B------:R-:W-:Y:S02]  /*19d00*/  @!P1 LEA R6, P5, R14, R0, 0x2 ;  /* 0x000000000e069211 */ /* 0x000fe400078a10ff */
[----:B------:R-:W-:Y:S02]  /*19d10*/  @!P3 LEA.HI.X R11, R18, R4, R19, 0x2, P4 ;  /* 0x00000004120bb211 */ /* 0x000fe400020f1413 */
[----:B------:R-:W-:-:S03]  /*19d20*/  @!P0 LEA R2, P4, R12, R0, 0x2 ;  /* 0x000000000c028211 */ /* 0x000fc600078810ff */
[----:B------:R1:W-:Y:S04]  /*19d30*/  @!P3 ST.E.64 [R10.64], R82 ;  /* 0x000000520a00b985 */ /* 0x0003e8000c101b0a */
[----:B------:R1:W-:Y:S01]  /*19d40*/  @!P2 ST.E.64 [R8.64], R86 ;  /* 0x000000560800a985 */ /* 0x0003e2000c101b0a */
[-C--:B---3--:R-:W-:Y:S02]  /*19d50*/  @!P1 LEA.HI.X R7, R14, R4.reuse, R15, 0x2, P5 ;  /* 0x000000040e079211 */ /* 0x088fe400028f140f */
[----:B------:R-:W-:-:S03]  /*19d60*/  @!P0 LEA.HI.X R3, R12, R4, R13, 0x2, P4 ;  /* 0x000000040c038211 */ /* 0x000fc600020f140d */
[----:B------:R1:W-:Y:S04]  /*19d70*/  @!P1 ST.E.64 [R6.64], R90 ;  /* 0x0000005a06009985 */ /* 0x0003e8000c101b0a */
[----:B------:R1:W-:Y:S01]  /*19d80*/  @!P0 ST.E.64 [R2.64], R94 ;  /* 0x0000005e02008985 */ /* 0x0003e2000c101b0a */
[----:B------:R-:W-:-:S13]  /*19d90*/  ISETP.GE.AND P0, PT, R5, c[0x0][0x3c8], PT ;  /* 0x0000f20005007a0c */ /* 0x000fda0003f06270 */
[----:B------:R-:W-:Y:S05]  /*19da0*/  @P0 BRA `(.L_x_861) ;  /* 0x00000d1000000947 */ /* 0x000fea0003800000 */
[----:B------:R-:W2:Y:S01]  /*19db0*/  LDL R12, [R1+0x10c] ;  /* 0x00010c00010c7983 */ /* 0x000ea20000100800 */
[----:B-1----:R-:W-:-:S04]  /*19dc0*/  LEA R2, P0, R5, R0, 0x2 ;  /* 0x0000000005027211 */ /* 0x002fc800078010ff */
[----:B--2---:R-:W-:-:S05]  /*19dd0*/  LEA.HI.X R3, R5, R4, R12, 0x2, P0 ;  /* 0x0000000405037211 */ /* 0x004fca00000f140c */
[----:B------:R1:W-:Y:S01]  /*19de0*/  ST.E.64 [R2.64], R98 ;  /* 0x0000006202007985 */ /* 0x0003e2000c101b0a */
[----:B------:R-:W-:Y:S05]  /*19df0*/  BRA `(.L_x_861) ;  /* 0x00000cc000007947 */ /* 0x000fea0003800000 */
.L_x_846:
[----:B------:R-:W-:Y:S01]  /*19e00*/  ISETP.NE.U32.AND P0, PT, RZ, c[0x0][0x508], PT ;  /* 0x00014200ff007a0c */ /* 0x000fe20003f05070 */
[----:B------:R-:W3:Y:S01]  /*19e10*/  LDL.LU R6, [R1+0x78] ;  /* 0x0000780001067983 */ /* 0x000ee20000300800 */
[----:B------:R-:W-:Y:S01]  /*19e20*/  ISETP.NE.U32.AND P2, PT, RZ, c[0x0][0x500], PT ;  /* 0x00014000ff007a0c */ /* 0x000fe20003f45070 */
[----:B------:R-:W-:Y:S01]  /*19e30*/  IMAD.MOV.U32 R4, RZ, RZ, 0x4 ;  /* 0x00000004ff047424 */ /* 0x000fe200078e00ff */
[----:B------:R-:W-:Y:S01]  /*19e40*/  ISETP.NE.AND.EX P0, PT, RZ, c[0x0][0x50c], PT, P0 ;  /* 0x00014300ff007a0c */ /* 0x000fe20003f05300 */
[----:B------:R-:W-:Y:S01]  /*19e50*/  IMAD.MOV.U32 R15, RZ, RZ, c[0x0][0x388] ;  /* 0x0000e200ff0f7624 */ /* 0x000fe200078e00ff */
[----:B------:R-:W-:Y:S01]  /*19e60*/  ISETP.NE.AND.EX P2, PT, RZ, c[0x0][0x504], PT, P2 ;  /* 0x00014100ff007a0c */ /* 0x000fe20003f45320 */
[----:B------:R-:W-:Y:S02]  /*19e70*/  IMAD.MOV.U32 R0, RZ, RZ, RZ ;  /* 0x000000ffff007224 */ /* 0x000fe400078e00ff */
[----:B------:R-:W-:-:S08]  /*19e80*/  IMAD.WIDE R2, R239, R4, c[0x0][0x500] ;  /* 0x00014000ef027625 */ /* 0x000fd000078e0204 */
[----:B------:R-:W-:Y:S02]  /*19e90*/  @P0 IMAD.WIDE R4, R239, R4, c[0x0][0x508] ;  /* 0x00014200ef040625 */ /* 0x000fe400078e0204 */
[----:B------:R1:W5:Y:S04]  /*19ea0*/  @P2 LDG.E R0, [R2.64] ;  /* 0x0000000a02002981 */ /* 0x000368000c1e1900 */
[----:B------:R1:W5:Y:S01]  /*19eb0*/  @P0 LDG.E R15, [R4.64] ;  /* 0x0000000a040f0981 */ /* 0x000362000c1e1900 */
[----:B---3--:R-:W-:-:S04]  /*19ec0*/  ISETP.NE.AND P1, PT, R6, RZ, PT ;  /* 0x000000ff0600720c */ /* 0x008fc80003f25270 */
[----:B------:R-:W-:Y:S01]  /*19ed0*/  SEL R19, R6, c[0x0][0x3d4], P1 ;  /* 0x0000f50006137a07 */ /* 0x000fe20000800000 */
[----:B------:R-:W-:Y:S05]  /*19ee0*/  @P0 BRA `(.L_x_867) ;  /* 0x0000004000000947 */ /* 0x000fea0003800000 */
[----:B-1----:R-:W-:Y:S05]  /*19ef0*/  @!P2 BRA `(.L_x_867) ;  /* 0x000000300000a947 */ /* 0x002fea0003800000 */
[----:B------:R1:W3:Y:S04]  /*19f00*/  LDG.E R4, [R2.64] ;  /* 0x0000000a02047981 */ /* 0x0002e8000c1e1900 */
[----:B-1----:R-:W3:Y:S02]  /*19f10*/  LDG.E R2, [R2.64+0x4] ;  /* 0x0000040a02027981 */ /* 0x002ee4000c1e1900 */
[----:B---3-5:R-:W-:Y:S02]  /*19f20*/  IADD3 R15, -R4, R2, RZ ;  /* 0x00000002040f7210 */ /* 0x028fe40007ffe1ff */
.L_x_867:
[----:B-1----:R-:W1:Y:S01]  /*19f30*/  S2R R4, SR_TID.X ;  /* 0x0000000000047919 */ /* 0x002e620000002100 */
[----:B------:R-:W-:Y:S01]  /*19f40*/  SHF.R.S32.HI R2, RZ, 0x1f, R239 ;  /* 0x0000001fff027819 */ /* 0x000fe200000114ef */
[----:B------:R-:W-:Y:S01]  /*19f50*/  BSSY B0, `(.L_x_868) ;  /* 0x0000037000007945 */ /* 0x000fe20003800000 */
[----:B------:R-:W-:-:S02]  /*19f60*/  LOP3.LUT R3, R238, 0xffff, RZ, 0xc0, !PT ;  /* 0x0000ffffee037812 */ /* 0x000fc400078ec0ff */
[----:B-----5:R-:W-:Y:S02]  /*19f70*/  SHF.R.S32.HI R18, RZ, 0x1f, R0 ;  /* 0x0000001fff127819 */ /* 0x020fe40000011400 */
[----:B------:R-:W-:Y:S02]  /*19f80*/  SEL R8, R239, RZ, !P2 ;  /* 0x000000ffef087207 */ /* 0x000fe40005000000 */
[----:B------:R-:W-:Y:S02]  /*19f90*/  SEL R21, R2, RZ, !P2 ;  /* 0x000000ff02157207 */ /* 0x000fe40005000000 */
[----:B-1----:R-:W-:-:S13]  /*19fa0*/  ISETP.GT.AND P0, PT, R4, 0x7f, PT ;  /* 0x0000007f0400780c */ /* 0x002fda0003f04270 */
[----:B------:R-:W-:Y:S05]  /*19fb0*/  @P0 BRA `(.L_x_869) ;  /* 0x0000030000000947 */ /* 0x000fea0003800000 */
[----:B------:R-:W-:Y:S01]  /*19fc0*/  IMAD R2, R15, c[0x0][0x4e8], RZ ;  /* 0x00013a000f027a24 */ /* 0x000fe200078e02ff */
[----:B------:R-:W-:-:S04]  /*19fd0*/  IADD3 R14, R237, R4, RZ ;  /* 0x00000004ed0e7210 */ /* 0x000fc80007ffe0ff */
[----:B------:R-:W-:-:S13]  /*19fe0*/  ISETP.GE.AND P0, PT, R14, R2, PT ;  /* 0x000000020e00720c */ /* 0x000fda0003f06270 */
[----:B------:R-:W-:Y:S05]  /*19ff0*/  @P0 BRA `(.L_x_869) ;  /* 0x000002c000000947 */ /* 0x000fea0003800000 */
[----:B------:R-:W3:Y:S01]  /*1a000*/  LDL.LU R22, [R1+0x80] ;  /* 0x0000800001167983 */ /* 0x000ee20000300800 */
[----:B------:R-:W-:Y:S01]  /*1a010*/  IMAD.MOV.U32 R2, RZ, RZ, 0x368 ;  /* 0x00000368ff027424 */ /* 0x000fe200078e00ff */
[----:B------:R-:W-:-:S04]  /*1a020*/  ISETP.GT.AND P2, PT, R19, 0x1, PT ;  /* 0x000000011300780c */ /* 0x000fc80003f44270 */
[----:B------:R-:W-:-:S04]  /*1a030*/  SEL R2, R2, 0x328, P2 ;  /* 0x0000032802027807 */ /* 0x000fc80001000000 */
[----:B------:R1:W4:Y:S08]  /*1a040*/  LDC.64 R10, c[0x0][R2+0x170] ;  /* 0x00005c00020a7b82 */ /* 0x0003300000000a00 */
[----:B------:R1:W5:Y:S08]  /*1a050*/  LDC.64 R6, c[0x0][R2+0x168] ;  /* 0x00005a0002067b82 */ /* 0x0003700000000a00 */
[----:B------:R1:W2:Y:S08]  /*1a060*/  LDC.64 R16, c[0x0][R2+0x178] ;  /* 0x00005e0002107b82 */ /* 0x0002b00000000a00 */
[----:B------:R1:W2:Y:S02]  /*1a070*/  LDC.64 R12, c[0x0][R2+0x160] ;  /* 0x00005800020c7b82 */ /* 0x0002a40000000a00 */
[----:B-1----:R-:W-:-:S02]  /*1a080*/  IMAD.MOV.U32 R2, RZ, RZ, c[0x0][0x4e8] ;  /* 0x00013a00ff027624 */ /* 0x002fc400078e00ff */
[-C--:B----4-:R-:W-:Y:S02]  /*1a090*/  IMAD R9, R11, R8.reuse, RZ ;  /* 0x000000080b097224 */ /* 0x090fe400078e02ff */
[----:B------:R-:W-:Y:S01]  /*1a0a0*/  IMAD.WIDE.U32 R4, R10, R8, RZ ;  /* 0x000000080a047225 */ /* 0x000fe200078e00ff */
[----:B------:R-:W-:Y:S02]  /*1a0b0*/  ISETP.NE.AND P0, PT, R2, 0x1, PT ;  /* 0x000000010200780c */ /* 0x000fe40003f05270 */
[----:B------:R-:W-:Y:S01]  /*1a0c0*/  MOV R2, R14 ;  /* 0x0000000e00027202 */ /* 0x000fe20000000f00 */
[----:B------:R-:W-:Y:S02]  /*1a0d0*/  IMAD R10, R10, R21, R9 ;  /* 0x000000150a0a7224 */ /* 0x000fe400078e0209 */
[-C--:B-----5:R-:W-:Y:S02]  /*1a0e0*/  IMAD R11, R7, R3.reuse, RZ ;  /* 0x00000003070b7224 */ /* 0x0a0fe400078e02ff */
[----:B------:R-:W-:Y:S01]  /*1a0f0*/  IMAD.WIDE.U32 R6, R6, R3, RZ ;  /* 0x0000000306067225 */ /* 0x000fe200078e00ff */
[----:B------:R-:W-:-:S03]  /*1a100*/  IADD3 R5, R5, R10, RZ ;  /* 0x0000000a05057210 */ /* 0x000fc60007ffe0ff */
[----:B------:R-:W-:Y:S02]  /*1a110*/  IMAD.IADD R11, R7, 0x1, R11 ;  /* 0x00000001070b7824 */ /* 0x000fe400078e020b */
[----:B------:R-:W-:-:S05]  /*1a120*/  @P0 IMAD.HI.U32 R20, R14, c[0x0][0x4ec], RZ ;  /* 0x00013b000e140a27 */ /* 0x000fca00078e00ff */
[----:B------:R-:W-:Y:S02]  /*1a130*/  @P0 SHF.R.U32.HI R2, RZ, c[0x0][0x4f0], R20 ;  /* 0x00013c00ff020a19 */ /* 0x000fe40000011614 */
[----:B------:R-:W-:-:S03]  /*1a140*/  IADD3 R20, P1, P0, R4, R6, R0 ;  /* 0x0000000604147210 */ /* 0x000fc6000783e000 */
[----:B------:R-:W-:Y:S01]  /*1a150*/  IMAD.MOV R4, RZ, RZ, -R2 ;  /* 0x000000ffff047224 */ /* 0x000fe200078e0a02 */
[----:B------:R-:W-:Y:S02]  /*1a160*/  IADD3.X R11, R5, R11, R18, P1, P0 ;  /* 0x0000000b050b7210 */ /* 0x000fe40000fe0412 */
[----:B------:R-:W-:Y:S01]  /*1a170*/  SHF.R.S32.HI R5, RZ, 0x1f, R2 ;  /* 0x0000001fff057819 */ /* 0x000fe20000011402 */
[----:B------:R-:W-:Y:S01]  /*1a180*/  IMAD R4, R4, c[0x0][0x4e8], R14 ;  /* 0x00013a0004047a24 */ /* 0x000fe200078e020e */
[----:B---3--:R-:W-:-:S05]  /*1a190*/  SEL R9, R22, RZ, P2 ;  /* 0x000000ff16097207 */ /* 0x008fca0001000000 */
[-C--:B--2---:R-:W-:Y:S02]  /*1a1a0*/  IMAD R10, R17, R9.reuse, RZ ;  /* 0x00000009110a7224 */ /* 0x084fe400078e02ff */
[----:B------:R-:W-:Y:S01]  /*1a1b0*/  IMAD.WIDE.U32 R6, R16, R9, RZ ;  /* 0x0000000910067225 */ /* 0x000fe200078e00ff */
[----:B------:R-:W-:-:S04]  /*1a1c0*/  SHF.R.S32.HI R9, RZ, 0x1f, R4 ;  /* 0x0000001fff097819 */ /* 0x000fc80000011404 */
[----:B------:R-:W-:Y:S01]  /*1a1d0*/  IADD3 R7, R7, R10, RZ ;  /* 0x0000000a07077210 */ /* 0x000fe20007ffe0ff */
[----:B------:R-:W-:Y:S01]  /*1a1e0*/  IMAD.MOV.U32 R10, RZ, RZ, c[0x0][0x4a8] ;  /* 0x00012a00ff0a7624 */ /* 0x000fe200078e00ff */
[----:B------:R-:W-:Y:S01]  /*1a1f0*/  IADD3 R6, P1, P0, R2, R20, R6 ;  /* 0x0000001402067210 */ /* 0x000fe2000783e006 */
[----:B------:R-:W-:-:S03]  /*1a200*/  IMAD R2, R13, R4, RZ ;  /* 0x000000040d027224 */ /* 0x000fc600078e02ff */
[----:B------:R-:W-:Y:S01]  /*1a210*/  IADD3.X R7, R5, R11, R7, P1, P0 ;  /* 0x0000000b05077210 */ /* 0x000fe20000fe0407 */
[----:B------:R-:W-:-:S04]  /*1a220*/  IMAD R2, R12, R9, R2 ;  /* 0x000000090c027224 */ /* 0x000fc800078e0202 */
        /* <DEDUP_REMOVED lines=9> */
.L_x_869:
[----:B------:R-:W-:Y:S05]  /*1a2c0*/  BSYNC B0 ;  /* 0x0000000000007941 */ /* 0x000fea0003800000 */
.L_x_868:
[----:B------:R-:W-:-:S13]  /*1a2d0*/  ISETP.GT.AND P0, PT, R19, 0x1, PT ;  /* 0x000000011300780c */ /* 0x000fda0003f04270 */
[----:B------:R-:W-:Y:S05]  /*1a2e0*/  @P0 BRA `(.L_x_861) ;  /* 0x000007d000000947 */ /* 0x000fea0003800000 */
[----:B-1----:R-:W3:Y:S01]  /*1a2f0*/  LDL R6, [R1+0x108] ;  /* 0x0001080001067983 */ /* 0x002ee20000100800 */
[----:B------:R-:W-:Y:S01]  /*1a300*/  MOV R4, c[0x0][0x4e8] ;  /* 0x00013a0000047a02 */ /* 0x000fe20000000f00 */
[----:B------:R-:W-:Y:S02]  /*1a310*/  IMAD R2, R18, c[0x0][0x3a0], RZ ;  /* 0x0000e80012027a24 */ /* 0x000fe400078e02ff */
[----:B------:R-:W1:Y:S01]  /*1a320*/  S2R R10, SR_TID.X ;  /* 0x00000000000a7919 */ /* 0x000e620000002100 */
[----:B------:R-:W-:Y:S01]  /*1a330*/  ISETP.NE.AND P0, PT, R4, 0x1, PT ;  /* 0x000000010400780c */ /* 0x000fe20003f05270 */
[----:B------:R-:W-:-:S04]  /*1a340*/  IMAD.WIDE.U32 R4, R0, c[0x0][0x3a0], RZ ;  /* 0x0000e80000047a25 */ /* 0x000fc800078e00ff */
[----:B------:R-:W-:Y:S02]  /*1a350*/  IMAD R0, R0, c[0x0][0x3a4], R2 ;  /* 0x0000e90000007a24 */ /* 0x000fe400078e0202 */
[----:B------:R-:W-:-:S03]  /*1a360*/  IMAD R2, R21, c[0x0][0x3f0], RZ ;  /* 0x0000fc0015027a24 */ /* 0x000fc600078e02ff */
[----:B------:R-:W-:-:S05]  /*1a370*/  IADD3 R5, R5, R0, RZ ;  /* 0x0000000005057210 */ /* 0x000fca0007ffe0ff */
[----:B------:R-:W-:-:S04]  /*1a380*/  IMAD.WIDE.U32 R4, R3, c[0x0][0x3e8], R4 ;  /* 0x0000fa0003047a25 */ /* 0x000fc800078e0004 */
[----:B------:R-:W-:Y:S01]  /*1a390*/  IMAD R3, R3, c[0x0][0x3ec], R5 ;  /* 0x0000fb0003037a24 */ /* 0x000fe200078e0205 */
[----:B-1----:R-:W-:-:S04]  /*1a3a0*/  SHF.R.S32.HI R9, RZ, 0x1f, R10 ;  /* 0x0000001fff097819 */ /* 0x002fc8000001140a */
[----:B------:R-:W-:-:S04]  /*1a3b0*/  LEA.HI R9, R9, R10, RZ, 0x3 ;  /* 0x0000000a09097211 */ /* 0x000fc800078f18ff */
[----:B------:R-:W-:-:S04]  /*1a3c0*/  SHF.R.S32.HI R9, RZ, 0x3, R9 ;  /* 0x00000003ff097819 */ /* 0x000fc80000011409 */
[-C--:B------:R-:W-:Y:S02]  /*1a3d0*/  IADD3 R11, R9, R237.reuse, RZ ;  /* 0x000000ed090b7210 */ /* 0x080fe40007ffe0ff */
[----:B---3--:R-:W-:-:S04]  /*1a3e0*/  IADD3 R6, R6, R237, RZ ;  /* 0x000000ed06067210 */ /* 0x008fc80007ffe0ff */
[----:B------:R-:W-:Y:S01]  /*1a3f0*/  MOV R0, R6 ;  /* 0x0000000600007202 */ /* 0x000fe20000000f00 */
[----:B------:R-:W-:-:S05]  /*1a400*/  @P0 IMAD.HI.U32 R7, R6, c[0x0][0x4ec], RZ ;  /* 0x00013b0006070a27 */ /* 0x000fca00078e00ff */
[----:B------:R-:W-:Y:S01]  /*1a410*/  @P0 SHF.R.U32.HI R0, RZ, c[0x0][0x4f0], R7 ;  /* 0x00013c00ff000a19 */ /* 0x000fe20000011607 */
[----:B------:R-:W-:Y:S01]  /*1a420*/  IMAD R7, R8, c[0x0][0x3f4], R2 ;  /* 0x0000fd0008077a24 */ /* 0x000fe200078e0202 */
[----:B------:R-:W-:Y:S02]  /*1a430*/  MOV R2, R4 ;  /* 0x0000000400027202 */ /* 0x000fe40000000f00 */
        /* <DEDUP_REMOVED lines=17> */
[----:B------:R1:W3:Y:S02]  /*1a550*/  SHFL.IDX PT, R4, R5, RZ, 0x181f ;  /* 0x00181fff05047589 */ /* 0x0002e400000e0000 */
.L_x_953:
[----:B------:R-:W-:Y:S05]  /*1a560*/  BRA.DIV ~URZ, `(.L_x_871) ;  /* 0x00003c227f007947 */ /* 0x000fea000b800000 */
[----:B------:R4:W1:Y:S02]  /*1a570*/  SHFL.IDX PT, R0, R12, RZ, 0x181f ;  /* 0x00181fff0c007589 */ /* 0x00086400000e0000 */
.L_x_954:
[----:B------:R-:W-:Y:S01]  /*1a580*/  IMAD R10, R15, c[0x0][0x4e8], RZ ;  /* 0x00013a000f0a7a24 */ /* 0x000fe200078e02ff */
[----:B------:R-:W-:Y:S04]  /*1a590*/  BSSY B0, `(.L_x_872) ;  /* 0x0000011000007945 */ /* 0x000fe80003800000 */
[----:B------:R-:W-:-:S13]  /*1a5a0*/  ISETP.GE.AND P0, PT, R11, R10, PT ;  /* 0x0000000a0b00720c */ /* 0x000fda0003f06270 */
[----:B------:R-:W-:Y:S05]  /*1a5b0*/  @P0 BRA `(.L_x_873) ;  /* 0x000000e000000947 */ /* 0x000fea0003800000 */
[----:B------:R-:W5:Y:S04]  /*1a5c0*/  LDL R14, [R1+0x74] ;  /* 0x00007400010e7983 */ /* 0x000f680000100800 */
[----:B--2---:R-:W2:Y:S01]  /*1a5d0*/  LDL R13, [R1+0x70] ;  /* 0x00007000010d7983 */ /* 0x004ea20000100800 */
[----:B------:R-:W-:Y:S02]  /*1a5e0*/  ISETP.GE.AND P2, PT, R248, c[0x0][0x3c8], PT ;  /* 0x0000f200f8007a0c */ /* 0x000fe40003f46270 */
[----:B------:R-:W-:Y:S02]  /*1a5f0*/  ISETP.GE.AND P1, PT, R250, c[0x0][0x3c8], PT ;  /* 0x0000f200fa007a0c */ /* 0x000fe40003f26270 */
[----:B------:R-:W-:-:S09]  /*1a600*/  ISETP.GE.AND P0, PT, R251, c[0x0][0x3c8], PT ;  /* 0x0000f200fb007a0c */ /* 0x000fd20003f06270 */
[-C--:B-1----:R-:W-:Y:S02]  /*1a610*/  @!P2 LEA R8, P5, R248, R0.reuse, 0x1 ;  /* 0x00000000f808a211 */ /* 0x082fe400078a08ff */
[-C--:B------:R-:W-:Y:S02]  /*1a620*/  @!P1 LEA R6, P4, R250, R0.reuse, 0x1 ;  /* 0x00000000fa069211 */ /* 0x080fe400078808ff */
[----:B------:R-:W-:Y:S02]  /*1a630*/  @!P0 LEA R2, P3, R251, R0, 0x1 ;  /* 0x00000000fb028211 */ /* 0x000fe400078608ff */
[----:B---3--:R-:W-:-:S05]  /*1a640*/  @!P2 LEA.HI.X R9, R248, R4, R249, 0x1, P5 ;  /* 0x00000004f809a211 */ /* 0x008fca00028f0cf9 */
[----:B------:R1:W-:Y:S01]  /*1a650*/  @!P2 ST.E.128 [R8.64], RZ ;  /* 0x000000ff0800a985 */ /* 0x0003e2000c101d0a */
[-C--:B-----5:R-:W-:Y:S02]  /*1a660*/  @!P1 LEA.HI.X R7, R250, R4.reuse, R14, 0x1, P4 ;  /* 0x00000004fa079211 */ /* 0x0a0fe400020f0c0e */
[----:B--2---:R-:W-:-:S03]  /*1a670*/  @!P0 LEA.HI.X R3, R251, R4, R13, 0x1, P3 ;  /* 0x00000004fb038211 */ /* 0x004fc600018f0c0d */
[----:B------:R1:W-:Y:S04]  /*1a680*/  @!P1 ST.E.128 [R6.64], RZ ;  /* 0x000000ff06009985 */ /* 0x0003e8000c101d0a */
[----:B------:R1:W-:Y:S02]  /*1a690*/  @!P0 ST.E.128 [R2.64], RZ ;  /* 0x000000ff02008985 */ /* 0x0003e4000c101d0a */
.L_x_873:
[----:B------:R-:W-:Y:S05]  /*1a6a0*/  BSYNC B0 ;  /* 0x0000000000007941 */ /* 0x000fea0003800000 */
.L_x_872:
[----:B------:R-:W-:Y:S05]  /*1a6b0*/  BRA.DIV ~URZ, `(.L_x_874) ;  /* 0x00003b427f007947 */ /* 0x000fea000b800000 */
[----:B---3--:R3:W2:Y:S04]  /*1a6c0*/  SHFL.IDX PT, R4, R5, 0x1, 0x181f ;  /* 0x00381f0005047f89 */ /* 0x0086a800000e0000 */
[----:B-1----:R3:W1:Y:S02]  /*1a6d0*/  SHFL.IDX PT, R0, R12, 0x1, 0x181f ;  /* 0x00381f000c007f89 */ /* 0x00266400000e0000 */
.L_x_955:
        /* <DEDUP_REMOVED lines=13> */
[----:B------:R1:W-:Y:S01]  /*1a7b0*/  @!P2 ST.E.128 [R8.64], RZ ;  /* 0x000000ff0800a985 */ /* 0x0003e2000c101d0a */
[-C--:B-----5:R-:W-:Y:S02]  /*1a7c0*/  @!P1 LEA.HI.X R7, R250, R4.reuse, R14, 0x1, P4 ;  /* 0x00000004fa079211 */ /* 0x0a0fe400020f0c0e */
[----:B---3--:R-:W-:-:S03]  /*1a7d0*/  @!P0 LEA.HI.X R3, R251, R4, R13, 0x1, P3 ;  /* 0x00000004fb038211 */ /* 0x008fc600018f0c0d */
[----:B------:R1:W-:Y:S04]  /*1a7e0*/  @!P1 ST.E.128 [R6.64], RZ ;  /* 0x000000ff06009985 */ /* 0x0003e8000c101d0a */
[----:B------:R1:W-:Y:S02]  /*1a7f0*/  @!P0 ST.E.128 [R2.64], RZ ;  /* 0x000000ff02008985 */ /* 0x0003e4000c101d0a */
.L_x_876:
[----:B------:R-:W-:Y:S05]  /*1a800*/  BSYNC B0 ;  /* 0x0000000000007941 */ /* 0x000fea0003800000 */
.L_x_875:
[----:B------:R-:W-:Y:S05]  /*1a810*/  BRA.DIV ~URZ, `(.L_x_877) ;  /* 0x00003ab27f007947 */ /* 0x000fea000b800000 */
[----:B--2---:R2:W3:Y:S02]  /*1a820*/  SHFL.IDX PT, R4, R5, 0x2, 0x181f ;  /* 0x00581f0005047f89 */ /* 0x0044e400000e0000 */
.L_x_956:
[----:B------:R-:W-:Y:S05]  /*1a830*/  BRA.DIV ~URZ, `(.L_x_878) ;  /* 0x00003b027f007947 */ /* 0x000fea000b800000 */
[----:B-1----:R1:W2:Y:S02]  /*1a840*/  SHFL.IDX PT, R0, R12, 0x2, 0x181f ;  /* 0x00581f000c007f89 */ /* 0x0022a400000e0000 */
.L_x_957:
[----:B------:R-:W-:Y:S01]  /*1a850*/  IADD3 R2, R11, 0x40, RZ ;  /* 0x000000400b027810 */ /* 0x000fe20007ffe0ff */
[----:B------:R-:W-:Y:S03]  /*1a860*/  BSSY B0, `(.L_x_879) ;  /* 0x0000011000007945 */ /* 0x000fe60003800000 */
[----:B------:R-:W-:-:S13]  /*1a870*/  ISETP.GE.AND P0, PT, R2, R10, PT ;  /* 0x0000000a0200720c */ /* 0x000fda0003f06270 */
[----:B------:R-:W-:Y:S05]  /*1a880*/  @P0 BRA `(.L_x_880) ;  /* 0x000000e000000947 */ /* 0x000fea0003800000 */
[----:B------:R-:W5:Y:S04]  /*1a890*/  LDL R14, [R1+0x74] ;  /* 0x00007400010e7983 */ /* 0x000f680000100800 */
[----:B----4-:R-:W4:Y:S01]  /*1a8a0*/  LDL R13, [R1+0x70] ;  /* 0x00007000010d7983 */ /* 0x010f220000100800 */
[----:B------:R-:W-:Y:S02]  /*1a8b0*/  ISETP.GE.AND P2, PT, R248, c[0x0][0x3c8], PT ;  /* 0x0000f200f8007a0c */ /* 0x000fe40003f46270 */
[----:B------:R-:W-:Y:S02]  /*1a8c0*/  ISETP.GE.AND P1, PT, R250, c[0x0][0x3c8], PT ;  /* 0x0000f200fa007a0c */ /* 0x000fe40003f26270 */
[----:B------:R-:W-:-:S09]  /*1a8d0*/  ISETP.GE.AND P0, PT, R251, c[0x0][0x3c8], PT ;  /* 0x0000f200fb007a0c */ /* 0x000fd20003f06270 */
[-C--:B--2---:R-:W-:Y:S02]  /*1a8e0*/  @!P2 LEA R8, P5, R248, R0.reuse, 0x1 ;  /* 0x00000000f808a211 */ /* 0x084fe400078a08ff */
[-C--:B------:R-:W-:Y:S02]  /*1a8f0*/  @!P1 LEA R6, P4, R250, R0.reuse, 0x1 ;  /* 0x00000000fa069211 */ /* 0x080fe400078808ff */
[----:B------:R-:W-:Y:S02]  /*1a900*/  @!P0 LEA R2, P3, R251, R0, 0x1 ;  /* 0x00000000fb028211 */ /* 0x000fe400078608ff */
[----:B---3--:R-:W-:-:S05]  /*1a910*/  @!P2 LEA.HI.X R9, R248, R4, R249, 0x1, P5 ;  /* 0x00000004f809a211 */ /* 0x008fca00028f0cf9 */
[----:B------:R2:W-:Y:S01]  /*1a920*/  @!P2 ST.E.128 [R8.64], RZ ;  /* 0x000000ff0800a985 */ /* 0x0005e2000c101d0a */
[-C--:B-----5:R-:W-:Y:S02]  /*1a930*/  @!P1 LEA.HI.X R7, R250, R4.reuse, R14, 0x1, P4 ;  /* 0x00000004fa079211 */ /* 0x0a0fe400020f0c0e */
[----:B----4-:R-:W-:-:S03]  /*1a940*/  @!P0 LEA.HI.X R3, R251, R4, R13, 0x1, P3 ;  /* 0x00000004fb038211 */ /* 0x010fc600018f0c0d */
[----:B------:R2:W-:Y:S04]  /*1a950*/  @!P1 ST.E.128 [R6.64], RZ ;  /* 0x000000ff06009985 */ /* 0x0005e8000c101d0a */
[----:B------:R2:W-:Y:S02]  /*1a960*/  @!P0 ST.E.128 [R2.64], RZ ;  /* 0x000000ff02008985 */ /* 0x0005e4000c101d0a */
.L_x_880:
[----:B------:R-:W-:Y:S05]  /*1a970*/  BSYNC B0 ;  /* 0x0000000000007941 */ /* 0x000fea0003800000 */
.L_x_879:
[----:B------:R-:W-:Y:S05]  /*1a980*/  BRA.DIV ~URZ, `(.L_x_881) ;  /* 0x00003a227f007947 */ /* 0x000fea000b800000 */
[----:B---3--:R3:W1:Y:S04]  /*1a990*/  SHFL.IDX PT, R4, R5, 0x3, 0x181f ;  /* 0x00781f0005047f89 */ /* 0x00866800000e0000 */
[----:B--2---:R3:W2:Y:S02]  /*1a9a0*/  SHFL.IDX PT, R0, R12, 0x3, 0x181f ;  /* 0x00781f000c007f89 */ /* 0x0046a400000e0000 */
.L_x_958:
[----:B------:R-:W-:-:S04]  /*1a9b0*/  IADD3 R11, R11, 0x60, RZ ;  /* 0x000000600b0b7810 */ /* 0x000fc80007ffe0ff */
[----:B------:R-:W-:-:S13]  /*1a9c0*/  ISETP.GE.AND P0, PT, R11, R10, PT ;  /* 0x0000000a0b00720c */ /* 0x000fda0003f06270 */
[----:B------:R-:W-:Y:S05]  /*1a9d0*/  @P0 BRA `(.L_x_861) ;  /* 0x000000e000000947 */ /* 0x000fea0003800000 */
[----:B-1-34-:R-:W3:Y:S04]  /*1a9e0*/  LDL R12, [R1+0x74] ;  /* 0x00007400010c7983 */ /* 0x01aee80000100800 */
[----:B------:R-:W4:Y:S01]  /*1a9f0*/  LDL R5, [R1+0x70] ;  /* 0x0000700001057983 */ /* 0x000f220000100800 */
[----:B------:R-:W-:Y:S02]  /*1aa00*/  ISETP.GE.AND P2, PT, R248, c[0x0][0x3c8], PT ;  /* 0x0000f200f8007a0c */ /* 0x000fe40003f46270 */
[----:B------:R-:W-:Y:S02]  /*1aa10*/  ISETP.GE.AND P1, PT, R250, c[0x0][0x3c8], PT ;  /* 0x0000f200fa007a0c */ /* 0x000fe40003f26270 */
[----:B------:R-:W-:-:S09]  /*1aa20*/  ISETP.GE.AND P0, PT, R251, c[0x0][0x3c8], PT ;  /* 0x0000f200fb007a0c */ /* 0x000fd20003f06270 */
[-C--:B--2---:R-:W-:Y:S02]  /*1aa30*/  @!P2 LEA R8, P5, R248, R0.reuse, 0x1 ;  /* 0x00000000f808a211 */ /* 0x084fe400078a08ff */
[-C--:B------:R-:W-:Y:S02]  /*1aa40*/  @!P1 LEA R6, P4, R250, R0.reuse, 0x1 ;  /* 0x00000000fa069211 */ /* 0x080fe400078808ff */
[----:B------:R-:W-:Y:S02]  /*1aa50*/  @!P0 LEA R2, P3, R251, R0, 0x1 ;  /* 0x00000000fb028211 */ /* 0x000fe400078608ff */
[----:B------:R-:W-:-:S05]  /*1aa60*/  @!P2 LEA.HI.X R9, R248, R4, R249, 0x1, P5 ;  /* 0x00000004f809a211 */ /* 0x000fca00028f0cf9 */
[----:B------:R1:W-:Y:S01]  /*1aa70*/  @!P2 ST.E.128 [R8.64], RZ ;  /* 0x000000ff0800a985 */ /* 0x0003e2000c101d0a */
[-C--:B---3--:R-:W-:Y:S02]  /*1aa80*/  @!P1 LEA.HI.X R7, R250, R4.reuse, R12, 0x1, P4 ;  /* 0x00000004fa079211 */ /* 0x088fe400020f0c0c */
[----:B----4-:R-:W-:-:S03]  /*1aa90*/  @!P0 LEA.HI.X R3, R251, R4, R5, 0x1, P3 ;  /* 0x00000004fb038211 */ /* 0x010fc600018f0c05 */
[----:B------:R1:W-:Y:S04]  /*1aaa0*/  @!P1 ST.E.128 [R6.64], RZ ;  /* 0x000000ff06009985 */ /* 0x0003e8000c101d0a */
[----:B------:R1:W-:Y:S02]  /*1aab0*/  @!P0 ST.E.128 [R2.64], RZ ;  /* 0x000000ff02008985 */ /* 0x0003e4000c101d0a */
.L_x_861:
[----:B------:R-:W-:Y:S05]  /*1aac0*/  BSYNC B1 ;  /* 0x0000000000017941 */ /* 0x000fea0003800000 */
.L_x_845:
[----:B------:R-:W-:-:S13]  /*1aad0*/  ISETP.NE.AND P0, PT, RZ, UR8, PT ;  /* 0x00000008ff007c0c */ /* 0x000fda000bf05270 */
[----:B------:R-:W-:Y:S01]  /*1aae0*/  @P0 WARPSYNC 0xffffffff ;  /* 0xffffffff00000948 */ /* 0x000fe20003800000 */
[----:B------:R-:W-:Y:S06]  /*1aaf0*/  @P0 BAR.SYNC.DEFER_BLOCKING 0x5, 0x100 ;  /* 0x0144000000000b1d */ /* 0x000fec0000010000 */
[----:B------:R-:W5:Y:S02]  /*1ab00*/  @P0 LDS.128 R236, [0x18100] ;  /* 0x01810000ffec0984 */ /* 0x000f640000000c00 */
[----:B-1---5:R-:W-:Y:S01]  /*1ab10*/  @P0 IMAD.MOV.U32 R2, RZ, RZ, R236 ;  /* 0x000000ffff020224 */ /* 0x022fe200078e00ec */
[----:B--2-4-:R-:W-:-:S04]  /*1ab20*/  @P0 MOV R0, R237 ;  /* 0x000000ed00000202 */ /* 0x014fc80000000f00 */
[----:B------:R1:W-:Y:S04]  /*1ab30*/  @P0 STL [R1+0x7c], R2 ;  /* 0x00007c0201000387 */ /* 0x0003e80000100800 */
[----:B------:R1:W-:Y:S04]  /*1ab40*/  @P0 STL [R1+0x104], R0 ;  /* 0x0001040001000387 */ /* 0x0003e80000100800 */
[----:B------:R-:W-:Y:S06]  /*1ab50*/  @P0 BAR.ARV 0x4, 0x100 ;  /* 0x0104000000000b1d */ /* 0x000fec0000002000 */
[----:B------:R-:W-:Y:S05]  /*1ab60*/  @P0 BRA `(.L_x_882) ;  /* 0x00000fb000000947 */ /* 0x000fea0003800000 */
[----:B-1----:R-:W1:Y:S01]  /*1ab70*/  S2R R0, SR_TID.X ;  /* 0x0000000000007919 */ /* 0x002e620000002100 */
[----:B------:R-:W-:Y:S01]  /*1ab80*/  IMAD.MOV.U32 R8, RZ, RZ, RZ ;  /* 0x000000ffff087224 */ /* 0x000fe200078e00ff */
[----:B-1-3--:R-:W-:-:S04]  /*1ab90*/  LOP3.LUT R12, R0, 0x1f, RZ, 0xc0, !PT ;  /* 0x0000001f000c7812 */ /* 0x00afc800078ec0ff */
[----:B------:R-:W-:Y:S01]  /*1aba0*/  ISETP.NE.AND P6, PT, R12, 0x1f, PT ;  /* 0x0000001f0c00780c */ /* 0x000fe20003fc5270 */
[----:B------:R-:W-:Y:S10]  /*1abb0*/  BRA.DIV ~URZ, `(.L_x_883) ;  /* 0x000038c27f007947 */ /* 0x000ff4000b800000 */
[----:B------:R1:W2:Y:S02]  /*1abc0*/  SHFL.IDX PT, R9, R101, RZ, 0x1f ;  /* 0x00001fff65097589 */ /* 0x0002a400000e0000 */
.L_x_959:
[----:B------:R-:W-:Y:S05]  /*1abd0*/  BRA.DIV ~URZ, `(.L_x_884) ;  /* 0x000039127f007947 */ /* 0x000fea000b800000 */
[----:B------:R3:W4:Y:S02]  /*1abe0*/  SHFL.IDX PT, R6, R101, 0x1, 0x1f ;  /* 0x00201f0065067f89 */ /* 0x00072400000e0000 */
.L_x_960:
[----:B------:R-:W-:Y:S02]  /*1abf0*/  IMAD.IADD R0, R239, 0x1, R12 ;  /* 0x00000001ef007824 */ /* 0x000fe400078e020c */
[----:B------:R-:W-:-:S03]  /*1ac00*/  IMAD.MOV.U32 R7, RZ, RZ, RZ ;  /* 0x000000ffff077224 */ /* 0x000fc600078e00ff */
[----:B------:R-:W-:-:S13]  /*1ac10*/  ISETP.GE.OR P0, PT, R0, c[0x0][0x53c], !P6 ;  /* 0x00014f0000007a0c */ /* 0x000fda0007706670 */
[----:B------:R-:W-:Y:S01]  /*1ac20*/  @!P0 MOV R2, 0x4 ;  /* 0x0000000400028802 */ /* 0x000fe20000000f00 */
[----:B------:R-:W-:-:S04]  /*1ac30*/  @!P0 IMAD.MOV.U32 R4, RZ, RZ, 0x4 ;  /* 0x00000004ff048424 */ /* 0x000fc800078e00ff */
        /* <DEDUP_REMOVED lines=13> */
.L_x_961:
        /* <DEDUP_REMOVED lines=16> */
.L_x_962:
[----:B---3--:R-:W-:Y:S01]  /*1ae10*/  IMAD R0, R0, c[0x0][0x538], RZ ;  /* 0x00014e0000007a24 */ /* 0x008fe200078e02ff */
[----:B------:R-:W-:Y:S04]  /*1ae20*/  BSSY B1, `(.L_x_887) ;  /* 0x00000c3000017945 */ /* 0x000fe80003800000 */
[----:B----4-:R-:W-:-:S04]  /*1ae30*/  IADD3 R6, R0, R6, RZ ;  /* 0x0000000600067210 */ /* 0x010fc80007ffe0ff */
[----:B--2---:R-:W-:-:S13]  /*1ae40*/  ISETP.GT.AND P0, PT, R6, R9, PT ;  /* 0x000000090600720c */ /* 0x004fda0003f04270 */
[----:B------:R-:W-:Y:S05]  /*1ae50*/  @P0 BRA `(.L_x_888) ;  /* 0x0000025000000947 */ /* 0x000fea0003800000 */
.L_x_892:
        /* <DEDUP_REMOVED lines=8> */
[----:B-1----:R-:W-:Y:S01]  /*1aee0*/  @!P0 MOV R4, 0x4 ;  /* 0x0000000400048802 */ /* 0x002fe20000000f00 */
        /* <DEDUP_REMOVED lines=8> */
.L_x_963:
        /* <DEDUP_REMOVED lines=16> */
.L_x_964:
[----:B--2---:R-:W-:-:S05]  /*1b070*/  IMAD R0, R0, c[0x0][0x538], RZ ;  /* 0x00014e0000007a24 */ /* 0x004fca00078e02ff */
[----:B------:R-:W-:-:S04]  /*1b080*/  IADD3 R6, R0, R6, RZ ;  /* 0x0000000600067210 */ /* 0x000fc80007ffe0ff */
[----:B------:R-:W-:-:S13]  /*1b090*/  ISETP.GT.AND P0, PT, R6, R9, PT ;  /* 0x000000090600720c */ /* 0x000fda0003f04270 */
[----:B-1----:R-:W-:Y:S05]  /*1b0a0*/  @!P0 BRA `(.L_x_892) ;  /* 0xfffffdb000008947 */ /* 0x002fea000383ffff */
.L_x_888:
[----:B------:R-:W-:-:S05]  /*1b0b0*/  IADD3 R6, -R0, R6, RZ ;  /* 0x0000000600067210 */ /* 0x000fca0007ffe1ff */
[----:B------:R-:W-:-:S05]  /*1b0c0*/  IMAD R0, R4, c[0x0][0x538], R6 ;  /* 0x00014e0004007a24 */ /* 0x000fca00078e0206 */
[----:B------:R-:W-:Y:S01]  /*1b0d0*/  ISETP.GT.AND P0, PT, R0, R9, PT ;  /* 0x000000090000720c */ /* 0x000fe20003f04270 */
[----:B------:R-:W-:-:S12]  /*1b0e0*/  BRA.DIV ~URZ, `(.L_x_893) ;  /* 0x000038627f007947 */ /* 0x000fd8000b800000 */
[----:B------:R-:W-:-:S04]  /*1b0f0*/  VOTE.ANY R5, PT, !P0 ;  /* 0x0000000000057806 */ /* 0x000fc800040e0100 */
.L_x_965:
[----:B------:R-:W2:Y:S02]  /*1b100*/  POPC R0, R5 ;  /* 0x0000000500007309 */ /* 0x000ea40000000000 */
[----:B--2---:R-:W-:Y:S01]  /*1b110*/  IADD3 R239, R0, R239, RZ ;  /* 0x000000ef00ef7210 */ /* 0x004fe20007ffe0ff */
[----:B------:R-:W-:Y:S05]  /*1b120*/  BRA.DIV ~URZ, `(.L_x_894) ;  /* 0x000038727f007947 */ /* 0x000fea000b800000 */
[----:B------:R2:W3:Y:S04]  /*1b130*/  SHFL.IDX PT, R7, R7, R0, 0x1f ;  /* 0x00001f0007077589 */ /* 0x0004e800000e0000 */
[----:B------:R2:W4:Y:S02]  /*1b140*/  SHFL.IDX PT, R8, R8, R0, 0x1f ;  /* 0x00001f0008087589 */ /* 0x00052400000e0000 */
.L_x_966:
[----:B------:R-:W-:Y:S01]  /*1b150*/  ISETP.NE.AND P0, PT, R5, RZ, PT ;  /* 0x000000ff0500720c */ /* 0x000fe20003f05270 */
[----:B------:R-:W-:-:S12]  /*1b160*/  BSSY B0, `(.L_x_895) ;  /* 0x0000005000007945 */ /* 0x000fd80003800000 */
[----:B------:R-:W-:Y:S05]  /*1b170*/  @!P0 BRA `(.L_x_896) ;  /* 0x0000003000008947 */ /* 0x000fea0003800000 */
[----:B--2---:R-:W-:Y:S01]  /*1b180*/  IADD3 R0, R0, -0x1, RZ ;  /* 0xffffffff00007810 */ /* 0x004fe20007ffe0ff */
[----:B------:R-:W-:Y:S05]  /*1b190*/  BRA.DIV ~URZ, `(.L_x_897) ;  /* 0x000038d27f007947 */ /* 0x000fea000b800000 */
[----:B------:R2:W1:Y:S02]  /*1b1a0*/  SHFL.IDX PT, R10, R4, R0, 0x1f ;  /* 0x00001f00040a7589 */ /* 0x00046400000e0000 */
.L_x_896:
[----:B------:R-:W-:Y:S05]  /*1b1b0*/  BSYNC B0 ;  /* 0x0000000000007941 */ /* 0x000fea0003800000 */
.L_x_895:
[----:B-12---:R-:W-:Y:S01]  /*1b1c0*/  IMAD R0, R10, c[0x0][0x538], R6 ;  /* 0x00014e000a007a24 */ /* 0x006fe200078e0206 */
[----:B----4-:R-:W-:Y:S01]  /*1b1d0*/  ISETP.NE.AND P0, PT, R8, 0x1, PT ;  /* 0x000000010800780c */ /* 0x010fe20003f05270 */
[----:B------:R-:W-:Y:S03]  /*1b1e0*/  BSSY B0, `(.L_x_898) ;  /* 0x000007e000007945 */ /* 0x000fe60003800000 */
[----:B------:R1:W-:Y:S01]  /*1b1f0*/  STL [R1+0x7c], R0 ;  /* 0x00007c0001007387 */ /* 0x0003e20000100800 */
[----:B------:R-:W-:-:S08]  /*1b200*/  IADD3 R9, -R0, R9, RZ ;  /* 0x0000000900097210 */ /* 0x000fd00007ffe1ff */
[----:B------:R-:W-:Y:S05]  /*1b210*/  @!P0 BRA `(.L_x_899) ;  /* 0x000003b000008947 */ /* 0x000fea0003800000 */
[-C--:B---3--:R-:W-:Y:S02]  /*1b220*/  IABS R2, R7.reuse ;  /* 0x0000000700027213 */ /* 0x088fe40000000000 */
[----:B------:R-:W-:Y:S02]  /*1b230*/  IABS R6, R8 ;  /* 0x0000000800067213 */ /* 0x000fe40000000000 */
[----:B------:R-:W2:Y:S01]  /*1b240*/  I2F.RP R4, R2 ;  /* 0x0000000200047306 */ /* 0x000ea20000209400 */
[----:B------:R-:W-:Y:S02]  /*1b250*/  IABS R10, R7 ;  /* 0x00000007000a7213 */ /* 0x000fe40000000000 */
[----:B------:R-:W-:-:S05]  /*1b260*/  IABS R3, R9 ;  /* 0x0000000900037213 */ /* 0x000fca0000000000 */
[----:B------:R-:W-:Y:S08]  /*1b270*/  I2F.RP R11, R6 ;  /* 0x00000006000b7306 */ /* 0x000ff00000209400 */
[----:B--2---:R-:W2:Y:S02]  /*1b280*/  MUFU.RCP R4, R4 ;  /* 0x0000000400047308 */ /* 0x004ea40000001000 */
[----:B--2---:R-:W-:-:S06]  /*1b290*/  IADD3 R4, R4, 0xffffffe, RZ ;  /* 0x0ffffffe04047810 */ /* 0x004fcc0007ffe0ff */
[----:B------:R-:W2:Y:S02]  /*1b2a0*/  F2I.FTZ.U32.TRUNC.NTZ R5, R4 ;  /* 0x0000000400057305 */ /* 0x000ea4000021f000 */
[----:B-12---:R-:W-:Y:S02]  /*1b2b0*/  IMAD.MOV R0, RZ, RZ, -R5 ;  /* 0x000000ffff007224 */ /* 0x006fe400078e0a05 */
[----:B------:R-:W-:Y:S02]  /*1b2c0*/  IMAD.MOV.U32 R4, RZ, RZ, RZ ;  /* 0x000000ffff047224 */ /* 0x000fe400078e00ff */
[----:B------:R-:W-:-:S04]  /*1b2d0*/  IMAD R0, R0, R2, RZ ;  /* 0x0000000200007224 */ /* 0x000fc800078e02ff */
[----:B------:R-:W-:-:S04]  /*1b2e0*/  IMAD.HI.U32 R5, R5, R0, R4 ;  /* 0x0000000005057227 */ /* 0x000fc800078e0004 */
[----:B------:R-:W-:-:S04]  /*1b2f0*/  IMAD.MOV R0, RZ, RZ, -R10 ;  /* 0x000000ffff007224 */ /* 0x000fc800078e0a0a */
[----:B------:R-:W-:Y:S02]  /*1b300*/  IMAD.MOV.U32 R4, RZ, RZ, R0 ;  /* 0x000000ffff047224 */ /* 0x000fe400078e0000 */
        /* <DEDUP_REMOVED lines=14> */
[----:B------:R-:W-:Y:S01]  /*1b3f0*/  @!P1 IADD3 R0, -R0, RZ, RZ ;  /* 0x000000ff00009210 */ /* 0x000fe20007ffe1ff */
[----:B------:R-:W-:Y:S01]  /*1b400*/  IMAD.MOV.U32 R4, RZ, RZ, R2 ;  /* 0x000000ffff047224 */ /* 0x000fe200078e0002 */
[----:B------:R-:W-:Y:S02]  /*1b410*/  IABS R2, R8 ;  /* 0x0000000800027213 */ /* 0x000fe40000000000 */
[----:B------:R-:W-:Y:S01]  /*1b420*/  @!P0 LOP3.LUT R0, RZ, R7, RZ, 0x33, !PT ;  /* 0x00000007ff008212 */ /* 0x000fe200078e33ff */
[----:B------:R-:W-:Y:S02]  /*1b430*/  IMAD R4, R4, R6, RZ ;  /* 0x0000000604047224 */ /* 0x000fe400078e02ff */
[----:B------:R-:W-:Y:S01]  /*1b440*/  IMAD.MOV R5, RZ, RZ, -R2 ;  /* 0x000000ffff057224 */ /* 0x000fe200078e0a02 */
[----:B------:R-:W-:Y:S01]  /*1b450*/  IABS R10, R0 ;  /* 0x00000000000a7213 */ /* 0x000fe20000000000 */
        /* <DEDUP_REMOVED lines=17> */
[----:B------:R-:W-:-:S04]  /*1b570*/  IMAD.MOV R3, RZ, RZ, -R2 ;  /* 0x000000ffff037224 */ /* 0x000fc800078e0a02 */
[C---:B------:R-:W-:Y:S02]  /*1b580*/  IMAD R3, R8.reuse, R3, R0 ;  /* 0x0000000308037224 */ /* 0x040fe400078e0200 */
[----:B------:R-:W-:Y:S02]  /*1b590*/  IMAD R8, R8, 0x1000000, R2 ;  /* 0x0100000008087824 */ /* 0x000fe400078e0202 */
[----:B------:R-:W-:Y:S02]  /*1b5a0*/  IMAD R2, R7, R4, R9 ;  /* 0x0000000407027224 */ /* 0x000fe400078e0209 */
[----:B------:R-:W-:Y:S01]  /*1b5b0*/  IMAD R238, R3, 0x10000, R8 ;  /* 0x0001000003ee7824 */ /* 0x000fe200078e0208 */
[----:B------:R-:W-:Y:S05]  /*1b5c0*/  BRA `(.L_x_900) ;  /* 0x000003f000007947 */ /* 0x000fea0003800000 */
.L_x_899:
[----:B------:R-:W-:-:S04]  /*1b5d0*/  IMAD.MOV.U32 R4, RZ, RZ, 0x4 ;  /* 0x00000004ff047424 */ /* 0x000fc800078e00ff */
[----:B------:R-:W-:-:S06]  /*1b5e0*/  IMAD.WIDE R4, R239, R4, c[0x0][0x590] ;  /* 0x00016400ef047625 */ /* 0x000fcc00078e0204 */
[----:B------:R-:W2:Y:S01]  /*1b5f0*/  LDG.E R4, [R4.64] ;  /* 0x0000000a04047981 */ /* 0x000ea2000c1e1900 */
[----:B------:R-:W-:Y:S01]  /*1b600*/  IABS R6, R9 ;  /* 0x0000000900067213 */ /* 0x000fe20000000000 */
[----:B--23--:R-:W-:-:S05]  /*1b610*/  IMAD R10, R4, R7, RZ ;  /* 0x00000007040a7224 */ /* 0x00cfca00078e02ff */
[-C--:B------:R-:W-:Y:S02]  /*1b620*/  IABS R5, R10.reuse ;  /* 0x0000000a00057213 */ /* 0x080fe40000000000 */
[----:B------:R-:W-:Y:S02]  /*1b630*/  IABS R8, R10 ;  /* 0x0000000a00087213 */ /* 0x000fe40000000000 */
[----:B------:R-:W2:Y:S08]  /*1b640*/  I2F.RP R2, R5 ;  /* 0x0000000500027306 */ /* 0x000eb00000209400 */
[----:B--2---:R-:W2:Y:S02]  /*1b650*/  MUFU.RCP R2, R2 ;  /* 0x0000000200027308 */ /* 0x004ea40000001000 */
[----:B--2---:R-:W-:-:S06]  /*1b660*/  IADD3 R2, R2, 0xffffffe, RZ ;  /* 0x0ffffffe02027810 */ /* 0x004fcc0007ffe0ff */
[----:B------:R-:W2:Y:S02]  /*1b670*/  F2I.FTZ.U32.TRUNC.NTZ R3, R2 ;  /* 0x0000000200037305 */ /* 0x000ea4000021f000 */
[----:B-12---:R-:W-:Y:S02]  /*1b680*/  IMAD.MOV R0, RZ, RZ, -R3 ;  /* 0x000000ffff007224 */ /* 0x006fe400078e0a03 */
[----:B------:R-:W-:Y:S02]  /*1b690*/  IMAD.MOV.U32 R2, RZ, RZ, RZ ;  /* 0x000000ffff027224 */ /* 0x000fe400078e00ff */
[----:B------:R-:W-:-:S04]  /*1b6a0*/  IMAD R0, R0, R5, RZ ;  /* 0x0000000500007224 */ /* 0x000fc800078e02ff */
        /* <DEDUP_REMOVED lines=11> */
[----:B------:R-:W-:-:S05]  /*1b760*/  @P2 IADD3 R0, R0, 0x1, RZ ;  /* 0x0000000100002810 */ /* 0x000fca0007ffe0ff */
[----:B------:R-:W-:-:S04]  /*1b770*/  IMAD.MOV.U32 R2, RZ, RZ, R0 ;  /* 0x000000ffff027224 */ /* 0x000fc800078e0000 */
[----:B------:R-:W-:Y:S01]  /*1b780*/  @!P1 IMAD.MOV R2, RZ, RZ, -R2 ;  /* 0x000000ffff029224 */ /* 0x000fe200078e0a02 */
[----:B------:R-:W-:-:S05]  /*1b790*/  @!P0 LOP3.LUT R2, RZ, R10, RZ, 0x33, !PT ;  /* 0x0000000aff028212 */ /* 0x000fca00078e33ff */
[----:B------:R-:W-:Y:S02]  /*1b7a0*/  IMAD R8, R4, R2, RZ ;  /* 0x0000000204087224 */ /* 0x000fe400078e02ff */
[----:B------:R-:W-:-:S03]  /*1b7b0*/  IMAD.MOV R2, RZ, RZ, -R2 ;  /* 0x000000ffff027224 */ /* 0x000fc600078e0a02 */
[----:B------:R-:W-:Y:S01]  /*1b7c0*/  IADD3 R0, -R8, c[0x0][0x538], RZ ;  /* 0x00014e0008007a10 */ /* 0x000fe20007ffe1ff */
[----:B------:R-:W-:-:S03]  /*1b7d0*/  IMAD R9, R10, R2, R9 ;  /* 0x000000020a097224 */ /* 0x000fc600078e0209 */
[----:B------:R-:W-:Y:S02]  /*1b7e0*/  IMNMX R0, R4, R0, PT ;  /* 0x0000000004007217 */ /* 0x000fe40003800200 */
[----:B------:R-:W-:Y:S02]  /*1b7f0*/  IABS R6, R9 ;  /* 0x0000000900067213 */ /* 0x000fe40000000000 */
[-C--:B------:R-:W-:Y:S02]  /*1b800*/  IABS R3, R0.reuse ;  /* 0x0000000000037213 */ /* 0x080fe40000000000 */
[----:B------:R-:W-:Y:S02]  /*1b810*/  IABS R10, R0 ;  /* 0x00000000000a7213 */ /* 0x000fe40000000000 */
[----:B------:R-:W1:Y:S01]  /*1b820*/  I2F.RP R4, R3 ;  /* 0x0000000300047306 */ /* 0x000e620000209400 */
[----:B------:R-:W-:-:S07]  /*1b830*/  IADD3 R8, R8, 0x1000000, R9 ;  /* 0x0100000008087810 */ /* 0x000fce0007ffe009 */
[----:B-1----:R-:W1:Y:S02]  /*1b840*/  MUFU.RCP R4, R4 ;  /* 0x0000000400047308 */ /* 0x002e640000001000 */
[----:B-1----:R-:W-:-:S06]  /*1b850*/  IADD3 R4, R4, 0xffffffe, RZ ;  /* 0x0ffffffe04047810 */ /* 0x002fcc0007ffe0ff */
[----:B------:R-:W1:Y:S02]  /*1b860*/  F2I.FTZ.U32.TRUNC.NTZ R5, R4 ;  /* 0x0000000400057305 */ /* 0x000e64000021f000 */
[----:B-1----:R-:W-:-:S05]  /*1b870*/  IADD3 R4, RZ, -R5, RZ ;  /* 0x80000005ff047210 */ /* 0x002fca0007ffe0ff */
[----:B------:R-:W-:Y:S02]  /*1b880*/  IMAD.MOV.U32 R2, RZ, RZ, R4 ;  /* 0x000000ffff027224 */ /* 0x000fe400078e0004 */
[----:B------:R-:W-:Y:S02]  /*1b890*/  IMAD.MOV.U32 R4, RZ, RZ, RZ ;  /* 0x000000ffff047224 */ /* 0x000fe400078e00ff */
        /* <DEDUP_REMOVED lines=13> */
[----:B------:R-:W-:-:S06]  /*1b970*/  IMAD.MOV R3, RZ, RZ, -R0 ;  /* 0x000000ffff037224 */ /* 0x000fcc00078e0a00 */
[----:B------:R-:W-:-:S06]  /*1b980*/  @P2 IADD3 R2, R2, 0x1, RZ ;  /* 0x0000000102022810 */ /* 0x000fcc0007ffe0ff */
[----:B------:R-:W-:Y:S01]  /*1b990*/  @!P1 IMAD.MOV R2, RZ, RZ, -R2 ;  /* 0x000000ffff029224 */ /* 0x000fe200078e0a02 */
[----:B------:R-:W-:-:S05]  /*1b9a0*/  @!P0 LOP3.LUT R2, RZ, R0, RZ, 0x33, !PT ;  /* 0x00000000ff028212 */ /* 0x000fca00078e33ff */
[----:B------:R-:W-:Y:S02]  /*1b9b0*/  IMAD R238, R2, R3, R8 ;  /* 0x0000000302ee7224 */ /* 0x000fe400078e0208 */
.L_x_900:
[----:B------:R-:W-:Y:S05]  /*1b9c0*/  BSYNC B0 ;  /* 0x0000000000007941 */ /* 0x000fea0003800000 */
.L_x_898:
[----:B------:R-:W-:-:S04]  /*1b9d0*/  LOP3.LUT R2, RZ, R2, RZ, 0x33, !PT ;  /* 0x00000002ff027212 */ /* 0x000fc800078e33ff */
[----:B------:R-:W-:-:S05]  /*1b9e0*/  IADD3 R0, R2, R7, RZ ;  /* 0x0000000702007210 */ /* 0x000fca0007ffe0ff */
[----:B------:R1:W-:Y:S01]  /*1b9f0*/  STL [R1+0x104], R0 ;  /* 0x0001040001007387 */ /* 0x0003e20000100800 */
[----:B------:R-:W-:Y:S05]  /*1ba00*/  BRA `(.L_x_901) ;  /* 0x0000004000007947 */ /* 0x000fea0003800000 */
.L_x_889:
[----:B------:R2:W-:Y:S01]  /*1ba10*/  STL [R1+0x7c], R9 ;  /* 0x00007c0901007387 */ /* 0x0005e20000100800 */
[----:B------:R-:W-:Y:S02]  /*1ba20*/  MOV R238, RZ ;  /* 0x000000ff00ee7202 */ /* 0x000fe40000000f00 */
[----:B------:R-:W-:Y:S01]  /*1ba30*/  MOV R239, c[0x0][0x53c] ;  /* 0x00014f0000ef7a02 */ /* 0x000fe20000000f00 */
[----:B------:R2:W-:Y:S04]  /*1ba40*/  STL [R1+0x104], RZ ;  /* 0x000104ff01007387 */ /* 0x0005e80000100800 */
.L_x_901:
[----:B------:R-:W-:Y:S05]  /*1ba50*/  BSYNC B1 ;  /* 0x0000000000017941 */ /* 0x000fea0003800000 */
.L_x_887:
[----:B------:R-:W3:Y:S04]  /*1ba60*/  LDL R2, [R1+0x7c] ;  /* 0x00007c0001027983 */ /* 0x000ee80000100800 */
[----:B-1----:R-:W4:Y:S01]  /*1ba70*/  LDL R0, [R1+0x104] ;  /* 0x0001040001007983 */ /* 0x002f220000100800 */
[----:B------:R-:W-:Y:S03]  /*1ba80*/  WARPSYNC 0xffffffff ;  /* 0xffffffff00007948 */ /* 0x000fe60003800000 */
[----:B------:R-:W-:Y:S01]  /*1ba90*/  BAR.SYNC.DEFER_BLOCKING 0x4, 0x100 ;  /* 0x0104000000007b1d */ /* 0x000fe20000010000 */
[----:B------:R-:W-:Y:S01]  /*1baa0*/  ISETP.NE.AND P0, PT, R12, RZ, PT ;  /* 0x000000ff0c00720c */ /* 0x000fe20003f05270 */
[----:B------:R-:W-:Y:S01]  /*1bab0*/  IMAD.MOV.U32 R6, RZ, RZ, R238 ;  /* 0x000000ffff067224 */ /* 0x000fe200078e00ee */
[----:B------:R-:W-:-:S11]  /*1bac0*/  MOV R7, R239 ;  /* 0x000000ef00077202 */ /* 0x000fd60000000f00 */
[----:B---3--:R-:W-:Y:S01]  /*1bad0*/  @!P0 IMAD.MOV.U32 R236, RZ, RZ, R2 ;  /* 0x000000ffffec8224 */ /* 0x008fe200078e0002 */
[----:B----4-:R-:W-:-:S03]  /*1bae0*/  MOV R5, R0 ;  /* 0x0000000000057202 */ /* 0x010fc60000000f00 */
[----:B------:R-:W-:-:S05]  /*1baf0*/  IMAD.MOV.U32 R4, RZ, RZ, R236 ;  /* 0x000000ffff047224 */ /* 0x000fca00078e00ec */
[----:B------:R1:W-:Y:S04]  /*1bb00*/  @!P0 STS.128 [0x18100], R4 ;  /* 0x01810004ff008388 */ /* 0x0003e80000000c00 */
[----:B------:R-:W-:Y:S06]  /*1bb10*/  BAR.ARV 0x5, 0x100 ;  /* 0x0144000000007b1d */ /* 0x000fec0000002000 */
.L_x_882:
[----:B------:R-:W-:-:S13]  /*1bb20*/  ISETP.GE.AND P0, PT, R239, c[0x0][0x53c], PT ;  /* 0x00014f00ef007a0c */ /* 0x000fda0003f06270 */
[----:B-123--:R-:W-:Y:S01]  /*1bb30*/  @P0 CALL.REL.NOINC `(.L_x_902) ;  /* 0x0000001000000944 */ /* 0x00efe20003c00000 */
[----:B------:R-:W-:Y:S05]  /*1bb40*/  BRA `(.L_x_903) ;  /* 0xfffe665000007947 */ /* 0x000fea000383ffff */
.L_x_902:
[----:B------:R-:W-:Y:S05]  /*1bb50*/  EXIT ;  /* 0x000000000000794d */ /* 0x000fea0003800000 */
.L_x_688:
[----:B------:R-:W-:Y:S01]  /*1bb60*/  IMAD.MOV.U32 R0, RZ, RZ, R5 ;  /* 0x000000ffff007224 */ /* 0x000fe200078e0005 */
[----:B------:R-:W-:Y:S02]  /*1bb70*/  MOV R3, 0x1 ;  /* 0x0000000100037802 */ /* 0x000fe40000000f00 */
[----:B------:R-:W-:Y:S02]  /*1bb80*/  MOV R2, 0x1bba0 ;  /* 0x0001bba000027802 */ /* 0x000fe40000000f00 */
[----:B------:R-:W-:Y:S05]  /*1bb90*/  CALL.REL.NOINC `($__internal_14_$__cuda_sm70_shflsync_up_p) ;  /* 0x0000b0d000007944 */ /* 0x000fea0003c00000 */
[----:B------:R-:W-:Y:S01]  /*1bba0*/  MOV R0, R4 ;  /* 0x0000000400007202 */ /* 0x000fe20000000f00 */
[----:B------:R-:W-:Y:S05]  /*1bbb0*/  BRA `(.L_x_904) ;  /* 0xfffe491000007947 */ /* 0x000fea000383ffff */
.L_x_689:
[----:B------:R-:W-:Y:S01]  /*1bbc0*/  IMAD.MOV.U32 R0, RZ, RZ, R5 ;  /* 0x000000ffff007224 */ /* 0x000fe200078e0005 */
[----:B------:R-:W-:Y:S02]  /*1bbd0*/  MOV R3, 0x2 ;  /* 0x0000000200037802 */ /* 0x000fe40000000f00 */
[----:B------:R-:W-:Y:S02]  /*1bbe0*/  MOV R2, 0x1bc00 ;  /* 0x0001bc0000027802 */ /* 0x000fe40000000f00 */
[----:B------:R-:W-:Y:S05]  /*1bbf0*/  CALL.REL.NOINC `($__internal_14_$__cuda_sm70_shflsync_up_p) ;  /* 0x0000b07000007944 */ /* 0x000fea0003c00000 */
[----:B------:R-:W-:Y:S01]  /*1bc00*/  SEL R4, R4, RZ, P4 ;  /* 0x000000ff04047207 */ /* 0x000fe20002000000 */
[----:B------:R-:W-:Y:S01]  /*1bc10*/  IMAD.MOV.U32 R3, RZ, RZ, 0x4 ;  /* 0x00000004ff037424 */ /* 0x000fe200078e00ff */
[----:B------:R-:W-:-:S03]  /*1bc20*/  MOV R2, 0x1bc50 ;  /* 0x0001bc5000027802 */ /* 0x000fc60000000f00 */
[----:B------:R-:W-:Y:S02]  /*1bc30*/  IMAD.IADD R0, R5, 0x1, R4 ;  /* 0x0000000105007824 */ /* 0x000fe400078e0204 */
        /* <DEDUP_REMOVED lines=13> */
[----:B------:R-:W-:Y:S02]  /*1bd10*/  MOV R203, 0x1f ;  /* 0x0000001f00cb7802 */ /* 0x000fe40000000f00 */
[----:B------:R-:W-:Y:S01]  /*1bd20*/  MOV R3, 0x1bd60 ;  /* 0x0001bd6000037802 */ /* 0x000fe20000000f00 */
[----:B------:R-:W-:-:S04]  /*1bd30*/  IMAD.IADD R4, R0, 0x1, R4 ;  /* 0x0000000100047824 */ /* 0x000fc800078e0204 */
[----:B------:R-:W-:Y:S02]  /*1bd40*/  IMAD.MOV.U32 R100, RZ, RZ, R4 ;  /* 0x000000ffff647224 */ /* 0x000fe400078e0004 */
[----:B------:R-:W-:Y:S05]  /*1bd50*/  CALL.REL.NOINC `($__internal_13_$__cuda_sm70_shflsync_idx_p) ;  /* 0x0000aeb000007944 */ /* 0x000fea0003c00000 */
[----:B------:R-:W-:Y:S01]  /*1bd60*/  MOV R0, R204 ;  /* 0x000000cc00007202 */ /* 0x000fe20000000f00 */
[----:B------:R-:W-:Y:S05]  /*1bd70*/  BRA `(.L_x_905) ;  /* 0xfffe485000007947 */ /* 0x000fea000383ffff */
.L_x_691:
[----:B------:R-:W-:Y:S02]  /*1bd80*/  SEL R0, RZ, 0x1, P0 ;  /* 0x00000001ff007807 */ /* 0x000fe40000000000 */
[----:B------:R-:W-:Y:S02]  /*1bd90*/  MOV R2, 0x1bdb0 ;  /* 0x0001bdb000027802 */ /* 0x000fe40000000f00 */
[----:B------:R-:W-:Y:S05]  /*1bda0*/  CALL.REL.NOINC `($__internal_15_$__cuda_sm70_votesync_ballot) ;  /* 0x0000af2000007944 */ /* 0x000fea0003c00000 */
[----:B------:R-:W-:Y:S01]  /*1bdb0*/  MOV R6, R0 ;  /* 0x0000000000067202 */ /* 0x000fe20000000f00 */
[----:B------:R-:W-:Y:S05]  /*1bdc0*/  BRA `(.L_x_906) ;  /* 0xfffe489000007947 */ /* 0x000fea000383ffff */
.L_x_692:
[----:B------:R-:W-:Y:S01]  /*1bdd0*/  IMAD.MOV.U32 R100, RZ, RZ, R9 ;  /* 0x000000ffff647224 */ /* 0x000fe200078e0009 */
[----:B------:R-:W-:Y:S01]  /*1bde0*/  MOV R2, R0 ;  /* 0x0000000000027202 */ /* 0x000fe20000000f00 */
[----:B------:R-:W-:Y:S01]  /*1bdf0*/  IMAD.MOV.U32 R203, RZ, RZ, 0x1f ;  /* 0x0000001fffcb7424 */ /* 0x000fe200078e00ff */
[----:B------:R-:W-:Y:S02]  /*1be00*/  MOV R3, 0x1be20 ;  /* 0x0001be2000037802 */ /* 0x000fe40000000f00 */
[----:B------:R-:W-:Y:S05]  /*1be10*/  CALL.REL.NOINC `($__internal_13_$__cuda_sm70_shflsync_idx_p) ;  /* 0x0000adf000007944 */ /* 0x000fea0003c00000 */
[----:B------:R-:W-:Y:S01]  /*1be20*/  IMAD.MOV.U32 R12, RZ, RZ, R204 ;  /* 0x000000ffff0c7224 */ /* 0x000fe200078e00cc */
[----:B------:R-:W-:Y:S01]  /*1be30*/  MOV R100, R8 ;  /* 0x0000000800647202 */ /* 0x000fe20000000f00 */
[----:B------:R-:W-:Y:S01]  /*1be40*/  IMAD.MOV.U32 R5, RZ, RZ, RZ ;  /* 0x000000ffff057224 */ /* 0x000fe200078e00ff */
[----:B------:R-:W-:Y:S01]  /*1be50*/  MOV R2, R0 ;  /* 0x0000000000027202 */ /* 0x000fe20000000f00 */
[----:B------:R-:W-:Y:S01]  /*1be60*/  IMAD.MOV.U32 R203, RZ, RZ, 0x1f ;  /* 0x0000001fffcb7424 */ /* 0x000fe200078e00ff */
[----:B------:R-:W-:-:S02]  /*1be70*/  MOV R3, 0x1be90 ;  /* 0x0001be9000037802 */ /* 0x000fc40000000f00 */
[----:B------:R-:W-:Y:S05]  /*1be80*/  CALL.REL.NOINC `($__internal_13_$__cuda_sm70_shflsync_idx_p) ;  /* 0x0000ad8000007944 */ /* 0x000fea0003c00000 */
[----:B------:R-:W-:Y:S01]  /*1be90*/  MOV R9, R204 ;  /* 0x000000cc00097202 */ /* 0x000fe20000000f00 */
[----:B------:R-:W-:Y:S05]  /*1bea0*/  BRA `(.L_x_907) ;  /* 0xfffe481000007947 */ /* 0x000fea000383ffff */
.L_x_695:
[----:B------:R-:W-:Y:S01]  /*1beb0*/  IMAD.MOV.U32 R100, RZ, RZ, R4 ;  /* 0x000000ffff647224 */ /* 0x000fe200078e0004 */
[----:B------:R-:W-:Y:S01]  /*1bec0*/  MOV R2, R0 ;  /* 0x0000000000027202 */ /* 0x000fe20000000f00 */
[----:B------:R-:W-:Y:S01]  /*1bed0*/  IMAD.MOV.U32 R203, RZ, RZ, 0x1f ;  /* 0x0000001fffcb7424 */ /* 0x000fe200078e00ff */
[----:B------:R-:W-:-:S02]  /*1bee0*/  MOV R3, 0x1bf00 ;  /* 0x0001bf0000037802 */ /* 0x000fc40000000f00 */
[----:B--23--:R-:W-:Y:S05]  /*1bef0*/  CALL.REL.NOINC `($__internal_13_$__cuda_sm70_shflsync_idx_p) ;  /* 0x0000ad1000007944 */ /* 0x00cfea0003c00000 */
[----:B------:R-:W-:Y:S01]  /*1bf00*/  MOV R5, R204 ;  /* 0x000000cc00057202 */ /* 0x000fe20000000f00 */
[----:B------:R-:W-:Y:S05]  /*1bf10*/  BRA `(.L_x_694) ;  /* 0xfffe480000007947 */ /* 0x000fea000383ffff */
.L_x_750:
[----:B------:R-:W-:Y:S01]  /*1bf20*/  IMAD.MOV.U32 R100, RZ, RZ, R5 ;  /* 0x000000ffff647224 */ /* 0x000fe200078e0005 */
[----:B------:R-:W-:Y:S01]  /*1bf30*/  MOV R2, RZ ;  /* 0x000000ff00027202 */ /* 0x000fe20000000f00 */
[----:B------:R-:W-:Y:S01]  /*1bf40*/  IMAD.MOV.U32 R203, RZ, RZ, 0x181f ;  /* 0x0000181fffcb7424 */ /* 0x000fe200078e00ff */
[----:B------:R-:W-:-:S02]  /*1bf50*/  MOV R3, 0x1bf70 ;  /* 0x0001bf7000037802 */ /* 0x000fc40000000f00 */
[----:B-1---5:R-:W-:Y:S05]  /*1bf60*/  CALL.REL.NOINC `($__internal_13_$__cuda_sm70_shflsync_idx_p) ;  /* 0x0000aca000007944 */ /* 0x022fea0003c00000 */
[----:B------:R-:W-:Y:S01]  /*1bf70*/  MOV R4, R204 ;  /* 0x000000cc00047202 */ /* 0x000fe20000000f00 */
[----:B------:R-:W-:Y:S05]  /*1bf80*/  BRA `(.L_x_908) ;  /* 0xfffecd4000007947 */ /* 0x000fea000383ffff */
.L_x_751:
[----:B------:R-:W-:Y:S01]  /*1bf90*/  IMAD.MOV.U32 R100, RZ, RZ, R12 ;  /* 0x000000ffff647224 */ /* 0x000fe200078e000c */
[----:B------:R-:W-:Y:S01]  /*1bfa0*/  MOV R2, RZ ;  /* 0x000000ff00027202 */ /* 0x000fe20000000f00 */
[----:B------:R-:W-:Y:S01]  /*1bfb0*/  IMAD.MOV.U32 R203, RZ, RZ, 0x181f ;  /* 0x0000181fffcb7424 */ /* 0x000fe200078e00ff */
[----:B------:R-:W-:-:S02]  /*1bfc0*/  MOV R3, 0x1bfe0 ;  /* 0x0001bfe000037802 */ /* 0x000fc40000000f00 */
[----:B-123-5:R-:W-:Y:S05]  /*1bfd0*/  CALL.REL.NOINC `($__internal_13_$__cuda_sm70_shflsync_idx_p) ;  /* 0x0000ac3000007944 */ /* 0x02efea0003c00000 */
[----:B------:R-:W-:Y:S01]  /*1bfe0*/  MOV R0, R204 ;  /* 0x000000cc00007202 */ /* 0x000fe20000000f00 */
[----:B------:R-:W-:Y:S05]  /*1bff0*/  BRA `(.L_x_909) ;  /* 0xfffeccf000007947 */ /* 0x000fea000383ffff */
.L_x_754:
[----:B------:R-:W-:Y:S01]  /*1c000*/  IMAD.MOV.U32 R100, RZ, RZ, R5 ;  /* 0x000000ffff647224 */ /* 0x000fe200078e0005 */
[----:B-1----:R-:W-:Y:S01]  /*1c010*/  MOV R2, 0x1 ;  /* 0x0000000100027802 */ /* 0x002fe20000000f00 */
[----:B------:R-:W-:Y:S01]  /*1c020*/  IMAD.MOV.U32 R203, RZ, RZ, 0x181f ;  /* 0x0000181fffcb7424 */ /* 0x000fe200078e00ff */
[----:B------:R-:W-:-:S02]  /*1c030*/  MOV R3, 0x1c050 ;  /* 0x0001c05000037802 */ /* 0x000fc40000000f00 */
[----:B--2345:R-:W-:Y:S05]  /*1c040*/  CALL.REL.NOINC `($__internal_13_$__cuda_sm70_shflsync_idx_p) ;  /* 0x0000abc000007944 */ /* 0x03cfea0003c00000 */
[----:B------:R-:W-:Y:S01]  /*1c050*/  IMAD.MOV.U32 R4, RZ, RZ, R204 ;  /* 0x000000ffff047224 */ /* 0x000fe200078e00cc */
[----:B------:R-:W-:Y:S01]  /*1c060*/  MOV R2, 0x1 ;  /* 0x0000000100027802 */ /* 0x000fe20000000f00 */
[----:B------:R-:W-:Y:S01]  /*1c070*/  IMAD.MOV.U32 R100, RZ, RZ, R12 ;  /* 0x000000ffff647224 */ /* 0x000fe200078e000c */
[----:B------:R-:W-:-:S02]  /*1c080*/  MOV R203, 0x181f ;  /* 0x0000181f00cb7802 */ /* 0x000fc40000000f00 */
[----:B------:R-:W-:Y:S02]  /*1c090*/  MOV R3, 0x1c0b0 ;  /* 0x0001c0b000037802 */ /* 0x000fe40000000f00 */
[----:B------:R-:W-:Y:S05]  /*1c0a0*/  CALL.REL.NOINC `($__internal_13_$__cuda_sm70_shflsync_idx_p) ;  /* 0x0000ab6000007944 */ /* 0x000fea0003c00000 */
[----:B------:R-:W-:Y:S01]  /*1c0b0*/  MOV R0, R204 ;  /* 0x000000cc00007202 */ /* 0x000fe20000000f00 */
[----:B------:R-:W-:Y:S05]  /*1c0c0*/  BRA `(.L_x_910) ;  /* 0xfffecd8000007947 */ /* 0x000fea000383ffff */
.L_x_757:
[----:B------:R-:W-:Y:S01]  /*1c0d0*/  IMAD.MOV.U32 R100, RZ, RZ, R5 ;  /* 0x000000ffff647224 */ /* 0x000fe200078e0005 */
[----:B-1----:R-:W-:Y:S01]  /*1c0e0*/  MOV R2, 0x2 ;  /* 0x0000000200027802 */ /* 0x002fe20000000f00 */
[----:B------:R-:W-:Y:S01]  /*1c0f0*/  IMAD.MOV.U32 R203, RZ, RZ, 0x181f ;  /* 0x0000181fffcb7424 */ /* 0x000fe200078e00ff */
[----:B------:R-:W-:Y:S02]  /*1c100*/  MOV R3, 0x1c120 ;  /* 0x0001c12000037802 */ /* 0x000fe40000000f00 */
[----:B--2345:R-:W-:Y:S05]  /*1c110*/  CALL.REL.NOINC `($__internal_13_$__cuda_sm70_shflsync_idx_p) ;  /* 0x0000aaf000007944 */ /* 0x03cfea0003c00000 */
[----:B------:R-:W-:Y:S01]  /*1c120*/  MOV R4, R204 ;  /* 0x000000cc00047202 */ /* 0x000fe20000000f00 */
[----:B------:R-:W-:Y:S05]  /*1c130*/  BRA `(.L_x_911) ;  /* 0xfffece6000007947 */ /* 0x000fea000383ffff */
.L_x_758:
[----:B------:R-:W-:Y:S01]  /*1c140*/  IMAD.MOV.U32 R100, RZ, RZ, R12 ;  /* 0x000000ffff647224 */ /* 0x000fe200078e000c */
[----:B-1----:R-:W-:Y:S01]  /*1c150*/  MOV R2, 0x2 ;  /* 0x0000000200027802 */ /* 0x002fe20000000f00 */
[----:B------:R-:W-:Y:S01]  /*1c160*/  IMAD.MOV.U32 R203, RZ, RZ, 0x181f ;  /* 0x0000181fffcb7424 */ /* 0x000fe200078e00ff */
[----:B------:R-:W-:Y:S02]  /*1c170*/  MOV R3, 0x1c190 ;  /* 0x0001c19000037802 */ /* 0x000fe40000000f00 */
[----:B--2345:R-:W-:Y:S05]  /*1c180*/  CALL.REL.NOINC `($__internal_13_$__cuda_sm70_shflsync_idx_p) ;  /* 0x0000aa8000007944 */ /* 0x03cfea0003c00000 */
[----:B------:R-:W-:Y:S01]  /*1c190*/  MOV R0, R204 ;  /* 0x000000cc00007202 */ /* 0x000fe20000000f00 */
[----:B------:R-:W-:Y:S05]  /*1c1a0*/  BRA `(.L_x_912) ;  /* 0xfffece1000007947 */ /* 0x000fea000383ffff */
.L_x_761:
[----:B------:R-:W-:Y:S01]  /*1c1b0*/  IMAD.MOV.U32 R100, RZ, RZ, R5 ;  /* 0x000000ffff647224 */ /* 0x000fe200078e0005 */
[----:B--2---:R-:W-:Y:S01]  /*1c1c0*/  MOV R2, 0x3 ;  /* 0x0000000300027802 */ /* 0x004fe20000000f00 */
[----:B------:R-:W-:Y:S01]  /*1c1d0*/  IMAD.MOV.U32 R203, RZ, RZ, 0x181f ;  /* 0x0000181fffcb7424 */ /* 0x000fe200078e00ff */
[----:B------:R-:W-:-:S02]  /*1c1e0*/  MOV R3, 0x1c200 ;  /* 0x0001c20000037802 */ /* 0x000fc40000000f00 */
[----:B-1-345:R-:W-:Y:S05]  /*1c1f0*/  CALL.REL.NOINC `($__internal_13_$__cuda_sm70_shflsync_idx_p) ;  /* 0x0000aa1000007944 */ /* 0x03afea0003c00000 */
        /* <DEDUP_REMOVED lines=8> */
.L_x_763:
[----:B------:R-:W-:Y:S01]  /*1c280*/  IMAD.MOV.U32 R100, RZ, RZ, R15 ;  /* 0x000000ffff647224 */ /* 0x000fe200078e000f */
[----:B------:R-:W-:Y:S01]  /*1c290*/  MOV R2, RZ ;  /* 0x000000ff00027202 */ /* 0x000fe20000000f00 */
[----:B------:R-:W-:Y:S01]  /*1c2a0*/  IMAD.MOV.U32 R203, RZ, RZ, 0x181f ;  /* 0x0000181fffcb7424 */ /* 0x000fe200078e00ff */
[----:B------:R-:W-:Y:S02]  /*1c2b0*/  MOV R3, 0x1c2d0 ;  /* 0x0001c2d000037802 */ /* 0x000fe40000000f00 */
[----:B-12345:R-:W-:Y:S05]  /*1c2c0*/  CALL.REL.NOINC `($__internal_13_$__cuda_sm70_shflsync_idx_p) ;  /* 0x0000a94000007944 */ /* 0x03efea0003c00000 */
[----:B------:R-:W-:Y:S01]  /*1c2d0*/  MOV R0, R204 ;  /* 0x000000cc00007202 */ /* 0x000fe20000000f00 */
[----:B------:R-:W-:Y:S05]  /*1c2e0*/  BRA `(.L_x_914) ;  /* 0xfffed85000007947 */ /* 0x000fea000383ffff */
.L_x_766:
[----:B------:R-:W-:Y:S01]  /*1c2f0*/  IMAD.MOV.U32 R100, RZ, RZ, R5 ;  /* 0x000000ffff647224 */ /* 0x000fe200078e0005 */
[----:B------:R-:W-:Y:S01]  /*1c300*/  MOV R2, RZ ;  /* 0x000000ff00027202 */ /* 0x000fe20000000f00 */
[----:B------:R-:W-:Y:S01]  /*1c310*/  IMAD.MOV.U32 R203, RZ, RZ, 0x181f ;  /* 0x0000181fffcb7424 */ /* 0x000fe200078e00ff */
[----:B------:R-:W-:Y:S02]  /*1c320*/  MOV R3, 0x1c340 ;  /* 0x0001c34000037802 */ /* 0x000fe40000000f00 */
[----:B-----5:R-:W-:Y:S05]  /*1c330*/  CALL.REL.NOINC `($__internal_13_$__cuda_sm70_shflsync_idx_p) ;  /* 0x0000a8d000007944 */ /* 0x020fea0003c00000 */
[----:B------:R-:W-:Y:S01]  /*1c340*/  MOV R4, R204 ;  /* 0x000000cc00047202 */ /* 0x000fe20000000f00 */
[----:B------:R-:W-:Y:S05]  /*1c350*/  BRA `(.L_x_915) ;  /* 0xfffee5a000007947 */ /* 0x000fea000383ffff */
.L_x_767:
[----:B------:R-:W-:Y:S01]  /*1c360*/  IMAD.MOV.U32 R100, RZ, RZ, R15 ;  /* 0x000000ffff647224 */ /* 0x000fe200078e000f */
[----:B------:R-:W-:Y:S01]  /*1c370*/  MOV R2, RZ ;  /* 0x000000ff00027202 */ /* 0x000fe20000000f00 */
[----:B------:R-:W-:Y:S01]  /*1c380*/  IMAD.MOV.U32 R203, RZ, RZ, 0x181f ;  /* 0x0000181fffcb7424 */ /* 0x000fe200078e00ff */
[----:B------:R-:W-:-:S02]  /*1c390*/  MOV R3, 0x1c3b0 ;  /* 0x0001c3b000037802 */ /* 0x000fc40000000f00 */
[----:B-12--5:R-:W-:Y:S05]  /*1c3a0*/  CALL.REL.NOINC `($__internal_13_$__cuda_sm70_shflsync_idx_p) ;  /* 0x0000a86000007944 */ /* 0x026fea0003c00000 */
[----:B------:R-:W-:Y:S01]  /*1c3b0*/  IMAD.MOV.U32 R100, RZ, RZ, R5 ;  /* 0x000000ffff647224 */ /* 0x000fe200078e0005 */
[C---:B------:R-:W-:Y:S01]  /*1c3c0*/  SHF.L.U64.HI R13, R199.reuse, 0x1, R208 ;  /* 0x00000001c70d7819 */ /* 0x040fe200000102d0 */
[----:B------:R1:W5:Y:S01]  /*1c3d0*/  LDL R5, [R1+0x104] ;  /* 0x0001040001057983 */ /* 0x0003620000100800 */
[----:B------:R-:W-:Y:S01]  /*1c3e0*/  IMAD.SHL.U32 R12, R199, 0x2, RZ ;  /* 0x00000002c70c7824 */ /* 0x000fe200078e00ff */
[C---:B------:R-:W-:Y:S01]  /*1c3f0*/  SHF.L.U64.HI R16, R206.reuse, 0x1, R219 ;  /* 0x00000001ce107819 */ /* 0x040fe200000102db */
[----:B------:R-:W-:Y:S01]  /*1c400*/  IMAD.SHL.U32 R14, R206, 0x2, RZ ;  /* 0x00000002ce0e7824 */ /* 0x000fe200078e00ff */
[C---:B------:R-:W-:Y:S01]  /*1c410*/  SHF.L.U64.HI R18, R205.reuse, 0x1, R218 ;  /* 0x00000001cd127819 */ /* 0x040fe200000102da */
[----:B------:R-:W-:Y:S01]  /*1c420*/  IMAD.SHL.U32 R17, R205, 0x2, RZ ;  /* 0x00000002cd117824 */ /* 0x000fe200078e00ff */
[----:B------:R-:W-:-:S02]  /*1c430*/  IADD3 R8, P2, R204, R12, RZ ;  /* 0x0000000ccc087210 */ /* 0x000fc40007f5e0ff */
[C---:B------:R-:W-:Y:S02]  /*1c440*/  IADD3 R6, P1, R204.reuse, R14, RZ ;  /* 0x0000000ecc067210 */ /* 0x040fe40007f3e0ff */
[----:B------:R-:W-:Y:S01]  /*1c450*/  IADD3 R2, P0, R204, R17, RZ ;  /* 0x00000011cc027210 */ /* 0x000fe20007f1e0ff */
[C---:B------:R-:W-:Y:S01]  /*1c460*/  IMAD.X R9, R4.reuse, 0x1, R13, P2 ;  /* 0x0000000104097824 */ /* 0x040fe200010e060d */
[----:B------:R-:W-:Y:S01]  /*1c470*/  SEL R11, RZ, 0x10, P5 ;  /* 0x00000010ff0b7807 */ /* 0x000fe20002800000 */
[C---:B------:R-:W-:Y:S01]  /*1c480*/  IMAD.X R7, R4.reuse, 0x1, R16, P1 ;  /* 0x0000000104077824 */ /* 0x040fe200008e0610 */
[----:B------:R-:W-:Y:S01]  /*1c490*/  SEL R10, RZ, 0x10, P4 ;  /* 0x00000010ff0a7807 */ /* 0x000fe20002000000 */
[----:B------:R-:W-:Y:S01]  /*1c4a0*/  IMAD.X R3, R4, 0x1, R18, P0 ;  /* 0x0000000104037824 */ /* 0x000fe200000e0612 */
[----:B------:R-:W-:Y:S01]  /*1c4b0*/  @!PT LDS RZ, [RZ] ;  /* 0x00000000fffff984 */ /* 0x000fe20000000800 */
[----:B------:R-:W-:Y:S01]  /*1c4c0*/  @!PT LDS RZ, [RZ] ;  /* 0x00000000fffff984 */ /* 0x000fe20000000800 */
[----:B------:R-:W-:Y:S01]  /*1c4d0*/  @!PT LDS RZ, [RZ] ;  /* 0x00000000fffff984 */ /* 0x000fe20000000800 */
[----:B------:R1:W-:Y:S01]  /*1c4e0*/  LDGSTS.E.BYPASS.LTC128B.128 [R190+0x6100], [R8.64], !P5 ;  /* 0x0610000008be7fae */ /* 0x0003e2000e901d4a */
[----:B------:R-:W-:-:S03]  /*1c4f0*/  IMAD.MOV.U32 R203, RZ, RZ, 0x181f ;  /* 0x0000181fffcb7424 */ /* 0x000fc600078e00ff */
[----:B------:R1:W-:Y:S04]  /*1c500*/  LDGSTS.E.BYPASS.LTC128B.128 [R190+0x8100], [R6.64], !P4 ;  /* 0x0810000006be7fae */ /* 0x0003e8000e101d4a */
[----:B------:R2:W-:Y:S02]  /*1c510*/  LDGSTS.E.BYPASS.LTC128B.128 [R190+0xa100], [R2.64], !P6 ;  /* 0x0a10000002be7fae */ /* 0x0005e4000f101d4a */
[----:B--2---:R-:W-:Y:S01]  /*1c520*/  IMAD.MOV.U32 R2, RZ, RZ, 0x1 ;  /* 0x00000001ff027424 */ /* 0x004fe200078e00ff */
[----:B------:R-:W-:Y:S02]  /*1c530*/  MOV R3, 0x1c550 ;  /* 0x0001c55000037802 */ /* 0x000fe40000000f00 */
[----:B-1---5:R-:W-:Y:S05]  /*1c540*/  CALL.REL.NOINC `($__internal_13_$__cuda_sm70_shflsync_idx_p) ;  /* 0x0000a6c000007944 */ /* 0x022fea0003c00000 */
        /* <DEDUP_REMOVED lines=8> */
.L_x_768:
[----:B------:R-:W-:Y:S01]  /*1c5d0*/  IMAD.MOV.U32 R100, RZ, RZ, R4 ;  /* 0x000000ffff647224 */ /* 0x000fe200078e0004 */
[----:B------:R-:W-:Y:S01]  /*1c5e0*/  MOV R2, RZ ;  /* 0x000000ff00027202 */ /* 0x000fe20000000f00 */
[----:B------:R-:W-:Y:S01]  /*1c5f0*/  IMAD.MOV.U32 R203, RZ, RZ, 0x1c1f ;  /* 0x00001c1fffcb7424 */ /* 0x000fe200078e00ff */
[----:B------:R-:W-:Y:S02]  /*1c600*/  MOV R3, 0x1c620 ;  /* 0x0001c62000037802 */ /* 0x000fe40000000f00 */
[----:B------:R-:W-:Y:S05]  /*1c610*/  CALL.REL.NOINC `($__internal_13_$__cuda_sm70_shflsync_idx_p) ;  /* 0x0000a5f000007944 */ /* 0x000fea0003c00000 */
[----:B------:R-:W-:Y:S01]  /*1c620*/  MOV R3, R204 ;  /* 0x000000cc00037202 */ /* 0x000fe20000000f00 */
[----:B------:R-:W-:Y:S05]  /*1c630*/  BRA `(.L_x_917) ;  /* 0xfffee81000007947 */ /* 0x000fea000383ffff */
.L_x_773:
[----:B------:R-:W-:Y:S01]  /*1c640*/  IMAD.MOV.U32 R100, RZ, RZ, R4 ;  /* 0x000000ffff647224 */ /* 0x000fe200078e0004 */
[----:B------:R-:W-:Y:S01]  /*1c650*/  MOV R2, 0x1 ;  /* 0x0000000100027802 */ /* 0x000fe20000000f00 */
[----:B------:R-:W-:Y:S01]  /*1c660*/  IMAD.MOV.U32 R203, RZ, RZ, 0x1c1f ;  /* 0x00001c1fffcb7424 */ /* 0x000fe200078e00ff */
[----:B------:R-:W-:Y:S02]  /*1c670*/  MOV R3, 0x1c690 ;  /* 0x0001c69000037802 */ /* 0x000fe40000000f00 */
[----:B-1----:R-:W-:Y:S05]  /*1c680*/  CALL.REL.NOINC `($__internal_13_$__cuda_sm70_shflsync_idx_p) ;  /* 0x0000a58000007944 */ /* 0x002fea0003c00000 */
[----:B------:R-:W-:Y:S01]  /*1c690*/  MOV R3, R204 ;  /* 0x000000cc00037202 */ /* 0x000fe20000000f00 */
[----:B------:R-:W-:Y:S05]  /*1c6a0*/  BRA `(.L_x_918) ;  /* 0xfffeec6000007947 */ /* 0x000fea000383ffff */
.L_x_778:
[----:B------:R-:W-:Y:S01]  /*1c6b0*/  IMAD.MOV.U32 R100, RZ, RZ, R103 ;  /* 0x000000ffff647224 */ /* 0x000fe200078e0067 */
[----:B------:R-:W-:-:S02]  /*1c6c0*/  MOV R0, 0x2 ;  /* 0x0000000200007802 */ /* 0x000fc40000000f00 */
[----:B------:R-:W-:Y:S02]  /*1c6d0*/  MOV R2, 0x1c6f0 ;  /* 0x0001c6f000027802 */ /* 0x000fe40000000f00 */
[----:B------:R-:W-:Y:S05]  /*1c6e0*/  CALL.REL.NOINC `($__internal_12_$__cuda_sm70_shflsync_bfly_p) ;  /* 0x0000a4c000007944 */ /* 0x000fea0003c00000 */
[----:B------:R-:W-:Y:S05]  /*1c6f0*/  BRA `(.L_x_919) ;  /* 0xfffef2c000007947 */ /* 0x000fea000383ffff */
.L_x_779:
[----:B------:R-:W-:Y:S01]  /*1c700*/  IMAD.MOV.U32 R100, RZ, RZ, R103 ;  /* 0x000000ffff647224 */ /* 0x000fe200078e0067 */
[----:B------:R-:W-:Y:S02]  /*1c710*/  MOV R0, 0x1 ;  /* 0x0000000100007802 */ /* 0x000fe40000000f00 */
[----:B------:R-:W-:Y:S02]  /*1c720*/  MOV R2, 0x1c740 ;  /* 0x0001c74000027802 */ /* 0x000fe40000000f00 */
[----:B------:R-:W-:Y:S05]  /*1c730*/  CALL.REL.NOINC `($__internal_12_$__cuda_sm70_shflsync_bfly_p) ;  /* 0x0000a47000007944 */ /* 0x000fea0003c00000 */
[----:B------:R-:W-:Y:S01]  /*1c740*/  FMNMX.FTZ R103, R103, R0, !PT ;  /* 0x0000000067677209 */ /* 0x000fe20007810000 */
[----:B------:R-:W-:Y:S01]  /*1c750*/  IMAD.MOV.U32 R100, RZ, RZ, R4 ;  /* 0x000000ffff647224 */ /* 0x000fe200078e0004 */
[----:B------:R-:W-:Y:S01]  /*1c760*/  MOV R2, 0x1c790 ;  /* 0x0001c79000027802 */ /* 0x000fe20000000f00 */
[----:B------:R-:W-:Y:S02]  /*1c770*/  IMAD.MOV.U32 R0, RZ, RZ, 0x2 ;  /* 0x00000002ff007424 */ /* 0x000fe400078e00ff */
[----:B------:R-:W-:Y:S05]  /*1c780*/  CALL.REL.NOINC `($__internal_12_$__cuda_sm70_shflsync_bfly_p) ;  /* 0x0000a42000007944 */ /* 0x000fea0003c00000 */
[----:B------:R-:W-:Y:S01]  /*1c790*/  FMNMX.FTZ R4, R4, R0, !PT ;  /* 0x0000000004047209 */ /* 0x000fe20007810000 */
[----:B------:R-:W-:Y:S01]  /*1c7a0*/  IMAD.MOV.U32 R0, RZ, RZ, 0x1 ;  /* 0x00000001ff007424 */ /* 0x000fe200078e00ff */
[----:B------:R-:W-:-:S03]  /*1c7b0*/  MOV R2, 0x1c7e0 ;  /* 0x0001c7e000027802 */ /* 0x000fc60000000f00 */
[----:B------:R-:W-:Y:S02]  /*1c7c0*/  IMAD.MOV.U32 R100, RZ, RZ, R4 ;  /* 0x000000ffff647224 */ /* 0x000fe400078e0004 */
[----:B------:R-:W-:Y:S05]  /*1c7d0*/  CALL.REL.NOINC `($__internal_12_$__cuda_sm70_shflsync_bfly_p) ;  /* 0x0000a3d000007944 */ /* 0x000fea0003c00000 */
[----:B------:R-:W-:Y:S01]  /*1c7e0*/  MOV R101, R0 ;  /* 0x0000000000657202 */ /* 0x000fe20000000f00 */
[----:B------:R-:W-:Y:S05]  /*1c7f0*/  BRA `(.L_x_920) ;  /* 0xfffef23000007947 */ /* 0x000fea000383ffff */
.L_x_787:
[----:B------:R-:W-:Y:S01]  /*1c800*/  MOV R2, RZ ;  /* 0x000000ff00027202 */ /* 0x000fe20000000f00 */
[----:B------:R-:W-:Y:S01]  /*1c810*/  IMAD.MOV.U32 R100, RZ, RZ, R5 ;  /* 0x000000ffff647224 */ /* 0x000fe200078e0005 */
[----:B------:R-:W-:Y:S01]  /*1c820*/  MOV R3, 0x1c850 ;  /* 0x0001c85000037802 */ /* 0x000fe20000000f00 */
[----:B------:R-:W-:Y:S02]  /*1c830*/  IMAD.MOV.U32 R203, RZ, RZ, 0x181f ;  /* 0x0000181fffcb7424 */ /* 0x000fe400078e00ff */
[----:B-1234-:R-:W-:Y:S05]  /*1c840*/  CALL.REL.NOINC `($__internal_13_$__cuda_sm70_shflsync_idx_p) ;  /* 0x0000a3c000007944 */ /* 0x01efea0003c00000 */
[----:B------:R-:W-:Y:S01]  /*1c850*/  MOV R4, R204 ;  /* 0x000000cc00047202 */ /* 0x000fe20000000f00 */
[----:B------:R-:W-:-:S05]  /*1c860*/  BRA `(.L_x_921) ;  /* 0xffff066000007947 */ /* 0x000fca000383ffff */
.L_x_788:
[----:B------:R-:W-:Y:S01]  /*1c870*/  MOV R2, RZ ;  /* 0x000000ff00027202 */ /* 0x000fe20000000f00 */
[----:B------:R-:W-:Y:S01]  /*1c880*/  IMAD.MOV.U32 R100, RZ, RZ, R7 ;  /* 0x000000ffff647224 */ /* 0x000fe200078e0007 */
[----:B------:R-:W-:Y:S01]  /*1c890*/  MOV R3, 0x1c8c0 ;  /* 0x0001c8c000037802 */ /* 0x000fe20000000f00 */
[----:B------:R-:W-:Y:S02]  /*1c8a0*/  IMAD.MOV.U32 R203, RZ, RZ, 0x181f ;  /* 0x0000181fffcb7424 */ /* 0x000fe400078e00ff */
[----:B-1234-:R-:W-:Y:S05]  /*1c8b0*/  CALL.REL.NOINC `($__internal_13_$__cuda_sm70_shflsync_idx_p) ;  /* 0x0000a35000007944 */ /* 0x01efea0003c00000 */
[C---:B------:R-:W-:Y:S01]  /*1c8c0*/  SHF.L.U64.HI R21, R199.reuse, 0x1, R208 ;  /* 0x00000001c7157819 */ /* 0x040fe200000102d0 */
[----:B------:R1:W5:Y:S01]  /*1c8d0*/  LDL R14, [R1+0x104] ;  /* 0x00010400010e7983 */ /* 0x0003620000100800 */
[C---:B------:R-:W-:Y:S01]  /*1c8e0*/  SHF.L.U64.HI R12, R206.reuse, 0x1, R219 ;  /* 0x00000001ce0c7819 */ /* 0x040fe200000102db */
[----:B------:R-:W-:Y:S01]  /*1c8f0*/  IMAD.SHL.U32 R13, R199, 0x2, RZ ;  /* 0x00000002c70d7824 */ /* 0x000fe200078e00ff */
[C---:B------:R-:W-:Y:S01]  /*1c900*/  SHF.L.U32 R15, R205.reuse, 0x1, RZ ;  /* 0x00000001cd0f7819 */ /* 0x040fe200000006ff */
[----:B------:R-:W-:Y:S01]  /*1c910*/  IMAD.SHL.U32 R6, R206, 0x2, RZ ;  /* 0x00000002ce067824 */ /* 0x000fe200078e00ff */
[----:B------:R-:W-:Y:S01]  /*1c920*/  SHF.L.U64.HI R20, R205, 0x1, R218 ;  /* 0x00000001cd147819 */ /* 0x000fe200000102da */
[----:B------:R-:W-:Y:S01]  /*1c930*/  IMAD.MOV.U32 R100, RZ, RZ, R5 ;  /* 0x000000ffff647224 */ /* 0x000fe200078e0005 */
[----:B------:R-:W-:Y:S01]  /*1c940*/  IADD3 R2, P0, R204, R13, RZ ;  /* 0x0000000dcc027210 */ /* 0x000fe20007f1e0ff */
[----:B------:R-:W-:Y:S01]  /*1c950*/  IMAD.MOV.U32 R203, RZ, RZ, 0x181f ;  /* 0x0000181fffcb7424 */ /* 0x000fe200078e00ff */
[----:B------:R-:W-:Y:S03]  /*1c960*/  SEL R5, RZ, 0x10, P4 ;  /* 0x00000010ff057807 */ /* 0x000fe60002000000 */
[----:B------:R-:W-:Y:S05]  /*1c970*/  IMAD.X R3, R4, 0x1, R21, P0 ;  /* 0x0000000104037824 */ /* 0x000fea00000e0615 */
[----:B------:R-:W-:Y:S01]  /*1c980*/  @!PT LDS RZ, [RZ] ;  /* 0x00000000fffff984 */ /* 0x000fe20000000800 */
[----:B------:R-:W-:Y:S01]  /*1c990*/  @!PT LDS RZ, [RZ] ;  /* 0x00000000fffff984 */ /* 0x000fe20000000800 */
[----:B------:R-:W-:Y:S01]  /*1c9a0*/  @!PT LDS RZ, [RZ] ;  /* 0x00000000fffff984 */ /* 0x000fe20000000800 */
[----:B------:R2:W-:Y:S02]  /*1c9b0*/  LDGSTS.E.BYPASS.LTC128B.128 [R190+0x100], [R2.64], !P5 ;  /* 0x0010000002be7fae */ /* 0x0005e4000e901d4a */
[----:B--2---:R-:W-:Y:S05]  /*1c9c0*/  IADD3 R2, P0, R204, R6, RZ ;  /* 0x00000006cc027210 */ /* 0x004fea0007f1e0ff */
[----:B------:R-:W-:Y:S05]  /*1c9d0*/  IMAD.X R3, R4, 0x1, R12, P0 ;  /* 0x0000000104037824 */ /* 0x000fea00000e060c */
[----:B------:R2:W-:Y:S02]  /*1c9e0*/  LDGSTS.E.BYPASS.LTC128B.128 [R190+0x2100], [R2.64], !P4 ;  /* 0x0210000002be7fae */ /* 0x0005e4000e101d4a */
[----:B--2---:R-:W-:Y:S05]  /*1c9f0*/  IADD3 R2, P0, R204, R15, RZ ;  /* 0x0000000fcc027210 */ /* 0x004fea0007f1e0ff */
[----:B------:R-:W-:Y:S05]  /*1ca00*/  IMAD.X R3, R4, 0x1, R20, P0 ;  /* 0x0000000104037824 */ /* 0x000fea00000e0614 */
[----:B------:R2:W-:Y:S02]  /*1ca10*/  LDGSTS.E.BYPASS.LTC128B.128 [R190+0x4100], [R2.64], !P6 ;  /* 0x0410000002be7fae */ /* 0x0005e4000f101d4a */
[----:B--2---:R-:W-:Y:S02]  /*1ca20*/  MOV R2, 0x1 ;  /* 0x0000000100027802 */ /* 0x004fe40000000f00 */
[----:B------:R-:W-:Y:S02]  /*1ca30*/  MOV R3, 0x1ca50 ;  /* 0x0001ca5000037802 */ /* 0x000fe40000000f00 */
[----:B-1---5:R-:W-:Y:S05]  /*1ca40*/  CALL.REL.NOINC `($__internal_13_$__cuda_sm70_shflsync_idx_p) ;  /* 0x0000a1c000007944 */ /* 0x022fea0003c00000 */
[----:B------:R-:W-:Y:S01]  /*1ca50*/  MOV R2, 0x1 ;  /* 0x0000000100027802 */ /* 0x000fe20000000f00 */
[----:B------:R-:W-:Y:S01]  /*1ca60*/  IMAD.MOV.U32 R4, RZ, RZ, R204 ;  /* 0x000000ffff047224 */ /* 0x000fe200078e00cc */
[----:B------:R-:W-:Y:S01]  /*1ca70*/  MOV R203, 0x181f ;  /* 0x0000181f00cb7802 */ /* 0x000fe20000000f00 */
[----:B------:R-:W-:Y:S01]  /*1ca80*/  IMAD.MOV.U32 R100, RZ, RZ, R7 ;  /* 0x000000ffff647224 */ /* 0x000fe200078e0007 */
[----:B------:R-:W-:Y:S02]  /*1ca90*/  MOV R3, 0x1cab0 ;  /* 0x0001cab000037802 */ /* 0x000fe40000000f00 */
[----:B------:R-:W-:Y:S05]  /*1caa0*/  CALL.REL.NOINC `($__internal_13_$__cuda_sm70_shflsync_idx_p) ;  /* 0x0000a16000007944 */ /* 0x000fea0003c00000 */
[----:B------:R-:W-:Y:S01]  /*1cab0*/  MOV R0, R204 ;  /* 0x000000cc00007202 */ /* 0x000fe20000000f00 */
[----:B------:R-:W-:-:S05]  /*1cac0*/  BRA `(.L_x_922) ;  /* 0xffff057000007947 */ /* 0x000fca000383ffff */
.L_x_791:
[----:B------:R-:W-:Y:S01]  /*1cad0*/  MOV R2, RZ ;  /* 0x000000ff00027202 */ /* 0x000fe20000000f00 */
[----:B------:R-:W-:Y:S01]  /*1cae0*/  IMAD.MOV.U32 R100, RZ, RZ, R104 ;  /* 0x000000ffff647224 */ /* 0x000fe200078e0068 */
[----:B------:R-:W-:Y:S01]  /*1caf0*/  MOV R3, 0x1cb20 ;  /* 0x0001cb2000037802 */ /* 0x000fe20000000f00 */
[----:B------:R-:W-:Y:S02]  /*1cb00*/  IMAD.MOV.U32 R203, RZ, RZ, 0x181f ;  /* 0x0000181fffcb7424 */ /* 0x000fe400078e00ff */
[----:B------:R-:W-:Y:S05]  /*1cb10*/  CALL.REL.NOINC `($__internal_13_$__cuda_sm70_shflsync_idx_p) ;  /* 0x0000a0f000007944 */ /* 0x000fea0003c00000 */
[----:B------:R-:W-:Y:S01]  /*1cb20*/  MOV R102, R204 ;  /* 0x000000cc00667202 */ /* 0x000fe20000000f00 */
[----:B------:R-:W-:-:S05]  /*1cb30*/  BRA `(.L_x_923) ;  /* 0xffff11c000007947 */ /* 0x000fca000383ffff */
.L_x_792:
[----:B------:R-:W-:Y:S01]  /*1cb40*/  MOV R2, RZ ;  /* 0x000000ff00027202 */ /* 0x000fe20000000f00 */
[----:B------:R-:W-:Y:S01]  /*1cb50*/  IMAD.MOV.U32 R100, RZ, RZ, R145 ;  /* 0x000000ffff647224 */ /* 0x000fe200078e0091 */
[----:B------:R-:W-:Y:S01]  /*1cb60*/  MOV R3, 0x1cb90 ;  /* 0x0001cb9000037802 */ /* 0x000fe20000000f00 */
[----:B------:R-:W-:Y:S02]  /*1cb70*/  IMAD.MOV.U32 R203, RZ, RZ, 0x181f ;  /* 0x0000181fffcb7424 */ /* 0x000fe400078e00ff */
[----:B-12---:R-:W-:Y:S05]  /*1cb80*/  CALL.REL.NOINC `($__internal_13_$__cuda_sm70_shflsync_idx_p) ;  /* 0x0000a08000007944 */ /* 0x006fea0003c00000 */
        /* <DEDUP_REMOVED lines=33> */
.L_x_793:
[----:B------:R-:W-:Y:S01]  /*1cda0*/  MOV R203, 0x1c1f ;  /* 0x00001c1f00cb7802 */ /* 0x000fe20000000f00 */
[----:B------:R-:W-:Y:S01]  /*1cdb0*/  IMAD.MOV.U32 R2, RZ, RZ, RZ ;  /* 0x000000ffff027224 */ /* 0x000fe200078e00ff */
[----:B------:R-:W-:Y:S02]  /*1cdc0*/  MOV R3, 0x1cde0 ;  /* 0x0001cde000037802 */ /* 0x000fe40000000f00 */
[----:B------:R-:W-:Y:S05]  /*1cdd0*/  CALL.REL.NOINC `($__internal_13_$__cuda_sm70_shflsync_idx_p) ;  /* 0x00009e3000007944 */ /* 0x000fea0003c00000 */
[----:B------:R-:W-:Y:S01]  /*1cde0*/  MOV R3, R204 ;  /* 0x000000cc00037202 */ /* 0x000fe20000000f00 */
[----:B------:R-:W-:-:S05]  /*1cdf0*/  BRA `(.L_x_925) ;  /* 0xffff12c000007947 */ /* 0x000fca000383ffff */
.L_x_798:
[----:B------:R-:W-:Y:S01]  /*1ce00*/  MOV R203, 0x1c1f ;  /* 0x00001c1f00cb7802 */ /* 0x000fe20000000f00 */
[----:B------:R-:W-:Y:S01]  /*1ce10*/  IMAD.MOV.U32 R2, RZ, RZ, 0x1 ;  /* 0x00000001ff027424 */ /* 0x000fe200078e00ff */
[----:B------:R-:W-:Y:S02]  /*1ce20*/  MOV R3, 0x1ce40 ;  /* 0x0001ce4000037802 */ /* 0x000fe40000000f00 */
[----:B-1----:R-:W-:Y:S05]  /*1ce30*/  CALL.REL.NOINC `($__internal_13_$__cuda_sm70_shflsync_idx_p) ;  /* 0x00009dd000007944 */ /* 0x002fea0003c00000 */
[----:B------:R-:W-:Y:S01]  /*1ce40*/  MOV R3, R204 ;  /* 0x000000cc00037202 */ /* 0x000fe20000000f00 */
[----:B------:R-:W-:-:S05]  /*1ce50*/  BRA `(.L_x_926) ;  /* 0xffff177000007947 */ /* 0x000fca000383ffff */
.L_x_803:
[----:B------:R-:W-:Y:S02]  /*1ce60*/  MOV R0, 0x2 ;  /* 0x0000000200007802 */ /* 0x000fe40000000f00 */
[----:B------:R-:W-:Y:S02]  /*1ce70*/  MOV R2, 0x1ce90 ;  /* 0x0001ce9000027802 */ /* 0x000fe40000000f00 */
[----:B------:R-:W-:Y:S05]  /*1ce80*/  CALL.REL.NOINC `($__internal_12_$__cuda_sm70_shflsync_bfly_p) ;  /* 0x00009d2000007944 */ /* 0x000fea0003c00000 */
[----:B------:R-:W-:-:S05]  /*1ce90*/  BRA `(.L_x_927) ;  /* 0xffff1e3000007947 */ /* 0x000fca000383ffff */
.L_x_804:
        /* <DEDUP_REMOVED lines=10> */
[----:B------:R-:W-:Y:S02]  /*1cf40*/  MOV R2, 0x1cf60 ;  /* 0x0001cf6000027802 */ /* 0x000fe40000000f00 */
[----:B------:R-:W-:Y:S05]  /*1cf50*/  CALL.REL.NOINC `($__internal_12_$__cuda_sm70_shflsync_bfly_p) ;  /* 0x00009c5000007944 */ /* 0x000fea0003c00000 */
[----:B------:R-:W-:-:S05]  /*1cf60*/  BRA `(.L_x_928) ;  /* 0xffff1dd000007947 */ /* 0x000fca000383ffff */
.L_x_813:
[----:B------:R-:W-:Y:S01]  /*1cf70*/  MOV R2, RZ ;  /* 0x000000ff00027202 */ /* 0x000fe20000000f00 */
[----:B------:R-:W-:Y:S01]  /*1cf80*/  IMAD.MOV.U32 R100, RZ, RZ, R5 ;  /* 0x000000ffff647224 */ /* 0x000fe200078e0005 */
[----:B------:R-:W-:Y:S01]  /*1cf90*/  MOV R3, 0x1cfc0 ;  /* 0x0001cfc000037802 */ /* 0x000fe20000000f00 */
[----:B------:R-:W-:Y:S02]  /*1cfa0*/  IMAD.MOV.U32 R203, RZ, RZ, 0x181f ;  /* 0x0000181fffcb7424 */ /* 0x000fe400078e00ff */
[----:B-1234-:R-:W-:Y:S05]  /*1cfb0*/  CALL.REL.NOINC `($__internal_13_$__cuda_sm70_shflsync_idx_p) ;  /* 0x00009c5000007944 */ /* 0x01efea0003c00000 */
[----:B------:R-:W-:Y:S01]  /*1cfc0*/  MOV R4, R204 ;  /* 0x000000cc00047202 */ /* 0x000fe20000000f00 */
[----:B------:R-:W-:-:S05]  /*1cfd0*/  BRA `(.L_x_929) ;  /* 0xffff395000007947 */ /* 0x000fca000383ffff */
.L_x_814:
        /* <DEDUP_REMOVED lines=38> */
.L_x_817:
[----:B------:R-:W-:Y:S01]  /*1d240*/  MOV R2, RZ ;  /* 0x000000ff00027202 */ /* 0x000fe20000000f00 */
[----:B------:R-:W-:Y:S01]  /*1d250*/  IMAD.MOV.U32 R100, RZ, RZ, R103 ;  /* 0x000000ffff647224 */ /* 0x000fe200078e0067 */
[----:B------:R-:W-:Y:S01]  /*1d260*/  MOV R3, 0x1d290 ;  /* 0x0001d29000037802 */ /* 0x000fe20000000f00 */
[----:B------:R-:W-:Y:S02]  /*1d270*/  IMAD.MOV.U32 R203, RZ, RZ, 0x181f ;  /* 0x0000181fffcb7424 */ /* 0x000fe400078e00ff */
[----:B------:R-:W-:Y:S05]  /*1d280*/  CALL.REL.NOINC `($__internal_13_$__cuda_sm70_shflsync_idx_p) ;  /* 0x0000998000007944 */ /* 0x000fea0003c00000 */
[----:B------:R-:W-:Y:S01]  /*1d290*/  MOV R101, R204 ;  /* 0x000000cc00657202 */ /* 0x000fe20000000f00 */
[----:B------:R-:W-:-:S05]  /*1d2a0*/  BRA `(.L_x_931) ;  /* 0xffff44b000007947 */ /* 0x000fca000383ffff */
.L_x_818:
        /* <DEDUP_REMOVED lines=13> */
[C---:B------:R-:W-:Y:S01]  /*1d380*/  IADD3 R2, P0, R204.reuse, R147, RZ ;  /* 0x00000093cc027210 */ /* 0x040fe20007f1e0ff */
[----:B------:R-:W-:Y:S01]  /*1d390*/  IMAD.MOV.U32 R203, RZ, RZ, 0x181f ;  /* 0x0000181fffcb7424 */ /* 0x000fe200078e00ff */
[----:B------:R-:W-:Y:S03]  /*1d3a0*/  SEL R103, RZ, 0x10, P4 ;  /* 0x00000010ff677807 */ /* 0x000fe60002000000 */
[C---:B------:R-:W-:Y:S05]  /*1d3b0*/  IMAD.X R3, R101.reuse, 0x1, R151, P0 ;  /* 0x0000000165037824 */ /* 0x040fea00000e0697 */
[----:B------:R-:W-:Y:S01]  /*1d3c0*/  @!PT LDS RZ, [RZ] ;  /* 0x00000000fffff984 */ /* 0x000fe20000000800 */
[----:B------:R-:W-:Y:S01]  /*1d3d0*/  @!PT LDS RZ, [RZ] ;  /* 0x00000000fffff984 */ /* 0x000fe20000000800 */
[----:B------:R-:W-:Y:S01]  /*1d3e0*/  @!PT LDS RZ, [RZ] ;  /* 0x00000000fffff984 */ /* 0x000fe20000000800 */
[----:B------:R2:W-:Y:S02]  /*1d3f0*/  LDGSTS.E.BYPASS.LTC128B.128 [R190+0x6100], [R2.64], !P5 ;  /* 0x0610000002be7fae */ /* 0x0005e4000e901d4a */
[C---:B--2---:R-:W-:Y:S05]  /*1d400*/  IADD3 R2, P0, R204.reuse, R144, RZ ;  /* 0x00000090cc027210 */ /* 0x044fea0007f1e0ff */
[C---:B------:R-:W-:Y:S05]  /*1d410*/  IMAD.X R3, R101.reuse, 0x1, R146, P0 ;  /* 0x0000000165037824 */ /* 0x040fea00000e0692 */
        /* <DEDUP_REMOVED lines=15> */
.L_x_819:
[----:B------:R-:W-:Y:S02]  /*1d510*/  MOV R0, 0x2 ;  /* 0x0000000200007802 */ /* 0x000fe40000000f00 */
[----:B------:R-:W-:Y:S02]  /*1d520*/  MOV R2, 0x1d540 ;  /* 0x0001d54000027802 */ /* 0x000fe40000000f00 */
[----:B------:R-:W-:Y:S05]  /*1d530*/  CALL.REL.NOINC `($__internal_12_$__cuda_sm70_shflsync_bfly_p) ;  /* 0x0000967000007944 */ /* 0x000fea0003c00000 */
[----:B------:R-:W-:-:S05]  /*1d540*/  BRA `(.L_x_933) ;  /* 0xffff46f000007947 */ /* 0x000fca000383ffff */
.L_x_820:
        /* <DEDUP_REMOVED lines=13> */
.L_x_823:
[----:B------:R-:W-:Y:S01]  /*1d620*/  MOV R203, 0x181f ;  /* 0x0000181f00cb7802 */ /* 0x000fe20000000f00 */
[----:B------:R-:W-:Y:S01]  /*1d630*/  IMAD.MOV.U32 R2, RZ, RZ, RZ ;  /* 0x000000ffff027224 */ /* 0x000fe200078e00ff */
[----:B------:R-:W-:Y:S02]  /*1d640*/  MOV R3, 0x1d660 ;  /* 0x0001d66000037802 */ /* 0x000fe40000000f00 */
[----:B-1234-:R-:W-:Y:S05]  /*1d650*/  CALL.REL.NOINC `($__internal_13_$__cuda_sm70_shflsync_idx_p) ;  /* 0x000095b000007944 */ /* 0x01efea0003c00000 */
[----:B------:R-:W-:Y:S01]  /*1d660*/  MOV R2, R204 ;  /* 0x000000cc00027202 */ /* 0x000fe20000000f00 */
[----:B------:R-:W-:-:S05]  /*1d670*/  BRA `(.L_x_935) ;  /* 0xffff5f3000007947 */ /* 0x000fca000383ffff */
.L_x_826:
[----:B------:R-:W-:Y:S01]  /*1d680*/  MOV R2, RZ ;  /* 0x000000ff00027202 */ /* 0x000fe20000000f00 */
[----:B------:R-:W-:Y:S01]  /*1d690*/  IMAD.MOV.U32 R100, RZ, RZ, R103 ;  /* 0x000000ffff647224 */ /* 0x000fe200078e0067 */
[----:B------:R-:W-:Y:S01]  /*1d6a0*/  MOV R3, 0x1d6d0 ;  /* 0x0001d6d000037802 */ /* 0x000fe20000000f00 */
[----:B------:R-:W-:Y:S02]  /*1d6b0*/  IMAD.MOV.U32 R203, RZ, RZ, 0x181f ;  /* 0x0000181fffcb7424 */ /* 0x000fe400078e00ff */
[----:B------:R-:W-:Y:S05]  /*1d6c0*/  CALL.REL.NOINC `($__internal_13_$__cuda_sm70_shflsync_idx_p) ;  /* 0x0000954000007944 */ /* 0x000fea0003c00000 */
[----:B------:R-:W-:Y:S01]  /*1d6d0*/  MOV R101, R204 ;  /* 0x000000cc00657202 */ /* 0x000fe20000000f00 */
[----:B------:R-:W-:-:S05]  /*1d6e0*/  BRA `(.L_x_936) ;  /* 0xffff6be000007947 */ /* 0x000fca000383ffff */
.L_x_827:
[----:B------:R-:W-:Y:S01]  /*1d6f0*/  MOV R2, RZ ;  /* 0x000000ff00027202 */ /* 0x000fe20000000f00 */
[----:B------:R-:W-:Y:S01]  /*1d700*/  IMAD.MOV.U32 R100, RZ, RZ, R146 ;  /* 0x000000ffff647224 */ /* 0x000fe200078e0092 */
[----:B------:R-:W-:Y:S01]  /*1d710*/  MOV R3, 0x1d740 ;  /* 0x0001d74000037802 */ /* 0x000fe20000000f00 */
[----:B------:R-:W-:Y:S02]  /*1d720*/  IMAD.MOV.U32 R203, RZ, RZ, 0x181f ;  /* 0x0000181fffcb7424 */ /* 0x000fe400078e00ff */
[----:B-12---:R-:W-:Y:S05]  /*1d730*/  CALL.REL.NOINC `($__internal_13_$__cuda_sm70_shflsync_idx_p) ;  /* 0x000094d000007944 */ /* 0x006fea0003c00000 */
[C---:B------:R-:W-:Y:S02]  /*1d740*/  IADD3 R2, P0, R204.reuse, R208, RZ ;  /* 0x000000d0cc027210 */ /* 0x040fe40007f1e0ff */
[----:B------:R-:W-:Y:S02]  /*1d750*/  MOV R100, R103 ;  /* 0x0000006700647202 */ /* 0x000fe40000000f00 */
[----:B------:R-:W-:Y:S01]  /*1d760*/  MOV R203, 0x181f ;  /* 0x0000181f00cb7802 */ /* 0x000fe20000000f00 */
[C---:B------:R-:W-:Y:S01]  /*1d770*/  IMAD.X R3, R101.reuse, 0x1, R193, P0 ;  /* 0x0000000165037824 */ /* 0x040fe200000e06c1 */
[C---:B------:R-:W-:Y:S04]  /*1d780*/  IADD3 R144, P0, R204.reuse, R192, RZ ;  /* 0x000000c0cc907210 */ /* 0x040fe80007f1e0ff */
[----:B------:R-:W-:Y:S01]  /*1d790*/  @!PT LDS RZ, [RZ] ;  /* 0x00000000fffff984 */ /* 0x000fe20000000800 */
[----:B------:R-:W-:Y:S01]  /*1d7a0*/  @!PT LDS RZ, [RZ] ;  /* 0x00000000fffff984 */ /* 0x000fe20000000800 */
[----:B------:R-:W-:Y:S01]  /*1d7b0*/  @!PT LDS RZ, [RZ] ;  /* 0x00000000fffff984 */ /* 0x000fe20000000800 */
[----:B------:R1:W-:Y:S01]  /*1d7c0*/  LDGSTS.E.BYPASS.LTC128B.128 [R190+0x6100], [R2.64], !P5 ;  /* 0x0610000002be7fae */ /* 0x0003e2000e901d4a */
[C---:B------:R-:W-:Y:S05]  /*1d7d0*/  IMAD.X R145, R101.reuse, 0x1, R195, P0 ;  /* 0x0000000165917824 */ /* 0x040fea00000e06c3 */
[----:B------:R2:W-:Y:S01]  /*1d7e0*/  LDGSTS.E.BYPASS.LTC128B.128 [R190+0x8100], [R144.64], !P4 ;  /* 0x0810000090be7fae */ /* 0x0005e2000e101d4a */
[----:B-1----:R-:W-:Y:S05]  /*1d7f0*/  IADD3 R2, P0, R204, R194, RZ ;  /* 0x000000c2cc027210 */ /* 0x002fea0007f1e0ff */
[----:B------:R-:W-:Y:S05]  /*1d800*/  IMAD.X R3, R101, 0x1, R191, P0 ;  /* 0x0000000165037824 */ /* 0x000fea00000e06bf */
[----:B------:R1:W-:Y:S02]  /*1d810*/  LDGSTS.E.BYPASS.LTC128B.128 [R190+0xa100], [R2.64], !P6 ;  /* 0x0a10000002be7fae */ /* 0x0003e4000f101d4a */
[----:B-1----:R-:W-:Y:S01]  /*1d820*/  MOV R3, 0x1d850 ;  /* 0x0001d85000037802 */ /* 0x002fe20000000f00 */
[----:B------:R-:W-:Y:S02]  /*1d830*/  IMAD.MOV.U32 R2, RZ, RZ, 0x1 ;  /* 0x00000001ff027424 */ /* 0x000fe400078e00ff */
[----:B--2---:R-:W-:Y:S05]  /*1d840*/  CALL.REL.NOINC `($__internal_13_$__cuda_sm70_shflsync_idx_p) ;  /* 0x000093c000007944 */ /* 0x004fea0003c00000 */
        /* <DEDUP_REMOVED lines=8> */
.L_x_828:
[----:B------:R-:W-:Y:S01]  /*1d8d0*/  MOV R203, 0x1c1f ;  /* 0x00001c1f00cb7802 */ /* 0x000fe20000000f00 */
[----:B---3--:R-:W-:Y:S01]  /*1d8e0*/  IMAD.MOV.U32 R2, RZ, RZ, RZ ;  /* 0x000000ffff027224 */ /* 0x008fe200078e00ff */
[----:B------:R-:W-:Y:S02]  /*1d8f0*/  MOV R3, 0x1d910 ;  /* 0x0001d91000037802 */ /* 0x000fe40000000f00 */
[----:B------:R-:W-:Y:S05]  /*1d900*/  CALL.REL.NOINC `($__internal_13_$__cuda_sm70_shflsync_idx_p) ;  /* 0x0000930000007944 */ /* 0x000fea0003c00000 */
[----:B------:R-:W-:Y:S01]  /*1d910*/  MOV R3, R204 ;  /* 0x000000cc00037202 */ /* 0x000fe20000000f00 */
[----:B------:R-:W-:-:S05]  /*1d920*/  BRA `(.L_x_938) ;  /* 0xffff6c4000007947 */ /* 0x000fca000383ffff */
.L_x_833:
[----:B------:R-:W-:Y:S01]  /*1d930*/  MOV R203, 0x1c1f ;  /* 0x00001c1f00cb7802 */ /* 0x000fe20000000f00 */
[----:B------:R-:W-:Y:S01]  /*1d940*/  IMAD.MOV.U32 R2, RZ, RZ, 0x1 ;  /* 0x00000001ff027424 */ /* 0x000fe200078e00ff */
[----:B------:R-:W-:Y:S02]  /*1d950*/  MOV R3, 0x1d970 ;  /* 0x0001d97000037802 */ /* 0x000fe40000000f00 */
[----:B-1----:R-:W-:Y:S05]  /*1d960*/  CALL.REL.NOINC `($__internal_13_$__cuda_sm70_shflsync_idx_p) ;  /* 0x000092a000007944 */ /* 0x002fea0003c00000 */
[----:B------:R-:W-:Y:S01]  /*1d970*/  MOV R3, R204 ;  /* 0x000000cc00037202 */ /* 0x000fe20000000f00 */
[----:B------:R-:W-:-:S05]  /*1d980*/  BRA `(.L_x_939) ;  /* 0xffff710000007947 */ /* 0x000fca000383ffff */
.L_x_838:
[----:B------:R-:W-:Y:S02]  /*1d990*/  MOV R0, 0x2 ;  /* 0x0000000200007802 */ /* 0x000fe40000000f00 */
[----:B------:R-:W-:Y:S02]  /*1d9a0*/  MOV R2, 0x1d9c0 ;  /* 0x0001d9c000027802 */ /* 0x000fe40000000f00 */
[----:B------:R-:W-:Y:S05]  /*1d9b0*/  CALL.REL.NOINC `($__internal_12_$__cuda_sm70_shflsync_bfly_p) ;  /* 0x000091f000007944 */ /* 0x000fea0003c00000 */
[----:B------:R-:W-:-:S05]  /*1d9c0*/  BRA `(.L_x_940) ;  /* 0xffff77c000007947 */ /* 0x000fca000383ffff */
.L_x_839:
        /* <DEDUP_REMOVED lines=10> */
[----:B------:R-:W-:Y:S03]  /*1da70*/  MOV R2, 0x1daa0 ;  /* 0x0001daa000027802 */ /* 0x000fe60000000f00 */
[----:B------:R-:W-:Y:S02]  /*1da80*/  IMAD.MOV.U32 R100, RZ, RZ, R4 ;  /* 0x000000ffff647224 */ /* 0x000fe400078e0004 */
[----:B------:R-:W-:Y:S05]  /*1da90*/  CALL.REL.NOINC `($__internal_12_$__cuda_sm70_shflsync_bfly_p) ;  /* 0x0000911000007944 */ /* 0x000fea0003c00000 */
[----:B------:R-:W-:-:S05]  /*1daa0*/  BRA `(.L_x_941) ;  /* 0xffff775000007947 */ /* 0x000fca000383ffff */
.L_x_841:
[----:B------:R-:W-:Y:S01]  /*1dab0*/  IMAD.MOV.U32 R100, RZ, RZ, R201 ;  /* 0x000000ffff647224 */ /* 0x000fe200078e00c9 */
[----:B------:R-:W-:-:S02]  /*1dac0*/  MOV R0, 0x2 ;  /* 0x0000000200007802 */ /* 0x000fc40000000f00 */
[----:B------:R-:W-:Y:S02]  /*1dad0*/  MOV R2, 0x1daf0 ;  /* 0x0001daf000027802 */ /* 0x000fe40000000f00 */
[----:B------:R-:W-:Y:S05]  /*1dae0*/  CALL.REL.NOINC `($__internal_12_$__cuda_sm70_shflsync_bfly_p) ;  /* 0x000090c000007944 */ /* 0x000fea0003c00000 */
[----:B------:R-:W-:Y:S01]  /*1daf0*/  MOV R4, R0 ;  /* 0x0000000000047202 */ /* 0x000fe20000000f00 */
[----:B------:R-:W-:Y:S05]  /*1db00*/  BRA `(.L_x_942) ;  /* 0xffff8e9000007947 */ /* 0x000fea000383ffff */
.L_x_842:
[----:B------:R-:W-:Y:S01]  /*1db10*/  IMAD.MOV.U32 R100, RZ, RZ, R4 ;  /* 0x000000ffff647224 */ /* 0x000fe200078e0004 */
[----:B------:R-:W-:Y:S02]  /*1db20*/  MOV R0, 0x1 ;  /* 0x0000000100007802 */ /* 0x000fe40000000f00 */
[----:B------:R-:W-:Y:S02]  /*1db30*/  MOV R2, 0x1db50 ;  /* 0x0001db5000027802 */ /* 0x000fe40000000f00 */
[----:B-1----:R-:W-:Y:S05]  /*1db40*/  CALL.REL.NOINC `($__internal_12_$__cuda_sm70_shflsync_bfly_p) ;  /* 0x0000906000007944 */ /* 0x002fea0003c00000 */
[----:B------:R-:W-:Y:S01]  /*1db50*/  FADD.FTZ R4, R4, R0 ;  /* 0x0000000004047221 */ /* 0x000fe20000010000 */
[----:B------:R-:W-:Y:S02]  /*1db60*/  MOV R100, R200 ;  /* 0x000000c800647202 */ /* 0x000fe40000000f00 */
[----:B------:R-:W-:Y:S02]  /*1db70*/  MOV R0, 0x2 ;  /* 0x0000000200007802 */ /* 0x000fe40000000f00 */
[----:B------:R-:W-:Y:S02]  /*1db80*/  MOV R2, 0x1dba0 ;  /* 0x0001dba000027802 */ /* 0x000fe40000000f00 */
[----:B------:R-:W-:Y:S05]  /*1db90*/  CALL.REL.NOINC `($__internal_12_$__cuda_sm70_shflsync_bfly_p) ;  /* 0x0000901000007944 */ /* 0x000fea0003c00000 */
[----:B------:R-:W-:Y:S01]  /*1dba0*/  FADD.FTZ R200, R200, R0 ;  /* 0x00000000c8c87221 */ /* 0x000fe20000010000 */
[----:B------:R-:W-:-:S02]  /*1dbb0*/  MOV R0, 0x1 ;  /* 0x0000000100007802 */ /* 0x000fc40000000f00 */
[----:B------:R-:W-:Y:S02]  /*1dbc0*/  MOV R2, 0x1dbf0 ;  /* 0x0001dbf000027802 */ /* 0x000fe40000000f00 */
[----:B------:R-:W-:Y:S02]  /*1dbd0*/  MOV R100, R200 ;  /* 0x000000c800647202 */ /* 0x000fe40000000f00 */
[----:B------:R-:W-:Y:S05]  /*1dbe0*/  CALL.REL.NOINC `($__internal_12_$__cuda_sm70_shflsync_bfly_p) ;  /* 0x00008fc000007944 */ /* 0x000fea0003c00000 */
[----:B------:R-:W-:Y:S01]  /*1dbf0*/  MOV R3, R0 ;  /* 0x0000000000037202 */ /* 0x000fe20000000f00 */
[----:B------:R-:W-:Y:S05]  /*1dc00*/  BRA `(.L_x_943) ;  /* 0xffff8e0000007947 */ /* 0x000fea000383ffff */
.L_x_849:
[----:B-1234-:R-:W-:Y:S01]  /*1dc10*/  IMAD.MOV.U32 R100, RZ, RZ, R10 ;  /* 0x000000ffff647224 */ /* 0x01efe200078e000a */
[----:B------:R-:W-:Y:S01]  /*1dc20*/  MOV R2, RZ ;  /* 0x000000ff00027202 */ /* 0x000fe20000000f00 */
[----:B------:R-:W-:Y:S01]  /*1dc30*/  IMAD.MOV.U32 R203, RZ, RZ, 0x181f ;  /* 0x0000181fffcb7424 */ /* 0x000fe200078e00ff */
[----:B------:R-:W-:Y:S02]  /*1dc40*/  MOV R3, 0x1dc60 ;  /* 0x0001dc6000037802 */ /* 0x000fe40000000f00 */
[----:B------:R-:W-:Y:S05]  /*1dc50*/  CALL.REL.NOINC `($__internal_13_$__cuda_sm70_shflsync_idx_p) ;  /* 0x00008fb000007944 */ /* 0x000fea0003c00000 */
[----:B------:R-:W-:Y:S01]  /*1dc60*/  MOV R4, R204 ;  /* 0x000000cc00047202 */ /* 0x000fe20000000f00 */
[----:B------:R-:W-:Y:S05]  /*1dc70*/  BRA `(.L_x_944) ;  /* 0xffffa5e000007947 */ /* 0x000fea000383ffff */
.L_x_850:
[----:B------:R-:W-:Y:S01]  /*1dc80*/  IMAD.MOV.U32 R100, RZ, RZ, R12 ;  /* 0x000000ffff647224 */ /* 0x000fe200078e000c */
[----:B------:R-:W-:Y:S01]  /*1dc90*/  MOV R2, RZ ;  /* 0x000000ff00027202 */ /* 0x000fe20000000f00 */
[----:B------:R-:W-:Y:S01]  /*1dca0*/  IMAD.MOV.U32 R203, RZ, RZ, 0x181f ;  /* 0x0000181fffcb7424 */ /* 0x000fe200078e00ff */
[----:B------:R-:W-:-:S02]  /*1dcb0*/  MOV R3, 0x1dcd0 ;  /* 0x0001dcd000037802 */ /* 0x000fc40000000f00 */
[----:B-12---:R-:W-:Y:S05]  /*1dcc0*/  CALL.REL.NOINC `($__internal_13_$__cuda_sm70_shflsync_idx_p) ;  /* 0x00008f4000007944 */ /* 0x006fea0003c00000 */
[----:B------:R-:W-:Y:S01]  /*1dcd0*/  MOV R0, R204 ;  /* 0x000000cc00007202 */ /* 0x000fe20000000f00 */
[----:B------:R-:W-:Y:S05]  /*1dce0*/  BRA `(.L_x_945) ;  /* 0xffffa59000007947 */ /* 0x000fea000383ffff */
.L_x_853:
[----:B------:R-:W-:Y:S01]  /*1dcf0*/  IMAD.MOV.U32 R100, RZ, RZ, R10 ;  /* 0x000000ffff647224 */ /* 0x000fe200078e000a */
[----:B--2---:R-:W-:Y:S01]  /*1dd00*/  MOV R2, 0x1 ;  /* 0x0000000100027802 */ /* 0x004fe20000000f00 */
[----:B------:R-:W-:Y:S01]  /*1dd10*/  IMAD.MOV.U32 R203, RZ, RZ, 0x181f ;  /* 0x0000181fffcb7424 */ /* 0x000fe200078e00ff */
[----:B------:R-:W-:-:S02]  /*1dd20*/  MOV R3, 0x1dd40 ;  /* 0x0001dd4000037802 */ /* 0x000fc40000000f00 */
[----:B-1-34-:R-:W-:Y:S05]  /*1dd30*/  CALL.REL.NOINC `($__internal_13_$__cuda_sm70_shflsync_idx_p) ;  /* 0x00008ed000007944 */ /* 0x01afea0003c00000 */
        /* <DEDUP_REMOVED lines=8> */
.L_x_856:
[----:B------:R-:W-:Y:S01]  /*1ddc0*/  IMAD.MOV.U32 R100, RZ, RZ, R10 ;  /* 0x000000ffff647224 */ /* 0x000fe200078e000a */
[----:B-1----:R-:W-:Y:S01]  /*1ddd0*/  MOV R2, 0x2 ;  /* 0x0000000200027802 */ /* 0x002fe20000000f00 */
[----:B------:R-:W-:Y:S01]  /*1dde0*/  IMAD.MOV.U32 R203, RZ, RZ, 0x181f ;  /* 0x0000181fffcb7424 */ /* 0x000fe200078e00ff */
[----:B------:R-:W-:Y:S02]  /*1ddf0*/  MOV R3, 0x1de10 ;  /* 0x0001de1000037802 */ /* 0x000fe40000000f00 */
[----:B--234-:R-:W-:Y:S05]  /*1de00*/  CALL.REL.NOINC `($__internal_13_$__cuda_sm70_shflsync_idx_p) ;  /* 0x00008e0000007944 */ /* 0x01cfea0003c00000 */
[----:B------:R-:W-:Y:S01]  /*1de10*/  MOV R4, R204 ;  /* 0x000000cc00047202 */ /* 0x000fe20000000f00 */
[----:B------:R-:W-:Y:S05]  /*1de20*/  BRA `(.L_x_947) ;  /* 0xffffa70000007947 */ /* 0x000fea000383ffff */
.L_x_857:
[----:B------:R-:W-:Y:S01]  /*1de30*/  IMAD.MOV.U32 R100, RZ, RZ, R12 ;  /* 0x000000ffff647224 */ /* 0x000fe200078e000c */
[----:B------:R-:W-:Y:S01]  /*1de40*/  MOV R2, 0x2 ;  /* 0x0000000200027802 */ /* 0x000fe20000000f00 */
[----:B------:R-:W-:Y:S01]  /*1de50*/  IMAD.MOV.U32 R203, RZ, RZ, 0x181f ;  /* 0x0000181fffcb7424 */ /* 0x000fe200078e00ff */
[----:B------:R-:W-:Y:S02]  /*1de60*/  MOV R3, 0x1de80 ;  /* 0x0001de8000037802 */ /* 0x000fe40000000f00 */
[----:B-1234-:R-:W-:Y:S05]  /*1de70*/  CALL.REL.NOINC `($__internal_13_$__cuda_sm70_shflsync_idx_p) ;  /* 0x00008d9000007944 */ /* 0x01efea0003c00000 */
[----:B------:R-:W-:Y:S01]  /*1de80*/  MOV R0, R204 ;  /* 0x000000cc00007202 */ /* 0x000fe20000000f00 */
[----:B------:R-:W-:Y:S05]  /*1de90*/  BRA `(.L_x_948) ;  /* 0xffffa6b000007947 */ /* 0x000fea000383ffff */
.L_x_860:
[----:B------:R-:W-:Y:S01]  /*1dea0*/  IMAD.MOV.U32 R100, RZ, RZ, R10 ;  /* 0x000000ffff647224 */ /* 0x000fe200078e000a */
[----:B-1----:R-:W-:Y:S01]  /*1deb0*/  MOV R2, 0x3 ;  /* 0x0000000300027802 */ /* 0x002fe20000000f00 */
[----:B------:R-:W-:Y:S01]  /*1dec0*/  IMAD.MOV.U32 R203, RZ, RZ, 0x181f ;  /* 0x0000181fffcb7424 */ /* 0x000fe200078e00ff */
[----:B------:R-:W-:-:S02]  /*1ded0*/  MOV R3, 0x1def0 ;  /* 0x0001def000037802 */ /* 0x000fc40000000f00 */
[----:B--234-:R-:W-:Y:S05]  /*1dee0*/  CALL.REL.NOINC `($__internal_13_$__cuda_sm70_shflsync_idx_p) ;  /* 0x00008d2000007944 */ /* 0x01cfea0003c00000 */
        /* <DEDUP_REMOVED lines=8> */
.L_x_862:
[----:B------:R-:W-:Y:S01]  /*1df70*/  IMAD.MOV.U32 R100, RZ, RZ, R5 ;  /* 0x000000ffff647224 */ /* 0x000fe200078e0005 */
[----:B------:R-:W-:Y:S01]  /*1df80*/  MOV R2, RZ ;  /* 0x000000ff00027202 */ /* 0x000fe20000000f00 */
[----:B------:R-:W-:Y:S01]  /*1df90*/  IMAD.MOV.U32 R203, RZ, RZ, 0x1c1f ;  /* 0x00001c1fffcb7424 */ /* 0x000fe200078e00ff */
[----:B------:R-:W-:Y:S02]  /*1dfa0*/  MOV R3, 0x1dfc0 ;  /* 0x0001dfc000037802 */ /* 0x000fe40000000f00 */
[----:B------:R-:W-:Y:S05]  /*1dfb0*/  CALL.REL.NOINC `($__internal_13_$__cuda_sm70_shflsync_idx_p) ;  /* 0x00008c5000007944 */ /* 0x000fea0003c00000 */
[----:B------:R-:W-:Y:S01]  /*1dfc0*/  MOV R4, R204 ;  /* 0x000000cc00047202 */ /* 0x000fe20000000f00 */
[----:B------:R-:W-:Y:S05]  /*1dfd0*/  BRA `(.L_x_950) ;  /* 0xffffaa2000007947 */ /* 0x000fea000383ffff */
.L_x_863:
[----:B------:R-:W-:Y:S01]  /*1dfe0*/  IMAD.MOV.U32 R100, RZ, RZ, R12 ;  /* 0x000000ffff647224 */ /* 0x000fe200078e000c */
[----:B------:R-:W-:Y:S01]  /*1dff0*/  MOV R2, RZ ;  /* 0x000000ff00027202 */ /* 0x000fe20000000f00 */
[----:B------:R-:W-:Y:S01]  /*1e000*/  IMAD.MOV.U32 R203, RZ, RZ, 0x1c1f ;  /* 0x00001c1fffcb7424 */ /* 0x000fe200078e00ff */
[----:B------:R-:W-:Y:S02]  /*1e010*/  MOV R3, 0x1e030 ;  /* 0x0001e03000037802 */ /* 0x000fe40000000f00 */
[----:B-12---:R-:W-:Y:S05]  /*1e020*/  CALL.REL.NOINC `($__internal_13_$__cuda_sm70_shflsync_idx_p) ;  /* 0x00008be000007944 */ /* 0x006fea0003c00000 */
[----:B------:R-:W-:Y:S01]  /*1e030*/  MOV R0, R204 ;  /* 0x000000cc00007202 */ /* 0x000fe20000000f00 */
[----:B------:R-:W-:Y:S05]  /*1e040*/  BRA `(.L_x_951) ;  /* 0xffffa9d000007947 */ /* 0x000fea000383ffff */
.L_x_866:
        /* <DEDUP_REMOVED lines=13> */
.L_x_870:
[----:B------:R-:W-:Y:S01]  /*1e120*/  IMAD.MOV.U32 R100, RZ, RZ, R5 ;  /* 0x000000ffff647224 */ /* 0x000fe200078e0005 */
[----:B------:R-:W-:Y:S01]  /*1e130*/  MOV R2, RZ ;  /* 0x000000ff00027202 */ /* 0x000fe20000000f00 */
[----:B------:R-:W-:Y:S01]  /*1e140*/  IMAD.MOV.U32 R203, RZ, RZ, 0x181f ;  /* 0x0000181fffcb7424 */ /* 0x000fe200078e00ff */
[----:B------:R-:W-:Y:S02]  /*1e150*/  MOV R3, 0x1e170 ;  /* 0x0001e17000037802 */ /* 0x000fe40000000f00 */
[----:B--2---:R-:W-:Y:S05]  /*1e160*/  CALL.REL.NOINC `($__internal_13_$__cuda_sm70_shflsync_idx_p) ;  /* 0x00008aa000007944 */ /* 0x004fea0003c00000 */
[----:B------:R-:W-:Y:S01]  /*1e170*/  MOV R4, R204 ;  /* 0x000000cc00047202 */ /* 0x000fe20000000f00 */
[----:B------:R-:W-:Y:S05]  /*1e180*/  BRA `(.L_x_953) ;  /* 0xffffc3d000007947 */ /* 0x000fea000383ffff */
.L_x_871:
[----:B------:R-:W-:Y:S01]  /*1e190*/  IMAD.MOV.U32 R100, RZ, RZ, R12 ;  /* 0x000000ffff647224 */ /* 0x000fe200078e000c */
[----:B------:R-:W-:Y:S01]  /*1e1a0*/  MOV R2, RZ ;  /* 0x000000ff00027202 */ /* 0x000fe20000000f00 */
[----:B------:R-:W-:Y:S01]  /*1e1b0*/  IMAD.MOV.U32 R203, RZ, RZ, 0x181f ;  /* 0x0000181fffcb7424 */ /* 0x000fe200078e00ff */
[----:B------:R-:W-:Y:S02]  /*1e1c0*/  MOV R3, 0x1e1e0 ;  /* 0x0001e1e000037802 */ /* 0x000fe40000000f00 */
[----:B-123--:R-:W-:Y:S05]  /*1e1d0*/  CALL.REL.NOINC `($__internal_13_$__cuda_sm70_shflsync_idx_p) ;  /* 0x00008a3000007944 */ /* 0x00efea0003c00000 */
[----:B------:R-:W-:Y:S01]  /*1e1e0*/  MOV R0, R204 ;  /* 0x000000cc00007202 */ /* 0x000fe20000000f00 */
[----:B------:R-:W-:Y:S05]  /*1e1f0*/  BRA `(.L_x_954) ;  /* 0xffffc38000007947 */ /* 0x000fea000383ffff */
.L_x_874:
        /* <DEDUP_REMOVED lines=13> */
.L_x_877:
[----:B------:R-:W-:Y:S01]  /*1e2d0*/  IMAD.MOV.U32 R100, RZ, RZ, R5 ;  /* 0x000000ffff647224 */ /* 0x000fe200078e0005 */
[----:B-1----:R-:W-:Y:S01]  /*1e2e0*/  MOV R2, 0x2 ;  /* 0x0000000200027802 */ /* 0x002fe20000000f00 */
[----:B------:R-:W-:Y:S01]  /*1e2f0*/  IMAD.MOV.U32 R203, RZ, RZ, 0x181f ;  /* 0x0000181fffcb7424 */ /* 0x000fe200078e00ff */
[----:B------:R-:W-:Y:S02]  /*1e300*/  MOV R3, 0x1e320 ;  /* 0x0001e32000037802 */ /* 0x000fe40000000f00 */
[----:B--234-:R-:W-:Y:S05]  /*1e310*/  CALL.REL.NOINC `($__internal_13_$__cuda_sm70_shflsync_idx_p) ;  /* 0x000088f000007944 */ /* 0x01cfea0003c00000 */
[----:B------:R-:W-:Y:S01]  /*1e320*/  MOV R4, R204 ;  /* 0x000000cc00047202 */ /* 0x000fe20000000f00 */
[----:B------:R-:W-:Y:S05]  /*1e330*/  BRA `(.L_x_956) ;  /* 0xffffc4f000007947 */ /* 0x000fea000383ffff */
.L_x_878:
[----:B------:R-:W-:Y:S01]  /*1e340*/  IMAD.MOV.U32 R100, RZ, RZ, R12 ;  /* 0x000000ffff647224 */ /* 0x000fe200078e000c */
[----:B-1----:R-:W-:Y:S01]  /*1e350*/  MOV R2, 0x2 ;  /* 0x0000000200027802 */ /* 0x002fe20000000f00 */
[----:B------:R-:W-:Y:S01]  /*1e360*/  IMAD.MOV.U32 R203, RZ, RZ, 0x181f ;  /* 0x0000181fffcb7424 */ /* 0x000fe200078e00ff */
[----:B------:R-:W-:Y:S02]  /*1e370*/  MOV R3, 0x1e390 ;  /* 0x0001e39000037802 */ /* 0x000fe40000000f00 */
[----:B--234-:R-:W-:Y:S05]  /*1e380*/  CALL.REL.NOINC `($__internal_13_$__cuda_sm70_shflsync_idx_p) ;  /* 0x0000888000007944 */ /* 0x01cfea0003c00000 */
[----:B------:R-:W-:Y:S01]  /*1e390*/  MOV R0, R204 ;  /* 0x000000cc00007202 */ /* 0x000fe20000000f00 */
[----:B------:R-:W-:Y:S05]  /*1e3a0*/  BRA `(.L_x_957) ;  /* 0xffffc4a000007947 */ /* 0x000fea000383ffff */
.L_x_881:
        /* <DEDUP_REMOVED lines=13> */
.L_x_883:
[----:B------:R-:W-:Y:S01]  /*1e480*/  IMAD.MOV.U32 R100, RZ, RZ, R101 ;  /* 0x000000ffff647224 */ /* 0x000fe200078e0065 */
[----:B------:R-:W-:Y:S01]  /*1e490*/  MOV R2, RZ ;  /* 0x000000ff00027202 */ /* 0x000fe20000000f00 */
[----:B------:R-:W-:Y:S01]  /*1e4a0*/  IMAD.MOV.U32 R203, RZ, RZ, 0x1f ;  /* 0x0000001fffcb7424 */ /* 0x000fe200078e00ff */
[----:B------:R-:W-:Y:S02]  /*1e4b0*/  MOV R3, 0x1e4d0 ;  /* 0x0001e4d000037802 */ /* 0x000fe40000000f00 */
[----:B------:R-:W-:Y:S05]  /*1e4c0*/  CALL.REL.NOINC `($__internal_13_$__cuda_sm70_shflsync_idx_p) ;  /* 0x0000874000007944 */ /* 0x000fea0003c00000 */
[----:B------:R-:W-:Y:S01]  /*1e4d0*/  MOV R9, R204 ;  /* 0x000000cc00097202 */ /* 0x000fe20000000f00 */
[----:B------:R-:W-:Y:S05]  /*1e4e0*/  BRA `(.L_x_959) ;  /* 0xffffc6e000007947 */ /* 0x000fea000383ffff */
.L_x_884:
[----:B------:R-:W-:Y:S01]  /*1e4f0*/  IMAD.MOV.U32 R100, RZ, RZ, R101 ;  /* 0x000000ffff647224 */ /* 0x000fe200078e0065 */
[----:B------:R-:W-:Y:S01]  /*1e500*/  MOV R2, 0x1 ;  /* 0x0000000100027802 */ /* 0x000fe20000000f00 */
[----:B------:R-:W-:Y:S01]  /*1e510*/  IMAD.MOV.U32 R203, RZ, RZ, 0x1f ;  /* 0x0000001fffcb7424 */ /* 0x000fe200078e00ff */
[----:B------:R-:W-:Y:S02]  /*1e520*/  MOV R3, 0x1e540 ;  /* 0x0001e54000037802 */ /* 0x000fe40000000f00 */
[----:B-12---:R-:W-:Y:S05]  /*1e530*/  CALL.REL.NOINC `($__internal_13_$__cuda_sm70_shflsync_idx_p) ;  /* 0x000086d000007944 */ /* 0x006fea0003c00000 */
[----:B------:R-:W-:Y:S01]  /*1e540*/  MOV R6, R204 ;  /* 0x000000cc00067202 */ /* 0x000fe20000000f00 */
[----:B------:R-:W-:Y:S05]  /*1e550*/  BRA `(.L_x_960) ;  /* 0xffffc69000007947 */ /* 0x000fea000383ffff */
.L_x_885:
[----:B------:R-:W-:Y:S02]  /*1e560*/  MOV R3, 0x1 ;  /* 0x0000000100037802 */ /* 0x000fe40000000f00 */
[----:B------:R-:W-:-:S02]  /*1e570*/  MOV R2, 0x1e590 ;  /* 0x0001e59000027802 */ /* 0x000fc40000000f00 */
[----:B-1234-:R-:W-:Y:S05]  /*1e580*/  CALL.REL.NOINC `($__internal_14_$__cuda_sm70_shflsync_up_p) ;  /* 0x000086e000007944 */ /* 0x01efea0003c00000 */
[----:B------:R-:W-:Y:S05]  /*1e590*/  BRA `(.L_x_961) ;  /* 0xffffc77000007947 */ /* 0x000fea000383ffff */
.L_x_886:
[----:B------:R-:W-:Y:S02]  /*1e5a0*/  MOV R3, 0x2 ;  /* 0x0000000200037802 */ /* 0x000fe40000000f00 */
[----:B------:R-:W-:-:S02]  /*1e5b0*/  MOV R2, 0x1e5d0 ;  /* 0x0001e5d000027802 */ /* 0x000fc40000000f00 */
[----:B--2-4-:R-:W-:Y:S05]  /*1e5c0*/  CALL.REL.NOINC `($__internal_14_$__cuda_sm70_shflsync_up_p) ;  /* 0x000086a000007944 */ /* 0x014fea0003c00000 */
        /* <DEDUP_REMOVED lines=24> */
.L_x_890:
[----:B------:R-:W-:Y:S02]  /*1e750*/  MOV R3, 0x1 ;  /* 0x0000000100037802 */ /* 0x000fe40000000f00 */
[----:B------:R-:W-:Y:S02]  /*1e760*/  MOV R2, 0x1e780 ;  /* 0x0001e78000027802 */ /* 0x000fe40000000f00 */
[----:B------:R-:W-:Y:S05]  /*1e770*/  CALL.REL.NOINC `($__internal_14_$__cuda_sm70_shflsync_up_p) ;  /* 0x000084f000007944 */ /* 0x000fea0003c00000 */
[----:B------:R-:W-:Y:S01]  /*1e780*/  MOV R2, R4 ;  /* 0x0000000400027202 */ /* 0x000fe20000000f00 */
[----:B------:R-:W-:Y:S05]  /*1e790*/  BRA `(.L_x_963) ;  /* 0xffffc7d000007947 */ /* 0x000fea000383ffff */
.L_x_891:
        /* <DEDUP_REMOVED lines=27> */
.L_x_893:
[----:B------:R-:W-:Y:S02]  /*1e950*/  SEL R0, RZ, 0x1, P0 ;  /* 0x00000001ff007807 */ /* 0x000fe40000000000 */
[----:B------:R-:W-:Y:S02]  /*1e960*/  MOV R2, 0x1e980 ;  /* 0x0001e98000027802 */ /* 0x000fe40000000f00 */
[----:B-1----:R-:W-:Y:S05]  /*1e970*/  CALL.REL.NOINC `($__internal_15_$__cuda_sm70_votesync_ballot) ;  /* 0x0000835000007944 */ /* 0x002fea0003c00000 */
[----:B------:R-:W-:Y:S01]  /*1e980*/  MOV R5, R0 ;  /* 0x0000000000057202 */ /* 0x000fe20000000f00 */
[----:B------:R-:W-:Y:S05]  /*1e990*/  BRA `(.L_x_965) ;  /* 0xffffc76000007947 */ /* 0x000fea000383ffff */
.L_x_894:
[----:B------:R-:W-:Y:S01]  /*1e9a0*/  IMAD.MOV.U32 R100, RZ, RZ, R7 ;  /* 0x000000ffff647224 */ /* 0x000fe200078e0007 */
[----:B------:R-:W-:Y:S01]  /*1e9b0*/  MOV R2, R0 ;  /* 0x0000000000027202 */ /* 0x000fe20000000f00 */
[----:B------:R-:W-:Y:S01]  /*1e9c0*/  IMAD.MOV.U32 R203, RZ, RZ, 0x1f ;  /* 0x0000001fffcb7424 */ /* 0x000fe200078e00ff */
[----:B------:R-:W-:Y:S02]  /*1e9d0*/  MOV R3, 0x1e9f0 ;  /* 0x0001e9f000037802 */ /* 0x000fe40000000f00 */
[----:B-1----:R-:W-:Y:S05]  /*1e9e0*/  CALL.REL.NOINC `($__internal_13_$__cuda_sm70_shflsync_idx_p) ;  /* 0x0000822000007944 */ /* 0x002fea0003c00000 */
[----:B------:R-:W-:Y:S01]  /*1e9f0*/  IMAD.MOV.U32 R7, RZ, RZ, R204 ;  /* 0x000000ffff077224 */ /* 0x000fe200078e00cc */
[----:B------:R-:W-:Y:S01]  /*1ea00*/  MOV R2, R0 ;  /* 0x0000000000027202 */ /* 0x000fe20000000f00 */
[----:B------:R-:W-:Y:S01]  /*1ea10*/  IMAD.MOV.U32 R100, RZ, RZ, R8 ;  /* 0x000000ffff647224 */ /* 0x000fe200078e0008 */
[----:B------:R-:W-:-:S02]  /*1ea20*/  MOV R203, 0x1f ;  /* 0x0000001f00cb7802 */ /* 0x000fc40000000f00 */
[----:B------:R-:W-:Y:S02]  /*1ea30*/  MOV R3, 0x1ea50 ;  /* 0x0001ea5000037802 */ /* 0x000fe40000000f00 */
[----:B------:R-:W-:Y:S05]  /*1ea40*/  CALL.REL.NOINC `($__internal_13_$__cuda_sm70_shflsync_idx_p) ;  /* 0x000081c000007944 */ /* 0x000fea0003c00000 */
[----:B------:R-:W-:Y:S01]  /*1ea50*/  MOV R8, R204 ;  /* 0x000000cc00087202 */ /* 0x000fe20000000f00 */
[----:B------:R-:W-:Y:S05]  /*1ea60*/  BRA `(.L_x_966) ;  /* 0xffffc6e000007947 */ /* 0x000fea000383ffff */
.L_x_897:
[----:B------:R-:W-:Y:S01]  /*1ea70*/  IMAD.MOV.U32 R100, RZ, RZ, R4 ;  /* 0x000000ffff647224 */ /* 0x000fe200078e0004 */
[----:B------:R-:W-:Y:S01]  /*1ea80*/  MOV R2, R0 ;  /* 0x0000000000027202 */ /* 0x000fe20000000f00 */
[----:B------:R-:W-:Y:S01]  /*1ea90*/  IMAD.MOV.U32 R203, RZ, RZ, 0x1f ;  /* 0x0000001fffcb7424 */ /* 0x000fe200078e00ff */
[----:B------:R-:W-:Y:S02]  /*1eaa0*/  MOV R3, 0x1eac0 ;  /* 0x0001eac000037802 */ /* 0x000fe40000000f00 */
[----:B-1-34-:R-:W-:Y:S05]  /*1eab0*/  CALL.REL.NOINC `($__internal_13_$__cuda_sm70_shflsync_idx_p) ;  /* 0x0000815000007944 */ /* 0x01afea0003c00000 */
[----:B------:R-:W-:Y:S01]  /*1eac0*/  MOV R10, R204 ;  /* 0x000000cc000a7202 */ /* 0x000fe20000000f00 */
[----:B------:R-:W-:Y:S05]  /*1ead0*/  BRA `(.L_x_896) ;  /* 0xffffc6d000007947 */ /* 0x000fea000383ffff */
        .type           $_ZN7cutlass13device_kernelIN5flash19enable_sm80_to_sm89INS1_16FlashAttnFwdSm80INS1_25CollectiveMainloopFwdSm80ILi8ELi1ELb0EN4cute5tupleIJNS5_1CILi128EEENS7_ILi64EEENS7_ILi192EEEEEELi192ENS_10bfloat16_tEfNS_4arch4Sm80ELb0ELb1ELb0ELb1ELb1ELb1ELb1ELb1EEENS1_21CollectiveEpilogueFwdINS6_IJS8_SA_S9_EEENS6_IJNS7_ILi1EEESI_SI_EEESC_SE_Li256ELb1ELb1ELb1ELb0EEENS1_36VarlenDynamicPersistentTileSchedulerILi128ELi64ELi256ELi256ELb1ELb1ELb0ELb1ELb0ELb1EEEEEEEEEvNT_6ParamsE$_ZZN5flash25CollectiveMainloopFwdSm80ILi8ELi1ELb0EN4cute5tupleIJNS1_1CILi128EEENS3_ILi64EEENS3_ILi192EEEEEELi192EN7cutlass10bfloat16_tEfNS8_4arch4Sm80ELb0ELb1ELb0ELb1ELb1ELb1ELb1ELb1EE3mmaINS_16FlashAttnFwdSm80ISC_NS_21CollectiveEpilogueFwdINS2_IJS4_S6_S5_EEENS2_IJNS3_ILi1EEESH_SH_EEES9_SB_Li256ELb1ELb1ELb1ELb0EEENS_36VarlenDynamicPersistentTileSchedulerILi128ELi64ELi256ELi256ELb1ELb1ELb0ELb1ELb0ELb1EEEE13SharedStorageENS1_6TensorINS1_11ArrayEngineIfLm96EEENS1_6LayoutINS2_IJNS2_IJNS3_ILi2EEESS_EEESH_NS3_ILi24EEEEEENS2_IJNS2_IJSH_SS_EEENS3_ILi0EEENS3_ILi4EEEEEEEEEENS_7SoftmaxILi2ELi0EEEEEbRKNSC_6ParamsERT0_RT1_iRKNS_16SeqlenInfoQKNewKILb1ELb1EEENS2_IJiiiiEEERT_ENKUlvE_clEv,@function
        .size           $_ZN7cutlass13device_kernelIN5flash19enable_sm80_to_sm89INS1_16FlashAttnFwdSm80INS1_25CollectiveMainloopFwdSm80ILi8ELi1ELb0EN4cute5tupleIJNS5_1CILi128EEENS7_ILi64EEENS7_ILi192EEEEEELi192ENS_10bfloat16_tEfNS_4arch4Sm80ELb0ELb1ELb0ELb1ELb1ELb1ELb1ELb1EEENS1_21CollectiveEpilogueFwdINS6_IJS8_SA_S9_EEENS6_IJNS7_ILi1EEESI_SI_EEESC_SE_Li256ELb1ELb1ELb1ELb0EEENS1_36VarlenDynamicPersistentTileSchedulerILi128ELi64ELi256ELi256ELb1ELb1ELb0ELb1ELb0ELb1EEEEEEEEEvNT_6ParamsE$_ZZN5flash25CollectiveMainloopFwdSm80ILi8ELi1ELb0EN4cute5tupleIJNS1_1CILi128EEENS3_ILi64EEENS3_ILi192EEEEEELi192EN7cutlass10bfloat16_tEfNS8_4arch4Sm80ELb0ELb1ELb0ELb1ELb1ELb1ELb1ELb1EE3mmaINS_16FlashAttnFwdSm80ISC_NS_21CollectiveEpilogueFwdINS2_IJS4_S6_S5_EEENS2_IJNS3_ILi1EEESH_SH_EEES9_SB_Li256ELb1ELb1ELb1ELb0EEENS_36VarlenDynamicPersistentTileSchedulerILi128ELi64ELi256ELi256ELb1ELb1ELb0ELb1ELb0ELb1EEEE13SharedStorageENS1_6TensorINS1_11ArrayEngineIfLm96EEENS1_6LayoutINS2_IJNS2_IJNS3_ILi2EEESS_EEESH_NS3_ILi24EEEEEENS2_IJNS2_IJSH_SS_EEENS3_ILi0EEENS3_ILi4EEEEEEEEEENS_7SoftmaxILi2ELi0EEEEEbRKNSC_6ParamsERT0_RT1_iRKNS_16SeqlenInfoQKNewKILb1ELb1EEENS2_IJiiiiEEERT_ENKUlvE_clEv,($__internal_12_$__cuda_sm70_shflsync_bfly_p - $_ZN7cutlass13device_kernelIN5flash19enable_sm80_to_sm89INS1_16FlashAttnFwdSm80INS1_25CollectiveMainloopFwdSm80ILi8ELi1ELb0EN4cute5tupleIJNS5_1CILi128EEENS7_ILi64EEENS7_ILi192EEEEEELi192ENS_10bfloat16_tEfNS_4arch4Sm80ELb0ELb1ELb0ELb1ELb1ELb1ELb1ELb1EEENS1_21CollectiveEpilogueFwdINS6_IJS8_SA_S9_EEENS6_IJNS7_ILi1EEESI_SI_EEESC_SE_Li256ELb1ELb1ELb1ELb0EEENS1_36VarlenDynamicPersistentTileSchedulerILi128ELi64ELi256ELi256ELb1ELb1ELb0ELb1ELb0ELb1EEEEEEEEEvNT_6ParamsE$_ZZN5flash25CollectiveMainloopFwdSm80ILi8ELi1ELb0EN4cute5tupleIJNS1_1CILi128EEENS3_ILi64EEENS3_ILi192EEEEEELi192EN7cutlass10bfloat16_tEfNS8_4arch4Sm80ELb0ELb1ELb0ELb1ELb1ELb1ELb1ELb1EE3mmaINS_16FlashAttnFwdSm80ISC_NS_21CollectiveEpilogueFwdINS2_IJS4_S6_S5_EEENS2_IJNS3_ILi1EEESH_SH_EEES9_SB_Li256ELb1ELb1ELb1ELb0EEENS_36VarlenDynamicPersistentTileSchedulerILi128ELi64ELi256ELi256ELb1ELb1ELb0ELb1ELb0ELb1EEEE13SharedStorageENS1_6TensorINS1_11ArrayEngineIfLm96EEENS1_6LayoutINS2_IJNS2_IJNS3_ILi2EEESS_EEESH_NS3_ILi24EEEEEENS2_IJNS2_IJSH_SS_EEENS3_ILi0EEENS3_ILi4EEEEEEEEEENS_7SoftmaxILi2ELi0EEEEEbRKNSC_6ParamsERT0_RT1_iRKNS_16SeqlenInfoQKNewKILb1ELb1EEENS2_IJiiiiEEERT_ENKUlvE_clEv)
$_ZN7cutlass13device_kernelIN5flash19enable_sm80_to_sm89INS1_16FlashAttnFwdSm80INS1_25CollectiveMainloopFwdSm80ILi8ELi1ELb0EN4cute5tupleIJNS5_1CILi128EEENS7_ILi64EEENS7_ILi192EEEEEELi192ENS_10bfloat16_tEfNS_4arch4Sm80ELb0ELb1ELb0ELb1ELb1ELb1ELb1ELb1EEENS1_21CollectiveEpilogueFwdINS6_IJS8_SA_S9_EEENS6_IJNS7_ILi1EEESI_SI_EEESC_SE_Li256ELb1ELb1ELb1ELb0EEENS1_36VarlenDynamicPersistentTileSchedulerILi128ELi64ELi256ELi256ELb1ELb1ELb0ELb1ELb0ELb1EEEEEEEEEvNT_6ParamsE$_ZZN5flash25CollectiveMainloopFwdSm80ILi8ELi1ELb0EN4cute5tupleIJNS1_1CILi128EEENS3_ILi64EEENS3_ILi192EEEEEELi192EN7cutlass10bfloat16_tEfNS8_4arch4Sm80ELb0ELb1ELb0ELb1ELb1ELb1ELb1ELb1EE3mmaINS_16FlashAttnFwdSm80ISC_NS_21CollectiveEpilogueFwdINS2_IJS4_S6_S5_EEENS2_IJNS3_ILi1EEESH_SH_EEES9_SB_Li256ELb1ELb1ELb1ELb0EEENS_36VarlenDynamicPersistentTileSchedulerILi128ELi64ELi256ELi256ELb1ELb1ELb0ELb1ELb0ELb1EEEE13SharedStorageENS1_6TensorINS1_11ArrayEngineIfLm96EEENS1_6LayoutINS2_IJNS2_IJNS3_ILi2EEESS_EEESH_NS3_ILi24EEEEEENS2_IJNS2_IJSH_SS_EEENS3_ILi0EEENS3_ILi4EEEEEEEEEENS_7SoftmaxILi2ELi0EEEEEbRKNSC_6ParamsERT0_RT1_iRKNS_16SeqlenInfoQKNewKILb1ELb1EEENS2_IJiiiiEEERT_ENKUlvE_clEv:
[----:B------:R-:W-:-:S05]  /*1eae0*/  IADD3 R36, R0, -c[0x0][0x20], RZ ;  /* 0x8000080000247a10 */ /* 0x000fca0007ffe0ff */
[----:B------:R-:W2:Y:S01]  /*1eaf0*/  LDL.64 R6, [R36] ;  /* 0x0000000024067983 */ /* 0x000ea20000100a00 */
[----:B------:R-:W-:-:S03]  /*1eb00*/  ULDC.64 UR4, c[0x0][0x118] ;  /* 0x0000460000047ab9 */ /* 0x000fc60000000a00 */
[----:B--2---:R-:W2:Y:S02]  /*1eb10*/  LD.E R0, [R6.64+0x11c] ;  /* 0x00011c0406007980 */ /* 0x004ea4000c101900 */
[----:B--2---:R-:W-:-:S13]  /*1eb20*/  ISETP.GT.AND P0, PT, R0, RZ, PT ;  /* 0x000000ff0000720c */ /* 0x004fda0003f04270 */
[----:B------:R-:W-:Y:S05]  /*1eb30*/  @P0 BRA `(.L_x_967) ;  /* 0x0000004000000947 */ /* 0x000fea0003800000 */
[----:B------:R-:W-:Y:S01]  /*1eb40*/  MOV R2, R115 ;  /* 0x0000007300027202 */ /* 0x000fe20000000f00 */
[----:B------:R-:W-:-:S04]  /*1eb50*/  DEPBAR.LE SB0, 0x1 ;  /* 0x000080400000791a */ /* 0x000fc80000000000 */
[----:B------:R-:W-:-:S04]  /*1eb60*/  MOV R3, 0x0 ;  /* 0x0000000000037802 */ /* 0x000fc80000000f00 */
[----:B------:R-:W-:Y:S05]  /*1eb70*/  RET.REL.NODEC R2 `(_ZN7cutlass13device_kernelIN5flash19enable_sm80_to_sm89INS1_16FlashAttnFwdSm80INS1_25CollectiveMainloopFwdSm80ILi8ELi1ELb0EN4cute5tupleIJNS5_1CILi128EEENS7_ILi64EEENS7_ILi192EEEEEELi192ENS_10bfloat16_tEfNS_4arch4Sm80ELb0ELb1ELb0ELb1ELb1ELb1ELb1ELb1EEENS1_21CollectiveEpilogueFwdINS6_IJS8_SA_S9_EEENS6_IJNS7_ILi1EEESI_SI_EEESC_SE_Li256ELb1ELb1ELb1ELb0EEENS1_36VarlenDynamicPersistentTileSchedulerILi128ELi64ELi256ELi256ELb1ELb1ELb0ELb1ELb0ELb1EEEEEEEEEvNT_6ParamsE) ;  /* 0xfffe148002007950 */ /* 0x000fea0003c3ffff */
.L_x_967:
[----:B------:R-:W2:Y:S04]  /*1eb80*/  LDL.64 R4, [R36+0x8] ;  /* 0x0000080024047983 */ /* 0x000ea80000100a00 */
[----:B------:R-:W3:Y:S04]  /*1eb90*/  LDL.64 R2, [R36+0x18] ;  /* 0x0000180024027983 */ /* 0x000ee80000100a00 */
[----:B------:R-:W4:Y:S04]  /*1eba0*/  LDL.64 R12, [R36+0x20] ;  /* 0x00002000240c7983 */ /* 0x000f280000100a00 */
[----:B------:R-:W4:Y:S04]  /*1ebb0*/  LDL.64 R14, [R36+0x10] ;  /* 0x00001000240e7983 */ /* 0x000f280000100a00 */
[----:B------:R-:W4:Y:S04]  /*1ebc0*/  LD.E.64 R10, [R6.64+0x120] ;  /* 0x00012004060a7980 */ /* 0x000f28000c101b00 */
[----:B------:R-:W4:Y:S04]  /*1ebd0*/  LD.E.64 R8, [R6.64+0x130] ;  /* 0x0001300406087980 */ /* 0x000f28000c101b00 */
[----:B------:R1:W5:Y:S04]  /*1ebe0*/  LD.E R24, [R6.64+0x164] ;  /* 0x0001640406187980 */ /* 0x000368000c101900 */
[----:B------:R1:W5:Y:S04]  /*1ebf0*/  LD.E.64 R18, [R6.64+0x110] ;  /* 0x0001100406127980 */ /* 0x000368000c101b00 */
[----:B------:R1:W5:Y:S04]  /*1ec00*/  LD.E.64 R16, [R6.64+0x128] ;  /* 0x0001280406107980 */ /* 0x000368000c101b00 */
[----:B--2---:R4:W2:Y:S04]  /*1ec10*/  LD.E R56, [R4.64] ;  /* 0x0000000404387980 */ /* 0x0048a8000c101900 */
[----:B---3--:R-:W3:Y:S04]  /*1ec20*/  LD.E R2, [R2.64+0x20] ;  /* 0x0000200402027980 */ /* 0x008ee8000c101900 */
[----:B----4-:R3:W4:Y:S04]  /*1ec30*/  LD.E R13, [R12.64] ;  /* 0x000000040c0d7980 */ /* 0x010728000c101900 */
[----:B------:R1:W5:Y:S04]  /*1ec40*/  LD.E R25, [R14.64] ;  /* 0x000000040e197980 */ /* 0x000368000c101900 */
[----:B------:R-:W4:Y:S01]  /*1ec50*/  LD.E.U8 R5, [R6.64+0x138] ;  /* 0x0001380406057980 */ /* 0x000f22000c101100 */
[----:B--2---:R-:W-:-:S02]  /*1ec60*/  SHF.R.S32.HI R98, RZ, 0x1f, R56 ;  /* 0x0000001fff627819 */ /* 0x004fc40000011438 */
[----:B---3--:R-:W-:Y:S01]  /*1ec70*/  SHF.R.S32.HI R12, RZ, 0x1f, R2 ;  /* 0x0000001fff0c7819 */ /* 0x008fe20000011402 */
[----:B-1----:R-:W-:Y:S01]  /*1ec80*/  IMAD R14, R11, R2, RZ ;  /* 0x000000020b0e7224 */ /* 0x002fe200078e02ff */
[----:B------:R-:W-:Y:S01]  /*1ec90*/  LEA.HI R3, R98, R56, RZ, 0x2 ;  /* 0x0000003862037211 */ /* 0x000fe200078f10ff */
[----:B------:R-:W-:Y:S02]  /*1eca0*/  IMAD R4, R9, R2, RZ ;  /* 0x0000000209047224 */ /* 0x000fe400078e02ff */
[-C--:B------:R-:W-:Y:S01]  /*1ecb0*/  IMAD R14, R10, R12.reuse, R14 ;  /* 0x0000000c0a0e7224 */ /* 0x080fe200078e020e */
[----:B------:R-:W-:Y:S01]  /*1ecc0*/  SHF.R.S32.HI R68, RZ, 0x2, R3 ;  /* 0x00000002ff447819 */ /* 0x000fe20000011403 */
[----:B------:R-:W-:Y:S01]  /*1ecd0*/  IMAD R12, R8, R12, R4 ;  /* 0x0000000c080c7224 */ /* 0x000fe200078e0204 */
[----:B------:R-:W-:Y:S01]  /*1ece0*/  LOP3.LUT R4, R3, 0xfffffffc, RZ, 0xc0, !PT ;  /* 0xfffffffc03047812 */ /* 0x000fe200078ec0ff */
[----:B------:R-:W-:Y:S01]  /*1ecf0*/  IMAD.WIDE.U32 R22, R10, R2, RZ ;  /* 0x000000020a167225 */ /* 0x000fe200078e00ff */
[----:B----4-:R-:W-:-:S03]  /*1ed00*/  ISETP.NE.AND P0, PT, R5, RZ, PT ;  /* 0x000000ff0500720c */ /* 0x010fc60003f05270 */
[----:B------:R-:W-:Y:S02]  /*1ed10*/  IMAD.IADD R32, R56, 0x1, -R4 ;  /* 0x0000000138207824 */ /* 0x000fe400078e0a04 */
[----:B------:R-:W-:Y:S02]  /*1ed20*/  IMAD R37, R13, 0x80, R68 ;  /* 0x000000800d257824 */ /* 0x000fe400078e0244 */
[----:B------:R-:W-:Y:S01]  /*1ed30*/  IMAD.WIDE.U32 R20, R8, R2, RZ ;  /* 0x0000000208147225 */ /* 0x000fe200078e00ff */
[----:B------:R-:W-:Y:S02]  /*1ed40*/  IADD3 R15, R23, R14, RZ ;  /* 0x0000000e170f7210 */ /* 0x000fe40007ffe0ff */
[C---:B------:R-:W-:Y:S01]  /*1ed50*/  SHF.L.U32 R57, R32.reuse, 0x3, RZ ;  /* 0x0000000320397819 */ /* 0x040fe200000006ff */
[----:B------:R-:W-:Y:S01]  /*1ed60*/  IMAD.IADD R13, R21, 0x1, R12 ;  /* 0x00000001150d7824 */ /* 0x000fe200078e020c */
[----:B------:R-:W-:Y:S01]  /*1ed70*/  LEA R2, R32, R37, 0x6 ;  /* 0x0000002520027211 */ /* 0x000fe200078e30ff */
[----:B------:R-:W-:Y:S05]  /*1ed80*/  @!P0 BRA `(.L_x_968) ;  /* 0x00003b7000008947 */ /* 0x000fea0003800000 */
[----:B-----5:R-:W-:Y:S01]  /*1ed90*/  ISETP.NE.AND P0, PT, R24, 0x1, PT ;  /* 0x000000011800780c */ /* 0x020fe20003f05270 */
[----:B------:R-:W-:Y:S01]  /*1eda0*/  BSSY B0, `(.L_x_969) ;  /* 0x0000007000007945 */ /* 0x000fe20003800000 */
[----:B------:R-:W-:-:S11]  /*1edb0*/  SHF.L.U32 R4, R32, 0x2, RZ ;  /* 0x0000000220047819 */ /* 0x000fd600000006ff */
[----:B------:R-:W-:Y:S05]  /*1edc0*/  @!P0 BRA `(.L_x_970) ;  /* 0x0000004000008947 */ /* 0x000fea0003800000 */
[----:B------:R1:W2:Y:S04]  /*1edd0*/  LD.E R3, [R6.64+0x168] ;  /* 0x0001680406037980 */ /* 0x0002a8000c101900 */
[----:B-1----:R-:W3:Y:S01]  /*1ede0*/  LD.E R6, [R6.64+0x16c] ;  /* 0x00016c0406067980 */ /* 0x002ee2000c101900 */
[----:B--2---:R-:W-:-:S05]  /*1edf0*/  IMAD.HI.U32 R2, R2, R3, RZ ;  /* 0x0000000302027227 */ /* 0x004fca00078e00ff */
[----:B---3--:R-:W-:Y:S02]  /*1ee00*/  SHF.R.U32.HI R2, RZ, R6, R2 ;  /* 0x00000006ff027219 */ /* 0x008fe40000011602 */
.L_x_970:
[----:B------:R-:W-:Y:S05]  /*1ee10*/  BSYNC B0 ;  /* 0x0000000000007941 */ /* 0x000fea0003800000 */
.L_x_969:
[----:B------:R-:W-:Y:S01]  /*1ee20*/  MOV R14, R22 ;  /* 0x00000016000e7202 */ /* 0x000fe20000000f00 */
[-C--:B------:R-:W-:Y:S01]  /*1ee30*/  IMAD R6, R11, R2.reuse, RZ ;  /* 0x000000020b067224 */ /* 0x080fe200078e02ff */
[----:B------:R-:W-:Y:S01]  /*1ee40*/  SHF.R.S32.HI R5, RZ, 0x1f, R2 ;  /* 0x0000001fff057819 */ /* 0x000fe20000011402 */
[----:B------:R-:W-:Y:S01]  /*1ee50*/  IMAD R7, R9, R2, RZ ;  /* 0x0000000209077224 */ /* 0x000fe200078e02ff */
[----:B------:R-:W-:Y:S01]  /*1ee60*/  MOV R12, R20 ;  /* 0x00000014000c7202 */ /* 0x000fe20000000f00 */
[----:B------:R-:W-:-:S04]  /*1ee70*/  IMAD.WIDE.U32 R14, R10, R2, R14 ;  /* 0x000000020a0e7225 */ /* 0x000fc800078e000e */
[----:B------:R-:W-:Y:S01]  /*1ee80*/  IMAD R6, R10, R5, R6 ;  /* 0x000000050a067224 */ /* 0x000fe200078e0206 */
[----:B------:R-:W-:Y:S01]  /*1ee90*/  LEA R40, P1, R14, R18, 0x1 ;  /* 0x000000120e287211 */ /* 0x000fe200078208ff */
[----:B------:R-:W-:-:S03]  /*1eea0*/  IMAD.WIDE.U32 R2, R8, R2, R12 ;  /* 0x0000000208027225 */ /* 0x000fc600078e000c */
[----:B------:R-:W-:Y:S01]  /*1eeb0*/  IADD3 R6, R15, R6, RZ ;  /* 0x000000060f067210 */ /* 0x000fe20007ffe0ff */
[----:B------:R-:W-:Y:S01]  /*1eec0*/  IMAD R5, R8, R5, R7 ;  /* 0x0000000508057224 */ /* 0x000fe200078e0207 */
[----:B------:R-:W-:Y:S02]  /*1eed0*/  LEA R41, P0, R2, R16, 0x1 ;  /* 0x0000001002297211 */ /* 0x000fe400078008ff */
[----:B------:R-:W-:Y:S02]  /*1eee0*/  LEA.HI.X R39, R14, R19, R6, 0x1, P1 ;  /* 0x000000130e277211 */ /* 0x000fe400008f0c06 */
[----:B------:R-:W-:-:S04]  /*1eef0*/  IADD3 R5, R3, R5, RZ ;  /* 0x0000000503057210 */ /* 0x000fc80007ffe0ff */
[----:B------:R-:W-:Y:S01]  /*1ef00*/  LEA.HI.X R38, R2, R17, R5, 0x1, P0 ;  /* 0x0000001102267211 */ /* 0x000fe200000f0c05 */
[----:B------:R-:W-:Y:S05]  /*1ef10*/  BRA.DIV ~URZ, `(.L_x_971) ;  /* 0x000076027f007947 */ /* 0x000fea000b800000 */
[----:B------:R1:W2:Y:S02]  /*1ef20*/  SHFL.IDX PT, R5, R39, RZ, 0x1c1f ;  /* 0x001c1fff27057589 */ /* 0x0002a400000e0000 */
.L_x_1019:
[----:B------:R-:W-:Y:S05]  /*1ef30*/  BRA.DIV ~URZ, `(.L_x_972) ;  /* 0x000076527f007947 */ /* 0x000fea000b800000 */
[----:B------:R3:W4:Y:S01]  /*1ef40*/  SHFL.IDX PT, R6, R40, RZ, 0x1c1f ;  /* 0x001c1fff28067589 */ /* 0x00072200000e0000 */
[----:B--2---:R-:W-:-:S03]  /*1ef50*/  MOV R7, R5 ;  /* 0x0000000500077202 */ /* 0x004fc60000000f00 */
[----:B------:R3:W2:Y:S04]  /*1ef60*/  SHFL.IDX PT, R20, R38, RZ, 0x1c1f ;  /* 0x001c1fff26147589 */ /* 0x0006a800000e0000 */
[----:B------:R3:W1:Y:S02]  /*1ef70*/  SHFL.IDX PT, R2, R41, RZ, 0x1c1f ;  /* 0x001c1fff29027589 */ /* 0x00066400000e0000 */
.L_x_1020:
[----:B------:R-:W-:Y:S01]  /*1ef80*/  IMAD R64, R25, R24, RZ ;  /* 0x0000001819407224 */ /* 0x000fe200078e02ff */
[----:B------:R-:W-:Y:S01]  /*1ef90*/  BSSY B0, `(.L_x_973) ;  /* 0x000004f000007945 */ /* 0x000fe20003800000 */
[----:B------:R-:W-:Y:S01]  /*1efa0*/  CS2R R70, SRZ ;  /* 0x0000000000467805 */ /* 0x000fe2000001ff00 */
[----:B------:R-:W-:Y:S01]  /*1efb0*/  CS2R R42, SRZ ;  /* 0x00000000002a7805 */ /* 0x000fe2000001ff00 */
[----:B------:R-:W-:Y:S01]  /*1efc0*/  CS2R R32, SRZ ;  /* 0x0000000000207805 */ /* 0x000fe2000001ff00 */
[----:B------:R-:W-:Y:S01]  /*1efd0*/  ISETP.GE.AND P0, PT, R37, R64, PT ;  /* 0x000000402500720c */ /* 0x000fe20003f06270 */
        /* <DEDUP_REMOVED lines=10> */
[----:B--2---:R-:W-:-:S02]  /*1f080*/  MOV R3, R20 ;  /* 0x0000001400037202 */ /* 0x004fc40000000f00 */
[----:B------:R-:W-:Y:S05]  /*1f090*/  @P0 BRA `(.L_x_974) ;  /* 0x000003e000000947 */ /* 0x000fea0003800000 */
[C---:B------:R-:W-:Y:S01]  /*1f0a0*/  IADD3 R11, R4.reuse, 0x10, RZ ;  /* 0x00000010040b7810 */ /* 0x040fe20007ffe0ff */
[----:B------:R-:W-:Y:S01]  /*1f0b0*/  CS2R R12, SRZ ;  /* 0x00000000000c7805 */ /* 0x000fe2000001ff00 */
[C---:B------:R-:W-:Y:S02]  /*1f0c0*/  IADD3 R20, R4.reuse, 0x20, RZ ;  /* 0x0000002004147810 */ /* 0x040fe40007ffe0ff */
[-C--:B------:R-:W-:Y:S02]  /*1f0d0*/  ISETP.GE.AND P1, PT, R11, R0.reuse, PT ;  /* 0x000000000b00720c */ /* 0x080fe40003f26270 */
[-C--:B------:R-:W-:Y:S02]  /*1f0e0*/  ISETP.GE.AND P2, PT, R4, R0.reuse, PT ;  /* 0x000000000400720c */ /* 0x080fe40003f46270 */
[----:B------:R-:W-:-:S09]  /*1f0f0*/  ISETP.GE.AND P0, PT, R20, R0, PT ;  /* 0x000000001400720c */ /* 0x000fd20003f06270 */
[----:B------:R-:W-:Y:S02]  /*1f100*/  @!P1 SHF.R.S32.HI R10, RZ, 0x1f, R11 ;  /* 0x0000001fff0a9819 */ /* 0x000fe4000001140b */
[----:B----4-:R-:W-:Y:S02]  /*1f110*/  @!P2 IMAD.WIDE R8, R4, 0x2, R6 ;  /* 0x000000020408a825 */ /* 0x010fe400078e0206 */
[----:B------:R-:W-:Y:S02]  /*1f120*/  @!P0 SHF.R.S32.HI R5, RZ, 0x1f, R20 ;  /* 0x0000001fff058819 */ /* 0x000fe40000011414 */
[----:B------:R-:W-:Y:S01]  /*1f130*/  @!P1 LEA.HI R10, R10, R11, RZ, 0x2 ;  /* 0x0000000b0a0a9211 */ /* 0x000fe200078f10ff */
[----:B------:R2:W5:Y:S01]  /*1f140*/  @!P2 LD.E.64 R12, [R8.64] ;  /* 0x00000004080ca980 */ /* 0x000562000c101b00 */
[----:B------:R-:W-:Y:S01]  /*1f150*/  @!P0 LEA.HI R20, R5, R20, RZ, 0x2 ;  /* 0x0000001405148211 */ /* 0x000fe200078f10ff */
[----:B-1----:R-:W-:Y:S01]  /*1f160*/  @!P2 IMAD.WIDE R18, R4, 0x2, R2 ;  /* 0x000000020412a825 */ /* 0x002fe200078e0202 */
[----:B------:R-:W-:Y:S01]  /*1f170*/  @!P1 LOP3.LUT R5, R10, 0xfffffffc, RZ, 0xc0, !PT ;  /* 0xfffffffc0a059812 */ /* 0x000fe200078ec0ff */
[----:B------:R-:W-:Y:S01]  /*1f180*/  CS2R R14, SRZ ;  /* 0x00000000000e7805 */ /* 0x000fe2000001ff00 */
[----:B------:R-:W-:Y:S01]  /*1f190*/  @!P0 LOP3.LUT R20, R20, 0xfffffffc, RZ, 0xc0, !PT ;  /* 0xfffffffc14148812 */ /* 0x000fe200078ec0ff */
[----:B------:R-:W-:-:S02]  /*1f1a0*/  CS2R R10, SRZ ;  /* 0x00000000000a7805 */ /* 0x000fc4000001ff00 */
[----:B------:R-:W-:-:S04]  /*1f1b0*/  @!P1 IMAD.WIDE R16, R5, 0x2, R2 ;  /* 0x0000000205109825 */ /* 0x000fc800078e0202 */
[--C-:B------:R-:W-:Y:S01]  /*1f1c0*/  @!P1 IMAD.WIDE R24, R5, 0x2, R6.reuse ;  /* 0x0000000205189825 */ /* 0x100fe200078e0206 */
[----:B------:R1:W5:Y:S03]  /*1f1d0*/  @!P1 LD.E.64 R10, [R16.64] ;  /* 0x00000004100a9980 */ /* 0x000366000c101b00 */
[----:B------:R-:W-:Y:S01]  /*1f1e0*/  @!P0 IMAD.WIDE R22, R20, 0x2, R6 ;  /* 0x0000000214168825 */ /* 0x000fe200078e0206 */
[----:B------:R4:W5:Y:S01]  /*1f1f0*/  @!P1 LD.E.64 R14, [R24.64] ;  /* 0x00000004180e9980 */ /* 0x000962000c101b00 */
[----:B--2---:R-:W-:-:S06]  /*1f200*/  CS2R R8, SRZ ;  /* 0x0000000000087805 */ /* 0x004fcc000001ff00 */
[----:B------:R2:W5:Y:S01]  /*1f210*/  @!P2 LD.E.64 R8, [R18.64] ;  /* 0x000000041208a980 */ /* 0x000562000c101b00 */
[----:B------:R-:W-:Y:S01]  /*1f220*/  @!P0 IMAD.WIDE R20, R20, 0x2, R2 ;  /* 0x0000000214148825 */ /* 0x000fe200078e0202 */
[----:B-1----:R-:W-:Y:S01]  /*1f230*/  CS2R R16, SRZ ;  /* 0x0000000000107805 */ /* 0x002fe2000001ff00 */
[----:B----4-:R-:W-:-:S05]  /*1f240*/  IADD3 R24, R4, 0x50, RZ ;  /* 0x0000005004187810 */ /* 0x010fca0007ffe0ff */
[----:B------:R1:W5:Y:S01]  /*1f250*/  @!P0 LD.E.64 R16, [R20.64] ;  /* 0x0000000414108980 */ /* 0x000362000c101b00 */
[----:B--2---:R-:W-:-:S06]  /*1f260*/  CS2R R18, SRZ ;  /* 0x0000000000127805 */ /* 0x004fcc000001ff00 */
[----:B------:R2:W5:Y:S01]  /*1f270*/  @!P0 LD.E.64 R18, [R22.64] ;  /* 0x0000000416128980 */ /* 0x000562000c101b00 */
[-C--:B------:R-:W-:Y:S02]  /*1f280*/  ISETP.GE.AND P0, PT, R24, R0.reuse, PT ;  /* 0x000000001800720c */ /* 0x080fe40003f06270 */
[C---:B--2---:R-:W-:Y:S02]  /*1f290*/  IADD3 R22, R4.reuse, 0x30, RZ ;  /* 0x0000003004167810 */ /* 0x044fe40007ffe0ff */
[----:B------:R-:W-:Y:S02]  /*1f2a0*/  IADD3 R23, R4, 0x40, RZ ;  /* 0x0000004004177810 */ /* 0x000fe40007ffe0ff */
[-C--:B------:R-:W-:Y:S02]  /*1f2b0*/  ISETP.GE.AND P2, PT, R22, R0.reuse, PT ;  /* 0x000000001600720c */ /* 0x080fe40003f46270 */
[----:B------:R-:W-:-:S05]  /*1f2c0*/  ISETP.GE.AND P1, PT, R23, R0, PT ;  /* 0x000000001700720c */ /* 0x000fca0003f26270 */
[----:B------:R-:W-:-:S04]  /*1f2d0*/  @!P0 SHF.R.S32.HI R5, RZ, 0x1f, R24 ;  /* 0x0000001fff058819 */ /* 0x000fc80000011418 */
[----:B------:R-:W-:Y:S02]  /*1f2e0*/  @!P0 LEA.HI R5, R5, R24, RZ, 0x2 ;  /* 0x0000001805058211 */ /* 0x000fe400078f10ff */
[----:B-1----:R-:W-:Y:S02]  /*1f2f0*/  @!P2 SHF.R.S32.HI R21, RZ, 0x1f, R22 ;  /* 0x0000001fff15a819 */ /* 0x002fe40000011416 */
[----:B------:R-:W-:Y:S02]  /*1f300*/  @!P1 SHF.R.S32.HI R20, RZ, 0x1f, R23 ;  /* 0x0000001fff149819 */ /* 0x000fe40000011417 */
[----:B------:R-:W-:Y:S02]  /*1f310*/  @!P2 LEA.HI R21, R21, R22, RZ, 0x2 ;  /* 0x000000161515a211 */ /* 0x000fe400078f10ff */
[----:B------:R-:W-:Y:S02]  /*1f320*/  @!P1 LEA.HI R20, R20, R23, RZ, 0x2 ;  /* 0x0000001714149211 */ /* 0x000fe400078f10ff */
[----:B------:R-:W-:-:S02]  /*1f330*/  @!P2 LOP3.LUT R21, R21, 0xfffffffc, RZ, 0xc0, !PT ;  /* 0xfffffffc1515a812 */ /* 0x000fc400078ec0ff */
[----:B------:R-:W-:Y:S02]  /*1f340*/  @!P1 LOP3.LUT R20, R20, 0xfffffffc, RZ, 0xc0, !PT ;  /* 0xfffffffc14149812 */ /* 0x000fe400078ec0ff */
[----:B------:R-:W-:Y:S01]  /*1f350*/  @!P0 LOP3.LUT R5, R5, 0xfffffffc, RZ, 0xc0, !PT ;  /* 0xfffffffc05058812 */ /* 0x000fe200078ec0ff */
[--C-:B------:R-:W-:Y:S01]  /*1f360*/  @!P2 IMAD.WIDE R26, R21, 0x2, R6.reuse ;  /* 0x00000002151aa825 */ /* 0x100fe200078e0206 */
[----:B------:R-:W-:Y:S01]  /*1f370*/  CS2R R30, SRZ ;  /* 0x00000000001e7805 */ /* 0x000fe2000001ff00 */
[----:B------:R-:W-:Y:S02]  /*1f380*/  CS2R R28, SRZ ;  /* 0x00000000001c7805 */ /* 0x000fe4000001ff00 */
[--C-:B------:R-:W-:Y:S01]  /*1f390*/  @!P1 IMAD.WIDE R24, R20, 0x2, R6.reuse ;  /* 0x0000000214189825 */ /* 0x100fe200078e0206 */
[----:B------:R-:W-:Y:S01]  /*1f3a0*/  CS2R R32, SRZ ;  /* 0x0000000000207805 */ /* 0x000fe2000001ff00 */
[----:B------:R-:W-:Y:S01]  /*1f3b0*/  CS2R R42, SRZ ;  /* 0x00000000002a7805 */ /* 0x000fe2000001ff00 */
[----:B------:R-:W-:Y:S01]  /*1f3c0*/  CS2R R34, SRZ ;  /* 0x0000000000227805 */ /* 0x000fe2000001ff00 */
[----:B------:R-:W-:Y:S01]  /*1f3d0*/  @!P0 IMAD.WIDE R22, R5, 0x2, R6 ;  /* 0x0000000205168825 */ /* 0x000fe200078e0206 */
[----:B------:R-:W-:Y:S01]  /*1f3e0*/  CS2R R44, SRZ ;  /* 0x00000000002c7805 */ /* 0x000fe2000001ff00 */
[----:B------:R1:W5:Y:S02]  /*1f3f0*/  @!P2 LD.E.64 R30, [R26.64] ;  /* 0x000000041a1ea980 */ /* 0x000364000c101b00 */
[----:B------:R-:W-:-:S02]  /*1f400*/  @!P2 IMAD.WIDE R6, R21, 0x2, R2 ;  /* 0x000000021506a825 */ /* 0x000fc400078e0202 */
[----:B------:R1:W5:Y:S02]  /*1f410*/  @!P1 LD.E.64 R32, [R24.64] ;  /* 0x0000000418209980 */ /* 0x000364000c101b00 */
[--C-:B------:R-:W-:Y:S02]  /*1f420*/  @!P1 IMAD.WIDE R20, R20, 0x2, R2.reuse ;  /* 0x0000000214149825 */ /* 0x100fe400078e0202 */
[----:B------:R1:W5:Y:S02]  /*1f430*/  @!P2 LD.E.64 R28, [R6.64] ;  /* 0x00000004061ca980 */ /* 0x000364000c101b00 */
[----:B------:R-:W-:Y:S02]  /*1f440*/  @!P0 IMAD.WIDE R2, R5, 0x2, R2 ;  /* 0x0000000205028825 */ /* 0x000fe400078e0202 */
[----:B------:R1:W5:Y:S04]  /*1f450*/  @!P0 LD.E.64 R42, [R22.64] ;  /* 0x00000004162a8980 */ /* 0x000368000c101b00 */
[----:B------:R1:W5:Y:S04]  /*1f460*/  @!P1 LD.E.64 R34, [R20.64] ;  /* 0x0000000414229980 */ /* 0x000368000c101b00 */
[----:B------:R1:W5:Y:S02]  /*1f470*/  @!P0 LD.E.64 R44, [R2.64] ;  /* 0x00000004022c8980 */ /* 0x000364000c101b00 */
.L_x_974:
[----:B------:R-:W-:Y:S05]  /*1f480*/  BSYNC B0 ;  /* 0x0000000000007941 */ /* 0x000fea0003800000 */
.L_x_973:
[----:B-1--45:R-:W-:Y:S02]  /*1f490*/  IMAD.MOV.U32 R6, RZ, RZ, R42 ;  /* 0x000000ffff067224 */ /* 0x032fe400078e002a */
[----:B------:R-:W-:-:S02]  /*1f4a0*/  IMAD.MOV.U32 R5, RZ, RZ, R43 ;  /* 0x000000ffff057224 */ /* 0x000fc400078e002b */
        /* <DEDUP_REMOVED lines=10> */
[----:B------:R-:W-:-:S03]  /*1f550*/  IMAD.MOV.U32 R6, RZ, RZ, R14 ;  /* 0x000000ffff067224 */ /* 0x000fc600078e000e */
[----:B------:R-:W-:Y:S01]  /*1f560*/  PRMT R75, R2, 0x5410, R3 ;  /* 0x00005410024b7816 */ /* 0x000fe20000000003 */
[----:B------:R-:W-:Y:S01]  /*1f570*/  IMAD.MOV.U32 R3, RZ, RZ, R12 ;  /* 0x000000ffff037224 */ /* 0x000fe200078e000c */
        /* <DEDUP_REMOVED lines=8> */
[----:B------:R-:W-:-:S04]  /*1f600*/  MOV R5, R45 ;  /* 0x0000002d00057202 */ /* 0x000fc80000000f00 */
        /* <DEDUP_REMOVED lines=10> */
[----:B------:R-:W-:Y:S01]  /*1f6b0*/  MOV R5, R11 ;  /* 0x0000000b00057202 */ /* 0x000fe20000000f00 */
[----:B------:R-:W-:Y:S01]  /*1f6c0*/  IMAD.MOV.U32 R2, RZ, RZ, R9 ;  /* 0x000000ffff027224 */ /* 0x000fe200078e0009 */
[----:B------:R-:W-:Y:S02]  /*1f6d0*/  PRMT R73, R6, 0x7610, R73 ;  /* 0x0000761006497816 */ /* 0x000fe40000000049 */
[----:B------:R-:W-:Y:S02]  /*1f6e0*/  PRMT R72, R5, 0x7610, R72 ;  /* 0x0000761005487816 */ /* 0x000fe40000000048 */
[----:B------:R-:W-:-:S02]  /*1f6f0*/  PRMT R69, R3, 0x7610, R69 ;  /* 0x0000761003457816 */ /* 0x000fc40000000045 */
[----:B------:R-:W-:Y:S01]  /*1f700*/  PRMT R65, R2, 0x7610, R65 ;  /* 0x0000761002417816 */ /* 0x000fe20000000041 */
[----:B------:R-:W-:Y:S05]  /*1f710*/  BRA.DIV ~URZ, `(.L_x_975) ;  /* 0x00006fb27f007947 */ /* 0x000fea000b800000 */
[----:B------:R1:W2:Y:S04]  /*1f720*/  SHFL.IDX PT, R7, R39, 0x1, 0x1c1f ;  /* 0x003c1f0027077f89 */ /* 0x0002a800000e0000 */
[----:B------:R1:W4:Y:S04]  /*1f730*/  SHFL.IDX PT, R6, R40, 0x1, 0x1c1f ;  /* 0x003c1f0028067f89 */ /* 0x00032800000e0000 */
[----:B------:R1:W3:Y:S04]  /*1f740*/  SHFL.IDX PT, R5, R38, 0x1, 0x1c1f ;  /* 0x003c1f0026057f89 */ /* 0x0002e800000e0000 */
[----:B------:R1:W1:Y:S02]  /*1f750*/  SHFL.IDX PT, R2, R41, 0x1, 0x1c1f ;  /* 0x003c1f0029027f89 */ /* 0x00026400000e0000 */
.L_x_1021:
[----:B------:R-:W-:Y:S01]  /*1f760*/  IADD3 R37, R37, 0x40, RZ ;  /* 0x0000004025257810 */ /* 0x000fe20007ffe0ff */
[----:B------:R-:W-:Y:S01]  /*1f770*/  BSSY B0, `(.L_x_976) ;  /* 0x000004d000007945 */ /* 0x000fe20003800000 */
[----:B------:R-:W-:Y:S01]  /*1f780*/  CS2R R60, SRZ ;  /* 0x00000000003c7805 */ /* 0x000fe2000001ff00 */
[----:B------:R-:W-:Y:S01]  /*1f790*/  CS2R R58, SRZ ;  /* 0x00000000003a7805 */ /* 0x000fe2000001ff00 */
[----:B------:R-:W-:Y:S01]  /*1f7a0*/  ISETP.GE.AND P0, PT, R37, R64, PT ;  /* 0x000000402500720c */ /* 0x000fe20003f06270 */
[----:B------:R-:W-:Y:S01]  /*1f7b0*/  CS2R R52, SRZ ;  /* 0x0000000000347805 */ /* 0x000fe2000001ff00 */
[----:B------:R-:W-:Y:S01]  /*1f7c0*/  CS2R R46, SRZ ;  /* 0x00000000002e7805 */ /* 0x000fe2000001ff00 */
[----:B-1-3--:R-:W-:Y:S01]  /*1f7d0*/  CS2R R40, SRZ ;  /* 0x0000000000287805 */ /* 0x00afe2000001ff00 */
[----:B------:R-:W-:Y:S01]  /*1f7e0*/  CS2R R66, SRZ ;  /* 0x0000000000427805 */ /* 0x000fe2000001ff00 */
[----:B------:R-:W-:Y:S01]  /*1f7f0*/  CS2R R62, SRZ ;  /* 0x00000000003e7805 */ /* 0x000fe2000001ff00 */
[----:B------:R-:W-:Y:S01]  /*1f800*/  CS2R R54, SRZ ;  /* 0x0000000000367805 */ /* 0x000fe2000001ff00 */
[----:B------:R-:W-:Y:S01]  /*1f810*/  CS2R R50, SRZ ;  /* 0x0000000000327805 */ /* 0x000fe2000001ff00 */
[----:B------:R-:W-:Y:S01]  /*1f820*/  CS2R R48, SRZ ;  /* 0x0000000000307805 */ /* 0x000fe2000001ff00 */
[----:B------:R-:W-:Y:S01]  /*1f830*/  CS2R R38, SRZ ;  /* 0x0000000000267805 */ /* 0x000fe2000001ff00 */
[----:B------:R-:W-:-:S03]  /*1f840*/  IMAD.MOV.U32 R3, RZ, RZ, R5 ;  /* 0x000000ffff037224 */ /* 0x000fc600078e0005 */
        /* <DEDUP_REMOVED lines=8> */
[----:B--2-4-:R-:W-:Y:S02]  /*1f8d0*/  @!P2 IMAD.WIDE R20, R4, 0x2, R6 ;  /* 0x000000020414a825 */ /* 0x014fe400078e0206 */
[----:B------:R-:W-:Y:S02]  /*1f8e0*/  @!P0 SHF.R.S32.HI R5, RZ, 0x1f, R24 ;  /* 0x0000001fff058819 */ /* 0x000fe40000011418 */
[----:B------:R-:W-:Y:S01]  /*1f8f0*/  @!P1 LEA.HI R22, R22, R23, RZ, 0x2 ;  /* 0x0000001716169211 */ /* 0x000fe200078f10ff */
[----:B------:R1:W5:Y:S01]  /*1f900*/  @!P2 LD.E.64 R40, [R20.64] ;  /* 0x000000041428a980 */ /* 0x000362000c101b00 */
[----:B------:R-:W-:Y:S01]  /*1f910*/  @!P0 LEA.HI R5, R5, R24, RZ, 0x2 ;  /* 0x0000001805058211 */ /* 0x000fe200078f10ff */
[----:B------:R-:W-:Y:S01]  /*1f920*/  CS2R R38, SRZ ;  /* 0x0000000000267805 */ /* 0x000fe2000001ff00 */
[----:B------:R-:W-:Y:S01]  /*1f930*/  CS2R R48, SRZ ;  /* 0x0000000000307805 */ /* 0x000fe2000001ff00 */
[----:B------:R-:W-:Y:S01]  /*1f940*/  CS2R R46, SRZ ;  /* 0x00000000002e7805 */ /* 0x000fe2000001ff00 */
[----:B------:R-:W-:Y:S01]  /*1f950*/  @!P0 LOP3.LUT R5, R5, 0xfffffffc, RZ, 0xc0, !PT ;  /* 0xfffffffc05058812 */ /* 0x000fe200078ec0ff */
[----:B------:R-:W-:Y:S01]  /*1f960*/  CS2R R52, SRZ ;  /* 0x0000000000347805 */ /* 0x000fe2000001ff00 */
[----:B------:R-:W-:Y:S01]  /*1f970*/  CS2R R50, SRZ ;  /* 0x0000000000327805 */ /* 0x000fe2000001ff00 */
[----:B-1----:R-:W-:Y:S01]  /*1f980*/  @!P1 LOP3.LUT R20, R22, 0xfffffffc, RZ, 0xc0, !PT ;  /* 0xfffffffc16149812 */ /* 0x002fe200078ec0ff */
[----:B------:R-:W-:-:S04]  /*1f990*/  @!P2 IMAD.WIDE R22, R4, 0x2, R2 ;  /* 0x000000020416a825 */ /* 0x000fc800078e0202 */
[C---:B------:R-:W-:Y:S01]  /*1f9a0*/  @!P1 IMAD.WIDE R24, R20.reuse, 0x2, R6 ;  /* 0x0000000214189825 */ /* 0x040fe200078e0206 */
[----:B------:R1:W5:Y:S03]  /*1f9b0*/  @!P2 LD.E.64 R38, [R22.64] ;  /* 0x000000041626a980 */ /* 0x000366000c101b00 */
[----:B------:R-:W-:Y:S01]  /*1f9c0*/  @!P1 IMAD.WIDE R20, R20, 0x2, R2 ;  /* 0x0000000214149825 */ /* 0x000fe200078e0202 */
[----:B------:R2:W5:Y:S04]  /*1f9d0*/  @!P1 LD.E.64 R46, [R24.64] ;  /* 0x00000004182e9980 */ /* 0x000568000c101b00 */
[----:B------:R3:W5:Y:S01]  /*1f9e0*/  @!P1 LD.E.64 R48, [R20.64] ;  /* 0x0000000414309980 */ /* 0x000762000c101b00 */
[----:B-1----:R-:W-:Y:S01]  /*1f9f0*/  @!P0 IMAD.WIDE R22, R5, 0x2, R6 ;  /* 0x0000000205168825 */ /* 0x002fe200078e0206 */
[----:B--2---:R-:W-:-:S04]  /*1fa00*/  IADD3 R24, R4, 0x50, RZ ;  /* 0x0000005004187810 */ /* 0x004fc80007ffe0ff */
[----:B------:R1:W5:Y:S01]  /*1fa10*/  @!P0 LD.E.64 R52, [R22.64] ;  /* 0x0000000416348980 */ /* 0x000362000c101b00 */
[----:B---3--:R-:W-:-:S05]  /*1fa20*/  @!P0 IMAD.WIDE R20, R5, 0x2, R2 ;  /* 0x0000000205148825 */ /* 0x008fca00078e0202 */
[----:B------:R2:W5:Y:S01]  /*1fa30*/  @!P0 LD.E.64 R50, [R20.64] ;  /* 0x0000000414328980 */ /* 0x000562000c101b00 */
[-C--:B------:R-:W-:Y:S02]  /*1fa40*/  ISETP.GE.AND P0, PT, R24, R0.reuse, PT ;  /* 0x000000001800720c */ /* 0x080fe40003f06270 */
[C---:B-1----:R-:W-:Y:S02]  /*1fa50*/  IADD3 R22, R4.reuse, 0x30, RZ ;  /* 0x0000003004167810 */ /* 0x042fe40007ffe0ff */
[----:B------:R-:W-:Y:S02]  /*1fa60*/  IADD3 R23, R4, 0x40, RZ ;  /* 0x0000004004177810 */ /* 0x000fe40007ffe0ff */
[-C--:B------:R-:W-:Y:S02]  /*1fa70*/  ISETP.GE.AND P2, PT, R22, R0.reuse, PT ;  /* 0x000000001600720c */ /* 0x080fe40003f46270 */
[----:B------:R-:W-:-:S05]  /*1fa80*/  ISETP.GE.AND P1, PT, R23, R0, PT ;  /* 0x000000001700720c */ /* 0x000fca0003f26270 */
[----:B------:R-:W-:-:S04]  /*1fa90*/  @!P0 SHF.R.S32.HI R5, RZ, 0x1f, R24 ;  /* 0x0000001fff058819 */ /* 0x000fc80000011418 */
[----:B------:R-:W-:Y:S02]  /*1faa0*/  @!P0 LEA.HI R5, R5, R24, RZ, 0x2 ;  /* 0x0000001805058211 */ /* 0x000fe400078f10ff */
[----:B--2---:R-:W-:Y:S02]  /*1fab0*/  @!P2 SHF.R.S32.HI R21, RZ, 0x1f, R22 ;  /* 0x0000001fff15a819 */ /* 0x004fe40000011416 */
        /* <DEDUP_REMOVED lines=24> */
.L_x_977:
[----:B------:R-:W-:Y:S05]  /*1fc40*/  BSYNC B0 ;  /* 0x0000000000007941 */ /* 0x000fea0003800000 */
.L_x_976:
[----:B-1----:R-:W3:Y:S01]  /*1fc50*/  LDL.64 R2, [R36+0x20] ;  /* 0x0000200024027983 */ /* 0x002ee20000100a00 */
[----:B------:R-:W-:-:S04]  /*1fc60*/  DEPBAR.LE SB0, 0x1 ;  /* 0x000080400000791a */ /* 0x000fc80000000000 */
[----:B----4-:R-:W4:Y:S01]  /*1fc70*/  LDL.64 R24, [R36+0x28] ;  /* 0x0000280024187983 */ /* 0x010f220000100a00 */
[----:B------:R-:W-:Y:S03]  /*1fc80*/  WARPSYNC 0xffffffff ;  /* 0xffffffff00007948 */ /* 0x000fe60003800000 */
[----:B------:R-:W-:Y:S01]  /*1fc90*/  BAR.SYNC.DEFER_BLOCKING 0x0 ;  /* 0x0000000000007b1d */ /* 0x000fe20000010000 */
[----:B-----5:R-:W-:Y:S02]  /*1fca0*/  IMAD.MOV.U32 R5, RZ, RZ, R70 ;  /* 0x000000ffff057224 */ /* 0x020fe400078e0046 */
[----:B------:R-:W-:-:S03]  /*1fcb0*/  IMAD.MOV.U32 R6, RZ, RZ, R61 ;  /* 0x000000ffff067224 */ /* 0x000fc600078e003d */
[----:B---3--:R1:W3:Y:S04]  /*1fcc0*/  LD.E R21, [R2.64] ;  /* 0x0000000402157980 */ /* 0x0082e8000c101900 */
[----:B----4-:R-:W4:Y:S01]  /*1fcd0*/  LD.E.64 R24, [R24.64] ;  /* 0x0000000418187980 */ /* 0x010f22000c101b00 */
[----:B------:R-:W-:Y:S01]  /*1fce0*/  LEA.HI R56, R98, R56, RZ, 0x5 ;  /* 0x0000003862387211 */ /* 0x000fe200078f28ff */
[----:B------:R-:W-:Y:S01]  /*1fcf0*/  BSSY B1, `(.L_x_978) ;  /* 0x0000178000017945 */ /* 0x000fe20003800000 */
[----:B-1----:R-:W-:Y:S02]  /*1fd00*/  IMAD.MOV.U32 R3, RZ, RZ, R71 ;  /* 0x000000ffff037224 */ /* 0x002fe400078e0047 */
[----:B------:R-:W-:-:S03]  /*1fd10*/  IMAD.MOV.U32 R2, RZ, RZ, R60 ;  /* 0x000000ffff027224 */ /* 0x000fc600078e003c */
[----:B------:R-:W-:Y:S01]  /*1fd20*/  PRMT R95, R3, 0x5410, R5 ;  /* 0x00005410035f7816 */ /* 0x000fe20000000005 */
[----:B------:R-:W-:Y:S01]  /*1fd30*/  IMAD.MOV.U32 R5, RZ, RZ, R58 ;  /* 0x000000ffff057224 */ /* 0x000fe200078e003a */
[----:B------:R-:W-:Y:S01]  /*1fd40*/  PRMT R92, R92, 0x5410, R2 ;  /* 0x000054105c5c7816 */ /* 0x000fe20000000002 */
[----:B------:R-:W-:Y:S02]  /*1fd50*/  IMAD.MOV.U32 R3, RZ, RZ, R59 ;  /* 0x000000ffff037224 */ /* 0x000fe400078e003b */
[----:B------:R-:W-:Y:S01]  /*1fd60*/  IMAD.MOV.U32 R2, RZ, RZ, R52 ;  /* 0x000000ffff027224 */ /* 0x000fe200078e0034 */
[----:B------:R-:W-:Y:S02]  /*1fd70*/  PRMT R92, R6, 0x7610, R92 ;  /* 0x00007610065c7816 */ /* 0x000fe4000000005c */
[----:B------:R-:W-:Y:S01]  /*1fd80*/  PRMT R90, R3, 0x5410, R5 ;  /* 0x00005410035a7816 */ /* 0x000fe20000000005 */
[----:B------:R-:W-:Y:S01]  /*1fd90*/  IMAD.MOV.U32 R3, RZ, RZ, R46 ;  /* 0x000000ffff037224 */ /* 0x000fe200078e002e */
[----:B------:R-:W-:Y:S01]  /*1fda0*/  PRMT R88, R88, 0x5410, R2 ;  /* 0x0000541058587816 */ /* 0x000fe20000000002 */
[----:B------:R-:W-:Y:S01]  /*1fdb0*/  IMAD.MOV.U32 R2, RZ, RZ, R47 ;  /* 0x000000ffff027224 */ /* 0x000fe200078e002f */
[----:B------:R-:W-:Y:S01]  /*1fdc0*/  SHF.R.S32.HI R6, RZ, 0x1f, R68 ;  /* 0x0000001fff067819 */ /* 0x000fe20000011444 */
[----:B------:R-:W-:-:S03]  /*1fdd0*/  IMAD.MOV.U32 R5, RZ, RZ, R53 ;  /* 0x000000ffff057224 */ /* 0x000fc600078e0035 */
[----:B------:R-:W-:Y:S01]  /*1fde0*/  PRMT R86, R2, 0x5410, R3 ;  /* 0x0000541002567816 */ /* 0x000fe20000000003 */
[----:B------:R-:W-:Y:S01]  /*1fdf0*/  IMAD.MOV.U32 R2, RZ, RZ, R66 ;  /* 0x000000ffff027224 */ /* 0x000fe200078e0042 */
[----:B------:R-:W-:Y:S01]  /*1fe00*/  LEA.HI R3, R6, R68, RZ, 0x3 ;  /* 0x0000004406037211 */ /* 0x000fe200078f18ff */
[----:B------:R-:W-:Y:S01]  /*1fe10*/  IMAD.MOV.U32 R6, RZ, RZ, R40 ;  /* 0x000000ffff067224 */ /* 0x000fe200078e0028 */
[----:B------:R-:W-:Y:S01]  /*1fe20*/  PRMT R88, R5, 0x7610, R88 ;  /* 0x0000761005587816 */ /* 0x000fe20000000058 */
[----:B------:R-:W-:Y:S01]  /*1fe30*/  IMAD.MOV.U32 R5, RZ, RZ, R41 ;  /* 0x000000ffff057224 */ /* 0x000fe200078e0029 */
[----:B------:R-:W-:Y:S02]  /*1fe40*/  LOP3.LUT R3, R3, 0xfffffff8, RZ, 0xc0, !PT ;  /* 0xfffffff803037812 */ /* 0x000fe400078ec0ff */
[----:B------:R-:W-:Y:S01]  /*1fe50*/  PRMT R94, R94, 0x5410, R2 ;  /* 0x000054105e5e7816 */ /* 0x000fe20000000002 */
[----:B------:R-:W-:Y:S01]  /*1fe60*/  IMAD.MOV.U32 R2, RZ, RZ, R63 ;  /* 0x000000ffff027224 */ /* 0x000fe200078e003f */
[----:B------:R-:W-:Y:S01]  /*1fe70*/  PRMT R80, R5, 0x5410, R6 ;  /* 0x0000541005507816 */ /* 0x000fe20000000006 */
[----:B------:R-:W-:-:S02]  /*1fe80*/  IMAD.IADD R3, R68, 0x1, -R3 ;  /* 0x0000000144037824 */ /* 0x000fc400078e0a03 */
[----:B------:R-:W-:Y:S02]  /*1fe90*/  IMAD.MOV.U32 R5, RZ, RZ, R62 ;  /* 0x000000ffff057224 */ /* 0x000fe400078e003e */
[----:B------:R-:W-:Y:S01]  /*1fea0*/  IMAD.MOV.U32 R6, RZ, RZ, R67 ;  /* 0x000000ffff067224 */ /* 0x000fe200078e0043 */
[C---:B------:R-:W-:Y:S01]  /*1feb0*/  LOP3.LUT P1, RZ, R3.reuse, 0x4, RZ, 0xc0, !PT ;  /* 0x0000000403ff7812 */ /* 0x040fe2000782c0ff */
[----:B--2---:R-:W-:Y:S01]  /*1fec0*/  IMAD.SHL.U32 R7, R3, 0x40, RZ ;  /* 0x0000004003077824 */ /* 0x004fe200078e00ff */
[----:B------:R-:W-:Y:S01]  /*1fed0*/  PRMT R91, R2, 0x5410, R5 ;  /* 0x00005410025b7816 */ /* 0x000fe20000000005 */
[----:B------:R-:W-:Y:S01]  /*1fee0*/  IMAD.MOV.U32 R5, RZ, RZ, R50 ;  /* 0x000000ffff057224 */ /* 0x000fe200078e0032 */
[----:B------:R-:W-:Y:S01]  /*1fef0*/  PRMT R94, R6, 0x7610, R94 ;  /* 0x00007610065e7816 */ /* 0x000fe2000000005e */
[----:B------:R-:W-:Y:S01]  /*1ff00*/  IMAD.MOV.U32 R6, RZ, RZ, R55 ;  /* 0x000000ffff067224 */ /* 0x000fe200078e0037 */
[----:B------:R-:W-:Y:S01]  /*1ff10*/  LOP3.LUT R2, R7, 0x1c0, RZ, 0xc0, !PT ;  /* 0x000001c007027812 */ /* 0x000fe200078ec0ff */
[----:B------:R-:W-:Y:S01]  /*1ff20*/  IMAD.MOV.U32 R7, RZ, RZ, R54 ;  /* 0x000000ffff077224 */ /* 0x000fe200078e0036 */
[----:B------:R-:W-:Y:S01]  /*1ff30*/  PRMT R87, R87, 0x5410, R5 ;  /* 0x0000541057577816 */ /* 0x000fe20000000005 */
[----:B------:R-:W-:Y:S01]  /*1ff40*/  IMAD.MOV.U32 R5, RZ, RZ, R51 ;  /* 0x000000ffff057224 */ /* 0x000fe200078e0033 */
[----:B------:R-:W-:Y:S01]  /*1ff50*/  LOP3.LUT R20, R2, 0x18, R57, 0xf8, !PT ;  /* 0x0000001802147812 */ /* 0x000fe200078ef839 */
[----:B------:R-:W-:Y:S01]  /*1ff60*/  IMAD.MOV.U32 R3, RZ, RZ, R38 ;  /* 0x000000ffff037224 */ /* 0x000fe200078e0026 */
[----:B------:R-:W-:-:S02]  /*1ff70*/  PRMT R89, R6, 0x5410, R7 ;  /* 0x0000541006597816 */ /* 0x000fc40000000007 */
[----:B------:R-:W-:Y:S02]  /*1ff80*/  SHF.R.U32.HI R2, RZ, 0x3, R2 ;  /* 0x00000003ff027819 */ /* 0x000fe40000011602 */
[----:B------:R-:W-:Y:S01]  /*1ff90*/  PRMT R87, R5, 0x7610, R87 ;  /* 0x0000761005577816 */ /* 0x000fe20000000057 */
[----:B------:R-:W-:Y:S01]  /*1ffa0*/  IMAD.MOV.U32 R5, RZ, RZ, R49 ;  /* 0x000000ffff057224 */ /* 0x000fe200078e0031 */
[----:B------:R-:W-:Y:S01]  /*1ffb0*/  LOP3.LUT R7, R20, R2, RZ, 0x3c, !PT ;  /* 0x0000000214077212 */ /* 0x000fe200078e3cff */
[----:B------:R-:W-:Y:S02]  /*1ffc0*/  IMAD.MOV.U32 R2, RZ, RZ, R48 ;  /* 0x000000ffff027224 */ /* 0x000fe400078e0030 */
[----:B------:R-:W-:Y:S02]  /*1ffd0*/  IMAD.SHL.U32 R20, R56, 0x10, RZ ;  /* 0x0000001038147824 */ /* 0x000fe400078e00ff */
[----:B------:R-:W-:Y:S01]  /*1ffe0*/  IMAD.MOV.U32 R56, RZ, RZ, 0x20 ;  /* 0x00000020ff387424 */ /* 0x000fe200078e00ff */
[----:B------:R-:W-:Y:S01]  /*1fff0*/  PRMT R82, R82, 0x5410, R2 ;  /* 0x0000541052527816 */ /* 0x000fe20000000002 */
[----:B------:R-:W-:Y:S01]  /*20000*/  IMAD.MOV.U32 R2, RZ, RZ, R39 ;  /* 0x000000ffff027224 */ /* 0x000fe200078e0027 */
[----:B------:R-:W-:-:S02]  /*20010*/  LOP3.LUT R57, R7, 0xfffffe00, R20, 0xf8, !PT ;  /* 0xfffffe0007397812 */ /* 0x000fc400078ef814 */
[----:B------:R-:W-:Y:S02]  /*20020*/  PRMT R82, R5, 0x7610, R82 ;  /* 0x0000761005527816 */ /* 0x000fe40000000052 */
[----:B------:R-:W-:Y:S02]  /*20030*/  PRMT R78, R2, 0x5410, R3 ;  /* 0x00005410024e7816 */ /* 0x000fe40000000003 */
[----:B------:R-:W-:Y:S01]  /*20040*/  SEL R56, R56, 0xffffffe0, !P1 ;  /* 0xffffffe038387807 */ /* 0x000fe20004800000 */
[----:B---3--:R-:W-:-:S05]  /*20050*/  IMAD R6, R21, -0x80, R64 ;  /* 0xffffff8015067824 */ /* 0x008fca00078e0240 */
[----:B------:R-:W-:Y:S01]  /*20060*/  IMNMX R64, R6, 0x80, PT ;  /* 0x0000008006407817 */ /* 0x000fe20003800200 */
[----:B----4-:R-:W-:-:S03]  /*20070*/  IMAD.WIDE.U32 R26, R57, 0x2, R24 ;  /* 0x00000002391a7825 */ /* 0x010fc600078e0018 */
[----:B------:R-:W-:-:S13]  /*20080*/  ISETP.GE.AND P0, PT, R68, R64, PT ;  /* 0x000000404400720c */ /* 0x000fda0003f06270 */
[----:B------:R-:W-:Y:S05]  /*20090*/  @P0 BRA `(.L_x_979) ;  /* 0x000013d000000947 */ /* 0x000fea0003800000 */
[----:B------:R-:W-:Y:S01]  /*200a0*/  ISETP.GE.AND P0, PT, R4, R0, PT ;  /* 0x000000000400720c */ /* 0x000fe20003f06270 */
[----:B------:R-:W-:-:S12]  /*200b0*/  BSSY B0, `(.L_x_980) ;  /* 0x0000030000007945 */ /* 0x000fd80003800000 */
[----:B------:R-:W-:Y:S05]  /*200c0*/  @P0 BRA `(.L_x_981) ;  /* 0x000002e000000947 */ /* 0x000fea0003800000 */
[----:B------:R-:W2:Y:S01]  /*200d0*/  LD.E.128 R20, [R26.64] ;  /* 0x000000041a147980 */ /* 0x000ea2000c101d00 */
[----:B------:R-:W-:Y:S02]  /*200e0*/  SHF.R.U32.HI R2, RZ, 0x10, R9 ;  /* 0x00000010ff027819 */ /* 0x000fe40000011609 */
[----:B------:R-:W-:Y:S02]  /*200f0*/  SHF.R.U32.HI R3, RZ, 0x10, R13 ;  /* 0x00000010ff037819 */ /* 0x000fe4000001160d */
[C---:B------:R-:W-:Y:S02]  /*20100*/  PRMT R2, R65.reuse, 0x5410, R2 ;  /* 0x0000541041027816 */ /* 0x040fe40000000002 */
[----:B------:R-:W-:Y:S02]  /*20110*/  PRMT R3, R65, 0x5432, R3 ;  /* 0x0000543241037816 */ /* 0x000fe40000000003 */
[----:B------:R-:W-:Y:S01]  /*20120*/  SHF.R.U64 R8, R8, 0x10, R9 ;  /* 0x0000001008087819 */ /* 0x000fe20000001209 */
[----:B------:R-:W-:Y:S01]  /*20130*/  IMAD.U32 R6, R2, 0x10000, RZ ;  /* 0x0001000002067824 */ /* 0x000fe200078e00ff */
[----:B------:R-:W-:Y:S01]  /*20140*/  SHF.R.U64 R12, R12, 0x10, R13 ;  /* 0x000000100c0c7819 */ /* 0x000fe2000000120d */
[----:B------:R-:W-:Y:S01]  /*20150*/  IMAD.U32 R5, R3, 0x10000, RZ ;  /* 0x0001000003057824 */ /* 0x000fe200078e00ff */
[----:B--2---:R-:W-:-:S02]  /*20160*/  LOP3.LUT R36, R22, 0xffff0000, RZ, 0xc0, !PT ;  /* 0xffff000016247812 */ /* 0x004fc400078ec0ff */
[----:B------:R-:W-:Y:S01]  /*20170*/  SHF.L.U32 R7, R22, 0x10, RZ ;  /* 0x0000001016077819 */ /* 0x000fe200000006ff */
[----:B------:R-:W-:Y:S02]  /*20180*/  IMAD.U32 R22, R23, 0x10000, RZ ;  /* 0x0001000017167824 */ /* 0x000fe400078e00ff */
[CC--:B------:R-:W-:Y:S02]  /*20190*/  FMUL.FTZ R37, R36.reuse, R6.reuse ;  /* 0x0000000624257220 */ /* 0x0c0fe40000410000 */
[-C--:B------:R-:W-:Y:S02]  /*201a0*/  FMUL.FTZ R36, R36, R5.reuse ;  /* 0x0000000524247220 */ /* 0x080fe40000410000 */
[----:B------:R-:W-:Y:S01]  /*201b0*/  FFMA.FTZ R37, R7, R5, -R37 ;  /* 0x0000000507257223 */ /* 0x000fe20000010825 */
[----:B------:R-:W-:Y:S01]  /*201c0*/  LOP3.LUT R5, R3, 0xffff0000, RZ, 0xc0, !PT ;  /* 0xffff000003057812 */ /* 0x000fe200078ec0ff */
[----:B------:R-:W-:Y:S01]  /*201d0*/  FFMA.FTZ R36, R7, R6, R36 ;  /* 0x0000000607247223 */ /* 0x000fe20000010024 */
[----:B------:R-:W-:-:S02]  /*201e0*/  LOP3.LUT R3, R2, 0xffff0000, RZ, 0xc0, !PT ;  /* 0xffff000002037812 */ /* 0x000fc400078ec0ff */
[----:B------:R-:W-:-:S05]  /*201f0*/  LOP3.LUT R2, R23, 0xffff0000, RZ, 0xc0, !PT ;  /* 0xffff000017027812 */ /* 0x000fca00078ec0ff */
[C---:B------:R-:W-:Y:S02]  /*20200*/  FMUL.FTZ R23, R2.reuse, R5 ;  /* 0x0000000502177220 */ /* 0x040fe40000410000 */
[-C--:B------:R-:W-:Y:S01]  /*20210*/  FMUL.FTZ R7, R2, R3.reuse ;  /* 0x0000000302077220 */ /* 0x080fe20000410000 */
[C---:B------:R-:W-:Y:S01]  /*20220*/  PRMT R2, R69.reuse, 0x5410, R8 ;  /* 0x0000541045027816 */ /* 0x040fe20000000008 */
[C---:B------:R-:W-:Y:S01]  /*20230*/  FFMA.FTZ R23, R22.reuse, R3, R23 ;  /* 0x0000000316177223 */ /* 0x040fe20000010017 */
[----:B------:R-:W-:Y:S01]  /*20240*/  PRMT R3, R69, 0x5432, R12 ;  /* 0x0000543245037816 */ /* 0x000fe2000000000c */
[----:B------:R-:W-:Y:S01]  /*20250*/  FFMA.FTZ R7, R22, R5, -R7 ;  /* 0x0000000516077223 */ /* 0x000fe20000010807 */
[----:B------:R-:W-:Y:S01]  /*20260*/  LOP3.LUT R5, R20, 0xffff0000, RZ, 0xc0, !PT ;  /* 0xffff000014057812 */ /* 0x000fe200078ec0ff */
[----:B------:R-:W-:Y:S01]  /*20270*/  IMAD.U32 R9, R2, 0x10000, RZ ;  /* 0x0001000002097824 */ /* 0x000fe200078e00ff */
[----:B------:R-:W-:Y:S01]  /*20280*/  SHF.L.U32 R8, R3, 0x10, RZ ;  /* 0x0000001003087819 */ /* 0x000fe200000006ff */
[----:B------:R-:W-:Y:S01]  /*20290*/  IMAD.U32 R12, R20, 0x10000, RZ ;  /* 0x00010000140c7824 */ /* 0x000fe200078e00ff */
[----:B------:R-:W-:Y:S01]  /*202a0*/  SHF.L.U32 R20, R21, 0x10, RZ ;  /* 0x0000001015147819 */ /* 0x000fe200000006ff */
[C---:B------:R-:W-:Y:S01]  /*202b0*/  FMUL.FTZ R6, R5.reuse, R9 ;  /* 0x0000000905067220 */ /* 0x040fe20000410000 */
[----:B------:R-:W-:Y:S01]  /*202c0*/  F2FP.BF16.PACK_AB R22, R36, R37 ;  /* 0x000000252416723e */ /* 0x000fe200000010ff */
[-C--:B------:R-:W-:Y:S01]  /*202d0*/  FMUL.FTZ R5, R5, R8.reuse ;  /* 0x0000000805057220 */ /* 0x080fe20000410000 */
[----:B------:R-:W-:Y:S01]  /*202e0*/  F2FP.BF16.PACK_AB R23, R23, R7 ;  /* 0x000000071717723e */ /* 0x000fe200000010ff */
[----:B------:R-:W-:Y:S01]  /*202f0*/  FFMA.FTZ R6, R12, R8, -R6 ;  /* 0x000000080c067223 */ /* 0x000fe20000010806 */
[----:B------:R-:W-:Y:S01]  /*20300*/  LOP3.LUT R8, R2, 0xffff0000, RZ, 0xc0, !PT ;  /* 0xffff000002087812 */ /* 0x000fe200078ec0ff */
[----:B------:R-:W-:Y:S01]  /*20310*/  FFMA.FTZ R5, R12, R9, R5 ;  /* 0x000000090c057223 */ /* 0x000fe20000010005 */
[----:B------:R-:W-:-:S02]  /*20320*/  LOP3.LUT R9, R3, 0xffff0000, RZ, 0xc0, !PT ;  /* 0xffff000003097812 */ /* 0x000fc400078ec0ff */
[----:B------:R-:W-:-:S05]  /*20330*/  LOP3.LUT R2, R21, 0xffff0000, RZ, 0xc0, !PT ;  /* 0xffff000015027812 */ /* 0x000fca00078ec0ff */
[CC--:B------:R-:W-:Y:S02]  /*20340*/  FMUL.FTZ R3, R2.reuse, R8.reuse ;  /* 0x0000000802037220 */ /* 0x0c0fe40000410000 */
[-C--:B------:R-:W-:Y:S02]  /*20350*/  FMUL.FTZ R21, R2, R9.reuse ;  /* 0x0000000902157220 */ /* 0x080fe40000410000 */
[C---:B------:R-:W-:Y:S02]  /*20360*/  FFMA.FTZ R2, R20.reuse, R9, -R3 ;  /* 0x0000000914027223 */ /* 0x040fe40000010803 */
[----:B------:R-:W-:Y:S01]  /*20370*/  FFMA.FTZ R21, R20, R8, R21 ;  /* 0x0000000814157223 */ /* 0x000fe20000010015 */
[----:B------:R-:W-:-:S04]  /*20380*/  F2FP.BF16.PACK_AB R20, R5, R6 ;  /* 0x000000060514723e */ /* 0x000fc800000010ff */
[----:B------:R-:W-:-:S05]  /*20390*/  F2FP.BF16.PACK_AB R21, R21, R2 ;  /* 0x000000021515723e */ /* 0x000fca00000010ff */
[----:B------:R1:W-:Y:S02]  /*203a0*/  ST.E.128 [R26.64], R20 ;  /* 0x000000141a007985 */ /* 0x0003e4000c101d04 */
.L_x_981:
[----:B------:R-:W-:Y:S05]  /*203b0*/  BSYNC B0 ;  /* 0x0000000000007941 */ /* 0x000fea0003800000 */
.L_x_980:
[----:B------:R-:W-:Y:S01]  /*203c0*/  IADD3 R2, R4, 0x10, RZ ;  /* 0x0000001004027810 */ /* 0x000fe20007ffe0ff */
[----:B------:R-:W-:Y:S03]  /*203d0*/  BSSY B0, `(.L_x_982) ;  /* 0x0000035000007945 */ /* 0x000fe60003800000 */
[----:B------:R-:W-:-:S13]  /*203e0*/  ISETP.GE.AND P0, PT, R2, R0, PT ;  /* 0x000000000200720c */ /* 0x000fda0003f06270 */
[----:B------:R-:W-:Y:S05]  /*203f0*/  @P0 BRA `(.L_x_983) ;  /* 0x0000032000000947 */ /* 0x000fea0003800000 */
[----:B------:R-:W-:-:S04]  /*20400*/  IADD3 R3, P0, R56, R57, RZ ;  /* 0x0000003938037210 */ /* 0x000fc80007f1e0ff */
[----:B------:R-:W-:Y:S02]  /*20410*/  LEA.HI.X.SX32 R5, R56, RZ, 0x1, P0 ;  /* 0x000000ff38057211 */ /* 0x000fe400000f0eff */
[----:B------:R-:W-:-:S04]  /*20420*/  LEA R2, P0, R3, R24, 0x1 ;  /* 0x0000001803027211 */ /* 0x000fc800078008ff */
[----:B------:R-:W-:-:S05]  /*20430*/  LEA.HI.X R3, R3, R25, R5, 0x1, P0 ;  /* 0x0000001903037211 */ /* 0x000fca00000f0c05 */
[----:B-1----:R-:W2:Y:S01]  /*20440*/  LD.E.128 R20, [R2.64] ;  /* 0x0000000402147980 */ /* 0x002ea2000c101d00 */
        /* <DEDUP_REMOVED lines=8> */
[C---:B--2---:R-:W-:Y:S01]  /*204d0*/  LOP3.LUT R13, R22.reuse, 0xffff0000, RZ, 0xc0, !PT ;  /* 0xffff0000160d7812 */ /* 0x044fe200078ec0ff */
[----:B------:R-:W-:-:S02]  /*204e0*/  IMAD.U32 R9, R22, 0x10000, RZ ;  /* 0x0001000016097824 */ /* 0x000fc400078e00ff */
[----:B------:R-:W-:Y:S02]  /*204f0*/  IMAD.U32 R22, R23, 0x10000, RZ ;  /* 0x0001000017167824 */ /* 0x000fe400078e00ff */
[CC--:B------:R-:W-:Y:S02]  /*20500*/  FMUL.FTZ R36, R13.reuse, R8.reuse ;  /* 0x000000080d247220 */ /* 0x0c0fe40000410000 */
[-C--:B------:R-:W-:Y:S02]  /*20510*/  FMUL.FTZ R13, R13, R7.reuse ;  /* 0x000000070d0d7220 */ /* 0x080fe40000410000 */
[C---:B------:R-:W-:Y:S02]  /*20520*/  FFMA.FTZ R36, R9.reuse, R7, -R36 ;  /* 0x0000000709247223 */ /* 0x040fe40000010824 */
[----:B------:R-:W-:Y:S01]  /*20530*/  FFMA.FTZ R13, R9, R8, R13 ;  /* 0x00000008090d7223 */ /* 0x000fe2000001000d */
[----:B------:R-:W-:Y:S02]  /*20540*/  LOP3.LUT R9, R5, 0xffff0000, RZ, 0xc0, !PT ;  /* 0xffff000005097812 */ /* 0x000fe400078ec0ff */
[----:B------:R-:W-:-:S02]  /*20550*/  LOP3.LUT R5, R23, 0xffff0000, RZ, 0xc0, !PT ;  /* 0xffff000017057812 */ /* 0x000fc400078ec0ff */
[----:B------:R-:W-:Y:S02]  /*20560*/  LOP3.LUT R8, R6, 0xffff0000, RZ, 0xc0, !PT ;  /* 0xffff000006087812 */ /* 0x000fe400078ec0ff */
[----:B------:R-:W-:Y:S01]  /*20570*/  PRMT R6, R73, 0x5432, R14 ;  /* 0x0000543249067816 */ /* 0x000fe2000000000e */
[CC--:B------:R-:W-:Y:S02]  /*20580*/  FMUL.FTZ R7, R5.reuse, R9.reuse ;  /* 0x0000000905077220 */ /* 0x0c0fe40000410000 */
[-C--:B------:R-:W-:Y:S01]  /*20590*/  FMUL.FTZ R11, R5, R8.reuse ;  /* 0x00000008050b7220 */ /* 0x080fe20000410000 */
[----:B------:R-:W-:Y:S01]  /*205a0*/  PRMT R5, R73, 0x5410, R10 ;  /* 0x0000541049057816 */ /* 0x000fe2000000000a */
[----:B------:R-:W-:Y:S01]  /*205b0*/  FFMA.FTZ R7, R22, R8, -R7 ;  /* 0x0000000816077223 */ /* 0x000fe20000010807 */
[----:B------:R-:W-:Y:S01]  /*205c0*/  LOP3.LUT R8, R20, 0xffff0000, RZ, 0xc0, !PT ;  /* 0xffff000014087812 */ /* 0x000fe200078ec0ff */
[----:B------:R-:W-:Y:S02]  /*205d0*/  FFMA.FTZ R11, R22, R9, R11 ;  /* 0x00000009160b7223 */ /* 0x000fe4000001000b */
[----:B------:R-:W-:-:S02]  /*205e0*/  IMAD.U32 R10, R5, 0x10000, RZ ;  /* 0x00010000050a7824 */ /* 0x000fc400078e00ff */
[----:B------:R-:W-:Y:S01]  /*205f0*/  IMAD.U32 R9, R6, 0x10000, RZ ;  /* 0x0001000006097824 */ /* 0x000fe200078e00ff */
[----:B------:R-:W-:Y:S01]  /*20600*/  F2FP.BF16.PACK_AB R11, R11, R7 ;  /* 0x000000070b0b723e */ /* 0x000fe200000010ff */
[-C--:B------:R-:W-:Y:S02]  /*20610*/  FMUL.FTZ R12, R8, R10.reuse ;  /* 0x0000000a080c7220 */ /* 0x080fe40000410000 */
[----:B------:R-:W-:Y:S02]  /*20620*/  IMAD.U32 R14, R20, 0x10000, RZ ;  /* 0x00010000140e7824 */ /* 0x000fe400078e00ff */
[-C--:B------:R-:W-:Y:S02]  /*20630*/  FMUL.FTZ R8, R8, R9.reuse ;  /* 0x0000000908087220 */ /* 0x080fe40000410000 */
[C---:B------:R-:W-:Y:S02]  /*20640*/  FFMA.FTZ R12, R14.reuse, R9, -R12 ;  /* 0x000000090e0c7223 */ /* 0x040fe4000001080c */
[----:B------:R-:W-:Y:S01]  /*20650*/  FFMA.FTZ R8, R14, R10, R8 ;  /* 0x0000000a0e087223 */ /* 0x000fe20000010008 */
[----:B------:R-:W-:Y:S01]  /*20660*/  LOP3.LUT R14, R5, 0xffff0000, RZ, 0xc0, !PT ;  /* 0xffff0000050e7812 */ /* 0x000fe200078ec0ff */
[C---:B------:R-:W-:Y:S01]  /*20670*/  IMAD.U32 R20, R21.reuse, 0x10000, RZ ;  /* 0x0001000015147824 */ /* 0x040fe200078e00ff */
[----:B------:R-:W-:-:S02]  /*20680*/  LOP3.LUT R5, R21, 0xffff0000, RZ, 0xc0, !PT ;  /* 0xffff000015057812 */ /* 0x000fc400078ec0ff */
[----:B------:R-:W-:Y:S02]  /*20690*/  LOP3.LUT R10, R6, 0xffff0000, RZ, 0xc0, !PT ;  /* 0xffff0000060a7812 */ /* 0x000fe400078ec0ff */
[----:B------:R-:W-:Y:S01]  /*206a0*/  F2FP.BF16.PACK_AB R8, R8, R12 ;  /* 0x0000000c0808723e */ /* 0x000fe200000010ff */
[C---:B------:R-:W-:Y:S02]  /*206b0*/  FMUL.FTZ R6, R5.reuse, R14 ;  /* 0x0000000e05067220 */ /* 0x040fe40000410000 */
[-C--:B------:R-:W-:Y:S02]  /*206c0*/  FMUL.FTZ R9, R5, R10.reuse ;  /* 0x0000000a05097220 */ /* 0x080fe40000410000 */
[C---:B------:R-:W-:Y:S01]  /*206d0*/  FFMA.FTZ R5, R20.reuse, R10, -R6 ;  /* 0x0000000a14057223 */ /* 0x040fe20000010806 */
[----:B------:R-:W-:Y:S01]  /*206e0*/  F2FP.BF16.PACK_AB R10, R13, R36 ;  /* 0x000000240d0a723e */ /* 0x000fe200000010ff */
[----:B------:R-:W-:-:S05]  /*206f0*/  FFMA.FTZ R9, R20, R14, R9 ;  /* 0x0000000e14097223 */ /* 0x000fca0000010009 */
[----:B------:R-:W-:-:S05]  /*20700*/  F2FP.BF16.PACK_AB R9, R9, R5 ;  /* 0x000000050909723e */ /* 0x000fca00000010ff */
[----:B------:R1:W-:Y:S02]  /*20710*/  ST.E.128 [R2.64], R8 ;  /* 0x0000000802007985 */ /* 0x0003e4000c101d04 */
.L_x_983:
[----:B------:R-:W-:Y:S05]  /*20720*/  BSYNC B0 ;  /* 0x0000000000007941 */ /* 0x000fea0003800000 */
.L_x_982:
[----:B-1----:R-:W-:Y:S01]  /*20730*/  IADD3 R2, R4, 0x20, RZ ;  /* 0x0000002004027810 */ /* 0x002fe20007ffe0ff */
[----:B------:R-:W-:Y:S03]  /*20740*/  BSSY B0, `(.L_x_984) ;  /* 0x0000031000007945 */ /* 0x000fe60003800000 */
[----:B------:R-:W-:-:S13]  /*20750*/  ISETP.GE.AND P0, PT, R2, R0, PT ;  /* 0x000000000200720c */ /* 0x000fda0003f06270 */
[----:B------:R-:W-:Y:S05]  /*20760*/  @P0 BRA `(.L_x_985) ;  /* 0x000002e000000947 */ /* 0x000fea0003800000 */
[----:B------:R-:W2:Y:S01]  /*20770*/  LD.E.128 R8, [R26.64+0x4000] ;  /* 0x004000041a087980 */ /* 0x000ea2000c101d00 */
[----:B------:R-:W-:Y:S02]  /*20780*/  SHF.R.U32.HI R6, RZ, 0x10, R17 ;  /* 0x00000010ff067819 */ /* 0x000fe40000011611 */
[----:B------:R-:W-:Y:S02]  /*20790*/  SHF.R.U32.HI R7, RZ, 0x10, R19 ;  /* 0x00000010ff077819 */ /* 0x000fe40000011613 */
[----:B------:R-:W-:Y:S02]  /*207a0*/  PRMT R6, R74, 0x5410, R6 ;  /* 0x000054104a067816 */ /* 0x000fe40000000006 */
[----:B------:R-:W-:Y:S02]  /*207b0*/  PRMT R7, R75, 0x5410, R7 ;  /* 0x000054104b077816 */ /* 0x000fe40000000007 */
[----:B------:R-:W-:Y:S01]  /*207c0*/  SHF.R.U64 R14, R18, 0x10, R19 ;  /* 0x00000010120e7819 */ /* 0x000fe20000001213 */
[----:B------:R-:W-:Y:S01]  /*207d0*/  IMAD.U32 R18, R6, 0x10000, RZ ;  /* 0x0001000006127824 */ /* 0x000fe200078e00ff */
[----:B------:R-:W-:Y:S01]  /*207e0*/  SHF.R.U64 R13, R16, 0x10, R17 ;  /* 0x00000010100d7819 */ /* 0x000fe20000001211 */
[----:B------:R-:W-:Y:S01]  /*207f0*/  IMAD.U32 R17, R7, 0x10000, RZ ;  /* 0x0001000007117824 */ /* 0x000fe200078e00ff */
[----:B------:R-:W-:-:S02]  /*20800*/  LOP3.LUT R20, R6, 0xffff0000, RZ, 0xc0, !PT ;  /* 0xffff000006147812 */ /* 0x000fc400078ec0ff */
[----:B------:R-:W-:Y:S02]  /*20810*/  PRMT R13, R74, 0x5432, R13 ;  /* 0x000054324a0d7816 */ /* 0x000fe4000000000d */
[----:B------:R-:W-:Y:S02]  /*20820*/  PRMT R14, R75, 0x5432, R14 ;  /* 0x000054324b0e7816 */ /* 0x000fe4000000000e */
[----:B------:R-:W-:Y:S02]  /*20830*/  LOP3.LUT R19, R7, 0xffff0000, RZ, 0xc0, !PT ;  /* 0xffff000007137812 */ /* 0x000fe400078ec0ff */
[C---:B--2---:R-:W-:Y:S01]  /*20840*/  LOP3.LUT R12, R10.reuse, 0xffff0000, RZ, 0xc0, !PT ;  /* 0xffff00000a0c7812 */ /* 0x044fe200078ec0ff */
[----:B------:R-:W-:Y:S01]  /*20850*/  IMAD.U32 R16, R10, 0x10000, RZ ;  /* 0x000100000a107824 */ /* 0x000fe200078e00ff */
[C---:B------:R-:W-:Y:S01]  /*20860*/  LOP3.LUT R10, R11.reuse, 0xffff0000, RZ, 0xc0, !PT ;  /* 0xffff00000b0a7812 */ /* 0x040fe200078ec0ff */
[----:B------:R-:W-:Y:S01]  /*20870*/  IMAD.U32 R15, R11, 0x10000, RZ ;  /* 0x000100000b0f7824 */ /* 0x000fe200078e00ff */
[----:B------:R-:W-:Y:S01]  /*20880*/  LOP3.LUT R3, R8, 0xffff0000, RZ, 0xc0, !PT ;  /* 0xffff000008037812 */ /* 0x000fe200078ec0ff */
[-C--:B------:R-:W-:Y:S01]  /*20890*/  FMUL.FTZ R11, R12, R18.reuse ;  /* 0x000000120c0b7220 */ /* 0x080fe20000410000 */
[----:B------:R-:W-:Y:S01]  /*208a0*/  SHF.L.U32 R5, R8, 0x10, RZ ;  /* 0x0000001008057819 */ /* 0x000fe200000006ff */
[-C--:B------:R-:W-:Y:S01]  /*208b0*/  FMUL.FTZ R6, R12, R17.reuse ;  /* 0x000000110c067220 */ /* 0x080fe20000410000 */
[----:B------:R-:W-:Y:S01]  /*208c0*/  LOP3.LUT R8, R9, 0xffff0000, RZ, 0xc0, !PT ;  /* 0xffff000009087812 */ /* 0x000fe200078ec0ff */
[----:B------:R-:W-:Y:S01]  /*208d0*/  FFMA.FTZ R12, R16, R17, -R11 ;  /* 0x00000011100c7223 */ /* 0x000fe2000001080b */
[----:B------:R-:W-:Y:S01]  /*208e0*/  SHF.L.U32 R17, R14, 0x10, RZ ;  /* 0x000000100e117819 */ /* 0x000fe200000006ff */
[----:B------:R-:W-:Y:S01]  /*208f0*/  FFMA.FTZ R16, R16, R18, R6 ;  /* 0x0000001210107223 */ /* 0x000fe20000010006 */
[----:B------:R-:W-:Y:S01]  /*20900*/  LOP3.LUT R14, R14, 0xffff0000, RZ, 0xc0, !PT ;  /* 0xffff00000e0e7812 */ /* 0x000fe200078ec0ff */
[C---:B------:R-:W-:Y:S01]  /*20910*/  IMAD.U32 R18, R13.reuse, 0x10000, RZ ;  /* 0x000100000d127824 */ /* 0x040fe200078e00ff */
[----:B------:R-:W-:Y:S01]  /*20920*/  LOP3.LUT R13, R13, 0xffff0000, RZ, 0xc0, !PT ;  /* 0xffff00000d0d7812 */ /* 0x000fe200078ec0ff */
[----:B------:R-:W-:Y:S01]  /*20930*/  FMUL.FTZ R7, R10, R20 ;  /* 0x000000140a077220 */ /* 0x000fe20000410000 */
[----:B------:R-:W-:Y:S01]  /*20940*/  SHF.L.U32 R2, R9, 0x10, RZ ;  /* 0x0000001009027819 */ /* 0x000fe200000006ff */
[----:B------:R-:W-:-:S02]  /*20950*/  FMUL.FTZ R6, R3, R18 ;  /* 0x0000001203067220 */ /* 0x000fc40000410000 */
[----:B------:R-:W-:Y:S02]  /*20960*/  FMUL.FTZ R11, R10, R19 ;  /* 0x000000130a0b7220 */ /* 0x000fe40000410000 */
[----:B------:R-:W-:Y:S02]  /*20970*/  FMUL.FTZ R3, R3, R17 ;  /* 0x0000001103037220 */ /* 0x000fe40000410000 */
[C---:B------:R-:W-:Y:S02]  /*20980*/  FMUL.FTZ R10, R8.reuse, R13 ;  /* 0x0000000d080a7220 */ /* 0x040fe40000410000 */
[----:B------:R-:W-:Y:S02]  /*20990*/  FMUL.FTZ R9, R8, R14 ;  /* 0x0000000e08097220 */ /* 0x000fe40000410000 */
[----:B------:R-:W-:Y:S02]  /*209a0*/  FFMA.FTZ R8, R5, R18, R3 ;  /* 0x0000001205087223 */ /* 0x000fe40000010003 */
[----:B------:R-:W-:-:S02]  /*209b0*/  FFMA.FTZ R7, R15, R19, -R7 ;  /* 0x000000130f077223 */ /* 0x000fc40000010807 */
[----:B------:R-:W-:Y:S02]  /*209c0*/  FFMA.FTZ R11, R15, R20, R11 ;  /* 0x000000140f0b7223 */ /* 0x000fe4000001000b */
[----:B------:R-:W-:Y:S02]  /*209d0*/  FFMA.FTZ R6, R5, R17, -R6 ;  /* 0x0000001105067223 */ /* 0x000fe40000010806 */
[----:B------:R-:W-:Y:S01]  /*209e0*/  FFMA.FTZ R3, R2, R14, -R10 ;  /* 0x0000000e02037223 */ /* 0x000fe2000001080a */
[----:B------:R-:W-:Y:S01]  /*209f0*/  F2FP.BF16.PACK_AB R10, R16, R12 ;  /* 0x0000000c100a723e */ /* 0x000fe200000010ff */
[----:B------:R-:W-:Y:S01]  /*20a00*/  FFMA.FTZ R9, R2, R13, R9 ;  /* 0x0000000d02097223 */ /* 0x000fe20000010009 */
[----:B------:R-:W-:Y:S02]  /*20a10*/  F2FP.BF16.PACK_AB R11, R11, R7 ;  /* 0x000000070b0b723e */ /* 0x000fe400000010ff */
[----:B------:R-:W-:Y:S02]  /*20a20*/  F2FP.BF16.PACK_AB R8, R8, R6 ;  /* 0x000000060808723e */ /* 0x000fe400000010ff */
[----:B------:R-:W-:-:S05]  /*20a30*/  F2FP.BF16.PACK_AB R9, R9, R3 ;  /* 0x000000030909723e */ /* 0x000fca00000010ff */
[----:B------:R1:W-:Y:S02]  /*20a40*/  ST.E.128 [R26.64+0x4000], R8 ;  /* 0x004000081a007985 */ /* 0x0003e4000c101d04 */
.L_x_985:
[----:B------:R-:W-:Y:S05]  /*20a50*/  BSYNC B0 ;  /* 0x0000000000007941 */ /* 0x000fea0003800000 */
.L_x_984:
[----:B------:R-:W-:Y:S01]  /*20a60*/  IADD3 R2, R4, 0x30, RZ ;  /* 0x0000003004027810 */ /* 0x000fe20007ffe0ff */
[----:B------:R-:W-:Y:S03]  /*20a70*/  BSSY B0, `(.L_x_986) ;  /* 0x0000036000007945 */ /* 0x000fe60003800000 */
[----:B------:R-:W-:-:S13]  /*20a80*/  ISETP.GE.AND P0, PT, R2, R0, PT ;  /* 0x000000000200720c */ /* 0x000fda0003f06270 */
[----:B------:R-:W-:Y:S05]  /*20a90*/  @P0 BRA `(.L_x_987) ;  /* 0x0000033000000947 */ /* 0x000fea0003800000 */
[----:B------:R-:W-:-:S04]  /*20aa0*/  IADD3 R2, R56, 0x2000, RZ ;  /* 0x0000200038027810 */ /* 0x000fc80007ffe0ff */
[----:B------:R-:W-:-:S04]  /*20ab0*/  IADD3 R3, P0, R57, R2, RZ ;  /* 0x0000000239037210 */ /* 0x000fc80007f1e0ff */
[----:B------:R-:W-:Y:S02]  /*20ac0*/  LEA.HI.X.SX32 R5, R2, RZ, 0x1, P0 ;  /* 0x000000ff02057211 */ /* 0x000fe400000f0eff */
[----:B------:R-:W-:-:S04]  /*20ad0*/  LEA R2, P0, R3, R24, 0x1 ;  /* 0x0000001803027211 */ /* 0x000fc800078008ff */
[----:B------:R-:W-:-:S05]  /*20ae0*/  LEA.HI.X R3, R3, R25, R5, 0x1, P0 ;  /* 0x0000001903037211 */ /* 0x000fca00000f0c05 */
[----:B-1----:R-:W2:Y:S01]  /*20af0*/  LD.E.128 R8, [R2.64] ;  /* 0x0000000402087980 */ /* 0x002ea2000c101d00 */
[----:B------:R-:W-:Y:S02]  /*20b00*/  SHF.R.U32.HI R6, RZ, 0x10, R31 ;  /* 0x00000010ff067819 */ /* 0x000fe4000001161f */
[----:B------:R-:W-:Y:S02]  /*20b10*/  SHF.R.U32.HI R5, RZ, 0x10, R29 ;  /* 0x00000010ff057819 */ /* 0x000fe4000001161d */
[----:B------:R-:W-:Y:S02]  /*20b20*/  PRMT R6, R77, 0x5410, R6 ;  /* 0x000054104d067816 */ /* 0x000fe40000000006 */
[----:B------:R-:W-:Y:S02]  /*20b30*/  PRMT R5, R76, 0x5410, R5 ;  /* 0x000054104c057816 */ /* 0x000fe40000000005 */
[----:B------:R-:W-:Y:S01]  /*20b40*/  SHF.R.U64 R14, R30, 0x10, R31 ;  /* 0x000000101e0e7819 */ /* 0x000fe2000000121f */
[----:B------:R-:W-:Y:S01]  /*20b50*/  IMAD.U32 R19, R6, 0x10000, RZ ;  /* 0x0001000006137824 */ /* 0x000fe200078e00ff */
[----:B------:R-:W-:-:S02]  /*20b60*/  LOP3.LUT R21, R5, 0xffff0000, RZ, 0xc0, !PT ;  /* 0xffff000005157812 */ /* 0x000fc400078ec0ff */
[----:B------:R-:W-:Y:S02]  /*20b70*/  SHF.R.U64 R13, R28, 0x10, R29 ;  /* 0x000000101c0d7819 */ /* 0x000fe4000000121d */
[----:B------:R-:W-:Y:S02]  /*20b80*/  LOP3.LUT R20, R6, 0xffff0000, RZ, 0xc0, !PT ;  /* 0xffff000006147812 */ /* 0x000fe400078ec0ff */
[----:B------:R-:W-:Y:S02]  /*20b90*/  PRMT R14, R77, 0x5432, R14 ;  /* 0x000054324d0e7816 */ /* 0x000fe4000000000e */
[----:B------:R-:W-:Y:S01]  /*20ba0*/  PRMT R13, R76, 0x5432, R13 ;  /* 0x000054324c0d7816 */ /* 0x000fe2000000000d */
[C---:B--2---:R-:W-:Y:S01]  /*20bb0*/  IMAD.U32 R16, R10.reuse, 0x10000, RZ ;  /* 0x000100000a107824 */ /* 0x044fe200078e00ff */
[----:B------:R-:W-:Y:S01]  /*20bc0*/  LOP3.LUT R12, R10, 0xffff0000, RZ, 0xc0, !PT ;  /* 0xffff00000a0c7812 */ /* 0x000fe200078ec0ff */
[C---:B------:R-:W-:Y:S01]  /*20bd0*/  IMAD.U32 R15, R11.reuse, 0x10000, RZ ;  /* 0x000100000b0f7824 */ /* 0x040fe200078e00ff */
[----:B------:R-:W-:Y:S01]  /*20be0*/  LOP3.LUT R10, R11, 0xffff0000, RZ, 0xc0, !PT ;  /* 0xffff00000b0a7812 */ /* 0x000fe200078ec0ff */
[----:B------:R-:W-:Y:S01]  /*20bf0*/  IMAD.U32 R11, R5, 0x10000, RZ ;  /* 0x00010000050b7824 */ /* 0x000fe200078e00ff */
[C---:B------:R-:W-:Y:S01]  /*20c00*/  LOP3.LUT R6, R8.reuse, 0xffff0000, RZ, 0xc0, !PT ;  /* 0xffff000008067812 */ /* 0x040fe200078ec0ff */
[----:B------:R-:W-:Y:S01]  /*20c10*/  IMAD.U32 R7, R8, 0x10000, RZ ;  /* 0x0001000008077824 */ /* 0x000fe200078e00ff */
[C---:B------:R-:W-:Y:S01]  /*20c20*/  LOP3.LUT R8, R9.reuse, 0xffff0000, RZ, 0xc0, !PT ;  /* 0xffff000009087812 */ /* 0x040fe200078ec0ff */
[----:B------:R-:W-:-:S02]  /*20c30*/  IMAD.U32 R5, R9, 0x10000, RZ ;  /* 0x0001000009057824 */ /* 0x000fc400078e00ff */
[C---:B------:R-:W-:Y:S02]  /*20c40*/  FMUL.FTZ R18, R12.reuse, R11 ;  /* 0x0000000b0c127220 */ /* 0x040fe40000410000 */
[----:B------:R-:W-:Y:S02]  /*20c50*/  FMUL.FTZ R17, R12, R19 ;  /* 0x000000130c117220 */ /* 0x000fe40000410000 */
[----:B------:R-:W-:Y:S02]  /*20c60*/  FMUL.FTZ R9, R10, R21 ;  /* 0x000000150a097220 */ /* 0x000fe40000410000 */
[C---:B------:R-:W-:Y:S02]  /*20c70*/  FFMA.FTZ R18, R16.reuse, R19, -R18 ;  /* 0x0000001310127223 */ /* 0x040fe40000010812 */
[----:B------:R-:W-:Y:S02]  /*20c80*/  FFMA.FTZ R17, R16, R11, R17 ;  /* 0x0000000b10117223 */ /* 0x000fe40000010011 */
[----:B------:R-:W-:-:S02]  /*20c90*/  FMUL.FTZ R11, R10, R20 ;  /* 0x000000140a0b7220 */ /* 0x000fc40000410000 */
[----:B------:R-:W-:Y:S02]  /*20ca0*/  FFMA.FTZ R16, R15, R20, -R9 ;  /* 0x000000140f107223 */ /* 0x000fe40000010809 */
[C---:B------:R-:W-:Y:S01]  /*20cb0*/  IMAD.U32 R20, R13.reuse, 0x10000, RZ ;  /* 0x000100000d147824 */ /* 0x040fe200078e00ff */
[----:B------:R-:W-:Y:S01]  /*20cc0*/  LOP3.LUT R13, R13, 0xffff0000, RZ, 0xc0, !PT ;  /* 0xffff00000d0d7812 */ /* 0x000fe200078ec0ff */
[C---:B------:R-:W-:Y:S01]  /*20cd0*/  IMAD.U32 R19, R14.reuse, 0x10000, RZ ;  /* 0x000100000e137824 */ /* 0x040fe200078e00ff */
[----:B------:R-:W-:Y:S01]  /*20ce0*/  LOP3.LUT R14, R14, 0xffff0000, RZ, 0xc0, !PT ;  /* 0xffff00000e0e7812 */ /* 0x000fe200078ec0ff */
[C---:B------:R-:W-:Y:S02]  /*20cf0*/  FMUL.FTZ R12, R6.reuse, R20 ;  /* 0x00000014060c7220 */ /* 0x040fe40000410000 */
[----:B------:R-:W-:Y:S02]  /*20d00*/  FMUL.FTZ R6, R6, R19 ;  /* 0x0000001306067220 */ /* 0x000fe40000410000 */
[----:B------:R-:W-:-:S02]  /*20d10*/  FMUL.FTZ R10, R8, R13 ;  /* 0x0000000d080a7220 */ /* 0x000fc40000410000 */
[----:B------:R-:W-:Y:S02]  /*20d20*/  FMUL.FTZ R9, R8, R14 ;  /* 0x0000000e08097220 */ /* 0x000fe40000410000 */
[----:B------:R-:W-:Y:S02]  /*20d30*/  FFMA.FTZ R8, R7, R20, R6 ;  /* 0x0000001407087223 */ /* 0x000fe40000010006 */
[----:B------:R-:W-:Y:S02]  /*20d40*/  FFMA.FTZ R11, R15, R21, R11 ;  /* 0x000000150f0b7223 */ /* 0x000fe4000001000b */
[----:B------:R-:W-:Y:S02]  /*20d50*/  FFMA.FTZ R12, R7, R19, -R12 ;  /* 0x00000013070c7223 */ /* 0x000fe4000001080c */
[----:B------:R-:W-:Y:S01]  /*20d60*/  FFMA.FTZ R6, R5, R14, -R10 ;  /* 0x0000000e05067223 */ /* 0x000fe2000001080a */
[----:B------:R-:W-:Y:S01]  /*20d70*/  F2FP.BF16.PACK_AB R10, R17, R18 ;  /* 0x00000012110a723e */ /* 0x000fe200000010ff */
[----:B------:R-:W-:Y:S01]  /*20d80*/  FFMA.FTZ R9, R5, R13, R9 ;  /* 0x0000000d05097223 */ /* 0x000fe20000010009 */
[----:B------:R-:W-:-:S02]  /*20d90*/  F2FP.BF16.PACK_AB R11, R11, R16 ;  /* 0x000000100b0b723e */ /* 0x000fc400000010ff */
[----:B------:R-:W-:Y:S02]  /*20da0*/  F2FP.BF16.PACK_AB R8, R8, R12 ;  /* 0x0000000c0808723e */ /* 0x000fe400000010ff */
[----:B------:R-:W-:-:S05]  /*20db0*/  F2FP.BF16.PACK_AB R9, R9, R6 ;  /* 0x000000060909723e */ /* 0x000fca00000010ff */
[----:B------:R1:W-:Y:S02]  /*20dc0*/  ST.E.128 [R2.64], R8 ;  /* 0x0000000802007985 */ /* 0x0003e4000c101d04 */
.L_x_987:
[----:B------:R-:W-:Y:S05]  /*20dd0*/  BSYNC B0 ;  /* 0x0000000000007941 */ /* 0x000fea0003800000 */
.L_x_986:
        /* <DEDUP_REMOVED lines=50> */
.L_x_989:
[----:B------:R-:W-:Y:S05]  /*21100*/  BSYNC B0 ;  /* 0x0000000000007941 */ /* 0x000fea0003800000 */
.L_x_988:
[----:B------:R-:W-:-:S04]  /*21110*/  IADD3 R2, R4, 0x50, RZ ;  /* 0x0000005004027810 */ /* 0x000fc80007ffe0ff */
        /* <DEDUP_REMOVED lines=53> */
.L_x_979:
[----:B------:R-:W-:Y:S05]  /*21470*/  BSYNC B1 ;  /* 0x0000000000017941 */ /* 0x000fea0003800000 */
.L_x_978:
[----:B-1----:R-:W-:Y:S01]  /*21480*/  IADD3 R2, R68, 0x40, RZ ;  /* 0x0000004044027810 */ /* 0x002fe20007ffe0ff */
[----:B------:R-:W-:-:S03]  /*21490*/  IMAD.MOV.U32 R3, RZ, RZ, 0x0 ;  /* 0x00000000ff037424 */ /* 0x000fc600078e00ff */
[----:B------:R-:W-:Y:S01]  /*214a0*/  ISETP.GE.AND P0, PT, R2, R64, PT ;  /* 0x000000400200720c */ /* 0x000fe20003f06270 */
[----:B------:R-:W-:-:S12]  /*214b0*/  IMAD.MOV.U32 R2, RZ, RZ, R115 ;  /* 0x000000ffff027224 */ /* 0x000fd800078e0073 */
[----:B------:R-:W-:Y:S05]  /*214c0*/  @P0 RET.REL.NODEC R2 `(_ZN7cutlass13device_kernelIN5flash19enable_sm80_to_sm89INS1_16FlashAttnFwdSm80INS1_25CollectiveMainloopFwdSm80ILi8ELi1ELb0EN4cute5tupleIJNS5_1CILi128EEENS7_ILi64EEENS7_ILi192EEEEEELi192ENS_10bfloat16_tEfNS_4arch4Sm80ELb0ELb1ELb0ELb1ELb1ELb1ELb1ELb1EEENS1_21CollectiveEpilogueFwdINS6_IJS8_SA_S9_EEENS6_IJNS7_ILi1EEESI_SI_EEESC_SE_Li256ELb1ELb1ELb1ELb0EEENS1_36VarlenDynamicPersistentTileSchedulerILi128ELi64ELi256ELi256ELb1ELb1ELb0ELb1ELb0ELb1EEEEEEEEEvNT_6ParamsE) ;  /* 0xfffdeb3002000950 */ /* 0x000fea0003c3ffff */
[----:B------:R-:W-:Y:S01]  /*214d0*/  ISETP.GE.AND P0, PT, R4, R0, PT ;  /* 0x000000000400720c */ /* 0x000fe20003f06270 */
[----:B------:R-:W-:-:S12]  /*214e0*/  BSSY B0, `(.L_x_990) ;  /* 0x0000030000007945 */ /* 0x000fd80003800000 */
        /* <DEDUP_REMOVED lines=47> */
.L_x_991:
[----:B------:R-:W-:Y:S05]  /*217e0*/  BSYNC B0 ;  /* 0x0000000000007941 */ /* 0x000fea0003800000 */
.L_x_990:
        /* <DEDUP_REMOVED lines=55> */
.L_x_993:
[----:B------:R-:W-:Y:S05]  /*21b60*/  BSYNC B0 ;  /* 0x0000000000007941 */ /* 0x000fea0003800000 */
.L_x_992:
        /* <DEDUP_REMOVED lines=50> */
.L_x_995:
[----:B------:R-:W-:Y:S05]  /*21e90*/  BSYNC B0 ;  /* 0x0000000000007941 */ /* 0x000fea0003800000 */
.L_x_994:
        /* <DEDUP_REMOVED lines=55> */
.L_x_997:
[----:B------:R-:W-:Y:S05]  /*22210*/  BSYNC B0 ;  /* 0x0000000000007941 */ /* 0x000fea0003800000 */
.L_x_996:
        /* <DEDUP_REMOVED lines=50> */
.L_x_999:
[----:B------:R-:W-:Y:S05]  /*22540*/  BSYNC B0 ;  /* 0x0000000000007941 */ /* 0x000fea0003800000 */
.L_x_998:
[----:B------:R-:W-:Y:S01]  /*22550*/  IADD3 R4, R4, 0x50, RZ ;  /* 0x0000005004047810 */ /* 0x000fe20007ffe0ff */
[----:B------:R-:W-:Y:S02]  /*22560*/  IMAD.MOV.U32 R2, RZ, RZ, R115 ;  /* 0x000000ffff027224 */ /* 0x000fe400078e0073 */
[----:B------:R-:W-:Y:S01]  /*22570*/  IMAD.MOV.U32 R3, RZ, RZ, 0x0 ;  /* 0x00000000ff037424 */ /* 0x000fe200078e00ff */
[----:B------:R-:W-:-:S13]  /*22580*/  ISETP.GE.AND P0, PT, R4, R0, PT ;  /* 0x000000000400720c */ /* 0x000fda0003f06270 */
[----:B------:R-:W-:Y:S05]  /*22590*/  @P0 RET.REL.NODEC R2 `(_ZN7cutlass13device_kernelIN5flash19enable_sm80_to_sm89INS1_16FlashAttnFwdSm80INS1_25CollectiveMainloopFwdSm80ILi8ELi1ELb0EN4cute5tupleIJNS5_1CILi128EEENS7_ILi64EEENS7_ILi192EEEEEELi192ENS_10bfloat16_tEfNS_4arch4Sm80ELb0ELb1ELb0ELb1ELb1ELb1ELb1ELb1EEENS1_21CollectiveEpilogueFwdINS6_IJS8_SA_S9_EEENS6_IJNS7_ILi1EEESI_SI_EEESC_SE_Li256ELb1ELb1ELb1ELb0EEENS1_36VarlenDynamicPersistentTileSchedulerILi128ELi64ELi256ELi256ELb1ELb1ELb0ELb1ELb0ELb1EEEEEEEEEvNT_6ParamsE) ;  /* 0xfffdda6002000950 */ /* 0x000fea0003c3ffff */
[----:B------:R-:W-:-:S04]  /*225a0*/  IADD3 R0, R56, 0x5000, RZ ;  /* 0x0000500038007810 */ /* 0x000fc80007ffe0ff */
[----:B------:R-:W-:-:S04]  /*225b0*/  IADD3 R3, P0, R57, R0, RZ ;  /* 0x0000000039037210 */ /* 0x000fc80007f1e0ff */
[----:B------:R-:W-:Y:S02]  /*225c0*/  LEA.HI.X.SX32 R0, R0, RZ, 0x1, P0 ;  /* 0x000000ff00007211 */ /* 0x000fe400000f0eff */
[----:B------:R-:W-:-:S04]  /*225d0*/  LEA R2, P0, R3, R24, 0x1 ;  /* 0x0000001803027211 */ /* 0x000fc800078008ff */
[----:B------:R-:W-:-:S05]  /*225e0*/  LEA.HI.X R3, R3, R25, R0, 0x1, P0 ;  /* 0x0000001903037211 */ /* 0x000fca00000f0c00 */
[----:B------:R-:W2:Y:S01]  /*225f0*/  LD.E.128 R4, [R2.64] ;  /* 0x0000000402047980 */ /* 0x000ea2000c101d00 */
[----:B------:R-:W-:Y:S02]  /*22600*/  SHF.R.U32.HI R0, RZ, 0x10, R67 ;  /* 0x00000010ff007819 */ /* 0x000fe40000011643 */
[--C-:B-1----:R-:W-:Y:S02]  /*22610*/  SHF.R.U32.HI R8, RZ, 0x10, R71.reuse ;  /* 0x00000010ff087819 */ /* 0x102fe40000011647 */
[----:B------:R-:W-:Y:S02]  /*22620*/  PRMT R0, R94, 0x5410, R0 ;  /* 0x000054105e007816 */ /* 0x000fe40000000000 */
[----:B------:R-:W-:Y:S02]  /*22630*/  PRMT R8, R95, 0x5410, R8 ;  /* 0x000054105f087816 */ /* 0x000fe40000000008 */
[----:B------:R-:W-:Y:S01]  /*22640*/  SHF.R.U64 R12, R70, 0x10, R71 ;  /* 0x00000010460c7819 */ /* 0x000fe20000001247 */
[----:B------:R-:W-:Y:S01]  /*22650*/  IMAD.U32 R16, R0, 0x10000, RZ ;  /* 0x0001000000107824 */ /* 0x000fe200078e00ff */
[----:B------:R-:W-:Y:S01]  /*22660*/  SHF.R.U64 R11, R66, 0x10, R67 ;  /* 0x00000010420b7819 */ /* 0x000fe20000001243 */
[C---:B------:R-:W-:Y:S01]  /*22670*/  IMAD.U32 R17, R8.reuse, 0x10000, RZ ;  /* 0x0001000008117824 */ /* 0x040fe200078e00ff */
[----:B------:R-:W-:-:S02]  /*22680*/  LOP3.LUT R18, R8, 0xffff0000, RZ, 0xc0, !PT ;  /* 0xffff000008127812 */ /* 0x000fc400078ec0ff */
[----:B------:R-:W-:Y:S02]  /*22690*/  LOP3.LUT R19, R0, 0xffff0000, RZ, 0xc0, !PT ;  /* 0xffff000000137812 */ /* 0x000fe400078ec0ff */
[----:B------:R-:W-:Y:S02]  /*226a0*/  PRMT R12, R95, 0x5432, R12 ;  /* 0x000054325f0c7816 */ /* 0x000fe4000000000c */
[----:B------:R-:W-:Y:S02]  /*226b0*/  PRMT R11, R94, 0x5432, R11 ;  /* 0x000054325e0b7816 */ /* 0x000fe4000000000b */
[C---:B--2---:R-:W-:Y:S01]  /*226c0*/  LOP3.LUT R10, R6.reuse, 0xffff0000, RZ, 0xc0, !PT ;  /* 0xffff0000060a7812 */ /* 0x044fe200078ec0ff */
[----:B------:R-:W-:Y:S01]  /*226d0*/  IMAD.U32 R14, R6, 0x10000, RZ ;  /* 0x00010000060e7824 */ /* 0x000fe200078e00ff */
[C---:B------:R-:W-:Y:S01]  /*226e0*/  LOP3.LUT R9, R7.reuse, 0xffff0000, RZ, 0xc0, !PT ;  /* 0xffff000007097812 */ /* 0x040fe200078ec0ff */
[----:B------:R-:W-:Y:S01]  /*226f0*/  IMAD.U32 R13, R7, 0x10000, RZ ;  /* 0x00010000070d7824 */ /* 0x000fe200078e00ff */
[----:B------:R-:W-:Y:S01]  /*22700*/  LOP3.LUT R6, R4, 0xffff0000, RZ, 0xc0, !PT ;  /* 0xffff000004067812 */ /* 0x000fe200078ec0ff */
[C---:B------:R-:W-:Y:S01]  /*22710*/  FMUL.FTZ R15, R10.reuse, R16 ;  /* 0x000000100a0f7220 */ /* 0x040fe20000410000 */
[----:B------:R-:W-:Y:S01]  /*22720*/  SHF.L.U32 R0, R5, 0x10, RZ ;  /* 0x0000001005007819 */ /* 0x000fe200000006ff */
[----:B------:R-:W-:-:S02]  /*22730*/  FMUL.FTZ R8, R10, R17 ;  /* 0x000000110a087220 */ /* 0x000fc40000410000 */
[C---:B------:R-:W-:Y:S02]  /*22740*/  FFMA.FTZ R15, R14.reuse, R17, -R15 ;  /* 0x000000110e0f7223 */ /* 0x040fe4000001080f */
[----:B------:R-:W-:Y:S02]  /*22750*/  FMUL.FTZ R10, R9, R19 ;  /* 0x00000013090a7220 */ /* 0x000fe40000410000 */
[----:B------:R-:W-:Y:S02]  /*22760*/  FFMA.FTZ R14, R14, R16, R8 ;  /* 0x000000100e0e7223 */ /* 0x000fe40000010008 */
[----:B------:R-:W-:Y:S01]  /*22770*/  IMAD.U32 R7, R4, 0x10000, RZ ;  /* 0x0001000004077824 */ /* 0x000fe200078e00ff */
[----:B------:R-:W-:Y:S01]  /*22780*/  LOP3.LUT R4, R5, 0xffff0000, RZ, 0xc0, !PT ;  /* 0xffff000005047812 */ /* 0x000fe200078ec0ff */
[-C--:B------:R-:W-:Y:S02]  /*22790*/  FMUL.FTZ R9, R9, R18.reuse ;  /* 0x0000001209097220 */ /* 0x080fe40000410000 */
[C---:B------:R-:W-:Y:S01]  /*227a0*/  IMAD.U32 R17, R11.reuse, 0x10000, RZ ;  /* 0x000100000b117824 */ /* 0x040fe200078e00ff */
[----:B------:R-:W-:Y:S01]  /*227b0*/  LOP3.LUT R11, R11, 0xffff0000, RZ, 0xc0, !PT ;  /* 0xffff00000b0b7812 */ /* 0x000fe200078ec0ff */
[C---:B------:R-:W-:Y:S01]  /*227c0*/  IMAD.U32 R16, R12.reuse, 0x10000, RZ ;  /* 0x000100000c107824 */ /* 0x040fe200078e00ff */
[----:B------:R-:W-:Y:S01]  /*227d0*/  LOP3.LUT R12, R12, 0xffff0000, RZ, 0xc0, !PT ;  /* 0xffff00000c0c7812 */ /* 0x000fe200078ec0ff */
[----:B------:R-:W-:-:S02]  /*227e0*/  FFMA.FTZ R10, R13, R18, -R10 ;  /* 0x000000120d0a7223 */ /* 0x000fc4000001080a */
[----:B------:R-:W-:Y:S02]  /*227f0*/  FFMA.FTZ R13, R13, R19, R9 ;  /* 0x000000130d0d7223 */ /* 0x000fe40000010009 */
[C---:B------:R-:W-:Y:S02]  /*22800*/  FMUL.FTZ R9, R6.reuse, R17 ;  /* 0x0000001106097220 */ /* 0x040fe40000410000 */
[----:B------:R-:W-:Y:S02]  /*22810*/  FMUL.FTZ R6, R6, R16 ;  /* 0x0000001006067220 */ /* 0x000fe40000410000 */
[C---:B------:R-:W-:Y:S02]  /*22820*/  FMUL.FTZ R8, R4.reuse, R11 ;  /* 0x0000000b04087220 */ /* 0x040fe40000410000 */
[----:B------:R-:W-:Y:S02]  /*22830*/  FMUL.FTZ R5, R4, R12 ;  /* 0x0000000c04057220 */ /* 0x000fe40000410000 */
[----:B------:R-:W-:-:S02]  /*22840*/  FFMA.FTZ R9, R7, R16, -R9 ;  /* 0x0000001007097223 */ /* 0x000fc40000010809 */
[----:B------:R-:W-:Y:S01]  /*22850*/  FFMA.FTZ R4, R7, R17, R6 ;  /* 0x0000001107047223 */ /* 0x000fe20000010006 */
[----:B------:R-:W-:Y:S01]  /*22860*/  F2FP.BF16.PACK_AB R6, R14, R15 ;  /* 0x0000000f0e06723e */ /* 0x000fe200000010ff */
[C---:B------:R-:W-:Y:S01]  /*22870*/  FFMA.FTZ R8, R0.reuse, R12, -R8 ;  /* 0x0000000c00087223 */ /* 0x040fe20000010808 */
[----:B------:R-:W-:Y:S01]  /*22880*/  F2FP.BF16.PACK_AB R7, R13, R10 ;  /* 0x0000000a0d07723e */ /* 0x000fe200000010ff */
[----:B------:R-:W-:Y:S01]  /*22890*/  FFMA.FTZ R5, R0, R11, R5 ;  /* 0x0000000b00057223 */ /* 0x000fe20000010005 */
[----:B------:R-:W-:-:S04]  /*228a0*/  F2FP.BF16.PACK_AB R4, R4, R9 ;  /* 0x000000090404723e */ /* 0x000fc800000010ff */
[----:B------:R-:W-:-:S05]  /*228b0*/  F2FP.BF16.PACK_AB R5, R5, R8 ;  /* 0x000000080505723e */ /* 0x000fca00000010ff */
[----:B------:R1:W-:Y:S02]  /*228c0*/  ST.E.128 [R2.64], R4 ;  /* 0x0000000402007985 */ /* 0x0003e4000c101d04 */
[----:B-1----:R-:W-:Y:S01]  /*228d0*/  MOV R2, R115 ;  /* 0x0000007300027202 */ /* 0x002fe20000000f00 */
[----:B------:R-:W-:-:S04]  /*228e0*/  IMAD.MOV.U32 R3, RZ, RZ, 0x0 ;  /* 0x00000000ff037424 */ /* 0x000fc800078e00ff */
[----:B------:R-:W-:Y:S05]  /*228f0*/  RET.REL.NODEC R2 `(_ZN7cutlass13device_kernelIN5flash19enable_sm80_to_sm89INS1_16FlashAttnFwdSm80INS1_25CollectiveMainloopFwdSm80ILi8ELi1ELb0EN4cute5tupleIJNS5_1CILi128EEENS7_ILi64EEENS7_ILi192EEEEEELi192ENS_10bfloat16_tEfNS_4arch4Sm80ELb0ELb1ELb0ELb1ELb1ELb1ELb1ELb1EEENS1_21CollectiveEpilogueFwdINS6_IJS8_SA_S9_EEENS6_IJNS7_ILi1EEESI_SI_EEESC_SE_Li256ELb1ELb1ELb1ELb0EEENS1_36VarlenDynamicPersistentTileSchedulerILi128ELi64ELi256ELi256ELb1ELb1ELb0ELb1ELb0ELb1EEEEEEEEEvNT_6ParamsE) ;  /* 0xfffdd70002007950 */ /* 0x000fea0003c3ffff */
.L_x_968:
[----:B-----5:R-:W-:Y:S01]  /*22900*/  ISETP.NE.AND P0, PT, R24, 0x1, PT ;  /* 0x000000011800780c */ /* 0x020fe20003f05270 */
[----:B------:R-:W-:-:S12]  /*22910*/  BSSY B0, `(.L_x_1000) ;  /* 0x0000006000007945 */ /* 0x000fd80003800000 */
[----:B------:R-:W-:Y:S05]  /*22920*/  @!P0 BRA `(.L_x_1001) ;  /* 0x0000004000008947 */ /* 0x000fea0003800000 */
[----:B------:R1:W2:Y:S04]  /*22930*/  LD.E R3, [R6.64+0x168] ;  /* 0x0001680406037980 */ /* 0x0002a8000c101900 */
[----:B-1----:R-:W3:Y:S01]  /*22940*/  LD.E R6, [R6.64+0x16c] ;  /* 0x00016c0406067980 */ /* 0x002ee2000c101900 */
[----:B--2---:R-:W-:-:S05]  /*22950*/  IMAD.HI.U32 R2, R2, R3, RZ ;  /* 0x0000000302027227 */ /* 0x004fca00078e00ff */
[----:B---3--:R-:W-:Y:S02]  /*22960*/  SHF.R.U32.HI R2, RZ, R6, R2 ;  /* 0x00000006ff027219 */ /* 0x008fe40000011602 */
.L_x_1001:
[----:B------:R-:W-:Y:S05]  /*22970*/  BSYNC B0 ;  /* 0x0000000000007941 */ /* 0x000fea0003800000 */
.L_x_1000:
[----:B------:R-:W-:Y:S01]  /*22980*/  MOV R4, R22 ;  /* 0x0000001600047202 */ /* 0x000fe20000000f00 */
[-C--:B------:R-:W-:Y:S01]  /*22990*/  IMAD R7, R11, R2.reuse, RZ ;  /* 0x000000020b077224 */ /* 0x080fe200078e02ff */
[----:B------:R-:W-:Y:S01]  /*229a0*/  MOV R5, R15 ;  /* 0x0000000f00057202 */ /* 0x000fe20000000f00 */
[----:B------:R-:W-:Y:S01]  /*229b0*/  IMAD.MOV.U32 R12, RZ, RZ, R20 ;  /* 0x000000ffff0c7224 */ /* 0x000fe200078e0014 */
[----:B------:R-:W-:Y:S01]  /*229c0*/  SHF.R.S32.HI R6, RZ, 0x1f, R2 ;  /* 0x0000001fff067819 */ /* 0x000fe20000011402 */
[-C--:B------:R-:W-:Y:S02]  /*229d0*/  IMAD R9, R9, R2.reuse, RZ ;  /* 0x0000000209097224 */ /* 0x080fe400078e02ff */
[----:B------:R-:W-:-:S04]  /*229e0*/  IMAD.WIDE.U32 R4, R10, R2, R4 ;  /* 0x000000020a047225 */ /* 0x000fc800078e0004 */
[----:B------:R-:W-:Y:S01]  /*229f0*/  IMAD R10, R10, R6, R7 ;  /* 0x000000060a0a7224 */ /* 0x000fe200078e0207 */
[----:B------:R-:W-:Y:S01]  /*22a00*/  LEA R30, P1, R4, R18, 0x1 ;  /* 0x00000012041e7211 */ /* 0x000fe200078208ff */
[----:B------:R-:W-:-:S03]  /*22a10*/  IMAD.WIDE.U32 R2, R8, R2, R12 ;  /* 0x0000000208027225 */ /* 0x000fc600078e000c */
[----:B------:R-:W-:Y:S01]  /*22a20*/  IADD3 R5, R5, R10, RZ ;  /* 0x0000000a05057210 */ /* 0x000fe20007ffe0ff */
[----:B------:R-:W-:Y:S01]  /*22a30*/  IMAD R6, R8, R6, R9 ;  /* 0x0000000608067224 */ /* 0x000fe200078e0209 */
[----:B------:R-:W-:Y:S02]  /*22a40*/  LEA R31, P0, R2, R16, 0x1 ;  /* 0x00000010021f7211 */ /* 0x000fe400078008ff */
[----:B------:R-:W-:Y:S01]  /*22a50*/  LEA.HI.X R29, R4, R19, R5, 0x1, P1 ;  /* 0x00000013041d7211 */ /* 0x000fe200008f0c05 */
[----:B------:R-:W-:-:S05]  /*22a60*/  IMAD.IADD R3, R3, 0x1, R6 ;  /* 0x0000000103037824 */ /* 0x000fca00078e0206 */
[----:B------:R-:W-:Y:S01]  /*22a70*/  LEA.HI.X R28, R2, R17, R3, 0x1, P0 ;  /* 0x00000011021c7211 */ /* 0x000fe200000f0c03 */
[----:B------:R-:W-:Y:S05]  /*22a80*/  BRA.DIV ~URZ, `(.L_x_1002) ;  /* 0x00003dd27f007947 */ /* 0x000fea000b800000 */
[----:B------:R1:W2:Y:S02]  /*22a90*/  SHFL.IDX PT, R4, R29, RZ, 0x1c1f ;  /* 0x001c1fff1d047589 */ /* 0x0002a400000e0000 */
.L_x_1022:
[----:B------:R-:W-:Y:S05]  /*22aa0*/  BRA.DIV ~URZ, `(.L_x_1003) ;  /* 0x00003e227f007947 */ /* 0x000fea000b800000 */
[----:B------:R3:W4:Y:S01]  /*22ab0*/  SHFL.IDX PT, R20, R30, RZ, 0x1c1f ;  /* 0x001c1fff1e147589 */ /* 0x00072200000e0000 */
[----:B--2---:R-:W-:-:S03]  /*22ac0*/  MOV R21, R4 ;  /* 0x0000000400157202 */ /* 0x004fc60000000f00 */
[----:B------:R3:W2:Y:S04]  /*22ad0*/  SHFL.IDX PT, R22, R28, RZ, 0x1c1f ;  /* 0x001c1fff1c167589 */ /* 0x0006a800000e0000 */
[----:B------:R3:W1:Y:S02]  /*22ae0*/  SHFL.IDX PT, R2, R31, RZ, 0x1c1f ;  /* 0x001c1fff1f027589 */ /* 0x00066400000e0000 */
.L_x_1023:
        /* <DEDUP_REMOVED lines=20> */
[----:B------:R-:W-:Y:S01]  /*22c30*/  IADD3 R22, R57, 0x40, RZ ;  /* 0x0000004039167810 */ /* 0x000fe20007ffe0ff */
[----:B------:R-:W-:Y:S01]  /*22c40*/  CS2R R8, SRZ ;  /* 0x0000000000087805 */ /* 0x000fe2000001ff00 */
[-C--:B------:R-:W-:Y:S02]  /*22c50*/  ISETP.GE.AND P1, PT, R23, R0.reuse, PT ;  /* 0x000000001700720c */ /* 0x080fe40003f26270 */
[-C--:B------:R-:W-:Y:S02]  /*22c60*/  ISETP.GE.AND P0, PT, R22, R0.reuse, PT ;  /* 0x000000001600720c */ /* 0x080fe40003f06270 */
[----:B------:R-:W-:-:S09]  /*22c70*/  ISETP.GE.AND P2, PT, R57, R0, PT ;  /* 0x000000003900720c */ /* 0x000fd20003f46270 */
[----:B------:R-:W-:Y:S02]  /*22c80*/  @!P1 SHF.R.S32.HI R7, RZ, 0x1f, R23 ;  /* 0x0000001fff079819 */ /* 0x000fe40000011417 */
[----:B------:R-:W-:Y:S02]  /*22c90*/  @!P0 SHF.R.S32.HI R6, RZ, 0x1f, R22 ;  /* 0x0000001fff068819 */ /* 0x000fe40000011416 */
[----:B------:R-:W-:Y:S01]  /*22ca0*/  @!P1 LEA.HI R23, R7, R23, RZ, 0x3 ;  /* 0x0000001707179211 */ /* 0x000fe200078f18ff */
[--C-:B----4-:R-:W-:Y:S01]  /*22cb0*/  @!P2 IMAD.WIDE R4, R57, 0x2, R20.reuse ;  /* 0x000000023904a825 */ /* 0x110fe200078e0214 */
[----:B------:R-:W-:Y:S02]  /*22cc0*/  @!P0 LEA.HI R22, R6, R22, RZ, 0x3 ;  /* 0x0000001606168211 */ /* 0x000fe400078f18ff */
[----:B------:R-:W-:Y:S02]  /*22cd0*/  @!P1 LOP3.LUT R23, R23, 0xfffffff8, RZ, 0xc0, !PT ;  /* 0xfffffff817179812 */ /* 0x000fe400078ec0ff */
[----:B------:R-:W-:Y:S01]  /*22ce0*/  @!P0 LOP3.LUT R22, R22, 0xfffffff8, RZ, 0xc0, !PT ;  /* 0xfffffff816168812 */ /* 0x000fe200078ec0ff */
[----:B------:R2:W5:Y:S01]  /*22cf0*/  @!P2 LD.E.128 R8, [R4.64] ;  /* 0x000000040408a980 */ /* 0x000562000c101d00 */
[----:B------:R-:W-:Y:S01]  /*22d00*/  CS2R R6, SRZ ;  /* 0x0000000000067805 */ /* 0x000fe2000001ff00 */
[C-C-:B------:R-:W-:Y:S01]  /*22d10*/  @!P1 IMAD.WIDE R26, R23.reuse, 0x2, R20.reuse ;  /* 0x00000002171a9825 */ /* 0x140fe200078e0214 */
[----:B------:R-:W-:Y:S01]  /*22d20*/  CS2R R18, SRZ ;  /* 0x0000000000127805 */ /* 0x000fe2000001ff00 */
[----:B------:R-:W-:Y:S01]  /*22d30*/  CS2R R16, SRZ ;  /* 0x0000000000107805 */ /* 0x000fe2000001ff00 */
[----:B------:R-:W-:Y:S01]  /*22d40*/  CS2R R14, SRZ ;  /* 0x00000000000e7805 */ /* 0x000fe2000001ff00 */
[C---:B------:R-:W-:Y:S01]  /*22d50*/  @!P0 IMAD.WIDE R24, R22.reuse, 0x2, R20 ;  /* 0x0000000216188825 */ /* 0x040fe200078e0214 */
[----:B------:R-:W-:Y:S01]  /*22d60*/  CS2R R12, SRZ ;  /* 0x00000000000c7805 */ /* 0x000fe2000001ff00 */
[----:B------:R-:W-:Y:S01]  /*22d70*/  CS2R R42, SRZ ;  /* 0x00000000002a7805 */ /* 0x000fe2000001ff00 */
[----:B------:R-:W-:Y:S01]  /*22d80*/  CS2R R40, SRZ ;  /* 0x0000000000287805 */ /* 0x000fe2000001ff00 */
[--C-:B-1----:R-:W-:Y:S01]  /*22d90*/  @!P1 IMAD.WIDE R20, R23, 0x2, R2.reuse ;  /* 0x0000000217149825 */ /* 0x102fe200078e0202 */
[----:B------:R-:W-:Y:S01]  /*22da0*/  CS2R R46, SRZ ;  /* 0x00000000002e7805 */ /* 0x000fe2000001ff00 */
[----:B------:R-:W-:Y:S01]  /*22db0*/  CS2R R44, SRZ ;  /* 0x00000000002c7805 */ /* 0x000fe2000001ff00 */
[----:B------:R1:W5:Y:S01]  /*22dc0*/  @!P1 LD.E.128 R16, [R26.64] ;  /* 0x000000041a109980 */ /* 0x000362000c101d00 */
[----:B------:R-:W-:-:S03]  /*22dd0*/  @!P0 IMAD.WIDE R22, R22, 0x2, R2 ;  /* 0x0000000216168825 */ /* 0x000fc600078e0202 */
[----:B------:R1:W5:Y:S01]  /*22de0*/  @!P1 LD.E.128 R12, [R20.64] ;  /* 0x00000004140c9980 */ /* 0x000362000c101d00 */
[----:B------:R-:W-:-:S03]  /*22df0*/  @!P2 IMAD.WIDE R2, R57, 0x2, R2 ;  /* 0x000000023902a825 */ /* 0x000fc600078e0202 */
[----:B------:R1:W5:Y:S01]  /*22e00*/  @!P0 LD.E.128 R40, [R24.64] ;  /* 0x0000000418288980 */ /* 0x000362000c101d00 */
[----:B--2---:R-:W-:-:S03]  /*22e10*/  CS2R R4, SRZ ;  /* 0x0000000000047805 */ /* 0x004fc6000001ff00 */
[----:B------:R1:W5:Y:S04]  /*22e20*/  @!P0 LD.E.128 R44, [R22.64] ;  /* 0x00000004162c8980 */ /* 0x000368000c101d00 */
[----:B------:R1:W5:Y:S02]  /*22e30*/  @!P2 LD.E.128 R4, [R2.64] ;  /* 0x000000040204a980 */ /* 0x000364000c101d00 */
.L_x_1005:
[----:B------:R-:W-:Y:S05]  /*22e40*/  BSYNC B0 ;  /* 0x0000000000007941 */ /* 0x000fea0003800000 */
.L_x_1004:
[----:B-1---5:R-:W-:Y:S02]  /*22e50*/  IMAD.MOV.U32 R21, RZ, RZ, R42 ;  /* 0x000000ffff157224 */ /* 0x022fe400078e002a */
[----:B----4-:R-:W-:Y:S02]  /*22e60*/  IMAD.MOV.U32 R20, RZ, RZ, R43 ;  /* 0x000000ffff147224 */ /* 0x010fe400078e002b */
[----:B------:R-:W-:Y:S02]  /*22e70*/  IMAD.MOV.U32 R3, RZ, RZ, R40 ;  /* 0x000000ffff037224 */ /* 0x000fe400078e0028 */
[----:B------:R-:W-:Y:S01]  /*22e80*/  IMAD.MOV.U32 R2, RZ, RZ, R41 ;  /* 0x000000ffff027224 */ /* 0x000fe200078e0029 */
[----:B------:R-:W-:Y:S01]  /*22e90*/  PRMT R88, R20, 0x5410, R21 ;  /* 0x0000541014587816 */ /* 0x000fe20000000015 */
[----:B------:R-:W-:Y:S01]  /*22ea0*/  IMAD.MOV.U32 R20, RZ, RZ, R19 ;  /* 0x000000ffff147224 */ /* 0x000fe200078e0013 */
[----:B------:R-:W-:-:S02]  /*22eb0*/  MOV R21, R18 ;  /* 0x0000001200157202 */ /* 0x000fc40000000f00 */
        /* <DEDUP_REMOVED lines=12> */
[----:B------:R-:W-:Y:S01]  /*22f80*/  PRMT R34, R34, 0x5410, R3 ;  /* 0x0000541022227816 */ /* 0x000fe20000000003 */
[----:B------:R-:W-:Y:S01]  /*22f90*/  IMAD.MOV.U32 R3, RZ, RZ, R44 ;  /* 0x000000ffff037224 */ /* 0x000fe200078e002c */
[----:B------:R-:W-:Y:S01]  /*22fa0*/  PRMT R59, R59, 0x5410, R2 ;  /* 0x000054103b3b7816 */ /* 0x000fe20000000002 */
[----:B------:R-:W-:Y:S01]  /*22fb0*/  IMAD.MOV.U32 R2, RZ, RZ, R45 ;  /* 0x000000ffff027224 */ /* 0x000fe200078e002d */
[----:B------:R-:W-:Y:S01]  /*22fc0*/  PRMT R86, R20, 0x5410, R21 ;  /* 0x0000541014567816 */ /* 0x000fe20000000015 */
[----:B------:R-:W-:Y:S01]  /*22fd0*/  IMAD.MOV.U32 R20, RZ, RZ, R15 ;  /* 0x000000ffff147224 */ /* 0x000fe200078e000f */
[----:B------:R-:W-:-:S02]  /*22fe0*/  MOV R21, R14 ;  /* 0x0000000e00157202 */ /* 0x000fc40000000f00 */
        /* <DEDUP_REMOVED lines=9> */
[----:B------:R-:W-:Y:S02]  /*23080*/  PRMT R69, R21, 0x5410, R20 ;  /* 0x0000541015457816 */ /* 0x000fe40000000014 */
[----:B------:R-:W-:Y:S02]  /*23090*/  PRMT R34, R3, 0x7610, R34 ;  /* 0x0000761003227816 */ /* 0x000fe40000000022 */
[----:B------:R-:W-:Y:S01]  /*230a0*/  PRMT R59, R2, 0x7610, R59 ;  /* 0x00007610023b7816 */ /* 0x000fe2000000003b */
[----:B------:R-:W-:Y:S05]  /*230b0*/  BRA.DIV ~URZ, `(.L_x_1006) ;  /* 0x000039527f007947 */ /* 0x000fea000b800000 */
[----:B------:R1:W2:Y:S04]  /*230c0*/  SHFL.IDX PT, R21, R29, 0x1, 0x1c1f ;  /* 0x003c1f001d157f89 */ /* 0x0002a800000e0000 */
[----:B------:R1:W4:Y:S04]  /*230d0*/  SHFL.IDX PT, R20, R30, 0x1, 0x1c1f ;  /* 0x003c1f001e147f89 */ /* 0x00032800000e0000 */
[----:B------:R1:W3:Y:S04]  /*230e0*/  SHFL.IDX PT, R22, R28, 0x1, 0x1c1f ;  /* 0x003c1f001c167f89 */ /* 0x0002e800000e0000 */
[----:B------:R1:W1:Y:S02]  /*230f0*/  SHFL.IDX PT, R2, R31, 0x1, 0x1c1f ;  /* 0x003c1f001f027f89 */ /* 0x00026400000e0000 */
.L_x_1024:
[----:B------:R-:W-:Y:S01]  /*23100*/  IADD3 R3, R37, 0x40, RZ ;  /* 0x0000004025037810 */ /* 0x000fe20007ffe0ff */
[----:B------:R-:W-:Y:S01]  /*23110*/  BSSY B0, `(.L_x_1007) ;  /* 0x0000032000007945 */ /* 0x000fe20003800000 */
        /* <DEDUP_REMOVED lines=12> */
[----:B---3--:R-:W-:-:S03]  /*231e0*/  IMAD.MOV.U32 R3, RZ, RZ, R22 ;  /* 0x000000ffff037224 */ /* 0x008fc600078e0016 */
[----:B------:R-:W-:Y:S05]  /*231f0*/  @P0 BRA `(.L_x_1008) ;  /* 0x0000023000000947 */ /* 0x000fea0003800000 */
[C---:B------:R-:W-:Y:S01]  /*23200*/  IADD3 R26, R57.reuse, 0x20, RZ ;  /* 0x00000020391a7810 */ /* 0x040fe20007ffe0ff */
[----:B------:R-:W-:Y:S01]  /*23210*/  CS2R R50, SRZ ;  /* 0x0000000000327805 */ /* 0x000fe2000001ff00 */
[C---:B------:R-:W-:Y:S01]  /*23220*/  IADD3 R27, R57.reuse, 0x40, RZ ;  /* 0x00000040391b7810 */ /* 0x040fe20007ffe0ff */
[----:B------:R-:W-:Y:S01]  /*23230*/  CS2R R48, SRZ ;  /* 0x0000000000307805 */ /* 0x000fe2000001ff00 */
[-C--:B------:R-:W-:Y:S02]  /*23240*/  ISETP.GE.AND P2, PT, R57, R0.reuse, PT ;  /* 0x000000003900720c */ /* 0x080fe40003f46270 */
[-C--:B------:R-:W-:Y:S02]  /*23250*/  ISETP.GE.AND P1, PT, R26, R0.reuse, PT ;  /* 0x000000001a00720c */ /* 0x080fe40003f26270 */
[----:B------:R-:W-:-:S09]  /*23260*/  ISETP.GE.AND P0, PT, R27, R0, PT ;  /* 0x000000001b00720c */ /* 0x000fd20003f06270 */
[----:B--2-4-:R-:W-:Y:S02]  /*23270*/  @!P2 IMAD.WIDE R22, R57, 0x2, R20 ;  /* 0x000000023916a825 */ /* 0x014fe400078e0214 */
[----:B------:R-:W-:Y:S02]  /*23280*/  @!P1 SHF.R.S32.HI R24, RZ, 0x1f, R26 ;  /* 0x0000001fff189819 */ /* 0x000fe4000001141a */
[----:B------:R-:W-:Y:S01]  /*23290*/  @!P0 SHF.R.S32.HI R25, RZ, 0x1f, R27 ;  /* 0x0000001fff198819 */ /* 0x000fe2000001141b */
[----:B------:R2:W5:Y:S01]  /*232a0*/  @!P2 LD.E.128 R48, [R22.64] ;  /* 0x000000041630a980 */ /* 0x000562000c101d00 */
        /* <DEDUP_REMOVED lines=10> */
[----:B--2---:R-:W-:-:S02]  /*23350*/  @!P1 LEA.HI R23, R24, R26, RZ, 0x3 ;  /* 0x0000001a18179211 */ /* 0x004fc400078f18ff */
[----:B------:R-:W-:Y:S02]  /*23360*/  @!P0 LEA.HI R22, R25, R27, RZ, 0x3 ;  /* 0x0000001b19168211 */ /* 0x000fe400078f18ff */
[----:B------:R-:W-:Y:S02]  /*23370*/  @!P1 LOP3.LUT R23, R23, 0xfffffff8, RZ, 0xc0, !PT ;  /* 0xfffffff817179812 */ /* 0x000fe400078ec0ff */
[----:B------:R-:W-:-:S03]  /*23380*/  @!P0 LOP3.LUT R22, R22, 0xfffffff8, RZ, 0xc0, !PT ;  /* 0xfffffff816168812 */ /* 0x000fc600078ec0ff */
[----:B------:R-:W-:-:S04]  /*23390*/  @!P1 IMAD.WIDE R26, R23, 0x2, R20 ;  /* 0x00000002171a9825 */ /* 0x000fc800078e0214 */
[C---:B------:R-:W-:Y:S01]  /*233a0*/  @!P0 IMAD.WIDE R24, R22.reuse, 0x2, R20 ;  /* 0x0000000216188825 */ /* 0x040fe200078e0214 */
[----:B------:R2:W5:Y:S03]  /*233b0*/  @!P1 LD.E.128 R60, [R26.64] ;  /* 0x000000041a3c9980 */ /* 0x000566000c101d00 */
[--C-:B-1----:R-:W-:Y:S01]  /*233c0*/  @!P1 IMAD.WIDE R20, R23, 0x2, R2.reuse ;  /* 0x0000000217149825 */ /* 0x102fe200078e0202 */
[----:B------:R2:W5:Y:S03]  /*233d0*/  @!P0 LD.E.128 R76, [R24.64] ;  /* 0x00000004184c8980 */ /* 0x000566000c101d00 */
[--C-:B------:R-:W-:Y:S01]  /*233e0*/  @!P0 IMAD.WIDE R22, R22, 0x2, R2.reuse ;  /* 0x0000000216168825 */ /* 0x100fe200078e0202 */
[----:B------:R2:W5:Y:S03]  /*233f0*/  @!P1 LD.E.128 R64, [R20.64] ;  /* 0x0000000414409980 */ /* 0x000566000c101d00 */
[----:B------:R-:W-:Y:S01]  /*23400*/  @!P2 IMAD.WIDE R2, R57, 0x2, R2 ;  /* 0x000000023902a825 */ /* 0x000fe200078e0202 */
[----:B------:R2:W5:Y:S04]  /*23410*/  @!P0 LD.E.128 R72, [R22.64] ;  /* 0x0000000416488980 */ /* 0x000568000c101d00 */
[----:B------:R2:W5:Y:S02]  /*23420*/  @!P2 LD.E.128 R52, [R2.64] ;  /* 0x000000040234a980 */ /* 0x000564000c101d00 */
.L_x_1008:
[----:B------:R-:W-:Y:S05]  /*23430*/  BSYNC B0 ;  /* 0x0000000000007941 */ /* 0x000fea0003800000 */
.L_x_1007:
[----:B-12---:R-:W2:Y:S01]  /*23440*/  LDL.64 R2, [R36+0x20] ;  /* 0x0000200024027983 */ /* 0x006ea20000100a00 */
[----:B------:R-:W-:-:S04]  /*23450*/  DEPBAR.LE SB0, 0x1 ;  /* 0x000080400000791a */ /* 0x000fc80000000000 */
[----:B----4-:R-:W3:Y:S01]  /*23460*/  LDL.64 R20, [R36+0x28] ;  /* 0x0000280024147983 */ /* 0x010ee20000100a00 */
[----:B------:R-:W-:Y:S03]  /*23470*/  WARPSYNC 0xffffffff ;  /* 0xffffffff00007948 */ /* 0x000fe60003800000 */
[----:B------:R-:W-:Y:S06]  /*23480*/  BAR.SYNC.DEFER_BLOCKING 0x0 ;  /* 0x0000000000007b1d */ /* 0x000fec0000010000 */
[----:B--2---:R1:W2:Y:S04]  /*23490*/  LD.E R22, [R2.64] ;  /* 0x0000000402167980 */ /* 0x0042a8000c101900 */
[----:B---3--:R3:W5:Y:S01]  /*234a0*/  LD.E.64 R36, [R20.64] ;  /* 0x0000000414247980 */ /* 0x008762000c101b00 */
[----:B------:R-:W-:Y:S01]  /*234b0*/  BSSY B1, `(.L_x_1009) ;  /* 0x0000192000017945 */ /* 0x000fe20003800000 */
[----:B-1---5:R-:W-:Y:S01]  /*234c0*/  IMAD.MOV.U32 R3, RZ, RZ, R76 ;  /* 0x000000ffff037224 */ /* 0x022fe200078e004c */
[----:B------:R-:W-:Y:S01]  /*234d0*/  MOV R2, R77 ;  /* 0x0000004d00027202 */ /* 0x000fe20000000f00 */
[----:B---3--:R-:W-:-:S03]  /*234e0*/  IMAD.MOV.U32 R21, RZ, RZ, R78 ;  /* 0x000000ffff157224 */ /* 0x008fc600078e004e */
        /* <DEDUP_REMOVED lines=13> */
[----:B------:R-:W-:Y:S02]  /*235c0*/  IMAD.MOV.U32 R20, RZ, RZ, R51 ;  /* 0x000000ffff147224 */ /* 0x000fe400078e0033 */
        /* <DEDUP_REMOVED lines=9> */
[----:B------:R-:W-:-:S04]  /*23660*/  MOV R2, R66 ;  /* 0x0000004200027202 */ /* 0x000fc80000000f00 */
[----:B------:R-:W-:Y:S01]  /*23670*/  PRMT R95, R20, 0x5410, R2 ;  /* 0x00005410145f7816 */ /* 0x000fe20000000002 */
[----:B------:R-:W-:Y:S01]  /*23680*/  IMAD.MOV.U32 R20, RZ, RZ, R55 ;  /* 0x000000ffff147224 */ /* 0x000fe200078e0037 */
[----:B------:R-:W-:-:S04]  /*23690*/  MOV R2, R65 ;  /* 0x0000004100027202 */ /* 0x000fc80000000f00 */
[----:B------:R-:W-:Y:S01]  /*236a0*/  PRMT R94, R2, 0x5410, R3 ;  /* 0x00005410025e7816 */ /* 0x000fe20000000003 */
[----:B------:R-:W-:Y:S01]  /*236b0*/  IMAD.MOV.U32 R2, RZ, RZ, R53 ;  /* 0x000000ffff027224 */ /* 0x000fe200078e0035 */
[----:B------:R-:W-:-:S04]  /*236c0*/  MOV R3, R52 ;  /* 0x0000003400037202 */ /* 0x000fc80000000f00 */
[----:B------:R-:W-:Y:S01]  /*236d0*/  PRMT R89, R2, 0x5410, R3 ;  /* 0x0000541002597816 */ /* 0x000fe20000000003 */
[----:B--2---:R-:W-:-:S05]  /*236e0*/  IMAD R21, R22, -0x80, R33 ;  /* 0xffffff8016157824 */ /* 0x004fca00078e0221 */
[----:B------:R-:W-:Y:S01]  /*236f0*/  IMNMX R71, R21, 0x80, PT ;  /* 0x0000008015477817 */ /* 0x000fe20003800200 */
[----:B------:R-:W-:-:S03]  /*23700*/  IMAD.MOV.U32 R21, RZ, RZ, R54 ;  /* 0x000000ffff157224 */ /* 0x000fc600078e0036 */
[----:B------:R-:W-:Y:S02]  /*23710*/  ISETP.GE.AND P0, PT, R68, R71, PT ;  /* 0x000000474400720c */ /* 0x000fe40003f06270 */
[----:B------:R-:W-:-:S11]  /*23720*/  PRMT R90, R20, 0x5410, R21 ;  /* 0x00005410145a7816 */ /* 0x000fd60000000015 */
[----:B------:R-:W-:Y:S05]  /*23730*/  @P0 BRA `(.L_x_1010) ;  /* 0x0000169000000947 */ /* 0x000fea0003800000 */
[----:B------:R-:W-:Y:S01]  /*23740*/  ISETP.GE.AND P0, PT, R57, R0, PT ;  /* 0x000000003900720c */ /* 0x000fe20003f06270 */
[----:B------:R-:W-:-:S12]  /*23750*/  BSSY B0, `(.L_x_1011) ;  /* 0x0000071000007945 */ /* 0x000fd80003800000 */
[----:B------:R-:W-:Y:S05]  /*23760*/  @P0 BRA `(.L_x_1012) ;  /* 0x000006f000000947 */ /* 0x000fea0003800000 */
[----:B------:R-:W-:Y:S01]  /*23770*/  LEA.HI R3, R0, R32, RZ, 0x1d ;  /* 0x0000002000037211 */ /* 0x000fe200078fe8ff */
[----:B------:R-:W-:Y:S01]  /*23780*/  IMAD.SHL.U32 R2, R68, 0x40, RZ ;  /* 0x0000004044027824 */ /* 0x000fe200078e00ff */
[----:B------:R-:W-:Y:S02]  /*23790*/  LEA.HI R22, R98, R56, RZ, 0x5 ;  /* 0x0000003862167211 */ /* 0x000fe400078f28ff */
[----:B------:R-:W-:Y:S01]  /*237a0*/  SHF.R.S32.HI R20, RZ, 0x1f, R3 ;  /* 0x0000001fff147819 */ /* 0x000fe20000011403 */
[----:B------:R-:W-:Y:S01]  /*237b0*/  IMAD.SHL.U32 R21, R3, 0x8, RZ ;  /* 0x0000000803157824 */ /* 0x000fe200078e00ff */
[----:B------:R-:W-:Y:S02]  /*237c0*/  LOP3.LUT R2, R2, 0x1c0, RZ, 0xc0, !PT ;  /* 0x000001c002027812 */ /* 0x000fe400078ec0ff */
[----:B------:R-:W-:Y:S01]  /*237d0*/  LEA.HI R20, R20, R3, RZ, 0x3 ;  /* 0x0000000314147211 */ /* 0x000fe200078f18ff */
[----:B------:R-:W-:Y:S01]  /*237e0*/  IMAD.SHL.U32 R3, R22, 0x10, RZ ;  /* 0x0000001016037824 */ /* 0x000fe200078e00ff */
[----:B------:R-:W-:-:S02]  /*237f0*/  LOP3.LUT R22, R2, 0x38, R21, 0xf8, !PT ;  /* 0x0000003802167812 */ /* 0x000fc400078ef815 */
[----:B------:R-:W-:Y:S01]  /*23800*/  SHF.R.U32.HI R23, RZ, 0x3, R2 ;  /* 0x00000003ff177819 */ /* 0x000fe20000011602 */
[----:B------:R-:W-:Y:S01]  /*23810*/  IMAD.SHL.U32 R21, R20, 0x400, RZ ;  /* 0x0000040014157824 */ /* 0x000fe200078e00ff */
[----:B------:R-:W-:Y:S02]  /*23820*/  LOP3.LUT R3, R3, 0xfffffe00, RZ, 0xc0, !PT ;  /* 0xfffffe0003037812 */ /* 0x000fe400078ec0ff */
[----:B------:R-:W-:Y:S02]  /*23830*/  LOP3.LUT R20, R22, R23, RZ, 0x3c, !PT ;  /* 0x0000001716147212 */ /* 0x000fe400078e3cff */
[----:B------:R-:W-:Y:S02]  /*23840*/  LOP3.LUT R21, R21, 0xffffe000, RZ, 0xc0, !PT ;  /* 0xffffe00015157812 */ /* 0x000fe400078ec0ff */
[----:B------:R-:W-:Y:S02]  /*23850*/  LOP3.LUT R2, R2, 0x38, R57, 0xf8, !PT ;  /* 0x0000003802027812 */ /* 0x000fe400078ef839 */
[----:B------:R-:W-:-:S02]  /*23860*/  IADD3 R20, R20, R21, R3 ;  /* 0x0000001514147210 */ /* 0x000fc40007ffe003 */
[----:B------:R-:W-:-:S03]  /*23870*/  LOP3.LUT R2, R3, R2, R23, 0xf6, !PT ;  /* 0x0000000203027212 */ /* 0x000fc600078ef617 */
[----:B------:R-:W-:-:S04]  /*23880*/  IMAD.WIDE.U32 R28, R20, 0x2, R36 ;  /* 0x00000002141c7825 */ /* 0x000fc800078e0024 */
[----:B------:R-:W-:Y:S01]  /*23890*/  IMAD.WIDE.U32 R30, R2, 0x2, R36 ;  /* 0x00000002021e7825 */ /* 0x000fe200078e0024 */
[----:B------:R-:W2:Y:S04]  /*238a0*/  LD.E.128 R20, [R28.64] ;  /* 0x000000041c147980 */ /* 0x000ea8000c101d00 */
[----:B------:R-:W3:Y:S01]  /*238b0*/  LD.E.128 R24, [R30.64] ;  /* 0x000000041e187980 */ /* 0x000ee2000c101d00 */
[----:B------:R-:W-:Y:S02]  /*238c0*/  SHF.R.U64 R2, R4, 0x10, R5 ;  /* 0x0000001004027819 */ /* 0x000fe40000001205 */
[----:B------:R-:W-:Y:S02]  /*238d0*/  SHF.R.U64 R3, R8, 0x10, R9 ;  /* 0x0000001008037819 */ /* 0x000fe40000001209 */
[----:B------:R-:W-:-:S02]  /*238e0*/  PRMT R2, R34, 0x5410, R2 ;  /* 0x0000541022027816 */ /* 0x000fc40000000002 */
[----:B------:R-:W-:Y:S02]  /*238f0*/  PRMT R3, R34, 0x5432, R3 ;  /* 0x0000543222037816 */ /* 0x000fe40000000003 */
[----:B------:R-:W-:Y:S01]  /*23900*/  SHF.R.U32.HI R5, RZ, 0x10, R5 ;  /* 0x00000010ff057819 */ /* 0x000fe20000011605 */
[----:B------:R-:W-:Y:S02]  /*23910*/  IMAD.U32 R33, R2, 0x10000, RZ ;  /* 0x0001000002217824 */ /* 0x000fe400078e00ff */
[----:B------:R-:W-:Y:S02]  /*23920*/  IMAD.U32 R34, R3, 0x10000, RZ ;  /* 0x0001000003227824 */ /* 0x000fe400078e00ff */
[----:B--2---:R-:W-:Y:S02]  /*23930*/  IMAD.U32 R4, R20, 0x10000, RZ ;  /* 0x0001000014047824 */ /* 0x004fe400078e00ff */
[C---:B---3--:R-:W-:Y:S01]  /*23940*/  IMAD.U32 R39, R24.reuse, 0x10000, RZ ;  /* 0x0001000018277824 */ /* 0x048fe200078e00ff */
[----:B------:R-:W-:Y:S01]  /*23950*/  LOP3.LUT R35, R24, 0xffff0000, RZ, 0xc0, !PT ;  /* 0xffff000018237812 */ /* 0x000fe200078ec0ff */
[----:B------:R-:W-:-:S02]  /*23960*/  FMUL.FTZ R8, R4, R33 ;  /* 0x0000002104087220 */ /* 0x000fc40000410000 */
[-C--:B------:R-:W-:Y:S02]  /*23970*/  FMUL.FTZ R4, R4, R34.reuse ;  /* 0x0000002204047220 */ /* 0x080fe40000410000 */
[C---:B------:R-:W-:Y:S01]  /*23980*/  FFMA.FTZ R58, R39.reuse, R34, -R8 ;  /* 0x00000022273a7223 */ /* 0x040fe20000010808 */
[----:B------:R-:W-:Y:S01]  /*23990*/  LOP3.LUT R8, R2, 0xffff0000, RZ, 0xc0, !PT ;  /* 0xffff000002087812 */ /* 0x000fe200078ec0ff */
[----:B------:R-:W-:Y:S01]  /*239a0*/  FFMA.FTZ R39, R39, R33, R4 ;  /* 0x0000002127277223 */ /* 0x000fe20000010004 */
[----:B------:R-:W-:Y:S01]  /*239b0*/  SHF.R.U32.HI R4, RZ, 0x10, R9 ;  /* 0x00000010ff047819 */ /* 0x000fe20000011609 */
[----:B------:R-:W-:Y:S01]  /*239c0*/  IMAD.U32 R33, R25, 0x10000, RZ ;  /* 0x0001000019217824 */ /* 0x000fe200078e00ff */
[----:B------:R-:W-:Y:S01]  /*239d0*/  LOP3.LUT R2, R20, 0xffff0000, RZ, 0xc0, !PT ;  /* 0xffff000014027812 */ /* 0x000fe200078ec0ff */
[----:B------:R-:W-:Y:S01]  /*239e0*/  IMAD.U32 R20, R27, 0x10000, RZ ;  /* 0x000100001b147824 */ /* 0x000fe200078e00ff */
[----:B------:R-:W-:Y:S02]  /*239f0*/  LOP3.LUT R9, R3, 0xffff0000, RZ, 0xc0, !PT ;  /* 0xffff000003097812 */ /* 0x000fe400078ec0ff */
[----:B------:R-:W-:Y:S01]  /*23a00*/  PRMT R4, R59, 0x5432, R4 ;  /* 0x000054323b047816 */ /* 0x000fe20000000004 */
[----:B------:R-:W-:-:S02]  /*23a10*/  FMUL.FTZ R3, R2, R8 ;  /* 0x0000000802037220 */ /* 0x000fc40000410000 */
[-C--:B------:R-:W-:Y:S02]  /*23a20*/  FMUL.FTZ R2, R2, R9.reuse ;  /* 0x0000000902027220 */ /* 0x080fe40000410000 */
[C---:B------:R-:W-:Y:S01]  /*23a30*/  FFMA.FTZ R38, R35.reuse, R9, -R3 ;  /* 0x0000000923267223 */ /* 0x040fe20000010803 */
[----:B------:R-:W-:Y:S01]  /*23a40*/  SHF.L.U32 R9, R4, 0x10, RZ ;  /* 0x0000001004097819 */ /* 0x000fe200000006ff */
[----:B------:R-:W-:Y:S01]  /*23a50*/  FFMA.FTZ R35, R35, R8, R2 ;  /* 0x0000000823237223 */ /* 0x000fe20000010002 */
[----:B------:R-:W-:Y:S01]  /*23a60*/  PRMT R2, R59, 0x5410, R5 ;  /* 0x000054103b027816 */ /* 0x000fe20000000005 */
[----:B------:R-:W-:-:S04]  /*23a70*/  IMAD.U32 R3, R21, 0x10000, RZ ;  /* 0x0001000015037824 */ /* 0x000fc800078e00ff */
[----:B------:R-:W-:-:S04]  /*23a80*/  IMAD.U32 R8, R2, 0x10000, RZ ;  /* 0x0001000002087824 */ /* 0x000fc800078e00ff */
[CC--:B------:R-:W-:Y:S02]  /*23a90*/  FMUL.FTZ R5, R3.reuse, R8.reuse ;  /* 0x0000000803057220 */ /* 0x0c0fe40000410000 */
[-C--:B------:R-:W-:Y:S02]  /*23aa0*/  FMUL.FTZ R3, R3, R9.reuse ;  /* 0x0000000903037220 */ /* 0x080fe40000410000 */
[C---:B------:R-:W-:Y:S01]  /*23ab0*/  FFMA.FTZ R34, R33.reuse, R9, -R5 ;  /* 0x0000000921227223 */ /* 0x040fe20000010805 */
[----:B------:R-:W-:Y:S01]  /*23ac0*/  LOP3.LUT R5, R4, 0xffff0000, RZ, 0xc0, !PT ;  /* 0xffff000004057812 */ /* 0x000fe200078ec0ff */
[----:B------:R-:W-:Y:S01]  /*23ad0*/  FFMA.FTZ R33, R33, R8, R3 ;  /* 0x0000000821217223 */ /* 0x000fe20000010003 */
[----:B------:R-:W-:Y:S01]  /*23ae0*/  LOP3.LUT R3, R21, 0xffff0000, RZ, 0xc0, !PT ;  /* 0xffff000015037812 */ /* 0x000fe200078ec0ff */
[----:B------:R-:W-:Y:S01]  /*23af0*/  IMAD.U32 R21, R26, 0x10000, RZ ;  /* 0x000100001a157824 */ /* 0x000fe200078e00ff */
[----:B------:R-:W-:Y:S02]  /*23b00*/  LOP3.LUT R8, R2, 0xffff0000, RZ, 0xc0, !PT ;  /* 0xffff000002087812 */ /* 0x000fe400078ec0ff */
[----:B------:R-:W-:-:S03]  /*23b10*/  LOP3.LUT R2, R25, 0xffff0000, RZ, 0xc0, !PT ;  /* 0xffff000019027812 */ /* 0x000fc600078ec0ff */
[CC--:B------:R-:W-:Y:S02]  /*23b20*/  FMUL.FTZ R4, R3.reuse, R8.reuse ;  /* 0x0000000803047220 */ /* 0x0c0fe40000410000 */
[-C--:B------:R-:W-:Y:S02]  /*23b30*/  FMUL.FTZ R3, R3, R5.reuse ;  /* 0x0000000503037220 */ /* 0x080fe40000410000 */
[C---:B------:R-:W-:Y:S01]  /*23b40*/  FFMA.FTZ R9, R2.reuse, R5, -R4 ;  /* 0x0000000502097223 */ /* 0x040fe20000010804 */
[----:B------:R-:W-:Y:S01]  /*23b50*/  SHF.R.U32.HI R4, RZ, 0x10, R7 ;  /* 0x00000010ff047819 */ /* 0x000fe20000011607 */
[----:B------:R-:W-:Y:S01]  /*23b60*/  FFMA.FTZ R24, R2, R8, R3 ;  /* 0x0000000802187223 */ /* 0x000fe20000010003 */
[----:B------:R-:W-:Y:S01]  /*23b70*/  SHF.R.U64 R2, R6, 0x10, R7 ;  /* 0x0000001006027819 */ /* 0x000fe20000001207 */
[----:B------:R-:W-:Y:S01]  /*23b80*/  IMAD.U32 R7, R22, 0x10000, RZ ;  /* 0x0001000016077824 */ /* 0x000fe200078e00ff */
[----:B------:R-:W-:Y:S02]  /*23b90*/  SHF.R.U64 R3, R10, 0x10, R11 ;  /* 0x000000100a037819 */ /* 0x000fe4000000120b */
[----:B------:R-:W-:-:S02]  /*23ba0*/  PRMT R2, R69, 0x5410, R2 ;  /* 0x0000541045027816 */ /* 0x000fc40000000002 */
[----:B------:R-:W-:Y:S02]  /*23bb0*/  PRMT R3, R70, 0x5410, R3 ;  /* 0x0000541046037816 */ /* 0x000fe40000000003 */
[----:B------:R-:W-:Y:S01]  /*23bc0*/  SHF.R.U32.HI R5, RZ, 0x10, R11 ;  /* 0x00000010ff057819 */ /* 0x000fe2000001160b */
[----:B------:R-:W-:Y:S01]  /*23bd0*/  IMAD.U32 R8, R2, 0x10000, RZ ;  /* 0x0001000002087824 */ /* 0x000fe200078e00ff */
[----:B------:R-:W-:Y:S01]  /*23be0*/  PRMT R4, R69, 0x5432, R4 ;  /* 0x0000543245047816 */ /* 0x000fe20000000004 */
[----:B------:R-:W-:Y:S01]  /*23bf0*/  IMAD.U32 R10, R3, 0x10000, RZ ;  /* 0x00010000030a7824 */ /* 0x000fe200078e00ff */
[----:B------:R-:W-:Y:S01]  /*23c00*/  PRMT R5, R70, 0x5432, R5 ;  /* 0x0000543246057816 */ /* 0x000fe20000000005 */
[----:B------:R-:W-:Y:S01]  /*23c10*/  FMUL.FTZ R6, R7, R8 ;  /* 0x0000000807067220 */ /* 0x000fe20000410000 */
[----:B------:R-:W-:Y:S01]  /*23c20*/  F2FP.BF16.PACK_AB R9, R9, R34 ;  /* 0x000000220909723e */ /* 0x000fe200000010ff */
[-C--:B------:R-:W-:Y:S02]  /*23c30*/  FMUL.FTZ R7, R7, R10.reuse ;  /* 0x0000000a07077220 */ /* 0x080fe40000410000 */
[----:B------:R-:W-:-:S02]  /*23c40*/  FFMA.FTZ R10, R21, R10, -R6 ;  /* 0x0000000a150a7223 */ /* 0x000fc40000010806 */
[----:B------:R-:W-:Y:S01]  /*23c50*/  FFMA.FTZ R21, R21, R8, R7 ;  /* 0x0000000815157223 */ /* 0x000fe20000010007 */
[----:B------:R-:W-:Y:S01]  /*23c60*/  SHF.L.U32 R8, R4, 0x10, RZ ;  /* 0x0000001004087819 */ /* 0x000fe200000006ff */
[----:B------:R-:W-:Y:S02]  /*23c70*/  IMAD.U32 R7, R23, 0x10000, RZ ;  /* 0x0001000017077824 */ /* 0x000fe400078e00ff */
[----:B------:R-:W-:Y:S02]  /*23c80*/  IMAD.U32 R11, R5, 0x10000, RZ ;  /* 0x00010000050b7824 */ /* 0x000fe400078e00ff */
[CC--:B------:R-:W-:Y:S02]  /*23c90*/  FMUL.FTZ R6, R7.reuse, R8.reuse ;  /* 0x0000000807067220 */ /* 0x0c0fe40000410000 */
[-C--:B------:R-:W-:Y:S02]  /*23ca0*/  FMUL.FTZ R7, R7, R11.reuse ;  /* 0x0000000b07077220 */ /* 0x080fe40000410000 */
[C---:B------:R-:W-:Y:S01]  /*23cb0*/  FFMA.FTZ R11, R20.reuse, R11, -R6 ;  /* 0x0000000b140b7223 */ /* 0x040fe20000010806 */
[----:B------:R-:W-:Y:S01]  /*23cc0*/  LOP3.LUT R6, R3, 0xffff0000, RZ, 0xc0, !PT ;  /* 0xffff000003067812 */ /* 0x000fe200078ec0ff */
[----:B------:R-:W-:Y:S01]  /*23cd0*/  FFMA.FTZ R20, R20, R8, R7 ;  /* 0x0000000814147223 */ /* 0x000fe20000010007 */
[----:B------:R-:W-:-:S02]  /*23ce0*/  LOP3.LUT R7, R2, 0xffff0000, RZ, 0xc0, !PT ;  /* 0xffff000002077812 */ /* 0x000fc400078ec0ff */
[----:B------:R-:W-:Y:S02]  /*23cf0*/  LOP3.LUT R3, R22, 0xffff0000, RZ, 0xc0, !PT ;  /* 0xffff000016037812 */ /* 0x000fe400078ec0ff */
[----:B------:R-:W-:Y:S02]  /*23d00*/  LOP3.LUT R8, R26, 0xffff0000, RZ, 0xc0, !PT ;  /* 0xffff00001a087812 */ /* 0x000fe400078ec0ff */
[----:B------:R-:W-:Y:S01]  /*23d10*/  LOP3.LUT R22, R4, 0xffff0000, RZ, 0xc0, !PT ;  /* 0xffff000004167812 */ /* 0x000fe200078ec0ff */
[CC--:B------:R-:W-:Y:S02]  /*23d20*/  FMUL.FTZ R2, R3.reuse, R7.reuse ;  /* 0x0000000703027220 */ /* 0x0c0fe40000410000 */
[-C--:B------:R-:W-:Y:S02]  /*23d30*/  FMUL.FTZ R3, R3, R6.reuse ;  /* 0x0000000603037220 */ /* 0x080fe40000410000 */
[C---:B------:R-:W-:Y:S01]  /*23d40*/  FFMA.FTZ R6, R8.reuse, R6, -R2 ;  /* 0x0000000608067223 */ /* 0x040fe20000010802 */
[----:B------:R-:W-:Y:S01]  /*23d50*/  LOP3.LUT R2, R27, 0xffff0000, RZ, 0xc0, !PT ;  /* 0xffff00001b027812 */ /* 0x000fe200078ec0ff */
[----:B------:R-:W-:Y:S01]  /*23d60*/  FFMA.FTZ R7, R8, R7, R3 ;  /* 0x0000000708077223 */ /* 0x000fe20000010003 */
[----:B------:R-:W-:-:S02]  /*23d70*/  LOP3.LUT R3, R23, 0xffff0000, RZ, 0xc0, !PT ;  /* 0xffff000017037812 */ /* 0x000fc400078ec0ff */
[----:B------:R-:W-:Y:S02]  /*23d80*/  LOP3.LUT R8, R5, 0xffff0000, RZ, 0xc0, !PT ;  /* 0xffff000005087812 */ /* 0x000fe400078ec0ff */
[----:B------:R-:W-:Y:S01]  /*23d90*/  F2FP.BF16.PACK_AB R10, R6, R10 ;  /* 0x0000000a060a723e */ /* 0x000fe200000010ff */
[----:B------:R-:W-:Y:S01]  /*23da0*/  FMUL.FTZ R5, R3, R22 ;  /* 0x0000001603057220 */ /* 0x000fe20000410000 */
[----:B------:R-:W-:Y:S01]  /*23db0*/  F2FP.BF16.PACK_AB R6, R7, R21 ;  /* 0x000000150706723e */ /* 0x000fe200000010ff */
[-C--:B------:R-:W-:Y:S02]  /*23dc0*/  FMUL.FTZ R4, R3, R8.reuse ;  /* 0x0000000803047220 */ /* 0x080fe40000410000 */
[----:B------:R-:W-:Y:S01]  /*23dd0*/  FFMA.FTZ R3, R2, R8, -R5 ;  /* 0x0000000802037223 */ /* 0x000fe20000010805 */
[----:B------:R-:W-:Y:S01]  /*23de0*/  F2FP.BF16.PACK_AB R8, R38, R58 ;  /* 0x0000003a2608723e */ /* 0x000fe200000010ff */
[----:B------:R-:W-:Y:S01]  /*23df0*/  FFMA.FTZ R2, R2, R22, R4 ;  /* 0x0000001602027223 */ /* 0x000fe20000010004 */
[----:B------:R-:W-:-:S02]  /*23e00*/  F2FP.BF16.PACK_AB R4, R35, R39 ;  /* 0x000000272304723e */ /* 0x000fc400000010ff */
[----:B------:R-:W-:Y:S02]  /*23e10*/  F2FP.BF16.PACK_AB R11, R3, R11 ;  /* 0x0000000b030b723e */ /* 0x000fe400000010ff */
[----:B------:R-:W-:Y:S02]  /*23e20*/  F2FP.BF16.PACK_AB R5, R24, R33 ;  /* 0x000000211805723e */ /* 0x000fe400000010ff */
[----:B------:R-:W-:Y:S01]  /*23e30*/  F2FP.BF16.PACK_AB R7, R2, R20 ;  /* 0x000000140207723e */ /* 0x000fe200000010ff */
[----:B------:R1:W-:Y:S04]  /*23e40*/  ST.E.128 [R30.64], R8 ;  /* 0x000000081e007985 */ /* 0x0003e8000c101d04 */
[----:B------:R1:W-:Y:S02]  /*23e50*/  ST.E.128 [R28.64], R4 ;  /* 0x000000041c007985 */ /* 0x0003e4000c101d04 */
.L_x_1012:
[----:B------:R-:W-:Y:S05]  /*23e60*/  BSYNC B0 ;  /* 0x0000000000007941 */ /* 0x000fea0003800000 */
.L_x_1011:
[----:B------:R-:W-:Y:S01]  /*23e70*/  IADD3 R2, R57, 0x20, RZ ;  /* 0x0000002039027810 */ /* 0x000fe20007ffe0ff */
[----:B------:R-:W-:Y:S03]  /*23e80*/  BSSY B0, `(.L_x_1013) ;  /* 0x000007a000007945 */ /* 0x000fe60003800000 */
[----:B------:R-:W-:-:S13]  /*23e90*/  ISETP.GE.AND P0, PT, R2, R0, PT ;  /* 0x000000000200720c */ /* 0x000fda0003f06270 */
[----:B------:R-:W-:Y:S05]  /*23ea0*/  @P0 BRA `(.L_x_1014) ;  /* 0x0000077000000947 */ /* 0x000fea0003800000 */
[----:B-1----:R-:W-:Y:S01]  /*23eb0*/  SHF.R.S32.HI R6, RZ, 0x1f, R2 ;  /* 0x0000001fff067819 */ /* 0x002fe20000011402 */
[----:B------:R-:W-:Y:S01]  /*23ec0*/  IMAD.SHL.U32 R5, R68, 0x40, RZ ;  /* 0x0000004044057824 */ /* 0x000fe200078e00ff */
[----:B------:R-:W-:Y:S02]  /*23ed0*/  SHF.R.S32.HI R7, RZ, 0x1f, R56 ;  /* 0x0000001fff077819 */ /* 0x000fe40000011438 */
[CC--:B------:R-:W-:Y:S02]  /*23ee0*/  LEA.HI R4, R6.reuse, R2.reuse, RZ, 0x3 ;  /* 0x0000000206047211 */ /* 0x0c0fe400078f18ff */
[----:B------:R-:W-:Y:S02]  /*23ef0*/  LEA.HI R6, R6, R2, RZ, 0x6 ;  /* 0x0000000206067211 */ /* 0x000fe400078f30ff */
[----:B------:R-:W-:Y:S02]  /*23f00*/  SHF.R.S32.HI R3, RZ, 0x3, R4 ;  /* 0x00000003ff037819 */ /* 0x000fe40000011404 */
[----:B------:R-:W-:-:S02]  /*23f10*/  LOP3.LUT R2, R5, 0x1c0, RZ, 0xc0, !PT ;  /* 0x000001c005027812 */ /* 0x000fc400078ec0ff */
[----:B------:R-:W-:Y:S02]  /*23f20*/  LEA.HI R3, R0, R3, RZ, 0x1d ;  /* 0x0000000300037211 */ /* 0x000fe400078fe8ff */
[----:B------:R-:W-:Y:S01]  /*23f30*/  LEA.HI R5, R7, R56, RZ, 0x5 ;  /* 0x0000003807057211 */ /* 0x000fe200078f28ff */
[----:B------:R-:W-:Y:S01]  /*23f40*/  IMAD.SHL.U32 R7, R6, 0x80, RZ ;  /* 0x0000008006077824 */ /* 0x000fe200078e00ff */
[----:B------:R-:W-:Y:S02]  /*23f50*/  SHF.R.S32.HI R6, RZ, 0x1f, R3 ;  /* 0x0000001fff067819 */ /* 0x000fe40000011403 */
[----:B------:R-:W-:Y:S01]  /*23f60*/  LOP3.LUT R8, R2, 0x38, R4, 0xf8, !PT ;  /* 0x0000003802087812 */ /* 0x000fe200078ef804 */
[----:B------:R-:W-:Y:S01]  /*23f70*/  IMAD.SHL.U32 R4, R5, 0x10, RZ ;  /* 0x0000001005047824 */ /* 0x000fe200078e00ff */
[----:B------:R-:W-:Y:S01]  /*23f80*/  LEA.HI R9, R6, R3, RZ, 0x3 ;  /* 0x0000000306097211 */ /* 0x000fe200078f18ff */
[----:B------:R-:W-:Y:S01]  /*23f90*/  IMAD.SHL.U32 R5, R3, 0x8, RZ ;  /* 0x0000000803057824 */ /* 0x000fe200078e00ff */
[----:B------:R-:W-:-:S02]  /*23fa0*/  SHF.R.U32.HI R10, RZ, 0x3, R2 ;  /* 0x00000003ff0a7819 */ /* 0x000fc40000011602 */
[----:B------:R-:W-:Y:S01]  /*23fb0*/  LOP3.LUT R3, R4, 0xfffffe00, RZ, 0xc0, !PT ;  /* 0xfffffe0004037812 */ /* 0x000fe200078ec0ff */
[----:B------:R-:W-:Y:S01]  /*23fc0*/  IMAD.SHL.U32 R4, R9, 0x400, RZ ;  /* 0x0000040009047824 */ /* 0x000fe200078e00ff */
[----:B------:R-:W-:Y:S02]  /*23fd0*/  LOP3.LUT R2, R2, 0x38, R5, 0xf8, !PT ;  /* 0x0000003802027812 */ /* 0x000fe400078ef805 */
[----:B------:R-:W-:Y:S02]  /*23fe0*/  LOP3.LUT R7, R7, 0xffffe000, RZ, 0xc0, !PT ;  /* 0xffffe00007077812 */ /* 0x000fe400078ec0ff */
[-C--:B------:R-:W-:Y:S02]  /*23ff0*/  LOP3.LUT R6, R8, R10.reuse, RZ, 0x3c, !PT ;  /* 0x0000000a08067212 */ /* 0x080fe400078e3cff */
[----:B------:R-:W-:Y:S02]  /*24000*/  LOP3.LUT R2, R2, R10, RZ, 0x3c, !PT ;  /* 0x0000000a02027212 */ /* 0x000fe400078e3cff */
[----:B------:R-:W-:-:S02]  /*24010*/  LOP3.LUT R4, R4, 0xffffe000, RZ, 0xc0, !PT ;  /* 0xffffe00004047812 */ /* 0x000fc400078ec0ff */
[--C-:B------:R-:W-:Y:S02]  /*24020*/  IADD3 R5, R6, R7, R3.reuse ;  /* 0x0000000706057210 */ /* 0x100fe40007ffe003 */
[----:B------:R-:W-:-:S03]  /*24030*/  IADD3 R2, R2, R4, R3 ;  /* 0x0000000402027210 */ /* 0x000fc60007ffe003 */
[----:B------:R-:W-:-:S04]  /*24040*/  IMAD.WIDE.U32 R26, R5, 0x2, R36 ;  /* 0x00000002051a7825 */ /* 0x000fc800078e0024 */
[----:B------:R-:W-:Y:S01]  /*24050*/  IMAD.WIDE.U32 R24, R2, 0x2, R36 ;  /* 0x0000000202187825 */ /* 0x000fe200078e0024 */
[----:B------:R-:W2:Y:S04]  /*24060*/  LD.E.128 R8, [R26.64] ;  /* 0x000000041a087980 */ /* 0x000ea8000c101d00 */
[----:B------:R-:W3:Y:S01]  /*24070*/  LD.E.128 R4, [R24.64] ;  /* 0x0000000418047980 */ /* 0x000ee2000c101d00 */
[--C-:B------:R-:W-:Y:S02]  /*24080*/  SHF.R.U64 R16, R16, 0x10, R17.reuse ;  /* 0x0000001010107819 */ /* 0x100fe40000001211 */
[----:B------:R-:W-:Y:S02]  /*24090*/  SHF.R.U32.HI R2, RZ, 0x10, R17 ;  /* 0x00000010ff027819 */ /* 0x000fe40000011611 */
[----:B------:R-:W-:-:S02]  /*240a0*/  SHF.R.U64 R17, R18, 0x10, R19 ;  /* 0x0000001012117819 */ /* 0x000fc40000001213 */
[----:B------:R-:W-:Y:S02]  /*240b0*/  SHF.R.U64 R18, R12, 0x10, R13 ;  /* 0x000000100c127819 */ /* 0x000fe4000000120d */
[----:B------:R-:W-:Y:S02]  /*240c0*/  SHF.R.U32.HI R3, RZ, 0x10, R19 ;  /* 0x00000010ff037819 */ /* 0x000fe40000011613 */
[----:B------:R-:W-:Y:S02]  /*240d0*/  SHF.R.U32.HI R12, RZ, 0x10, R13 ;  /* 0x00000010ff0c7819 */ /* 0x000fe4000001160d */
[--C-:B------:R-:W-:Y:S02]  /*240e0*/  SHF.R.U64 R20, R14, 0x10, R15.reuse ;  /* 0x000000100e147819 */ /* 0x100fe4000000120f */
[----:B------:R-:W-:Y:S02]  /*240f0*/  SHF.R.U32.HI R19, RZ, 0x10, R15 ;  /* 0x00000010ff137819 */ /* 0x000fe4000001160f */
[----:B------:R-:W-:-:S02]  /*24100*/  PRMT R15, R82, 0x5432, R16 ;  /* 0x00005432520f7816 */ /* 0x000fc40000000010 */
[----:B------:R-:W-:Y:S02]  /*24110*/  PRMT R13, R80, 0x5432, R18 ;  /* 0x00005432500d7816 */ /* 0x000fe40000000012 */
[----:B------:R-:W-:Y:S01]  /*24120*/  PRMT R22, R83, 0x5432, R17 ;  /* 0x0000543253167816 */ /* 0x000fe20000000011 */
[----:B------:R-:W-:Y:S01]  /*24130*/  IMAD.U32 R29, R15, 0x10000, RZ ;  /* 0x000100000f1d7824 */ /* 0x000fe200078e00ff */
[----:B------:R-:W-:Y:S01]  /*24140*/  PRMT R14, R82, 0x5410, R2 ;  /* 0x00005410520e7816 */ /* 0x000fe20000000002 */
[----:B------:R-:W-:Y:S01]  /*24150*/  IMAD.U32 R28, R13, 0x10000, RZ ;  /* 0x000100000d1c7824 */ /* 0x000fe200078e00ff */
[----:B------:R-:W-:Y:S02]  /*24160*/  PRMT R21, R83, 0x5410, R3 ;  /* 0x0000541053157816 */ /* 0x000fe40000000003 */
[----:B------:R-:W-:Y:S02]  /*24170*/  PRMT R12, R80, 0x5410, R12 ;  /* 0x00005410500c7816 */ /* 0x000fe4000000000c */
[----:B------:R-:W-:Y:S01]  /*24180*/  LOP3.LUT R30, R13, 0xffff0000, RZ, 0xc0, !PT ;  /* 0xffff00000d1e7812 */ /* 0x000fe200078ec0ff */
[----:B------:R-:W-:Y:S01]  /*24190*/  IMAD.U32 R13, R14, 0x10000, RZ ;  /* 0x000100000e0d7824 */ /* 0x000fe200078e00ff */
[----:B------:R-:W-:-:S02]  /*241a0*/  LOP3.LUT R15, R15, 0xffff0000, RZ, 0xc0, !PT ;  /* 0xffff00000f0f7812 */ /* 0x000fc400078ec0ff */
[C---:B------:R-:W-:Y:S02]  /*241b0*/  PRMT R20, R81.reuse, 0x5432, R20 ;  /* 0x0000543251147816 */ /* 0x040fe40000000014 */
[----:B------:R-:W-:Y:S01]  /*241c0*/  PRMT R19, R81, 0x5410, R19 ;  /* 0x0000541051137816 */ /* 0x000fe20000000013 */
[C---:B--2---:R-:W-:Y:S01]  /*241d0*/  IMAD.U32 R18, R8.reuse, 0x10000, RZ ;  /* 0x0001000008127824 */ /* 0x044fe200078e00ff */
[----:B------:R-:W-:Y:S01]  /*241e0*/  LOP3.LUT R17, R8, 0xffff0000, RZ, 0xc0, !PT ;  /* 0xffff000008117812 */ /* 0x000fe200078ec0ff */
[C---:B------:R-:W-:Y:S01]  /*241f0*/  IMAD.U32 R16, R9.reuse, 0x10000, RZ ;  /* 0x0001000009107824 */ /* 0x040fe200078e00ff */
[----:B------:R-:W-:Y:S01]  /*24200*/  LOP3.LUT R9, R9, 0xffff0000, RZ, 0xc0, !PT ;  /* 0xffff000009097812 */ /* 0x000fe200078ec0ff */
[C---:B---3--:R-:W-:Y:S01]  /*24210*/  IMAD.U32 R8, R4.reuse, 0x10000, RZ ;  /* 0x0001000004087824 */ /* 0x048fe200078e00ff */
[C---:B------:R-:W-:Y:S01]  /*24220*/  LOP3.LUT R2, R5.reuse, 0xffff0000, RZ, 0xc0, !PT ;  /* 0xffff000005027812 */ /* 0x040fe200078ec0ff */
[----:B------:R-:W-:Y:S01]  /*24230*/  IMAD.U32 R3, R5, 0x10000, RZ ;  /* 0x0001000005037824 */ /* 0x000fe200078e00ff */
[----:B------:R-:W-:Y:S01]  /*24240*/  LOP3.LUT R4, R4, 0xffff0000, RZ, 0xc0, !PT ;  /* 0xffff000004047812 */ /* 0x000fe200078ec0ff */
[----:B------:R-:W-:-:S02]  /*24250*/  FMUL.FTZ R23, R8, R28 ;  /* 0x0000001c08177220 */ /* 0x000fc40000410000 */
[-C--:B------:R-:W-:Y:S02]  /*24260*/  FMUL.FTZ R5, R8, R29.reuse ;  /* 0x0000001d08057220 */ /* 0x080fe40000410000 */
[C---:B------:R-:W-:Y:S02]  /*24270*/  FFMA.FTZ R33, R18.reuse, R29, -R23 ;  /* 0x0000001d12217223 */ /* 0x040fe40000010817 */
[----:B------:R-:W-:Y:S02]  /*24280*/  FFMA.FTZ R31, R18, R28, R5 ;  /* 0x0000001c121f7223 */ /* 0x000fe40000010005 */
[C---:B------:R-:W-:Y:S01]  /*24290*/  IMAD.U32 R18, R12.reuse, 0x10000, RZ ;  /* 0x000100000c127824 */ /* 0x040fe200078e00ff */
[----:B------:R-:W-:Y:S01]  /*242a0*/  LOP3.LUT R12, R12, 0xffff0000, RZ, 0xc0, !PT ;  /* 0xffff00000c0c7812 */ /* 0x000fe200078ec0ff */
[C---:B------:R-:W-:Y:S02]  /*242b0*/  FMUL.FTZ R5, R4.reuse, R30 ;  /* 0x0000001e04057220 */ /* 0x040fe40000410000 */
[----:B------:R-:W-:-:S02]  /*242c0*/  FMUL.FTZ R8, R4, R15 ;  /* 0x0000000f04087220 */ /* 0x000fc40000410000 */
[CC--:B------:R-:W-:Y:S02]  /*242d0*/  FMUL.FTZ R4, R3.reuse, R18.reuse ;  /* 0x0000001203047220 */ /* 0x0c0fe40000410000 */
[----:B------:R-:W-:Y:S02]  /*242e0*/  FMUL.FTZ R3, R3, R13 ;  /* 0x0000000d03037220 */ /* 0x000fe40000410000 */
[----:B------:R-:W-:Y:S01]  /*242f0*/  FFMA.FTZ R29, R17, R15, -R5 ;  /* 0x0000000f111d7223 */ /* 0x000fe20000010805 */
[----:B------:R-:W-:Y:S01]  /*24300*/  LOP3.LUT R5, R14, 0xffff0000, RZ, 0xc0, !PT ;  /* 0xffff00000e057812 */ /* 0x000fe200078ec0ff */
[C---:B------:R-:W-:Y:S02]  /*24310*/  FFMA.FTZ R18, R16.reuse, R18, R3 ;  /* 0x0000001210127223 */ /* 0x040fe40000010003 */
[----:B------:R-:W-:Y:S02]  /*24320*/  FFMA.FTZ R23, R16, R13, -R4 ;  /* 0x0000000d10177223 */ /* 0x000fe40000010804 */
[----:B------:R-:W-:-:S02]  /*24330*/  FMUL.FTZ R3, R2, R12 ;  /* 0x0000000c02037220 */ /* 0x000fc40000410000 */
[----:B------:R-:W-:Y:S02]  /*24340*/  FFMA.FTZ R28, R17, R30, R8 ;  /* 0x0000001e111c7223 */ /* 0x000fe40000010008 */
[C---:B------:R-:W-:Y:S01]  /*24350*/  IMAD.U32 R14, R20.reuse, 0x10000, RZ ;  /* 0x00010000140e7824 */ /* 0x040fe200078e00ff */
[----:B------:R-:W-:Y:S01]  /*24360*/  LOP3.LUT R20, R20, 0xffff0000, RZ, 0xc0, !PT ;  /* 0xffff000014147812 */ /* 0x000fe200078ec0ff */
[----:B------:R-:W-:Y:S02]  /*24370*/  IMAD.U32 R13, R6, 0x10000, RZ ;  /* 0x00010000060d7824 */ /* 0x000fe400078e00ff */
[----:B------:R-:W-:Y:S02]  /*24380*/  IMAD.U32 R8, R22, 0x10000, RZ ;  /* 0x0001000016087824 */ /* 0x000fe400078e00ff */
[-C--:B------:R-:W-:Y:S02]  /*24390*/  FMUL.FTZ R4, R2, R5.reuse ;  /* 0x0000000502047220 */ /* 0x080fe40000410000 */
[----:B------:R-:W-:-:S02]  /*243a0*/  FFMA.FTZ R17, R9, R5, -R3 ;  /* 0x0000000509117223 */ /* 0x000fc40000010803 */
[----:B------:R-:W-:Y:S02]  /*243b0*/  IMAD.U32 R5, R10, 0x10000, RZ ;  /* 0x000100000a057824 */ /* 0x000fe400078e00ff */
[C---:B------:R-:W-:Y:S02]  /*243c0*/  FMUL.FTZ R3, R13.reuse, R14 ;  /* 0x0000000e0d037220 */ /* 0x040fe40000410000 */
[----:B------:R-:W-:Y:S02]  /*243d0*/  FMUL.FTZ R2, R13, R8 ;  /* 0x000000080d027220 */ /* 0x000fe40000410000 */
[----:B------:R-:W-:Y:S01]  /*243e0*/  FFMA.FTZ R16, R9, R12, R4 ;  /* 0x0000000c09107223 */ /* 0x000fe20000010004 */
[----:B------:R-:W-:Y:S01]  /*243f0*/  LOP3.LUT R4, R11, 0xffff0000, RZ, 0xc0, !PT ;  /* 0xffff00000b047812 */ /* 0x000fe200078ec0ff */
[C---:B------:R-:W-:Y:S01]  /*24400*/  IMAD.U32 R12, R19.reuse, 0x10000, RZ ;  /* 0x00010000130c7824 */ /* 0x040fe200078e00ff */
[----:B------:R-:W-:Y:S01]  /*24410*/  LOP3.LUT R19, R19, 0xffff0000, RZ, 0xc0, !PT ;  /* 0xffff000013137812 */ /* 0x000fe200078ec0ff */
[----:B------:R-:W-:-:S02]  /*24420*/  IMAD.U32 R9, R7, 0x10000, RZ ;  /* 0x0001000007097824 */ /* 0x000fc400078e00ff */
[C---:B------:R-:W-:Y:S01]  /*24430*/  FFMA.FTZ R15, R5.reuse, R8, -R3 ;  /* 0x00000008050f7223 */ /* 0x040fe20000010803 */
[----:B------:R-:W-:Y:S01]  /*24440*/  LOP3.LUT R8, R10, 0xffff0000, RZ, 0xc0, !PT ;  /* 0xffff00000a087812 */ /* 0x000fe200078ec0ff */
[----:B------:R-:W-:Y:S01]  /*24450*/  FFMA.FTZ R14, R5, R14, R2 ;  /* 0x0000000e050e7223 */ /* 0x000fe20000010002 */
[----:B------:R-:W-:Y:S01]  /*24460*/  LOP3.LUT R3, R6, 0xffff0000, RZ, 0xc0, !PT ;  /* 0xffff000006037812 */ /* 0x000fe200078ec0ff */
[----:B------:R-:W-:Y:S01]  /*24470*/  IMAD.U32 R13, R21, 0x10000, RZ ;  /* 0x00010000150d7824 */ /* 0x000fe200078e00ff */
[----:B------:R-:W-:Y:S01]  /*24480*/  LOP3.LUT R2, R7, 0xffff0000, RZ, 0xc0, !PT ;  /* 0xffff000007027812 */ /* 0x000fe200078ec0ff */
[----:B------:R-:W-:Y:S02]  /*24490*/  IMAD.U32 R5, R11, 0x10000, RZ ;  /* 0x000100000b057824 */ /* 0x000fe400078e00ff */
[CC--:B------:R-:W-:Y:S02]  /*244a0*/  FMUL.FTZ R10, R9.reuse, R12.reuse ;  /* 0x0000000c090a7220 */ /* 0x0c0fe40000410000 */
[-C--:B------:R-:W-:Y:S01]  /*244b0*/  FMUL.FTZ R6, R9, R13.reuse ;  /* 0x0000000d09067220 */ /* 0x080fe20000410000 */
[----:B------:R-:W-:Y:S01]  /*244c0*/  LOP3.LUT R9, R21, 0xffff0000, RZ, 0xc0, !PT ;  /* 0xffff000015097812 */ /* 0x000fe200078ec0ff */
[C---:B------:R-:W-:Y:S01]  /*244d0*/  FFMA.FTZ R13, R5.reuse, R13, -R10 ;  /* 0x0000000d050d7223 */ /* 0x040fe2000001080a */
[----:B------:R-:W-:Y:S01]  /*244e0*/  LOP3.LUT R10, R22, 0xffff0000, RZ, 0xc0, !PT ;  /* 0xffff0000160a7812 */ /* 0x000fe200078ec0ff */
[----:B------:R-:W-:-:S02]  /*244f0*/  FFMA.FTZ R12, R5, R12, R6 ;  /* 0x0000000c050c7223 */ /* 0x000fc40000010006 */
[C---:B------:R-:W-:Y:S02]  /*24500*/  FMUL.FTZ R6, R3.reuse, R20 ;  /* 0x0000001403067220 */ /* 0x040fe40000410000 */
[C---:B------:R-:W-:Y:S02]  /*24510*/  FMUL.FTZ R11, R2.reuse, R19 ;  /* 0x00000013020b7220 */ /* 0x040fe40000410000 */
[-C--:B------:R-:W-:Y:S02]  /*24520*/  FMUL.FTZ R5, R3, R10.reuse ;  /* 0x0000000a03057220 */ /* 0x080fe40000410000 */
[-C--:B------:R-:W-:Y:S02]  /*24530*/  FMUL.FTZ R7, R2, R9.reuse ;  /* 0x0000000902077220 */ /* 0x080fe40000410000 */
[----:B------:R-:W-:Y:S02]  /*24540*/  FFMA.FTZ R3, R8, R10, -R6 ;  /* 0x0000000a08037223 */ /* 0x000fe40000010806 */
[----:B------:R-:W-:Y:S01]  /*24550*/  FFMA.FTZ R11, R4, R9, -R11 ;  /* 0x00000009040b7223 */ /* 0x000fe2000001080b */
[----:B------:R-:W-:Y:S01]  /*24560*/  F2FP.BF16.PACK_AB R9, R17, R23 ;  /* 0x000000171109723e */ /* 0x000fe200000010ff */
[----:B------:R-:W-:Y:S01]  /*24570*/  FFMA.FTZ R2, R8, R20, R5 ;  /* 0x0000001408027223 */ /* 0x000fe20000010005 */
[----:B------:R-:W-:Y:S01]  /*24580*/  F2FP.BF16.PACK_AB R8, R29, R33 ;  /* 0x000000211d08723e */ /* 0x000fe200000010ff */
[----:B------:R-:W-:Y:S01]  /*24590*/  FFMA.FTZ R7, R4, R19, R7 ;  /* 0x0000001304077223 */ /* 0x000fe20000010007 */
[----:B------:R-:W-:-:S02]  /*245a0*/  F2FP.BF16.PACK_AB R10, R3, R15 ;  /* 0x0000000f030a723e */ /* 0x000fc400000010ff */
[----:B------:R-:W-:Y:S02]  /*245b0*/  F2FP.BF16.PACK_AB R11, R11, R13 ;  /* 0x0000000d0b0b723e */ /* 0x000fe400000010ff */
[----:B------:R-:W-:Y:S02]  /*245c0*/  F2FP.BF16.PACK_AB R4, R28, R31 ;  /* 0x0000001f1c04723e */ /* 0x000fe400000010ff */
[----:B------:R-:W-:Y:S01]  /*245d0*/  F2FP.BF16.PACK_AB R5, R16, R18 ;  /* 0x000000121005723e */ /* 0x000fe200000010ff */
[----:B------:R1:W-:Y:S01]  /*245e0*/  ST.E.128 [R26.64], R8 ;  /* 0x000000081a007985 */ /* 0x0003e2000c101d04 */
[----:B------:R-:W-:Y:S02]  /*245f0*/  F2FP.BF16.PACK_AB R6, R2, R14 ;  /* 0x0000000e0206723e */ /* 0x000fe400000010ff */
[----:B------:R-:W-:-:S05]  /*24600*/  F2FP.BF16.PACK_AB R7, R7, R12 ;  /* 0x0000000c0707723e */ /* 0x000fca00000010ff */
[----:B------:R1:W-:Y:S02]  /*24610*/  ST.E.128 [R24.64], R4 ;  /* 0x0000000418007985 */ /* 0x0003e4000c101d04 */
.L_x_1014:
[----:B------:R-:W-:Y:S05]  /*24620*/  BSYNC B0 ;  /* 0x0000000000007941 */ /* 0x000fea0003800000 */
.L_x_1013:
[----:B------:R-:W-:-:S04]  /*24630*/  IADD3 R2, R57, 0x40, RZ ;  /* 0x0000004039027810 */ /* 0x000fc80007ffe0ff */
[----:B------:R-:W-:-:S13]  /*24640*/  ISETP.GE.AND P0, PT, R2, R0, PT ;  /* 0x000000000200720c */ /* 0x000fda0003f06270 */
[----:B------:R-:W-:Y:S05]  /*24650*/  @P0 BRA `(.L_x_1010) ;  /* 0x0000077000000947 */ /* 0x000fea0003800000 */
[----:B-1----:R-:W-:Y:S01]  /*24660*/  SHF.R.S32.HI R5, RZ, 0x1f, R2 ;  /* 0x0000001fff057819 */ /* 0x002fe20000011402 */
[----:B------:R-:W-:Y:S01]  /*24670*/  IMAD.SHL.U32 R7, R68, 0x40, RZ ;  /* 0x0000004044077824 */ /* 0x000fe200078e00ff */
[----:B------:R-:W-:Y:S02]  /*24680*/  SHF.R.S32.HI R3, RZ, 0x1f, R56 ;  /* 0x0000001fff037819 */ /* 0x000fe40000011438 */
[----:B------:R-:W-:Y:S02]  /*24690*/  LEA.HI R4, R5, R2, RZ, 0x3 ;  /* 0x0000000205047211 */ /* 0x000fe400078f18ff */
[----:B------:R-:W-:Y:S02]  /*246a0*/  LEA.HI R3, R3, R56, RZ, 0x5 ;  /* 0x0000003803037211 */ /* 0x000fe400078f28ff */
[----:B------:R-:W-:Y:S02]  /*246b0*/  SHF.R.S32.HI R6, RZ, 0x3, R4 ;  /* 0x00000003ff067819 */ /* 0x000fe40000011404 */
[----:B------:R-:W-:-:S02]  /*246c0*/  LEA.HI R5, R5, R2, RZ, 0x6 ;  /* 0x0000000205057211 */ /* 0x000fc400078f30ff */
[----:B------:R-:W-:Y:S01]  /*246d0*/  LOP3.LUT R2, R7, 0x1c0, RZ, 0xc0, !PT ;  /* 0x000001c007027812 */ /* 0x000fe200078ec0ff */
[----:B------:R-:W-:Y:S01]  /*246e0*/  IMAD.SHL.U32 R7, R3, 0x10, RZ ;  /* 0x0000001003077824 */ /* 0x000fe200078e00ff */
[----:B------:R-:W-:Y:S01]  /*246f0*/  LEA.HI R3, R0, R6, RZ, 0x1d ;  /* 0x0000000600037211 */ /* 0x000fe200078fe8ff */
[----:B------:R-:W-:Y:S01]  /*24700*/  IMAD.SHL.U32 R8, R5, 0x80, RZ ;  /* 0x0000008005087824 */ /* 0x000fe200078e00ff */
[----:B------:R-:W-:Y:S02]  /*24710*/  LOP3.LUT R6, R2, 0x38, R4, 0xf8, !PT ;  /* 0x0000003802067812 */ /* 0x000fe400078ef804 */
[----:B------:R-:W-:Y:S02]  /*24720*/  SHF.R.U32.HI R9, RZ, 0x3, R2 ;  /* 0x00000003ff097819 */ /* 0x000fe40000011602 */
[----:B------:R-:W-:Y:S02]  /*24730*/  SHF.R.S32.HI R5, RZ, 0x1f, R3 ;  /* 0x0000001fff057819 */ /* 0x000fe40000011403 */
[----:B------:R-:W-:-:S02]  /*24740*/  LOP3.LUT R4, R7, 0xfffffe00, RZ, 0xc0, !PT ;  /* 0xfffffe0007047812 */ /* 0x000fc400078ec0ff */
[----:B------:R-:W-:Y:S01]  /*24750*/  LOP3.LUT R7, R6, R9, RZ, 0x3c, !PT ;  /* 0x0000000906077212 */ /* 0x000fe200078e3cff */
[----:B------:R-:W-:Y:S01]  /*24760*/  IMAD.SHL.U32 R6, R3, 0x8, RZ ;  /* 0x0000000803067824 */ /* 0x000fe200078e00ff */
[----:B------:R-:W-:Y:S02]  /*24770*/  LEA.HI R3, R5, R3, RZ, 0x3 ;  /* 0x0000000305037211 */ /* 0x000fe400078f18ff */
[----:B------:R-:W-:Y:S02]  /*24780*/  LOP3.LUT R8, R8, 0xffffe000, RZ, 0xc0, !PT ;  /* 0xffffe00008087812 */ /* 0x000fe400078ec0ff */
[----:B------:R-:W-:Y:S01]  /*24790*/  LOP3.LUT R5, R2, 0x38, R6, 0xf8, !PT ;  /* 0x0000003802057812 */ /* 0x000fe200078ef806 */
[----:B------:R-:W-:Y:S01]  /*247a0*/  IMAD.SHL.U32 R2, R3, 0x400, RZ ;  /* 0x0000040003027824 */ /* 0x000fe200078e00ff */
[----:B------:R-:W-:Y:S02]  /*247b0*/  IADD3 R7, R7, R8, R4 ;  /* 0x0000000807077210 */ /* 0x000fe40007ffe004 */
[----:B------:R-:W-:-:S02]  /*247c0*/  LOP3.LUT R3, R5, R9, RZ, 0x3c, !PT ;  /* 0x0000000905037212 */ /* 0x000fc400078e3cff */
[----:B------:R-:W-:Y:S01]  /*247d0*/  LOP3.LUT R2, R2, 0xffffe000, RZ, 0xc0, !PT ;  /* 0xffffe00002027812 */ /* 0x000fe200078ec0ff */
[----:B------:R-:W-:-:S03]  /*247e0*/  IMAD.WIDE.U32 R30, R7, 0x2, R36 ;  /* 0x00000002071e7825 */ /* 0x000fc600078e0024 */
[----:B------:R-:W-:Y:S02]  /*247f0*/  IADD3 R2, R3, R2, R4 ;  /* 0x0000000203027210 */ /* 0x000fe40007ffe004 */
[----:B------:R-:W2:Y:S03]  /*24800*/  LD.E.128 R8, [R30.64] ;  /* 0x000000041e087980 */ /* 0x000ea6000c101d00 */
[----:B------:R-:W-:-:S05]  /*24810*/  IMAD.WIDE.U32 R28, R2, 0x2, R36 ;  /* 0x00000002021c7825 */ /* 0x000fca00078e0024 */
[----:B------:R-:W3:Y:S01]  /*24820*/  LD.E.128 R4, [R28.64] ;  /* 0x000000041c047980 */ /* 0x000ee2000c101d00 */
[----:B------:R-:W-:Y:S02]  /*24830*/  SHF.R.U64 R14, R44, 0x10, R45 ;  /* 0x000000102c0e7819 */ /* 0x000fe4000000122d */
[----:B------:R-:W-:Y:S02]  /*24840*/  SHF.R.U64 R2, R40, 0x10, R41 ;  /* 0x0000001028027819 */ /* 0x000fe40000001229 */
[--C-:B------:R-:W-:Y:S02]  /*24850*/  SHF.R.U64 R12, R42, 0x10, R43.reuse ;  /* 0x000000102a0c7819 */ /* 0x100fe4000000122b */
[----:B------:R-:W-:Y:S02]  /*24860*/  SHF.R.U32.HI R13, RZ, 0x10, R43 ;  /* 0x00000010ff0d7819 */ /* 0x000fe4000001162b */
[----:B------:R-:W-:Y:S02]  /*24870*/  PRMT R20, R85, 0x5432, R14 ;  /* 0x0000543255147816 */ /* 0x000fe4000000000e */
[----:B------:R-:W-:-:S02]  /*24880*/  SHF.R.U32.HI R15, RZ, 0x10, R45 ;  /* 0x00000010ff0f7819 */ /* 0x000fc4000001162d */
[----:B------:R-:W-:Y:S01]  /*24890*/  PRMT R27, R87, 0x5432, R2 ;  /* 0x00005432571b7816 */ /* 0x000fe20000000002 */
[----:B------:R-:W-:Y:S01]  /*248a0*/  IMAD.U32 R34, R20, 0x10000, RZ ;  /* 0x0001000014227824 */ /* 0x000fe200078e00ff */
[C---:B------:R-:W-:Y:S02]  /*248b0*/  PRMT R22, R88.reuse, 0x5432, R12 ;  /* 0x0000543258167816 */ /* 0x040fe4000000000c */
[----:B------:R-:W-:Y:S01]  /*248c0*/  PRMT R21, R88, 0x5410, R13 ;  /* 0x0000541058157816 */ /* 0x000fe2000000000d */
[----:B------:R-:W-:Y:S01]  /*248d0*/  IMAD.U32 R33, R27, 0x10000, RZ ;  /* 0x000100001b217824 */ /* 0x000fe200078e00ff */
[----:B------:R-:W-:Y:S02]  /*248e0*/  PRMT R19, R85, 0x5410, R15 ;  /* 0x0000541055137816 */ /* 0x000fe4000000000f */
[----:B------:R-:W-:Y:S02]  /*248f0*/  SHF.R.U32.HI R3, RZ, 0x10, R41 ;  /* 0x00000010ff037819 */ /* 0x000fe40000011629 */
[----:B------:R-:W-:Y:S01]  /*24900*/  LOP3.LUT R38, R20, 0xffff0000, RZ, 0xc0, !PT ;  /* 0xffff000014267812 */ /* 0x000fe200078ec0ff */
[----:B------:R-:W-:Y:S01]  /*24910*/  IMAD.U32 R35, R19, 0x10000, RZ ;  /* 0x0001000013237824 */ /* 0x000fe200078e00ff */
[----:B------:R-:W-:-:S02]  /*24920*/  PRMT R23, R87, 0x5410, R3 ;  /* 0x0000541057177816 */ /* 0x000fc40000000003 */
[--C-:B------:R-:W-:Y:S02]  /*24930*/  SHF.R.U64 R18, R46, 0x10, R47.reuse ;  /* 0x000000102e127819 */ /* 0x100fe4000000122f */
[----:B------:R-:W-:Y:S01]  /*24940*/  SHF.R.U32.HI R17, RZ, 0x10, R47 ;  /* 0x00000010ff117819 */ /* 0x000fe2000001162f */
[----:B------:R-:W-:Y:S01]  /*24950*/  IMAD.U32 R20, R23, 0x10000, RZ ;  /* 0x0001000017147824 */ /* 0x000fe200078e00ff */
[C---:B------:R-:W-:Y:S02]  /*24960*/  PRMT R18, R86.reuse, 0x5432, R18 ;  /* 0x0000543256127816 */ /* 0x040fe40000000012 */
[----:B------:R-:W-:Y:S02]  /*24970*/  LOP3.LUT R39, R19, 0xffff0000, RZ, 0xc0, !PT ;  /* 0xffff000013277812 */ /* 0x000fe400078ec0ff */
[----:B------:R-:W-:Y:S01]  /*24980*/  PRMT R17, R86, 0x5410, R17 ;  /* 0x0000541056117816 */ /* 0x000fe20000000011 */
[C---:B--2---:R-:W-:Y:S01]  /*24990*/  IMAD.U32 R13, R11.reuse, 0x10000, RZ ;  /* 0x000100000b0d7824 */ /* 0x044fe200078e00ff */
[----:B------:R-:W-:Y:S01]  /*249a0*/  LOP3.LUT R12, R11, 0xffff0000, RZ, 0xc0, !PT ;  /* 0xffff00000b0c7812 */ /* 0x000fe200078ec0ff */
[C---:B------:R-:W-:Y:S01]  /*249b0*/  IMAD.U32 R26, R8.reuse, 0x10000, RZ ;  /* 0x00010000081a7824 */ /* 0x040fe200078e00ff */
[----:B------:R-:W-:Y:S01]  /*249c0*/  LOP3.LUT R25, R8, 0xffff0000, RZ, 0xc0, !PT ;  /* 0xffff000008197812 */ /* 0x000fe200078ec0ff */
[C---:B------:R-:W-:Y:S01]  /*249d0*/  IMAD.U32 R24, R9.reuse, 0x10000, RZ ;  /* 0x0001000009187824 */ /* 0x040fe200078e00ff */
[----:B------:R-:W-:Y:S01]  /*249e0*/  LOP3.LUT R16, R9, 0xffff0000, RZ, 0xc0, !PT ;  /* 0xffff000009107812 */ /* 0x000fe200078ec0ff */
[C---:B------:R-:W-:Y:S01]  /*249f0*/  IMAD.U32 R15, R10.reuse, 0x10000, RZ ;  /* 0x000100000a0f7824 */ /* 0x040fe200078e00ff */
[----:B------:R-:W-:Y:S01]  /*24a00*/  LOP3.LUT R14, R10, 0xffff0000, RZ, 0xc0, !PT ;  /* 0xffff00000a0e7812 */ /* 0x000fe200078ec0ff */
[C---:B---3--:R-:W-:Y:S01]  /*24a10*/  IMAD.U32 R11, R4.reuse, 0x10000, RZ ;  /* 0x00010000040b7824 */ /* 0x048fe200078e00ff */
[----:B------:R-:W-:Y:S01]  /*24a20*/  LOP3.LUT R10, R4, 0xffff0000, RZ, 0xc0, !PT ;  /* 0xffff0000040a7812 */ /* 0x000fe200078ec0ff */
[C---:B------:R-:W-:Y:S01]  /*24a30*/  IMAD.U32 R9, R5.reuse, 0x10000, RZ ;  /* 0x0001000005097824 */ /* 0x040fe200078e00ff */
[----:B------:R-:W-:Y:S01]  /*24a40*/  LOP3.LUT R8, R5, 0xffff0000, RZ, 0xc0, !PT ;  /* 0xffff000005087812 */ /* 0x000fe200078ec0ff */
[C---:B------:R-:W-:Y:S01]  /*24a50*/  IMAD.U32 R5, R6.reuse, 0x10000, RZ ;  /* 0x0001000006057824 */ /* 0x040fe200078e00ff */
[----:B------:R-:W-:Y:S01]  /*24a60*/  LOP3.LUT R4, R6, 0xffff0000, RZ, 0xc0, !PT ;  /* 0xffff000006047812 */ /* 0x000fe200078ec0ff */
[----:B------:R-:W-:Y:S01]  /*24a70*/  FMUL.FTZ R6, R11, R34 ;  /* 0x000000220b067220 */ /* 0x000fe20000410000 */
[C---:B------:R-:W-:Y:S01]  /*24a80*/  LOP3.LUT R2, R7.reuse, 0xffff0000, RZ, 0xc0, !PT ;  /* 0xffff000007027812 */ /* 0x040fe200078ec0ff */
[----:B------:R-:W-:-:S02]  /*24a90*/  IMAD.U32 R3, R7, 0x10000, RZ ;  /* 0x0001000007037824 */ /* 0x000fc400078e00ff */
[-C--:B------:R-:W-:Y:S01]  /*24aa0*/  FMUL.FTZ R7, R11, R33.reuse ;  /* 0x000000210b077220 */ /* 0x080fe20000410000 */
[----:B------:R-:W-:Y:S01]  /*24ab0*/  LOP3.LUT R11, R27, 0xffff0000, RZ, 0xc0, !PT ;  /* 0xffff00001b0b7812 */ /* 0x000fe200078ec0ff */
[----:B------:R-:W-:Y:S02]  /*24ac0*/  FFMA.FTZ R33, R26, R33, -R6 ;  /* 0x000000211a217223 */ /* 0x000fe40000010806 */
[----:B------:R-:W-:Y:S02]  /*24ad0*/  FMUL.FTZ R6, R10, R38 ;  /* 0x000000260a067220 */ /* 0x000fe40000410000 */
[----:B------:R-:W-:Y:S02]  /*24ae0*/  FFMA.FTZ R27, R26, R34, R7 ;  /* 0x000000221a1b7223 */ /* 0x000fe40000010007 */
[----:B------:R-:W-:Y:S02]  /*24af0*/  FFMA.FTZ R26, R25, R11, -R6 ;  /* 0x0000000b191a7223 */ /* 0x000fe40000010806 */
[----:B------:R-:W-:-:S02]  /*24b00*/  FMUL.FTZ R7, R9, R35 ;  /* 0x0000002309077220 */ /* 0x000fc40000410000 */
[-C--:B------:R-:W-:Y:S01]  /*24b10*/  FMUL.FTZ R6, R9, R20.reuse ;  /* 0x0000001409067220 */ /* 0x080fe20000410000 */
[----:B------:R-:W-:Y:S01]  /*24b20*/  LOP3.LUT R9, R23, 0xffff0000, RZ, 0xc0, !PT ;  /* 0xffff000017097812 */ /* 0x000fe200078ec0ff */
[----:B------:R-:W-:Y:S02]  /*24b30*/  IMAD.U32 R23, R22, 0x10000, RZ ;  /* 0x0001000016177824 */ /* 0x000fe400078e00ff */
[----:B------:R-:W-:Y:S02]  /*24b40*/  FMUL.FTZ R10, R10, R11 ;  /* 0x0000000b0a0a7220 */ /* 0x000fe40000410000 */
[C---:B------:R-:W-:Y:S02]  /*24b50*/  FFMA.FTZ R20, R24.reuse, R20, -R7 ;  /* 0x0000001418147223 */ /* 0x040fe40000010807 */
[----:B------:R-:W-:Y:S02]  /*24b60*/  FFMA.FTZ R19, R24, R35, R6 ;  /* 0x0000002318137223 */ /* 0x000fe40000010006 */
[----:B------:R-:W-:-:S02]  /*24b70*/  FMUL.FTZ R7, R8, R39 ;  /* 0x0000002708077220 */ /* 0x000fc40000410000 */
[C---:B------:R-:W-:Y:S01]  /*24b80*/  IMAD.U32 R24, R18.reuse, 0x10000, RZ ;  /* 0x0001000012187824 */ /* 0x040fe200078e00ff */
[----:B------:R-:W-:Y:S01]  /*24b90*/  LOP3.LUT R18, R18, 0xffff0000, RZ, 0xc0, !PT ;  /* 0xffff000012127812 */ /* 0x000fe200078ec0ff */
[----:B------:R-:W-:Y:S02]  /*24ba0*/  FMUL.FTZ R6, R8, R9 ;  /* 0x0000000908067220 */ /* 0x000fe40000410000 */
[C---:B------:R-:W-:Y:S01]  /*24bb0*/  IMAD.U32 R34, R17.reuse, 0x10000, RZ ;  /* 0x0001000011227824 */ /* 0x040fe200078e00ff */
[----:B------:R-:W-:Y:S01]  /*24bc0*/  LOP3.LUT R17, R17, 0xffff0000, RZ, 0xc0, !PT ;  /* 0xffff000011117812 */ /* 0x000fe200078ec0ff */
[----:B------:R-:W-:Y:S02]  /*24bd0*/  IMAD.U32 R11, R21, 0x10000, RZ ;  /* 0x00010000150b7824 */ /* 0x000fe400078e00ff */
[----:B------:R-:W-:Y:S02]  /*24be0*/  FMUL.FTZ R8, R5, R23 ;  /* 0x0000001705087220 */ /* 0x000fe40000410000 */
[----:B------:R-:W-:-:S02]  /*24bf0*/  FFMA.FTZ R25, R25, R38, R10 ;  /* 0x0000002619197223 */ /* 0x000fc4000001000a */
[C---:B------:R-:W-:Y:S02]  /*24c00*/  FFMA.FTZ R9, R16.reuse, R9, -R7 ;  /* 0x0000000910097223 */ /* 0x040fe40000010807 */
[----:B------:R-:W-:Y:S02]  /*24c10*/  FMUL.FTZ R10, R5, R24 ;  /* 0x00000018050a7220 */ /* 0x000fe40000410000 */
[----:B------:R-:W-:Y:S01]  /*24c20*/  FFMA.FTZ R5, R16, R39, R6 ;  /* 0x0000002710057223 */ /* 0x000fe20000010006 */
[----:B------:R-:W-:Y:S01]  /*24c30*/  LOP3.LUT R16, R22, 0xffff0000, RZ, 0xc0, !PT ;  /* 0xffff000016107812 */ /* 0x000fe200078ec0ff */
[----:B------:R-:W-:Y:S01]  /*24c40*/  FMUL.FTZ R7, R3, R34 ;  /* 0x0000002203077220 */ /* 0x000fe20000410000 */
[----:B------:R-:W-:Y:S01]  /*24c50*/  F2FP.BF16.PACK_AB R9, R9, R20 ;  /* 0x000000140909723e */ /* 0x000fe200000010ff */
[----:B------:R-:W-:Y:S01]  /*24c60*/  FFMA.FTZ R6, R15, R24, R8 ;  /* 0x000000180f067223 */ /* 0x000fe20000010008 */
[----:B------:R-:W-:Y:S01]  /*24c70*/  LOP3.LUT R8, R21, 0xffff0000, RZ, 0xc0, !PT ;  /* 0xffff000015087812 */ /* 0x000fe200078ec0ff */
[----:B------:R-:W-:Y:S01]  /*24c80*/  FMUL.FTZ R3, R3, R11 ;  /* 0x0000000b03037220 */ /* 0x000fe20000410000 */
[----:B------:R-:W-:Y:S01]  /*24c90*/  F2FP.BF16.PACK_AB R5, R5, R19 ;  /* 0x000000130505723e */ /* 0x000fe200000010ff */
[----:B------:R-:W-:-:S02]  /*24ca0*/  FFMA.FTZ R10, R15, R23, -R10 ;  /* 0x000000170f0a7223 */ /* 0x000fc4000001080a */
[C---:B------:R-:W-:Y:S02]  /*24cb0*/  FFMA.FTZ R15, R13.reuse, R11, -R7 ;  /* 0x0000000b0d0f7223 */ /* 0x040fe40000010807 */
[----:B------:R-:W-:Y:S02]  /*24cc0*/  FFMA.FTZ R13, R13, R34, R3 ;  /* 0x000000220d0d7223 */ /* 0x000fe40000010003 */
[----:B------:R-:W-:Y:S02]  /*24cd0*/  FMUL.FTZ R3, R4, R18 ;  /* 0x0000001204037220 */ /* 0x000fe40000410000 */
[----:B------:R-:W-:Y:S02]  /*24ce0*/  FMUL.FTZ R11, R2, R17 ;  /* 0x00000011020b7220 */ /* 0x000fe40000410000 */
[----:B------:R-:W-:Y:S02]  /*24cf0*/  FMUL.FTZ R4, R4, R16 ;  /* 0x0000001004047220 */ /* 0x000fe40000410000 */
[----:B------:R-:W-:-:S02]  /*24d00*/  FMUL.FTZ R7, R2, R8 ;  /* 0x0000000802077220 */ /* 0x000fc40000410000 */
[----:B------:R-:W-:Y:S02]  /*24d10*/  FFMA.FTZ R3, R14, R16, -R3 ;  /* 0x000000100e037223 */ /* 0x000fe40000010803 */
[----:B------:R-:W-:Y:S01]  /*24d20*/  FFMA.FTZ R11, R12, R8, -R11 ;  /* 0x000000080c0b7223 */ /* 0x000fe2000001080b */
[----:B------:R-:W-:Y:S01]  /*24d30*/  F2FP.BF16.PACK_AB R8, R26, R33 ;  /* 0x000000211a08723e */ /* 0x000fe200000010ff */
[----:B------:R-:W-:Y:S01]  /*24d40*/  FFMA.FTZ R2, R14, R18, R4 ;  /* 0x000000120e027223 */ /* 0x000fe20000010004 */
[----:B------:R-:W-:Y:S01]  /*24d50*/  F2FP.BF16.PACK_AB R10, R3, R10 ;  /* 0x0000000a030a723e */ /* 0x000fe200000010ff */
[----:B------:R-:W-:Y:S01]  /*24d60*/  FFMA.FTZ R7, R12, R17, R7 ;  /* 0x000000110c077223 */ /* 0x000fe20000010007 */
[----:B------:R-:W-:Y:S02]  /*24d70*/  F2FP.BF16.PACK_AB R11, R11, R15 ;  /* 0x0000000f0b0b723e */ /* 0x000fe400000010ff */
[----:B------:R-:W-:Y:S02]  /*24d80*/  F2FP.BF16.PACK_AB R4, R25, R27 ;  /* 0x0000001b1904723e */ /* 0x000fe400000010ff */
[----:B------:R-:W-:Y:S01]  /*24d90*/  F2FP.BF16.PACK_AB R6, R2, R6 ;  /* 0x000000060206723e */ /* 0x000fe200000010ff */
[----:B------:R1:W-:Y:S01]  /*24da0*/  ST.E.128 [R30.64], R8 ;  /* 0x000000081e007985 */ /* 0x0003e2000c101d04 */
[----:B------:R-:W-:-:S05]  /*24db0*/  F2FP.BF16.PACK_AB R7, R7, R13 ;  /* 0x0000000d0707723e */ /* 0x000fca00000010ff */
[----:B------:R1:W-:Y:S02]  /*24dc0*/  ST.E.128 [R28.64], R4 ;  /* 0x000000041c007985 */ /* 0x0003e4000c101d04 */
.L_x_1010:
[----:B------:R-:W-:Y:S05]  /*24dd0*/  BSYNC B1 ;  /* 0x0000000000017941 */ /* 0x000fea0003800000 */
.L_x_1009:
[----:B-1----:R-:W-:Y:S01]  /*24de0*/  IADD3 R4, R68, 0x40, RZ ;  /* 0x0000004044047810 */ /* 0x002fe20007ffe0ff */
[----:B------:R-:W-:Y:S02]  /*24df0*/  IMAD.MOV.U32 R2, RZ, RZ, R115 ;  /* 0x000000ffff027224 */ /* 0x000fe400078e0073 */
[----:B------:R-:W-:Y:S01]  /*24e00*/  IMAD.MOV.U32 R3, RZ, RZ, 0x0 ;  /* 0x00000000ff037424 */ /* 0x000fe200078e00ff */
[----:B------:R-:W-:-:S13]  /*24e10*/  ISETP.GE.AND P0, PT, R4, R71, PT ;  /* 0x000000470400720c */ /* 0x000fda0003f06270 */
[----:B------:R-:W-:Y:S05]  /*24e20*/  @P0 RET.REL.NODEC R2 `(_ZN7cutlass13device_kernelIN5flash19enable_sm80_to_sm89INS1_16FlashAttnFwdSm80INS1_25CollectiveMainloopFwdSm80ILi8ELi1ELb0EN4cute5tupleIJNS5_1CILi128EEENS7_ILi64EEENS7_ILi192EEEEEELi192ENS_10bfloat16_tEfNS_4arch4Sm80ELb0ELb1ELb0ELb1ELb1ELb1ELb1ELb1EEENS1_21CollectiveEpilogueFwdINS6_IJS8_SA_S9_EEENS6_IJNS7_ILi1EEESI_SI_EEESC_SE_Li256ELb1ELb1ELb1ELb0EEENS1_36VarlenDynamicPersistentTileSchedulerILi128ELi64ELi256ELi256ELb1ELb1ELb0ELb1ELb0ELb1EEEEEEEEEvNT_6ParamsE) ;  /* 0xfffdb1d002000950 */ /* 0x000fea0003c3ffff */
[----:B------:R-:W-:Y:S01]  /*24e30*/  ISETP.GE.AND P0, PT, R57, R0, PT ;  /* 0x000000003900720c */ /* 0x000fe20003f06270 */
[----:B------:R-:W-:-:S12]  /*24e40*/  BSSY B0, `(.L_x_1015) ;  /* 0x0000072000007945 */ /* 0x000fd80003800000 */
[----:B------:R-:W-:Y:S05]  /*24e50*/  @P0 BRA `(.L_x_1016) ;  /* 0x0000070000000947 */ /* 0x000fea0003800000 */
[----:B------:R-:W-:Y:S01]  /*24e60*/  SHF.R.S32.HI R3, RZ, 0x1f, R4 ;  /* 0x0000001fff037819 */ /* 0x000fe20000011404 */
[----:B------:R-:W-:Y:S01]  /*24e70*/  IMAD.SHL.U32 R2, R4, 0x40, RZ ;  /* 0x0000004004027824 */ /* 0x000fe200078e00ff */
[----:B------:R-:W-:Y:S02]  /*24e80*/  LEA.HI R6, R0, R32, RZ, 0x1d ;  /* 0x0000002000067211 */ /* 0x000fe400078fe8ff */
[----:B------:R-:W-:Y:S02]  /*24e90*/  LEA.HI R3, R3, R4, RZ, 0x3 ;  /* 0x0000000403037211 */ /* 0x000fe400078f18ff */
[----:B------:R-:W-:Y:S02]  /*24ea0*/  SHF.R.S32.HI R7, RZ, 0x1f, R6 ;  /* 0x0000001fff077819 */ /* 0x000fe40000011406 */
[----:B------:R-:W-:Y:S01]  /*24eb0*/  LOP3.LUT R2, R2, 0x1c0, RZ, 0xc0, !PT ;  /* 0x000001c002027812 */ /* 0x000fe200078ec0ff */
[----:B------:R-:W-:Y:S01]  /*24ec0*/  IMAD.SHL.U32 R5, R3, 0x40, RZ ;  /* 0x0000004003057824 */ /* 0x000fe200078e00ff */
[----:B------:R-:W-:Y:S01]  /*24ed0*/  LEA.HI R7, R7, R6, RZ, 0x3 ;  /* 0x0000000607077211 */ /* 0x000fe200078f18ff */
[----:B------:R-:W-:Y:S01]  /*24ee0*/  IMAD.SHL.U32 R6, R6, 0x8, RZ ;  /* 0x0000000806067824 */ /* 0x000fe200078e00ff */
[----:B------:R-:W-:-:S02]  /*24ef0*/  LOP3.LUT R8, R2, 0x38, R57, 0xf8, !PT ;  /* 0x0000003802087812 */ /* 0x000fc400078ef839 */
[----:B------:R-:W-:Y:S02]  /*24f00*/  SHF.R.U32.HI R3, RZ, 0x3, R2 ;  /* 0x00000003ff037819 */ /* 0x000fe40000011602 */
[----:B------:R-:W-:Y:S02]  /*24f10*/  LOP3.LUT R5, R5, 0xfffffe00, RZ, 0xc0, !PT ;  /* 0xfffffe0005057812 */ /* 0x000fe400078ec0ff */
[----:B------:R-:W-:Y:S01]  /*24f20*/  LOP3.LUT R2, R2, 0x38, R6, 0xf8, !PT ;  /* 0x0000003802027812 */ /* 0x000fe200078ef806 */
[----:B------:R-:W-:Y:S01]  /*24f30*/  IMAD.SHL.U32 R6, R7, 0x400, RZ ;  /* 0x0000040007067824 */ /* 0x000fe200078e00ff */
[----:B------:R-:W-:Y:S02]  /*24f40*/  LOP3.LUT R7, R5, R8, R3, 0xf6, !PT ;  /* 0x0000000805077212 */ /* 0x000fe400078ef603 */
[----:B------:R-:W-:Y:S02]  /*24f50*/  LOP3.LUT R3, R2, R3, RZ, 0x3c, !PT ;  /* 0x0000000302037212 */ /* 0x000fe400078e3cff */
        /* <DEDUP_REMOVED lines=8> */
[----:B------:R-:W-:Y:S02]  /*24fe0*/  PRMT R23, R89, 0x5432, R7 ;  /* 0x0000543259177816 */ /* 0x000fe40000000007 */
[--C-:B------:R-:W-:Y:S02]  /*24ff0*/  SHF.R.U64 R17, R54, 0x10, R55.reuse ;  /* 0x0000001036117819 */ /* 0x100fe40000001237 */
[----:B------:R-:W-:Y:S01]  /*25000*/  SHF.R.U32.HI R18, RZ, 0x10, R55 ;  /* 0x00000010ff127819 */ /* 0x000fe20000011637 */
[----:B------:R-:W-:Y:S01]  /*25010*/  IMAD.U32 R31, R23, 0x10000, RZ ;  /* 0x00010000171f7824 */ /* 0x000fe200078e00ff */
[----:B------:R-:W-:-:S02]  /*25020*/  SHF.R.U32.HI R16, RZ, 0x10, R53 ;  /* 0x00000010ff107819 */ /* 0x000fc40000011635 */
[----:B------:R-:W-:Y:S02]  /*25030*/  PRMT R27, R91, 0x5432, R2 ;  /* 0x000054325b1b7816 */ /* 0x000fe40000000002 */
[C---:B------:R-:W-:Y:S02]  /*25040*/  PRMT R21, R90.reuse, 0x5432, R17 ;  /* 0x000054325a157816 */ /* 0x040fe40000000011 */
[----:B------:R-:W-:Y:S02]  /*25050*/  PRMT R20, R90, 0x5410, R18 ;  /* 0x000054105a147816 */ /* 0x000fe40000000012 */
[----:B------:R-:W-:Y:S02]  /*25060*/  SHF.R.U32.HI R3, RZ, 0x10, R49 ;  /* 0x00000010ff037819 */ /* 0x000fe40000011631 */
[--C-:B------:R-:W-:Y:S02]  /*25070*/  SHF.R.U64 R5, R50, 0x10, R51.reuse ;  /* 0x0000001032057819 */ /* 0x100fe40000001233 */
[----:B------:R-:W-:-:S02]  /*25080*/  SHF.R.U32.HI R6, RZ, 0x10, R51 ;  /* 0x00000010ff067819 */ /* 0x000fc40000011633 */
[----:B------:R-:W-:Y:S02]  /*25090*/  PRMT R22, R89, 0x5410, R16 ;  /* 0x0000541059167816 */ /* 0x000fe40000000010 */
[----:B------:R-:W-:Y:S02]  /*250a0*/  LOP3.LUT R23, R23, 0xffff0000, RZ, 0xc0, !PT ;  /* 0xffff000017177812 */ /* 0x000fe400078ec0ff */
[----:B------:R-:W-:Y:S02]  /*250b0*/  PRMT R26, R91, 0x5410, R3 ;  /* 0x000054105b1a7816 */ /* 0x000fe40000000003 */
[C---:B------:R-:W-:Y:S02]  /*250c0*/  PRMT R25, R92.reuse, 0x5432, R5 ;  /* 0x000054325c197816 */ /* 0x040fe40000000005 */
[----:B------:R-:W-:Y:S02]  /*250d0*/  PRMT R24, R92, 0x5410, R6 ;  /* 0x000054105c187816 */ /* 0x000fe40000000006 */
[----:B------:R-:W-:Y:S01]  /*250e0*/  LOP3.LUT R39, R22, 0xffff0000, RZ, 0xc0, !PT ;  /* 0xffff000016277812 */ /* 0x000fe200078ec0ff */
        /* <DEDUP_REMOVED lines=12> */
[----:B------:R-:W-:Y:S01]  /*251b0*/  IMAD.U32 R15, R27, 0x10000, RZ ;  /* 0x000100001b0f7824 */ /* 0x000fe200078e00ff */
[C---:B------:R-:W-:Y:S01]  /*251c0*/  LOP3.LUT R5, R10.reuse, 0xffff0000, RZ, 0xc0, !PT ;  /* 0xffff00000a057812 */ /* 0x040fe200078ec0ff */
[----:B------:R-:W-:Y:S01]  /*251d0*/  FMUL.FTZ R9, R13, R31 ;  /* 0x0000001f0d097220 */ /* 0x000fe20000410000 */
[----:B------:R-:W-:Y:S01]  /*251e0*/  LOP3.LUT R2, R11, 0xffff0000, RZ, 0xc0, !PT ;  /* 0xffff00000b027812 */ /* 0x000fe200078ec0ff */
[----:B------:R-:W-:-:S02]  /*251f0*/  IMAD.U32 R6, R10, 0x10000, RZ ;  /* 0x000100000a067824 */ /* 0x000fc400078e00ff */
[----:B------:R-:W-:Y:S01]  /*25200*/  IMAD.U32 R3, R11, 0x10000, RZ ;  /* 0x000100000b037824 */ /* 0x000fe200078e00ff */
[----:B------:R-:W-:Y:S01]  /*25210*/  LOP3.LUT R11, R27, 0xffff0000, RZ, 0xc0, !PT ;  /* 0xffff00001b0b7812 */ /* 0x000fe200078ec0ff */
[-C--:B------:R-:W-:Y:S02]  /*25220*/  FMUL.FTZ R10, R13, R15.reuse ;  /* 0x0000000f0d0a7220 */ /* 0x080fe40000410000 */
[----:B------:R-:W-:Y:S02]  /*25230*/  FFMA.FTZ R38, R30, R15, -R9 ;  /* 0x0000000f1e267223 */ /* 0x000fe40000010809 */
[----:B------:R-:W-:Y:S02]  /*25240*/  FMUL.FTZ R9, R12, R23 ;  /* 0x000000170c097220 */ /* 0x000fe40000410000 */
[----:B------:R-:W-:Y:S02]  /*25250*/  IMAD.U32 R15, R22, 0x10000, RZ ;  /* 0x00010000160f7824 */ /* 0x000fe400078e00ff */
[----:B------:R-:W-:-:S02]  /*25260*/  IMAD.U32 R13, R26, 0x10000, RZ ;  /* 0x000100001a0d7824 */ /* 0x000fc400078e00ff */
[----:B------:R-:W-:Y:S02]  /*25270*/  FFMA.FTZ R31, R30, R31, R10 ;  /* 0x0000001f1e1f7223 */ /* 0x000fe4000001000a */
[-C--:B------:R-:W-:Y:S02]  /*25280*/  FMUL.FTZ R10, R12, R11.reuse ;  /* 0x0000000b0c0a7220 */ /* 0x080fe40000410000 */
[C---:B------:R-:W-:Y:S02]  /*25290*/  FFMA.FTZ R30, R29.reuse, R11, -R9 ;  /* 0x0000000b1d1e7223 */ /* 0x040fe40000010809 */
[C---:B------:R-:W-:Y:S02]  /*252a0*/  FMUL.FTZ R9, R8.reuse, R15 ;  /* 0x0000000f08097220 */ /* 0x040fe40000410000 */
[----:B------:R-:W-:Y:S02]  /*252b0*/  FMUL.FTZ R8, R8, R13 ;  /* 0x0000000d08087220 */ /* 0x000fe40000410000 */
[----:B------:R-:W-:-:S02]  /*252c0*/  FFMA.FTZ R27, R29, R23, R10 ;  /* 0x000000171d1b7223 */ /* 0x000fc4000001000a */
[----:B------:R-:W-:Y:S01]  /*252d0*/  FFMA.FTZ R23, R28, R13, -R9 ;  /* 0x0000000d1c177223 */ /* 0x000fe20000010809 */
[----:B------:R-:W-:Y:S01]  /*252e0*/  LOP3.LUT R9, R26, 0xffff0000, RZ, 0xc0, !PT ;  /* 0xffff00001a097812 */ /* 0x000fe200078ec0ff */
[----:B------:R-:W-:Y:S02]  /*252f0*/  FFMA.FTZ R22, R28, R15, R8 ;  /* 0x0000000f1c167223 */ /* 0x000fe40000010008 */
[----:B------:R-:W-:Y:S02]  /*25300*/  FMUL.FTZ R8, R7, R39 ;  /* 0x0000002707087220 */ /* 0x000fe40000410000 */
[----:B------:R-:W-:Y:S02]  /*25310*/  IMAD.U32 R15, R25, 0x10000, RZ ;  /* 0x00010000190f7824 */ /* 0x000fe400078e00ff */
[C---:B------:R-:W-:Y:S01]  /*25320*/  IMAD.U32 R12, R21.reuse, 0x10000, RZ ;  /* 0x00010000150c7824 */ /* 0x040fe200078e00ff */
[----:B------:R-:W-:Y:S01]  /*25330*/  LOP3.LUT R21, R21, 0xffff0000, RZ, 0xc0, !PT ;  /* 0xffff000015157812 */ /* 0x000fe200078ec0ff */
[----:B------:R-:W-:-:S02]  /*25340*/  FFMA.FTZ R13, R19, R9, -R8 ;  /* 0x00000009130d7223 */ /* 0x000fc40000010808 */
[----:B------:R-:W-:Y:S02]  /*25350*/  IMAD.U32 R26, R20, 0x10000, RZ ;  /* 0x00010000141a7824 */ /* 0x000fe400078e00ff */
[----:B------:R-:W-:Y:S01]  /*25360*/  FMUL.FTZ R7, R7, R9 ;  /* 0x0000000907077220 */ /* 0x000fe20000410000 */
[----:B------:R-:W-:Y:S01]  /*25370*/  F2FP.BF16.PACK_AB R13, R13, R23 ;  /* 0x000000170d0d723e */ /* 0x000fe200000010ff */
[----:B------:R-:W-:Y:S02]  /*25380*/  IMAD.U32 R11, R24, 0x10000, RZ ;  /* 0x00010000180b7824 */ /* 0x000fe400078e00ff */
[C---:B------:R-:W-:Y:S02]  /*25390*/  FMUL.FTZ R8, R6.reuse, R12 ;  /* 0x0000000c06087220 */ /* 0x040fe40000410000 */
[----:B------:R-:W-:Y:S02]  /*253a0*/  FMUL.FTZ R10, R6, R15 ;  /* 0x0000000f060a7220 */ /* 0x000fe40000410000 */
[----:B------:R-:W-:-:S02]  /*253b0*/  FMUL.FTZ R6, R3, R26 ;  /* 0x0000001a03067220 */ /* 0x000fc40000410000 */
[----:B------:R-:W-:Y:S01]  /*253c0*/  FFMA.FTZ R9, R19, R39, R7 ;  /* 0x0000002713097223 */ /* 0x000fe20000010007 */
[----:B------:R-:W-:Y:S01]  /*253d0*/  LOP3.LUT R19, R20, 0xffff0000, RZ, 0xc0, !PT ;  /* 0xffff000014137812 */ /* 0x000fe200078ec0ff */
[C---:B------:R-:W-:Y:S02]  /*253e0*/  FFMA.FTZ R15, R18.reuse, R15, -R8 ;  /* 0x0000000f120f7223 */ /* 0x040fe40000010808 */
[----:B------:R-:W-:Y:S01]  /*253f0*/  FFMA.FTZ R10, R18, R12, R10 ;  /* 0x0000000c120a7223 */ /* 0x000fe2000001000a */
[----:B------:R-:W-:Y:S01]  /*25400*/  LOP3.LUT R18, R25, 0xffff0000, RZ, 0xc0, !PT ;  /* 0xffff000019127812 */ /* 0x000fe200078ec0ff */
[-C--:B------:R-:W-:Y:S01]  /*25410*/  FMUL.FTZ R3, R3, R11.reuse ;  /* 0x0000000b03037220 */ /* 0x080fe20000410000 */
[----:B------:R-:W-:Y:S01]  /*25420*/  LOP3.LUT R12, R24, 0xffff0000, RZ, 0xc0, !PT ;  /* 0xffff0000180c7812 */ /* 0x000fe200078ec0ff */
[C---:B------:R-:W-:Y:S01]  /*25430*/  FFMA.FTZ R11, R16.reuse, R11, -R6 ;  /* 0x0000000b100b7223 */ /* 0x040fe20000010806 */
[----:B------:R-:W-:Y:S01]  /*25440*/  F2FP.BF16.PACK_AB R9, R9, R22 ;  /* 0x000000160909723e */ /* 0x000fe200000010ff */
[----:B------:R-:W-:-:S02]  /*25450*/  FFMA.FTZ R7, R16, R26, R3 ;  /* 0x0000001a10077223 */ /* 0x000fc40000010003 */
[C---:B------:R-:W-:Y:S02]  /*25460*/  FMUL.FTZ R3, R5.reuse, R21 ;  /* 0x0000001505037220 */ /* 0x040fe40000410000 */
[----:B------:R-:W-:Y:S02]  /*25470*/  FMUL.FTZ R5, R5, R18 ;  /* 0x0000001205057220 */ /* 0x000fe40000410000 */
[C---:B------:R-:W-:Y:S02]  /*25480*/  FMUL.FTZ R6, R2.reuse, R19 ;  /* 0x0000001302067220 */ /* 0x040fe40000410000 */
[----:B------:R-:W-:Y:S02]  /*25490*/  FMUL.FTZ R8, R2, R12 ;  /* 0x0000000c02087220 */ /* 0x000fe40000410000 */
[C---:B------:R-:W-:Y:S02]  /*254a0*/  FFMA.FTZ R3, R17.reuse, R18, -R3 ;  /* 0x0000001211037223 */ /* 0x040fe40000010803 */
[----:B------:R-:W-:-:S02]  /*254b0*/  FFMA.FTZ R2, R17, R21, R5 ;  /* 0x0000001511027223 */ /* 0x000fc40000010005 */
[----:B------:R-:W-:Y:S01]  /*254c0*/  FFMA.FTZ R6, R14, R12, -R6 ;  /* 0x0000000c0e067223 */ /* 0x000fe20000010806 */
[----:B------:R-:W-:Y:S01]  /*254d0*/  F2FP.BF16.PACK_AB R12, R30, R38 ;  /* 0x000000261e0c723e */ /* 0x000fe200000010ff */
[----:B------:R-:W-:Y:S01]  /*254e0*/  FFMA.FTZ R5, R14, R19, R8 ;  /* 0x000000130e057223 */ /* 0x000fe20000010008 */
[----:B------:R-:W-:Y:S02]  /*254f0*/  F2FP.BF16.PACK_AB R14, R3, R15 ;  /* 0x0000000f030e723e */ /* 0x000fe400000010ff */
[----:B------:R-:W-:Y:S02]  /*25500*/  F2FP.BF16.PACK_AB R15, R6, R11 ;  /* 0x0000000b060f723e */ /* 0x000fe400000010ff */
[----:B------:R-:W-:Y:S02]  /*25510*/  F2FP.BF16.PACK_AB R8, R27, R31 ;  /* 0x0000001f1b08723e */ /* 0x000fe400000010ff */
[----:B------:R-:W-:Y:S01]  /*25520*/  F2FP.BF16.PACK_AB R10, R2, R10 ;  /* 0x0000000a020a723e */ /* 0x000fe200000010ff */
[----:B------:R1:W-:Y:S01]  /*25530*/  ST.E.128 [R34.64], R12 ;  /* 0x0000000c22007985 */ /* 0x0003e2000c101d04 */
[----:B------:R-:W-:-:S05]  /*25540*/  F2FP.BF16.PACK_AB R11, R5, R7 ;  /* 0x00000007050b723e */ /* 0x000fca00000010ff */
[----:B------:R1:W-:Y:S02]  /*25550*/  ST.E.128 [R32.64], R8 ;  /* 0x0000000820007985 */ /* 0x0003e4000c101d04 */
.L_x_1016:
[----:B------:R-:W-:Y:S05]  /*25560*/  BSYNC B0 ;  /* 0x0000000000007941 */ /* 0x000fea0003800000 */
.L_x_1015:
[----:B------:R-:W-:Y:S01]  /*25570*/  IADD3 R2, R57, 0x20, RZ ;  /* 0x0000002039027810 */ /* 0x000fe20007ffe0ff */
[----:B------:R-:W-:Y:S03]  /*25580*/  BSSY B0, `(.L_x_1017) ;  /* 0x000007a000007945 */ /* 0x000fe60003800000 */
[----:B------:R-:W-:-:S13]  /*25590*/  ISETP.GE.AND P0, PT, R2, R0, PT ;  /* 0x000000000200720c */ /* 0x000fda0003f06270 */
[----:B------:R-:W-:Y:S05]  /*255a0*/  @P0 BRA `(.L_x_1018) ;  /* 0x0000077000000947 */ /* 0x000fea0003800000 */
[----:B------:R-:W-:Y:S01]  /*255b0*/  SHF.R.S32.HI R5, RZ, 0x1f, R2 ;  /* 0x0000001fff057819 */ /* 0x000fe20000011402 */
[----:B------:R-:W-:Y:S01]  /*255c0*/  IMAD.SHL.U32 R6, R4, 0x40, RZ ;  /* 0x0000004004067824 */ /* 0x000fe200078e00ff */
[----:B------:R-:W-:Y:S02]  /*255d0*/  SHF.R.S32.HI R7, RZ, 0x1f, R4 ;  /* 0x0000001fff077819 */ /* 0x000fe40000011404 */
[CC--:B------:R-:W-:Y:S02]  /*255e0*/  LEA.HI R3, R5.reuse, R2.reuse, RZ, 0x3 ;  /* 0x0000000205037211 */ /* 0x0c0fe400078f18ff */
[----:B------:R-:W-:Y:S02]  /*255f0*/  LEA.HI R5, R5, R2, RZ, 0x6 ;  /* 0x0000000205057211 */ /* 0x000fe400078f30ff */
[----:B------:R-:W-:Y:S02]  /*25600*/  LOP3.LUT R2, R6, 0x1c0, RZ, 0xc0, !PT ;  /* 0x000001c006027812 */ /* 0x000fe400078ec0ff */
[----:B------:R-:W-:-:S02]  /*25610*/  SHF.R.S32.HI R6, RZ, 0x3, R3 ;  /* 0x00000003ff067819 */ /* 0x000fc40000011403 */
[----:B-1----:R-:W-:Y:S02]  /*25620*/  LOP3.LUT R9, R2, 0x38, R3, 0xf8, !PT ;  /* 0x0000003802097812 */ /* 0x002fe400078ef803 */
[----:B------:R-:W-:Y:S01]  /*25630*/  LEA.HI R8, R7, R4, RZ, 0x3 ;  /* 0x0000000407087211 */ /* 0x000fe200078f18ff */
[----:B------:R-:W-:Y:S01]  /*25640*/  IMAD.SHL.U32 R7, R5, 0x80, RZ ;  /* 0x0000008005077824 */ /* 0x000fe200078e00ff */
[----:B------:R-:W-:Y:S02]  /*25650*/  LEA.HI R3, R0, R6, RZ, 0x1d ;  /* 0x0000000600037211 */ /* 0x000fe400078fe8ff */
[----:B------:R-:W-:Y:S01]  /*25660*/  SHF.R.U32.HI R11, RZ, 0x3, R2 ;  /* 0x00000003ff0b7819 */ /* 0x000fe20000011602 */
[----:B------:R-:W-:Y:S01]  /*25670*/  IMAD.SHL.U32 R5, R8, 0x40, RZ ;  /* 0x0000004008057824 */ /* 0x000fe200078e00ff */
[----:B------:R-:W-:Y:S02]  /*25680*/  SHF.R.S32.HI R6, RZ, 0x1f, R3 ;  /* 0x0000001fff067819 */ /* 0x000fe40000011403 */
[----:B------:R-:W-:Y:S01]  /*25690*/  LOP3.LUT R10, R7, 0xffffe000, RZ, 0xc0, !PT ;  /* 0xffffe000070a7812 */ /* 0x000fe200078ec0ff */
[----:B------:R-:W-:Y:S01]  /*256a0*/  IMAD.SHL.U32 R7, R3, 0x8, RZ ;  /* 0x0000000803077824 */ /* 0x000fe200078e00ff */
[----:B------:R-:W-:-:S02]  /*256b0*/  LEA.HI R3, R6, R3, RZ, 0x3 ;  /* 0x0000000306037211 */ /* 0x000fc400078f18ff */
[-C--:B------:R-:W-:Y:S02]  /*256c0*/  LOP3.LUT R8, R9, R11.reuse, RZ, 0x3c, !PT ;  /* 0x0000000b09087212 */ /* 0x080fe400078e3cff */
[----:B------:R-:W-:Y:S01]  /*256d0*/  LOP3.LUT R6, R2, 0x38, R7, 0xf8, !PT ;  /* 0x0000003802067812 */ /* 0x000fe200078ef807 */
[----:B------:R-:W-:Y:S01]  /*256e0*/  IMAD.SHL.U32 R2, R3, 0x400, RZ ;  /* 0x0000040003027824 */ /* 0x000fe200078e00ff */
[----:B------:R-:W-:Y:S02]  /*256f0*/  LOP3.LUT R5, R5, 0xfffffe00, RZ, 0xc0, !PT ;  /* 0xfffffe0005057812 */ /* 0x000fe400078ec0ff */
[----:B------:R-:W-:Y:S02]  /*25700*/  LOP3.LUT R3, R6, R11, RZ, 0x3c, !PT ;  /* 0x0000000b06037212 */ /* 0x000fe400078e3cff */
[----:B------:R-:W-:Y:S02]  /*25710*/  LOP3.LUT R2, R2, 0xffffe000, RZ, 0xc0, !PT ;  /* 0xffffe00002027812 */ /* 0x000fe400078ec0ff */
[----:B------:R-:W-:-:S02]  /*25720*/  IADD3 R8, R8, R10, R5 ;  /* 0x0000000a08087210 */ /* 0x000fc40007ffe005 */
[----:B------:R-:W-:-:S03]  /*25730*/  IADD3 R2, R3, R2, R5 ;  /* 0x0000000203027210 */ /* 0x000fc60007ffe005 */
[----:B------:R-:W-:-:S04]  /*25740*/  IMAD.WIDE.U32 R34, R8, 0x2, R36 ;  /* 0x0000000208227825 */ /* 0x000fc800078e0024 */
[----:B------:R-:W-:Y:S01]  /*25750*/  IMAD.WIDE.U32 R32, R2, 0x2, R36 ;  /* 0x0000000202207825 */ /* 0x000fe200078e0024 */
[----:B------:R-:W2:Y:S04]  /*25760*/  LD.E.128 R12, [R34.64] ;  /* 0x00000004220c7980 */ /* 0x000ea8000c101d00 */
[----:B------:R-:W3:Y:S01]  /*25770*/  LD.E.128 R8, [R32.64] ;  /* 0x0000000420087980 */ /* 0x000ee2000c101d00 */
[----:B------:R-:W-:Y:S02]  /*25780*/  SHF.R.U64 R7, R64, 0x10, R65 ;  /* 0x0000001040077819 */ /* 0x000fe40000001241 */
[----:B------:R-:W-:Y:S02]  /*25790*/  SHF.R.U64 R2, R60, 0x10, R61 ;  /* 0x000000103c027819 */ /* 0x000fe4000000123d */
[----:B------:R-:W-:-:S02]  /*257a0*/  PRMT R23, R94, 0x5432, R7 ;  /* 0x000054325e177816 */ /* 0x000fc40000000007 */
[--C-:B------:R-:W-:Y:S02]  /*257b0*/  SHF.R.U64 R17, R66, 0x10, R67.reuse ;  /* 0x0000001042117819 */ /* 0x100fe40000001243 */
[----:B------:R-:W-:Y:S01]  /*257c0*/  SHF.R.U32.HI R18, RZ, 0x10, R67 ;  /* 0x00000010ff127819 */ /* 0x000fe20000011643 */
[----:B------:R-:W-:Y:S01]  /*257d0*/  IMAD.U32 R31, R23, 0x10000, RZ ;  /* 0x00010000171f7824 */ /* 0x000fe200078e00ff */
[----:B------:R-:W-:Y:S02]  /*257e0*/  SHF.R.U32.HI R16, RZ, 0x10, R65 ;  /* 0x00000010ff107819 */ /* 0x000fe40000011641 */
[----:B------:R-:W-:Y:S02]  /*257f0*/  PRMT R27, R96, 0x5432, R2 ;  /* 0x00005432601b7816 */ /* 0x000fe40000000002 */
[C---:B------:R-:W-:Y:S02]  /*25800*/  PRMT R21, R95.reuse, 0x5432, R17 ;  /* 0x000054325f157816 */ /* 0x040fe40000000011 */
[----:B------:R-:W-:-:S02]  /*25810*/  PRMT R20, R95, 0x5410, R18 ;  /* 0x000054105f147816 */ /* 0x000fc40000000012 */
[--C-:B------:R-:W-:Y:S02]  /*25820*/  SHF.R.U64 R5, R62, 0x10, R63.reuse ;  /* 0x000000103e057819 */ /* 0x100fe4000000123f */
[----:B------:R-:W-:Y:S02]  /*25830*/  SHF.R.U32.HI R6, RZ, 0x10, R63 ;  /* 0x00000010ff067819 */ /* 0x000fe4000001163f */
[----:B------:R-:W-:Y:S02]  /*25840*/  PRMT R22, R94, 0x5410, R16 ;  /* 0x000054105e167816 */ /* 0x000fe40000000010 */
[----:B------:R-:W-:Y:S02]  /*25850*/  SHF.R.U32.HI R3, RZ, 0x10, R61 ;  /* 0x00000010ff037819 */ /* 0x000fe4000001163d */
[----:B------:R-:W-:Y:S02]  /*25860*/  LOP3.LUT R23, R23, 0xffff0000, RZ, 0xc0, !PT ;  /* 0xffff000017177812 */ /* 0x000fe400078ec0ff */
[----:B------:R-:W-:-:S02]  /*25870*/  PRMT R25, R97, 0x5432, R5 ;  /* 0x0000543261197816 */ /* 0x000fc40000000005 */
[----:B------:R-:W-:Y:S02]  /*25880*/  PRMT R24, R97, 0x5410, R6 ;  /* 0x0000541061187816 */ /* 0x000fe40000000006 */
[----:B------:R-:W-:Y:S02]  /*25890*/  PRMT R26, R96, 0x5410, R3 ;  /* 0x00005410601a7816 */ /* 0x000fe40000000003 */
[----:B------:R-:W-:Y:S01]  /*258a0*/  LOP3.LUT R39, R22, 0xffff0000, RZ, 0xc0, !PT ;  /* 0xffff000016277812 */ /* 0x000fe200078ec0ff */
[C---:B--2---:R-:W-:Y:S01]  /*258b0*/  IMAD.U32 R28, R13.reuse, 0x10000, RZ ;  /* 0x000100000d1c7824 */ /* 0x044fe200078e00ff */
[----:B------:R-:W-:Y:S01]  /*258c0*/  LOP3.LUT R19, R13, 0xffff0000, RZ, 0xc0, !PT ;  /* 0xffff00000d137812 */ /* 0x000fe200078ec0ff */
[C---:B------:R-:W-:Y:S01]  /*258d0*/  IMAD.U32 R30, R12.reuse, 0x10000, RZ ;  /* 0x000100000c1e7824 */ /* 0x040fe200078e00ff */
[----:B------:R-:W-:Y:S01]  /*258e0*/  LOP3.LUT R29, R12, 0xffff0000, RZ, 0xc0, !PT ;  /* 0xffff00000c1d7812 */ /* 0x000fe200078ec0ff */
[----:B---3--:R-:W-:Y:S01]  /*258f0*/  IMAD.U32 R13, R8, 0x10000, RZ ;  /* 0x00010000080d7824 */ /* 0x008fe200078e00ff */
[C---:B------:R-:W-:Y:S01]  /*25900*/  LOP3.LUT R17, R14.reuse, 0xffff0000, RZ, 0xc0, !PT ;  /* 0xffff00000e117812 */ /* 0x040fe200078ec0ff */
[----:B------:R-:W-:Y:S01]  /*25910*/  IMAD.U32 R18, R14, 0x10000, RZ ;  /* 0x000100000e127824 */ /* 0x000fe200078e00ff */
[C---:B------:R-:W-:Y:S01]  /*25920*/  LOP3.LUT R14, R15.reuse, 0xffff0000, RZ, 0xc0, !PT ;  /* 0xffff00000f0e7812 */ /* 0x040fe200078ec0ff */
[----:B------:R-:W-:Y:S01]  /*25930*/  IMAD.U32 R16, R15, 0x10000, RZ ;  /* 0x000100000f107824 */ /* 0x000fe200078e00ff */
        /* <DEDUP_REMOVED lines=8> */
[-C--:B------:R-:W-:Y:S01]  /*259c0*/  FMUL.FTZ R10, R13, R15.reuse ;  /* 0x0000000f0d0a7220 */ /* 0x080fe20000410000 */
[----:B------:R-:W-:Y:S01]  /*259d0*/  LOP3.LUT R13, R27, 0xffff0000, RZ, 0xc0, !PT ;  /* 0xffff00001b0d7812 */ /* 0x000fe200078ec0ff */
[----:B------:R-:W-:Y:S02]  /*259e0*/  FFMA.FTZ R38, R30, R15, -R9 ;  /* 0x0000000f1e267223 */ /* 0x000fe40000010809 */
[----:B------:R-:W-:Y:S02]  /*259f0*/  FMUL.FTZ R9, R12, R23 ;  /* 0x000000170c097220 */ /* 0x000fe40000410000 */
[----:B------:R-:W-:Y:S02]  /*25a00*/  IMAD.U32 R3, R11, 0x10000, RZ ;  /* 0x000100000b037824 */ /* 0x000fe400078e00ff */
        /* <DEDUP_REMOVED lines=49> */
.L_x_1018:
[----:B------:R-:W-:Y:S05]  /*25d20*/  BSYNC B0 ;  /* 0x0000000000007941 */ /* 0x000fea0003800000 */
.L_x_1017:
[----:B------:R-:W-:Y:S01]  /*25d30*/  IADD3 R5, R57, 0x40, RZ ;  /* 0x0000004039057810 */ /* 0x000fe20007ffe0ff */
[----:B------:R-:W-:Y:S02]  /*25d40*/  IMAD.MOV.U32 R2, RZ, RZ, R115 ;  /* 0x000000ffff027224 */ /* 0x000fe400078e0073 */
[----:B------:R-:W-:Y:S01]  /*25d50*/  IMAD.MOV.U32 R3, RZ, RZ, 0x0 ;  /* 0x00000000ff037424 */ /* 0x000fe200078e00ff */
[----:B------:R-:W-:-:S13]  /*25d60*/  ISETP.GE.AND P0, PT, R5, R0, PT ;  /* 0x000000000500720c */ /* 0x000fda0003f06270 */
[----:B------:R-:W-:Y:S05]  /*25d70*/  @P0 RET.REL.NODEC R2 `(_ZN7cutlass13device_kernelIN5flash19enable_sm80_to_sm89INS1_16FlashAttnFwdSm80INS1_25CollectiveMainloopFwdSm80ILi8ELi1ELb0EN4cute5tupleIJNS5_1CILi128EEENS7_ILi64EEENS7_ILi192EEEEEELi192ENS_10bfloat16_tEfNS_4arch4Sm80ELb0ELb1ELb0ELb1ELb1ELb1ELb1ELb1EEENS1_21CollectiveEpilogueFwdINS6_IJS8_SA_S9_EEENS6_IJNS7_ILi1EEESI_SI_EEESC_SE_Li256ELb1ELb1ELb1ELb0EEENS1_36VarlenDynamicPersistentTileSchedulerILi128ELi64ELi256ELi256ELb1ELb1ELb0ELb1ELb0ELb1EEEEEEEEEvNT_6ParamsE) ;  /* 0xfffda28002000950 */ /* 0x000fea0003c3ffff */
[----:B------:R-:W-:Y:S01]  /*25d80*/  SHF.R.S32.HI R2, RZ, 0x1f, R5 ;  /* 0x0000001fff027819 */ /* 0x000fe20000011405 */
[----:B------:R-:W-:Y:S01]  /*25d90*/  IMAD.SHL.U32 R7, R4, 0x40, RZ ;  /* 0x0000004004077824 */ /* 0x000fe200078e00ff */
[----:B-1----:R-:W-:Y:S02]  /*25da0*/  SHF.R.S32.HI R8, RZ, 0x1f, R4 ;  /* 0x0000001fff087819 */ /* 0x002fe40000011404 */
[CC--:B------:R-:W-:Y:S02]  /*25db0*/  LEA.HI R3, R2.reuse, R5.reuse, RZ, 0x3 ;  /* 0x0000000502037211 */ /* 0x0c0fe400078f18ff */
[----:B------:R-:W-:Y:S02]  /*25dc0*/  LEA.HI R5, R2, R5, RZ, 0x6 ;  /* 0x0000000502057211 */ /* 0x000fe400078f30ff */
[----:B------:R-:W-:Y:S02]  /*25dd0*/  SHF.R.S32.HI R6, RZ, 0x3, R3 ;  /* 0x00000003ff067819 */ /* 0x000fe40000011403 */
[----:B------:R-:W-:-:S02]  /*25de0*/  LOP3.LUT R2, R7, 0x1c0, RZ, 0xc0, !PT ;  /* 0x000001c007027812 */ /* 0x000fc400078ec0ff */
[----:B------:R-:W-:Y:S01]  /*25df0*/  LEA.HI R7, R8, R4, RZ, 0x3 ;  /* 0x0000000408077211 */ /* 0x000fe200078f18ff */
[----:B------:R-:W-:Y:S01]  /*25e00*/  IMAD.SHL.U32 R4, R5, 0x80, RZ ;  /* 0x0000008005047824 */ /* 0x000fe200078e00ff */
[----:B------:R-:W-:Y:S02]  /*25e10*/  LEA.HI R0, R0, R6, RZ, 0x1d ;  /* 0x0000000600007211 */ /* 0x000fe400078fe8ff */
[----:B------:R-:W-:Y:S01]  /*25e20*/  LOP3.LUT R5, R2, 0x38, R3, 0xf8, !PT ;  /* 0x0000003802057812 */ /* 0x000fe200078ef803 */
[----:B------:R-:W-:Y:S01]  /*25e30*/  IMAD.SHL.U32 R3, R7, 0x40, RZ ;  /* 0x0000004007037824 */ /* 0x000fe200078e00ff */
[----:B------:R-:W-:Y:S02]  /*25e40*/  SHF.R.S32.HI R6, RZ, 0x1f, R0 ;  /* 0x0000001fff067819 */ /* 0x000fe40000011400 */
[----:B------:R-:W-:Y:S01]  /*25e50*/  LOP3.LUT R7, R4, 0xffffe000, RZ, 0xc0, !PT ;  /* 0xffffe00004077812 */ /* 0x000fe200078ec0ff */
[----:B------:R-:W-:Y:S01]  /*25e60*/  IMAD.SHL.U32 R4, R0, 0x8, RZ ;  /* 0x0000000800047824 */ /* 0x000fe200078e00ff */
[----:B------:R-:W-:-:S02]  /*25e70*/  LEA.HI R0, R6, R0, RZ, 0x3 ;  /* 0x0000000006007211 */ /* 0x000fc400078f18ff */
[----:B------:R-:W-:Y:S02]  /*25e80*/  SHF.R.U32.HI R8, RZ, 0x3, R2 ;  /* 0x00000003ff087819 */ /* 0x000fe40000011602 */
[----:B------:R-:W-:Y:S01]  /*25e90*/  LOP3.LUT R2, R2, 0x38, R4, 0xf8, !PT ;  /* 0x0000003802027812 */ /* 0x000fe200078ef804 */
[----:B------:R-:W-:Y:S01]  /*25ea0*/  IMAD.SHL.U32 R0, R0, 0x400, RZ ;  /* 0x0000040000007824 */ /* 0x000fe200078e00ff */
        /* <DEDUP_REMOVED lines=15> */
[C---:B------:R-:W-:Y:S01]  /*25fa0*/  IMAD.U32 R32, R19.reuse, 0x10000, RZ ;  /* 0x0001000013207824 */ /* 0x040fe200078e00ff */
[----:B------:R-:W-:Y:S01]  /*25fb0*/  SHF.R.U32.HI R2, RZ, 0x10, R77 ;  /* 0x00000010ff027819 */ /* 0x000fe2000001164d */
[----:B------:R-:W-:Y:S01]  /*25fc0*/  IMAD.U32 R27, R26, 0x10000, RZ ;  /* 0x000100001a1b7824 */ /* 0x000fe200078e00ff */
[----:B------:R-:W-:Y:S02]  /*25fd0*/  SHF.R.U64 R3, R78, 0x10, R79 ;  /* 0x000000104e037819 */ /* 0x000fe4000000124f */
[----:B------:R-:W-:Y:S02]  /*25fe0*/  LOP3.LUT R33, R19, 0xffff0000, RZ, 0xc0, !PT ;  /* 0xffff000013217812 */ /* 0x000fe400078ec0ff */
[----:B------:R-:W-:-:S02]  /*25ff0*/  PRMT R18, R99, 0x5410, R18 ;  /* 0x0000541063127816 */ /* 0x000fc40000000012 */
[----:B------:R-:W-:Y:S02]  /*26000*/  PRMT R22, R101, 0x5410, R2 ;  /* 0x0000541065167816 */ /* 0x000fe40000000002 */
[----:B------:R-:W-:Y:S01]  /*26010*/  LOP3.LUT R26, R26, 0xffff0000, RZ, 0xc0, !PT ;  /* 0xffff00001a1a7812 */ /* 0x000fe200078ec0ff */
[----:B------:R-:W-:Y:S01]  /*26020*/  IMAD.U32 R19, R18, 0x10000, RZ ;  /* 0x0001000012137824 */ /* 0x000fe200078e00ff */
[----:B------:R-:W-:Y:S02]  /*26030*/  PRMT R21, R102, 0x5432, R3 ;  /* 0x0000543266157816 */ /* 0x000fe40000000003 */
[--C-:B------:R-:W-:Y:S02]  /*26040*/  SHF.R.U64 R17, R74, 0x10, R75.reuse ;  /* 0x000000104a117819 */ /* 0x100fe4000000124b */
[----:B------:R-:W-:Y:S02]  /*26050*/  SHF.R.U32.HI R16, RZ, 0x10, R75 ;  /* 0x00000010ff107819 */ /* 0x000fe4000001164b */
[----:B------:R-:W-:-:S02]  /*26060*/  SHF.R.U32.HI R12, RZ, 0x10, R79 ;  /* 0x00000010ff0c7819 */ /* 0x000fc4000001164f */
[C---:B------:R-:W-:Y:S02]  /*26070*/  PRMT R17, R100.reuse, 0x5432, R17 ;  /* 0x0000543264117816 */ /* 0x040fe40000000011 */
[----:B------:R-:W-:Y:S02]  /*26080*/  PRMT R16, R100, 0x5410, R16 ;  /* 0x0000541064107816 */ /* 0x000fe40000000010 */
[----:B------:R-:W-:Y:S01]  /*26090*/  PRMT R20, R102, 0x5410, R12 ;  /* 0x0000541066147816 */ /* 0x000fe2000000000c */
[C---:B--2---:R-:W-:Y:S01]  /*260a0*/  IMAD.U32 R14, R10.reuse, 0x10000, RZ ;  /* 0x000100000a0e7824 */ /* 0x044fe200078e00ff */
[----:B------:R-:W-:Y:S01]  /*260b0*/  LOP3.LUT R13, R10, 0xffff0000, RZ, 0xc0, !PT ;  /* 0xffff00000a0d7812 */ /* 0x000fe200078ec0ff */
[C---:B------:R-:W-:Y:S01]  /*260c0*/  IMAD.U32 R23, R9.reuse, 0x10000, RZ ;  /* 0x0001000009177824 */ /* 0x040fe200078e00ff */
[----:B------:R-:W-:Y:S01]  /*260d0*/  LOP3.LUT R15, R9, 0xffff0000, RZ, 0xc0, !PT ;  /* 0xffff0000090f7812 */ /* 0x000fe200078ec0ff */
[----:B---3--:R-:W-:Y:S01]  /*260e0*/  IMAD.U32 R10, R4, 0x10000, RZ ;  /* 0x00010000040a7824 */ /* 0x008fe200078e00ff */
[C---:B------:R-:W-:Y:S01]  /*260f0*/  LOP3.LUT R24, R8.reuse, 0xffff0000, RZ, 0xc0, !PT ;  /* 0xffff000008187812 */ /* 0x040fe200078ec0ff */
[----:B------:R-:W-:Y:S01]  /*26100*/  IMAD.U32 R25, R8, 0x10000, RZ ;  /* 0x0001000008197824 */ /* 0x000fe200078e00ff */
[----:B------:R-:W-:Y:S01]  /*26110*/  LOP3.LUT R9, R4, 0xffff0000, RZ, 0xc0, !PT ;  /* 0xffff000004097812 */ /* 0x000fe200078ec0ff */
[C---:B------:R-:W-:Y:S01]  /*26120*/  IMAD.U32 R8, R5.reuse, 0x10000, RZ ;  /* 0x0001000005087824 */ /* 0x040fe200078e00ff */
[----:B------:R-:W-:Y:S01]  /*26130*/  LOP3.LUT R4, R5, 0xffff0000, RZ, 0xc0, !PT ;  /* 0xffff000005047812 */ /* 0x000fe200078ec0ff */
[----:B------:R-:W-:Y:S01]  /*26140*/  FMUL.FTZ R5, R10, R32 ;  /* 0x000000200a057220 */ /* 0x000fe20000410000 */
[----:B------:R-:W-:Y:S01]  /*26150*/  LOP3.LUT R2, R6, 0xffff0000, RZ, 0xc0, !PT ;  /* 0xffff000006027812 */ /* 0x000fe200078ec0ff */
[----:B------:R-:W-:-:S02]  /*26160*/  FMUL.FTZ R10, R10, R27 ;  /* 0x0000001b0a0a7220 */ /* 0x000fc40000410000 */
[----:B------:R-:W-:Y:S02]  /*26170*/  FFMA.FTZ R27, R25, R27, -R5 ;  /* 0x0000001b191b7223 */ /* 0x000fe40000010805 */
[----:B------:R-:W-:Y:S01]  /*26180*/  IMAD.U32 R3, R6, 0x10000, RZ ;  /* 0x0001000006037824 */ /* 0x000fe200078e00ff */
[----:B------:R-:W-:Y:S01]  /*26190*/  LOP3.LUT R6, R7, 0xffff0000, RZ, 0xc0, !PT ;  /* 0xffff000007067812 */ /* 0x000fe200078ec0ff */
[----:B------:R-:W-:Y:S02]  /*261a0*/  FMUL.FTZ R5, R9, R33 ;  /* 0x0000002109057220 */ /* 0x000fe40000410000 */
[----:B------:R-:W-:Y:S02]  /*261b0*/  IMAD.U32 R0, R7, 0x10000, RZ ;  /* 0x0001000007007824 */ /* 0x000fe400078e00ff */
[----:B------:R-:W-:Y:S02]  /*261c0*/  IMAD.U32 R7, R22, 0x10000, RZ ;  /* 0x0001000016077824 */ /* 0x000fe400078e00ff */
[----:B------:R-:W-:-:S02]  /*261d0*/  FMUL.FTZ R9, R9, R26 ;  /* 0x0000001a09097220 */ /* 0x000fc40000410000 */
[----:B------:R-:W-:Y:S01]  /*261e0*/  FFMA.FTZ R25, R25, R32, R10 ;  /* 0x0000002019197223 */ /* 0x000fe2000001000a */
[----:B------:R-:W-:Y:S01]  /*261f0*/  LOP3.LUT R32, R18, 0xffff0000, RZ, 0xc0, !PT ;  /* 0xffff000012207812 */ /* 0x000fe200078ec0ff */
[----:B------:R-:W-:Y:S02]  /*26200*/  FFMA.FTZ R26, R24, R26, -R5 ;  /* 0x0000001a181a7223 */ /* 0x000fe40000010805 */
[C---:B------:R-:W-:Y:S02]  /*26210*/  FMUL.FTZ R5, R8.reuse, R19 ;  /* 0x0000001308057220 */ /* 0x040fe40000410000 */
[----:B------:R-:W-:Y:S02]  /*26220*/  FMUL.FTZ R8, R8, R7 ;  /* 0x0000000708087220 */ /* 0x000fe40000410000 */
[----:B------:R-:W-:Y:S01]  /*26230*/  FFMA.FTZ R24, R24, R33, R9 ;  /* 0x0000002118187223 */ /* 0x000fe20000010009 */
[----:B------:R-:W-:Y:S01]  /*26240*/  LOP3.LUT R9, R22, 0xffff0000, RZ, 0xc0, !PT ;  /* 0xffff000016097812 */ /* 0x000fe200078ec0ff */
[----:B------:R-:W-:-:S02]  /*26250*/  FFMA.FTZ R18, R23, R7, -R5 ;  /* 0x0000000717127223 */ /* 0x000fc40000010805 */
[----:B------:R-:W-:Y:S02]  /*26260*/  FFMA.FTZ R23, R23, R19, R8 ;  /* 0x0000001317177223 */ /* 0x000fe40000010008 */
[----:B------:R-:W-:Y:S02]  /*26270*/  FMUL.FTZ R7, R4, R32 ;  /* 0x0000002004077220 */ /* 0x000fe40000410000 */
[C---:B------:R-:W-:Y:S01]  /*26280*/  IMAD.U32 R10, R21.reuse, 0x10000, RZ ;  /* 0x00010000150a7824 */ /* 0x040fe200078e00ff */
[----:B------:R-:W-:Y:S01]  /*26290*/  LOP3.LUT R21, R21, 0xffff0000, RZ, 0xc0, !PT ;  /* 0xffff000015157812 */ /* 0x000fe200078ec0ff */
[C---:B------:R-:W-:Y:S01]  /*262a0*/  IMAD.U32 R19, R17.reuse, 0x10000, RZ ;  /* 0x0001000011137824 */ /* 0x040fe200078e00ff */
[----:B------:R-:W-:Y:S01]  /*262b0*/  LOP3.LUT R17, R17, 0xffff0000, RZ, 0xc0, !PT ;  /* 0xffff000011117812 */ /* 0x000fe200078ec0ff */
[C---:B------:R-:W-:Y:S01]  /*262c0*/  IMAD.U32 R22, R16.reuse, 0x10000, RZ ;  /* 0x0001000010167824 */ /* 0x040fe200078e00ff */
[----:B------:R-:W-:Y:S01]  /*262d0*/  LOP3.LUT R16, R16, 0xffff0000, RZ, 0xc0, !PT ;  /* 0xffff000010107812 */ /* 0x000fe200078ec0ff */
[----:B------:R-:W-:-:S02]  /*262e0*/  FMUL.FTZ R5, R4, R9 ;  /* 0x0000000904057220 */ /* 0x000fc40000410000 */
[C---:B------:R-:W-:Y:S01]  /*262f0*/  IMAD.U32 R8, R20.reuse, 0x10000, RZ ;  /* 0x0001000014087824 */ /* 0x040fe200078e00ff */
[----:B------:R-:W-:Y:S01]  /*26300*/  LOP3.LUT R20, R20, 0xffff0000, RZ, 0xc0, !PT ;  /* 0xffff000014147812 */ /* 0x000fe200078ec0ff */
[----:B------:R-:W-:Y:S02]  /*26310*/  FFMA.FTZ R9, R15, R9, -R7 ;  /* 0x000000090f097223 */ /* 0x000fe40000010807 */
[C---:B------:R-:W-:Y:S02]  /*26320*/  FMUL.FTZ R7, R3.reuse, R19 ;  /* 0x0000001303077220 */ /* 0x040fe40000410000 */
[----:B------:R-:W-:Y:S01]  /*26330*/  FMUL.FTZ R4, R3, R10 ;  /* 0x0000000a03047220 */ /* 0x000fe20000410000 */
[----:B------:R-:W-:Y:S01]  /*26340*/  F2FP.BF16.PACK_AB R9, R9, R18 ;  /* 0x000000120909723e */ /* 0x000fe200000010ff */
[C---:B------:R-:W-:Y:S01]  /*26350*/  IMAD.U32 R12, R11.reuse, 0x10000, RZ ;  /* 0x000100000b0c7824 */ /* 0x040fe200078e00ff */
[----:B------:R-:W-:Y:S01]  /*26360*/  LOP3.LUT R11, R11, 0xffff0000, RZ, 0xc0, !PT ;  /* 0xffff00000b0b7812 */ /* 0x000fe200078ec0ff */
[----:B------:R-:W-:-:S02]  /*26370*/  FMUL.FTZ R3, R0, R22 ;  /* 0x0000001600037220 */ /* 0x000fc40000410000 */
[----:B------:R-:W-:Y:S02]  /*26380*/  FMUL.FTZ R0, R0, R8 ;  /* 0x0000000800007220 */ /* 0x000fe40000410000 */
[----:B------:R-:W-:Y:S02]  /*26390*/  FFMA.FTZ R5, R15, R32, R5 ;  /* 0x000000200f057223 */ /* 0x000fe40000010005 */
[----:B------:R-:W-:Y:S01]  /*263a0*/  FFMA.FTZ R3, R12, R8, -R3 ;  /* 0x000000080c037223 */ /* 0x000fe20000010803 */
[----:B------:R-:W-:Y:S01]  /*263b0*/  F2FP.BF16.PACK_AB R8, R26, R27 ;  /* 0x0000001b1a08723e */ /* 0x000fe200000010ff */
[----:B------:R-:W-:Y:S01]  /*263c0*/  FFMA.FTZ R15, R14, R10, -R7 ;  /* 0x0000000a0e0f7223 */ /* 0x000fe20000010807 */
[----:B------:R-:W-:Y:S01]  /*263d0*/  F2FP.BF16.PACK_AB R5, R5, R23 ;  /* 0x000000170505723e */ /* 0x000fe200000010ff */
[----:B------:R-:W-:Y:S02]  /*263e0*/  FFMA.FTZ R12, R12, R22, R0 ;  /* 0x000000160c0c7223 */ /* 0x000fe40000010000 */
[----:B------:R-:W-:-:S02]  /*263f0*/  FMUL.FTZ R10, R2, R17 ;  /* 0x00000011020a7220 */ /* 0x000fc40000410000 */
[----:B------:R-:W-:Y:S02]  /*26400*/  FMUL.FTZ R0, R6, R16 ;  /* 0x0000001006007220 */ /* 0x000fe40000410000 */
[-C--:B------:R-:W-:Y:S02]  /*26410*/  FMUL.FTZ R2, R2, R21.reuse ;  /* 0x0000001502027220 */ /* 0x080fe40000410000 */
[-C--:B------:R-:W-:Y:S02]  /*26420*/  FMUL.FTZ R7, R6, R20.reuse ;  /* 0x0000001406077220 */ /* 0x080fe40000410000 */
[----:B------:R-:W-:Y:S02]  /*26430*/  FFMA.FTZ R10, R13, R21, -R10 ;  /* 0x000000150d0a7223 */ /* 0x000fe4000001080a */
[----:B------:R-:W-:Y:S02]  /*26440*/  FFMA.FTZ R0, R11, R20, -R0 ;  /* 0x000000140b007223 */ /* 0x000fe40000010800 */
[----:B------:R-:W-:Y:S01]  /*26450*/  FFMA.FTZ R14, R14, R19, R4 ;  /* 0x000000130e0e7223 */ /* 0x000fe20000010004 */
[----:B------:R-:W-:Y:S01]  /*26460*/  F2FP.BF16.PACK_AB R10, R10, R15 ;  /* 0x0000000f0a0a723e */ /* 0x000fe200000010ff */
[----:B------:R-:W-:Y:S01]  /*26470*/  FFMA.FTZ R6, R13, R17, R2 ;  /* 0x000000110d067223 */ /* 0x000fe20000010002 */
[----:B------:R-:W-:Y:S01]  /*26480*/  F2FP.BF16.PACK_AB R4, R24, R25 ;  /* 0x000000191804723e */ /* 0x000fe200000010ff */
[----:B------:R-:W-:Y:S01]  /*26490*/  FFMA.FTZ R7, R11, R16, R7 ;  /* 0x000000100b077223 */ /* 0x000fe20000010007 */
[----:B------:R-:W-:Y:S01]  /*264a0*/  F2FP.BF16.PACK_AB R11, R0, R3 ;  /* 0x00000003000b723e */ /* 0x000fe200000010ff */
[----:B------:R-:W-:Y:S01]  /*264b0*/  IMAD.MOV.U32 R2, RZ, RZ, R115 ;  /* 0x000000ffff027224 */ /* 0x000fe200078e0073 */
[----:B------:R-:W-:Y:S01]  /*264c0*/  F2FP.BF16.PACK_AB R6, R6, R14 ;  /* 0x0000000e0606723e */ /* 0x000fe200000010ff */
[----:B------:R-:W-:Y:S01]  /*264d0*/  IMAD.MOV.U32 R3, RZ, RZ, 0x0 ;  /* 0x00000000ff037424 */ /* 0x000fe200078e00ff */
[----:B------:R-:W-:Y:S01]  /*264e0*/  F2FP.BF16.PACK_AB R7, R7, R12 ;  /* 0x0000000c0707723e */ /* 0x000fe200000010ff */
[----:B------:R1:W-:Y:S04]  /*264f0*/  ST.E.128 [R30.64], R8 ;  /* 0x000000081e007985 */ /* 0x0003e8000c101d04 */
[----:B------:R1:W-:Y:S01]  /*26500*/  ST.E.128 [R28.64], R4 ;  /* 0x000000041c007985 */ /* 0x0003e2000c101d04 */
[----:B------:R-:W-:Y:S05]  /*26510*/  RET.REL.NODEC R2 `(_ZN7cutlass13device_kernelIN5flash19enable_sm80_to_sm89INS1_16FlashAttnFwdSm80INS1_25CollectiveMainloopFwdSm80ILi8ELi1ELb0EN4cute5tupleIJNS5_1CILi128EEENS7_ILi64EEENS7_ILi192EEEEEELi192ENS_10bfloat16_tEfNS_4arch4Sm80ELb0ELb1ELb0ELb1ELb1ELb1ELb1ELb1EEENS1_21CollectiveEpilogueFwdINS6_IJS8_SA_S9_EEENS6_IJNS7_ILi1EEESI_SI_EEESC_SE_Li256ELb1ELb1ELb1ELb0EEENS1_36VarlenDynamicPersistentTileSchedulerILi128ELi64ELi256ELi256ELb1ELb1ELb0ELb1ELb0ELb1EEEEEEEEEvNT_6ParamsE) ;  /* 0xfffd9ae002007950 */ /* 0x000fea0003c3ffff */
.L_x_971:
[----:B------:R-:W-:Y:S01]  /*26520*/  IMAD.MOV.U32 R100, RZ, RZ, R39 ;  /* 0x000000ffff647224 */ /* 0x000fe200078e0027 */
[----:B------:R-:W-:Y:S01]  /*26530*/  MOV R2, RZ ;  /* 0x000000ff00027202 */ /* 0x000fe20000000f00 */
[----:B------:R-:W-:Y:S01]  /*26540*/  IMAD.MOV.U32 R203, RZ, RZ, 0x1c1f ;  /* 0x00001c1fffcb7424 */ /* 0x000fe200078e00ff */
[----:B------:R-:W-:-:S02]  /*26550*/  MOV R3, 0x26570 ;  /* 0x0002657000037802 */ /* 0x000fc40000000f00 */
[----:B------:R-:W-:Y:S05]  /*26560*/  CALL.REL.NOINC `($__internal_13_$__cuda_sm70_shflsync_idx_p) ;  /* 0x000006a000007944 */ /* 0x000fea0003c00000 */
[----:B------:R-:W-:Y:S01]  /*26570*/  MOV R5, R204 ;  /* 0x000000cc00057202 */ /* 0x000fe20000000f00 */
[----:B------:R-:W-:Y:S05]  /*26580*/  BRA `(.L_x_1019) ;  /* 0xffff89a000007947 */ /* 0x000fea000383ffff */
.L_x_972:
[----:B------:R-:W-:Y:S01]  /*26590*/  IMAD.MOV.U32 R100, RZ, RZ, R40 ;  /* 0x000000ffff647224 */ /* 0x000fe200078e0028 */
[----:B------:R-:W-:Y:S01]  /*265a0*/  MOV R2, RZ ;  /* 0x000000ff00027202 */ /* 0x000fe20000000f00 */
[----:B------:R-:W-:Y:S01]  /*265b0*/  IMAD.MOV.U32 R203, RZ, RZ, 0x1c1f ;  /* 0x00001c1fffcb7424 */ /* 0x000fe200078e00ff */
[----:B------:R-:W-:-:S02]  /*265c0*/  MOV R3, 0x265e0 ;  /* 0x000265e000037802 */ /* 0x000fc40000000f00 */
[----:B-12---:R-:W-:Y:S05]  /*265d0*/  CALL.REL.NOINC `($__internal_13_$__cuda_sm70_shflsync_idx_p) ;  /* 0x0000063000007944 */ /* 0x006fea0003c00000 */
[----:B------:R-:W-:Y:S01]  /*265e0*/  IMAD.MOV.U32 R100, RZ, RZ, R38 ;  /* 0x000000ffff647224 */ /* 0x000fe200078e0026 */
[----:B------:R-:W-:Y:S01]  /*265f0*/  MOV R2, RZ ;  /* 0x000000ff00027202 */ /* 0x000fe20000000f00 */
[----:B------:R-:W-:Y:S01]  /*26600*/  IMAD.MOV.U32 R203, RZ, RZ, 0x1c1f ;  /* 0x00001c1fffcb7424 */ /* 0x000fe200078e00ff */
[----:B------:R-:W-:Y:S01]  /*26610*/  MOV R6, R204 ;  /* 0x000000cc00067202 */ /* 0x000fe20000000f00 */
[----:B------:R-:W-:Y:S01]  /*26620*/  IMAD.MOV.U32 R7, RZ, RZ, R5 ;  /* 0x000000ffff077224 */ /* 0x000fe200078e0005 */
[----:B------:R-:W-:-:S02]  /*26630*/  MOV R3, 0x26650 ;  /* 0x0002665000037802 */ /* 0x000fc40000000f00 */
[----:B------:R-:W-:Y:S05]  /*26640*/  CALL.REL.NOINC `($__internal_13_$__cuda_sm70_shflsync_idx_p) ;  /* 0x000005c000007944 */ /* 0x000fea0003c00000 */
[----:B------:R-:W-:Y:S01]  /*26650*/  IMAD.MOV.U32 R20, RZ, RZ, R204 ;  /* 0x000000ffff147224 */ /* 0x000fe200078e00cc */
[----:B------:R-:W-:Y:S01]  /*26660*/  MOV R2, RZ ;  /* 0x000000ff00027202 */ /* 0x000fe20000000f00 */
[----:B------:R-:W-:Y:S01]  /*26670*/  IMAD.MOV.U32 R100, RZ, RZ, R41 ;  /* 0x000000ffff647224 */ /* 0x000fe200078e0029 */
[----:B------:R-:W-:-:S02]  /*26680*/  MOV R203, 0x1c1f ;  /* 0x00001c1f00cb7802 */ /* 0x000fc40000000f00 */
[----:B------:R-:W-:Y:S02]  /*26690*/  MOV R3, 0x266b0 ;  /* 0x000266b000037802 */ /* 0x000fe40000000f00 */
[----:B------:R-:W-:Y:S05]  /*266a0*/  CALL.REL.NOINC `($__internal_13_$__cuda_sm70_shflsync_idx_p) ;  /* 0x0000056000007944 */ /* 0x000fea0003c00000 */
[----:B------:R-:W-:Y:S01]  /*266b0*/  MOV R2, R204 ;  /* 0x000000cc00027202 */ /* 0x000fe20000000f00 */
[----:B------:R-:W-:Y:S05]  /*266c0*/  BRA `(.L_x_1020) ;  /* 0xffff88b000007947 */ /* 0x000fea000383ffff */
.L_x_975:
[----:B------:R-:W-:Y:S01]  /*266d0*/  IMAD.MOV.U32 R100, RZ, RZ, R39 ;  /* 0x000000ffff647224 */ /* 0x000fe200078e0027 */
[----:B------:R-:W-:Y:S01]  /*266e0*/  MOV R2, 0x1 ;  /* 0x0000000100027802 */ /* 0x000fe20000000f00 */
[----:B------:R-:W-:Y:S01]  /*266f0*/  IMAD.MOV.U32 R203, RZ, RZ, 0x1c1f ;  /* 0x00001c1fffcb7424 */ /* 0x000fe200078e00ff */
[----:B------:R-:W-:Y:S02]  /*26700*/  MOV R3, 0x26720 ;  /* 0x0002672000037802 */ /* 0x000fe40000000f00 */
[----:B---3--:R-:W-:Y:S05]  /*26710*/  CALL.REL.NOINC `($__internal_13_$__cuda_sm70_shflsync_idx_p) ;  /* 0x000004f000007944 */ /* 0x008fea0003c00000 */
[----:B------:R-:W-:Y:S01]  /*26720*/  IMAD.MOV.U32 R7, RZ, RZ, R204 ;  /* 0x000000ffff077224 */ /* 0x000fe200078e00cc */
[----:B------:R-:W-:Y:S01]  /*26730*/  MOV R2, 0x1 ;  /* 0x0000000100027802 */ /* 0x000fe20000000f00 */
[----:B------:R-:W-:Y:S01]  /*26740*/  IMAD.MOV.U32 R100, RZ, RZ, R40 ;  /* 0x000000ffff647224 */ /* 0x000fe200078e0028 */
[----:B------:R-:W-:Y:S02]  /*26750*/  MOV R203, 0x1c1f ;  /* 0x00001c1f00cb7802 */ /* 0x000fe40000000f00 */
[----:B------:R-:W-:Y:S02]  /*26760*/  MOV R3, 0x26780 ;  /* 0x0002678000037802 */ /* 0x000fe40000000f00 */
[----:B------:R-:W-:Y:S05]  /*26770*/  CALL.REL.NOINC `($__internal_13_$__cuda_sm70_shflsync_idx_p) ;  /* 0x0000049000007944 */ /* 0x000fea0003c00000 */
[----:B------:R-:W-:Y:S01]  /*26780*/  IMAD.MOV.U32 R100, RZ, RZ, R38 ;  /* 0x000000ffff647224 */ /* 0x000fe200078e0026 */
[----:B------:R-:W-:Y:S01]  /*26790*/  MOV R203, 0x1c1f ;  /* 0x00001c1f00cb7802 */ /* 0x000fe20000000f00 */
[----:B------:R-:W-:Y:S01]  /*267a0*/  IMAD.MOV.U32 R2, RZ, RZ, 0x1 ;  /* 0x00000001ff027424 */ /* 0x000fe200078e00ff */
[----:B------:R-:W-:-:S02]  /*267b0*/  MOV R6, R204 ;  /* 0x000000cc00067202 */ /* 0x000fc40000000f00 */
[----:B------:R-:W-:Y:S02]  /*267c0*/  MOV R3, 0x267e0 ;  /* 0x000267e000037802 */ /* 0x000fe40000000f00 */
[----:B------:R-:W-:Y:S05]  /*267d0*/  CALL.REL.NOINC `($__internal_13_$__cuda_sm70_shflsync_idx_p) ;  /* 0x0000043000007944 */ /* 0x000fea0003c00000 */
[----:B------:R-:W-:Y:S01]  /*267e0*/  IMAD.MOV.U32 R5, RZ, RZ, R204 ;  /* 0x000000ffff057224 */ /* 0x000fe200078e00cc */
[----:B------:R-:W-:Y:S01]  /*267f0*/  MOV R2, 0x1 ;  /* 0x0000000100027802 */ /* 0x000fe20000000f00 */
[----:B------:R-:W-:Y:S01]  /*26800*/  IMAD.MOV.U32 R100, RZ, RZ, R41 ;  /* 0x000000ffff647224 */ /* 0x000fe200078e0029 */
[----:B------:R-:W-:Y:S02]  /*26810*/  MOV R203, 0x1c1f ;  /* 0x00001c1f00cb7802 */ /* 0x000fe40000000f00 */
[----:B------:R-:W-:Y:S02]  /*26820*/  MOV R3, 0x26840 ;  /* 0x0002684000037802 */ /* 0x000fe40000000f00 */
[----:B------:R-:W-:Y:S05]  /*26830*/  CALL.REL.NOINC `($__internal_13_$__cuda_sm70_shflsync_idx_p) ;  /* 0x000003d000007944 */ /* 0x000fea0003c00000 */
[----:B------:R-:W-:Y:S01]  /*26840*/  MOV R2, R204 ;  /* 0x000000cc00027202 */ /* 0x000fe20000000f00 */
[----:B------:R-:W-:Y:S05]  /*26850*/  BRA `(.L_x_1021) ;  /* 0xffff8f0000007947 */ /* 0x000fea000383ffff */
.L_x_1002:
[----:B------:R-:W-:Y:S01]  /*26860*/  IMAD.MOV.U32 R100, RZ, RZ, R29 ;  /* 0x000000ffff647224 */ /* 0x000fe200078e001d */
[----:B------:R-:W-:Y:S01]  /*26870*/  MOV R2, RZ ;  /* 0x000000ff00027202 */ /* 0x000fe20000000f00 */
[----:B------:R-:W-:Y:S01]  /*26880*/  IMAD.MOV.U32 R203, RZ, RZ, 0x1c1f ;  /* 0x00001c1fffcb7424 */ /* 0x000fe200078e00ff */
[----:B------:R-:W-:Y:S02]  /*26890*/  MOV R3, 0x268b0 ;  /* 0x000268b000037802 */ /* 0x000fe40000000f00 */
[----:B------:R-:W-:Y:S05]  /*268a0*/  CALL.REL.NOINC `($__internal_13_$__cuda_sm70_shflsync_idx_p) ;  /* 0x0000036000007944 */ /* 0x000fea0003c00000 */
[----:B------:R-:W-:Y:S01]  /*268b0*/  MOV R4, R204 ;  /* 0x000000cc00047202 */ /* 0x000fe20000000f00 */
[----:B------:R-:W-:Y:S05]  /*268c0*/  BRA `(.L_x_1022) ;  /* 0xffffc1d000007947 */ /* 0x000fea000383ffff */
.L_x_1003:
        /* <DEDUP_REMOVED lines=20> */
.L_x_1006:
        /* <DEDUP_REMOVED lines=11> */
[----:B------:R-:W-:Y:S01]  /*26ac0*/  MOV R21, R20 ;  /* 0x0000001400157202 */ /* 0x000fe20000000f00 */
[----:B------:R-:W-:Y:S01]  /*26ad0*/  IMAD.MOV.U32 R100, RZ, RZ, R28 ;  /* 0x000000ffff647224 */ /* 0x000fe200078e001c */
[----:B------:R-:W-:Y:S01]  /*26ae0*/  MOV R2, 0x1 ;  /* 0x0000000100027802 */ /* 0x000fe20000000f00 */
[----:B------:R-:W-:Y:S01]  /*26af0*/  IMAD.MOV.U32 R203, RZ, RZ, 0x1c1f ;  /* 0x00001c1fffcb7424 */ /* 0x000fe200078e00ff */
[----:B------:R-:W-:Y:S01]  /*26b00*/  MOV R3, 0x26b30 ;  /* 0x00026b3000037802 */ /* 0x000fe20000000f00 */
[----:B------:R-:W-:-:S02]  /*26b10*/  IMAD.MOV.U32 R20, RZ, RZ, R204 ;  /* 0x000000ffff147224 */ /* 0x000fc400078e00cc */
[----:B------:R-:W-:Y:S05]  /*26b20*/  CALL.REL.NOINC `($__internal_13_$__cuda_sm70_shflsync_idx_p) ;  /* 0x000000e000007944 */ /* 0x000fea0003c00000 */
        /* <DEDUP_REMOVED lines=8> */
        .weak           $__internal_12_$__cuda_sm70_shflsync_bfly_p
        .type           $__internal_12_$__cuda_sm70_shflsync_bfly_p,@function
        .size           $__internal_12_$__cuda_sm70_shflsync_bfly_p,($__internal_13_$__cuda_sm70_shflsync_idx_p - $__internal_12_$__cuda_sm70_shflsync_bfly_p)
$__internal_12_$__cuda_sm70_shflsync_bfly_p:
[----:B------:R-:W-:Y:S02]  /*26bb0*/  MOV R144, 0xffffffff ;  /* 0xffffffff00907802 */ /* 0x000fe40000000f00 */
[----:B------:R-:W-:Y:S02]  /*26bc0*/  MOV R3, 0x1f ;  /* 0x0000001f00037802 */ /* 0x000fe40000000f00 */
[----:B------:R-:W-:Y:S04]  /*26bd0*/  WARPSYNC R144 ;  /* 0x0000009000007348 */ /* 0x000fe80003800000 */
[----:B------:R1:W2:Y:S02]  /*26be0*/  SHFL.BFLY PT, R0, R100, R0, R3 ;  /* 0x0c00000064007389 */ /* 0x0002a400000e0003 */
[----:B-1----:R-:W-:-:S04]  /*26bf0*/  MOV R3, 0x0 ;  /* 0x0000000000037802 */ /* 0x002fc80000000f00 */
[----:B--2---:R-:W-:Y:S05]  /*26c00*/  RET.REL.NODEC R2 `(_ZN7cutlass13device_kernelIN5flash19enable_sm80_to_sm89INS1_16FlashAttnFwdSm80INS1_25CollectiveMainloopFwdSm80ILi8ELi1ELb0EN4cute5tupleIJNS5_1CILi128EEENS7_ILi64EEENS7_ILi192EEEEEELi192ENS_10bfloat16_tEfNS_4arch4Sm80ELb0ELb1ELb0ELb1ELb1ELb1ELb1ELb1EEENS1_21CollectiveEpilogueFwdINS6_IJS8_SA_S9_EEENS6_IJNS7_ILi1EEESI_SI_EEESC_SE_Li256ELb1ELb1ELb1ELb0EEENS1_36VarlenDynamicPersistentTileSchedulerILi128ELi64ELi256ELi256ELb1ELb1ELb0ELb1ELb0ELb1EEEEEEEEEvNT_6ParamsE) ;  /* 0xfffd93f002007950 */ /* 0x004fea0003c3ffff */
        .weak           $__internal_13_$__cuda_sm70_shflsync_idx_p
        .type           $__internal_13_$__cuda_sm70_shflsync_idx_p,@function
        .size           $__internal_13_$__cuda_sm70_shflsync_idx_p,($__internal_14_$__cuda_sm70_shflsync_up_p - $__internal_13_$__cuda_sm70_shflsync_idx_p)
$__internal_13_$__cuda_sm70_shflsync_idx_p:
[----:B------:R-:W-:-:S04]  /*26c10*/  MOV R204, 0xffffffff ;  /* 0xffffffff00cc7802 */ /* 0x000fc80000000f00 */
[----:B------:R-:W-:Y:S04]  /*26c20*/  WARPSYNC R204 ;  /* 0x000000cc00007348 */ /* 0x000fe80003800000 */
[----:B------:R1:W2:Y:S02]  /*26c30*/  SHFL.IDX PT, R204, R100, R2, R203 ;  /* 0x0000000264cc7389 */ /* 0x0002a400000e00cb */
[----:B-1----:R-:W-:Y:S02]  /*26c40*/  MOV R2, R3 ;  /* 0x0000000300027202 */ /* 0x002fe40000000f00 */
[----:B------:R-:W-:-:S04]  /*26c50*/  MOV R3, 0x0 ;  /* 0x0000000000037802 */ /* 0x000fc80000000f00 */
[----:B--2---:R-:W-:Y:S05]  /*26c60*/  RET.REL.NODEC R2 `(_ZN7cutlass13device_kernelIN5flash19enable_sm80_to_sm89INS1_16FlashAttnFwdSm80INS1_25CollectiveMainloopFwdSm80ILi8ELi1ELb0EN4cute5tupleIJNS5_1CILi128EEENS7_ILi64EEENS7_ILi192EEEEEELi192ENS_10bfloat16_tEfNS_4arch4Sm80ELb0ELb1ELb0ELb1ELb1ELb1ELb1ELb1EEENS1_21CollectiveEpilogueFwdINS6_IJS8_SA_S9_EEENS6_IJNS7_ILi1EEESI_SI_EEESC_SE_Li256ELb1ELb1ELb1ELb0EEENS1_36VarlenDynamicPersistentTileSchedulerILi128ELi64ELi256ELi256ELb1ELb1ELb0ELb1ELb0ELb1EEEEEEEEEvNT_6ParamsE) ;  /* 0xfffd939002007950 */ /* 0x004fea0003c3ffff */
        .weak           $__internal_14_$__cuda_sm70_shflsync_up_p
        .type           $__internal_14_$__cuda_sm70_shflsync_up_p,@function
        .size           $__internal_14_$__cuda_sm70_shflsync_up_p,($__internal_15_$__cuda_sm70_votesync_ballot - $__internal_14_$__cuda_sm70_shflsync_up_p)
$__internal_14_$__cuda_sm70_shflsync_up_p:
[----:B------:R-:W-:Y:S02]  /*26c70*/  MOV R4, RZ ;  /* 0x000000ff00047202 */ /* 0x000fe40000000f00 */
[----:B------:R-:W-:-:S04]  /*26c80*/  MOV R11, 0xffffffff ;  /* 0xffffffff000b7802 */ /* 0x000fc80000000f00 */
[----:B------:R-:W-:Y:S04]  /*26c90*/  WARPSYNC R11 ;  /* 0x0000000b00007348 */ /* 0x000fe80003800000 */
[----:B------:R1:W2:Y:S02]  /*26ca0*/  SHFL.UP PT, R4, R0, R3, R4 ;  /* 0x0400000300047389 */ /* 0x0002a400000e0004 */
[----:B-1----:R-:W-:-:S04]  /*26cb0*/  MOV R3, 0x0 ;  /* 0x0000000000037802 */ /* 0x002fc80000000f00 */
[----:B--2---:R-:W-:Y:S05]  /*26cc0*/  RET.REL.NODEC R2 `(_ZN7cutlass13device_kernelIN5flash19enable_sm80_to_sm89INS1_16FlashAttnFwdSm80INS1_25CollectiveMainloopFwdSm80ILi8ELi1ELb0EN4cute5tupleIJNS5_1CILi128EEENS7_ILi64EEENS7_ILi192EEEEEELi192ENS_10bfloat16_tEfNS_4arch4Sm80ELb0ELb1ELb0ELb1ELb1ELb1ELb1ELb1EEENS1_21CollectiveEpilogueFwdINS6_IJS8_SA_S9_EEENS6_IJNS7_ILi1EEESI_SI_EEESC_SE_Li256ELb1ELb1ELb1ELb0EEENS1_36VarlenDynamicPersistentTileSchedulerILi128ELi64ELi256ELi256ELb1ELb1ELb0ELb1ELb0ELb1EEEEEEEEEvNT_6ParamsE) ;  /* 0xfffd933002007950 */ /* 0x004fea0003c3ffff */
        .weak           $__internal_15_$__cuda_sm70_votesync_ballot
        .type           $__internal_15_$__cuda_sm70_votesync_ballot,@function
        .size           $__internal_15_$__cuda_sm70_votesync_ballot,(.L_x_3122 - $__internal_15_$__cuda_sm70_votesync_ballot)
$__internal_15_$__cuda_sm70_votesync_ballot:
[----:B------:R-:W-:Y:S01]  /*26cd0*/  ISETP.NE.U32.AND P0, PT, R0, 0x1, PT ;  /* 0x000000010000780c */ /* 0x000fe20003f05070 */
[----:B------:R-:W-:-:S04]  /*26ce0*/  IMAD.MOV.U32 R3, RZ, RZ, -0x1 ;  /* 0xffffffffff037424 */ /* 0x000fc800078e00ff */
[----:B------:R-:W-:Y:S08]  /*26cf0*/  WARPSYNC R3 ;  /* 0x0000000300007348 */ /* 0x000ff00003800000 */
[----:B------:R-:W-:-:S04]  /*26d00*/  VOTE.ANY R0, PT, !P0 ;  /* 0x0000000000007806 */ /* 0x000fc800040e0100 */
[----:B------:R-:W-:Y:S01]  /*26d10*/  LOP3.LUT R0, R0, R3, RZ, 0xc0, !PT ;  /* 0x0000000300007212 */ /* 0x000fe200078ec0ff */
[----:B------:R-:W-:-:S04]  /*26d20*/  IMAD.MOV.U32 R3, RZ, RZ, 0x0 ;  /* 0x00000000ff037424 */ /* 0x000fc800078e00ff */
[----:B------:R-:W-:Y:S05]  /*26d30*/  RET.REL.NODEC R2 `(_ZN7cutlass13device_kernelIN5flash19enable_sm80_to_sm89INS1_16FlashAttnFwdSm80INS1_25CollectiveMainloopFwdSm80ILi8ELi1ELb0EN4cute5tupleIJNS5_1CILi128EEENS7_ILi64EEENS7_ILi192EEEEEELi192ENS_10bfloat16_tEfNS_4arch4Sm80ELb0ELb1ELb0ELb1ELb1ELb1ELb1ELb1EEENS1_21CollectiveEpilogueFwdINS6_IJS8_SA_S9_EEENS6_IJNS7_ILi1EEESI_SI_EEESC_SE_Li256ELb1ELb1ELb1ELb0EEENS1_36VarlenDynamicPersistentTileSchedulerILi128ELi64ELi256ELi256ELb1ELb1ELb0ELb1ELb0ELb1EEEEEEEEEvNT_6ParamsE) ;  /* 0xfffd92c002007950 */ /* 0x000fea0003c3ffff */
.L_x_1025:
        /* <DEDUP_REMOVED lines=12> */
.L_x_3122:


//--------------------- .text._ZN7cutlass13device_kernelIN5flash19enable_sm80_to_sm89INS1_16FlashAttnFwdSm80INS1_25CollectiveMainloopFwdSm80ILi8ELi1ELb0EN4cute5tupleIJNS5_1CILi128EEENS7_ILi64EEENS7_ILi192EEEEEELi192ENS_10bfloat16_tEfNS_4arch4Sm80ELb1ELb0ELb0ELb0ELb1ELb0ELb1ELb1EEENS1_21CollectiveEpilogueFwdINS6_IJS8_SA_S9_EEENS6_IJNS7_ILi1EEESI_SI_EEESC_SE_Li256ELb0ELb1ELb1ELb0EEENS1_30DynamicPersistentTileSchedulerILi256ELi256ELb1ELb1ELb0EEEEEEEEEvNT_6ParamsE --------------------------
	.section	.text._ZN7cutlass13device_kernelIN5flash19enable_sm80_to_sm89INS1_16FlashAttnFwdSm80INS1_25CollectiveMainloopFwdSm80ILi8ELi1ELb0EN4cute5tupleIJNS5_1CILi128EEENS7_ILi64EEENS7_ILi192EEEEEELi192ENS_10bfloat16_tEfNS_4arch4Sm80ELb1ELb0ELb0ELb0ELb1ELb0ELb1ELb1EEENS1_21CollectiveEpilogueFwdINS6_IJS8_SA_S9_EEENS6_IJNS7_ILi1EEESI_SI_EEESC_SE_Li256ELb0ELb1ELb1ELb0EEENS1_30DynamicPersistentTileSchedulerILi256ELi256ELb1ELb1ELb0EEEEEEEEEvNT_6ParamsE,"ax",@progbits
	.sectioninfo	@"SHI_REGISTERS=255"
	.align	128
.text._ZN7cutlass13device_kernelIN5flash19enable_sm80_to_sm89INS1_16FlashAttnFwdSm80INS1_25CollectiveMainloopFwdSm80ILi8ELi1ELb0EN4cute5tupleIJNS5_1CILi128EEENS7_ILi64EEENS7_ILi192EEEEEELi192ENS_10bfloat16_tEfNS_4arch4Sm80ELb1ELb0ELb0ELb0ELb1ELb0ELb1ELb1EEENS1_21CollectiveEpilogueFwdINS6_IJS8_SA_S9_EEENS6_IJNS7_ILi1EEESI_SI_EEESC_SE_Li256ELb0ELb1ELb1ELb0EEENS1_30DynamicPersistentTileSchedulerILi256ELi256ELb1ELb1ELb0EEEEEEEEEvNT_6ParamsE:
        .type           _ZN7cutlass13device_kernelIN5flash19enable_sm80_to_sm89INS1_16FlashAttnFwdSm80INS1_25CollectiveMainloopFwdSm80ILi8ELi1ELb0EN4cute5tupleIJNS5_1CILi128EEENS7_ILi64EEENS7_ILi192EEEEEELi192ENS_10bfloat16_tEfNS_4arch4Sm80ELb1ELb0ELb0ELb0ELb1ELb0ELb1ELb1EEENS1_21CollectiveEpilogueFwdINS6_IJS8_SA_S9_EEENS6_IJNS7_ILi1EEESI_SI_EEESC_SE_Li256ELb0ELb1ELb1ELb0EEENS1_30DynamicPersistentTileSchedulerILi256ELi256ELb1ELb1ELb0EEEEEEEEEvNT_6ParamsE,@function
        .size           _ZN7cutlass13device_kernelIN5flash19enable_sm80_to_sm89INS1_16FlashAttnFwdSm80INS1_25CollectiveMainloopFwdSm80ILi8ELi1ELb0EN4cute5tupleIJNS5_1CILi128EEENS7_ILi64EEENS7_ILi192EEEEEELi192ENS_10bfloat16_tEfNS_4arch4Sm80ELb1ELb0ELb0ELb0ELb1ELb0ELb1ELb1EEENS1_21CollectiveEpilogueFwdINS6_IJS8_SA_S9_EEENS6_IJNS7_ILi1EEESI_SI_EEESC_SE_Li256ELb0ELb1ELb1ELb0EEENS1_30DynamicPersistentTileSchedulerILi256ELi256ELb1ELb1ELb0EEEEEEEEEvNT_6ParamsE,(.L_x_3128 - _ZN7cutlass13device_kernelIN5flash19enable_sm80_to_sm89INS1_16FlashAttnFwdSm80INS1_25CollectiveMainloopFwdSm80ILi8ELi1ELb0EN4cute5tupleIJNS5_1CILi128EEENS7_ILi64EEENS7_ILi192EEEEEELi192ENS_10bfloat16_tEfNS_4arch4Sm80ELb1ELb0ELb0ELb0ELb1ELb0ELb1ELb1EEENS1_21CollectiveEpilogueFwdINS6_IJS8_SA_S9_EEENS6_IJNS7_ILi1EEESI_SI_EEESC_SE_Li256ELb0ELb1ELb1ELb0EEENS1_30DynamicPersistentTileSchedulerILi256ELi256ELb1ELb1ELb0EEEEEEEEEvNT_6ParamsE)
        .other          _ZN7cutlass13device_kernelIN5flash19enable_sm80_to_sm89INS1_16FlashAttnFwdSm80INS1_25CollectiveMainloopFwdSm80ILi8ELi1ELb0EN4cute5tupleIJNS5_1CILi128EEENS7_ILi64EEENS7_ILi192EEEEEELi192ENS_10bfloat16_tEfNS_4arch4Sm80ELb1ELb0ELb0ELb0ELb1ELb0ELb1ELb1EEENS1_21CollectiveEpilogueFwdINS6_IJS8_SA_S9_EEENS6_IJNS7_ILi1EEESI_SI_EEESC_SE_Li256ELb0ELb1ELb1ELb0EEENS1_30DynamicPersistentTileSchedulerILi256ELi256ELb1ELb1ELb0EEEEEEEEEvNT_6ParamsE,@"STO_CUDA_ENTRY STV_DEFAULT"
_ZN7cutlass13device_kernelIN5flash19enable_sm80_to_sm89INS1_16FlashAttnFwdSm80INS1_25CollectiveMainloopFwdSm80ILi8ELi1ELb0EN4cute5tupleIJNS5_1CILi128EEENS7_ILi64EEENS7_ILi192EEEEEELi192ENS_10bfloat16_tEfNS_4arch4Sm80ELb1ELb0ELb0ELb0ELb1ELb0ELb1ELb1EEENS1_21CollectiveEpilogueFwdINS6_IJS8_SA_S9_EEENS6_IJNS7_ILi1EEESI_SI_EEESC_SE_Li256ELb0ELb1ELb1ELb0EEENS1_30DynamicPersistentTileSchedulerILi256ELi256ELb1ELb1ELb0EEEEEEEEEvNT_6ParamsE:
[----:B------:R-:W-:-:S03]  /*0000*/  MOV R1, c[0x0][0x28] ;  /* 0x00000a0000017a02 */ /* 0x000fc60000000f00 */
[----:B------:R-:W1:Y:S01]  /*0010*/  S2R R16, SR_TID.X ;  /* 0x0000000000107919 */ /* 0x000e620000002100 */
[----:B------:R-:W-:-:S03]  /*0020*/  IADD3 R1, R1, -0x10, RZ ;  /* 0xfffffff001017810 */ /* 0x000fc60007ffe0ff */
[----:B------:R-:W2:Y:S01]  /*0030*/  S2R R236, SR_CTAID.X ;  /* 0x0000000000ec7919 */ /* 0x000ea20000002500 */
[----:B-1----:R-:W-:-:S05]  /*0040*/  SHF.R.U32.HI R2, RZ, 0x5, R16 ;  /* 0x00000005ff027819 */ /* 0x002fca0000011610 */
[----:B------:R-:W1:Y:S02]  /*0050*/  SHFL.IDX PT, R0, R2, RZ, 0x1f ;  /* 0x00001fff02007589 */ /* 0x000e6400000e0000 */
[----:B-1----:R-:W-:Y:S02]  /*0060*/  ISETP.GE.AND P0, PT, R0, 0x1, PT ;  /* 0x000000010000780c */ /* 0x002fe40003f06270 */
[----:B------:R1:W-:Y:S11]  /*0070*/  STL [R1+0x4], R0 ;  /* 0x0000040001007387 */ /* 0x0003f60000100800 */
[----:B------:R-:W-:Y:S06]  /*0080*/  @P0 BAR.ARV 0x4, 0x100 ;  /* 0x0104000000000b1d */ /* 0x000fec0000002000 */
[----:B--2---:R-:W-:-:S13]  /*0090*/  ISETP.GE.AND P0, PT, R236, c[0x0][0x538], PT ;  /* 0x00014e00ec007a0c */ /* 0x004fda0003f06270 */
[----:B------:R-:W-:Y:S05]  /*00a0*/  @P0 EXIT ;  /* 0x000000000000094d */ /* 0x000fea0003800000 */
[----:B-1----:R-:W-:Y:S01]  /*00b0*/  SHF.R.S32.HI R13, RZ, 0x1f, R16 ;  /* 0x0000001fff0d7819 */ /* 0x002fe20000011410 */
[----:B------:R-:W-:Y:S01]  /*00c0*/  IMAD.MOV.U32 R164, RZ, RZ, 0x20 ;  /* 0x00000020ffa47424 */ /* 0x000fe200078e00ff */
[----:B------:R-:W-:Y:S01]  /*00d0*/  ULDC.64 UR6, c[0x0][0x118] ;  /* 0x0000460000067ab9 */ /* 0x000fe20000000a00 */
[----:B------:R-:W-:Y:S01]  /*00e0*/  IMAD.MOV.U32 R165, RZ, RZ, 0x40 ;  /* 0x00000040ffa57424 */ /* 0x000fe200078e00ff */
[CC--:B------:R-:W-:Y:S02]  /*00f0*/  LEA.HI R5, R13.reuse, R16.reuse, RZ, 0x4 ;  /* 0x000000100d057211 */ /* 0x0c0fe400078f20ff */
[-C--:B------:R-:W-:Y:S02]  /*0100*/  LEA.HI R9, R13, R16.reuse, RZ, 0x3 ;  /* 0x000000100d097211 */ /* 0x080fe400078f18ff */
[----:B------:R-:W-:Y:S02]  /*0110*/  LOP3.LUT R2, R5, 0xfffffff0, RZ, 0xc0, !PT ;  /* 0xfffffff005027812 */ /* 0x000fe400078ec0ff */
[----:B------:R-:W-:-:S02]  /*0120*/  LEA.HI R0, R13, R16, RZ, 0x2 ;  /* 0x000000100d007211 */ /* 0x000fc400078f10ff */
[----:B------:R-:W-:Y:S01]  /*0130*/  SHF.R.S32.HI R214, RZ, 0x3, R9 ;  /* 0x00000003ffd67819 */ /* 0x000fe20000011409 */
[----:B------:R-:W-:Y:S01]  /*0140*/  IMAD.IADD R3, R16, 0x1, -R2 ;  /* 0x0000000110037824 */ /* 0x000fe200078e0a02 */
[----:B------:R-:W-:Y:S02]  /*0150*/  LOP3.LUT R210, R9, 0xfffffff8, RZ, 0xc0, !PT ;  /* 0xfffffff809d27812 */ /* 0x000fe400078ec0ff */
[----:B------:R-:W-:Y:S01]  /*0160*/  SHF.R.S32.HI R4, RZ, 0x4, R5 ;  /* 0x00000004ff047819 */ /* 0x000fe20000011405 */
[----:B------:R-:W-:Y:S01]  /*0170*/  IMAD.SHL.U32 R2, R214, 0x40, RZ ;  /* 0x00000040d6027824 */ /* 0x000fe200078e00ff */
[----:B------:R-:W-:Y:S01]  /*0180*/  LOP3.LUT R0, R0, 0xfffffffc, RZ, 0xc0, !PT ;  /* 0xfffffffc00007812 */ /* 0x000fe200078ec0ff */
[C---:B------:R-:W-:Y:S01]  /*0190*/  IMAD.IADD R210, R16.reuse, 0x1, -R210 ;  /* 0x0000000110d27824 */ /* 0x040fe200078e0ad2 */
[----:B------:R-:W-:Y:S02]  /*01a0*/  LEA.HI R5, R5, R4, RZ, 0x1 ;  /* 0x0000000405057211 */ /* 0x000fe400078f08ff */
[----:B------:R-:W-:Y:S01]  /*01b0*/  SHF.R.S32.HI R8, RZ, 0x1f, R3 ;  /* 0x0000001fff087819 */ /* 0x000fe20000011403 */
[----:B------:R-:W-:Y:S01]  /*01c0*/  IMAD.IADD R7, R16, 0x1, -R0 ;  /* 0x0000000110077824 */ /* 0x000fe200078e0a00 */
[----:B------:R-:W-:Y:S01]  /*01d0*/  LOP3.LUT R0, R2, 0x1c0, RZ, 0xc0, !PT ;  /* 0x000001c002007812 */ /* 0x000fe200078ec0ff */
[----:B------:R-:W-:Y:S01]  /*01e0*/  IMAD.SHL.U32 R196, R210, 0x8, RZ ;  /* 0x00000008d2c47824 */ /* 0x000fe200078e00ff */
[----:B------:R-:W-:-:S02]  /*01f0*/  LOP3.LUT R5, R5, 0xfffffffe, RZ, 0xc0, !PT ;  /* 0xfffffffe05057812 */ /* 0x000fc400078ec0ff */
[----:B------:R-:W-:Y:S02]  /*0200*/  SHF.R.U32.HI R6, RZ, 0x3, R0 ;  /* 0x00000003ff067819 */ /* 0x000fe40000011600 */
[----:B------:R-:W-:Y:S01]  /*0210*/  LOP3.LUT R2, R0, 0x38, R196, 0xf8, !PT ;  /* 0x0000003800027812 */ /* 0x000fe200078ef8c4 */
[----:B------:R-:W-:Y:S01]  /*0220*/  IMAD.IADD R160, R4, 0x1, -R5 ;  /* 0x0000000104a07824 */ /* 0x000fe200078e0a05 */
[----:B------:R-:W-:Y:S01]  /*0230*/  LEA.HI R0, R7, R7, RZ, 0x1 ;  /* 0x0000000707007211 */ /* 0x000fe200078f08ff */
[----:B------:R-:W-:Y:S01]  /*0240*/  IMAD.SHL.U32 R4, R210, 0x40, RZ ;  /* 0x00000040d2047824 */ /* 0x000fe200078e00ff */
[----:B------:R-:W-:Y:S02]  /*0250*/  LEA.HI R8, R8, R3, RZ, 0x3 ;  /* 0x0000000308087211 */ /* 0x000fe400078f18ff */
[----:B------:R-:W-:Y:S02]  /*0260*/  LOP3.LUT R11, R2, R6, RZ, 0x3c, !PT ;  /* 0x00000006020b7212 */ /* 0x000fe400078e3cff */
[----:B------:R-:W-:-:S02]  /*0270*/  LOP3.LUT R2, R0, 0x1ffffffe, RZ, 0xc0, !PT ;  /* 0x1ffffffe00027812 */ /* 0x000fc400078ec0ff */
[----:B------:R-:W-:Y:S02]  /*0280*/  LOP3.LUT R0, R4, 0x1c0, RZ, 0xc0, !PT ;  /* 0x000001c004007812 */ /* 0x000fe400078ec0ff */
[----:B------:R-:W-:Y:S01]  /*0290*/  LOP3.LUT R5, R8, 0xfffffff8, RZ, 0xc0, !PT ;  /* 0xfffffff808057812 */ /* 0x000fe200078ec0ff */
[----:B------:R-:W-:Y:S01]  /*02a0*/  IMAD.IADD R12, R7, 0x1, -R2 ;  /* 0x00000001070c7824 */ /* 0x000fe200078e0a02 */
[----:B------:R-:W-:Y:S02]  /*02b0*/  LEA.HI R6, R13, R16, RZ, 0x5 ;  /* 0x000000100d067211 */ /* 0x000fe400078f28ff */
[----:B------:R-:W-:Y:S01]  /*02c0*/  LOP3.LUT R4, R0, 0x8, R9, 0xf8, !PT ;  /* 0x0000000800047812 */ /* 0x000fe200078ef809 */
[----:B------:R-:W-:Y:S01]  /*02d0*/  IMAD.IADD R5, R3, 0x1, -R5 ;  /* 0x0000000103057824 */ /* 0x000fe200078e0a05 */
[----:B------:R-:W-:Y:S02]  /*02e0*/  SHF.R.U32.HI R2, RZ, 0x3, R0 ;  /* 0x00000003ff027819 */ /* 0x000fe40000011600 */
[----:B------:R-:W-:-:S02]  /*02f0*/  SHF.R.S32.HI R167, RZ, 0x5, R6 ;  /* 0x00000005ffa77819 */ /* 0x000fc40000011406 */
[----:B------:R-:W-:Y:S02]  /*0300*/  SHF.R.S32.HI R0, RZ, 0x1f, R6 ;  /* 0x0000001fff007819 */ /* 0x000fe40000011406 */
[----:B------:R-:W-:Y:S02]  /*0310*/  LOP3.LUT R3, R6, 0xffffffe0, RZ, 0xc0, !PT ;  /* 0xffffffe006037812 */ /* 0x000fe400078ec0ff */
[----:B------:R-:W-:Y:S02]  /*0320*/  LEA.HI R0, R0, R167, RZ, 0x3 ;  /* 0x000000a700007211 */ /* 0x000fe400078f18ff */
[----:B------:R-:W-:Y:S01]  /*0330*/  LOP3.LUT R9, R4, R2, RZ, 0x3c, !PT ;  /* 0x0000000204097212 */ /* 0x000fe200078e3cff */
[----:B------:R-:W-:Y:S01]  /*0340*/  IMAD.IADD R15, R16, 0x1, -R3 ;  /* 0x00000001100f7824 */ /* 0x000fe200078e0a03 */
[----:B------:R-:W-:Y:S01]  /*0350*/  LOP3.LUT R2, R0, 0xffffff8, RZ, 0xc0, !PT ;  /* 0x0ffffff800027812 */ /* 0x000fe200078ec0ff */
[----:B------:R-:W-:Y:S01]  /*0360*/  IMAD.SHL.U32 R3, R5, 0x40, RZ ;  /* 0x0000004005037824 */ /* 0x000fe200078e00ff */
[----:B------:R-:W-:Y:S01]  /*0370*/  LEA.HI R7, R13, R16, RZ, 0x6 ;  /* 0x000000100d077211 */ /* 0x000fe200078f30ff */
[----:B------:R-:W-:Y:S01]  /*0380*/  IMAD.SHL.U32 R4, R160, 0x8, RZ ;  /* 0x00000008a0047824 */ /* 0x000fe200078e00ff */
[----:B------:R-:W-:Y:S01]  /*0390*/  SHF.R.S32.HI R10, RZ, 0x1f, R15 ;  /* 0x0000001fff0a7819 */ /* 0x000fe2000001140f */
[----:B------:R-:W-:Y:S01]  /*03a0*/  IMAD.IADD R6, R167, 0x1, -R2 ;  /* 0x00000001a7067824 */ /* 0x000fe200078e0a02 */
[----:B------:R-:W-:Y:S01]  /*03b0*/  LOP3.LUT R0, R3, 0x1c0, RZ, 0xc0, !PT ;  /* 0x000001c003007812 */ /* 0x000fe200078ec0ff */
[----:B------:R-:W-:Y:S01]  /*03c0*/  IMAD.SHL.U32 R2, R8, 0x40, RZ ;  /* 0x0000004008027824 */ /* 0x000fe200078e00ff */
[----:B------:R-:W-:Y:S01]  /*03d0*/  LEA.HI R3, R10, R15, RZ, 0x2 ;  /* 0x0000000f0a037211 */ /* 0x000fe200078f10ff */
[----:B------:R-:W-:Y:S01]  /*03e0*/  IMAD.SHL.U32 R7, R7, 0x8, RZ ;  /* 0x0000000807077824 */ /* 0x000fe200078e00ff */
[----:B------:R-:W-:Y:S01]  /*03f0*/  LOP3.LUT R4, R0, 0x8, R4, 0xf8, !PT ;  /* 0x0000000800047812 */ /* 0x000fe200078ef804 */
[----:B------:R-:W-:Y:S01]  /*0400*/  IMAD R160, R160, 0x200, R9 ;  /* 0x00000200a0a07824 */ /* 0x000fe200078e0209 */
[----:B------:R-:W-:-:S02]  /*0410*/  SHF.R.U32.HI R163, RZ, 0x3, R0 ;  /* 0x00000003ffa37819 */ /* 0x000fc40000011600 */
[----:B------:R-:W-:Y:S02]  /*0420*/  LOP3.LUT R2, R2, 0xfffffe00, RZ, 0xc0, !PT ;  /* 0xfffffe0002027812 */ /* 0x000fe400078ec0ff */
[----:B------:R-:W-:Y:S02]  /*0430*/  SHF.R.S32.HI R0, RZ, 0x2, R3 ;  /* 0x00000002ff007819 */ /* 0x000fe40000011403 */
[----:B------:R-:W-:Y:S01]  /*0440*/  LOP3.LUT R163, R4, R163, RZ, 0x3c, !PT ;  /* 0x000000a304a37212 */ /* 0x000fe200078e3cff */
[----:B------:R-:W-:Y:S01]  /*0450*/  IMAD R167, R167, 0x400, R2 ;  /* 0x00000400a7a77824 */ /* 0x000fe200078e0202 */
[----:B------:R-:W-:Y:S01]  /*0460*/  LOP3.LUT R7, R11, 0x7ffffe00, R7, 0xf8, !PT ;  /* 0x7ffffe000b077812 */ /* 0x000fe200078ef807 */
[----:B------:R-:W-:Y:S01]  /*0470*/  IMAD R14, R6, 0x10, R0 ;  /* 0x00000010060e7824 */ /* 0x000fe200078e0200 */
[----:B------:R-:W-:Y:S01]  /*0480*/  LEA.HI R0, R13, R16, RZ, 0x7 ;  /* 0x000000100d007211 */ /* 0x000fe200078f38ff */
[----:B------:R-:W-:Y:S01]  /*0490*/  IMAD.IADD R167, R167, 0x1, R163 ;  /* 0x00000001a7a77824 */ /* 0x000fe200078e02a3 */
[----:B------:R-:W-:Y:S01]  /*04a0*/  LOP3.LUT R163, R163, R2, RZ, 0xfc, !PT ;  /* 0x00000002a3a37212 */ /* 0x000fe200078efcff */
[----:B------:R-:W-:Y:S01]  /*04b0*/  IMAD.SHL.U32 R184, R7, 0x2, RZ ;  /* 0x0000000207b87824 */ /* 0x000fe200078e00ff */
[----:B------:R-:W-:Y:S01]  /*04c0*/  SHF.R.S32.HI R2, RZ, 0x7, R0 ;  /* 0x00000007ff027819 */ /* 0x000fe20000011400 */
[----:B------:R-:W-:Y:S01]  /*04d0*/  STL [R1+0x8], R14 ;  /* 0x0000080e01007387 */ /* 0x000fe20000100800 */
[----:B------:R-:W-:-:S02]  /*04e0*/  LOP3.LUT R0, R3, 0x7ffffffc, RZ, 0xc0, !PT ;  /* 0x7ffffffc03007812 */ /* 0x000fc400078ec0ff */
[C---:B------:R-:W-:Y:S02]  /*04f0*/  IADD3 R208, R196.reuse, 0x40, RZ ;  /* 0x00000040c4d07810 */ /* 0x040fe40007ffe0ff */
[----:B------:R-:W-:Y:S01]  /*0500*/  R2P PR, R5, 0x6 ;  /* 0x0000000605007804 */ /* 0x000fe20000000000 */
[----:B------:R-:W-:Y:S01]  /*0510*/  IMAD.IADD R0, R15, 0x1, -R0 ;  /* 0x000000010f007824 */ /* 0x000fe200078e0a00 */
[----:B------:R-:W-:Y:S02]  /*0520*/  IADD3 R207, R196, 0x80, RZ ;  /* 0x00000080c4cf7810 */ /* 0x000fe40007ffe0ff */
[----:B------:R-:W-:Y:S01]  /*0530*/  SHF.R.S32.HI R2, RZ, 0x1f, R196 ;  /* 0x0000001fff027819 */ /* 0x000fe200000114c4 */
[----:B------:R-:W-:Y:S01]  /*0540*/  IMAD.SHL.U32 R225, R0, 0x2, RZ ;  /* 0x0000000200e17824 */ /* 0x000fe200078e00ff */
[----:B------:R-:W-:Y:S01]  /*0550*/  SHF.R.S32.HI R3, RZ, 0x1f, R208 ;  /* 0x0000001fff037819 */ /* 0x000fe200000114d0 */
[----:B------:R-:W-:Y:S01]  /*0560*/  IMAD R0, R12, 0x8, R14 ;  /* 0x000000080c007824 */ /* 0x000fe200078e020e */
[----:B------:R-:W-:-:S02]  /*0570*/  SHF.R.S32.HI R2, RZ, 0x1f, R207 ;  /* 0x0000001fff027819 */ /* 0x000fc400000114cf */
[C---:B------:R-:W-:Y:S02]  /*0580*/  IADD3 R7, R225.reuse, 0x8, RZ ;  /* 0x00000008e1077810 */ /* 0x040fe40007ffe0ff */
[C---:B------:R-:W-:Y:S01]  /*0590*/  IADD3 R6, R225.reuse, 0x10, RZ ;  /* 0x00000010e1067810 */ /* 0x040fe20007ffe0ff */
[----:B------:R1:W-:Y:S01]  /*05a0*/  STL [R1], R0 ;  /* 0x0000000001007387 */ /* 0x0003e20000100800 */
[C---:B------:R-:W-:Y:S02]  /*05b0*/  IADD3 R5, R225.reuse, 0x18, RZ ;  /* 0x00000018e1057810 */ /* 0x040fe40007ffe0ff */
[C---:B------:R-:W-:Y:S02]  /*05c0*/  IADD3 R4, R225.reuse, 0x20, RZ ;  /* 0x00000020e1047810 */ /* 0x040fe40007ffe0ff */
[----:B------:R-:W-:Y:S02]  /*05d0*/  IADD3 R3, R225, 0x28, RZ ;  /* 0x00000028e1037810 */ /* 0x000fe40007ffe0ff */
[----:B------:R-:W-:-:S02]  /*05e0*/  SEL R164, R164, 0xffffffe0, !P1 ;  /* 0xffffffe0a4a47807 */ /* 0x000fc40004800000 */
[----:B------:R-:W-:Y:S02]  /*05f0*/  IADD3 R2, R225, 0x30, RZ ;  /* 0x00000030e1027810 */ /* 0x000fe40007ffe0ff */
[----:B------:R-:W-:Y:S02]  /*0600*/  LEA R167, R167, 0xc100, 0x1 ;  /* 0x0000c100a7a77811 */ /* 0x000fe400078e08ff */
[C---:B------:R-:W-:Y:S02]  /*0610*/  IADD3 R252, R225.reuse, 0x40, RZ ;  /* 0x00000040e1fc7810 */ /* 0x040fe40007ffe0ff */
[----:B------:R-:W-:Y:S01]  /*0620*/  IADD3 R251, R225, 0x48, RZ ;  /* 0x00000048e1fb7810 */ /* 0x000fe20007ffe0ff */
[----:B------:R-:W-:Y:S01]  /*0630*/  IMAD.IADD R168, R167, 0x1, R164 ;  /* 0x00000001a7a87824 */ /* 0x000fe200078e02a4 */
[----:B------:R-:W-:Y:S02]  /*0640*/  SHF.R.S32.HI R9, RZ, 0x1f, R7 ;  /* 0x0000001fff097819 */ /* 0x000fe40000011407 */
[----:B------:R-:W-:-:S02]  /*0650*/  LEA R163, R163, 0x100, 0x1 ;  /* 0x00000100a3a37811 */ /* 0x000fc400078e08ff */
[C---:B------:R-:W-:Y:S02]  /*0660*/  IADD3 R249, R225.reuse, 0x58, RZ ;  /* 0x00000058e1f97810 */ /* 0x040fe40007ffe0ff */
[C---:B------:R-:W-:Y:S01]  /*0670*/  IADD3 R248, R225.reuse, 0x60, RZ ;  /* 0x00000060e1f87810 */ /* 0x040fe20007ffe0ff */
[----:B------:R-:W-:Y:S01]  /*0680*/  IMAD.IADD R164, R164, 0x1, R163 ;  /* 0x00000001a4a47824 */ /* 0x000fe200078e02a3 */
[C---:B-1----:R-:W-:Y:S02]  /*0690*/  IADD3 R0, R225.reuse, 0x38, RZ ;  /* 0x00000038e1007810 */ /* 0x042fe40007ffe0ff */
[----:B------:R-:W-:Y:S02]  /*06a0*/  SHF.R.S32.HI R8, RZ, 0x1f, R6 ;  /* 0x0000001fff087819 */ /* 0x000fe40000011406 */
[----:B------:R-:W-:Y:S02]  /*06b0*/  SHF.R.S32.HI R7, RZ, 0x1f, R5 ;  /* 0x0000001fff077819 */ /* 0x000fe40000011405 */
[----:B------:R-:W-:-:S02]  /*06c0*/  IADD3 R250, R225, 0x50, RZ ;  /* 0x00000050e1fa7810 */ /* 0x000fc40007ffe0ff */
[C---:B------:R-:W-:Y:S02]  /*06d0*/  IADD3 R246, R225.reuse, 0x70, RZ ;  /* 0x00000070e1f67810 */ /* 0x040fe40007ffe0ff */
[----:B------:R-:W-:Y:S02]  /*06e0*/  IADD3 R245, R225, 0x78, RZ ;  /* 0x00000078e1f57810 */ /* 0x000fe40007ffe0ff */
[----:B------:R-:W-:Y:S02]  /*06f0*/  SHF.R.S32.HI R6, RZ, 0x1f, R4 ;  /* 0x0000001fff067819 */ /* 0x000fe40000011404 */
[----:B------:R-:W-:Y:S02]  /*0700*/  SHF.R.S32.HI R5, RZ, 0x1f, R3 ;  /* 0x0000001fff057819 */ /* 0x000fe40000011403 */
[----:B------:R-:W-:Y:S02]  /*0710*/  SEL R165, R165, 0xffffffc0, !P2 ;  /* 0xffffffc0a5a57807 */ /* 0x000fe40005000000 */
[----:B------:R-:W-:-:S02]  /*0720*/  IADD3 R247, R225, 0x68, RZ ;  /* 0x00000068e1f77810 */ /* 0x000fc40007ffe0ff */
[----:B------:R-:W-:Y:S01]  /*0730*/  IADD3 R243, R225, 0x88, RZ ;  /* 0x00000088e1f37810 */ /* 0x000fe20007ffe0ff */
[----:B------:R-:W-:Y:S01]  /*0740*/  IMAD.IADD R170, R167, 0x1, R165 ;  /* 0x00000001a7aa7824 */ /* 0x000fe200078e02a5 */
[----:B------:R-:W-:Y:S01]  /*0750*/  IADD3 R242, R225, 0x90, RZ ;  /* 0x00000090e1f27810 */ /* 0x000fe20007ffe0ff */
[C---:B------:R-:W-:Y:S01]  /*0760*/  IMAD.IADD R166, R165.reuse, 0x1, R163 ;  /* 0x00000001a5a67824 */ /* 0x040fe200078e02a3 */
[----:B------:R-:W-:Y:S01]  /*0770*/  SHF.R.S32.HI R4, RZ, 0x1f, R2 ;  /* 0x0000001fff047819 */ /* 0x000fe20000011402 */
[----:B------:R-:W-:Y:S01]  /*0780*/  IMAD.IADD R169, R168, 0x1, R165 ;  /* 0x00000001a8a97824 */ /* 0x000fe200078e02a5 */
[----:B------:R-:W-:Y:S01]  /*0790*/  SHF.R.S32.HI R3, RZ, 0x1f, R0 ;  /* 0x0000001fff037819 */ /* 0x000fe20000011400 */
[----:B------:R-:W-:Y:S01]  /*07a0*/  IMAD.IADD R165, R165, 0x1, R164 ;  /* 0x00000001a5a57824 */ /* 0x000fe200078e02a4 */
[C---:B------:R-:W-:Y:S02]  /*07b0*/  IADD3 R244, R225.reuse, 0x80, RZ ;  /* 0x00000080e1f47810 */ /* 0x040fe40007ffe0ff */
[----:B------:R-:W-:-:S02]  /*07c0*/  IADD3 R240, R225, 0xa0, RZ ;  /* 0x000000a0e1f07810 */ /* 0x000fc40007ffe0ff */
[C---:B------:R-:W-:Y:S02]  /*07d0*/  IADD3 R239, R225.reuse, 0xa8, RZ ;  /* 0x000000a8e1ef7810 */ /* 0x040fe40007ffe0ff */
[----:B------:R-:W-:Y:S02]  /*07e0*/  SHF.R.S32.HI R2, RZ, 0x1f, R252 ;  /* 0x0000001fff027819 */ /* 0x000fe400000114fc */
[----:B------:R-:W-:Y:S02]  /*07f0*/  SHF.R.S32.HI R0, RZ, 0x1f, R251 ;  /* 0x0000001fff007819 */ /* 0x000fe400000114fb */
[C---:B------:R-:W-:Y:S02]  /*0800*/  IADD3 R241, R225.reuse, 0x98, RZ ;  /* 0x00000098e1f17810 */ /* 0x040fe40007ffe0ff */
[C---:B------:R-:W-:Y:S02]  /*0810*/  IADD3 R238, R225.reuse, 0xb0, RZ ;  /* 0x000000b0e1ee7810 */ /* 0x040fe40007ffe0ff */
        /* <DEDUP_REMOVED lines=11> */
[----:B------:R-:W-:Y:S02]  /*08d0*/  SHF.R.S32.HI R0, RZ, 0x1f, R239 ;  /* 0x0000001fff007819 */ /* 0x000fe400000114ef */
[----:B------:R-:W-:-:S02]  /*08e0*/  LEA R160, R160, 0x6100, 0x1 ;  /* 0x00006100a0a07811 */ /* 0x000fc400078e08ff */
[----:B------:R-:W-:Y:S02]  /*08f0*/  SHF.R.S32.HI R3, RZ, 0x1f, R241 ;  /* 0x0000001fff037819 */ /* 0x000fe400000114f1 */
[----:B------:R-:W-:Y:S02]  /*0900*/  SHF.R.S32.HI R2, RZ, 0x1f, R238 ;  /* 0x0000001fff027819 */ /* 0x000fe400000114ee */
[----:B------:R-:W-:Y:S02]  /*0910*/  SHF.R.S32.HI R0, RZ, 0x1f, R237 ;  /* 0x0000001fff007819 */ /* 0x000fe400000114ed */
.L_x_1083:
[----:B------:R-:W-:Y:S01]  /*0920*/  IMAD.MOV.U32 R0, RZ, RZ, c[0x0][0x560] ;  /* 0x00015800ff007624 */ /* 0x000fe200078e00ff */
[----:B------:R-:W-:Y:S01]  /*0930*/  MOV R3, R236 ;  /* 0x000000ec00037202 */ /* 0x000fe20000000f00 */
[----:B------:R-:W-:Y:S01]  /*0940*/  YIELD ;  /* 0x0000000000007946 */ /* 0x000fe20003800000 */
[----:B------:R-:W-:Y:S02]  /*0950*/  BSSY B0, `(.L_x_1026) ;  /* 0x0000015000007945 */ /* 0x000fe40003800000 */
[----:B------:R-:W-:-:S13]  /*0960*/  ISETP.NE.AND P0, PT, R0, 0x1, PT ;  /* 0x000000010000780c */ /* 0x000fda0003f05270 */
[----:B------:R-:W-:-:S05]  /*0970*/  @P0 IMAD.HI.U32 R0, R236, c[0x0][0x564], RZ ;  /* 0x00015900ec000a27 */ /* 0x000fca00078e00ff */
[----:B------:R-:W-:-:S04]  /*0980*/  @P0 SHF.R.U32.HI R3, RZ, c[0x0][0x568], R0 ;  /* 0x00015a00ff030a19 */ /* 0x000fc80000011600 */
[----:B------:R-:W-:Y:S01]  /*0990*/  ISETP.GE.AND P0, PT, R3, c[0x0][0x578], PT ;  /* 0x00015e0003007a0c */ /* 0x000fe20003f06270 */
[----:B------:R-:W-:-:S04]  /*09a0*/  IMAD.MOV R0, RZ, RZ, -R3 ;  /* 0x000000ffff007224 */ /* 0x000fc800078e0a03 */
[----:B------:R-:W-:-:S08]  /*09b0*/  IMAD R0, R0, c[0x0][0x560], R236 ;  /* 0x0001580000007a24 */ /* 0x000fd000078e02ec */
[----:B------:R-:W-:Y:S05]  /*09c0*/  @!P0 BRA `(.L_x_1027) ;  /* 0x0000007000008947 */ /* 0x000fea0003800000 */
[----:B------:R-:W-:-:S04]  /*09d0*/  MOV R2, c[0x0][0x56c] ;  /* 0x00015b0000027a02 */ /* 0x000fc80000000f00 */
[----:B------:R-:W-:Y:S02]  /*09e0*/  ISETP.NE.AND P0, PT, R2, 0x1, PT ;  /* 0x000000010200780c */ /* 0x000fe40003f05270 */
[----:B------:R-:W-:-:S11]  /*09f0*/  MOV R2, R0 ;  /* 0x0000000000027202 */ /* 0x000fd60000000f00 */
[----:B------:R-:W-:-:S05]  /*0a00*/  @P0 IMAD.HI.U32 R4, R0, c[0x0][0x570], RZ ;  /* 0x00015c0000040a27 */ /* 0x000fca00078e00ff */
[----:B------:R-:W-:-:S05]  /*0a10*/  @P0 SHF.R.U32.HI R2, RZ, c[0x0][0x574], R4 ;  /* 0x00015d00ff020a19 */ /* 0x000fca0000011604 */
[----:B------:R-:W-:Y:S01]  /*0a20*/  IMAD R4, R2, c[0x0][0x56c], RZ ;  /* 0x00015b0002047a24 */ /* 0x000fe200078e02ff */
[----:B------:R-:W-:Y:S05]  /*0a30*/  BRA `(.L_x_1028) ;  /* 0x0000006000007947 */ /* 0x000fea0003800000 */
.L_x_1027:
[----:B------:R-:W-:-:S04]  /*0a40*/  MOV R2, c[0x0][0x554] ;  /* 0x0001550000027a02 */ /* 0x000fc80000000f00 */
[----:B------:R-:W-:Y:S02]  /*0a50*/  ISETP.NE.AND P0, PT, R2, 0x1, PT ;  /* 0x000000010200780c */ /* 0x000fe40003f05270 */
[----:B------:R-:W-:-:S11]  /*0a60*/  MOV R2, R0 ;  /* 0x0000000000027202 */ /* 0x000fd60000000f00 */
[----:B------:R-:W-:-:S05]  /*0a70*/  @P0 IMAD.HI.U32 R4, R0, c[0x0][0x558], RZ ;  /* 0x0001560000040a27 */ /* 0x000fca00078e00ff */
[----:B------:R-:W-:-:S05]  /*0a80*/  @P0 SHF.R.U32.HI R2, RZ, c[0x0][0x55c], R4 ;  /* 0x00015700ff020a19 */ /* 0x000fca0000011604 */
[----:B------:R-:W-:Y:S02]  /*0a90*/  IMAD R4, R2, c[0x0][0x554], RZ ;  /* 0x0001550002047a24 */ /* 0x000fe400078e02ff */
.L_x_1028:
[----:B------:R-:W-:Y:S05]  /*0aa0*/  BSYNC B0 ;  /* 0x0000000000007941 */ /* 0x000fea0003800000 */
.L_x_1026:
[----:B------:R-:W-:Y:S01]  /*0ab0*/  IMAD.MOV.U32 R5, RZ, RZ, c[0x0][0x548] ;  /* 0x00015200ff057624 */ /* 0x000fe200078e00ff */
[----:B------:R-:W-:Y:S01]  /*0ac0*/  ISETP.NE.U32.AND P0, PT, RZ, c[0x0][0x370], PT ;  /* 0x0000dc00ff007a0c */ /* 0x000fe20003f05070 */
[----:B------:R-:W-:Y:S02]  /*0ad0*/  IMAD.IADD R4, R0, 0x1, -R4 ;  /* 0x0000000100047824 */ /* 0x000fe400078e0a04 */
[----:B------:R-:W-:Y:S01]  /*0ae0*/  IMAD.MOV.U32 R215, RZ, RZ, RZ ;  /* 0x000000ffffd77224 */ /* 0x000fe200078e00ff */
[----:B------:R-:W-:Y:S01]  /*0af0*/  ISETP.NE.AND P1, PT, R5, 0x1, PT ;  /* 0x000000010500780c */ /* 0x000fe20003f25270 */
[----:B------:R-:W-:Y:S01]  /*0b00*/  IMAD R6, R3, c[0x0][0x554], R4 ;  /* 0x0001550003067a24 */ /* 0x000fe200078e0204 */
[----:B------:R-:W-:-:S03]  /*0b10*/  ISETP.NE.AND.EX P0, PT, RZ, c[0x0][0x374], PT, P0 ;  /* 0x0000dd00ff007a0c */ /* 0x000fc60003f05300 */
[----:B------:R-:W-:-:S08]  /*0b20*/  IMAD.MOV.U32 R226, RZ, RZ, R6 ;  /* 0x000000ffffe27224 */ /* 0x000fd000078e0006 */
[----:B------:R-:W-:-:S04]  /*0b30*/  @P1 IMAD.HI.U32 R0, R6, c[0x0][0x54c], RZ ;  /* 0x0001530006001a27 */ /* 0x000fc800078e00ff */
[----:B------:R-:W-:Y:S01]  /*0b40*/  @P0 IMAD.MOV.U32 R4, RZ, RZ, 0x4 ;  /* 0x00000004ff040424 */ /* 0x000fe200078e00ff */
[----:B------:R-:W-:Y:S01]  /*0b50*/  @P1 SHF.R.U32.HI R226, RZ, c[0x0][0x550], R0 ;  /* 0x00015400ffe21a19 */ /* 0x000fe20000011600 */
[----:B------:R-:W-:-:S04]  /*0b60*/  IMAD.MOV.U32 R0, RZ, RZ, c[0x0][0x53c] ;  /* 0x00014f00ff007624 */ /* 0x000fc800078e00ff */
[----:B------:R-:W-:-:S05]  /*0b70*/  @P0 IMAD.WIDE R4, R226, R4, c[0x0][0x370] ;  /* 0x0000dc00e2040625 */ /* 0x000fca00078e0204 */
[----:B------:R1:W5:Y:S01]  /*0b80*/  @P0 LDG.E R215, [R4.64] ;  /* 0x0000000604d70981 */ /* 0x000362000c1e1900 */
[----:B------:R-:W-:Y:S01]  /*0b90*/  ISETP.NE.AND P0, PT, R0, 0x1, PT ;  /* 0x000000010000780c */ /* 0x000fe20003f05270 */
[----:B------:R-:W-:Y:S01]  /*0ba0*/  IMAD.MOV.U32 R228, RZ, RZ, R2 ;  /* 0x000000ffffe47224 */ /* 0x000fe200078e0002 */
[----:B------:R-:W-:Y:S01]  /*0bb0*/  LOP3.LUT R0, R2, 0x1ffffff, RZ, 0x3c, !PT ;  /* 0x01ffffff02007812 */ /* 0x000fe200078e3cff */
[----:B------:R-:W-:Y:S03]  /*0bc0*/  BSSY B0, `(.L_x_1029) ;  /* 0x000003d000007945 */ /* 0x000fe60003800000 */
[----:B------:R-:W-:-:S07]  /*0bd0*/  IADD3 R0, R0, c[0x0][0x53c], RZ ;  /* 0x00014f0000007a10 */ /* 0x000fce0007ffe0ff */
[----:B------:R-:W-:Y:S01]  /*0be0*/  @P0 IMAD.HI.U32 R3, R2, c[0x0][0x540], RZ ;  /* 0x0001500002030a27 */ /* 0x000fe200078e00ff */
[----:B------:R-:W-:-:S04]  /*0bf0*/  MOV R2, c[0x0][0x2c4] ;  /* 0x0000b10000027a02 */ /* 0x000fc80000000f00 */
[----:B------:R-:W-:Y:S02]  /*0c00*/  @P0 SHF.R.U32.HI R228, RZ, c[0x0][0x544], R3 ;  /* 0x00015100ffe40a19 */ /* 0x000fe40000011603 */
[----:B------:R-:W-:Y:S01]  /*0c10*/  ISETP.NE.AND P4, PT, R2, 0x1, PT ;  /* 0x000000010200780c */ /* 0x000fe20003f85270 */
[----:B------:R-:W-:Y:S02]  /*0c20*/  IMAD.MOV.U32 R2, RZ, RZ, c[0x0][0x2ac] ;  /* 0x0000ab00ff027624 */ /* 0x000fe400078e00ff */
[----:B------:R-:W-:Y:S02]  /*0c30*/  IMAD R0, R228, c[0x0][0x53c], R0 ;  /* 0x00014f00e4007a24 */ /* 0x000fe400078e0200 */
[----:B-1----:R-:W-:Y:S02]  /*0c40*/  IMAD.MOV.U32 R4, RZ, RZ, 0x40 ;  /* 0x00000040ff047424 */ /* 0x002fe400078e00ff */
[----:B------:R-:W-:Y:S02]  /*0c50*/  IMAD.SHL.U32 R229, R0, 0x80, RZ ;  /* 0x0000008000e57824 */ /* 0x000fe400078e00ff */
[----:B------:R-:W-:Y:S01]  /*0c60*/  IMAD R7, R2, c[0x0][0x1d0], RZ ;  /* 0x0000740002077a24 */ /* 0x000fe200078e02ff */
[----:B------:R-:W-:-:S02]  /*0c70*/  IADD3 R4, R4, -c[0x0][0x168], RZ ;  /* 0x80005a0004047a10 */ /* 0x000fc40007ffe0ff */
[----:B------:R-:W-:-:S03]  /*0c80*/  IADD3 R0, R229, 0x7f, RZ ;  /* 0x0000007fe5007810 */ /* 0x000fc60007ffe0ff */
[----:B------:R-:W-:Y:S01]  /*0c90*/  IMAD R2, R2, c[0x0][0x1d0], R4 ;  /* 0x0000740002027a24 */ /* 0x000fe200078e0204 */
[----:B------:R-:W-:Y:S01]  /*0ca0*/  IADD3 R4, R7, 0x3f, RZ ;  /* 0x0000003f07047810 */ /* 0x000fe20007ffe0ff */
[----:B------:R-:W-:-:S05]  /*0cb0*/  @P4 IMAD.HI.U32 R3, R0, c[0x0][0x2c8], RZ ;  /* 0x0000b20000034a27 */ /* 0x000fca00078e00ff */
[----:B------:R-:W-:-:S04]  /*0cc0*/  @P4 SHF.R.U32.HI R0, RZ, c[0x0][0x2cc], R3 ;  /* 0x0000b300ff004a19 */ /* 0x000fc80000011603 */
[----:B------:R-:W-:Y:S02]  /*0cd0*/  IADD3 R0, R2, R0, RZ ;  /* 0x0000000002007210 */ /* 0x000fe40007ffe0ff */
[----:B------:R-:W-:Y:S02]  /*0ce0*/  SHF.R.S32.HI R2, RZ, 0x1f, R4 ;  /* 0x0000001fff027819 */ /* 0x000fe40000011404 */
[----:B------:R-:W-:Y:S02]  /*0cf0*/  SHF.R.S32.HI R3, RZ, 0x1f, R0 ;  /* 0x0000001fff037819 */ /* 0x000fe40000011400 */
[----:B------:R-:W-:Y:S02]  /*0d00*/  LEA.HI R2, R2, R4, RZ, 0x6 ;  /* 0x0000000402027211 */ /* 0x000fe400078f30ff */
[----:B------:R-:W-:Y:S02]  /*0d10*/  LEA.HI R3, R3, R0, RZ, 0x6 ;  /* 0x0000000003037211 */ /* 0x000fe400078f30ff */
[----:B------:R-:W-:-:S02]  /*0d20*/  SHF.R.S32.HI R0, RZ, 0x6, R2 ;  /* 0x00000006ff007819 */ /* 0x000fc40000011402 */
[----:B------:R-:W-:Y:S01]  /*0d30*/  SHF.R.S32.HI R2, RZ, 0x6, R3 ;  /* 0x00000006ff027819 */ /* 0x000fe20000011403 */
[----:B------:R-:W-:-:S03]  /*0d40*/  IMAD.MOV.U32 R3, RZ, RZ, RZ ;  /* 0x000000ffff037224 */ /* 0x000fc600078e00ff */
[----:B------:R-:W-:Y:S01]  /*0d50*/  IMNMX R7, R0, R2, PT ;  /* 0x0000000200077217 */ /* 0x000fe20003800200 */
[----:B------:R-:W-:-:S03]  /*0d60*/  IMAD.MOV R0, RZ, RZ, -R226 ;  /* 0x000000ffff007224 */ /* 0x000fc600078e0ae2 */
[----:B------:R-:W-:Y:S01]  /*0d70*/  ISETP.GE.AND P0, PT, R7, 0x1, PT ;  /* 0x000000010700780c */ /* 0x000fe20003f06270 */
[----:B------:R-:W-:-:S12]  /*0d80*/  IMAD R227, R0, c[0x0][0x548], R6 ;  /* 0x0001520000e37a24 */ /* 0x000fd800078e0206 */
[----:B------:R-:W-:Y:S05]  /*0d90*/  @!P0 BRA `(.L_x_1030) ;  /* 0x000001f000008947 */ /* 0x000fea0003800000 */
[----:B------:R-:W-:-:S04]  /*0da0*/  SHF.R.U32.HI R0, RZ, 0x10, R228 ;  /* 0x00000010ff007819 */ /* 0x000fc800000116e4 */
[----:B------:R-:W-:-:S04]  /*0db0*/  ISETP.NE.AND P0, PT, R0, RZ, PT ;  /* 0x000000ff0000720c */ /* 0x000fc80003f05270 */
[----:B------:R-:W-:-:S04]  /*0dc0*/  SEL R0, R0, c[0x0][0x338], P0 ;  /* 0x0000ce0000007a07 */ /* 0x000fc80000000000 */
[----:B------:R-:W-:Y:S02]  /*0dd0*/  IABS R2, R0 ;  /* 0x0000000000027213 */ /* 0x000fe40000000000 */
[----:B------:R-:W-:Y:S02]  /*0de0*/  IADD3 R6, R0, -0x1, R7 ;  /* 0xffffffff00067810 */ /* 0x000fe40007ffe007 */
[----:B------:R-:W1:Y:S02]  /*0df0*/  I2F.RP R4, R2 ;  /* 0x0000000200047306 */ /* 0x000e640000209400 */
        /* <DEDUP_REMOVED lines=25> */
.L_x_1030:
[----:B------:R-:W-:Y:S05]  /*0f90*/  BSYNC B0 ;  /* 0x0000000000007941 */ /* 0x000fea0003800000 */
.L_x_1029:
[----:B------:R-:W-:Y:S01]  /*0fa0*/  LOP3.LUT R0, R228, 0xffff, RZ, 0xc0, !PT ;  /* 0x0000ffffe4007812 */ /* 0x000fe200078ec0ff */
[----:B------:R-:W-:Y:S01]  /*0fb0*/  IMAD.MOV.U32 R15, RZ, RZ, RZ ;  /* 0x000000ffff0f7224 */ /* 0x000fe200078e00ff */
[----:B------:R-:W-:Y:S01]  /*0fc0*/  CS2R R96, SRZ ;  /* 0x0000000000607805 */ /* 0x000fe2000001ff00 */
[----:B------:R-:W-:Y:S01]  /*0fd0*/  IMAD.MOV.U32 R16, RZ, RZ, RZ ;  /* 0x000000ffff107224 */ /* 0x000fe200078e00ff */
[----:B------:R-:W-:Y:S01]  /*0fe0*/  CS2R R94, SRZ ;  /* 0x00000000005e7805 */ /* 0x000fe2000001ff00 */
        /* <DEDUP_REMOVED lines=54> */
[----:B------:R-:W-:-:S05]  /*1350*/  @P1 MOV R2, 0x4 ;  /* 0x0000000400021802 */ /* 0x000fca0000000f00 */
[----:B------:R-:W-:-:S05]  /*1360*/  @P1 IMAD.WIDE R2, R226, R2, c[0x0][0x340] ;  /* 0x0000d000e2021625 */ /* 0x000fca00078e0202 */
[----:B------:R1:W5:Y:S01]  /*1370*/  @P1 LDG.E R12, [R2.64] ;  /* 0x00000006020c1981 */ /* 0x000362000c1e1900 */
[----:B------:R-:W-:Y:S01]  /*1380*/  SHF.R.S32.HI R16, RZ, 0x1f, R227 ;  /* 0x0000001fff107819 */ /* 0x000fe200000114e3 */
[----:B------:R-:W-:Y:S01]  /*1390*/  IMAD R4, R210, 0x20, R214 ;  /* 0x00000020d2047824 */ /* 0x000fe200078e02d6 */
[----:B------:R-:W-:Y:S02]  /*13a0*/  SHF.R.S32.HI R6, RZ, 0x1f, R226 ;  /* 0x0000001fff067819 */ /* 0x000fe400000114e2 */
[----:B------:R-:W-:Y:S01]  /*13b0*/  ISETP.GE.AND P6, PT, R196, c[0x0][0x198], PT ;  /* 0x00006600c4007a0c */ /* 0x000fe20003fc6270 */
[----:B------:R-:W-:Y:S01]  /*13c0*/  IMAD R0, R16, c[0x0][0x1b8], RZ ;  /* 0x00006e0010007a24 */ /* 0x000fe200078e02ff */
[----:B------:R-:W-:Y:S02]  /*13d0*/  IADD3 R4, R229, R4, RZ ;  /* 0x00000004e5047210 */ /* 0x000fe40007ffe0ff */
[----:B------:R-:W-:Y:S01]  /*13e0*/  ISETP.GE.AND P5, PT, R208, c[0x0][0x198], PT ;  /* 0x00006600d0007a0c */ /* 0x000fe20003fa6270 */
[----:B------:R-:W-:Y:S01]  /*13f0*/  IMAD R5, R227, c[0x0][0x1bc], R0 ;  /* 0x00006f00e3057a24 */ /* 0x000fe200078e0200 */
[----:B------:R-:W-:Y:S01]  /*1400*/  ISETP.GE.AND P3, PT, R207, c[0x0][0x198], PT ;  /* 0x00006600cf007a0c */ /* 0x000fe20003f66270 */
[----:B------:R-:W-:Y:S01]  /*1410*/  @P4 IMAD.HI.U32 R7, R4, c[0x0][0x2c8], RZ ;  /* 0x0000b20004074a27 */ /* 0x000fe200078e00ff */
[----:B------:R-:W-:-:S03]  /*1420*/  IADD3 R100, R197, -0x1, RZ ;  /* 0xffffffffc5647810 */ /* 0x000fc60007ffe0ff */
[----:B------:R-:W-:Y:S01]  /*1430*/  IMAD.MOV.U32 R0, RZ, RZ, R4 ;  /* 0x000000ffff007224 */ /* 0x000fe200078e0004 */
[----:B------:R-:W-:-:S04]  /*1440*/  @P4 SHF.R.U32.HI R0, RZ, c[0x0][0x2cc], R7 ;  /* 0x0000b300ff004a19 */ /* 0x000fc80000011607 */
[----:B------:R-:W-:Y:S01]  /*1450*/  SHF.R.S32.HI R7, RZ, 0x1f, R0 ;  /* 0x0000001fff077819 */ /* 0x000fe20000011400 */
[----:B-1----:R-:W-:-:S05]  /*1460*/  IMAD.WIDE.U32 R2, R227, c[0x0][0x1b8], RZ ;  /* 0x00006e00e3027a25 */ /* 0x002fca00078e00ff */
[----:B------:R-:W-:Y:S01]  /*1470*/  IADD3 R3, R3, R5, RZ ;  /* 0x0000000503037210 */ /* 0x000fe20007ffe0ff */
[----:B------:R-:W-:-:S04]  /*1480*/  IMAD R5, R6, c[0x0][0x1c0], RZ ;  /* 0x0000700006057a24 */ /* 0x000fc800078e02ff */
[C---:B------:R-:W-:Y:S02]  /*1490*/  IMAD R6, R226.reuse, c[0x0][0x1c4], R5 ;  /* 0x00007100e2067a24 */ /* 0x040fe400078e0205 */
[----:B------:R-:W-:Y:S02]  /*14a0*/  IMAD.MOV R5, RZ, RZ, -R0 ;  /* 0x000000ffff057224 */ /* 0x000fe400078e0a00 */
[----:B------:R-:W-:-:S04]  /*14b0*/  IMAD.WIDE.U32 R2, R226, c[0x0][0x1c0], R2 ;  /* 0x00007000e2027a25 */ /* 0x000fc800078e0002 */
[----:B------:R-:W-:Y:S01]  /*14c0*/  IMAD R4, R5, c[0x0][0x2c4], R4 ;  /* 0x0000b10005047a24 */ /* 0x000fe200078e0204 */
[----:B------:R-:W-:Y:S01]  /*14d0*/  IADD3 R3, R3, R6, RZ ;  /* 0x0000000603037210 */ /* 0x000fe20007ffe0ff */
[----:B------:R-:W-:-:S04]  /*14e0*/  IMAD R5, R7, c[0x0][0x1b0], RZ ;  /* 0x00006c0007057a24 */ /* 0x000fc800078e02ff */
[C---:B------:R-:W-:Y:S01]  /*14f0*/  IMAD R6, R0.reuse, c[0x0][0x1b4], R5 ;  /* 0x00006d0000067a24 */ /* 0x040fe200078e0205 */
[----:B------:R-:W-:Y:S01]  /*1500*/  SHF.R.S32.HI R5, RZ, 0x1f, R4 ;  /* 0x0000001fff057819 */ /* 0x000fe20000011404 */
[----:B------:R-:W-:-:S04]  /*1510*/  IMAD.WIDE.U32 R2, R0, c[0x0][0x1b0], R2 ;  /* 0x00006c0000027a25 */ /* 0x000fc800078e0002 */
[----:B------:R-:W-:Y:S02]  /*1520*/  IMAD R0, R5, c[0x0][0x1a8], RZ ;  /* 0x00006a0005007a24 */ /* 0x000fe400078e02ff */
[----:B------:R-:W-:Y:S02]  /*1530*/  IMAD.IADD R3, R3, 0x1, R6 ;  /* 0x0000000103037824 */ /* 0x000fe400078e0206 */
[C---:B------:R-:W-:Y:S02]  /*1540*/  IMAD R0, R4.reuse, c[0x0][0x1ac], R0 ;  /* 0x00006b0004007a24 */ /* 0x040fe400078e0200 */
[----:B------:R-:W-:-:S05]  /*1550*/  IMAD.WIDE.U32 R2, R4, c[0x0][0x1a8], R2 ;  /* 0x00006a0004027a25 */ /* 0x000fca00078e0002 */
[----:B------:R-:W-:Y:S02]  /*1560*/  IADD3 R0, R3, R0, RZ ;  /* 0x0000000003007210 */ /* 0x000fe40007ffe0ff */
[----:B------:R-:W-:-:S04]  /*1570*/  LEA R11, P0, R2, c[0x0][0x160], 0x1 ;  /* 0x00005800020b7a11 */ /* 0x000fc800078008ff */
[----:B------:R-:W-:Y:S02]  /*1580*/  LEA.HI.X R9, R2, c[0x0][0x164], R0, 0x1, P0 ;  /* 0x0000590002097a11 */ /* 0x000fe400000f0c00 */
[----:B------:R-:W-:Y:S01]  /*1590*/  @!P1 MOV R12, R226 ;  /* 0x000000e2000c9202 */ /* 0x000fe20000000f00 */
[----:B------:R-:W-:Y:S05]  /*15a0*/  BRA.DIV ~URZ, `(.L_x_1032) ;  /* 0x0000b7f27f007947 */ /* 0x000fea000b800000 */
[----:B------:R1:W2:Y:S02]  /*15b0*/  SHFL.IDX PT, R8, R9, RZ, 0x181f ;  /* 0x00181fff09087589 */ /* 0x0002a400000e0000 */
.L_x_1084:
[----:B------:R-:W-:Y:S05]  /*15c0*/  BRA.DIV ~URZ, `(.L_x_1033) ;  /* 0x0000b8427f007947 */ /* 0x000fea000b800000 */
[----:B------:R3:W4:Y:S02]  /*15d0*/  SHFL.IDX PT, R0, R11, RZ, 0x181f ;  /* 0x00181fff0b007589 */ /* 0x00072400000e0000 */
.L_x_1085:
[----:B------:R-:W-:Y:S01]  /*15e0*/  MOV R13, c[0x0][0x2c4] ;  /* 0x0000b100000d7a02 */ /* 0x000fe20000000f00 */
[----:B------:R-:W-:Y:S01]  /*15f0*/  BSSY B0, `(.L_x_1034) ;  /* 0x0000014000007945 */ /* 0x000fe20003800000 */
[----:B------:R-:W-:-:S03]  /*1600*/  IADD3 R10, R214, R229, RZ ;  /* 0x000000e5d60a7210 */ /* 0x000fc60007ffe0ff */
[----:B------:R-:W-:-:S05]  /*1610*/  IMAD R13, R13, c[0x0][0x168], RZ ;  /* 0x00005a000d0d7a24 */ /* 0x000fca00078e02ff */
        /* <DEDUP_REMOVED lines=17> */
.L_x_1035:
[----:B------:R-:W-:Y:S05]  /*1730*/  BSYNC B0 ;  /* 0x0000000000007941 */ /* 0x000fea0003800000 */
.L_x_1034:
[----:B------:R-:W-:Y:S05]  /*1740*/  BRA.DIV ~URZ, `(.L_x_1036) ;  /* 0x0000b7227f007947 */ /* 0x000fea000b800000 */
[----:B--2---:R2:W1:Y:S04]  /*1750*/  SHFL.IDX PT, R8, R9, 0x1, 0x181f ;  /* 0x00381f0009087f89 */ /* 0x00446800000e0000 */
[----:B----4-:R2:W4:Y:S02]  /*1760*/  SHFL.IDX PT, R0, R11, 0x1, 0x181f ;  /* 0x00381f000b007f89 */ /* 0x01052400000e0000 */
.L_x_1086:
        /* <DEDUP_REMOVED lines=19> */
.L_x_1038:
[----:B------:R-:W-:Y:S05]  /*18a0*/  BSYNC B0 ;  /* 0x0000000000007941 */ /* 0x000fea0003800000 */
.L_x_1037:
[----:B------:R-:W-:Y:S05]  /*18b0*/  BRA.DIV ~URZ, `(.L_x_1039) ;  /* 0x0000b6727f007947 */ /* 0x000fea000b800000 */
[----:B-1----:R1:W2:Y:S02]  /*18c0*/  SHFL.IDX PT, R8, R9, 0x2, 0x181f ;  /* 0x00581f0009087f89 */ /* 0x0022a400000e0000 */
.L_x_1087:
[----:B------:R-:W-:Y:S05]  /*18d0*/  BRA.DIV ~URZ, `(.L_x_1040) ;  /* 0x0000b6c27f007947 */ /* 0x000fea000b800000 */
[----:B----4-:R4:W1:Y:S02]  /*18e0*/  SHFL.IDX PT, R0, R11, 0x2, 0x181f ;  /* 0x00581f000b007f89 */ /* 0x01086400000e0000 */
.L_x_1088:
        /* <DEDUP_REMOVED lines=19> */
.L_x_1042:
[----:B------:R-:W-:Y:S05]  /*1a20*/  BSYNC B0 ;  /* 0x0000000000007941 */ /* 0x000fea0003800000 */
.L_x_1041:
[----:B------:R-:W-:Y:S05]  /*1a30*/  BRA.DIV ~URZ, `(.L_x_1043) ;  /* 0x0000b5c27f007947 */ /* 0x000fea000b800000 */
[----:B--2---:R2:W3:Y:S04]  /*1a40*/  SHFL.IDX PT, R8, R9, 0x3, 0x181f ;  /* 0x00781f0009087f89 */ /* 0x0044e800000e0000 */
[----:B-1----:R2:W1:Y:S02]  /*1a50*/  SHFL.IDX PT, R0, R11, 0x3, 0x181f ;  /* 0x00781f000b007f89 */ /* 0x00246400000e0000 */
.L_x_1089:
        /* <DEDUP_REMOVED lines=8> */
[----:B------:R-:W-:Y:S02]  /*1ae0*/  @!P2 LEA R4, P1, R208, R0, 0x1 ;  /* 0x00000000d004a211 */ /* 0x000fe400078208ff */
[----:B---3--:R-:W-:Y:S02]  /*1af0*/  @!P2 LEA.HI.X R7, R196, R8, R22, 0x1, P0 ;  /* 0x00000008c407a211 */ /* 0x008fe400000f0c16 */
[----:B------:R-:W-:Y:S02]  /*1b00*/  @!P2 LEA R2, P0, R207, R0, 0x1 ;  /* 0x00000000cf02a211 */ /* 0x000fe400078008ff */
[----:B------:R-:W-:Y:S01]  /*1b10*/  SHF.R.S32.HI R0, RZ, 0x1f, R12 ;  /* 0x0000001fff007819 */ /* 0x000fe2000001140c */
[----:B------:R-:W-:Y:S01]  /*1b20*/  @!PT LDS RZ, [RZ] ;  /* 0x00000000fffff984 */ /* 0x000fe20000000800 */
[----:B------:R-:W-:Y:S01]  /*1b30*/  @!PT LDS RZ, [RZ] ;  /* 0x00000000fffff984 */ /* 0x000fe20000000800 */
[----:B------:R-:W-:Y:S01]  /*1b40*/  @!PT LDS RZ, [RZ] ;  /* 0x00000000fffff984 */ /* 0x000fe20000000800 */
[----:B------:R1:W-:Y:S01]  /*1b50*/  @!P2 LDGSTS.E.BYPASS.LTC128B.128 [R184+0xf100], [R6.64], !P6 ;  /* 0x0f10000006b8afae */ /* 0x0003e2000f101d46 */
[----:B------:R-:W-:-:S02]  /*1b60*/  @!P2 LEA.HI.X R5, R208, R8, R21, 0x1, P1 ;  /* 0x00000008d005a211 */ /* 0x000fc400008f0c15 */
[----:B------:R-:W-:Y:S01]  /*1b70*/  @!P2 LEA.HI.X R3, R207, R8, R20, 0x1, P0 ;  /* 0x00000008cf03a211 */ /* 0x000fe200000f0c14 */
[----:B------:R-:W-:Y:S02]  /*1b80*/  IMAD R0, R0, c[0x0][0x2b0], RZ ;  /* 0x0000ac0000007a24 */ /* 0x000fe400078e02ff */
[----:B------:R1:W-:Y:S02]  /*1b90*/  @!P2 LDGSTS.E.BYPASS.LTC128B.128 [R184+0x13100], [R4.64], !P5 ;  /* 0x1310000004b8afae */ /* 0x0003e4000e901d46 */
[----:B------:R-:W-:Y:S02]  /*1ba0*/  IMAD R0, R12, c[0x0][0x2b4], R0 ;  /* 0x0000ad000c007a24 */ /* 0x000fe400078e0200 */
[----:B------:R1:W-:Y:S02]  /*1bb0*/  @!P2 LDGSTS.E.BYPASS.LTC128B.128 [R184+0x17100], [R2.64], !P3 ;  /* 0x1710000002b8afae */ /* 0x0003e4000d901d46 */
[----:B------:R-:W-:Y:S02]  /*1bc0*/  IMAD.IADD R223, R219, 0x1, R0 ;  /* 0x00000001dbdf7824 */ /* 0x000fe400078e0200 */
[----:B------:R-:W0:Y:S01]  /*1bd0*/  LDGDEPBAR ;  /* 0x00000000000079af */ /* 0x000e220000000000 */
[----:B------:R-:W-:Y:S03]  /*1be0*/  WARPSYNC 0xffffffff ;  /* 0xffffffff00007948 */ /* 0x000fe60003800000 */
[----:B------:R-:W-:Y:S01]  /*1bf0*/  IMAD.MOV.U32 R0, RZ, RZ, c[0x0][0x2b8] ;  /* 0x0000ae00ff007624 */ /* 0x000fe200078e00ff */
[----:B------:R-:W-:Y:S01]  /*1c00*/  BAR.SYNC.DEFER_BLOCKING 0x0 ;  /* 0x0000000000007b1d */ /* 0x000fe20000010000 */
[----:B--2---:R-:W-:-:S02]  /*1c10*/  IMAD.MOV.U32 R9, RZ, RZ, c[0x0][0x2ac] ;  /* 0x0000ab00ff097624 */ /* 0x004fc400078e00ff */
[----:B-1----:R-:W-:Y:S01]  /*1c20*/  IMAD R2, R100, 0x40, R104 ;  /* 0x0000004064027824 */ /* 0x002fe200078e0268 */
[----:B------:R-:W-:Y:S01]  /*1c30*/  ISETP.NE.AND P3, PT, R0, 0x1, PT ;  /* 0x000000010000780c */ /* 0x000fe20003f65270 */
[----:B------:R-:W-:Y:S02]  /*1c40*/  IMAD R9, R9, c[0x0][0x1d0], RZ ;  /* 0x0000740009097a24 */ /* 0x000fe400078e02ff */
[----:B------:R-:W-:-:S03]  /*1c50*/  IMAD.MOV.U32 R185, RZ, RZ, RZ ;  /* 0x000000ffffb97224 */ /* 0x000fc600078e00ff */
        /* <DEDUP_REMOVED lines=10> */
[----:B------:R-:W2:Y:S01]  /*1d00*/  @!P1 LDG.E R185, [R4.64] ;  /* 0x0000000604b99981 */ /* 0x000ea2000c1e1900 */
[----:B------:R-:W-:Y:S01]  /*1d10*/  IMAD.MOV R0, RZ, RZ, -R0 ;  /* 0x000000ffff007224 */ /* 0x000fe200078e0a00 */
[----:B------:R-:W-:Y:S01]  /*1d20*/  SHF.L.U64.HI R101, R196, 0x1, R22 ;  /* 0x00000001c4657819 */ /* 0x000fe20000010216 */
[----:B------:R-:W-:Y:S01]  /*1d30*/  IMAD.WIDE.U32 R216, R227, c[0x0][0x1e8], RZ ;  /* 0x00007a00e3d87a25 */ /* 0x000fe200078e00ff */
[----:B------:R-:W-:Y:S01]  /*1d40*/  IADD3 R171, R160, 0x20, RZ ;  /* 0x00000020a0ab7810 */ /* 0x000fe20007ffe0ff */
[----:B------:R-:W-:Y:S01]  /*1d50*/  BSSY B0, `(.L_x_1044) ;  /* 0x0000166000007945 */ /* 0x000fe20003800000 */
[----:B------:R-:W-:Y:S01]  /*1d60*/  SHF.L.U64.HI R103, R208, 0x1, R21 ;  /* 0x00000001d0677819 */ /* 0x000fe20000010215 */
[----:B------:R-:W-:Y:S01]  /*1d70*/  IMAD R186, R0, c[0x0][0x2b8], R2 ;  /* 0x0000ae0000ba7a24 */ /* 0x000fe200078e0202 */
[----:B------:R-:W-:Y:S01]  /*1d80*/  SHF.L.U64.HI R102, R207, 0x1, R20 ;  /* 0x00000001cf667819 */ /* 0x000fe20000010214 */
[----:B------:R-:W-:Y:S02]  /*1d90*/  IMAD R105, R100, -0x40, R9 ;  /* 0xffffffc064697824 */ /* 0x000fe400078e0209 */
[----:B------:R-:W-:Y:S01]  /*1da0*/  IMAD.WIDE.U32 R2, R186, c[0x0][0x1e0], RZ ;  /* 0x00007800ba027a25 */ /* 0x000fe200078e00ff */
[----:B------:R-:W-:-:S03]  /*1db0*/  SHF.R.S32.HI R10, RZ, 0x1f, R186 ;  /* 0x0000001fff0a7819 */ /* 0x000fc600000114ba */
[----:B------:R-:W-:Y:S02]  /*1dc0*/  IMAD.IADD R9, R105, 0x1, -R214 ;  /* 0x0000000169097824 */ /* 0x000fe400078e0ad6 */
[----:B------:R-:W-:Y:S02]  /*1dd0*/  IMAD R0, R10, c[0x0][0x1e0], RZ ;  /* 0x000078000a007a24 */ /* 0x000fe400078e02ff */
[----:B------:R-:W-:Y:S01]  /*1de0*/  IMAD.WIDE.U32 R220, R227, c[0x0][0x210], RZ ;  /* 0x00008400e3dc7a25 */ /* 0x000fe200078e00ff */
[C---:B------:R-:W-:Y:S02]  /*1df0*/  ISETP.GE.AND P2, PT, R9.reuse, 0x1, PT ;  /* 0x000000010900780c */ /* 0x040fe40003f46270 */
[----:B------:R-:W-:Y:S01]  /*1e00*/  ISETP.GE.AND P6, PT, R9, 0x21, PT ;  /* 0x000000210900780c */ /* 0x000fe20003fc6270 */
[----:B------:R-:W-:Y:S02]  /*1e10*/  IMAD R0, R186, c[0x0][0x1e4], R0 ;  /* 0x00007900ba007a24 */ /* 0x000fe400078e0200 */
[----:B------:R-:W-:-:S02]  /*1e20*/  IMAD.SHL.U32 R106, R196, 0x2, RZ ;  /* 0x00000002c46a7824 */ /* 0x000fc400078e00ff */
[----:B------:R-:W-:Y:S02]  /*1e30*/  IMAD.IADD R3, R3, 0x1, R0 ;  /* 0x0000000103037824 */ /* 0x000fe400078e0200 */
[----:B------:R-:W-:Y:S02]  /*1e40*/  IMAD R0, R16, c[0x0][0x1e8], RZ ;  /* 0x00007a0010007a24 */ /* 0x000fe400078e02ff */
[----:B------:R-:W-:Y:S02]  /*1e50*/  IMAD.SHL.U32 R107, R208, 0x2, RZ ;  /* 0x00000002d06b7824 */ /* 0x000fe400078e00ff */
[----:B------:R-:W-:Y:S01]  /*1e60*/  IMAD R0, R227, c[0x0][0x1ec], R0 ;  /* 0x00007b00e3007a24 */ /* 0x000fe200078e0200 */
[----:B------:R-:W-:Y:S01]  /*1e70*/  @P2 ISETP.GE.AND P1, PT, R196, c[0x0][0x1d4], PT ;  /* 0x00007500c4002a0c */ /* 0x000fe20003f26270 */
[----:B------:R-:W-:Y:S01]  /*1e80*/  IMAD.SHL.U32 R108, R207, 0x2, RZ ;  /* 0x00000002cf6c7824 */ /* 0x000fe200078e00ff */
[----:B------:R-:W-:Y:S01]  /*1e90*/  @P2 ISETP.GE.AND P5, PT, R208, c[0x0][0x1d4], PT ;  /* 0x00007500d0002a0c */ /* 0x000fe20003fa6270 */
[----:B------:R-:W-:Y:S01]  /*1ea0*/  IMAD.IADD R222, R217, 0x1, R0 ;  /* 0x00000001d9de7824 */ /* 0x000fe200078e0200 */
[----:B--2-4-:R-:W-:Y:S01]  /*1eb0*/  SHF.R.S32.HI R11, RZ, 0x1f, R185 ;  /* 0x0000001fff0b7819 */ /* 0x014fe200000114b9 */
        /* <DEDUP_REMOVED lines=15> */
[----:B------:R-:W-:Y:S02]  /*1fb0*/  @P2 ISETP.GE.AND P1, PT, R207, c[0x0][0x1d4], PT ;  /* 0x00007500cf002a0c */ /* 0x000fe40003f26270 */
[----:B------:R-:W-:-:S05]  /*1fc0*/  @P2 LEA.HI.X R7, R208, R2, R21, 0x1, P0 ;  /* 0x00000002d0072211 */ /* 0x000fca00000f0c15 */
[----:B------:R3:W-:Y:S01]  /*1fd0*/  @P2 LDGSTS.E.BYPASS.LTC128B.128 [R184+0x8100], [R6.64], !P5 ;  /* 0x0810000006b82fae */ /* 0x0007e2000e901d46 */
[----:B-1----:R-:W-:Y:S01]  /*1fe0*/  @P2 LEA R4, P0, R207, R0, 0x1 ;  /* 0x00000000cf042211 */ /* 0x002fe200078008ff */
[----:B------:R-:W-:-:S03]  /*1ff0*/  IMAD R0, R10, c[0x0][0x208], RZ ;  /* 0x000082000a007a24 */ /* 0x000fc600078e02ff */
[----:B------:R-:W-:Y:S01]  /*2000*/  @P2 LEA.HI.X R5, R207, R2, R20, 0x1, P0 ;  /* 0x00000002cf052211 */ /* 0x000fe200000f0c14 */
[----:B------:R-:W-:Y:S01]  /*2010*/  IMAD R0, R186, c[0x0][0x20c], R0 ;  /* 0x00008300ba007a24 */ /* 0x000fe200078e0200 */
[----:B---3--:R-:W-:-:S03]  /*2020*/  @P6 LEA R6, P0, R196, R3, 0x1 ;  /* 0x00000003c4066211 */ /* 0x008fc600078008ff */
[----:B------:R1:W-:Y:S01]  /*2030*/  @P2 LDGSTS.E.BYPASS.LTC128B.128 [R184+0xa100], [R4.64], !P1 ;  /* 0x0a10000004b82fae */ /* 0x0003e2000c901d46 */
[----:B------:R-:W-:Y:S02]  /*2040*/  @P6 ISETP.GE.AND P2, PT, R196, c[0x0][0x1d4], PT ;  /* 0x00007500c4006a0c */ /* 0x000fe40003f46270 */
[----:B------:R-:W-:Y:S02]  /*2050*/  @P6 ISETP.GE.AND P1, PT, R208, c[0x0][0x1d4], PT ;  /* 0x00007500d0006a0c */ /* 0x000fe40003f26270 */
[----:B----4-:R-:W-:Y:S02]  /*2060*/  @P6 LEA.HI.X R7, R196, R8, R22, 0x1, P0 ;  /* 0x00000008c4076211 */ /* 0x010fe400000f0c16 */
[----:B------:R-:W-:-:S07]  /*2070*/  @P6 ISETP.GE.AND P0, PT, R207, c[0x0][0x1d4], PT ;  /* 0x00007500cf006a0c */ /* 0x000fce0003f06270 */
[----:B------:R2:W-:Y:S01]  /*2080*/  @P6 LDGSTS.E.BYPASS.LTC128B.128 [R184+0x7100], [R6.64], !P2 ;  /* 0x0710000006b86fae */ /* 0x0005e2000d101d46 */
[----:B-1----:R-:W-:-:S04]  /*2090*/  @P6 LEA R4, P5, R208, R3, 0x1 ;  /* 0x00000003d0046211 */ /* 0x002fc800078a08ff */
[----:B------:R-:W-:Y:S02]  /*20a0*/  @P6 LEA.HI.X R5, R208, R8, R21, 0x1, P5 ;  /* 0x00000008d0056211 */ /* 0x000fe400028f0c15 */
[----:B------:R-:W-:-:S03]  /*20b0*/  @P6 LEA R2, P5, R207, R3, 0x1 ;  /* 0x00000003cf026211 */ /* 0x000fc600078a08ff */
[----:B------:R2:W-:Y:S01]  /*20c0*/  @P6 LDGSTS.E.BYPASS.LTC128B.128 [R184+0x9100], [R4.64], !P1 ;  /* 0x0910000004b86fae */ /* 0x0005e2000c901d46 */
[----:B------:R-:W-:Y:S01]  /*20d0*/  @P6 LEA.HI.X R3, R207, R8, R20, 0x1, P5 ;  /* 0x00000008cf036211 */ /* 0x000fe200028f0c14 */
[----:B------:R-:W-:-:S04]  /*20e0*/  IMAD R8, R11, c[0x0][0x218], RZ ;  /* 0x000086000b087a24 */ /* 0x000fc800078e02ff */
[----:B------:R1:W-:Y:S01]  /*20f0*/  @P6 LDGSTS.E.BYPASS.LTC128B.128 [R184+0xb100], [R2.64], !P0 ;  /* 0x0b10000002b86fae */ /* 0x0003e2000c101d46 */
[----:B------:R-:W-:-:S03]  /*2100*/  IMAD R8, R185, c[0x0][0x21c], R8 ;  /* 0x00008700b9087a24 */ /* 0x000fc600078e0208 */
[----:B------:R-:W0:Y:S01]  /*2110*/  LDGDEPBAR ;  /* 0x00000000000079af */ /* 0x000e220000000000 */
[----:B-1----:R-:W-:Y:S01]  /*2120*/  IMAD.WIDE.U32 R2, R186, c[0x0][0x208], RZ ;  /* 0x00008200ba027a25 */ /* 0x002fe200078e00ff */
[----:B------:R-:W-:-:S04]  /*2130*/  DEPBAR.LE SB0, 0x1 ;  /* 0x000080400000791a */ /* 0x000fc80000000000 */
[----:B------:R-:W-:-:S04]  /*2140*/  DEPBAR.LE SB0, 0x0 ;  /* 0x000080000000791a */ /* 0x000fc80000000000 */
[----:B------:R-:W-:Y:S01]  /*2150*/  BAR.SYNC.DEFER_BLOCKING 0x0 ;  /* 0x0000000000007b1d */ /* 0x000fe20000010000 */
[----:B------:R-:W-:Y:S02]  /*2160*/  IMAD.IADD R3, R3, 0x1, R0 ;  /* 0x0000000103037824 */ /* 0x000fe400078e0200 */
[----:B------:R-:W-:Y:S02]  /*2170*/  IMAD R0, R16, c[0x0][0x210], RZ ;  /* 0x0000840010007a24 */ /* 0x000fe400078e02ff */
[----:B------:R-:W-:-:S04]  /*2180*/  IMAD.WIDE.U32 R2, R185, c[0x0][0x218], R2 ;  /* 0x00008600b9027a25 */ /* 0x000fc800078e0002 */
[----:B------:R-:W-:-:S04]  /*2190*/  IMAD R0, R227, c[0x0][0x214], R0 ;  /* 0x00008500e3007a24 */ /* 0x000fc800078e0200 */
[----:B------:R-:W-:Y:S01]  /*21a0*/  IMAD.IADD R224, R221, 0x1, R0 ;  /* 0x00000001dde07824 */ /* 0x000fe200078e0200 */
[----:B------:R-:W-:-:S04]  /*21b0*/  IADD3 R0, P0, R2, R220, RZ ;  /* 0x000000dc02007210 */ /* 0x000fc80007f1e0ff */
[----:B------:R-:W-:Y:S02]  /*21c0*/  IADD3.X R2, R224, R3, R8, P0, !PT ;  /* 0x00000003e0027210 */ /* 0x000fe400007fe408 */
[C---:B------:R-:W-:Y:S01]  /*21d0*/  LEA R8, P0, R0.reuse, c[0x0][0x1f8], 0x1 ;  /* 0x00007e0000087a11 */ /* 0x040fe200078008ff */
[----:B--2---:R-:W-:Y:S03]  /*21e0*/  LDSM.16.M88.4 R4, [R167] ;  /* 0x00000000a704783b */ /* 0x004fe60000000200 */
[----:B------:R-:W-:Y:S02]  /*21f0*/  LEA.HI.X R10, R0, c[0x0][0x1fc], R2, 0x1, P0 ;  /* 0x00007f00000a7a11 */ /* 0x000fe400000f0c02 */
[----:B------:R-:W-:Y:S01]  /*2200*/  R2P PR, R210, 0x6 ;  /* 0x00000006d2007804 */ /* 0x000fe20000000000 */
[----:B------:R-:W1:Y:S01]  /*2210*/  LDSM.16.M88.4 R16, [R160+0x800] ;  /* 0x00080000a010783b */ /* 0x000e620000000200 */
[----:B------:R-:W-:-:S03]  /*2220*/  ISETP.GE.AND P0, PT, R196, c[0x0][0x1d4], PT ;  /* 0x00007500c4007a0c */ /* 0x000fc60003f06270 */
[----:B------:R-:W2:Y:S04]  /*2230*/  SHFL.IDX PT, R2, R8, RZ, 0x181f ;  /* 0x00181fff08027589 */ /* 0x000ea800000e0000 */
[----:B------:R-:W3:Y:S04]  /*2240*/  SHFL.IDX PT, R3, R10, RZ, 0x181f ;  /* 0x00181fff0a037589 */ /* 0x000ee800000e0000 */
[----:B------:R-:W4:Y:S01]  /*2250*/  SHFL.IDX PT, R0, R8, 0x1, 0x181f ;  /* 0x00381f0008007f89 */ /* 0x000f2200000e0000 */
[----:B------:R-:W-:-:S03]  /*2260*/  @P1 IADD3 R171, R160, -0x20, RZ ;  /* 0xffffffe0a0ab1810 */ /* 0x000fc60007ffe0ff */
[----:B------:R-:W-:Y:S01]  /*2270*/  LDSM.16.M88.4 R12, [R160] ;  /* 0x00000000a00c783b */ /* 0x000fe20000000200 */
[C---:B------:R-:W-:Y:S02]  /*2280*/  IADD3 R172, R171.reuse, 0x4000, RZ ;  /* 0x00004000abac7810 */ /* 0x040fe40007ffe0ff */
[C---:B------:R-:W-:Y:S01]  /*2290*/  IADD3 R176, R171.reuse, 0x2000, RZ ;  /* 0x00002000abb07810 */ /* 0x040fe20007ffe0ff */
[----:B------:R-:W-:Y:S01]  /*22a0*/  LDSM.16.M88.4 R40, [R160+0x1000] ;  /* 0x00100000a028783b */ /* 0x000fe20000000200 */
[C---:B------:R-:W-:Y:S02]  /*22b0*/  IADD3 R173, R171.reuse, 0x2800, RZ ;  /* 0x00002800abad7810 */ /* 0x040fe40007ffe0ff */
[C---:B------:R-:W-:Y:S01]  /*22c0*/  IADD3 R174, R171.reuse, 0x3000, RZ ;  /* 0x00003000abae7810 */ /* 0x040fe20007ffe0ff */
[----:B------:R5:W3:Y:S01]  /*22d0*/  SHFL.IDX PT, R8, R10, 0x1, 0x181f ;  /* 0x00381f000a087f89 */ /* 0x000ae200000e0000 */
[C---:B------:R-:W-:Y:S02]  /*22e0*/  IADD3 R175, R171.reuse, 0x3800, RZ ;  /* 0x00003800abaf7810 */ /* 0x040fe40007ffe0ff */
[C---:B------:R-:W-:Y:S01]  /*22f0*/  IADD3 R177, R171.reuse, 0x4800, RZ ;  /* 0x00004800abb17810 */ /* 0x040fe20007ffe0ff */
[----:B------:R-:W4:Y:S01]  /*2300*/  LDSM.16.M88.4 R32, [R160+0x1800] ;  /* 0x00180000a020783b */ /* 0x000f220000000200 */
[----:B------:R-:W-:-:S02]  /*2310*/  IADD3 R178, R171, 0x5000, RZ ;  /* 0x00005000abb27810 */ /* 0x000fc40007ffe0ff */
[C---:B------:R-:W-:Y:S01]  /*2320*/  IADD3 R179, R171.reuse, 0x5800, RZ ;  /* 0x00005800abb37810 */ /* 0x040fe20007ffe0ff */
[----:B------:R-:W-:Y:S01]  /*2330*/  LDSM.16.M88.4 R24, [R171] ;  /* 0x00000000ab18783b */ /* 0x000fe20000000200 */
[C---:B------:R-:W-:Y:S02]  /*2340*/  IADD3 R182, R171.reuse, 0x1800, RZ ;  /* 0x00001800abb67810 */ /* 0x040fe40007ffe0ff */
[C---:B------:R-:W-:Y:S01]  /*2350*/  IADD3 R181, R171.reuse, 0x1000, RZ ;  /* 0x00001000abb57810 */ /* 0x040fe20007ffe0ff */
[----:B------:R-:W-:Y:S01]  /*2360*/  LDSM.16.M88.4 R44, [R171+0x800] ;  /* 0x00080000ab2c783b */ /* 0x000fe20000000200 */
[----:B------:R-:W-:Y:S01]  /*2370*/  IADD3 R180, R171, 0x800, RZ ;  /* 0x00000800abb47810 */ /* 0x000fe20007ffe0ff */
[C---:B-1----:R-:W-:Y:S02]  /*2380*/  HMMA.16816.F32.BF16 R48, R4.reuse, R16, RZ ;  /* 0x000000100430723c */ /* 0x042fe400000418ff */
[----:B------:R-:W-:Y:S05]  /*2390*/  LDSM.16.M88.4 R68, [R171+0x1800] ;  /* 0x00180000ab44783b */ /* 0x000fea0000000200 */
[C---:B--2---:R-:W-:Y:S01]  /*23a0*/  IADD3 R16, P5, R2.reuse, R106, RZ ;  /* 0x0000006a02107210 */ /* 0x044fe20007fbe0ff */
[----:B------:R-:W-:Y:S01]  /*23b0*/  HMMA.16816.F32.BF16 R52, R4, R18, RZ ;  /* 0x000000120434723c */ /* 0x000fe200000418ff */
[----:B-----5:R-:W-:-:S02]  /*23c0*/  IADD3 R10, P6, R2, R107, RZ ;  /* 0x0000006b020a7210 */ /* 0x020fc40007fde0ff */
[----:B------:R-:W-:Y:S01]  /*23d0*/  IADD3 R2, P1, R2, R108, RZ ;  /* 0x0000006c02027210 */ /* 0x000fe20007f3e0ff */
[C---:B---3--:R-:W-:Y:S01]  /*23e0*/  IMAD.X R17, R3.reuse, 0x1, R101, P5 ;  /* 0x0000000103117824 */ /* 0x048fe200028e0665 */
[----:B----4-:R-:W-:Y:S01]  /*23f0*/  IADD3 R20, P5, R0, R106, RZ ;  /* 0x0000006a00147210 */ /* 0x010fe20007fbe0ff */
[C---:B------:R-:W-:Y:S01]  /*2400*/  IMAD.X R11, R3.reuse, 0x1, R103, P6 ;  /* 0x00000001030b7824 */ /* 0x040fe200030e0667 */
[----:B------:R-:W-:Y:S01]  /*2410*/  ISETP.GE.AND P6, PT, R208, c[0x0][0x1d4], PT ;  /* 0x00007500d0007a0c */ /* 0x000fe20003fc6270 */
[----:B------:R-:W-:Y:S01]  /*2420*/  IMAD.X R3, R3, 0x1, R102, P1 ;  /* 0x0000000103037824 */ /* 0x000fe200008e0666 */
[----:B------:R-:W-:Y:S01]  /*2430*/  IADD3 R18, P1, R0, R107, RZ ;  /* 0x0000006b00127210 */ /* 0x000fe20007f3e0ff */
[C---:B------:R-:W-:Y:S01]  /*2440*/  IMAD.X R21, R8.reuse, 0x1, R101, P5 ;  /* 0x0000000108157824 */ /* 0x040fe200028e0665 */
[C---:B------:R-:W-:Y:S01]  /*2450*/  ISETP.LT.OR P5, PT, R9.reuse, 0x1, P0 ;  /* 0x000000010900780c */ /* 0x040fe200007a1670 */
[----:B------:R-:W-:Y:S01]  /*2460*/  HMMA.16816.F32.BF16 R36, R4, R12, RZ ;  /* 0x0000000c0424723c */ /* 0x000fe200000418ff */
[C---:B------:R-:W-:Y:S01]  /*2470*/  ISETP.LT.OR P0, PT, R9.reuse, 0x21, P0 ;  /* 0x000000210900780c */ /* 0x040fe20000701670 */
[----:B------:R-:W-:Y:S01]  /*2480*/  IMAD.X R19, R8, 0x1, R103, P1 ;  /* 0x0000000108137824 */ /* 0x000fe200008e0667 */
[----:B------:R-:W-:-:S02]  /*2490*/  ISETP.LT.OR P1, PT, R9, 0x1, P6 ;  /* 0x000000010900780c */ /* 0x000fc40003721670 */
[----:B------:R-:W-:-:S03]  /*24a0*/  ISETP.LT.OR P6, PT, R9, 0x21, P6 ;  /* 0x000000210900780c */ /* 0x000fc600037c1670 */
[C---:B------:R-:W-:Y:S01]  /*24b0*/  HMMA.16816.F32.BF16 R28, R4.reuse, R14, RZ ;  /* 0x0000000e041c723c */ /* 0x040fe200000418ff */
[----:B------:R-:W1:Y:S07]  /*24c0*/  LDSM.16.M88.4 R12, [R168] ;  /* 0x00000000a80c783b */ /* 0x000e6e0000000200 */
[C---:B------:R-:W-:Y:S08]  /*24d0*/  HMMA.16816.F32.BF16 R56, R4.reuse, R40, RZ ;  /* 0x000000280438723c */ /* 0x040ff000000418ff */
[----:B------:R-:W-:Y:S01]  /*24e0*/  HMMA.16816.F32.BF16 R64, R4, R42, RZ ;  /* 0x0000002a0440723c */ /* 0x000fe200000418ff */
[----:B------:R-:W2:Y:S04]  /*24f0*/  LDSM.16.M88.4 R40, [R171+0x1000] ;  /* 0x00100000ab28783b */ /* 0x000ea80000000200 */
[----:B------:R-:W-:Y:S01]  /*2500*/  @!PT LDS RZ, [RZ] ;  /* 0x00000000fffff984 */ /* 0x000fe20000000800 */
[----:B------:R-:W-:Y:S01]  /*2510*/  @!PT LDS RZ, [RZ] ;  /* 0x00000000fffff984 */ /* 0x000fe20000000800 */
[----:B------:R-:W-:Y:S01]  /*2520*/  @!PT LDS RZ, [RZ] ;  /* 0x00000000fffff984 */ /* 0x000fe20000000800 */
[----:B------:R2:W-:Y:S01]  /*2530*/  LDGSTS.E.BYPASS.LTC128B.128 [R184+0x100], [R16.64], !P5 ;  /* 0x0010000010b87fae */ /* 0x0005e2000e901d46 */
[----:B------:R-:W-:-:S02]  /*2540*/  ISETP.GE.AND P5, PT, R207, c[0x0][0x1d4], PT ;  /* 0x00007500cf007a0c */ /* 0x000fc40003fa6270 */
[----:B------:R-:W-:Y:S01]  /*2550*/  HMMA.16816.F32.BF16 R60, R4, R32, RZ ;  /* 0x00000020043c723c */ /* 0x000fe200000418ff */
[----:B------:R3:W-:Y:S01]  /*2560*/  LDGSTS.E.BYPASS.LTC128B.128 [R184+0x2100], [R10.64], !P1 ;  /* 0x021000000ab87fae */ /* 0x0007e2000c901d46 */
[C---:B------:R-:W-:Y:S02]  /*2570*/  ISETP.LT.OR P1, PT, R9.reuse, 0x1, P5 ;  /* 0x000000010900780c */ /* 0x040fe40002f21670 */
[----:B------:R-:W-:-:S04]  /*2580*/  ISETP.LT.OR P5, PT, R9, 0x21, P5 ;  /* 0x000000210900780c */ /* 0x000fc80002fa1670 */
[----:B------:R-:W-:Y:S07]  /*2590*/  HMMA.16816.F32.BF16 R4, R4, R34, RZ ;  /* 0x000000220404723c */ /* 0x000fee00000418ff */
[----:B------:R4:W-:Y:S01]  /*25a0*/  LDGSTS.E.BYPASS.LTC128B.128 [R184+0x4100], [R2.64], !P1 ;  /* 0x0410000002b87fae */ /* 0x0009e2000c901d46 */
[----:B-1----:R-:W-:Y:S03]  /*25b0*/  HMMA.16816.F32.BF16 R72, R12, R26, R28 ;  /* 0x0000001a0c48723c */ /* 0x002fe6000004181c */
[----:B------:R1:W-:Y:S01]  /*25c0*/  LDGSTS.E.BYPASS.LTC128B.128 [R184+0x1100], [R20.64], !P0 ;  /* 0x0110000014b87fae */ /* 0x0003e2000c101d46 */
[----:B------:R-:W-:-:S03]  /*25d0*/  ISETP.GT.AND P0, PT, R100, R212, PT ;  /* 0x000000d46400720c */ /* 0x000fc60003f04270 */
[----:B------:R2:W-:Y:S01]  /*25e0*/  LDGSTS.E.BYPASS.LTC128B.128 [R184+0x3100], [R18.64], !P6 ;  /* 0x0310000012b87fae */ /* 0x0005e2000f101d46 */
[C---:B------:R-:W-:Y:S08]  /*25f0*/  HMMA.16816.F32.BF16 R76, R12.reuse, R24, R36 ;  /* 0x000000180c4c723c */ /* 0x040ff00000041824 */
[C---:B------:R-:W-:Y:S08]  /*2600*/  HMMA.16816.F32.BF16 R24, R12.reuse, R44, R48 ;  /* 0x0000002c0c18723c */ /* 0x040ff00000041830 */
[----:B------:R-:W-:Y:S01]  /*2610*/  HMMA.16816.F32.BF16 R48, R12, R70, R4 ;  /* 0x000000460c30723c */ /* 0x000fe20000041804 */
[----:B----4-:R-:W-:Y:S01]  /*2620*/  IMAD.MOV.U32 R3, RZ, RZ, 0x40 ;  /* 0x00000040ff037424 */ /* 0x010fe200078e00ff */
[----:B------:R-:W-:-:S04]  /*2630*/  IADD3 R2, P1, R0, R108, RZ ;  /* 0x0000006c00027210 */ /* 0x000fc80007f3e0ff */
[----:B------:R-:W-:Y:S01]  /*2640*/  SEL R0, R3, 0xffffffc0, !P2 ;  /* 0xffffffc003007807 */ /* 0x000fe20005000000 */
[----:B------:R-:W-:Y:S01]  /*2650*/  IMAD.X R3, R8, 0x1, R102, P1 ;  /* 0x0000000108037824 */ /* 0x000fe200008e0666 */
[----:B-1----:R-:W-:Y:S01]  /*2660*/  HMMA.16816.F32.BF16 R20, R12, R46, R52 ;  /* 0x0000002e0c14723c */ /* 0x002fe20000041834 */
[----:B------:R-:W-:Y:S02]  /*2670*/  ISETP.GT.AND P1, PT, R104, 0x3f, PT ;  /* 0x0000003f6800780c */ /* 0x000fe40003f24270 */
[--C-:B------:R-:W-:Y:S01]  /*2680*/  IMAD.IADD R162, R160, 0x1, R0.reuse ;  /* 0x00000001a0a27824 */ /* 0x100fe200078e0200 */
[----:B------:R1:W-:Y:S01]  /*2690*/  LDGSTS.E.BYPASS.LTC128B.128 [R184+0x5100], [R2.64], !P5 ;  /* 0x0510000002b87fae */ /* 0x0003e2000e901d46 */
[----:B------:R-:W-:-:S03]  /*26a0*/  IMAD.IADD R161, R172, 0x1, R0 ;  /* 0x00000001aca17824 */ /* 0x000fc600078e0200 */
[----:B---3--:R-:W-:Y:S01]  /*26b0*/  LDSM.16.M88.4 R8, [R170] ;  /* 0x00000000aa08783b */ /* 0x008fe20000000200 */
[C---:B--2---:R-:W-:Y:S03]  /*26c0*/  HMMA.16816.F32.BF16 R16, R12.reuse, R40, R56 ;  /* 0x000000280c10723c */ /* 0x044fe60000041838 */
[----:B------:R-:W2:Y:S04]  /*26d0*/  LDSM.16.M88.4 R32, [R162] ;  /* 0x00000000a220783b */ /* 0x000ea80000000200 */
[----:B------:R-:W3:Y:S01]  /*26e0*/  LDSM.16.M88.4 R28, [R162+0x800] ;  /* 0x00080000a21c783b */ /* 0x000ee20000000200 */
[C---:B------:R-:W-:Y:S03]  /*26f0*/  HMMA.16816.F32.BF16 R40, R12.reuse, R42, R64 ;  /* 0x0000002a0c28723c */ /* 0x040fe60000041840 */
[----:B------:R-:W4:Y:S04]  /*2700*/  LDSM.16.M88.4 R36, [R162+0x1000] ;  /* 0x00100000a224783b */ /* 0x000f280000000200 */
[----:B------:R-:W5:Y:S01]  /*2710*/  LDSM.16.M88.4 R44, [R162+0x1800] ;  /* 0x00180000a22c783b */ /* 0x000f620000000200 */
[----:B------:R-:W-:Y:S03]  /*2720*/  HMMA.16816.F32.BF16 R52, R12, R68, R60 ;  /* 0x000000440c34723c */ /* 0x000fe6000004183c */
[----:B------:R-:W-:Y:S04]  /*2730*/  LDSM.16.M88.4 R4, [R169] ;  /* 0x00000000a904783b */ /* 0x000fe80000000200 */
[----:B------:R-:W1:Y:S04]  /*2740*/  LDSM.16.M88.4 R68, [R161+-0x4000] ;  /* 0xffc00000a144783b */ /* 0x000e680000000200 */
[----:B------:R-:W-:Y:S04]  /*2750*/  LDSM.16.M88.4 R80, [R161+-0x3000] ;  /* 0xffd00000a150783b */ /* 0x000fe80000000200 */
[----:B------:R-:W-:Y:S04]  /*2760*/  LDSM.16.M88.4 R12, [R167+0x4000] ;  /* 0x00400000a70c783b */ /* 0x000fe80000000200 */
[----:B------:R-:W-:Y:S04]  /*2770*/  LDSM.16.M88.4 R88, [R160+0x2000] ;  /* 0x00200000a058783b */ /* 0x000fe80000000200 */
[----:B------:R-:W-:Y:S01]  /*2780*/  LDSM.16.M88.4 R84, [R160+0x2800] ;  /* 0x00280000a054783b */ /* 0x000fe20000000200 */
[C---:B--2---:R-:W-:Y:S03]  /*2790*/  HMMA.16816.F32.BF16 R64, R8.reuse, R34, R72 ;  /* 0x000000220840723c */ /* 0x044fe60000041848 */
[----:B------:R-:W2:Y:S04]  /*27a0*/  LDSM.16.M88.4 R72, [R161+-0x3800] ;  /* 0xffc80000a148783b */ /* 0x000ea80000000200 */
[----:B------:R-:W-:Y:S01]  /*27b0*/  LDSM.16.M88.4 R96, [R179] ;  /* 0x00000000b360783b */ /* 0x000fe20000000200 */
[C---:B------:R-:W-:Y:S03]  /*27c0*/  HMMA.16816.F32.BF16 R60, R8.reuse, R32, R76 ;  /* 0x00000020083c723c */ /* 0x040fe6000004184c */
[----:B------:R-:W1:Y:S04]  /*27d0*/  LDSM.16.M88.4 R76, [R161+-0x2800] ;  /* 0xffd80000a14c783b */ /* 0x000e680000000200 */
[----:B------:R-:W-:Y:S01]  /*27e0*/  LDSM.16.M88.4 R92, [R162+0x5800] ;  /* 0x00580000a25c783b */ /* 0x000fe20000000200 */
[C---:B---3--:R-:W-:Y:S03]  /*27f0*/  HMMA.16816.F32.BF16 R56, R8.reuse, R28, R24 ;  /* 0x0000001c0838723c */ /* 0x048fe60000041818 */
[----:B------:R-:W0:Y:S05]  /*2800*/  LDGDEPBAR ;  /* 0x00000000000079af */ /* 0x000e2a0000000000 */
[C---:B------:R-:W-:Y:S08]  /*2810*/  HMMA.16816.F32.BF16 R32, R8.reuse, R30, R20 ;  /* 0x0000001e0820723c */ /* 0x040ff00000041814 */
[C---:B----4-:R-:W-:Y:S08]  /*2820*/  HMMA.16816.F32.BF16 R28, R8.reuse, R36, R16 ;  /* 0x00000024081c723c */ /* 0x050ff00000041810 */
[C---:B------:R-:W-:Y:S08]  /*2830*/  HMMA.16816.F32.BF16 R24, R8.reuse, R38, R40 ;  /* 0x000000260818723c */ /* 0x040ff00000041828 */
[C---:B-----5:R-:W-:Y:S08]  /*2840*/  HMMA.16816.F32.BF16 R20, R8.reuse, R44, R52 ;  /* 0x0000002c0814723c */ /* 0x060ff00000041834 */
[----:B------:R-:W-:Y:S01]  /*2850*/  HMMA.16816.F32.BF16 R8, R8, R46, R48 ;  /* 0x0000002e0808723c */ /* 0x000fe20000041830 */
[----:B------:R-:W3:Y:S07]  /*2860*/  LDSM.16.M88.4 R48, [R160+0x3000] ;  /* 0x00300000a030783b */ /* 0x000eee0000000200 */
[C---:B-1----:R-:W-:Y:S08]  /*2870*/  HMMA.16816.F32.BF16 R16, R4.reuse, R68, R60 ;  /* 0x000000440410723c */ /* 0x042ff0000004183c */
[C---:B--2---:R-:W-:Y:S08]  /*2880*/  HMMA.16816.F32.BF16 R56, R4.reuse, R72, R56 ;  /* 0x000000480438723c */ /* 0x044ff00000041838 */
[C---:B------:R-:W-:Y:S01]  /*2890*/  HMMA.16816.F32.BF16 R40, R4.reuse, R70, R64 ;  /* 0x000000460428723c */ /* 0x040fe20000041840 */
[----:B------:R-:W-:Y:S04]  /*28a0*/  LDSM.16.M88.4 R64, [R173] ;  /* 0x00000000ad40783b */ /* 0x000fe80000000200 */
[----:B------:R-:W-:Y:S03]  /*28b0*/  LDSM.16.M88.4 R68, [R174] ;  /* 0x00000000ae44783b */ /* 0x000fe60000000200 */
[C---:B------:R-:W-:Y:S01]  /*28c0*/  HMMA.16816.F32.BF16 R44, R4.reuse, R74, R32 ;  /* 0x0000004a042c723c */ /* 0x040fe20000041820 */
[----:B------:R-:W-:Y:S07]  /*28d0*/  LDSM.16.M88.4 R72, [R161+-0x2000] ;  /* 0xffe00000a148783b */ /* 0x000fee0000000200 */
[C---:B------:R-:W-:Y:S01]  /*28e0*/  HMMA.16816.F32.BF16 R52, R4.reuse, R80, R28 ;  /* 0x000000500434723c */ /* 0x040fe2000004181c */
[----:B------:R-:W1:Y:S07]  /*28f0*/  LDSM.16.M88.4 R28, [R160+0x3800] ;  /* 0x00380000a01c783b */ /* 0x000e6e0000000200 */
[C---:B------:R-:W-:Y:S01]  /*2900*/  HMMA.16816.F32.BF16 R60, R4.reuse, R82, R24 ;  /* 0x00000052043c723c */ /* 0x040fe20000041818 */
[----:B------:R-:W-:Y:S04]  /*2910*/  LDSM.16.M88.4 R24, [R176] ;  /* 0x00000000b018783b */ /* 0x000fe80000000200 */
[----:B------:R-:W-:Y:S03]  /*2920*/  LDSM.16.M88.4 R80, [R160+0x5800] ;  /* 0x00580000a050783b */ /* 0x000fe60000000200 */
[C---:B------:R-:W-:Y:S01]  /*2930*/  HMMA.16816.F32.BF16 R32, R4.reuse, R78, R8 ;  /* 0x0000004e0420723c */ /* 0x040fe20000041808 */
[----:B------:R-:W2:Y:S07]  /*2940*/  LDSM.16.M88.4 R8, [R168+0x4000] ;  /* 0x00400000a808783b */ /* 0x000eae0000000200 */
[----:B------:R-:W-:Y:S01]  /*2950*/  HMMA.16816.F32.BF16 R36, R4, R76, R20 ;  /* 0x0000004c0424723c */ /* 0x000fe20000041814 */
[----:B------:R-:W4:Y:S07]  /*2960*/  LDSM.16.M88.4 R76, [R175] ;  /* 0x00000000af4c783b */ /* 0x000f2e0000000200 */
[C---:B------:R-:W-:Y:S08]  /*2970*/  HMMA.16816.F32.BF16 R20, R12.reuse, R88, R16 ;  /* 0x000000580c14723c */ /* 0x040ff00000041810 */
[C---:B------:R-:W-:Y:S08]  /*2980*/  HMMA.16816.F32.BF16 R4, R12.reuse, R84, R56 ;  /* 0x000000540c04723c */ /* 0x040ff00000041838 */
[C---:B------:R-:W-:Y:S01]  /*2990*/  HMMA.16816.F32.BF16 R16, R12.reuse, R90, R40 ;  /* 0x0000005a0c10723c */ /* 0x040fe20000041828 */
[----:B------:R-:W-:Y:S07]  /*29a0*/  LDSM.16.M88.4 R88, [R162+0x5000] ;  /* 0x00500000a258783b */ /* 0x000fee0000000200 */
[C---:B------:R-:W-:Y:S01]  /*29b0*/  HMMA.16816.F32.BF16 R44, R12.reuse, R86, R44 ;  /* 0x000000560c2c723c */ /* 0x040fe2000004182c */
[----:B------:R-:W-:Y:S07]  /*29c0*/  LDSM.16.M88.4 R84, [R161+-0x800] ;  /* 0xfff80000a154783b */ /* 0x000fee0000000200 */
[C---:B---3--:R-:W-:Y:S08]  /*29d0*/  HMMA.16816.F32.BF16 R52, R12.reuse, R48, R52 ;  /* 0x000000300c34723c */ /* 0x048ff00000041834 */
[C---:B------:R-:W-:Y:S08]  /*29e0*/  HMMA.16816.F32.BF16 R48, R12.reuse, R50, R60 ;  /* 0x000000320c30723c */ /* 0x040ff0000004183c */
[C---:B-1----:R-:W-:Y:S08]  /*29f0*/  HMMA.16816.F32.BF16 R60, R12.reuse, R28, R36 ;  /* 0x0000001c0c3c723c */ /* 0x042ff00000041824 */
[----:B------:R-:W-:Y:S01]  /*2a00*/  HMMA.16816.F32.BF16 R56, R12, R30, R32 ;  /* 0x0000001e0c38723c */ /* 0x000fe20000041820 */
[----:B------:R-:W-:Y:S04]  /*2a10*/  LDSM.16.M88.4 R28, [R162+0x2000] ;  /* 0x00200000a21c783b */ /* 0x000fe80000000200 */
[----:B------:R-:W-:Y:S03]  /*2a20*/  LDSM.16.M88.4 R12, [R169+0x4000] ;  /* 0x00400000a90c783b */ /* 0x000fe60000000200 */
[C---:B--2---:R-:W-:Y:S08]  /*2a30*/  HMMA.16816.F32.BF16 R40, R8.reuse, R24, R20 ;  /* 0x000000180828723c */ /* 0x044ff00000041814 */
[C---:B------:R-:W-:Y:S01]  /*2a40*/  HMMA.16816.F32.BF16 R20, R8.reuse, R64, R4 ;  /* 0x000000400814723c */ /* 0x040fe20000041804 */
[----:B------:R-:W1:Y:S07]  /*2a50*/  LDSM.16.M88.4 R4, [R170+0x4000] ;  /* 0x00400000aa04783b */ /* 0x000e6e0000000200 */
[C---:B------:R-:W-:Y:S01]  /*2a60*/  HMMA.16816.F32.BF16 R36, R8.reuse, R26, R16 ;  /* 0x0000001a0824723c */ /* 0x040fe20000041810 */
[----:B------:R-:W2:Y:S07]  /*2a70*/  LDSM.16.M88.4 R24, [R162+0x2800] ;  /* 0x00280000a218783b */ /* 0x000eae0000000200 */
[C---:B------:R-:W-:Y:S01]  /*2a80*/  HMMA.16816.F32.BF16 R16, R8.reuse, R66, R44 ;  /* 0x000000420810723c */ /* 0x040fe2000004182c */
[----:B------:R-:W3:Y:S04]  /*2a90*/  LDSM.16.M88.4 R44, [R162+0x3000] ;  /* 0x00300000a22c783b */ /* 0x000ee80000000200 */
[----:B------:R-:W5:Y:S03]  /*2aa0*/  LDSM.16.M88.4 R64, [R162+0x3800] ;  /* 0x00380000a240783b */ /* 0x000f660000000200 */
[C---:B------:R-:W-:Y:S08]  /*2ab0*/  HMMA.16816.F32.BF16 R32, R8.reuse, R68, R52 ;  /* 0x000000440820723c */ /* 0x040ff00000041834 */
[C---:B------:R-:W-:Y:S01]  /*2ac0*/  HMMA.16816.F32.BF16 R48, R8.reuse, R70, R48 ;  /* 0x000000460830723c */ /* 0x040fe20000041830 */
[----:B------:R-:W-:Y:S07]  /*2ad0*/  LDSM.16.M88.4 R68, [R161+-0x1800] ;  /* 0xffe80000a144783b */ /* 0x000fee0000000200 */
[C---:B----4-:R-:W-:Y:S08]  /*2ae0*/  HMMA.16816.F32.BF16 R60, R8.reuse, R76, R60 ;  /* 0x0000004c083c723c */ /* 0x050ff0000004183c */
[----:B------:R-:W-:Y:S01]  /*2af0*/  HMMA.16816.F32.BF16 R8, R8, R78, R56 ;  /* 0x0000004e0808723c */ /* 0x000fe20000041838 */
[----:B------:R-:W4:Y:S04]  /*2b00*/  LDSM.16.M88.4 R76, [R161+-0x1000] ;  /* 0xfff00000a14c783b */ /* 0x000f280000000200 */
[----:B------:R-:W-:Y:S03]  /*2b10*/  LDSM.16.M88.4 R56, [R160+0x4000] ;  /* 0x00400000a038783b */ /* 0x000fe60000000200 */
[C---:B-1----:R-:W-:Y:S08]  /*2b20*/  HMMA.16816.F32.BF16 R52, R4.reuse, R28, R40 ;  /* 0x0000001c0434723c */ /* 0x042ff00000041828 */
[C---:B------:R-:W-:Y:S08]  /*2b30*/  HMMA.16816.F32.BF16 R40, R4.reuse, R30, R36 ;  /* 0x0000001e0428723c */ /* 0x040ff00000041824 */
[C---:B--2---:R-:W-:Y:S08]  /*2b40*/  HMMA.16816.F32.BF16 R36, R4.reuse, R24, R20 ;  /* 0x000000180424723c */ /* 0x044ff00000041814 */
[C---:B------:R-:W-:Y:S08]  /*2b50*/  HMMA.16816.F32.BF16 R24, R4.reuse, R26, R16 ;  /* 0x0000001a0418723c */ /* 0x040ff00000041810 */
[C---:B---3--:R-:W-:Y:S08]  /*2b60*/  HMMA.16816.F32.BF16 R20, R4.reuse, R44, R32 ;  /* 0x0000002c0414723c */ /* 0x048ff00000041820 */
[C---:B------:R-:W-:Y:S01]  /*2b70*/  HMMA.16816.F32.BF16 R16, R4.reuse, R46, R48 ;  /* 0x0000002e0410723c */ /* 0x040fe20000041830 */
[----:B------:R-:W-:Y:S07]  /*2b80*/  LDSM.16.M88.4 R48, [R172] ;  /* 0x00000000ac30783b */ /* 0x000fee0000000200 */
[C---:B-----5:R-:W-:Y:S01]  /*2b90*/  HMMA.16816.F32.BF16 R28, R4.reuse, R64, R60 ;  /* 0x00000040041c723c */ /* 0x060fe2000004183c */
[----:B------:R-:W-:Y:S07]  /*2ba0*/  LDSM.16.M88.4 R60, [R160+0x4800] ;  /* 0x00480000a03c783b */ /* 0x000fee0000000200 */
[----:B------:R-:W-:Y:S01]  /*2bb0*/  HMMA.16816.F32.BF16 R8, R4, R66, R8 ;  /* 0x000000420408723c */ /* 0x000fe20000041808 */
[----:B------:R-:W-:Y:S04]  /*2bc0*/  LDSM.16.M88.4 R4, [R167+0x8000] ;  /* 0x00800000a704783b */ /* 0x000fe80000000200 */
[----:B------:R-:W1:Y:S03]  /*2bd0*/  LDSM.16.M88.4 R64, [R160+0x5000] ;  /* 0x00500000a040783b */ /* 0x000e660000000200 */
[C---:B----4-:R-:W-:Y:S08]  /*2be0*/  HMMA.16816.F32.BF16 R20, R12.reuse, R76, R20 ;  /* 0x0000004c0c14723c */ /* 0x050ff00000041814 */
[C---:B------:R-:W-:Y:S08]  /*2bf0*/  HMMA.16816.F32.BF16 R32, R12.reuse, R70, R24 ;  /* 0x000000460c20723c */ /* 0x040ff00000041818 */
[C---:B------:R-:W-:Y:S01]  /*2c00*/  HMMA.16816.F32.BF16 R16, R12.reuse, R78, R16 ;  /* 0x0000004e0c10723c */ /* 0x040fe20000041810 */
[----:B------:R-:W-:Y:S07]  /*2c10*/  LDSM.16.M88.4 R76, [R162+0x4000] ;  /* 0x00400000a24c783b */ /* 0x000fee0000000200 */
[C---:B------:R-:W-:Y:S01]  /*2c20*/  HMMA.16816.F32.BF16 R44, R12.reuse, R72, R52 ;  /* 0x000000480c2c723c */ /* 0x040fe20000041834 */
[----:B------:R-:W-:Y:S07]  /*2c30*/  LDSM.16.M88.4 R52, [R177] ;  /* 0x00000000b134783b */ /* 0x000fee0000000200 */
[C---:B------:R-:W-:Y:S08]  /*2c40*/  HMMA.16816.F32.BF16 R40, R12.reuse, R74, R40 ;  /* 0x0000004a0c28723c */ /* 0x040ff00000041828 */
[C---:B------:R-:W-:Y:S08]  /*2c50*/  HMMA.16816.F32.BF16 R36, R12.reuse, R68, R36 ;  /* 0x000000440c24723c */ /* 0x040ff00000041824 */
[C---:B------:R-:W-:Y:S08]  /*2c60*/  HMMA.16816.F32.BF16 R24, R12.reuse, R84, R28 ;  /* 0x000000540c18723c */ /* 0x040ff0000004181c */
[----:B------:R-:W-:Y:S01]  /*2c70*/  HMMA.16816.F32.BF16 R8, R12, R86, R8 ;  /* 0x000000560c08723c */ /* 0x000fe20000041808 */
[----:B------:R-:W2:Y:S04]  /*2c80*/  LDSM.16.M88.4 R12, [R168+0x8000] ;  /* 0x00800000a80c783b */ /* 0x000ea80000000200 */
[----:B------:R-:W3:Y:S03]  /*2c90*/  LDSM.16.M88.4 R84, [R178] ;  /* 0x00000000b254783b */ /* 0x000ee60000000200 */
[C---:B-1----:R-:W-:Y:S08]  /*2ca0*/  HMMA.16816.F32.BF16 R28, R4.reuse, R64, R20 ;  /* 0x00000040041c723c */ /* 0x042ff00000041814 */
[C---:B------:R-:W-:Y:S08]  /*2cb0*/  HMMA.16816.F32.BF16 R20, R4.reuse, R66, R16 ;  /* 0x000000420414723c */ /* 0x040ff00000041810 */
[C---:B------:R-:W-:Y:S08]  /*2cc0*/  HMMA.16816.F32.BF16 R44, R4.reuse, R56, R44 ;  /* 0x00000038042c723c */ /* 0x040ff0000004182c */
[C---:B------:R-:W-:Y:S01]  /*2cd0*/  HMMA.16816.F32.BF16 R40, R4.reuse, R58, R40 ;  /* 0x0000003a0428723c */ /* 0x040fe20000041828 */
[----:B------:R-:W-:Y:S07]  /*2ce0*/  LDSM.16.M88.4 R56, [R161] ;  /* 0x00000000a138783b */ /* 0x000fee0000000200 */
[C---:B------:R-:W-:Y:S08]  /*2cf0*/  HMMA.16816.F32.BF16 R36, R4.reuse, R60, R36 ;  /* 0x0000003c0424723c */ /* 0x040ff00000041824 */
[C---:B------:R-:W-:Y:S08]  /*2d00*/  HMMA.16816.F32.BF16 R32, R4.reuse, R62, R32 ;  /* 0x0000003e0420723c */ /* 0x040ff00000041820 */
[C---:B------:R-:W-:Y:S08]  /*2d10*/  HMMA.16816.F32.BF16 R16, R4.reuse, R80, R24 ;  /* 0x000000500410723c */ /* 0x040ff00000041818 */
[----:B------:R-:W-:Y:S01]  /*2d20*/  HMMA.16816.F32.BF16 R4, R4, R82, R8 ;  /* 0x000000520404723c */ /* 0x000fe20000041808 */
[----:B------:R-:W1:Y:S04]  /*2d30*/  LDSM.16.M88.4 R8, [R170+0x8000] ;  /* 0x00800000aa08783b */ /* 0x000e680000000200 */
[----:B------:R-:W4:Y:S03]  /*2d40*/  LDSM.16.M88.4 R80, [R162+0x4800] ;  /* 0x00480000a250783b */ /* 0x000f260000000200 */
[C---:B--2---:R-:W-:Y:S01]  /*2d50*/  HMMA.16816.F32.BF16 R72, R12.reuse, R48, R44 ;  /* 0x000000300c48723c */ /* 0x044fe2000004182c */
[----:B------:R-:W-:Y:S07]  /*2d60*/  LDSM.16.M88.4 R44, [R161+0x1800] ;  /* 0x00180000a12c783b */ /* 0x000fee0000000200 */
[C---:B------:R-:W-:Y:S01]  /*2d70*/  HMMA.16816.F32.BF16 R68, R12.reuse, R50, R40 ;  /* 0x000000320c44723c */ /* 0x040fe20000041828 */
[----:B------:R-:W-:Y:S07]  /*2d80*/  LDSM.16.M88.4 R48, [R161+0x1000] ;  /* 0x00100000a130783b */ /* 0x000fee0000000200 */
[C---:B------:R-:W-:Y:S08]  /*2d90*/  HMMA.16816.F32.BF16 R64, R12.reuse, R52, R36 ;  /* 0x000000340c40723c */ /* 0x040ff00000041824 */
[C---:B------:R-:W-:Y:S01]  /*2da0*/  HMMA.16816.F32.BF16 R60, R12.reuse, R54, R32 ;  /* 0x000000360c3c723c */ /* 0x040fe20000041820 */
[----:B------:R-:W-:Y:S07]  /*2db0*/  LDSM.16.M88.4 R52, [R161+0x800] ;  /* 0x00080000a134783b */ /* 0x000fee0000000200 */
[C---:B---3--:R-:W-:Y:S08]  /*2dc0*/  HMMA.16816.F32.BF16 R24, R12.reuse, R84, R28 ;  /* 0x000000540c18723c */ /* 0x048ff0000004181c */
[C---:B------:R-:W-:Y:S08]  /*2dd0*/  HMMA.16816.F32.BF16 R20, R12.reuse, R86, R20 ;  /* 0x000000560c14723c */ /* 0x040ff00000041814 */
[C---:B------:R-:W-:Y:S08]  /*2de0*/  HMMA.16816.F32.BF16 R16, R12.reuse, R96, R16 ;  /* 0x000000600c10723c */ /* 0x040ff00000041810 */
[----:B------:R-:W-:Y:S01]  /*2df0*/  HMMA.16816.F32.BF16 R12, R12, R98, R4 ;  /* 0x000000620c0c723c */ /* 0x000fe20000041804 */
[----:B------:R-:W2:Y:S01]  /*2e00*/  LDSM.16.M88.4 R4, [R169+0x8000] ;  /* 0x00800000a904783b */ /* 0x000ea20000000200 */
[----:B------:R-:W-:-:S06]  /*2e10*/  DEPBAR.LE SB0, 0x0 ;  /* 0x000080000000791a */ /* 0x000fcc0000000000 */
[C---:B-1----:R-:W-:Y:S08]  /*2e20*/  HMMA.16816.F32.BF16 R40, R8.reuse, R76, R72 ;  /* 0x0000004c0828723c */ /* 0x042ff00000041848 */
[C---:B------:R-:W-:Y:S08]  /*2e30*/  HMMA.16816.F32.BF16 R36, R8.reuse, R78, R68 ;  /* 0x0000004e0824723c */ /* 0x040ff00000041844 */
[C---:B----4-:R-:W-:Y:S08]  /*2e40*/  HMMA.16816.F32.BF16 R32, R8.reuse, R80, R64 ;  /* 0x000000500820723c */ /* 0x050ff00000041840 */
        /* <DEDUP_REMOVED lines=16> */
[----:B------:R-:W-:Y:S01]  /*2f50*/  IMAD R2, R100, 0x40, R215 ;  /* 0x0000004064027824 */ /* 0x000fe200078e02d7 */
[----:B------:R-:W-:-:S04]  /*2f60*/  MOV R185, RZ ;  /* 0x000000ff00b97202 */ /* 0x000fc80000000f00 */
        /* <DEDUP_REMOVED lines=14> */
[----:B------:R-:W-:-:S05]  /*3050*/  IMAD R0, R186, c[0x0][0x1e4], R0 ;  /* 0x00007900ba007a24 */ /* 0x000fca00078e0200 */
[----:B------:R-:W-:Y:S02]  /*3060*/  IADD3 R3, R3, R0, RZ ;  /* 0x0000000003037210 */ /* 0x000fe40007ffe0ff */
        /* <DEDUP_REMOVED lines=10> */
.L_x_1090:
[----:B------:R-:W-:Y:S05]  /*3110*/  BRA.DIV ~URZ, `(.L_x_1047) ;  /* 0x0000a0127f007947 */ /* 0x000fea000b800000 */
[----:B------:R-:W3:Y:S01]  /*3120*/  SHFL.IDX PT, R0, R12, RZ, 0x181f ;  /* 0x00181fff0c007589 */ /* 0x000ee200000e0000 */
[----:B------:R-:W-:Y:S02]  /*3130*/  ISETP.GE.AND P5, PT, R196, c[0x0][0x1d4], PT ;  /* 0x00007500c4007a0c */ /* 0x000fe40003fa6270 */
[----:B------:R-:W-:Y:S02]  /*3140*/  ISETP.GE.AND P2, PT, R208, c[0x0][0x1d4], PT ;  /* 0x00007500d0007a0c */ /* 0x000fe40003f46270 */
[----:B------:R-:W-:Y:S02]  /*3150*/  SEL R11, RZ, 0x10, P5 ;  /* 0x00000010ff0b7807 */ /* 0x000fe40002800000 */
[----:B------:R-:W-:Y:S02]  /*3160*/  SEL R10, RZ, 0x10, P2 ;  /* 0x00000010ff0a7807 */ /* 0x000fe40001000000 */
[----:B---3--:R-:W-:-:S02]  /*3170*/  IADD3 R6, P0, R0, R106, RZ ;  /* 0x0000006a00067210 */ /* 0x008fc40007f1e0ff */
[----:B------:R-:W-:-:S03]  /*3180*/  IADD3 R2, P6, R0, R107, RZ ;  /* 0x0000006b00027210 */ /* 0x000fc60007fde0ff */
[C---:B--2---:R-:W-:Y:S01]  /*3190*/  IMAD.X R7, R4.reuse, 0x1, R101, P0 ;  /* 0x0000000104077824 */ /* 0x044fe200000e0665 */
[----:B------:R-:W-:Y:S01]  /*31a0*/  ISETP.GE.AND P0, PT, R207, c[0x0][0x1d4], PT ;  /* 0x00007500cf007a0c */ /* 0x000fe20003f06270 */
[----:B------:R-:W-:Y:S01]  /*31b0*/  IMAD.X R3, R4, 0x1, R103, P6 ;  /* 0x0000000104037824 */ /* 0x000fe200030e0667 */
[----:B------:R-:W-:Y:S02]  /*31c0*/  IADD3 R8, P6, R0, R108, RZ ;  /* 0x0000006c00087210 */ /* 0x000fe40007fde0ff */
[----:B------:R-:W-:Y:S01]  /*31d0*/  @!PT LDS RZ, [RZ] ;  /* 0x00000000fffff984 */ /* 0x000fe20000000800 */
[----:B------:R-:W-:Y:S01]  /*31e0*/  @!PT LDS RZ, [RZ] ;  /* 0x00000000fffff984 */ /* 0x000fe20000000800 */
[----:B------:R2:W-:Y:S03]  /*31f0*/  LDGSTS.E.BYPASS.LTC128B.128 [R184+0x6100], [R6.64], !P5 ;  /* 0x0610000006b87fae */ /* 0x0005e6000e901d46 */
[----:B------:R-:W-:Y:S01]  /*3200*/  IMAD.X R9, R4, 0x1, R102, P6 ;  /* 0x0000000104097824 */ /* 0x000fe200030e0666 */
[----:B------:R2:W-:Y:S04]  /*3210*/  LDGSTS.E.BYPASS.LTC128B.128 [R184+0x8100], [R2.64], !P2 ;  /* 0x0810000002b87fae */ /* 0x0005e8000d101d46 */
[----:B------:R-:W3:Y:S04]  /*3220*/  SHFL.IDX PT, R0, R12, 0x1, 0x181f ;  /* 0x00381f000c007f89 */ /* 0x000ee800000e0000 */
[----:B------:R2:W-:Y:S04]  /*3230*/  LDGSTS.E.BYPASS.LTC128B.128 [R184+0xa100], [R8.64], !P0 ;  /* 0x0a10000008b87fae */ /* 0x0005e8000c101d46 */
[----:B------:R4:W1:Y:S02]  /*3240*/  SHFL.IDX PT, R4, R5, 0x1, 0x181f ;  /* 0x00381f0005047f89 */ /* 0x00086400000e0000 */
[----:B-1--4-:R-:W-:-:S02]  /*3250*/  SEL R5, RZ, 0x10, P0 ;  /* 0x00000010ff057807 */ /* 0x012fc40000000000 */
.L_x_1091:
[----:B--23--:R-:W-:Y:S02]  /*3260*/  IADD3 R2, -R11, 0x10, RZ ;  /* 0x000000100b027810 */ /* 0x00cfe40007ffe1ff */
[----:B------:R-:W-:-:S02]  /*3270*/  IADD3 R3, -R10, 0x10, RZ ;  /* 0x000000100a037810 */ /* 0x000fc40007ffe1ff */
[----:B------:R-:W-:Y:S02]  /*3280*/  LOP3.LUT R2, R2, 0xf, RZ, 0xc0, !PT ;  /* 0x0000000f02027812 */ /* 0x000fe400078ec0ff */
[----:B------:R-:W-:Y:S02]  /*3290*/  IADD3 R6, -R5, 0x10, RZ ;  /* 0x0000001005067810 */ /* 0x000fe40007ffe1ff */
[----:B------:R-:W-:Y:S02]  /*32a0*/  LOP3.LUT R3, R3, 0xf, RZ, 0xc0, !PT ;  /* 0x0000000f03037812 */ /* 0x000fe400078ec0ff */
[-C--:B------:R-:W-:Y:S02]  /*32b0*/  IADD3 R8, P2, P0, R2, R0.reuse, R106 ;  /* 0x0000000002087210 */ /* 0x080fe4000785e06a */
[----:B------:R-:W-:Y:S02]  /*32c0*/  LOP3.LUT R2, R6, 0xf, RZ, 0xc0, !PT ;  /* 0x0000000f06027812 */ /* 0x000fe400078ec0ff */
[----:B------:R-:W-:-:S02]  /*32d0*/  IADD3 R6, P6, P5, R3, R0, R107 ;  /* 0x0000000003067210 */ /* 0x000fc40007dde06b */
[----:B------:R-:W-:Y:S02]  /*32e0*/  IADD3.X R9, RZ, R4, R101, P2, P0 ;  /* 0x00000004ff097210 */ /* 0x000fe400017e0465 */
[----:B------:R-:W-:Y:S02]  /*32f0*/  IADD3 R2, P2, P0, R2, R0, R108 ;  /* 0x0000000002027210 */ /* 0x000fe4000785e06c */
[-C--:B------:R-:W-:Y:S02]  /*3300*/  IADD3.X R7, RZ, R4.reuse, R103, P6, P5 ;  /* 0x00000004ff077210 */ /* 0x080fe400037ea467 */
[----:B------:R-:W-:Y:S02]  /*3310*/  ISETP.NE.U32.AND P6, PT, R11, RZ, PT ;  /* 0x000000ff0b00720c */ /* 0x000fe40003fc5070 */
[----:B------:R-:W-:Y:S02]  /*3320*/  ISETP.NE.U32.AND P5, PT, R10, RZ, PT ;  /* 0x000000ff0a00720c */ /* 0x000fe40003fa5070 */
[----:B------:R-:W-:-:S02]  /*3330*/  IADD3.X R3, RZ, R4, R102, P2, P0 ;  /* 0x00000004ff037210 */ /* 0x000fc400017e0466 */
[----:B------:R-:W-:-:S07]  /*3340*/  ISETP.NE.U32.AND P0, PT, R5, RZ, PT ;  /* 0x000000ff0500720c */ /* 0x000fce0003f05070 */
[----:B------:R-:W-:Y:S01]  /*3350*/  @!PT LDS RZ, [RZ] ;  /* 0x00000000fffff984 */ /* 0x000fe20000000800 */
[----:B------:R-:W-:Y:S01]  /*3360*/  @!PT LDS RZ, [RZ] ;  /* 0x00000000fffff984 */ /* 0x000fe20000000800 */
[----:B------:R-:W-:Y:S01]  /*3370*/  @!PT LDS RZ, [RZ] ;  /* 0x00000000fffff984 */ /* 0x000fe20000000800 */
[----:B------:R1:W-:Y:S04]  /*3380*/  LDGSTS.E.BYPASS.LTC128B.128.ZFILL [R184+0x7100], [R8.64], P6 ;  /* 0x0710000008b87fae */ /* 0x0003e8000b141d46 */
[----:B------:R1:W-:Y:S04]  /*3390*/  LDGSTS.E.BYPASS.LTC128B.128.ZFILL [R184+0x9100], [R6.64], P5 ;  /* 0x0910000006b87fae */ /* 0x0003e8000a941d46 */
[----:B------:R1:W-:Y:S02]  /*33a0*/  LDGSTS.E.BYPASS.LTC128B.128.ZFILL [R184+0xb100], [R2.64], P0 ;  /* 0x0b10000002b87fae */ /* 0x0003e40008141d46 */
.L_x_1045:
[----:B------:R-:W-:Y:S05]  /*33b0*/  BSYNC B0 ;  /* 0x0000000000007941 */ /* 0x000fea0003800000 */
.L_x_1044:
[----:B-1----:R-:W2:Y:S01]  /*33c0*/  LDL R2, [R1] ;  /* 0x0000000001027983 */ /* 0x002ea20000100800 */
[----:B------:R-:W-:Y:S01]  /*33d0*/  MOV R0, 0x1 ;  /* 0x0000000100007802 */ /* 0x000fe20000000f00 */
[----:B------:R-:W-:-:S02]  /*33e0*/  IMAD.MOV.U32 R3, RZ, RZ, c[0x0][0x2ac] ;  /* 0x0000ab00ff037624 */ /* 0x000fc400078e00ff */
[----:B------:R-:W0:Y:S01]  /*33f0*/  LDGDEPBAR ;  /* 0x00000000000079af */ /* 0x000e220000000000 */
[----:B------:R-:W-:Y:S02]  /*3400*/  IMAD.IADD R6, R105, 0x1, -R225 ;  /* 0x0000000169067824 */ /* 0x000fe400078e0ae1 */
[----:B------:R-:W-:-:S04]  /*3410*/  IMAD R0, R100, -0x40, R0 ;  /* 0xffffffc064007824 */ /* 0x000fc800078e0200 */
[----:B------:R-:W-:-:S05]  /*3420*/  IMAD R0, R3, c[0x0][0x1d0], R0 ;  /* 0x0000740003007a24 */ /* 0x000fca00078e0200 */
[----:B------:R-:W-:Y:S02]  /*3430*/  IADD3 R5, R0, -c[0x0][0x168], -R225 ;  /* 0x80005a0000057a10 */ /* 0x000fe40007ffe8e1 */
[----:B--2---:R-:W-:-:S04]  /*3440*/  IADD3 R211, R2, R229, RZ ;  /* 0x000000e502d37210 */ /* 0x004fc80007ffe0ff */
[----:B------:R-:W-:Y:S01]  /*3450*/  MOV R4, R211 ;  /* 0x000000d300047202 */ /* 0x000fe20000000f00 */
[----:B------:R-:W-:-:S05]  /*3460*/  @P4 IMAD.HI.U32 R2, R211, c[0x0][0x2c8], RZ ;  /* 0x0000b200d3024a27 */ /* 0x000fca00078e00ff */
[----:B------:R-:W-:Y:S01]  /*3470*/  @P4 SHF.R.U32.HI R4, RZ, c[0x0][0x2cc], R2 ;  /* 0x0000b300ff044a19 */ /* 0x000fe20000011602 */
[----:B------:R-:W-:Y:S05]  /*3480*/  BRA.DIV ~URZ, `(.L_x_1048) ;  /* 0x00009ed27f007947 */ /* 0x000fea000b800000 */
[----:B------:R1:W2:Y:S02]  /*3490*/  SHFL.IDX PT, R0, R4, RZ, 0x1c1f ;  /* 0x001c1fff04007589 */ /* 0x0002a400000e0000 */
.L_x_1092:
[----:B--2---:R-:W-:-:S05]  /*34a0*/  IMAD.IADD R0, R5, 0x1, R0 ;  /* 0x0000000105007824 */ /* 0x004fca00078e0200 */
[----:B------:R-:W-:-:S04]  /*34b0*/  IMNMX R0, R6, R0, PT ;  /* 0x0000000006007217 */ /* 0x000fc80003800200 */
[C---:B------:R-:W-:Y:S02]  /*34c0*/  ISETP.GT.AND P6, PT, R0.reuse, RZ, PT ;  /* 0x000000ff0000720c */ /* 0x040fe40003fc4270 */
[C---:B------:R-:W-:Y:S02]  /*34d0*/  ISETP.GT.AND P5, PT, R0.reuse, 0x1, PT ;  /* 0x000000010000780c */ /* 0x040fe40003fa4270 */
[C---:B------:R-:W-:Y:S02]  /*34e0*/  ISETP.GT.AND P2, PT, R0.reuse, 0x8, PT ;  /* 0x000000080000780c */ /* 0x040fe40003f44270 */
[----:B------:R-:W-:Y:S02]  /*34f0*/  ISETP.GT.AND P0, PT, R0, 0x9, PT ;  /* 0x000000090000780c */ /* 0x000fe40003f04270 */
[----:B------:R-:W-:Y:S02]  /*3500*/  FSEL R7, R40, -INF , P6 ;  /* 0xff80000028077808 */ /* 0x000fe40003000000 */
[----:B------:R-:W-:-:S02]  /*3510*/  FSEL R8, R41, -INF , P5 ;  /* 0xff80000029087808 */ /* 0x000fc40002800000 */
[----:B------:R-:W-:Y:S02]  /*3520*/  FSEL R10, R36, -INF , P2 ;  /* 0xff800000240a7808 */ /* 0x000fe40001000000 */
[----:B------:R-:W-:Y:S02]  /*3530*/  FSEL R11, R37, -INF , P0 ;  /* 0xff800000250b7808 */ /* 0x000fe40000000000 */
[C---:B------:R-:W-:Y:S02]  /*3540*/  ISETP.GT.AND P6, PT, R0.reuse, 0x10, PT ;  /* 0x000000100000780c */ /* 0x040fe40003fc4270 */
[C---:B------:R-:W-:Y:S02]  /*3550*/  ISETP.GT.AND P5, PT, R0.reuse, 0x11, PT ;  /* 0x000000110000780c */ /* 0x040fe40003fa4270 */
[C---:B------:R-:W-:Y:S02]  /*3560*/  ISETP.GT.AND P2, PT, R0.reuse, 0x18, PT ;  /* 0x000000180000780c */ /* 0x040fe40003f44270 */
[----:B------:R-:W-:-:S02]  /*3570*/  ISETP.GT.AND P0, PT, R0, 0x19, PT ;  /* 0x000000190000780c */ /* 0x000fc40003f04270 */
[----:B------:R-:W-:Y:S02]  /*3580*/  FSEL R14, R32, -INF , P6 ;  /* 0xff800000200e7808 */ /* 0x000fe40003000000 */
[----:B------:R-:W-:Y:S02]  /*3590*/  FSEL R15, R33, -INF , P5 ;  /* 0xff800000210f7808 */ /* 0x000fe40002800000 */
[----:B------:R-:W-:Y:S02]  /*35a0*/  FSEL R21, R28, -INF , P2 ;  /* 0xff8000001c157808 */ /* 0x000fe40001000000 */
[----:B------:R-:W-:Y:S02]  /*35b0*/  FSEL R22, R29, -INF , P0 ;  /* 0xff8000001d167808 */ /* 0x000fe40000000000 */
[C---:B------:R-:W-:Y:S02]  /*35c0*/  ISETP.GT.AND P6, PT, R0.reuse, 0x20, PT ;  /* 0x000000200000780c */ /* 0x040fe40003fc4270 */
[----:B------:R-:W-:-:S02]  /*35d0*/  ISETP.GT.AND P5, PT, R0, 0x21, PT ;  /* 0x000000210000780c */ /* 0x000fc40003fa4270 */
[C---:B------:R-:W-:Y:S02]  /*35e0*/  ISETP.GT.AND P2, PT, R0.reuse, 0x28, PT ;  /* 0x000000280000780c */ /* 0x040fe40003f44270 */
[----:B------:R-:W-:Y:S02]  /*35f0*/  ISETP.GT.AND P0, PT, R0, 0x29, PT ;  /* 0x000000290000780c */ /* 0x000fe40003f04270 */
[----:B------:R-:W-:Y:S02]  /*3600*/  FSEL R99, R24, -INF , P6 ;  /* 0xff80000018637808 */ /* 0x000fe40003000000 */
[----:B------:R-:W-:Y:S02]  /*3610*/  FSEL R98, R25, -INF , P5 ;  /* 0xff80000019627808 */ /* 0x000fe40002800000 */
[----:B------:R-:W-:Y:S02]  /*3620*/  FSEL R97, R48, -INF , P2 ;  /* 0xff80000030617808 */ /* 0x000fe40001000000 */
[----:B------:R-:W-:-:S02]  /*3630*/  FSEL R96, R49, -INF , P0 ;  /* 0xff80000031607808 */ /* 0x000fc40000000000 */
[C---:B------:R-:W-:Y:S02]  /*3640*/  ISETP.GT.AND P6, PT, R0.reuse, 0x30, PT ;  /* 0x000000300000780c */ /* 0x040fe40003fc4270 */
[C---:B------:R-:W-:Y:S02]  /*3650*/  ISETP.GT.AND P5, PT, R0.reuse, 0x31, PT ;  /* 0x000000310000780c */ /* 0x040fe40003fa4270 */
[C---:B------:R-:W-:Y:S02]  /*3660*/  ISETP.GT.AND P2, PT, R0.reuse, 0x38, PT ;  /* 0x000000380000780c */ /* 0x040fe40003f44270 */
[----:B------:R-:W-:Y:S02]  /*3670*/  ISETP.GT.AND P0, PT, R0, 0x39, PT ;  /* 0x000000390000780c */ /* 0x000fe40003f04270 */
[----:B------:R-:W-:Y:S02]  /*3680*/  FSEL R187, R16, -INF , P6 ;  /* 0xff80000010bb7808 */ /* 0x000fe40003000000 */
[----:B------:R-:W-:-:S02]  /*3690*/  FSEL R183, R17, -INF , P5 ;  /* 0xff80000011b77808 */ /* 0x000fc40002800000 */
[----:B------:R-:W-:Y:S02]  /*36a0*/  FSEL R159, R44, -INF , P2 ;  /* 0xff8000002c9f7808 */ /* 0x000fe40001000000 */
[----:B------:R-:W-:Y:S01]  /*36b0*/  FSEL R158, R45, -INF , P0 ;  /* 0xff8000002d9e7808 */ /* 0x000fe20000000000 */
[----:B------:R-:W-:Y:S05]  /*36c0*/  BRA.DIV ~URZ, `(.L_x_1049) ;  /* 0x00009cf27f007947 */ /* 0x000fea000b800000 */
[----:B------:R-:W2:Y:S01]  /*36d0*/  SHFL.IDX PT, R0, R4, 0x1, 0x1c1f ;  /* 0x003c1f0004007f89 */ /* 0x000ea200000e0000 */
[----:B------:R-:W-:-:S04]  /*36e0*/  FMNMX.FTZ R2, R7, R8, !PT ;  /* 0x0000000807027209 */ /* 0x000fc80007810000 */
[----:B------:R-:W-:-:S04]  /*36f0*/  FMNMX.FTZ R2, R10, R2, !PT ;  /* 0x000000020a027209 */ /* 0x000fc80007810000 */
[----:B------:R-:W-:-:S04]  /*3700*/  FMNMX.FTZ R2, R11, R2, !PT ;  /* 0x000000020b027209 */ /* 0x000fc80007810000 */
[----:B------:R-:W-:-:S04]  /*3710*/  FMNMX.FTZ R2, R14, R2, !PT ;  /* 0x000000020e027209 */ /* 0x000fc80007810000 */
[----:B------:R-:W-:-:S04]  /*3720*/  FMNMX.FTZ R2, R15, R2, !PT ;  /* 0x000000020f027209 */ /* 0x000fc80007810000 */
[----:B------:R-:W-:Y:S01]  /*3730*/  FMNMX.FTZ R2, R21, R2, !PT ;  /* 0x0000000215027209 */ /* 0x000fe20007810000 */
[----:B--2---:R-:W-:-:S03]  /*3740*/  IMAD.IADD R0, R5, 0x1, R0 ;  /* 0x0000000105007824 */ /* 0x004fc600078e0200 */
[----:B------:R-:W-:Y:S02]  /*3750*/  FMNMX.FTZ R2, R22, R2, !PT ;  /* 0x0000000216027209 */ /* 0x000fe40007810000 */
[----:B------:R-:W-:Y:S02]  /*3760*/  IMNMX R0, R6, R0, PT ;  /* 0x0000000006007217 */ /* 0x000fe40003800200 */
[----:B------:R-:W-:Y:S02]  /*3770*/  FMNMX.FTZ R2, R99, R2, !PT ;  /* 0x0000000263027209 */ /* 0x000fe40007810000 */
[C---:B------:R-:W-:Y:S02]  /*3780*/  ISETP.GT.AND P5, PT, R0.reuse, RZ, PT ;  /* 0x000000ff0000720c */ /* 0x040fe40003fa4270 */
[C---:B------:R-:W-:Y:S02]  /*3790*/  ISETP.GT.AND P2, PT, R0.reuse, 0x1, PT ;  /* 0x000000010000780c */ /* 0x040fe40003f44270 */
[----:B------:R-:W-:-:S02]  /*37a0*/  ISETP.GT.AND P0, PT, R0, 0x8, PT ;  /* 0x000000080000780c */ /* 0x000fc40003f04270 */
[----:B-1----:R-:W-:Y:S02]  /*37b0*/  FSEL R4, R42, -INF , P5 ;  /* 0xff8000002a047808 */ /* 0x002fe40002800000 */
[----:B------:R-:W-:Y:S02]  /*37c0*/  FSEL R5, R43, -INF , P2 ;  /* 0xff8000002b057808 */ /* 0x000fe40001000000 */
[----:B------:R-:W-:Y:S02]  /*37d0*/  ISETP.GT.AND P2, PT, R0, 0x9, PT ;  /* 0x000000090000780c */ /* 0x000fe40003f44270 */
[----:B------:R-:W-:Y:S02]  /*37e0*/  FSEL R6, R38, -INF , P0 ;  /* 0xff80000026067808 */ /* 0x000fe40000000000 */
[----:B------:R-:W-:Y:S02]  /*37f0*/  FMNMX.FTZ R3, R4, R5, !PT ;  /* 0x0000000504037209 */ /* 0x000fe40007810000 */
[----:B------:R-:W-:-:S02]  /*3800*/  FSEL R9, R39, -INF , P2 ;  /* 0xff80000027097808 */ /* 0x000fc40001000000 */
[----:B------:R-:W-:Y:S02]  /*3810*/  ISETP.GT.AND P2, PT, R0, 0x10, PT ;  /* 0x000000100000780c */ /* 0x000fe40003f44270 */
[----:B------:R-:W-:Y:S02]  /*3820*/  FMNMX.FTZ R3, R6, R3, !PT ;  /* 0x0000000306037209 */ /* 0x000fe40007810000 */
[----:B------:R-:W-:Y:S02]  /*3830*/  ISETP.GT.AND P0, PT, R0, 0x11, PT ;  /* 0x000000110000780c */ /* 0x000fe40003f04270 */
[----:B------:R-:W-:Y:S02]  /*3840*/  FSEL R13, R34, -INF , P2 ;  /* 0xff800000220d7808 */ /* 0x000fe40001000000 */
[----:B------:R-:W-:Y:S02]  /*3850*/  FMNMX.FTZ R3, R9, R3, !PT ;  /* 0x0000000309037209 */ /* 0x000fe40007810000 */
[----:B------:R-:W-:-:S02]  /*3860*/  FSEL R20, R35, -INF , P0 ;  /* 0xff80000023147808 */ /* 0x000fc40000000000 */
[C---:B------:R-:W-:Y:S02]  /*3870*/  ISETP.GT.AND P2, PT, R0.reuse, 0x18, PT ;  /* 0x000000180000780c */ /* 0x040fe40003f44270 */
[----:B------:R-:W-:Y:S02]  /*3880*/  FMNMX.FTZ R3, R13, R3, !PT ;  /* 0x000000030d037209 */ /* 0x000fe40007810000 */
        /* <DEDUP_REMOVED lines=9> */
[----:B------:R-:W-:-:S02]  /*3920*/  FMNMX.FTZ R2, R98, R2, !PT ;  /* 0x0000000262027209 */ /* 0x000fc40007810000 */
[----:B------:R-:W-:Y:S02]  /*3930*/  FSEL R81, R27, -INF , P0 ;  /* 0xff8000001b517808 */ /* 0x000fe40000000000 */
[C---:B------:R-:W-:Y:S02]  /*3940*/  ISETP.GT.AND P2, PT, R0.reuse, 0x28, PT ;  /* 0x000000280000780c */ /* 0x040fe40003f44270 */
        /* <DEDUP_REMOVED lines=10> */
[----:B------:R-:W-:Y:S02]  /*39f0*/  ISETP.GT.AND P0, PT, R0, 0x31, PT ;  /* 0x000000310000780c */ /* 0x000fe40003f04270 */
[----:B------:R-:W-:Y:S02]  /*3a00*/  FSEL R157, R18, -INF , P2 ;  /* 0xff800000129d7808 */ /* 0x000fe40001000000 */
[----:B------:R-:W-:Y:S02]  /*3a10*/  FMNMX.FTZ R3, R80, R3, !PT ;  /* 0x0000000350037209 */ /* 0x000fe40007810000 */
[----:B------:R-:W-:Y:S02]  /*3a20*/  FMNMX.FTZ R2, R183, R2, !PT ;  /* 0x00000002b7027209 */ /* 0x000fe40007810000 */
[----:B------:R-:W-:Y:S02]  /*3a30*/  FSEL R156, R19, -INF , P0 ;  /* 0xff800000139c7808 */ /* 0x000fe40000000000 */
[----:B------:R-:W-:-:S02]  /*3a40*/  ISETP.GT.AND P2, PT, R0, 0x38, PT ;  /* 0x000000380000780c */ /* 0x000fc40003f44270 */
[----:B------:R-:W-:Y:S02]  /*3a50*/  FMNMX.FTZ R3, R157, R3, !PT ;  /* 0x000000039d037209 */ /* 0x000fe40007810000 */
[----:B------:R-:W-:Y:S02]  /*3a60*/  FMNMX.FTZ R2, R159, R2, !PT ;  /* 0x000000029f027209 */ /* 0x000fe40007810000 */
[----:B------:R-:W-:Y:S02]  /*3a70*/  ISETP.GT.AND P0, PT, R0, 0x39, PT ;  /* 0x000000390000780c */ /* 0x000fe40003f04270 */
[----:B------:R-:W-:Y:S02]  /*3a80*/  FSEL R126, R46, -INF , P2 ;  /* 0xff8000002e7e7808 */ /* 0x000fe40001000000 */
[----:B------:R-:W-:Y:S02]  /*3a90*/  FMNMX.FTZ R3, R156, R3, !PT ;  /* 0x000000039c037209 */ /* 0x000fe40007810000 */
[----:B------:R-:W-:-:S02]  /*3aa0*/  FMNMX.FTZ R0, R158, R2, !PT ;  /* 0x000000029e007209 */ /* 0x000fc40007810000 */
[----:B------:R-:W-:Y:S02]  /*3ab0*/  FSEL R127, R47, -INF , P0 ;  /* 0xff8000002f7f7808 */ /* 0x000fe40000000000 */
[----:B------:R-:W-:Y:S02]  /*3ac0*/  FMNMX.FTZ R2, R126, R3, !PT ;  /* 0x000000037e027209 */ /* 0x000fe40007810000 */
[----:B------:R-:W1:Y:S02]  /*3ad0*/  SHFL.BFLY PT, R3, R0, 0x2, 0x1f ;  /* 0x0c401f0000037f89 */ /* 0x000e6400000e0000 */
[----:B------:R-:W-:-:S05]  /*3ae0*/  FMNMX.FTZ R2, R127, R2, !PT ;  /* 0x000000027f027209 */ /* 0x000fca0007810000 */
[----:B------:R-:W2:Y:S01]  /*3af0*/  SHFL.BFLY PT, R12, R2, 0x2, 0x1f ;  /* 0x0c401f00020c7f89 */ /* 0x000ea200000e0000 */
[----:B-1----:R-:W-:-:S05]  /*3b00*/  FMNMX.FTZ R0, R3, R0, !PT ;  /* 0x0000000003007209 */ /* 0x002fca0007810000 */
[----:B------:R-:W1:Y:S01]  /*3b10*/  SHFL.BFLY PT, R125, R0, 0x1, 0x1f ;  /* 0x0c201f00007d7f89 */ /* 0x000e6200000e0000 */
[----:B--2---:R-:W-:-:S05]  /*3b20*/  FMNMX.FTZ R12, R2, R12, !PT ;  /* 0x0000000c020c7209 */ /* 0x004fca0007810000 */
[----:B------:R2:W3:Y:S01]  /*3b30*/  SHFL.BFLY PT, R3, R12, 0x1, 0x1f ;  /* 0x0c201f000c037f89 */ /* 0x0004e200000e0000 */
[----:B-1----:R-:W-:-:S05]  /*3b40*/  FMNMX.FTZ R125, R0, R125, !PT ;  /* 0x0000007d007d7209 */ /* 0x002fca0007810000 */
.L_x_1093:
[C---:B------:R-:W-:Y:S01]  /*3b50*/  FMUL.FTZ R2, R125.reuse, c[0x0][0x2d0] ;  /* 0x0000b4007d027a20 */ /* 0x040fe20000410000 */
[----:B------:R-:W-:Y:S01]  /*3b60*/  FSETP.NEU.FTZ.AND P0, PT, R125, -INF , PT ;  /* 0xff8000007d00780b */ /* 0x000fe20003f1d000 */
[----:B------:R-:W-:Y:S01]  /*3b70*/  WARPSYNC 0xffffffff ;  /* 0xffffffff00007948 */ /* 0x000fe20003800000 */
[----:B--23--:R-:W-:Y:S01]  /*3b80*/  FMNMX.FTZ R12, R3, R12, !PT ;  /* 0x0000000c030c7209 */ /* 0x00cfe20007810000 */
[----:B------:R-:W-:Y:S01]  /*3b90*/  LDSM.16.MT88.4 R16, [R163] ;  /* 0x00000000a310783b */ /* 0x000fe20000004200 */
[----:B------:R-:W-:Y:S02]  /*3ba0*/  FSEL R2, R2, RZ, P0 ;  /* 0x000000ff02027208 */ /* 0x000fe40000000000 */
[----:B------:R-:W-:Y:S01]  /*3bb0*/  FSETP.NEU.FTZ.AND P0, PT, R12, -INF , PT ;  /* 0xff8000000c00780b */ /* 0x000fe20003f1d000 */
[----:B------:R-:W-:Y:S02]  /*3bc0*/  LDSM.16.MT88.4 R32, [R166] ;  /* 0x00000000a620783b */ /* 0x000fe40000004200 */
[----:B------:R-:W-:-:S02]  /*3bd0*/  FFMA.FTZ R0, R7, c[0x0][0x2d0], -R2 ;  /* 0x0000b40007007a23 */ /* 0x000fc40000010802 */
        /* <DEDUP_REMOVED lines=9> */
[----:B------:R-:W-:Y:S01]  /*3c70*/  LDSM.16.MT88.4 R68, [R163+0x4000] ;  /* 0x00400000a344783b */ /* 0x000fe20000004200 */
[----:B------:R1:W3:Y:S01]  /*3c80*/  MUFU.EX2 R198, R0 ;  /* 0x0000000000c67308 */ /* 0x0002e20000000800 */
[----:B--2---:R-:W-:-:S07]  /*3c90*/  FFMA.FTZ R3, R11, c[0x0][0x2d0], -R2 ;  /* 0x0000b4000b037a23 */ /* 0x004fce0000010802 */
[----:B------:R-:W2:Y:S01]  /*3ca0*/  MUFU.EX2 R206, R3 ;  /* 0x0000000300ce7308 */ /* 0x000ea20000000800 */
[----:B-1----:R-:W-:Y:S01]  /*3cb0*/  FMUL.FTZ R0, R12, c[0x0][0x2d0] ;  /* 0x0000b4000c007a20 */ /* 0x002fe20000410000 */
[----:B---3--:R-:W-:-:S04]  /*3cc0*/  F2FP.BF16.PACK_AB R8, R198, R204 ;  /* 0x000000ccc608723e */ /* 0x008fc800000010ff */
[----:B------:R-:W-:Y:S02]  /*3cd0*/  FSEL R0, R0, RZ, P0 ;  /* 0x000000ff00007208 */ /* 0x000fe40000000000 */
[----:B--2---:R-:W-:-:S03]  /*3ce0*/  F2FP.BF16.PACK_AB R10, R206, R199 ;  /* 0x000000c7ce0a723e */ /* 0x004fc600000010ff */
[----:B------:R-:W-:-:S04]  /*3cf0*/  FFMA.FTZ R3, R4, c[0x0][0x2d0], -R0 ;  /* 0x0000b40004037a23 */ /* 0x000fc80000010800 */
[----:B------:R1:W-:Y:S02]  /*3d00*/  MUFU.EX2 R205, R3 ;  /* 0x0000000300cd7308 */ /* 0x0003e40000000800 */
[----:B-1----:R-:W-:-:S06]  /*3d10*/  FFMA.FTZ R3, R5, c[0x0][0x2d0], -R0 ;  /* 0x0000b40005037a23 */ /* 0x002fcc0000010800 */
[----:B------:R1:W2:Y:S02]  /*3d20*/  MUFU.EX2 R200, R3 ;  /* 0x0000000300c87308 */ /* 0x0002a40000000800 */
[--C-:B-1----:R-:W-:Y:S02]  /*3d30*/  FFMA.FTZ R3, R6, c[0x0][0x2d0], -R0.reuse ;  /* 0x0000b40006037a23 */ /* 0x102fe40000010800 */
[----:B------:R-:W1:Y:S04]  /*3d40*/  LDSM.16.MT88.4 R4, [R164] ;  /* 0x00000000a404783b */ /* 0x000e680000004200 */
[----:B------:R3:W-:Y:S02]  /*3d50*/  MUFU.EX2 R203, R3 ;  /* 0x0000000300cb7308 */ /* 0x0007e40000000800 */
[----:B---3--:R-:W-:Y:S01]  /*3d60*/  FFMA.FTZ R3, R9, c[0x0][0x2d0], -R0 ;  /* 0x0000b40009037a23 */ /* 0x008fe20000010800 */
[----:B--2---:R-:W-:-:S05]  /*3d70*/  F2FP.BF16.PACK_AB R9, R200, R205 ;  /* 0x000000cdc809723e */ /* 0x004fca00000010ff */
        /* <DEDUP_REMOVED lines=16> */
[----:B-1----:R-:W-:Y:S01]  /*3e80*/  FFMA.FTZ R3, R13, c[0x0][0x2d0], -R0 ;  /* 0x0000b4000d037a23 */ /* 0x002fe20000010800 */
[----:B--2---:R-:W-:-:S05]  /*3e90*/  F2FP.BF16.PACK_AB R6, R235, R233 ;  /* 0x000000e9eb06723e */ /* 0x004fca00000010ff */
[----:B------:R1:W-:Y:S02]  /*3ea0*/  MUFU.EX2 R213, R3 ;  /* 0x0000000300d57308 */ /* 0x0003e40000000800 */
[----:B-1----:R-:W-:-:S06]  /*3eb0*/  FFMA.FTZ R3, R20, c[0x0][0x2d0], -R0 ;  /* 0x0000b40014037a23 */ /* 0x002fcc0000010800 */
[----:B------:R1:W2:Y:S02]  /*3ec0*/  MUFU.EX2 R231, R3 ;  /* 0x0000000300e77308 */ /* 0x0002a40000000800 */
[--C-:B-1----:R-:W-:Y:S01]  /*3ed0*/  FFMA.FTZ R3, R24, c[0x0][0x2d0], -R0.reuse ;  /* 0x0000b40018037a23 */ /* 0x102fe20000010800 */
[----:B--2---:R-:W-:Y:S01]  /*3ee0*/  F2FP.BF16.PACK_AB R5, R231, R213 ;  /* 0x000000d5e705723e */ /* 0x004fe200000010ff */
[----:B------:R-:W1:Y:S04]  /*3ef0*/  LDSM.16.MT88.4 R24, [R165] ;  /* 0x00000000a518783b */ /* 0x000e680000004200 */
[----:B------:R2:W-:Y:S02]  /*3f00*/  MUFU.EX2 R209, R3 ;  /* 0x0000000300d17308 */ /* 0x0005e40000000800 */
[----:B--2---:R-:W-:-:S02]  /*3f10*/  FFMA.FTZ R3, R23, c[0x0][0x2d0], -R0 ;  /* 0x0000b40017037a23 */ /* 0x004fc40000010800 */
[C---:B------:R-:W-:Y:S04]  /*3f20*/  HMMA.16816.F32.BF16 R20, R8.reuse, R32, RZ ;  /* 0x000000200814723c */ /* 0x040fe800000418ff */
[----:B------:R-:W2:Y:S02]  /*3f30*/  MUFU.EX2 R230, R3 ;  /* 0x0000000300e67308 */ /* 0x000ea40000000800 */
[----:B--2---:R-:W-:Y:S01]  /*3f40*/  F2FP.BF16.PACK_AB R7, R230, R209 ;  /* 0x000000d1e607723e */ /* 0x004fe200000010ff */
[--C-:B------:R-:W-:Y:S01]  /*3f50*/  FFMA.FTZ R3, R99, c[0x0][0x2d0], -R2.reuse ;  /* 0x0000b40063037a23 */ /* 0x100fe20000010802 */
[----:B-1----:R-:W-:Y:S04]  /*3f60*/  HMMA.16816.F32.BF16 R32, R8, R26, RZ ;  /* 0x0000001a0820723c */ /* 0x002fe800000418ff */
[----:B------:R1:W-:Y:S04]  /*3f70*/  MUFU.EX2 R191, R3 ;  /* 0x0000000300bf7308 */ /* 0x0003e80000000800 */
[C---:B------:R-:W-:Y:S01]  /*3f80*/  HMMA.16816.F32.BF16 R140, R4.reuse, R44, R36 ;  /* 0x0000002c048c723c */ /* 0x040fe20000041824 */
[----:B------:R-:W2:Y:S07]  /*3f90*/  LDSM.16.MT88.4 R36, [R164+0x2800] ;  /* 0x00280000a424783b */ /* 0x000eae0000004200 */
[----:B------:R-:W-:Y:S01]  /*3fa0*/  HMMA.16816.F32.BF16 R128, R4, R48, R56 ;  /* 0x000000300480723c */ /* 0x000fe20000041838 */
[----:B------:R-:W3:Y:S01]  /*3fb0*/  LDSM.16.MT88.4 R56, [R165+0x2000] ;  /* 0x00200000a538783b */ /* 0x000ee20000004200 */
[----:B-1----:R-:W-:-:S04]  /*3fc0*/  FFMA.FTZ R3, R98, c[0x0][0x2d0], -R2 ;  /* 0x0000b40062037a23 */ /* 0x002fc80000010802 */
[----:B------:R1:W-:Y:S02]  /*3fd0*/  MUFU.EX2 R193, R3 ;  /* 0x0000000300c17308 */ /* 0x0003e40000000800 */
[C---:B------:R-:W-:Y:S01]  /*3fe0*/  HMMA.16816.F32.BF16 R100, R4.reuse, R50, R52 ;  /* 0x000000320464723c */ /* 0x040fe20000041834 */
[----:B------:R-:W4:Y:S04]  /*3ff0*/  LDSM.16.MT88.4 R52, [R165+0x800] ;  /* 0x00080000a534783b */ /* 0x000f280000004200 */
[----:B------:R-:W-:Y:S03]  /*4000*/  LDSM.16.MT88.4 R48, [R166+0x2000] ;  /* 0x00200000a630783b */ /* 0x000fe60000004200 */
[----:B------:R-:W-:Y:S01]  /*4010*/  HMMA.16816.F32.BF16 R132, R4, R42, R16 ;  /* 0x0000002a0484723c */ /* 0x000fe20000041810 */
[----:B-1----:R-:W-:-:S07]  /*4020*/  FFMA.FTZ R3, R97, c[0x0][0x2d0], -R2 ;  /* 0x0000b40061037a23 */ /* 0x002fce0000010802 */
[----:B------:R-:W-:Y:S01]  /*4030*/  HMMA.16816.F32.BF16 R16, R8, R66, RZ ;  /* 0x000000420810723c */ /* 0x000fe200000418ff */
[----:B------:R1:W-:Y:S07]  /*4040*/  MUFU.EX2 R194, R3 ;  /* 0x0000000300c27308 */ /* 0x0003ee0000000800 */
[C---:B------:R-:W-:Y:S01]  /*4050*/  HMMA.16816.F32.BF16 R136, R4.reuse, R40, R20 ;  /* 0x000000280488723c */ /* 0x040fe20000041814 */
[----:B------:R-:W-:Y:S07]  /*4060*/  LDSM.16.MT88.4 R40, [R163+0x2800] ;  /* 0x00280000a328783b */ /* 0x000fee0000004200 */
[----:B------:R-:W-:Y:S01]  /*4070*/  HMMA.16816.F32.BF16 R108, R4, R46, R28 ;  /* 0x0000002e046c723c */ /* 0x000fe2000004181c */
[----:B-1----:R-:W-:-:S04]  /*4080*/  FFMA.FTZ R3, R96, c[0x0][0x2d0], -R2 ;  /* 0x0000b40060037a23 */ /* 0x002fc80000010802 */
[----:B------:R1:W-:Y:S03]  /*4090*/  MUFU.EX2 R195, R3 ;  /* 0x0000000300c37308 */ /* 0x0003e60000000800 */
[C---:B------:R-:W-:Y:S01]  /*40a0*/  HMMA.16816.F32.BF16 R20, R8.reuse, R64, RZ ;  /* 0x000000400814723c */ /* 0x040fe200000418ff */
[----:B------:R-:W5:Y:S07]  /*40b0*/  LDSM.16.MT88.4 R64, [R165+0x2800] ;  /* 0x00280000a540783b */ /* 0x000f6e0000004200 */
[----:B------:R-:W-:Y:S01]  /*40c0*/  HMMA.16816.F32.BF16 R44, R8, R24, RZ ;  /* 0x00000018082c723c */ /* 0x000fe200000418ff */
[----:B-1----:R-:W-:-:S07]  /*40d0*/  FFMA.FTZ R3, R83, c[0x0][0x2d0], -R0 ;  /* 0x0000b40053037a23 */ /* 0x002fce0000010800 */
[----:B--2---:R-:W-:Y:S01]  /*40e0*/  HMMA.16816.F32.BF16 R104, R4, R38, R16 ;  /* 0x000000260468723c */ /* 0x004fe20000041810 */
[----:B------:R1:W-:Y:S07]  /*40f0*/  MUFU.EX2 R188, R3 ;  /* 0x0000000300bc7308 */ /* 0x0003ee0000000800 */
[----:B---3--:R-:W-:Y:S08]  /*4100*/  HMMA.16816.F32.BF16 R16, R8, R56, RZ ;  /* 0x000000380810723c */ /* 0x008ff000000418ff */
[----:B----4-:R-:W-:Y:S01]  /*4110*/  HMMA.16816.F32.BF16 R116, R4, R52, R44 ;  /* 0x000000340474723c */ /* 0x010fe2000004182c */
[----:B-1----:R-:W-:-:S04]  /*4120*/  FFMA.FTZ R3, R81, c[0x0][0x2d0], -R0 ;  /* 0x0000b40051037a23 */ /* 0x002fc80000010800 */
[----:B------:R1:W-:Y:S03]  /*4130*/  MUFU.EX2 R189, R3 ;  /* 0x0000000300bd7308 */ /* 0x0003e60000000800 */
[----:B------:R-:W-:Y:S01]  /*4140*/  HMMA.16816.F32.BF16 R148, R4, R36, R20 ;  /* 0x000000240494723c */ /* 0x000fe20000041814 */
[----:B------:R-:W2:Y:S07]  /*4150*/  LDSM.16.MT88.4 R36, [R163+0x4800] ;  /* 0x00480000a324783b */ /* 0x000eae0000004200 */
[----:B------:R-:W-:Y:S01]  /*4160*/  HMMA.16816.F32.BF16 R28, R8, R60, RZ ;  /* 0x0000003c081c723c */ /* 0x000fe200000418ff */
[----:B-1----:R-:W-:-:S07]  /*4170*/  FFMA.FTZ R3, R82, c[0x0][0x2d0], -R0 ;  /* 0x0000b40052037a23 */ /* 0x002fce0000010800 */
[C---:B------:R-:W-:Y:S01]  /*4180*/  HMMA.16816.F32.BF16 R52, R4.reuse, R54, R32 ;  /* 0x000000360434723c */ /* 0x040fe20000041820 */
[----:B------:R-:W1:Y:S01]  /*4190*/  LDSM.16.MT88.4 R32, [R164+0x4000] ;  /* 0x00400000a420783b */ /* 0x000e620000004200 */
[----:B------:R3:W-:Y:S06]  /*41a0*/  MUFU.EX2 R190, R3 ;  /* 0x0000000300be7308 */ /* 0x0007ec0000000800 */
[----:B-----5:R-:W-:Y:S08]  /*41b0*/  HMMA.16816.F32.BF16 R84, R4, R64, R16 ;  /* 0x000000400454723c */ /* 0x020ff00000041810 */
[----:B------:R-:W-:Y:S01]  /*41c0*/  HMMA.16816.F32.BF16 R16, R8, R68, RZ ;  /* 0x000000440810723c */ /* 0x000fe200000418ff */
[----:B---3--:R-:W-:-:S04]  /*41d0*/  FFMA.FTZ R3, R80, c[0x0][0x2d0], -R0 ;  /* 0x0000b40050037a23 */ /* 0x008fc80000010800 */
[----:B------:R3:W-:Y:S03]  /*41e0*/  MUFU.EX2 R192, R3 ;  /* 0x0000000300c07308 */ /* 0x0007e60000000800 */
[----:B------:R-:W-:Y:S01]  /*41f0*/  HMMA.16816.F32.BF16 R24, R8, R62, RZ ;  /* 0x0000003e0818723c */ /* 0x000fe200000418ff */
[----:B------:R-:W4:Y:S07]  /*4200*/  LDSM.16.MT88.4 R60, [R166+0x2800] ;  /* 0x00280000a63c783b */ /* 0x000f2e0000004200 */
[----:B------:R-:W-:Y:S01]  /*4210*/  HMMA.16816.F32.BF16 R120, R4, R40, R28 ;  /* 0x000000280478723c */ /* 0x000fe2000004181c */
[----:B------:R-:W5:Y:S01]  /*4220*/  LDSM.16.MT88.4 R28, [R164+0x4800] ;  /* 0x00480000a41c783b */ /* 0x000f620000004200 */
[----:B---3--:R-:W-:-:S06]  /*4230*/  FFMA.FTZ R3, R187, c[0x0][0x2d0], -R2 ;  /* 0x0000b400bb037a23 */ /* 0x008fcc0000010802 */
[C---:B------:R-:W-:Y:S01]  /*4240*/  HMMA.16816.F32.BF16 R20, R8.reuse, R50, RZ ;  /* 0x000000320814723c */ /* 0x040fe200000418ff */
[----:B------:R-:W-:Y:S01]  /*4250*/  IADD3 R187, R197, -0x2, RZ ;  /* 0xfffffffec5bb7810 */ /* 0x000fe20007ffe0ff */
[----:B------:R3:W-:Y:S06]  /*4260*/  MUFU.EX2 R14, R3 ;  /* 0x00000003000e7308 */ /* 0x0007ec0000000800 */
[----:B------:R-:W-:Y:S08]  /*4270*/  HMMA.16816.F32.BF16 R44, R8, R48, RZ ;  /* 0x00000030082c723c */ /* 0x000ff000000418ff */
[----:B--2---:R-:W-:Y:S01]  /*4280*/  HMMA.16816.F32.BF16 R72, R4, R36, R16 ;  /* 0x000000240448723c */ /* 0x004fe20000041810 */
[----:B---3--:R-:W-:-:S04]  /*4290*/  FFMA.FTZ R3, R183, c[0x0][0x2d0], -R2 ;  /* 0x0000b400b7037a23 */ /* 0x008fc80000010802 */
[----:B------:R2:W3:Y:S03]  /*42a0*/  MUFU.EX2 R202, R3 ;  /* 0x0000000300ca7308 */ /* 0x0004e60000000800 */
[----:B-1----:R-:W-:Y:S08]  /*42b0*/  HMMA.16816.F32.BF16 R16, R8, R34, RZ ;  /* 0x000000220810723c */ /* 0x002ff000000418ff */
[----:B------:R-:W-:Y:S01]  /*42c0*/  HMMA.16816.F32.BF16 R112, R4, R42, R24 ;  /* 0x0000002a0470723c */ /* 0x000fe20000041818 */
[----:B--2---:R-:W-:-:S07]  /*42d0*/  FFMA.FTZ R3, R159, c[0x0][0x2d0], -R2 ;  /* 0x0000b4009f037a23 */ /* 0x004fce0000010802 */
[----:B------:R-:W-:Y:S01]  /*42e0*/  HMMA.16816.F32.BF16 R24, R8, R58, RZ ;  /* 0x0000003a0818723c */ /* 0x000fe200000418ff */
[----:B------:R-:W-:Y:S01]  /*42f0*/  FFMA.FTZ R2, R158, c[0x0][0x2d0], -R2 ;  /* 0x0000b4009e027a23 */ /* 0x000fe20000010802 */
[----:B---3--:R-:W-:Y:S01]  /*4300*/  F2FP.BF16.PACK_AB R96, R202, R14 ;  /* 0x0000000eca60723e */ /* 0x008fe200000010ff */
[----:B------:R1:W-:Y:S05]  /*4310*/  MUFU.EX2 R124, R3 ;  /* 0x00000003007c7308 */ /* 0x0003ea0000000800 */
[C---:B----4-:R-:W-:Y:S03]  /*4320*/  HMMA.16816.F32.BF16 R88, R4.reuse, R62, R20 ;  /* 0x0000003e0458723c */ /* 0x050fe60000041814 */
[----:B------:R2:W3:Y:S05]  /*4330*/  MUFU.EX2 R15, R2 ;  /* 0x00000002000f7308 */ /* 0x0004ea0000000800 */
[----:B------:R-:W-:Y:S01]  /*4340*/  HMMA.16816.F32.BF16 R92, R4, R60, R44 ;  /* 0x0000003c045c723c */ /* 0x000fe2000004182c */
[----:B-1----:R-:W-:-:S07]  /*4350*/  FADD.FTZ R3, R204, R198 ;  /* 0x000000c6cc037221 */ /* 0x002fce0000010000 */
[----:B------:R-:W-:Y:S01]  /*4360*/  HMMA.16816.F32.BF16 R20, R8, R32, RZ ;  /* 0x000000200814723c */ /* 0x000fe200000418ff */
[----:B------:R-:W1:Y:S01]  /*4370*/  LDSM.16.MT88.4 R32, [R166+0x4000] ;  /* 0x00400000a620783b */ /* 0x000e620000004200 */
[----:B--2---:R-:W-:Y:S01]  /*4380*/  FFMA.FTZ R2, R157, c[0x0][0x2d0], -R0 ;  /* 0x0000b4009d027a23 */ /* 0x004fe20000010800 */
[----:B---3--:R-:W-:-:S05]  /*4390*/  F2FP.BF16.PACK_AB R98, R15, R124 ;  /* 0x0000007c0f62723e */ /* 0x008fca00000010ff */
[C---:B-----5:R-:W-:Y:S01]  /*43a0*/  HMMA.16816.F32.BF16 R44, R4.reuse, R30, R16 ;  /* 0x0000001e042c723c */ /* 0x060fe20000041810 */
[----:B------:R-:W2:Y:S07]  /*43b0*/  LDSM.16.MT88.4 R16, [R165+0x4000] ;  /* 0x00400000a510783b */ /* 0x000eae0000004200 */
[----:B------:R-:W-:Y:S08]  /*43c0*/  HMMA.16816.F32.BF16 R76, R4, R66, R24 ;  /* 0x00000042044c723c */ /* 0x000ff00000041818 */
[----:B------:R-:W-:Y:S08]  /*43d0*/  HMMA.16816.F32.BF16 R24, R8, R70, RZ ;  /* 0x000000460818723c */ /* 0x000ff000000418ff */
[----:B------:R-:W-:Y:S01]  /*43e0*/  HMMA.16816.F32.BF16 R48, R4, R28, R20 ;  /* 0x0000001c0430723c */ /* 0x000fe20000041814 */
[----:B------:R-:W3:Y:S07]  /*43f0*/  LDSM.16.MT88.4 R28, [R166+0x4800] ;  /* 0x00480000a61c783b */ /* 0x000eee0000004200 */
[----:B-1----:R-:W-:Y:S08]  /*4400*/  HMMA.16816.F32.BF16 R20, R8, R34, RZ ;  /* 0x000000220814723c */ /* 0x002ff000000418ff */
[----:B------:R-:W-:Y:S08]  /*4410*/  HMMA.16816.F32.BF16 R56, R4, R38, R24 ;  /* 0x000000260438723c */ /* 0x000ff00000041818 */
[C---:B------:R-:W-:Y:S08]  /*4420*/  HMMA.16816.F32.BF16 R24, R8.reuse, R32, RZ ;  /* 0x000000200818723c */ /* 0x040ff000000418ff */
[C---:B--2---:R-:W-:Y:S08]  /*4430*/  HMMA.16816.F32.BF16 R32, R8.reuse, R16, RZ ;  /* 0x000000100820723c */ /* 0x044ff000000418ff */
[----:B------:R-:W-:Y:S01]  /*4440*/  HMMA.16816.F32.BF16 R8, R8, R18, RZ ;  /* 0x000000120808723c */ /* 0x000fe200000418ff */
[----:B------:R-:W1:Y:S07]  /*4450*/  LDSM.16.MT88.4 R16, [R165+0x4800] ;  /* 0x00480000a510783b */ /* 0x000e6e0000004200 */
[C---:B---3--:R-:W-:Y:S08]  /*4460*/  HMMA.16816.F32.BF16 R36, R4.reuse, R28, R24 ;  /* 0x0000001c0424723c */ /* 0x048ff00000041818 */
[C---:B------:R-:W-:Y:S08]  /*4470*/  HMMA.16816.F32.BF16 R20, R4.reuse, R30, R20 ;  /* 0x0000001e0414723c */ /* 0x040ff00000041814 */
[C---:B-1----:R-:W-:Y:S08]  /*4480*/  HMMA.16816.F32.BF16 R32, R4.reuse, R16, R32 ;  /* 0x000000100420723c */ /* 0x042ff00000041820 */
[----:B------:R-:W-:Y:S01]  /*4490*/  HMMA.16816.F32.BF16 R16, R4, R18, R8 ;  /* 0x000000120410723c */ /* 0x000fe20000041808 */
[----:B------:R-:W1:Y:S06]  /*44a0*/  LDSM.16.MT88.4 R8, [R163+0x1000] ;  /* 0x00100000a308783b */ /* 0x000e6c0000004200 */
[----:B------:R-:W-:-:S02]  /*44b0*/  F2FP.BF16.PACK_AB R4, R193, R191 ;  /* 0x000000bfc104723e */ /* 0x000fc400000010ff */
[----:B------:R-:W-:Y:S02]  /*44c0*/  F2FP.BF16.PACK_AB R6, R195, R194 ;  /* 0x000000c2c306723e */ /* 0x000fe400000010ff */
        /* <DEDUP_REMOVED lines=43> */
[----:B------:R-:W-:Y:S01]  /*4780*/  HMMA.16816.F32.BF16 R16, R4, R10, R16 ;  /* 0x0000000a0410723c */ /* 0x000fe20000041810 */
[----:B------:R1:W-:Y:S01]  /*4790*/  MUFU.EX2 R7, R2 ;  /* 0x0000000200077308 */ /* 0x0003e20000000800 */
[----:B------:R-:W-:Y:S05]  /*47a0*/  LDSM.16.MT88.4 R8, [R165+0x5800] ;  /* 0x00580000a508783b */ /* 0x000fea0000004200 */
[----:B------:R-:W-:Y:S01]  /*47b0*/  FADD.FTZ R4, R199, R3 ;  /* 0x00000003c7047221 */ /* 0x000fe20000010000 */
[----:B------:R-:W-:Y:S01]  /*47c0*/  MOV R5, c[0x0][0x2ac] ;  /* 0x0000ab0000057a02 */ /* 0x000fe20000000f00 */
[----:B------:R-:W-:-:S02]  /*47d0*/  FFMA.FTZ R3, R156, c[0x0][0x2d0], -R0 ;  /* 0x0000b4009c037a23 */ /* 0x000fc40000010800 */
[----:B------:R-:W-:Y:S02]  /*47e0*/  FADD.FTZ R4, R206, R4 ;  /* 0x00000004ce047221 */ /* 0x000fe40000010000 */
[----:B------:R-:W2:Y:S01]  /*47f0*/  MUFU.EX2 R6, R3 ;  /* 0x0000000300067308 */ /* 0x000ea20000000800 */
[----:B------:R-:W-:Y:S02]  /*4800*/  IMAD R5, R5, c[0x0][0x1d0], RZ ;  /* 0x0000740005057a24 */ /* 0x000fe400078e02ff */
[--C-:B-1----:R-:W-:Y:S02]  /*4810*/  FFMA.FTZ R2, R126, c[0x0][0x2d0], -R0.reuse ;  /* 0x0000b4007e027a23 */ /* 0x102fe40000010800 */
[----:B------:R-:W-:-:S03]  /*4820*/  FFMA.FTZ R0, R127, c[0x0][0x2d0], -R0 ;  /* 0x0000b4007f007a23 */ /* 0x000fc60000010800 */
[----:B------:R1:W-:Y:S08]  /*4830*/  MUFU.EX2 R13, R2 ;  /* 0x00000002000d7308 */ /* 0x0003f00000000800 */
[----:B------:R-:W3:Y:S01]  /*4840*/  MUFU.EX2 R206, R0 ;  /* 0x0000000000ce7308 */ /* 0x000ee20000000800 */
[----:B--2---:R-:W-:Y:S01]  /*4850*/  F2FP.BF16.PACK_AB R97, R6, R7 ;  /* 0x000000070661723e */ /* 0x004fe200000010ff */
[----:B-1----:R-:W-:-:S04]  /*4860*/  FADD.FTZ R2, R205, R200 ;  /* 0x000000c8cd027221 */ /* 0x002fc80000010000 */
[----:B------:R-:W-:Y:S01]  /*4870*/  FADD.FTZ R2, R203, R2 ;  /* 0x00000002cb027221 */ /* 0x000fe20000010000 */
[----:B---3--:R-:W-:-:S03]  /*4880*/  F2FP.BF16.PACK_AB R99, R206, R13 ;  /* 0x0000000dce63723e */ /* 0x008fc600000010ff */
[----:B------:R-:W-:Y:S02]  /*4890*/  FADD.FTZ R0, R201, R2 ;  /* 0x00000002c9007221 */ /* 0x000fe40000010000 */
[----:B------:R-:W-:Y:S02]  /*48a0*/  FADD.FTZ R2, R232, R4 ;  /* 0x00000004e8027221 */ /* 0x000fe40000010000 */
[----:B------:R-:W-:Y:S01]  /*48b0*/  FADD.FTZ R0, R213, R0 ;  /* 0x00000000d5007221 */ /* 0x000fe20000010000 */
[----:B------:R-:W-:Y:S01]  /*48c0*/  HMMA.16816.F32.BF16 R108, R96, R112, R108 ;  /* 0x00000070606c723c */ /* 0x000fe2000004186c */
[----:B------:R-:W-:Y:S02]  /*48d0*/  FADD.FTZ R2, R234, R2 ;  /* 0x00000002ea027221 */ /* 0x000fe40000010000 */
[----:B------:R-:W-:Y:S02]  /*48e0*/  FADD.FTZ R0, R231, R0 ;  /* 0x00000000e7007221 */ /* 0x000fe40000010000 */
[----:B------:R-:W-:-:S02]  /*48f0*/  FADD.FTZ R2, R233, R2 ;  /* 0x00000002e9027221 */ /* 0x000fc40000010000 */
[----:B------:R-:W-:Y:S01]  /*4900*/  FADD.FTZ R0, R209, R0 ;  /* 0x00000000d1007221 */ /* 0x000fe20000010000 */
[----:B------:R-:W-:Y:S01]  /*4910*/  HMMA.16816.F32.BF16 R112, R96, R114, R40 ;  /* 0x000000726070723c */ /* 0x000fe20000041828 */
[----:B------:R-:W1:Y:S01]  /*4920*/  LDSM.16.MT88.4 R40, [R163+0x3800] ;  /* 0x00380000a328783b */ /* 0x000e620000004200 */
[----:B------:R-:W-:Y:S02]  /*4930*/  FADD.FTZ R4, R235, R2 ;  /* 0x00000002eb047221 */ /* 0x000fe40000010000 */
[----:B------:R-:W-:-:S04]  /*4940*/  @P4 IMAD.HI.U32 R2, R229, c[0x0][0x2c8], RZ ;  /* 0x0000b200e5024a27 */ /* 0x000fc800078e00ff */
[C---:B------:R-:W-:Y:S01]  /*4950*/  HMMA.16816.F32.BF16 R116, R96.reuse, R120, R116 ;  /* 0x000000786074723c */ /* 0x040fe20000041874 */
[----:B------:R-:W-:Y:S01]  /*4960*/  FADD.FTZ R3, R230, R0 ;  /* 0x00000000e6037221 */ /* 0x000fe20000010000 */
[----:B------:R-:W-:Y:S01]  /*4970*/  MOV R0, R229 ;  /* 0x000000e500007202 */ /* 0x000fe20000000f00 */
[----:B------:R-:W-:Y:S01]  /*4980*/  FADD.FTZ R4, R191, R4 ;  /* 0x00000004bf047221 */ /* 0x000fe20000010000 */
[----:B------:R-:W-:Y:S01]  /*4990*/  @P4 SHF.R.U32.HI R0, RZ, c[0x0][0x2cc], R2 ;  /* 0x0000b300ff004a19 */ /* 0x000fe20000011602 */
[----:B------:R-:W-:Y:S02]  /*49a0*/  FADD.FTZ R2, R188, R3 ;  /* 0x00000003bc027221 */ /* 0x000fe40000010000 */
[----:B------:R-:W-:Y:S01]  /*49b0*/  FADD.FTZ R3, R193, R4 ;  /* 0x00000004c1037221 */ /* 0x000fe20000010000 */
[----:B------:R-:W-:Y:S01]  /*49c0*/  HMMA.16816.F32.BF16 R120, R96, R122, R52 ;  /* 0x0000007a6078723c */ /* 0x000fe20000041834 */
[----:B------:R-:W-:Y:S01]  /*49d0*/  IADD3 R0, R0, -c[0x0][0x168], R5 ;  /* 0x80005a0000007a10 */ /* 0x000fe20007ffe005 */
[----:B------:R-:W-:-:S02]  /*49e0*/  FADD.FTZ R2, R189, R2 ;  /* 0x00000002bd027221 */ /* 0x000fc40000010000 */
[----:B------:R-:W-:Y:S01]  /*49f0*/  FADD.FTZ R4, R194, R3 ;  /* 0x00000003c2047221 */ /* 0x000fe20000010000 */
[----:B------:R-:W-:Y:S01]  /*4a00*/  SHF.R.S32.HI R5, RZ, 0x1f, R0 ;  /* 0x0000001fff057819 */ /* 0x000fe20000011400 */
[----:B------:R-:W-:Y:S02]  /*4a10*/  FADD.FTZ R3, R190, R2 ;  /* 0x00000002be037221 */ /* 0x000fe40000010000 */
[----:B------:R-:W-:Y:S01]  /*4a20*/  HMMA.16816.F32.BF16 R52, R96, R56, R144 ;  /* 0x000000386034723c */ /* 0x000fe20000041890 */
[----:B------:R-:W-:Y:S01]  /*4a30*/  LEA.HI R5, R5, R0, RZ, 0x6 ;  /* 0x0000000005057211 */ /* 0x000fe200078f30ff */
[----:B------:R-:W-:Y:S02]  /*4a40*/  FADD.FTZ R2, R195, R4 ;  /* 0x00000004c3027221 */ /* 0x000fe40000010000 */
[----:B------:R-:W-:Y:S01]  /*4a50*/  FADD.FTZ R0, R192, R3 ;  /* 0x00000003c0007221 */ /* 0x000fe20000010000 */
[----:B------:R-:W-:Y:S01]  /*4a60*/  SHF.R.S32.HI R213, RZ, 0x6, R5 ;  /* 0x00000006ffd57819 */ /* 0x000fe20000011405 */
[----:B------:R-:W-:-:S02]  /*4a70*/  FADD.FTZ R2, R14, R2 ;  /* 0x000000020e027221 */ /* 0x000fc40000010000 */
[C---:B------:R-:W-:Y:S01]  /*4a80*/  HMMA.16816.F32.BF16 R56, R96.reuse, R58, R88 ;  /* 0x0000003a6038723c */ /* 0x040fe20000041858 */
[----:B------:R-:W-:Y:S01]  /*4a90*/  LDSM.16.MT88.4 R88, [R166+0x5800] ;  /* 0x00580000a658783b */ /* 0x000fe20000004200 */
[----:B------:R-:W-:Y:S01]  /*4aa0*/  IMNMX R213, R212, R213, !PT ;  /* 0x000000d5d4d57217 */ /* 0x000fe20007800200 */
[----:B------:R-:W-:Y:S02]  /*4ab0*/  FADD.FTZ R0, R7, R0 ;  /* 0x0000000007007221 */ /* 0x000fe40000010000 */
[----:B------:R-:W-:Y:S01]  /*4ac0*/  FADD.FTZ R202, R202, R2 ;  /* 0x00000002caca7221 */ /* 0x000fe20000010000 */
[----:B------:R-:W-:Y:S01]  /*4ad0*/  ISETP.GE.AND P0, PT, R187, R213, PT ;  /* 0x000000d5bb00720c */ /* 0x000fe20003f06270 */
[----:B------:R-:W-:Y:S01]  /*4ae0*/  FADD.FTZ R0, R6, R0 ;  /* 0x0000000006007221 */ /* 0x000fe20000010000 */
[----:B------:R-:W-:Y:S01]  /*4af0*/  HMMA.16816.F32.BF16 R44, R96, R48, R148 ;  /* 0x00000030602c723c */ /* 0x000fe20000041894 */
[----:B------:R-:W-:Y:S02]  /*4b00*/  FADD.FTZ R202, R124, R202 ;  /* 0x000000ca7cca7221 */ /* 0x000fe40000010000 */
[----:B------:R-:W-:-:S02]  /*4b10*/  FADD.FTZ R0, R13, R0 ;  /* 0x000000000d007221 */ /* 0x000fc40000010000 */
[----:B------:R-:W-:Y:S02]  /*4b20*/  FADD.FTZ R202, R15, R202 ;  /* 0x000000ca0fca7221 */ /* 0x000fe40000010000 */
[----:B------:R-:W-:Y:S01]  /*4b30*/  FADD.FTZ R206, R206, R0 ;  /* 0x00000000cece7221 */ /* 0x000fe20000010000 */
[C---:B-1----:R-:W-:Y:S08]  /*4b40*/  HMMA.16816.F32.BF16 R36, R96.reuse, R40, R60 ;  /* 0x000000286024723c */ /* 0x042ff0000004183c */
[C---:B------:R-:W-:Y:S01]  /*4b50*/  HMMA.16816.F32.BF16 R40, R96.reuse, R42, R64 ;  /* 0x0000002a6028723c */ /* 0x040fe20000041840 */
[----:B------:R-:W1:Y:S07]  /*4b60*/  LDSM.16.MT88.4 R64, [R165+0x3800] ;  /* 0x00380000a540783b */ /* 0x000e6e0000004200 */
        /* <DEDUP_REMOVED lines=10> */
[C---:B-1----:R-:W-:Y:S08]  /*4c10*/  HMMA.16816.F32.BF16 R76, R96.reuse, R80, R92 ;  /* 0x00000050604c723c */ /* 0x042ff0000004185c */
[C---:B------:R-:W-:Y:S08]  /*4c20*/  HMMA.16816.F32.BF16 R80, R96.reuse, R82, R84 ;  /* 0x000000526050723c */ /* 0x040ff00000041854 */
[C---:B------:R-:W-:Y:S08]  /*4c30*/  HMMA.16816.F32.BF16 R84, R96.reuse, R88, R152 ;  /* 0x000000586054723c */ /* 0x040ff00000041898 */
[C---:B------:R-:W-:Y:S08]  /*4c40*/  HMMA.16816.F32.BF16 R88, R96.reuse, R90, R20 ;  /* 0x0000005a6058723c */ /* 0x040ff00000041814 */
[C---:B------:R-:W-:Y:S08]  /*4c50*/  HMMA.16816.F32.BF16 R92, R96.reuse, R8, R32 ;  /* 0x00000008605c723c */ /* 0x040ff00000041820 */
[----:B------:R-:W-:Y:S01]  /*4c60*/  HMMA.16816.F32.BF16 R96, R96, R10, R16 ;  /* 0x0000000a6060723c */ /* 0x000fe20000041810 */
[----:B------:R-:W-:Y:S03]  /*4c70*/  @!UPT UIADD3 URZ, URZ, URZ, URZ ;  /* 0x0000003f3f3ff290 */ /* 0x000fe6000fffe03f */
[----:B------:R-:W-:Y:S11]  /*4c80*/  @!P0 BRA `(.L_x_1050) ;  /* 0x000032d000008947 */ /* 0x000ff60003800000 */
[----:B------:R-:W-:Y:S02]  /*4c90*/  MOV R127, R12 ;  /* 0x0000000c007f7202 */ /* 0x000fe40000000f00 */
[----:B------:R-:W-:-:S07]  /*4ca0*/  MOV R126, R125 ;  /* 0x0000007d007e7202 */ /* 0x000fce0000000f00 */
.L_x_1061:
        /* <DEDUP_REMOVED lines=17> */
[----:B------:R-:W-:Y:S02]  /*4dc0*/  SHF.R.S32.HI R0, RZ, 0x1f, R186 ;  /* 0x0000001fff007819 */ /* 0x000fe400000114ba */
[----:B------:R-:W-:Y:S01]  /*4dd0*/  SHF.R.S32.HI R4, RZ, 0x1f, R185 ;  /* 0x0000001fff047819 */ /* 0x000fe200000114b9 */
[C---:B------:R-:W-:Y:S01]  /*4de0*/  IMAD.SHL.U32 R22, R207.reuse, 0x2, RZ ;  /* 0x00000002cf167824 */ /* 0x040fe200078e00ff */
        /* <DEDUP_REMOVED lines=20> */
.L_x_1094:
[----:B------:R-:W-:-:S05]  /*4f30*/  BRA.DIV ~URZ, `(.L_x_1054) ;  /* 0x00008a927f007947 */ /* 0x000fca000b800000 */
[----:B------:R-:W5:Y:S01]  /*4f40*/  SHFL.IDX PT, R0, R12, RZ, 0x181f ;  /* 0x00181fff0c007589 */ /* 0x000f6200000e0000 */
[----:B------:R-:W-:Y:S02]  /*4f50*/  ISETP.GE.AND P5, PT, R196, c[0x0][0x1d4], PT ;  /* 0x00007500c4007a0c */ /* 0x000fe40003fa6270 */
[----:B------:R-:W-:Y:S02]  /*4f60*/  ISETP.GE.AND P2, PT, R208, c[0x0][0x1d4], PT ;  /* 0x00007500d0007a0c */ /* 0x000fe40003f46270 */
[C---:B-----5:R-:W-:Y:S02]  /*4f70*/  IADD3 R2, P0, R0.reuse, R20, RZ ;  /* 0x0000001400027210 */ /* 0x060fe40007f1e0ff */
[----:B------:R-:W-:Y:S03]  /*4f80*/  IADD3 R6, P6, R0, R21, RZ ;  /* 0x0000001500067210 */ /* 0x000fe60007fde0ff */
[C---:B---3--:R-:W-:Y:S01]  /*4f90*/  IMAD.X R3, R4.reuse, 0x1, R13, P0 ;  /* 0x0000000104037824 */ /* 0x048fe200000e060d */
[----:B------:R-:W-:Y:S01]  /*4fa0*/  ISETP.GE.AND P0, PT, R207, c[0x0][0x1d4], PT ;  /* 0x00007500cf007a0c */ /* 0x000fe20003f06270 */
[----:B------:R-:W-:Y:S03]  /*4fb0*/  IMAD.X R7, R4, 0x1, R14, P6 ;  /* 0x0000000104077824 */ /* 0x000fe600030e060e */
[----:B------:R-:W-:Y:S01]  /*4fc0*/  @!PT LDS RZ, [RZ] ;  /* 0x00000000fffff984 */ /* 0x000fe20000000800 */
[----:B------:R-:W-:Y:S01]  /*4fd0*/  @!PT LDS RZ, [RZ] ;  /* 0x00000000fffff984 */ /* 0x000fe20000000800 */
[----:B------:R3:W-:Y:S04]  /*4fe0*/  LDGSTS.E.BYPASS.LTC128B.128 [R184+0x100], [R2.64], !P5 ;  /* 0x0010000002b87fae */ /* 0x0007e8000e901d46 */
[----:B------:R5:W-:Y:S01]  /*4ff0*/  LDGSTS.E.BYPASS.LTC128B.128 [R184+0x2100], [R6.64], !P2 ;  /* 0x0210000006b87fae */ /* 0x000be2000d101d46 */
[----:B---3--:R-:W-:Y:S03]  /*5000*/  IADD3 R2, P6, R0, R22, RZ ;  /* 0x0000001600027210 */ /* 0x008fe60007fde0ff */
[----:B------:R-:W3:Y:S01]  /*5010*/  SHFL.IDX PT, R0, R12, 0x1, 0x181f ;  /* 0x00381f000c007f89 */ /* 0x000ee200000e0000 */
[----:B-----5:R-:W-:Y:S01]  /*5020*/  SEL R6, RZ, 0x10, P2 ;  /* 0x00000010ff067807 */ /* 0x020fe20001000000 */
[----:B------:R-:W-:Y:S01]  /*5030*/  IMAD.X R3, R4, 0x1, R15, P6 ;  /* 0x0000000104037824 */ /* 0x000fe200030e060f */
[----:B------:R-:W-:Y:S01]  /*5040*/  SEL R7, RZ, 0x10, P0 ;  /* 0x00000010ff077807 */ /* 0x000fe20000000000 */
[----:B------:R5:W4:Y:S04]  /*5050*/  SHFL.IDX PT, R4, R5, 0x1, 0x181f ;  /* 0x00381f0005047f89 */ /* 0x000b2800000e0000 */
[----:B------:R2:W-:Y:S01]  /*5060*/  LDGSTS.E.BYPASS.LTC128B.128 [R184+0x4100], [R2.64], !P0 ;  /* 0x0410000002b87fae */ /* 0x0005e2000c101d46 */
[----:B----45:R-:W-:Y:S04]  /*5070*/  SEL R5, RZ, 0x10, P5 ;  /* 0x00000010ff057807 */ /* 0x030fe80002800000 */
.L_x_1095:
[C---:B---3--:R-:W-:Y:S02]  /*5080*/  ISETP.NE.U32.AND P5, PT, R5.reuse, RZ, PT ;  /* 0x000000ff0500720c */ /* 0x048fe40003fa5070 */
[----:B------:R-:W-:Y:S02]  /*5090*/  IADD3 R5, -R5, 0x10, RZ ;  /* 0x0000001005057810 */ /* 0x000fe40007ffe1ff */
[C---:B------:R-:W-:Y:S02]  /*50a0*/  ISETP.NE.U32.AND P6, PT, R6.reuse, RZ, PT ;  /* 0x000000ff0600720c */ /* 0x040fe40003fc5070 */
[----:B------:R-:W-:Y:S02]  /*50b0*/  LOP3.LUT R5, R5, 0xf, RZ, 0xc0, !PT ;  /* 0x0000000f05057812 */ /* 0x000fe400078ec0ff */
[----:B------:R-:W-:Y:S02]  /*50c0*/  IADD3 R6, -R6, 0x10, RZ ;  /* 0x0000001006067810 */ /* 0x000fe40007ffe1ff */
[----:B--2---:R-:W-:Y:S02]  /*50d0*/  IADD3 R2, P2, P0, R5, R0, R20 ;  /* 0x0000000005027210 */ /* 0x004fe4000785e014 */
[----:B------:R-:W-:Y:S02]  /*50e0*/  LOP3.LUT R6, R6, 0xf, RZ, 0xc0, !PT ;  /* 0x0000000f06067812 */ /* 0x000fe400078ec0ff */
[----:B------:R-:W-:Y:S02]  /*50f0*/  IADD3.X R3, RZ, R4, R13, P2, P0 ;  /* 0x00000004ff037210 */ /* 0x000fe400017e040d */
[----:B------:R-:W-:Y:S03]  /*5100*/  IADD3 R6, P2, P0, R6, R0, R21 ;  /* 0x0000000006067210 */ /* 0x000fe6000785e015 */
[----:B------:R-:W-:Y:S01]  /*5110*/  @!PT LDS RZ, [RZ] ;  /* 0x00000000fffff984 */ /* 0x000fe20000000800 */
[----:B------:R-:W-:Y:S01]  /*5120*/  @!PT LDS RZ, [RZ] ;  /* 0x00000000fffff984 */ /* 0x000fe20000000800 */
[----:B------:R-:W-:Y:S01]  /*5130*/  @!PT LDS RZ, [RZ] ;  /* 0x00000000fffff984 */ /* 0x000fe20000000800 */
[----:B------:R2:W-:Y:S01]  /*5140*/  LDGSTS.E.BYPASS.LTC128B.128.ZFILL [R184+0x1100], [R2.64], P5 ;  /* 0x0110000002b87fae */ /* 0x0005e2000a941d46 */
[C---:B------:R-:W-:Y:S02]  /*5150*/  ISETP.NE.U32.AND P5, PT, R7.reuse, RZ, PT ;  /* 0x000000ff0700720c */ /* 0x040fe40003fa5070 */
[----:B--2---:R-:W-:Y:S02]  /*5160*/  IADD3 R2, -R7, 0x10, RZ ;  /* 0x0000001007027810 */ /* 0x004fe40007ffe1ff */
[----:B------:R-:W-:Y:S02]  /*5170*/  IADD3.X R7, RZ, R4, R14, P2, P0 ;  /* 0x00000004ff077210 */ /* 0x000fe400017e040e */
[----:B------:R-:W-:Y:S03]  /*5180*/  LOP3.LUT R2, R2, 0xf, RZ, 0xc0, !PT ;  /* 0x0000000f02027812 */ /* 0x000fe600078ec0ff */
[----:B------:R2:W-:Y:S01]  /*5190*/  LDGSTS.E.BYPASS.LTC128B.128.ZFILL [R184+0x3100], [R6.64], P6 ;  /* 0x0310000006b87fae */ /* 0x0005e2000b141d46 */
[----:B------:R-:W-:Y:S04]  /*51a0*/  IADD3 R2, P2, P0, R2, R0, R22 ;  /* 0x0000000002027210 */ /* 0x000fe8000785e016 */
[----:B------:R-:W-:Y:S05]  /*51b0*/  IADD3.X R3, RZ, R4, R15, P2, P0 ;  /* 0x00000004ff037210 */ /* 0x000fea00017e040f */
[----:B------:R2:W-:Y:S04]  /*51c0*/  LDGSTS.E.BYPASS.LTC128B.128.ZFILL [R184+0x5100], [R2.64], P5 ;  /* 0x0510000002b87fae */ /* 0x0005e8000a941d46 */
.L_x_1052:
[----:B------:R-:W-:Y:S05]  /*51d0*/  BSYNC B0 ;  /* 0x0000000000007941 */ /* 0x000fea0003800000 */
.L_x_1051:
[----:B------:R-:W0:Y:S01]  /*51e0*/  LDGDEPBAR ;  /* 0x00000000000079af */ /* 0x000e220000000000 */
[----:B------:R-:W-:Y:S01]  /*51f0*/  WARPSYNC 0xffffffff ;  /* 0xffffffff00007948 */ /* 0x000fe20003800000 */
[C---:B--23--:R-:W-:Y:S01]  /*5200*/  HMMA.16816.F32.BF16 R4, R32.reuse, R8, RZ ;  /* 0x000000082004723c */ /* 0x04cfe200000418ff */
[----:B------:R-:W-:Y:S02]  /*5210*/  BSSY B0, `(.L_x_1055) ;  /* 0x00000e7000007945 */ /* 0x000fe40003800000 */
[----:B------:R-:W-:Y:S05]  /*5220*/  ISETP.GT.AND P0, PT, R187, R212, PT ;  /* 0x000000d4bb00720c */ /* 0x000fea0003f04270 */
[C---:B------:R-:W-:Y:S08]  /*5230*/  HMMA.16816.F32.BF16 R8, R32.reuse, R10, RZ ;  /* 0x0000000a2008723c */ /* 0x040ff000000418ff */
[C---:B----4-:R-:W-:Y:S08]  /*5240*/  HMMA.16816.F32.BF16 R12, R32.reuse, R16, RZ ;  /* 0x00000010200c723c */ /* 0x050ff000000418ff */
[C---:B------:R-:W-:Y:S08]  /*5250*/  HMMA.16816.F32.BF16 R16, R32.reuse, R18, RZ ;  /* 0x000000122010723c */ /* 0x040ff000000418ff */
[C---:B-1----:R-:W-:Y:S08]  /*5260*/  HMMA.16816.F32.BF16 R20, R32.reuse, R24, RZ ;  /* 0x000000182014723c */ /* 0x042ff000000418ff */
        /* <DEDUP_REMOVED lines=147> */
[----:B------:R-:W-:Y:S01]  /*5ba0*/  IMAD R0, R187, 0x40, R215 ;  /* 0x00000040bb007824 */ /* 0x000fe200078e02d7 */
[----:B------:R-:W-:Y:S01]  /*5bb0*/  SHF.R.S32.HI R188, RZ, 0x1f, R208 ;  /* 0x0000001fffbc7819 */ /* 0x000fe200000114d0 */
[----:B------:R-:W-:Y:S01]  /*5bc0*/  IMAD.MOV.U32 R185, RZ, RZ, RZ ;  /* 0x000000ffffb97224 */ /* 0x000fe200078e00ff */
[C---:B------:R-:W-:Y:S01]  /*5bd0*/  SHF.L.U64.HI R141, R207.reuse, 0x1, R183 ;  /* 0x00000001cf8d7819 */ /* 0x040fe200000102b7 */
[----:B------:R-:W-:Y:S01]  /*5be0*/  IMAD.SHL.U32 R144, R207, 0x2, RZ ;  /* 0x00000002cf907824 */ /* 0x000fe200078e00ff */
[----:B------:R-:W-:Y:S01]  /*5bf0*/  IADD3 R0, R0, -0x40, R2 ;  /* 0xffffffc000007810 */ /* 0x000fe20007ffe002 */
[----:B------:R-:W-:Y:S01]  /*5c00*/  IMAD.SHL.U32 R143, R208, 0x2, RZ ;  /* 0x00000002d08f7824 */ /* 0x000fe200078e00ff */
[----:B------:R-:W-:Y:S01]  /*5c10*/  SHF.R.S32.HI R183, RZ, 0x1f, R196 ;  /* 0x0000001fffb77819 */ /* 0x000fe200000114c4 */
[----:B------:R-:W-:Y:S01]  /*5c20*/  IMAD.SHL.U32 R142, R196, 0x2, RZ ;  /* 0x00000002c48e7824 */ /* 0x000fe200078e00ff */
[----:B------:R-:W-:Y:S01]  /*5c30*/  SHF.L.U64.HI R140, R208, 0x1, R188 ;  /* 0x00000001d08c7819 */ /* 0x000fe200000102bc */
[----:B------:R-:W-:Y:S01]  /*5c40*/  @P3 IMAD.HI.U32 R3, R0, c[0x0][0x2bc], RZ ;  /* 0x0000af0000033a27 */ /* 0x000fe200078e00ff */
[----:B------:R-:W-:Y:S03]  /*5c50*/  SHF.L.U64.HI R139, R196, 0x1, R183 ;  /* 0x00000001c48b7819 */ /* 0x000fe600000102b7 */
        /* <DEDUP_REMOVED lines=24> */
.L_x_1096:
[----:B------:R-:W-:-:S05]  /*5de0*/  BRA.DIV ~URZ, `(.L_x_1058) ;  /* 0x00007e827f007947 */ /* 0x000fca000b800000 */
[----:B------:R-:W3:Y:S01]  /*5df0*/  SHFL.IDX PT, R0, R138, RZ, 0x181f ;  /* 0x00181fff8a007589 */ /* 0x000ee200000e0000 */
[----:B------:R-:W-:Y:S02]  /*5e00*/  ISETP.GE.AND P5, PT, R196, c[0x0][0x1d4], PT ;  /* 0x00007500c4007a0c */ /* 0x000fe40003fa6270 */
[----:B------:R-:W-:Y:S02]  /*5e10*/  ISETP.GE.AND P2, PT, R208, c[0x0][0x1d4], PT ;  /* 0x00007500d0007a0c */ /* 0x000fe40003f46270 */
[C---:B---3--:R-:W-:Y:S02]  /*5e20*/  IADD3 R2, P0, R0.reuse, R142, RZ ;  /* 0x0000008e00027210 */ /* 0x048fe40007f1e0ff */
[----:B------:R-:W-:Y:S03]  /*5e30*/  IADD3 R136, P6, R0, R143, RZ ;  /* 0x0000008f00887210 */ /* 0x000fe60007fde0ff */
[C---:B--2---:R-:W-:Y:S01]  /*5e40*/  IMAD.X R3, R124.reuse, 0x1, R139, P0 ;  /* 0x000000017c037824 */ /* 0x044fe200000e068b */
[----:B------:R-:W-:Y:S01]  /*5e50*/  ISETP.GE.AND P0, PT, R207, c[0x0][0x1d4], PT ;  /* 0x00007500cf007a0c */ /* 0x000fe20003f06270 */
[----:B------:R-:W-:Y:S03]  /*5e60*/  IMAD.X R137, R124, 0x1, R140, P6 ;  /* 0x000000017c897824 */ /* 0x000fe600030e068c */
[----:B------:R-:W-:Y:S01]  /*5e70*/  @!PT LDS RZ, [RZ] ;  /* 0x00000000fffff984 */ /* 0x000fe20000000800 */
[----:B------:R-:W-:Y:S01]  /*5e80*/  @!PT LDS RZ, [RZ] ;  /* 0x00000000fffff984 */ /* 0x000fe20000000800 */
[----:B------:R2:W-:Y:S04]  /*5e90*/  LDGSTS.E.BYPASS.LTC128B.128 [R184+0x6100], [R2.64], !P5 ;  /* 0x0610000002b87fae */ /* 0x0005e8000e901d46 */
[----:B------:R3:W-:Y:S01]  /*5ea0*/  LDGSTS.E.BYPASS.LTC128B.128 [R184+0x8100], [R136.64], !P2 ;  /* 0x0810000088b87fae */ /* 0x0007e2000d101d46 */
[----:B--2---:R-:W-:Y:S03]  /*5eb0*/  IADD3 R2, P6, R0, R144, RZ ;  /* 0x0000009000027210 */ /* 0x004fe60007fde0ff */
[----:B------:R-:W2:Y:S01]  /*5ec0*/  SHFL.IDX PT, R0, R138, 0x1, 0x181f ;  /* 0x00381f008a007f89 */ /* 0x000ea200000e0000 */
[----:B---3--:R-:W-:Y:S01]  /*5ed0*/  SEL R136, RZ, 0x10, P2 ;  /* 0x00000010ff887807 */ /* 0x008fe20001000000 */
[----:B------:R-:W-:Y:S01]  /*5ee0*/  IMAD.X R3, R124, 0x1, R141, P6 ;  /* 0x000000017c037824 */ /* 0x000fe200030e068d */
[----:B------:R-:W-:Y:S01]  /*5ef0*/  SEL R137, RZ, 0x10, P0 ;  /* 0x00000010ff897807 */ /* 0x000fe20000000000 */
[----:B------:R3:W4:Y:S04]  /*5f00*/  SHFL.IDX PT, R124, R125, 0x1, 0x181f ;  /* 0x00381f007d7c7f89 */ /* 0x00072800000e0000 */
[----:B------:R1:W-:Y:S02]  /*5f10*/  LDGSTS.E.BYPASS.LTC128B.128 [R184+0xa100], [R2.64], !P0 ;  /* 0x0a10000002b87fae */ /* 0x0003e4000c101d46 */
[----:B-1-3--:R-:W-:Y:S04]  /*5f20*/  SEL R125, RZ, 0x10, P5 ;  /* 0x00000010ff7d7807 */ /* 0x00afe80002800000 */
.L_x_1097:
[C---:B--2---:R-:W-:Y:S02]  /*5f30*/  ISETP.NE.U32.AND P5, PT, R125.reuse, RZ, PT ;  /* 0x000000ff7d00720c */ /* 0x044fe40003fa5070 */
[----:B------:R-:W-:Y:S02]  /*5f40*/  IADD3 R125, -R125, 0x10, RZ ;  /* 0x000000107d7d7810 */ /* 0x000fe40007ffe1ff */
[C---:B------:R-:W-:Y:S02]  /*5f50*/  ISETP.NE.U32.AND P6, PT, R136.reuse, RZ, PT ;  /* 0x000000ff8800720c */ /* 0x040fe40003fc5070 */
[----:B------:R-:W-:Y:S02]  /*5f60*/  LOP3.LUT R125, R125, 0xf, RZ, 0xc0, !PT ;  /* 0x0000000f7d7d7812 */ /* 0x000fe400078ec0ff */
[----:B------:R-:W-:Y:S02]  /*5f70*/  IADD3 R136, -R136, 0x10, RZ ;  /* 0x0000001088887810 */ /* 0x000fe40007ffe1ff */
[----:B------:R-:W-:Y:S02]  /*5f80*/  IADD3 R2, P2, P0, R125, R0, R142 ;  /* 0x000000007d027210 */ /* 0x000fe4000785e08e */
[----:B------:R-:W-:Y:S02]  /*5f90*/  LOP3.LUT R136, R136, 0xf, RZ, 0xc0, !PT ;  /* 0x0000000f88887812 */ /* 0x000fe400078ec0ff */
[----:B----4-:R-:W-:Y:S02]  /*5fa0*/  IADD3.X R3, RZ, R124, R139, P2, P0 ;  /* 0x0000007cff037210 */ /* 0x010fe400017e048b */
[----:B------:R-:W-:Y:S03]  /*5fb0*/  IADD3 R136, P2, P0, R136, R0, R143 ;  /* 0x0000000088887210 */ /* 0x000fe6000785e08f */
[----:B------:R-:W-:Y:S01]  /*5fc0*/  @!PT LDS RZ, [RZ] ;  /* 0x00000000fffff984 */ /* 0x000fe20000000800 */
[----:B------:R-:W-:Y:S01]  /*5fd0*/  @!PT LDS RZ, [RZ] ;  /* 0x00000000fffff984 */ /* 0x000fe20000000800 */
[----:B------:R-:W-:Y:S01]  /*5fe0*/  @!PT LDS RZ, [RZ] ;  /* 0x00000000fffff984 */ /* 0x000fe20000000800 */
[----:B------:R1:W-:Y:S01]  /*5ff0*/  LDGSTS.E.BYPASS.LTC128B.128.ZFILL [R184+0x7100], [R2.64], P5 ;  /* 0x0710000002b87fae */ /* 0x0003e2000a941d46 */
[C---:B------:R-:W-:Y:S02]  /*6000*/  ISETP.NE.U32.AND P5, PT, R137.reuse, RZ, PT ;  /* 0x000000ff8900720c */ /* 0x040fe40003fa5070 */
[----:B-1----:R-:W-:Y:S02]  /*6010*/  IADD3 R2, -R137, 0x10, RZ ;  /* 0x0000001089027810 */ /* 0x002fe40007ffe1ff */
[----:B------:R-:W-:Y:S02]  /*6020*/  IADD3.X R137, RZ, R124, R140, P2, P0 ;  /* 0x0000007cff897210 */ /* 0x000fe400017e048c */
[----:B------:R-:W-:Y:S03]  /*6030*/  LOP3.LUT R2, R2, 0xf, RZ, 0xc0, !PT ;  /* 0x0000000f02027812 */ /* 0x000fe600078ec0ff */
[----:B------:R1:W-:Y:S01]  /*6040*/  LDGSTS.E.BYPASS.LTC128B.128.ZFILL [R184+0x9100], [R136.64], P6 ;  /* 0x0910000088b87fae */ /* 0x0003e2000b141d46 */
[----:B------:R-:W-:Y:S04]  /*6050*/  IADD3 R2, P2, P0, R2, R0, R144 ;  /* 0x0000000002027210 */ /* 0x000fe8000785e090 */
[----:B------:R-:W-:Y:S05]  /*6060*/  IADD3.X R3, RZ, R124, R141, P2, P0 ;  /* 0x0000007cff037210 */ /* 0x000fea00017e048d */
[----:B------:R1:W-:Y:S04]  /*6070*/  LDGSTS.E.BYPASS.LTC128B.128.ZFILL [R184+0xb100], [R2.64], P5 ;  /* 0x0b10000002b87fae */ /* 0x0003e8000a941d46 */
.L_x_1056:
[----:B------:R-:W-:Y:S05]  /*6080*/  BSYNC B0 ;  /* 0x0000000000007941 */ /* 0x000fea0003800000 */
.L_x_1055:
[----:B------:R-:W-:Y:S01]  /*6090*/  MOV R0, 0x1 ;  /* 0x0000000100007802 */ /* 0x000fe20000000f00 */
[----:B------:R-:W0:Y:S01]  /*60a0*/  LDGDEPBAR ;  /* 0x00000000000079af */ /* 0x000e220000000000 */
[----:B-1----:R-:W-:Y:S01]  /*60b0*/  MOV R3, c[0x0][0x2ac] ;  /* 0x0000ab0000037a02 */ /* 0x002fe20000000f00 */
[----:B------:R-:W-:Y:S01]  /*60c0*/  @P4 IMAD.HI.U32 R2, R211, c[0x0][0x2c8], RZ ;  /* 0x0000b200d3024a27 */ /* 0x000fe200078e00ff */
[----:B------:R-:W-:Y:S03]  /*60d0*/  MOV R124, R211 ;  /* 0x000000d3007c7202 */ /* 0x000fe60000000f00 */
[----:B------:R-:W-:Y:S01]  /*60e0*/  IMAD R0, R187, -0x40, R0 ;  /* 0xffffffc0bb007824 */ /* 0x000fe200078e0200 */
[----:B------:R-:W-:Y:S04]  /*60f0*/  @P4 SHF.R.U32.HI R124, RZ, c[0x0][0x2cc], R2 ;  /* 0x0000b300ff7c4a19 */ /* 0x000fe80000011602 */
[----:B------:R-:W-:Y:S05]  /*6100*/  IADD3 R0, -R225, R0, RZ ;  /* 0x00000000e1007210 */ /* 0x000fea0007ffe1ff */
[----:B------:R-:W-:Y:S05]  /*6110*/  IMAD R0, R3, c[0x0][0x1d0], R0 ;  /* 0x0000740003007a24 */ /* 0x000fea00078e0200 */
[----:B------:R-:W-:Y:S01]  /*6120*/  IADD3 R125, R0, -c[0x0][0x168], RZ ;  /* 0x80005a00007d7a10 */ /* 0x000fe20007ffe0ff */
[----:B------:R-:W-:-:S05]  /*6130*/  BRA.DIV ~URZ, `(.L_x_1059) ;  /* 0x00007d627f007947 */ /* 0x000fca000b800000 */
[----:B------:R1:W2:Y:S02]  /*6140*/  SHFL.IDX PT, R0, R124, RZ, 0x1c1f ;  /* 0x001c1fff7c007589 */ /* 0x0002a400000e0000 */
.L_x_1098:
[----:B--2---:R-:W-:Y:S05]  /*6150*/  IMAD.IADD R0, R125, 0x1, R0 ;  /* 0x000000017d007824 */ /* 0x004fea00078e0200 */
[C---:B------:R-:W-:Y:S02]  /*6160*/  ISETP.GT.AND P6, PT, R0.reuse, RZ, PT ;  /* 0x000000ff0000720c */ /* 0x040fe40003fc4270 */
[C---:B------:R-:W-:Y:S02]  /*6170*/  ISETP.GT.AND P5, PT, R0.reuse, 0x1, PT ;  /* 0x000000010000780c */ /* 0x040fe40003fa4270 */
[C---:B------:R-:W-:Y:S02]  /*6180*/  ISETP.GT.AND P2, PT, R0.reuse, 0x8, PT ;  /* 0x000000080000780c */ /* 0x040fe40003f44270 */
[----:B------:R-:W-:Y:S02]  /*6190*/  ISETP.GT.AND P0, PT, R0, 0x9, PT ;  /* 0x000000090000780c */ /* 0x000fe40003f04270 */
[----:B------:R-:W-:Y:S02]  /*61a0*/  FSEL R4, R4, -INF , P6 ;  /* 0xff80000004047808 */ /* 0x000fe40003000000 */
[C---:B------:R-:W-:Y:S02]  /*61b0*/  ISETP.GT.AND P6, PT, R0.reuse, 0x10, PT ;  /* 0x000000100000780c */ /* 0x040fe40003fc4270 */
[----:B------:R-:W-:Y:S02]  /*61c0*/  FSEL R5, R5, -INF , P5 ;  /* 0xff80000005057808 */ /* 0x000fe40002800000 */
        /* <DEDUP_REMOVED lines=22> */
[----:B------:R-:W-:Y:S02]  /*6330*/  FSEL R190, R29, -INF , P5 ;  /* 0xff8000001dbe7808 */ /* 0x000fe40002800000 */
[----:B------:R-:W-:Y:S02]  /*6340*/  FSEL R189, R32, -INF , P2 ;  /* 0xff80000020bd7808 */ /* 0x000fe40001000000 */
[----:B------:R-:W-:Y:S01]  /*6350*/  FSEL R188, R33, -INF , P0 ;  /* 0xff80000021bc7808 */ /* 0x000fe20000000000 */
[----:B------:R-:W-:-:S05]  /*6360*/  BRA.DIV ~URZ, `(.L_x_1060) ;  /* 0x00007b927f007947 */ /* 0x000fca000b800000 */
[----:B------:R-:W-:Y:S01]  /*6370*/  FMNMX.FTZ R2, R4, R126, !PT ;  /* 0x0000007e04027209 */ /* 0x000fe20007810000 */
[----:B------:R-:W2:Y:S03]  /*6380*/  SHFL.IDX PT, R0, R124, 0x1, 0x1c1f ;  /* 0x003c1f007c007f89 */ /* 0x000ea600000e0000 */
[----:B------:R-:W-:Y:S04]  /*6390*/  FMNMX.FTZ R2, R5, R2, !PT ;  /* 0x0000000205027209 */ /* 0x000fe80007810000 */
[----:B------:R-:W-:Y:S04]  /*63a0*/  FMNMX.FTZ R2, R8, R2, !PT ;  /* 0x0000000208027209 */ /* 0x000fe80007810000 */
[----:B------:R-:W-:Y:S04]  /*63b0*/  FMNMX.FTZ R2, R9, R2, !PT ;  /* 0x0000000209027209 */ /* 0x000fe80007810000 */
[----:B------:R-:W-:Y:S04]  /*63c0*/  FMNMX.FTZ R2, R152, R2, !PT ;  /* 0x0000000298027209 */ /* 0x000fe80007810000 */
[----:B------:R-:W-:Y:S04]  /*63d0*/  FMNMX.FTZ R2, R151, R2, !PT ;  /* 0x0000000297027209 */ /* 0x000fe80007810000 */
[----:B------:R-:W-:Y:S01]  /*63e0*/  FMNMX.FTZ R2, R150, R2, !PT ;  /* 0x0000000296027209 */ /* 0x000fe20007810000 */
[----:B--2---:R-:W-:Y:S03]  /*63f0*/  IMAD.IADD R0, R125, 0x1, R0 ;  /* 0x000000017d007824 */ /* 0x004fe600078e0200 */
[----:B------:R-:W-:Y:S02]  /*6400*/  FMNMX.FTZ R2, R149, R2, !PT ;  /* 0x0000000295027209 */ /* 0x000fe40007810000 */
[C---:B------:R-:W-:Y:S02]  /*6410*/  ISETP.GT.AND P2, PT, R0.reuse, RZ, PT ;  /* 0x000000ff0000720c */ /* 0x040fe40003f44270 */
[----:B------:R-:W-:Y:S02]  /*6420*/  ISETP.GT.AND P0, PT, R0, 0x1, PT ;  /* 0x000000010000780c */ /* 0x000fe40003f04270 */
[----:B------:R-:W-:Y:S02]  /*6430*/  FSEL R6, R6, -INF , P2 ;  /* 0xff80000006067808 */ /* 0x000fe40001000000 */
[----:B------:R-:W-:Y:S02]  /*6440*/  FSEL R7, R7, -INF , P0 ;  /* 0xff80000007077808 */ /* 0x000fe40000000000 */
[----:B------:R-:W-:Y:S02]  /*6450*/  ISETP.GT.AND P2, PT, R0, 0x8, PT ;  /* 0x000000080000780c */ /* 0x000fe40003f44270 */
[----:B-1----:R-:W-:Y:S02]  /*6460*/  FMNMX.FTZ R124, R6, R127, !PT ;  /* 0x0000007f067c7209 */ /* 0x002fe40007810000 */
[----:B------:R-:W-:Y:S02]  /*6470*/  ISETP.GT.AND P0, PT, R0, 0x9, PT ;  /* 0x000000090000780c */ /* 0x000fe40003f04270 */
[----:B------:R-:W-:Y:S02]  /*6480*/  FSEL R10, R10, -INF , P2 ;  /* 0xff8000000a0a7808 */ /* 0x000fe40001000000 */
[----:B------:R-:W-:Y:S02]  /*6490*/  FMNMX.FTZ R124, R7, R124, !PT ;  /* 0x0000007c077c7209 */ /* 0x000fe40007810000 */
[----:B------:R-:W-:Y:S02]  /*64a0*/  FSEL R11, R11, -INF , P0 ;  /* 0xff8000000b0b7808 */ /* 0x000fe40000000000 */
[----:B------:R-:W-:Y:S02]  /*64b0*/  ISETP.GT.AND P2, PT, R0, 0x10, PT ;  /* 0x000000100000780c */ /* 0x000fe40003f44270 */
[----:B------:R-:W-:Y:S02]  /*64c0*/  FMNMX.FTZ R124, R10, R124, !PT ;  /* 0x0000007c0a7c7209 */ /* 0x000fe40007810000 */
        /* <DEDUP_REMOVED lines=10> */
[C---:B------:R-:W-:Y:S02]  /*6570*/  ISETP.GT.AND P2, PT, R0.reuse, 0x20, PT ;  /* 0x000000200000780c */ /* 0x040fe40003f44270 */
[----:B------:R-:W-:Y:S02]  /*6580*/  FMNMX.FTZ R124, R147, R124, !PT ;  /* 0x0000007c937c7209 */ /* 0x000fe40007810000 */
[----:B------:R-:W-:Y:S02]  /*6590*/  FMNMX.FTZ R2, R183, R2, !PT ;  /* 0x00000002b7027209 */ /* 0x000fe40007810000 */
[----:B------:R-:W-:Y:S02]  /*65a0*/  ISETP.GT.AND P0, PT, R0, 0x21, PT ;  /* 0x000000210000780c */ /* 0x000fe40003f04270 */
[----:B------:R-:W-:Y:S02]  /*65b0*/  FSEL R153, R22, -INF , P2 ;  /* 0xff80000016997808 */ /* 0x000fe40001000000 */
[----:B------:R-:W-:Y:S02]  /*65c0*/  FMNMX.FTZ R124, R148, R124, !PT ;  /* 0x0000007c947c7209 */ /* 0x000fe40007810000 */
[----:B------:R-:W-:Y:S02]  /*65d0*/  FMNMX.FTZ R2, R159, R2, !PT ;  /* 0x000000029f027209 */ /* 0x000fe40007810000 */
[----:B------:R-:W-:Y:S02]  /*65e0*/  FSEL R154, R23, -INF , P0 ;  /* 0xff800000179a7808 */ /* 0x000fe40000000000 */
[----:B------:R-:W-:Y:S02]  /*65f0*/  ISETP.GT.AND P2, PT, R0, 0x28, PT ;  /* 0x000000280000780c */ /* 0x000fe40003f44270 */
[----:B------:R-:W-:Y:S02]  /*6600*/  FMNMX.FTZ R124, R153, R124, !PT ;  /* 0x0000007c997c7209 */ /* 0x000fe40007810000 */
[----:B------:R-:W-:Y:S02]  /*6610*/  FMNMX.FTZ R2, R158, R2, !PT ;  /* 0x000000029e027209 */ /* 0x000fe40007810000 */
[----:B------:R-:W-:Y:S02]  /*6620*/  ISETP.GT.AND P0, PT, R0, 0x29, PT ;  /* 0x000000290000780c */ /* 0x000fe40003f04270 */
[----:B------:R-:W-:Y:S02]  /*6630*/  FSEL R155, R26, -INF , P2 ;  /* 0xff8000001a9b7808 */ /* 0x000fe40001000000 */
[----:B------:R-:W-:Y:S02]  /*6640*/  FMNMX.FTZ R124, R154, R124, !PT ;  /* 0x0000007c9a7c7209 */ /* 0x000fe40007810000 */
        /* <DEDUP_REMOVED lines=18> */
[----:B------:R-:W-:Y:S01]  /*6770*/  FMNMX.FTZ R124, R195, R124, !PT ;  /* 0x0000007cc37c7209 */ /* 0x000fe20007810000 */
[----:B------:R-:W1:Y:S03]  /*6780*/  SHFL.BFLY PT, R125, R0, 0x2, 0x1f ;  /* 0x0c401f00007d7f89 */ /* 0x000e6600000e0000 */
[----:B------:R-:W-:Y:S05]  /*6790*/  FMNMX.FTZ R124, R193, R124, !PT ;  /* 0x0000007cc17c7209 */ /* 0x000fea0007810000 */
[----:B------:R-:W2:Y:S01]  /*67a0*/  SHFL.BFLY PT, R2, R124, 0x2, 0x1f ;  /* 0x0c401f007c027f89 */ /* 0x000ea200000e0000 */
[----:B-1----:R-:W-:Y:S07]  /*67b0*/  FMNMX.FTZ R125, R125, R0, !PT ;  /* 0x000000007d7d7209 */ /* 0x002fee0007810000 */
[----:B------:R-:W1:Y:S01]  /*67c0*/  SHFL.BFLY PT, R3, R125, 0x1, 0x1f ;  /* 0x0c201f007d037f89 */ /* 0x000e6200000e0000 */
[----:B--2---:R-:W-:Y:S07]  /*67d0*/  FMNMX.FTZ R124, R124, R2, !PT ;  /* 0x000000027c7c7209 */ /* 0x004fee0007810000 */
[----:B------:R2:W3:Y:S01]  /*67e0*/  SHFL.BFLY PT, R0, R124, 0x1, 0x1f ;  /* 0x0c201f007c007f89 */ /* 0x0004e200000e0000 */
[----:B-1----:R-:W-:Y:S07]  /*67f0*/  FMNMX.FTZ R125, R125, R3, !PT ;  /* 0x000000037d7d7209 */ /* 0x002fee0007810000 */
.L_x_1099:
[C---:B------:R-:W-:Y:S01]  /*6800*/  FSETP.NEU.FTZ.AND P0, PT, R125.reuse, -INF , PT ;  /* 0xff8000007d00780b */ /* 0x040fe20003f1d000 */
[C---:B------:R-:W-:Y:S01]  /*6810*/  FMUL.FTZ R144, R125.reuse, c[0x0][0x2d0] ;  /* 0x0000b4007d907a20 */ /* 0x040fe20000410000 */
[----:B---3--:R-:W-:Y:S01]  /*6820*/  FMNMX.FTZ R3, R0, R124, !PT ;  /* 0x0000007c00037209 */ /* 0x008fe20007810000 */
[----:B------:R-:W-:Y:S01]  /*6830*/  WARPSYNC 0xffffffff ;  /* 0xffffffff00007948 */ /* 0x000fe20003800000 */
[----:B------:R-:W-:Y:S01]  /*6840*/  FSEL R2, R125, RZ, P0 ;  /* 0x000000ff7d027208 */ /* 0x000fe20000000000 */
[----:B------:R-:W1:Y:S01]  /*6850*/  LDSM.16.MT88.4 R140, [R163] ;  /* 0x00000000a38c783b */ /* 0x000e620000004200 */
[----:B------:R-:W-:Y:S01]  /*6860*/  FSEL R144, R144, RZ, P0 ;  /* 0x000000ff90907208 */ /* 0x000fe20000000000 */
[C---:B--2---:R-:W-:Y:S01]  /*6870*/  FMUL.FTZ R124, R3.reuse, c[0x0][0x2d0] ;  /* 0x0000b400037c7a20 */ /* 0x044fe20000410000 */
[----:B------:R-:W-:Y:S01]  /*6880*/  FSETP.NEU.FTZ.AND P0, PT, R3, -INF , PT ;  /* 0xff8000000300780b */ /* 0x000fe20003f1d000 */
[----:B------:R-:W-:Y:S02]  /*6890*/  FADD.FTZ R0, -R2, R126 ;  /* 0x0000007e02007221 */ /* 0x000fe40000010100 */
[--C-:B------:R-:W-:Y:S01]  /*68a0*/  FFMA.FTZ R4, R4, c[0x0][0x2d0], -R144.reuse ;  /* 0x0000b40004047a23 */ /* 0x100fe20000010890 */
[----:B------:R-:W-:Y:S01]  /*68b0*/  FSEL R124, R124, RZ, P0 ;  /* 0x000000ff7c7c7208 */ /* 0x000fe20000000000 */
[----:B------:R-:W-:Y:S02]  /*68c0*/  FMUL.FTZ R0, R0, c[0x0][0x2d0] ;  /* 0x0000b40000007a20 */ /* 0x000fe40000410000 */
[----:B------:R-:W-:Y:S01]  /*68d0*/  FFMA.FTZ R5, R5, c[0x0][0x2d0], -R144 ;  /* 0x0000b40005057a23 */ /* 0x000fe20000010890 */
[----:B------:R-:W-:Y:S01]  /*68e0*/  MUFU.EX2 R136, R4 ;  /* 0x0000000400887308 */ /* 0x000fe20000000800 */
[--C-:B------:R-:W-:Y:S02]  /*68f0*/  FFMA.FTZ R6, R6, c[0x0][0x2d0], -R124.reuse ;  /* 0x0000b40006067a23 */ /* 0x100fe4000001087c */
[----:B------:R-:W-:Y:S02]  /*6900*/  FFMA.FTZ R7, R7, c[0x0][0x2d0], -R124 ;  /* 0x0000b40007077a23 */ /* 0x000fe4000001087c */
[--C-:B------:R-:W-:Y:S02]  /*6910*/  FFMA.FTZ R8, R8, c[0x0][0x2d0], -R144.reuse ;  /* 0x0000b40008087a23 */ /* 0x100fe40000010890 */
[----:B------:R-:W-:Y:S02]  /*6920*/  FFMA.FTZ R9, R9, c[0x0][0x2d0], -R144 ;  /* 0x0000b40009097a23 */ /* 0x000fe40000010890 */
[--C-:B------:R-:W-:Y:S01]  /*6930*/  FFMA.FTZ R10, R10, c[0x0][0x2d0], -R124.reuse ;  /* 0x0000b4000a0a7a23 */ /* 0x100fe2000001087c */
[----:B------:R2:W-:Y:S01]  /*6940*/  MUFU.EX2 R2, R0 ;  /* 0x0000000000027308 */ /* 0x0005e20000000800 */
[----:B------:R-:W-:Y:S09]  /*6950*/  FFMA.FTZ R11, R11, c[0x0][0x2d0], -R124 ;  /* 0x0000b4000b0b7a23 */ /* 0x000ff2000001087c */
[----:B------:R-:W-:Y:S10]  /*6960*/  MUFU.EX2 R198, R5 ;  /* 0x0000000500c67308 */ /* 0x000ff40000000800 */
[----:B------:R-:W-:Y:S01]  /*6970*/  MUFU.EX2 R126, R6 ;  /* 0x00000006007e7308 */ /* 0x000fe20000000800 */
[----:B--2---:R-:W-:Y:S02]  /*6980*/  FSEL R0, R3, RZ, P0 ;  /* 0x000000ff03007208 */ /* 0x004fe40000000000 */
[C---:B------:R-:W-:Y:S02]  /*6990*/  ISETP.GT.AND P0, PT, R187.reuse, R213, PT ;  /* 0x000000d5bb00720c */ /* 0x040fe40003f04270 */
[----:B------:R-:W-:Y:S01]  /*69a0*/  IADD3 R187, R187, -0x1, RZ ;  /* 0xffffffffbbbb7810 */ /* 0x000fe20007ffe0ff */
[----:B------:R-:W-:Y:S04]  /*69b0*/  FADD.FTZ R0, -R0, R127 ;  /* 0x0000007f00007221 */ /* 0x000fe80000010100 */
[----:B------:R-:W-:Y:S01]  /*69c0*/  MUFU.EX2 R197, R7 ;  /* 0x0000000700c57308 */ /* 0x000fe20000000800 */
[----:B------:R-:W-:Y:S09]  /*69d0*/  FMUL.FTZ R0, R0, c[0x0][0x2d0] ;  /* 0x0000b40000007a20 */ /* 0x000ff20000410000 */
[----:B------:R-:W-:Y:S10]  /*69e0*/  MUFU.EX2 R0, R0 ;  /* 0x0000000000007308 */ /* 0x000ff40000000800 */
[----:B------:R-:W-:Y:S10]  /*69f0*/  MUFU.EX2 R200, R8 ;  /* 0x0000000800c87308 */ /* 0x000ff40000000800 */
[----:B------:R-:W-:Y:S10]  /*6a00*/  MUFU.EX2 R201, R9 ;  /* 0x0000000900c97308 */ /* 0x000ff40000000800 */
[----:B------:R-:W-:Y:S10]  /*6a10*/  MUFU.EX2 R199, R10 ;  /* 0x0000000a00c77308 */ /* 0x000ff40000000800 */
[----:B------:R-:W2:Y:S02]  /*6a20*/  MUFU.EX2 R209, R11 ;  /* 0x0000000b00d17308 */ /* 0x000ea40000000800 */
[----:B--2---:R-:W-:Y:S01]  /*6a30*/  F2FP.BF16.PACK_AB R139, R209, R199 ;  /* 0x000000c7d18b723e */ /* 0x004fe200000010ff */
[C---:B------:R-:W-:Y:S01]  /*6a40*/  FMUL.FTZ R4, R2.reuse, R128 ;  /* 0x0000008002047220 */ /* 0x040fe20000410000 */
[----:B------:R-:W-:Y:S01]  /*6a50*/  F2FP.BF16.PACK_AB R138, R201, R200 ;  /* 0x000000c8c98a723e */ /* 0x000fe200000010ff */
[----:B------:R-:W-:Y:S01]  /*6a60*/  FMUL.FTZ R5, R2, R129 ;  /* 0x0000008102057220 */ /* 0x000fe20000410000 */
[----:B------:R-:W-:Y:S01]  /*6a70*/  F2FP.BF16.PACK_AB R137, R197, R126 ;  /* 0x0000007ec589723e */ /* 0x000fe200000010ff */
[C---:B------:R-:W-:Y:S02]  /*6a80*/  FMUL.FTZ R6, R0.reuse, R130 ;  /* 0x0000008200067220 */ /* 0x040fe40000410000 */
[----:B------:R-:W-:Y:S02]  /*6a90*/  FMUL.FTZ R7, R0, R131 ;  /* 0x0000008300077220 */ /* 0x000fe40000410000 */
[----:B------:R-:W2:Y:S01]  /*6aa0*/  LDSM.16.MT88.4 R128, [R164] ;  /* 0x00000000a480783b */ /* 0x000ea20000004200 */
[C---:B------:R-:W-:Y:S02]  /*6ab0*/  FMUL.FTZ R12, R2.reuse, R100 ;  /* 0x00000064020c7220 */ /* 0x040fe40000410000 */
[----:B------:R-:W-:Y:S02]  /*6ac0*/  FMUL.FTZ R13, R2, R101 ;  /* 0x00000065020d7220 */ /* 0x000fe40000410000 */
[C---:B------:R-:W-:Y:S02]  /*6ad0*/  FMUL.FTZ R14, R0.reuse, R102 ;  /* 0x00000066000e7220 */ /* 0x040fe40000410000 */
[----:B------:R-:W-:Y:S02]  /*6ae0*/  FMUL.FTZ R15, R0, R103 ;  /* 0x00000067000f7220 */ /* 0x000fe40000410000 */
[----:B------:R-:W3:Y:S01]  /*6af0*/  LDSM.16.MT88.4 R100, [R166] ;  /* 0x00000000a664783b */ /* 0x000ee20000004200 */
[C---:B------:R-:W-:Y:S02]  /*6b00*/  FMUL.FTZ R25, R2.reuse, R113 ;  /* 0x0000007102197220 */ /* 0x040fe40000410000 */
[----:B------:R-:W-:Y:S01]  /*6b10*/  FFMA.FTZ R113, R2, R202, R136 ;  /* 0x000000ca02717223 */ /* 0x000fe20000010088 */
[----:B------:R-:W-:Y:S01]  /*6b20*/  F2FP.BF16.PACK_AB R136, R198, R136 ;  /* 0x00000088c688723e */ /* 0x000fe200000010ff */
[C---:B------:R-:W-:Y:S02]  /*6b30*/  FMUL.FTZ R8, R2.reuse, R132 ;  /* 0x0000008402087220 */ /* 0x040fe40000410000 */
[----:B------:R-:W-:Y:S02]  /*6b40*/  FMUL.FTZ R9, R2, R133 ;  /* 0x0000008502097220 */ /* 0x000fe40000410000 */
[C---:B------:R-:W-:Y:S02]  /*6b50*/  FMUL.FTZ R10, R0.reuse, R134 ;  /* 0x00000086000a7220 */ /* 0x040fe40000410000 */
[C---:B-1----:R-:W-:Y:S05]  /*6b60*/  HMMA.16816.F32.BF16 R4, R136.reuse, R140, R4 ;  /* 0x0000008c8804723c */ /* 0x042fea0000041804 */
[----:B------:R-:W-:Y:S02]  /*6b70*/  FMUL.FTZ R11, R0, R135 ;  /* 0x00000087000b7220 */ /* 0x000fe40000410000 */
[----:B------:R-:W-:Y:S01]  /*6b80*/  LDSM.16.MT88.4 R132, [R163+0x1800] ;  /* 0x00180000a384783b */ /* 0x000fe20000004200 */
[C---:B------:R-:W-:Y:S04]  /*6b90*/  FMUL.FTZ R16, R2.reuse, R104 ;  /* 0x0000006802107220 */ /* 0x040fe80000410000 */
[C---:B------:R-:W-:Y:S03]  /*6ba0*/  HMMA.16816.F32.BF16 R8, R136.reuse, R142, R8 ;  /* 0x0000008e8808723c */ /* 0x040fe60000041808 */
[----:B------:R-:W-:Y:S02]  /*6bb0*/  FMUL.FTZ R17, R2, R105 ;  /* 0x0000006902117220 */ /* 0x000fe40000410000 */
[C---:B------:R-:W-:Y:S02]  /*6bc0*/  FMUL.FTZ R18, R0.reuse, R106 ;  /* 0x0000006a00127220 */ /* 0x040fe40000410000 */
[----:B------:R-:W-:Y:S01]  /*6bd0*/  FMUL.FTZ R19, R0, R107 ;  /* 0x0000006b00137220 */ /* 0x000fe20000410000 */
[C---:B--2---:R-:W-:Y:S01]  /*6be0*/  HMMA.16816.F32.BF16 R12, R136.reuse, R128, R12 ;  /* 0x00000080880c723c */ /* 0x044fe2000004180c */
[----:B------:R-:W-:Y:S03]  /*6bf0*/  LDSM.16.MT88.4 R104, [R163+0x800] ;  /* 0x00080000a368783b */ /* 0x000fe60000004200 */
[C---:B------:R-:W-:Y:S02]  /*6c00*/  FMUL.FTZ R20, R2.reuse, R108 ;  /* 0x0000006c02147220 */ /* 0x040fe40000410000 */
[----:B------:R-:W-:Y:S02]  /*6c10*/  FMUL.FTZ R21, R2, R109 ;  /* 0x0000006d02157220 */ /* 0x000fe40000410000 */
[C---:B------:R-:W-:Y:S04]  /*6c20*/  HMMA.16816.F32.BF16 R16, R136.reuse, R130, R16 ;  /* 0x000000828810723c */ /* 0x040fe80000041810 */
[C---:B------:R-:W-:Y:S02]  /*6c30*/  FMUL.FTZ R22, R0.reuse, R110 ;  /* 0x0000006e00167220 */ /* 0x040fe40000410000 */
[C---:B------:R-:W-:Y:S02]  /*6c40*/  FMUL.FTZ R23, R0.reuse, R111 ;  /* 0x0000006f00177220 */ /* 0x040fe40000410000 */
[----:B------:R-:W-:Y:S01]  /*6c50*/  LDSM.16.MT88.4 R108, [R164+0x800] ;  /* 0x00080000a46c783b */ /* 0x000fe20000004200 */
[C---:B------:R-:W-:Y:S03]  /*6c60*/  FMUL.FTZ R26, R0.reuse, R114 ;  /* 0x00000072001a7220 */ /* 0x040fe60000410000 */
[----:B------:R-:W-:Y:S01]  /*6c70*/  FMUL.FTZ R27, R0, R115 ;  /* 0x00000073001b7220 */ /* 0x000fe20000410000 */
[C---:B---3--:R-:W-:Y:S03]  /*6c80*/  HMMA.16816.F32.BF16 R20, R136.reuse, R100, R20 ;  /* 0x000000648814723c */ /* 0x048fe60000041814 */
[----:B------:R-:W-:Y:S02]  /*6c90*/  FMUL.FTZ R24, R2, R112 ;  /* 0x0000007002187220 */ /* 0x000fe40000410000 */
[C---:B------:R-:W-:Y:S02]  /*6ca0*/  FMUL.FTZ R34, R0.reuse, R122 ;  /* 0x0000007a00227220 */ /* 0x040fe40000410000 */
[----:B------:R-:W-:Y:S02]  /*6cb0*/  FMUL.FTZ R35, R0, R123 ;  /* 0x0000007b00237220 */ /* 0x000fe40000410000 */
[----:B------:R-:W-:Y:S01]  /*6cc0*/  FFMA.FTZ R112, R145, c[0x0][0x2d0], -R124 ;  /* 0x0000b40091707a23 */ /* 0x000fe2000001087c */
[C---:B------:R-:W-:Y:S01]  /*6cd0*/  HMMA.16816.F32.BF16 R24, R136.reuse, R102, R24 ;  /* 0x000000668818723c */ /* 0x040fe20000041818 */
[----:B------:R-:W1:Y:S02]  /*6ce0*/  LDSM.16.MT88.4 R100, [R165] ;  /* 0x00000000a564783b */ /* 0x000e640000004200 */
[C---:B------:R-:W-:Y:S01]  /*6cf0*/  FMUL.FTZ R28, R2.reuse, R116 ;  /* 0x00000074021c7220 */ /* 0x040fe20000410000 */
[----:B------:R-:W-:Y:S01]  /*6d00*/  MUFU.EX2 R128, R112 ;  /* 0x0000007000807308 */ /* 0x000fe20000000800 */
[----:B------:R-:W-:Y:S02]  /*6d10*/  FMUL.FTZ R29, R2, R117 ;  /* 0x00000075021d7220 */ /* 0x000fe40000410000 */
[C---:B------:R-:W-:Y:S02]  /*6d20*/  FMUL.FTZ R30, R0.reuse, R118 ;  /* 0x00000076001e7220 */ /* 0x040fe40000410000 */
[----:B------:R-:W-:Y:S03]  /*6d30*/  FMUL.FTZ R31, R0, R119 ;  /* 0x00000077001f7220 */ /* 0x000fe60000410000 */
[--C-:B------:R-:W-:Y:S02]  /*6d40*/  FFMA.FTZ R117, R191, c[0x0][0x2d0], -R144.reuse ;  /* 0x0000b400bf757a23 */ /* 0x100fe40000010890 */
[--C-:B------:R-:W-:Y:S02]  /*6d50*/  FFMA.FTZ R116, R190, c[0x0][0x2d0], -R144.reuse ;  /* 0x0000b400be747a23 */ /* 0x100fe40000010890 */
[----:B------:R-:W-:Y:S01]  /*6d60*/  MUFU.EX2 R141, R117 ;  /* 0x00000075008d7308 */ /* 0x000fe20000000800 */
[C---:B------:R-:W-:Y:S02]  /*6d70*/  FMUL.FTZ R32, R2.reuse, R120 ;  /* 0x0000007802207220 */ /* 0x040fe40000410000 */
[C---:B------:R-:W-:Y:S02]  /*6d80*/  FMUL.FTZ R33, R2.reuse, R121 ;  /* 0x0000007902217220 */ /* 0x040fe40000410000 */
        /* <DEDUP_REMOVED lines=38> */
[C---:B------:R-:W-:Y:S01]  /*6ff0*/  FMUL.FTZ R69, R2.reuse, R69 ;  /* 0x0000004502457220 */ /* 0x040fe20000410000 */
[C---:B------:R-:W-:Y:S01]  /*7000*/  HMMA.16816.F32.BF16 R40, R136.reuse, R102, R40 ;  /* 0x000000668828723c */ /* 0x040fe20000041828 */
[----:B------:R-:W1:Y:S03]  /*7010*/  LDSM.16.MT88.4 R100, [R164+0x2000] ;  /* 0x00200000a464783b */ /* 0x000e660000004200 */
        /* <DEDUP_REMOVED lines=24> */
[----:B------:R-:W-:Y:S02]  /*71a0*/  FMUL.FTZ R91, R0, R91 ;  /* 0x0000005b005b7220 */ /* 0x000fe40000410000 */
[C---:B------:R-:W-:Y:S02]  /*71b0*/  FMUL.FTZ R92, R2.reuse, R92 ;  /* 0x0000005c025c7220 */ /* 0x040fe40000410000 */
[C---:B------:R-:W-:Y:S04]  /*71c0*/  FMUL.FTZ R93, R2.reuse, R93 ;  /* 0x0000005d025d7220 */ /* 0x040fe80000410000 */
[C---:B------:R-:W-:Y:S02]  /*71d0*/  FMUL.FTZ R96, R2.reuse, R96 ;  /* 0x0000006002607220 */ /* 0x040fe40000410000 */
[----:B------:R-:W-:Y:S02]  /*71e0*/  FMUL.FTZ R97, R2, R97 ;  /* 0x0000006102617220 */ /* 0x000fe40000410000 */
[----:B------:R-:W-:Y:S02]  /*71f0*/  FFMA.FTZ R2, R152, c[0x0][0x2d0], -R144 ;  /* 0x0000b40098027a23 */ /* 0x000fe40000010890 */
[C---:B------:R-:W-:Y:S02]  /*7200*/  FMUL.FTZ R94, R0.reuse, R94 ;  /* 0x0000005e005e7220 */ /* 0x040fe40000410000 */
[----:B------:R2:W-:Y:S01]  /*7210*/  MUFU.EX2 R121, R2 ;  /* 0x0000000200797308 */ /* 0x0005e20000000800 */
[C---:B------:R-:W-:Y:S02]  /*7220*/  FMUL.FTZ R95, R0.reuse, R95 ;  /* 0x0000005f005f7220 */ /* 0x040fe40000410000 */
[C---:B------:R-:W-:Y:S02]  /*7230*/  FMUL.FTZ R98, R0.reuse, R98 ;  /* 0x0000006200627220 */ /* 0x040fe40000410000 */
[C---:B------:R-:W-:Y:S02]  /*7240*/  FMUL.FTZ R99, R0.reuse, R99 ;  /* 0x0000006300637220 */ /* 0x040fe40000410000 */
[----:B------:R-:W-:Y:S04]  /*7250*/  FFMA.FTZ R0, R0, R206, R126 ;  /* 0x000000ce00007223 */ /* 0x000fe8000001007e */
[----:B------:R-:W-:Y:S02]  /*7260*/  FADD.FTZ R119, R197, R0 ;  /* 0x00000000c5777221 */ /* 0x000fe40000010000 */
[--C-:B------:R-:W-:Y:S02]  /*7270*/  FFMA.FTZ R0, R183, c[0x0][0x2d0], -R144.reuse ;  /* 0x0000b400b7007a23 */ /* 0x100fe40000010890 */
[----:B------:R-:W-:Y:S01]  /*7280*/  FADD.FTZ R119, R199, R119 ;  /* 0x00000077c7777221 */ /* 0x000fe20000010000 */
[C---:B-1----:R-:W-:Y:S03]  /*7290*/  HMMA.16816.F32.BF16 R52, R136.reuse, R100, R52 ;  /* 0x000000648834723c */ /* 0x042fe60000041834 */
[--C-:B--2---:R-:W-:Y:S04]  /*72a0*/  FFMA.FTZ R2, R151, c[0x0][0x2d0], -R144.reuse ;  /* 0x0000b40097027a23 */ /* 0x104fe80000010890 */
[----:B------:R1:W2:Y:S01]  /*72b0*/  MUFU.EX2 R129, R2 ;  /* 0x0000000200817308 */ /* 0x0002a20000000800 */
[C---:B------:R-:W-:Y:S01]  /*72c0*/  HMMA.16816.F32.BF16 R56, R136.reuse, R102, R56 ;  /* 0x000000668838723c */ /* 0x040fe20000041838 */
[----:B------:R-:W3:Y:S03]  /*72d0*/  LDSM.16.MT88.4 R100, [R165+0x2000] ;  /* 0x00200000a564783b */ /* 0x000ee60000004200 */
[--C-:B-1----:R-:W-:Y:S05]  /*72e0*/  FFMA.FTZ R2, R150, c[0x0][0x2d0], -R144.reuse ;  /* 0x0000b40096027a23 */ /* 0x102fea0000010890 */
[----:B------:R1:W-:Y:S01]  /*72f0*/  MUFU.EX2 R204, R2 ;  /* 0x0000000200cc7308 */ /* 0x0003e20000000800 */
[C---:B---3--:R-:W-:Y:S08]  /*7300*/  HMMA.16816.F32.BF16 R60, R136.reuse, R100, R60 ;  /* 0x00000064883c723c */ /* 0x048ff0000004183c */
[C---:B------:R-:W-:Y:S01]  /*7310*/  HMMA.16816.F32.BF16 R64, R136.reuse, R102, R64 ;  /* 0x000000668840723c */ /* 0x040fe20000041840 */
[----:B------:R-:W3:Y:S03]  /*7320*/  LDSM.16.MT88.4 R100, [R163+0x4000] ;  /* 0x00400000a364783b */ /* 0x000ee60000004200 */
[--C-:B-1----:R-:W-:Y:S02]  /*7330*/  FFMA.FTZ R2, R149, c[0x0][0x2d0], -R144.reuse ;  /* 0x0000b40095027a23 */ /* 0x102fe40000010890 */
[----:B------:R1:W-:Y:S10]  /*7340*/  MUFU.EX2 R149, R0 ;  /* 0x0000000000957308 */ /* 0x0003f40000000800 */
[----:B------:R4:W-:Y:S01]  /*7350*/  MUFU.EX2 R205, R2 ;  /* 0x0000000200cd7308 */ /* 0x0009e20000000800 */
[----:B-1----:R-:W-:Y:S09]  /*7360*/  FFMA.FTZ R0, R159, c[0x0][0x2d0], -R144 ;  /* 0x0000b4009f007a23 */ /* 0x002ff20000010890 */
[----:B------:R1:W-:Y:S01]  /*7370*/  MUFU.EX2 R151, R0 ;  /* 0x0000000000977308 */ /* 0x0003e20000000800 */
[----:B----4-:R-:W-:Y:S01]  /*7380*/  FFMA.FTZ R2, R146, c[0x0][0x2d0], -R124 ;  /* 0x0000b40092027a23 */ /* 0x010fe2000001087c */
[C---:B---3--:R-:W-:Y:S08]  /*7390*/  HMMA.16816.F32.BF16 R68, R136.reuse, R100, R68 ;  /* 0x000000648844723c */ /* 0x048ff00000041844 */
[----:B------:R3:W4:Y:S01]  /*73a0*/  MUFU.EX2 R120, R2 ;  /* 0x0000000200787308 */ /* 0x0007220000000800 */
[C---:B------:R-:W-:Y:S01]  /*73b0*/  HMMA.16816.F32.BF16 R72, R136.reuse, R102, R72 ;  /* 0x000000668848723c */ /* 0x040fe20000041848 */
[----:B------:R-:W5:Y:S02]  /*73c0*/  LDSM.16.MT88.4 R100, [R164+0x4000] ;  /* 0x00400000a464783b */ /* 0x000f640000004200 */
[----:B-1----:R-:W-:Y:S06]  /*73d0*/  FFMA.FTZ R0, R158, c[0x0][0x2d0], -R144 ;  /* 0x0000b4009e007a23 */ /* 0x002fec0000010890 */
[----:B------:R1:W-:Y:S03]  /*73e0*/  MUFU.EX2 R150, R0 ;  /* 0x0000000000967308 */ /* 0x0003e60000000800 */
[----:B---3--:R-:W-:Y:S07]  /*73f0*/  FFMA.FTZ R2, R147, c[0x0][0x2d0], -R124 ;  /* 0x0000b40093027a23 */ /* 0x008fee000001087c */
[----:B------:R3:W-:Y:S01]  /*7400*/  MUFU.EX2 R203, R2 ;  /* 0x0000000200cb7308 */ /* 0x0007e20000000800 */
[----:B-1----:R-:W-:Y:S01]  /*7410*/  FFMA.FTZ R0, R157, c[0x0][0x2d0], -R144 ;  /* 0x0000b4009d007a23 */ /* 0x002fe20000010890 */
[C---:B-----5:R-:W-:Y:S08]  /*7420*/  HMMA.16816.F32.BF16 R76, R136.reuse, R100, R76 ;  /* 0x00000064884c723c */ /* 0x060ff0000004184c */
[----:B------:R1:W-:Y:S01]  /*7430*/  MUFU.EX2 R152, R0 ;  /* 0x0000000000987308 */ /* 0x0003e20000000800 */
[--C-:B---3--:R-:W-:Y:S01]  /*7440*/  FFMA.FTZ R2, R148, c[0x0][0x2d0], -R124.reuse ;  /* 0x0000b40094027a23 */ /* 0x108fe2000001087c */
[C---:B------:R-:W-:Y:S01]  /*7450*/  HMMA.16816.F32.BF16 R80, R136.reuse, R102, R80 ;  /* 0x000000668850723c */ /* 0x040fe20000041850 */
[----:B------:R-:W3:Y:S07]  /*7460*/  LDSM.16.MT88.4 R100, [R166+0x4000] ;  /* 0x00400000a664783b */ /* 0x000eee0000004200 */
[----:B------:R5:W2:Y:S01]  /*7470*/  MUFU.EX2 R202, R2 ;  /* 0x0000000200ca7308 */ /* 0x000aa20000000800 */
[--C-:B-1----:R-:W-:Y:S09]  /*7480*/  FFMA.FTZ R0, R153, c[0x0][0x2d0], -R124.reuse ;  /* 0x0000b40099007a23 */ /* 0x102ff2000001087c */
[----:B------:R1:W-:Y:S01]  /*7490*/  MUFU.EX2 R148, R0 ;  /* 0x0000000000947308 */ /* 0x0003e20000000800 */
[----:B-----5:R-:W-:Y:S02]  /*74a0*/  FADD.FTZ R2, R198, R113 ;  /* 0x00000071c6027221 */ /* 0x020fe40000010000 */
[----:B------:R-:W-:Y:S01]  /*74b0*/  LDSM.16.MT88.4 R112, [R166+0x1000] ;  /* 0x00100000a670783b */ /* 0x000fe20000004200 */
[C---:B---3--:R-:W-:Y:S03]  /*74c0*/  HMMA.16816.F32.BF16 R84, R136.reuse, R100, R84 ;  /* 0x000000648854723c */ /* 0x048fe60000041854 */
[--C-:B-1----:R-:W-:Y:S05]  /*74d0*/  FFMA.FTZ R0, R154, c[0x0][0x2d0], -R124.reuse ;  /* 0x0000b4009a007a23 */ /* 0x102fea000001087c */
[C---:B------:R-:W-:Y:S01]  /*74e0*/  HMMA.16816.F32.BF16 R88, R136.reuse, R102, R88 ;  /* 0x000000668858723c */ /* 0x040fe20000041858 */
[----:B------:R-:W1:Y:S01]  /*74f0*/  LDSM.16.MT88.4 R100, [R165+0x4000] ;  /* 0x00400000a564783b */ /* 0x000e620000004200 */
[----:B------:R3:W-:Y:S02]  /*7500*/  MUFU.EX2 R147, R0 ;  /* 0x0000000000937308 */ /* 0x0007e40000000800 */
[--C-:B---3--:R-:W-:Y:S08]  /*7510*/  FFMA.FTZ R0, R155, c[0x0][0x2d0], -R124.reuse ;  /* 0x0000b4009b007a23 */ /* 0x108ff0000001087c */
[----:B------:R3:W-:Y:S01]  /*7520*/  MUFU.EX2 R146, R0 ;  /* 0x0000000000927308 */ /* 0x0007e20000000800 */
[C---:B-1----:R-:W-:Y:S07]  /*7530*/  HMMA.16816.F32.BF16 R92, R136.reuse, R100, R92 ;  /* 0x00000064885c723c */ /* 0x042fee000004185c */
[----:B--2---:R-:W-:Y:S01]  /*7540*/  F2FP.BF16.PACK_AB R100, R129, R121 ;  /* 0x000000798164723e */ /* 0x004fe200000010ff */
[----:B------:R-:W-:Y:S04]  /*7550*/  HMMA.16816.F32.BF16 R96, R136, R102, R96 ;  /* 0x000000668860723c */ /* 0x000fe80000041860 */
[----:B----4-:R-:W-:Y:S01]  /*7560*/  F2FP.BF16.PACK_AB R101, R128, R120 ;  /* 0x000000788065723e */ /* 0x010fe200000010ff */
[----:B---3--:R-:W-:Y:S02]  /*7570*/  FFMA.FTZ R0, R156, c[0x0][0x2d0], -R124 ;  /* 0x0000b4009c007a23 */ /* 0x008fe4000001087c */
[----:B------:R-:W-:Y:S02]  /*7580*/  F2FP.BF16.PACK_AB R102, R205, R204 ;  /* 0x000000cccd66723e */ /* 0x000fe400000010ff */
[----:B------:R-:W-:Y:S01]  /*7590*/  F2FP.BF16.PACK_AB R103, R202, R203 ;  /* 0x000000cbca67723e */ /* 0x000fe200000010ff */
[----:B------:R1:W-:Y:S02]  /*75a0*/  MUFU.EX2 R145, R0 ;  /* 0x0000000000917308 */ /* 0x0003e40000000800 */
[----:B------:R-:W-:Y:S04]  /*75b0*/  F2FP.BF16.PACK_AB R136, R142, R141 ;  /* 0x0000008d8e88723e */ /* 0x000fe800000010ff */
[C---:B------:R-:W-:Y:S08]  /*75c0*/  HMMA.16816.F32.BF16 R4, R100.reuse, R104, R4 ;  /* 0x000000686404723c */ /* 0x040ff00000041804 */
[C---:B------:R-:W-:Y:S01]  /*75d0*/  HMMA.16816.F32.BF16 R8, R100.reuse, R106, R8 ;  /* 0x0000006a6408723c */ /* 0x040fe20000041808 */
[----:B------:R-:W2:Y:S07]  /*75e0*/  LDSM.16.MT88.4 R104, [R166+0x800] ;  /* 0x00080000a668783b */ /* 0x000eae0000004200 */
[C---:B------:R-:W-:Y:S04]  /*75f0*/  HMMA.16816.F32.BF16 R12, R100.reuse, R108, R12 ;  /* 0x0000006c640c723c */ /* 0x040fe8000004180c */
[----:B-1----:R-:W-:Y:S02]  /*7600*/  FADD.FTZ R0, R200, R2 ;  /* 0x00000002c8007221 */ /* 0x002fe40000010000 */
[----:B------:R-:W-:Y:S02]  /*7610*/  FFMA.FTZ R2, R189, c[0x0][0x2d0], -R144 ;  /* 0x0000b400bd027a23 */ /* 0x000fe40000010890 */
[C---:B------:R-:W-:Y:S01]  /*7620*/  HMMA.16816.F32.BF16 R16, R100.reuse, R110, R16 ;  /* 0x0000006e6410723c */ /* 0x040fe20000041810 */
[----:B------:R-:W1:Y:S01]  /*7630*/  LDSM.16.MT88.4 R108, [R165+0x800] ;  /* 0x00080000a56c783b */ /* 0x000e620000004200 */
[----:B------:R3:W-:Y:S02]  /*7640*/  MUFU.EX2 R143, R2 ;  /* 0x00000002008f7308 */ /* 0x0007e40000000800 */
[----:B------:R-:W-:Y:S02]  /*7650*/  FADD.FTZ R118, R201, R0 ;  /* 0x00000000c9767221 */ /* 0x000fe40000010000 */
[----:B------:R-:W-:Y:S02]  /*7660*/  FFMA.FTZ R0, R192, c[0x0][0x2d0], -R124 ;  /* 0x0000b400c0007a23 */ /* 0x000fe4000001087c */
[----:B------:R-:W-:Y:S04]  /*7670*/  FFMA.FTZ R144, R188, c[0x0][0x2d0], -R144 ;  /* 0x0000b400bc907a23 */ /* 0x000fe80000010890 */
[----:B------:R4:W-:Y:S10]  /*7680*/  MUFU.EX2 R140, R0 ;  /* 0x00000000008c7308 */ /* 0x0009f40000000800 */
[----:B------:R-:W5:Y:S01]  /*7690*/  MUFU.EX2 R144, R144 ;  /* 0x0000009000907308 */ /* 0x000f620000000800 */
[C---:B--2---:R-:W-:Y:S03]  /*76a0*/  HMMA.16816.F32.BF16 R20, R100.reuse, R104, R20 ;  /* 0x000000686414723c */ /* 0x044fe60000041814 */
[----:B---3--:R-:W-:Y:S04]  /*76b0*/  FADD.FTZ R2, R209, R119 ;  /* 0x00000077d1027221 */ /* 0x008fe80000010000 */
[----:B------:R-:W-:Y:S01]  /*76c0*/  FADD.FTZ R2, R120, R2 ;  /* 0x0000000278027221 */ /* 0x000fe20000010000 */
[C---:B------:R-:W-:Y:S01]  /*76d0*/  HMMA.16816.F32.BF16 R24, R100.reuse, R106, R24 ;  /* 0x0000006a6418723c */ /* 0x040fe20000041818 */
[----:B------:R-:W2:Y:S03]  /*76e0*/  LDSM.16.MT88.4 R104, [R163+0x2800] ;  /* 0x00280000a368783b */ /* 0x000ea60000004200 */
[----:B------:R-:W-:Y:S02]  /*76f0*/  FADD.FTZ R2, R128, R2 ;  /* 0x0000000280027221 */ /* 0x000fe40000010000 */
[----:B----4-:R-:W-:Y:S02]  /*7700*/  FFMA.FTZ R0, R194, c[0x0][0x2d0], -R124 ;  /* 0x0000b400c2007a23 */ /* 0x010fe4000001087c */
[C---:B-1----:R-:W-:Y:S02]  /*7710*/  HMMA.16816.F32.BF16 R28, R100.reuse, R108, R28 ;  /* 0x0000006c641c723c */ /* 0x042fe4000004181c */
[----:B------:R-:W1:Y:S02]  /*7720*/  MUFU.EX2 R127, R0 ;  /* 0x00000000007f7308 */ /* 0x000e640000000800 */
[----:B------:R-:W-:Y:S01]  /*7730*/  FADD.FTZ R2, R203, R2 ;  /* 0x00000002cb027221 */ /* 0x000fe20000010000 */
[----:B-----5:R-:W-:Y:S03]  /*7740*/  F2FP.BF16.PACK_AB R138, R144, R143 ;  /* 0x0000008f908a723e */ /* 0x020fe600000010ff */
[C---:B------:R-:W-:Y:S01]  /*7750*/  HMMA.16816.F32.BF16 R32, R100.reuse, R110, R32 ;  /* 0x0000006e6420723c */ /* 0x040fe20000041820 */
[----:B------:R-:W3:Y:S03]  /*7760*/  LDSM.16.MT88.4 R108, [R164+0x2800] ;  /* 0x00280000a46c783b */ /* 0x000ee60000004200 */
[----:B------:R-:W-:Y:S04]  /*7770*/  FADD.FTZ R2, R202, R2 ;  /* 0x00000002ca027221 */ /* 0x000fe80000010000 */
[----:B------:R-:W-:Y:S04]  /*7780*/  FADD.FTZ R2, R148, R2 ;  /* 0x0000000294027221 */ /* 0x000fe80000010000 */
[----:B------:R-:W-:Y:S04]  /*7790*/  FADD.FTZ R2, R147, R2 ;  /* 0x0000000293027221 */ /* 0x000fe80000010000 */
[----:B------:R-:W-:Y:S01]  /*77a0*/  FADD.FTZ R2, R146, R2 ;  /* 0x0000000292027221 */ /* 0x000fe20000010000 */
[----:B-1----:R-:W-:Y:S01]  /*77b0*/  F2FP.BF16.PACK_AB R137, R127, R140 ;  /* 0x0000008c7f89723e */ /* 0x002fe200000010ff */
[--C-:B------:R-:W-:Y:S04]  /*77c0*/  FFMA.FTZ R0, R195, c[0x0][0x2d0], -R124.reuse ;  /* 0x0000b400c3007a23 */ /* 0x100fe8000001087c */
[----:B------:R1:W-:Y:S01]  /*77d0*/  MUFU.EX2 R126, R0 ;  /* 0x00000000007e7308 */ /* 0x0003e20000000800 */
[C---:B--2---:R-:W-:Y:S08]  /*77e0*/  HMMA.16816.F32.BF16 R36, R100.reuse, R104, R36 ;  /* 0x000000686424723c */ /* 0x044ff00000041824 */
[C---:B------:R-:W-:Y:S01]  /*77f0*/  HMMA.16816.F32.BF16 R40, R100.reuse, R106, R40 ;  /* 0x0000006a6428723c */ /* 0x040fe20000041828 */
[----:B------:R-:W2:Y:S07]  /*7800*/  LDSM.16.MT88.4 R104, [R166+0x2800] ;  /* 0x00280000a668783b */ /* 0x000eae0000004200 */
[C---:B---3--:R-:W-:Y:S08]  /*7810*/  HMMA.16816.F32.BF16 R44, R100.reuse, R108, R44 ;  /* 0x0000006c642c723c */ /* 0x048ff0000004182c */
[C---:B------:R-:W-:Y:S01]  /*7820*/  HMMA.16816.F32.BF16 R48, R100.reuse, R110, R48 ;  /* 0x0000006e6430723c */ /* 0x040fe20000041830 */
[----:B------:R-:W3:Y:S07]  /*7830*/  LDSM.16.MT88.4 R108, [R165+0x2800] ;  /* 0x00280000a56c783b */ /* 0x000eee0000004200 */
        /* <DEDUP_REMOVED lines=16> */
[----:B------:R-:W-:Y:S01]  /*7940*/  HMMA.16816.F32.BF16 R96, R100, R110, R96 ;  /* 0x0000006e6460723c */ /* 0x000fe20000041860 */
[----:B------:R-:W3:Y:S06]  /*7950*/  LDSM.16.MT88.4 R108, [R164+0x1000] ;  /* 0x00100000a46c783b */ /* 0x000eec0000004200 */
[----:B------:R-:W-:Y:S02]  /*7960*/  F2FP.BF16.PACK_AB R100, R151, R149 ;  /* 0x000000959764723e */ /* 0x000fe400000010ff */
[----:B------:R-:W-:Y:S03]  /*7970*/  F2FP.BF16.PACK_AB R102, R152, R150 ;  /* 0x000000969866723e */ /* 0x000fe600000010ff */
[----:B------:R-:W-:Y:S02]  /*7980*/  F2FP.BF16.PACK_AB R101, R147, R148 ;  /* 0x000000949365723e */ /* 0x000fe400000010ff */
[----:B------:R-:W-:Y:S07]  /*7990*/  F2FP.BF16.PACK_AB R103, R145, R146 ;  /* 0x000000929167723e */ /* 0x000fee00000010ff */
[C---:B--2---:R-:W-:Y:S08]  /*79a0*/  HMMA.16816.F32.BF16 R4, R100.reuse, R104, R4 ;  /* 0x000000686404723c */ /* 0x044ff00000041804 */
[C---:B------:R-:W-:Y:S01]  /*79b0*/  HMMA.16816.F32.BF16 R8, R100.reuse, R106, R8 ;  /* 0x0000006a6408723c */ /* 0x040fe20000041808 */
[----:B------:R-:W2:Y:S07]  /*79c0*/  LDSM.16.MT88.4 R104, [R165+0x1000] ;  /* 0x00100000a568783b */ /* 0x000eae0000004200 */
[C---:B---3--:R-:W-:Y:S08]  /*79d0*/  HMMA.16816.F32.BF16 R12, R100.reuse, R108, R12 ;  /* 0x0000006c640c723c */ /* 0x048ff0000004180c */
[C---:B------:R-:W-:Y:S01]  /*79e0*/  HMMA.16816.F32.BF16 R16, R100.reuse, R110, R16 ;  /* 0x0000006e6410723c */ /* 0x040fe20000041810 */
[----:B------:R-:W3:Y:S07]  /*79f0*/  LDSM.16.MT88.4 R108, [R163+0x3000] ;  /* 0x00300000a36c783b */ /* 0x000eee0000004200 */
[C---:B------:R-:W-:Y:S08]  /*7a00*/  HMMA.16816.F32.BF16 R20, R100.reuse, R112, R20 ;  /* 0x000000706414723c */ /* 0x040ff00000041814 */
[C---:B------:R-:W-:Y:S01]  /*7a10*/  HMMA.16816.F32.BF16 R24, R100.reuse, R114, R24 ;  /* 0x000000726418723c */ /* 0x040fe20000041818 */
[----:B------:R-:W4:Y:S07]  /*7a20*/  LDSM.16.MT88.4 R112, [R164+0x3000] ;  /* 0x00300000a470783b */ /* 0x000f2e0000004200 */
        /* <DEDUP_REMOVED lines=21> */
[C---:B---3--:R-:W-:Y:S07]  /*7b80*/  HMMA.16816.F32.BF16 R84, R100.reuse, R108, R84 ;  /* 0x0000006c6454723c */ /* 0x048fee0000041854 */
[----:B------:R-:W-:Y:S01]  /*7b90*/  FFMA.FTZ R108, R193, c[0x0][0x2d0], -R124 ;  /* 0x0000b400c16c7a23 */ /* 0x000fe2000001087c */
[C---:B------:R-:W-:Y:S03]  /*7ba0*/  HMMA.16816.F32.BF16 R88, R100.reuse, R110, R88 ;  /* 0x0000006e6458723c */ /* 0x040fe60000041858 */
[----:B------:R-:W3:Y:S01]  /*7bb0*/  MUFU.EX2 R124, R108 ;  /* 0x0000006c007c7308 */ /* 0x000ee20000000800 */
[----:B------:R-:W-:Y:S02]  /*7bc0*/  FADD.FTZ R109, R121, R118 ;  /* 0x00000076796d7221 */ /* 0x000fe40000010000 */
[----:B------:R-:W5:Y:S02]  /*7bd0*/  LDSM.16.MT88.4 R116, [R166+0x1800] ;  /* 0x00180000a674783b */ /* 0x000f640000004200 */
[C---:B----4-:R-:W-:Y:S04]  /*7be0*/  HMMA.16816.F32.BF16 R92, R100.reuse, R112, R92 ;  /* 0x00000070645c723c */ /* 0x050fe8000004185c */
[----:B-1----:R-:W-:Y:S02]  /*7bf0*/  FADD.FTZ R0, R129, R109 ;  /* 0x0000006d81007221 */ /* 0x002fe40000010000 */
[----:B------:R-:W1:Y:S02]  /*7c00*/  LDSM.16.MT88.4 R120, [R165+0x1800] ;  /* 0x00180000a578783b */ /* 0x000e640000004200 */
[----:B------:R-:W-:Y:S04]  /*7c10*/  HMMA.16816.F32.BF16 R96, R100, R114, R96 ;  /* 0x000000726460723c */ /* 0x000fe80000041860 */
[----:B------:R-:W-:Y:S04]  /*7c20*/  FADD.FTZ R0, R204, R0 ;  /* 0x00000000cc007221 */ /* 0x000fe80000010000 */
[----:B------:R-:W-:Y:S01]  /*7c30*/  FADD.FTZ R0, R205, R0 ;  /* 0x00000000cd007221 */ /* 0x000fe20000010000 */
[----:B---3--:R-:W-:Y:S03]  /*7c40*/  F2FP.BF16.PACK_AB R139, R124, R126 ;  /* 0x0000007e7c8b723e */ /* 0x008fe600000010ff */
[----:B------:R-:W-:Y:S04]  /*7c50*/  FADD.FTZ R0, R149, R0 ;  /* 0x0000000095007221 */ /* 0x000fe80000010000 */
[----:B------:R-:W-:Y:S01]  /*7c60*/  FADD.FTZ R0, R151, R0 ;  /* 0x0000000097007221 */ /* 0x000fe20000010000 */
[C---:B------:R-:W-:Y:S01]  /*7c70*/  HMMA.16816.F32.BF16 R128, R136.reuse, R132, R4 ;  /* 0x000000848880723c */ /* 0x040fe20000041804 */
[----:B------:R-:W3:Y:S04]  /*7c80*/  LDSM.16.MT88.4 R4, [R163+0x3800] ;  /* 0x00380000a304783b */ /* 0x000ee80000004200 */
[----:B------:R-:W-:Y:S03]  /*7c90*/  FADD.FTZ R0, R150, R0 ;  /* 0x0000000096007221 */ /* 0x000fe60000010000 */
[C---:B------:R-:W-:Y:S01]  /*7ca0*/  HMMA.16816.F32.BF16 R132, R136.reuse, R134, R8 ;  /* 0x000000868884723c */ /* 0x040fe20000041808 */
[----:B------:R-:W4:Y:S03]  /*7cb0*/  LDSM.16.MT88.4 R8, [R164+0x3800] ;  /* 0x00380000a408783b */ /* 0x000f260000004200 */
[----:B------:R-:W-:Y:S04]  /*7cc0*/  FADD.FTZ R0, R152, R0 ;  /* 0x0000000098007221 */ /* 0x000fe80000010000 */
[C---:B--2---:R-:W-:Y:S01]  /*7cd0*/  HMMA.16816.F32.BF16 R100, R136.reuse, R104, R12 ;  /* 0x000000688864723c */ /* 0x044fe2000004180c */
[----:B------:R-:W2:Y:S07]  /*7ce0*/  LDSM.16.MT88.4 R12, [R166+0x3800] ;  /* 0x00380000a60c783b */ /* 0x000eae0000004200 */
[C---:B------:R-:W-:Y:S01]  /*7cf0*/  HMMA.16816.F32.BF16 R104, R136.reuse, R106, R16 ;  /* 0x0000006a8868723c */ /* 0x040fe20000041810 */
[----:B------:R-:W2:Y:S07]  /*7d00*/  LDSM.16.MT88.4 R16, [R165+0x3800] ;  /* 0x00380000a510783b */ /* 0x000eae0000004200 */
[C---:B-----5:R-:W-:Y:S08]  /*7d10*/  HMMA.16816.F32.BF16 R108, R136.reuse, R116, R20 ;  /* 0x00000074886c723c */ /* 0x060ff00000041814 */
[C---:B------:R-:W-:Y:S08]  /*7d20*/  HMMA.16816.F32.BF16 R112, R136.reuse, R118, R24 ;  /* 0x000000768870723c */ /* 0x040ff00000041818 */
[C---:B-1----:R-:W-:Y:S08]  /*7d30*/  HMMA.16816.F32.BF16 R116, R136.reuse, R120, R28 ;  /* 0x000000788874723c */ /* 0x042ff0000004181c */
[C---:B------:R-:W-:Y:S08]  /*7d40*/  HMMA.16816.F32.BF16 R120, R136.reuse, R122, R32 ;  /* 0x0000007a8878723c */ /* 0x040ff00000041820 */
[C---:B---3--:R-:W-:Y:S08]  /*7d50*/  HMMA.16816.F32.BF16 R36, R136.reuse, R4, R36 ;  /* 0x000000048824723c */ /* 0x048ff00000041824 */
[C---:B------:R-:W-:Y:S01]  /*7d60*/  HMMA.16816.F32.BF16 R40, R136.reuse, R6, R40 ;  /* 0x000000068828723c */ /* 0x040fe20000041828 */
[----:B------:R-:W1:Y:S07]  /*7d70*/  LDSM.16.MT88.4 R4, [R163+0x5800] ;  /* 0x00580000a304783b */ /* 0x000e6e0000004200 */
[C---:B----4-:R-:W-:Y:S08]  /*7d80*/  HMMA.16816.F32.BF16 R44, R136.reuse, R8, R44 ;  /* 0x00000008882c723c */ /* 0x050ff0000004182c */
[C---:B------:R-:W-:Y:S01]  /*7d90*/  HMMA.16816.F32.BF16 R48, R136.reuse, R10, R48 ;  /* 0x0000000a8830723c */ /* 0x040fe20000041830 */
[----:B------:R-:W3:Y:S07]  /*7da0*/  LDSM.16.MT88.4 R8, [R164+0x5800] ;  /* 0x00580000a408783b */ /* 0x000eee0000004200 */
[C---:B--2---:R-:W-:Y:S08]  /*7db0*/  HMMA.16816.F32.BF16 R52, R136.reuse, R12, R52 ;  /* 0x0000000c8834723c */ /* 0x044ff00000041834 */
[C---:B------:R-:W-:Y:S01]  /*7dc0*/  HMMA.16816.F32.BF16 R56, R136.reuse, R14, R56 ;  /* 0x0000000e8838723c */ /* 0x040fe20000041838 */
[----:B------:R-:W2:Y:S07]  /*7dd0*/  LDSM.16.MT88.4 R12, [R166+0x5800] ;  /* 0x00580000a60c783b */ /* 0x000eae0000004200 */
[C---:B------:R-:W-:Y:S08]  /*7de0*/  HMMA.16816.F32.BF16 R60, R136.reuse, R16, R60 ;  /* 0x00000010883c723c */ /* 0x040ff0000004183c */
        /* <DEDUP_REMOVED lines=12> */
[----:B------:R-:W-:Y:S02]  /*7eb0*/  FADD.FTZ R2, R143, R2 ;  /* 0x000000028f027221 */ /* 0x000fe40000010000 */
[----:B------:R-:W-:Y:S01]  /*7ec0*/  FADD.FTZ R0, R126, R0 ;  /* 0x000000007e007221 */ /* 0x000fe20000010000 */
[----:B------:R-:W-:Y:S01]  /*7ed0*/  MOV R126, R125 ;  /* 0x0000007d007e7202 */ /* 0x000fe20000000f00 */
[C---:B--2---:R-:W-:Y:S04]  /*7ee0*/  HMMA.16816.F32.BF16 R84, R136.reuse, R12, R84 ;  /* 0x0000000c8854723c */ /* 0x044fe80000041854 */
[----:B------:R-:W-:Y:S02]  /*7ef0*/  FADD.FTZ R202, R144, R2 ;  /* 0x0000000290ca7221 */ /* 0x000fe40000010000 */
[----:B------:R-:W-:Y:S01]  /*7f00*/  FADD.FTZ R206, R124, R0 ;  /* 0x000000007cce7221 */ /* 0x000fe20000010000 */
[----:B------:R-:W-:Y:S01]  /*7f10*/  MOV R12, R3 ;  /* 0x00000003000c7202 */ /* 0x000fe20000000f00 */
[C---:B------:R-:W-:Y:S08]  /*7f20*/  HMMA.16816.F32.BF16 R88, R136.reuse, R14, R88 ;  /* 0x0000000e8858723c */ /* 0x040ff00000041858 */
[C---:B----4-:R-:W-:Y:S08]  /*7f30*/  HMMA.16816.F32.BF16 R92, R136.reuse, R16, R92 ;  /* 0x00000010885c723c */ /* 0x050ff0000004185c */
[----:B------:R-:W-:Y:S01]  /*7f40*/  HMMA.16816.F32.BF16 R96, R136, R18, R96 ;  /* 0x000000128860723c */ /* 0x000fe20000041860 */
[----:B------:R-:W-:-:S07]  /*7f50*/  @P0 BRA `(.L_x_1061) ;  /* 0xffffcd5000000947 */ /* 0x000fce000383ffff */
.L_x_1050:
[----:B------:R-:W-:-:S13]  /*7f60*/  ISETP.GE.AND P0, PT, R187, R212, PT ;  /* 0x000000d4bb00720c */ /* 0x000fda0003f06270 */
[----:B------:R-:W-:Y:S05]  /*7f70*/  @!P0 BRA `(.L_x_1062) ;  /* 0x00002c6000008947 */ /* 0x000fea0003800000 */
[----:B------:R-:W-:Y:S02]  /*7f80*/  MOV R127, R12 ;  /* 0x0000000c007f7202 */ /* 0x000fe40000000f00 */
[----:B------:R-:W-:Y:S02]  /*7f90*/  MOV R126, R125 ;  /* 0x0000007d007e7202 */ /* 0x000fe40000000f00 */
.L_x_1069:
[----:B------:R-:W-:Y:S04]  /*7fa0*/  DEPBAR.LE SB0, 0x0 ;  /* 0x000080000000791a */ /* 0x000fe80000000000 */
[----:B------:R-:W-:Y:S01]  /*7fb0*/  WARPSYNC 0xffffffff ;  /* 0xffffffff00007948 */ /* 0x000fe20003800000 */
[----:B------:R-:W-:Y:S01]  /*7fc0*/  BAR.SYNC.DEFER_BLOCKING 0x0 ;  /* 0x0000000000007b1d */ /* 0x000fe20000010000 */
[----:B------:R-:W-:Y:S01]  /*7fd0*/  SHF.R.S32.HI R0, RZ, 0x1f, R186 ;  /* 0x0000001fff007819 */ /* 0x000fe200000114ba */
[----:B------:R-:W-:Y:S01]  /*7fe0*/  IMAD.WIDE.U32 R2, R186, c[0x0][0x208], RZ ;  /* 0x00008200ba027a25 */ /* 0x000fe200078e00ff */
        /* <DEDUP_REMOVED lines=9> */
[----:B------:R-:W-:Y:S01]  /*8080*/  SHF.L.U64.HI R14, R208, 0x1, R5 ;  /* 0x00000001d00e7819 */ /* 0x000fe20000010205 */
[----:B------:R-:W-:Y:S01]  /*8090*/  IMAD.IADD R3, R3, 0x1, R0 ;  /* 0x0000000103037824 */ /* 0x000fe200078e0200 */
[----:B------:R-:W-:Y:S01]  /*80a0*/  SHF.L.U64.HI R7, R196, 0x1, R4 ;  /* 0x00000001c4077819 */ /* 0x000fe20000010204 */
[----:B------:R-:W-:Y:S02]  /*80b0*/  IMAD.SHL.U32 R22, R207, 0x2, RZ ;  /* 0x00000002cf167824 */ /* 0x000fe400078e00ff */
[----:B------:R-:W-:Y:S04]  /*80c0*/  IMAD.WIDE.U32 R2, R185, c[0x0][0x218], R2 ;  /* 0x00008600b9027a25 */ /* 0x000fe800078e0002 */
[----:B------:R-:W-:Y:S01]  /*80d0*/  IMAD.SHL.U32 R15, R208, 0x2, RZ ;  /* 0x00000002d00f7824 */ /* 0x000fe200078e00ff */
[----:B------:R-:W-:Y:S01]  /*80e0*/  IADD3 R0, P0, R220, R2, RZ ;  /* 0x00000002dc007210 */ /* 0x000fe20007f1e0ff */
[----:B------:R1:W2:Y:S01]  /*80f0*/  LDSM.16.M88.4 R32, [R167] ;  /* 0x00000000a720783b */ /* 0x0002a20000000200 */
[----:B------:R-:W-:Y:S02]  /*8100*/  IMAD.SHL.U32 R13, R196, 0x2, RZ ;  /* 0x00000002c40d7824 */ /* 0x000fe400078e00ff */
[----:B------:R-:W-:Y:S01]  /*8110*/  IADD3.X R20, R224, R3, R20, P0, !PT ;  /* 0x00000003e0147210 */ /* 0x000fe200007fe414 */
[----:B------:R1:W3:Y:S01]  /*8120*/  LDSM.16.M88.4 R8, [R160] ;  /* 0x00000000a008783b */ /* 0x0002e20000000200 */
[C---:B------:R-:W-:Y:S03]  /*8130*/  LEA R6, P0, R0.reuse, c[0x0][0x1f8], 0x1 ;  /* 0x00007e0000067a11 */ /* 0x040fe600078008ff */
[----:B------:R1:W4:Y:S01]  /*8140*/  LDSM.16.M88.4 R16, [R160+0x800] ;  /* 0x00080000a010783b */ /* 0x0003220000000200 */
[----:B------:R-:W-:Y:S03]  /*8150*/  LEA.HI.X R20, R0, c[0x0][0x1fc], R20, 0x1, P0 ;  /* 0x00007f0000147a11 */ /* 0x000fe600000f0c14 */
[----:B------:R1:W1:Y:S04]  /*8160*/  LDSM.16.M88.4 R24, [R160+0x1000] ;  /* 0x00100000a018783b */ /* 0x0002680000000200 */
        /* <DEDUP_REMOVED lines=8> */
.L_x_1100:
[----:B------:R-:W5:Y:S01]  /*81f0*/  SHFL.IDX PT, R2, R6, RZ, 0x181f ;  /* 0x00181fff06027589 */ /* 0x000f6200000e0000 */
[----:B------:R-:W-:Y:S01]  /*8200*/  ISETP.GE.AND P0, PT, R196, c[0x0][0x1d4], PT ;  /* 0x00007500c4007a0c */ /* 0x000fe20003f06270 */
[----:B------:R-:W-:Y:S01]  /*8210*/  BSSY B0, `(.L_x_1064) ;  /* 0x0000102000007945 */ /* 0x000fe20003800000 */
[----:B------:R-:W-:Y:S02]  /*8220*/  ISETP.GE.AND P4, PT, R208, c[0x0][0x1d4], PT ;  /* 0x00007500d0007a0c */ /* 0x000fe40003f86270 */
[----:B------:R-:W4:Y:S01]  /*8230*/  SHFL.IDX PT, R3, R6, 0x1, 0x181f ;  /* 0x00381f0006037f89 */ /* 0x000f2200000e0000 */
[----:B------:R-:W-:Y:S04]  /*8240*/  SEL R183, RZ, 0x10, P0 ;  /* 0x00000010ffb77807 */ /* 0x000fe80000000000 */
[----:B----4-:R-:W4:Y:S01]  /*8250*/  SHFL.IDX PT, R20, R20, 0x1, 0x181f ;  /* 0x00381f0014147f89 */ /* 0x010f2200000e0000 */
[----:B------:R-:W-:Y:S04]  /*8260*/  IADD3 R12, -R183, 0x10, RZ ;  /* 0x00000010b70c7810 */ /* 0x000fe80007ffe1ff */
[----:B------:R-:W-:Y:S02]  /*8270*/  LOP3.LUT R12, R12, 0xf, RZ, 0xc0, !PT ;  /* 0x0000000f0c0c7812 */ /* 0x000fe400078ec0ff */
[----:B-----5:R-:W-:Y:S05]  /*8280*/  IADD3 R4, P2, R2, R13, RZ ;  /* 0x0000000d02047210 */ /* 0x020fea0007f5e0ff */
[----:B---3--:R-:W-:Y:S05]  /*8290*/  IMAD.X R5, R0, 0x1, R7, P2 ;  /* 0x0000000100057824 */ /* 0x008fea00010e0607 */
[----:B------:R3:W-:Y:S01]  /*82a0*/  LDGSTS.E.BYPASS.LTC128B.128 [R184+0x100], [R4.64], !P0 ;  /* 0x0010000004b87fae */ /* 0x0007e2000c101d46 */
[----:B------:R-:W-:Y:S04]  /*82b0*/  IADD3 R12, P6, P0, R12, R3, R13 ;  /* 0x000000030c0c7210 */ /* 0x000fe800078de00d */
[----:B----4-:R-:W-:Y:S02]  /*82c0*/  IADD3.X R13, RZ, R20, R7, P6, P0 ;  /* 0x00000014ff0d7210 */ /* 0x010fe400037e0407 */
[----:B---3--:R-:W-:Y:S05]  /*82d0*/  IADD3 R4, P2, R2, R15, RZ ;  /* 0x0000000f02047210 */ /* 0x008fea0007f5e0ff */
[--C-:B------:R-:W-:Y:S01]  /*82e0*/  IMAD.X R5, R0, 0x1, R14.reuse, P2 ;  /* 0x0000000100057824 */ /* 0x100fe200010e060e */
[----:B------:R-:W-:Y:S04]  /*82f0*/  ISETP.GE.AND P2, PT, R207, c[0x0][0x1d4], PT ;  /* 0x00007500cf007a0c */ /* 0x000fe80003f46270 */
[----:B------:R3:W-:Y:S02]  /*8300*/  LDGSTS.E.BYPASS.LTC128B.128 [R184+0x2100], [R4.64], !P4 ;  /* 0x0210000004b87fae */ /* 0x0007e4000e101d46 */
[----:B---3--:R-:W-:Y:S05]  /*8310*/  IADD3 R4, P5, R2, R22, RZ ;  /* 0x0000001602047210 */ /* 0x008fea0007fbe0ff */
[----:B------:R-:W-:Y:S01]  /*8320*/  IMAD.X R5, R0, 0x1, R21, P5 ;  /* 0x0000000100057824 */ /* 0x000fe200028e0615 */
[----:B------:R-:W-:Y:S02]  /*8330*/  ISETP.NE.U32.AND P5, PT, R183, RZ, PT ;  /* 0x000000ffb700720c */ /* 0x000fe40003fa5070 */
[----:B------:R-:W-:Y:S02]  /*8340*/  SEL R0, RZ, 0x10, P4 ;  /* 0x00000010ff007807 */ /* 0x000fe40002000000 */
[----:B------:R3:W-:Y:S02]  /*8350*/  LDGSTS.E.BYPASS.LTC128B.128 [R184+0x4100], [R4.64], !P2 ;  /* 0x0410000004b87fae */ /* 0x0007e4000d101d46 */
[C---:B------:R-:W-:Y:S02]  /*8360*/  ISETP.NE.U32.AND P0, PT, R0.reuse, RZ, PT ;  /* 0x000000ff0000720c */ /* 0x040fe40003f05070 */
[----:B------:R-:W-:Y:S04]  /*8370*/  IADD3 R0, -R0, 0x10, RZ ;  /* 0x0000001000007810 */ /* 0x000fe80007ffe1ff */
[----:B------:R-:W-:Y:S01]  /*8380*/  LOP3.LUT R0, R0, 0xf, RZ, 0xc0, !PT ;  /* 0x0000000f00007812 */ /* 0x000fe200078ec0ff */
[----:B------:R4:W-:Y:S01]  /*8390*/  LDGSTS.E.BYPASS.LTC128B.128.ZFILL [R184+0x1100], [R12.64], P5 ;  /* 0x011000000cb87fae */ /* 0x0009e2000a941d46 */
[C---:B--23--:R-:W-:Y:S08]  /*83a0*/  HMMA.16816.F32.BF16 R4, R32.reuse, R8, RZ ;  /* 0x000000082004723c */ /* 0x04cff000000418ff */
[C---:B------:R-:W-:Y:S01]  /*83b0*/  HMMA.16816.F32.BF16 R8, R32.reuse, R10, RZ ;  /* 0x0000000a2008723c */ /* 0x040fe200000418ff */
[-C--:B----4-:R-:W-:Y:S03]  /*83c0*/  IADD3 R12, P6, P5, R0, R3.reuse, R15 ;  /* 0x00000003000c7210 */ /* 0x090fe60007dde00f */
[----:B------:R-:W-:Y:S02]  /*83d0*/  SEL R0, RZ, 0x10, P2 ;  /* 0x00000010ff007807 */ /* 0x000fe40001000000 */
[-C--:B------:R-:W-:Y:S02]  /*83e0*/  IADD3.X R13, RZ, R20.reuse, R14, P6, P5 ;  /* 0x00000014ff0d7210 */ /* 0x080fe400037ea40e */
[C---:B------:R-:W-:Y:S02]  /*83f0*/  IADD3 R2, -R0.reuse, 0x10, RZ ;  /* 0x0000001000027810 */ /* 0x040fe40007ffe1ff */
[----:B------:R-:W-:Y:S01]  /*8400*/  ISETP.NE.U32.AND P6, PT, R0, RZ, PT ;  /* 0x000000ff0000720c */ /* 0x000fe20003fc5070 */
[----:B------:R2:W-:Y:S01]  /*8410*/  LDGSTS.E.BYPASS.LTC128B.128.ZFILL [R184+0x3100], [R12.64], P0 ;  /* 0x031000000cb87fae */ /* 0x0005e20008141d46 */
[----:B------:R-:W-:Y:S04]  /*8420*/  LOP3.LUT R2, R2, 0xf, RZ, 0xc0, !PT ;  /* 0x0000000f02027812 */ /* 0x000fe800078ec0ff */
[----:B------:R-:W-:Y:S04]  /*8430*/  IADD3 R2, P5, P0, R2, R3, R22 ;  /* 0x0000000302027210 */ /* 0x000fe800078be016 */
[----:B------:R-:W-:Y:S02]  /*8440*/  IADD3.X R3, RZ, R20, R21, P5, P0 ;  /* 0x00000014ff037210 */ /* 0x000fe40002fe0415 */
[----:B------:R-:W-:Y:S03]  /*8450*/  ISETP.GT.AND P0, PT, R187, R212, PT ;  /* 0x000000d4bb00720c */ /* 0x000fe60003f04270 */
[----:B------:R3:W-:Y:S05]  /*8460*/  LDGSTS.E.BYPASS.LTC128B.128.ZFILL [R184+0x5100], [R2.64], P6 ;  /* 0x0510000002b87fae */ /* 0x0007ea000b141d46 */
[----:B------:R-:W0:Y:S01]  /*8470*/  LDGDEPBAR ;  /* 0x00000000000079af */ /* 0x000e220000000000 */
[C---:B--2---:R-:W-:Y:S08]  /*8480*/  HMMA.16816.F32.BF16 R12, R32.reuse, R16, RZ ;  /* 0x00000010200c723c */ /* 0x044ff000000418ff */
        /* <DEDUP_REMOVED lines=17> */
[----:B------:R-:W4:Y:S07]  /*85a0*/  LDSM.16.M88.4 R140, [R162+0x1000] ;  /* 0x00100000a28c783b */ /* 0x000f2e0000000200 */
[C---:B-1----:R-:W-:Y:S08]  /*85b0*/  HMMA.16816.F32.BF16 R4, R136.reuse, R144, R4 ;  /* 0x000000908804723c */ /* 0x042ff00000041804 */
[C---:B------:R-:W-:Y:S01]  /*85c0*/  HMMA.16816.F32.BF16 R8, R136.reuse, R146, R8 ;  /* 0x000000928808723c */ /* 0x040fe20000041808 */
[----:B------:R-:W-:Y:S07]  /*85d0*/  LDSM.16.M88.4 R144, [R161+-0x4000] ;  /* 0xffc00000a190783b */ /* 0x000fee0000000200 */
[C---:B--2---:R-:W-:Y:S08]  /*85e0*/  HMMA.16816.F32.BF16 R12, R136.reuse, R148, R12 ;  /* 0x00000094880c723c */ /* 0x044ff0000004180c */
[C---:B------:R-:W-:Y:S01]  /*85f0*/  HMMA.16816.F32.BF16 R16, R136.reuse, R150, R16 ;  /* 0x000000968810723c */ /* 0x040fe20000041810 */
[----:B------:R-:W-:Y:S07]  /*8600*/  LDSM.16.M88.4 R148, [R161+-0x3800] ;  /* 0xffc80000a194783b */ /* 0x000fee0000000200 */
[C---:B----4-:R-:W-:Y:S08]  /*8610*/  HMMA.16816.F32.BF16 R20, R136.reuse, R140, R20 ;  /* 0x0000008c8814723c */ /* 0x050ff00000041814 */
[C---:B------:R-:W-:Y:S01]  /*8620*/  HMMA.16816.F32.BF16 R24, R136.reuse, R142, R24 ;  /* 0x0000008e8818723c */ /* 0x040fe20000041818 */
[----:B------:R-:W1:Y:S07]  /*8630*/  LDSM.16.M88.4 R140, [R169] ;  /* 0x00000000a98c783b */ /* 0x000e6e0000000200 */
[C---:B------:R-:W-:Y:S08]  /*8640*/  HMMA.16816.F32.BF16 R28, R136.reuse, R152, R28 ;  /* 0x00000098881c723c */ /* 0x040ff0000004181c */
[----:B------:R-:W-:Y:S01]  /*8650*/  HMMA.16816.F32.BF16 R32, R136, R154, R32 ;  /* 0x0000009a8820723c */ /* 0x000fe20000041820 */
[----:B------:R-:W2:Y:S05]  /*8660*/  LDSM.16.M88.4 R136, [R161+-0x3000] ;  /* 0xffd00000a188783b */ /* 0x000eaa0000000200 */
[----:B------:R-:W4:Y:S02]  /*8670*/  LDSM.16.M88.4 R152, [R161+-0x2800] ;  /* 0xffd80000a198783b */ /* 0x000f240000000200 */
        /* <DEDUP_REMOVED lines=11> */
[----:B------:R-:W2:Y:S05]  /*8730*/  LDSM.16.M88.4 R140, [R160+0x3000] ;  /* 0x00300000a08c783b */ /* 0x000eaa0000000200 */
[----:B------:R-:W4:Y:S02]  /*8740*/  LDSM.16.M88.4 R152, [R160+0x3800] ;  /* 0x00380000a098783b */ /* 0x000f240000000200 */
        /* <DEDUP_REMOVED lines=9> */
[C---:B----4-:R-:W-:Y:S08]  /*87e0*/  HMMA.16816.F32.BF16 R28, R136.reuse, R152, R28 ;  /* 0x00000098881c723c */ /* 0x050ff0000004181c */
[----:B------:R-:W-:Y:S01]  /*87f0*/  HMMA.16816.F32.BF16 R32, R136, R154, R32 ;  /* 0x0000009a8820723c */ /* 0x000fe20000041820 */
[----:B------:R-:W2:Y:S05]  /*8800*/  LDSM.16.M88.4 R136, [R174] ;  /* 0x00000000ae88783b */ /* 0x000eaa0000000200 */
[----:B------:R-:W4:Y:S02]  /*8810*/  LDSM.16.M88.4 R152, [R175] ;  /* 0x00000000af98783b */ /* 0x000f240000000200 */
        /* <DEDUP_REMOVED lines=22> */
[C---:B----4-:R-:W-:Y:S08]  /*8980*/  HMMA.16816.F32.BF16 R28, R136.reuse, R152, R28 ;  /* 0x00000098881c723c */ /* 0x050ff0000004181c */
        /* <DEDUP_REMOVED lines=63> */
[C---:B----4-:R-:W-:Y:S08]  /*8d80*/  HMMA.16816.F32.BF16 R28, R140.reuse, R152, R28 ;  /* 0x000000988c1c723c */ /* 0x050ff0000004181c */
[----:B------:R-:W-:Y:S01]  /*8d90*/  HMMA.16816.F32.BF16 R32, R140, R154, R32 ;  /* 0x0000009a8c20723c */ /* 0x000fe20000041820 */
[----:B------:R-:W-:Y:S07]  /*8da0*/  @!UPT UIADD3 URZ, URZ, URZ, URZ ;  /* 0x0000003f3f3ff290 */ /* 0x000fee000fffe03f */
[----:B------:R-:W-:-:S11]  /*8db0*/  @!P0 BRA `(.L_x_1065) ;  /* 0x0000047000008947 */ /* 0x000fd60003800000 */
[----:B---3--:R-:W-:Y:S01]  /*8dc0*/  IMAD R2, R210, 0x20, R214 ;  /* 0x00000020d2027824 */ /* 0x008fe200078e02d6 */
        /* <DEDUP_REMOVED lines=37> */
.L_x_1101:
        /* <DEDUP_REMOVED lines=18> */
.L_x_1102:
[C---:B---3--:R-:W-:Y:S02]  /*9140*/  IADD3 R2, -R183.reuse, 0x10, RZ ;  /* 0x00000010b7027810 */ /* 0x048fe40007ffe1ff */
[C---:B--2---:R-:W-:Y:S02]  /*9150*/  IADD3 R138, P6, R0.reuse, R142, RZ ;  /* 0x0000008e008a7210 */ /* 0x044fe40007fde0ff */
[----:B------:R-:W-:Y:S02]  /*9160*/  IADD3 R136, P5, R0, R143, RZ ;  /* 0x0000008f00887210 */ /* 0x000fe40007fbe0ff */
[----:B------:R-:W-:Y:S01]  /*9170*/  ISETP.NE.U32.AND P0, PT, R183, RZ, PT ;  /* 0x000000ffb700720c */ /* 0x000fe20003f05070 */
[----:B----4-:R-:W-:Y:S01]  /*9180*/  IMAD.X R139, R124, 0x1, R139, P6 ;  /* 0x000000017c8b7824 */ /* 0x010fe200030e068b */
[----:B------:R-:W-:Y:S01]  /*9190*/  LOP3.LUT R2, R2, 0xf, RZ, 0xc0, !PT ;  /* 0x0000000f02027812 */ /* 0x000fe200078ec0ff */
[----:B------:R-:W-:Y:S03]  /*91a0*/  IMAD.X R137, R124, 0x1, R140, P5 ;  /* 0x000000017c897824 */ /* 0x000fe600028e068c */
[----:B------:R-:W-:Y:S04]  /*91b0*/  IADD3 R2, P6, P5, R2, R0, R144 ;  /* 0x0000000002027210 */ /* 0x000fe80007dde090 */
[----:B------:R-:W-:Y:S05]  /*91c0*/  IADD3.X R3, RZ, R124, R141, P6, P5 ;  /* 0x0000007cff037210 */ /* 0x000fea00037ea48d */
[----:B------:R-:W-:Y:S01]  /*91d0*/  @!PT LDS RZ, [RZ] ;  /* 0x00000000fffff984 */ /* 0x000fe20000000800 */
[----:B------:R-:W-:Y:S01]  /*91e0*/  @!PT LDS RZ, [RZ] ;  /* 0x00000000fffff984 */ /* 0x000fe20000000800 */
[----:B------:R-:W-:Y:S01]  /*91f0*/  @!PT LDS RZ, [RZ] ;  /* 0x00000000fffff984 */ /* 0x000fe20000000800 */
[----:B------:R2:W-:Y:S04]  /*9200*/  LDGSTS.E.BYPASS.LTC128B.128.ZFILL [R184+0x7100], [R2.64], P0 ;  /* 0x0710000002b87fae */ /* 0x0005e80008141d46 */
[----:B------:R2:W-:Y:S04]  /*9210*/  LDGSTS.E.BYPASS.LTC128B.128 [R184+0x9100], [R138.64], !P4 ;  /* 0x091000008ab87fae */ /* 0x0005e8000e101d46 */
[----:B------:R2:W-:Y:S02]  /*9220*/  LDGSTS.E.BYPASS.LTC128B.128 [R184+0xb100], [R136.64], !P2 ;  /* 0x0b10000088b87fae */ /* 0x0005e4000d101d46 */
.L_x_1065:
[----:B---3--:R-:W-:Y:S05]  /*9230*/  BSYNC B0 ;  /* 0x0000000000007941 */ /* 0x008fea0003800000 */
.L_x_1064:
        /* <DEDUP_REMOVED lines=34> */
[----:B-1----:R-:W1:Y:S04]  /*9460*/  SHFL.BFLY PT, R125, R124, 0x2, 0x1f ;  /* 0x0c401f007c7d7f89 */ /* 0x002e6800000e0000 */
[----:B------:R-:W2:Y:S01]  /*9470*/  SHFL.BFLY PT, R0, R136, 0x2, 0x1f ;  /* 0x0c401f0088007f89 */ /* 0x000ea200000e0000 */
[----:B-1----:R-:W-:Y:S02]  /*9480*/  FMNMX.FTZ R125, R124, R125, !PT ;  /* 0x0000007d7c7d7209 */ /* 0x002fe40007810000 */
[----:B--2---:R-:W-:Y:S03]  /*9490*/  FMNMX.FTZ R124, R136, R0, !PT ;  /* 0x00000000887c7209 */ /* 0x004fe60007810000 */
[----:B------:R-:W1:Y:S04]  /*94a0*/  SHFL.BFLY PT, R2, R125, 0x1, 0x1f ;  /* 0x0c201f007d027f89 */ /* 0x000e6800000e0000 */
[----:B------:R2:W3:Y:S01]  /*94b0*/  SHFL.BFLY PT, R0, R124, 0x1, 0x1f ;  /* 0x0c201f007c007f89 */ /* 0x0004e200000e0000 */
[----:B-1----:R-:W-:Y:S04]  /*94c0*/  FMNMX.FTZ R125, R125, R2, !PT ;  /* 0x000000027d7d7209 */ /* 0x002fe80007810000 */
.L_x_1103:
[----:B---3--:R-:W-:Y:S01]  /*94d0*/  FMNMX.FTZ R3, R0, R124, !PT ;  /* 0x0000007c00037209 */ /* 0x008fe20007810000 */
[C---:B------:R-:W-:Y:S01]  /*94e0*/  FADD.FTZ R2, -R125.reuse, R126 ;  /* 0x0000007e7d027221 */ /* 0x040fe20000010100 */
[----:B------:R-:W-:Y:S01]  /*94f0*/  WARPSYNC 0xffffffff ;  /* 0xffffffff00007948 */ /* 0x000fe20003800000 */
[----:B------:R-:W-:Y:S01]  /*9500*/  FMUL.FTZ R126, R125, c[0x0][0x2d0] ;  /* 0x0000b4007d7e7a20 */ /* 0x000fe20000410000 */
[----:B------:R-:W1:Y:S01]  /*9510*/  LDSM.16.MT88.4 R140, [R163] ;  /* 0x00000000a38c783b */ /* 0x000e620000004200 */
[----:B------:R-:W-:Y:S01]  /*9520*/  FADD.FTZ R0, -R3, R127 ;  /* 0x0000007f03007221 */ /* 0x000fe20000010100 */
[----:B------:R-:W-:Y:S01]  /*9530*/  ISETP.GT.AND P0, PT, R187, R212, PT ;  /* 0x000000d4bb00720c */ /* 0x000fe20003f04270 */
[----:B------:R-:W-:Y:S02]  /*9540*/  FMUL.FTZ R127, R3, c[0x0][0x2d0] ;  /* 0x0000b400037f7a20 */ /* 0x000fe40000410000 */
[----:B------:R-:W-:Y:S02]  /*9550*/  FMUL.FTZ R2, R2, c[0x0][0x2d0] ;  /* 0x0000b40002027a20 */ /* 0x000fe40000410000 */
[----:B------:R-:W-:Y:S02]  /*9560*/  FMUL.FTZ R0, R0, c[0x0][0x2d0] ;  /* 0x0000b40000007a20 */ /* 0x000fe40000410000 */
[--C-:B------:R-:W-:Y:S02]  /*9570*/  FFMA.FTZ R4, R4, c[0x0][0x2d0], -R126.reuse ;  /* 0x0000b40004047a23 */ /* 0x100fe4000001087e */
[--C-:B------:R-:W-:Y:S01]  /*9580*/  FFMA.FTZ R5, R5, c[0x0][0x2d0], -R126.reuse ;  /* 0x0000b40005057a23 */ /* 0x100fe2000001087e */
[----:B------:R-:W3:Y:S01]  /*9590*/  MUFU.EX2 R2, R2 ;  /* 0x0000000200027308 */ /* 0x000ee20000000800 */
        /* <DEDUP_REMOVED lines=23> */
[----:B--2---:R-:W-:Y:S01]  /*9710*/  MUFU.EX2 R124, R6 ;  /* 0x00000006007c7308 */ /* 0x004fe20000000800 */
        /* <DEDUP_REMOVED lines=9> */
[----:B------:R-:W-:Y:S01]  /*97b0*/  FFMA.FTZ R35, R35, c[0x0][0x2d0], -R127 ;  /* 0x0000b40023237a23 */ /* 0x000fe2000001087f */
[----:B------:R-:W-:Y:S01]  /*97c0*/  MOV R127, R3 ;  /* 0x00000003007f7202 */ /* 0x000fe20000000f00 */
[----:B------:R-:W-:Y:S01]  /*97d0*/  FFMA.FTZ R28, R28, c[0x0][0x2d0], -R126 ;  /* 0x0000b4001c1c7a23 */ /* 0x000fe2000001087e */
[----:B------:R-:W-:Y:S10]  /*97e0*/  MUFU.EX2 R149, R8 ;  /* 0x0000000800957308 */ /* 0x000ff40000000800 */
[----:B------:R-:W2:Y:S10]  /*97f0*/  MUFU.EX2 R157, R9 ;  /* 0x00000009009d7308 */ /* 0x000eb40000000800 */
[----:B------:R-:W-:Y:S10]  /*9800*/  MUFU.EX2 R155, R10 ;  /* 0x0000000a009b7308 */ /* 0x000ff40000000800 */
[----:B------:R-:W5:Y:S10]  /*9810*/  MUFU.EX2 R156, R11 ;  /* 0x0000000b009c7308 */ /* 0x000f740000000800 */
[----:B------:R-:W-:Y:S10]  /*9820*/  MUFU.EX2 R152, R16 ;  /* 0x0000001000987308 */ /* 0x000ff40000000800 */
[----:B------:R-:W-:Y:S10]  /*9830*/  MUFU.EX2 R154, R17 ;  /* 0x00000011009a7308 */ /* 0x000ff40000000800 */
[----:B------:R-:W-:Y:S10]  /*9840*/  MUFU.EX2 R150, R18 ;  /* 0x0000001200967308 */ /* 0x000ff40000000800 */
[----:B------:R-:W-:Y:S10]  /*9850*/  MUFU.EX2 R146, R12 ;  /* 0x0000000c00927308 */ /* 0x000ff40000000800 */
[----:B------:R-:W1:Y:S10]  /*9860*/  MUFU.EX2 R153, R13 ;  /* 0x0000000d00997308 */ /* 0x000e740000000800 */
[----:B------:R1:W-:Y:S10]  /*9870*/  MUFU.EX2 R145, R14 ;  /* 0x0000000e00917308 */ /* 0x0003f40000000800 */
[----:B------:R-:W1:Y:S10]  /*9880*/  MUFU.EX2 R151, R15 ;  /* 0x0000000f00977308 */ /* 0x000e740000000800 */
[----:B------:R1:W-:Y:S10]  /*9890*/  MUFU.EX2 R126, R28 ;  /* 0x0000001c007e7308 */ /* 0x0003f40000000800 */
[----:B------:R-:W-:Y:S10]  /*98a0*/  MUFU.EX2 R29, R29 ;  /* 0x0000001d001d7308 */ /* 0x000ff40000000800 */
[----:B------:R-:W-:Y:S10]  /*98b0*/  MUFU.EX2 R32, R32 ;  /* 0x0000002000207308 */ /* 0x000ff40000000800 */
[----:B------:R-:W-:Y:S10]  /*98c0*/  MUFU.EX2 R33, R33 ;  /* 0x0000002100217308 */ /* 0x000ff40000000800 */
[----:B------:R-:W-:Y:S10]  /*98d0*/  MUFU.EX2 R30, R30 ;  /* 0x0000001e001e7308 */ /* 0x000ff40000000800 */
[----:B------:R-:W-:Y:S10]  /*98e0*/  MUFU.EX2 R31, R31 ;  /* 0x0000001f001f7308 */ /* 0x000ff40000000800 */
[----:B------:R-:W-:Y:S10]  /*98f0*/  MUFU.EX2 R34, R34 ;  /* 0x0000002200227308 */ /* 0x000ff40000000800 */
[----:B------:R-:W-:Y:S01]  /*9900*/  MUFU.EX2 R35, R35 ;  /* 0x0000002300237308 */ /* 0x000fe20000000800 */
[----:B---3--:R-:W-:Y:S01]  /*9910*/  FMUL.FTZ R4, R2, R128 ;  /* 0x0000008002047220 */ /* 0x008fe20000410000 */
[----:B----4-:R-:W-:Y:S01]  /*9920*/  F2FP.BF16.PACK_AB R136, R148, R144 ;  /* 0x000000909488723e */ /* 0x010fe200000010ff */
[----:B------:R-:W-:Y:S01]  /*9930*/  FMUL.FTZ R5, R2, R129 ;  /* 0x0000008102057220 */ /* 0x000fe20000410000 */
[----:B--2---:R-:W-:Y:S01]  /*9940*/  F2FP.BF16.PACK_AB R138, R157, R149 ;  /* 0x000000959d8a723e */ /* 0x004fe200000010ff */
[C---:B------:R-:W-:Y:S01]  /*9950*/  FMUL.FTZ R6, R0.reuse, R130 ;  /* 0x0000008200067220 */ /* 0x040fe20000410000 */
[----:B------:R-:W-:Y:S01]  /*9960*/  F2FP.BF16.PACK_AB R137, R147, R124 ;  /* 0x0000007c9389723e */ /* 0x000fe200000010ff */
[----:B------:R-:W-:Y:S01]  /*9970*/  FMUL.FTZ R7, R0, R131 ;  /* 0x0000008300077220 */ /* 0x000fe20000410000 */
[----:B-----5:R-:W-:Y:S01]  /*9980*/  F2FP.BF16.PACK_AB R139, R156, R155 ;  /* 0x0000009b9c8b723e */ /* 0x020fe200000010ff */
[----:B------:R-:W2:Y:S01]  /*9990*/  LDSM.16.MT88.4 R128, [R164] ;  /* 0x00000000a480783b */ /* 0x000ea20000004200 */
[C---:B------:R-:W-:Y:S01]  /*99a0*/  FMUL.FTZ R8, R2.reuse, R132 ;  /* 0x0000008402087220 */ /* 0x040fe20000410000 */
[----:B-1----:R-:W-:Y:S01]  /*99b0*/  F2FP.BF16.PACK_AB R12, R153, R146 ;  /* 0x00000092990c723e */ /* 0x002fe200000010ff */
[----:B------:R-:W-:Y:S01]  /*99c0*/  FMUL.FTZ R9, R2, R133 ;  /* 0x0000008502097220 */ /* 0x000fe20000410000 */
[----:B------:R-:W-:Y:S01]  /*99d0*/  F2FP.BF16.PACK_AB R14, R154, R152 ;  /* 0x000000989a0e723e */ /* 0x000fe200000010ff */
[C---:B------:R-:W-:Y:S01]  /*99e0*/  FMUL.FTZ R10, R0.reuse, R134 ;  /* 0x00000086000a7220 */ /* 0x040fe20000410000 */
[C---:B------:R-:W-:Y:S01]  /*99f0*/  HMMA.16816.F32.BF16 R4, R136.reuse, R140, R4 ;  /* 0x0000008c8804723c */ /* 0x040fe20000041804 */
[----:B------:R-:W-:Y:S04]  /*9a00*/  MUFU.EX2 R140, R20 ;  /* 0x00000014008c7308 */ /* 0x000fe80000000800 */
[----:B------:R-:W-:Y:S01]  /*9a10*/  FMUL.FTZ R11, R0, R135 ;  /* 0x00000087000b7220 */ /* 0x000fe20000410000 */
[----:B------:R-:W-:Y:S01]  /*9a20*/  F2FP.BF16.PACK_AB R13, R151, R145 ;  /* 0x00000091970d723e */ /* 0x000fe200000010ff */
[----:B------:R-:W-:Y:S01]  /*9a30*/  LDSM.16.MT88.4 R132, [R164+0x800] ;  /* 0x00080000a484783b */ /* 0x000fe20000004200 */
[C---:B------:R-:W-:Y:S03]  /*9a40*/  FMUL.FTZ R100, R2.reuse, R100 ;  /* 0x0000006402647220 */ /* 0x040fe60000410000 */
[----:B------:R-:W-:Y:S01]  /*9a50*/  MUFU.EX2 R141, R24 ;  /* 0x00000018008d7308 */ /* 0x000fe20000000800 */
[C---:B------:R-:W-:Y:S03]  /*9a60*/  HMMA.16816.F32.BF16 R8, R136.reuse, R142, R8 ;  /* 0x0000008e8808723c */ /* 0x040fe60000041808 */
[----:B------:R-:W-:Y:S02]  /*9a70*/  FMUL.FTZ R101, R2, R101 ;  /* 0x0000006502657220 */ /* 0x000fe40000410000 */
[C---:B------:R-:W-:Y:S02]  /*9a80*/  FMUL.FTZ R102, R0.reuse, R102 ;  /* 0x0000006600667220 */ /* 0x040fe40000410000 */
[----:B------:R-:W-:Y:S02]  /*9a90*/  FMUL.FTZ R103, R0, R103 ;  /* 0x0000006700677220 */ /* 0x000fe40000410000 */
[----:B------:R-:W-:Y:S03]  /*9aa0*/  MUFU.EX2 R142, R21 ;  /* 0x00000015008e7308 */ /* 0x000fe60000000800 */
[C---:B------:R-:W-:Y:S02]  /*9ab0*/  FMUL.FTZ R104, R2.reuse, R104 ;  /* 0x0000006802687220 */ /* 0x040fe40000410000 */
[----:B------:R-:W-:Y:S02]  /*9ac0*/  FMUL.FTZ R105, R2, R105 ;  /* 0x0000006902697220 */ /* 0x000fe40000410000 */
[C---:B------:R-:W-:Y:S02]  /*9ad0*/  FMUL.FTZ R106, R0.reuse, R106 ;  /* 0x0000006a006a7220 */ /* 0x040fe40000410000 */
[----:B------:R-:W-:Y:S01]  /*9ae0*/  FMUL.FTZ R107, R0, R107 ;  /* 0x0000006b006b7220 */ /* 0x000fe20000410000 */
[----:B------:R-:W-:Y:S01]  /*9af0*/  MUFU.EX2 R143, R25 ;  /* 0x00000019008f7308 */ /* 0x000fe20000000800 */
[C---:B------:R-:W-:Y:S01]  /*9b00*/  FMUL.FTZ R108, R2.reuse, R108 ;  /* 0x0000006c026c7220 */ /* 0x040fe20000410000 */
[C---:B--2---:R-:W-:Y:S03]  /*9b10*/  HMMA.16816.F32.BF16 R100, R136.reuse, R128, R100 ;  /* 0x000000808864723c */ /* 0x044fe60000041864 */
        /* <DEDUP_REMOVED lines=52> */
[----:B------:R-:W1:Y:S03]  /*9e60*/  LDSM.16.MT88.4 R128, [R163+0x2000] ;  /* 0x00200000a380783b */ /* 0x000e660000004200 */
        /* <DEDUP_REMOVED lines=37> */
[----:B------:R-:W-:Y:S02]  /*a0c0*/  FFMA.FTZ R2, R2, R202, R144 ;  /* 0x000000ca02027223 */ /* 0x000fe40000010090 */
[----:B------:R2:W3:Y:S01]  /*a0d0*/  MUFU.EX2 R144, R19 ;  /* 0x0000001300907308 */ /* 0x0004e20000000800 */
[----:B------:R-:W-:Y:S02]  /*a0e0*/  FFMA.FTZ R124, R0, R206, R124 ;  /* 0x000000ce007c7223 */ /* 0x000fe4000001007c */
[----:B------:R-:W-:Y:S02]  /*a0f0*/  FADD.FTZ R0, R148, R2 ;  /* 0x0000000294007221 */ /* 0x000fe40000010000 */
[----:B------:R-:W-:Y:S01]  /*a100*/  FADD.FTZ R124, R147, R124 ;  /* 0x0000007c937c7221 */ /* 0x000fe20000010000 */
[C---:B-1----:R-:W-:Y:S03]  /*a110*/  HMMA.16816.F32.BF16 R44, R136.reuse, R128, R44 ;  /* 0x00000080882c723c */ /* 0x042fe6000004182c */
[----:B------:R-:W-:Y:S02]  /*a120*/  FADD.FTZ R2, R149, R0 ;  /* 0x0000000095027221 */ /* 0x000fe40000010000 */
[----:B------:R-:W-:Y:S02]  /*a130*/  FADD.FTZ R0, R155, R124 ;  /* 0x0000007c9b007221 */ /* 0x000fe40000010000 */
[----:B------:R-:W-:Y:S01]  /*a140*/  FADD.FTZ R2, R157, R2 ;  /* 0x000000029d027221 */ /* 0x000fe20000010000 */
[C---:B------:R-:W-:Y:S01]  /*a150*/  HMMA.16816.F32.BF16 R48, R136.reuse, R130, R48 ;  /* 0x000000828830723c */ /* 0x040fe20000041830 */
[----:B------:R-:W1:Y:S03]  /*a160*/  LDSM.16.MT88.4 R128, [R166+0x2000] ;  /* 0x00200000a680783b */ /* 0x000e660000004200 */
[----:B------:R-:W-:Y:S02]  /*a170*/  FADD.FTZ R0, R156, R0 ;  /* 0x000000009c007221 */ /* 0x000fe40000010000 */
[----:B------:R-:W-:Y:S02]  /*a180*/  FADD.FTZ R28, R146, R2 ;  /* 0x00000002921c7221 */ /* 0x000fe40000010000 */
[----:B------:R-:W-:Y:S01]  /*a190*/  FADD.FTZ R2, R145, R0 ;  /* 0x0000000091027221 */ /* 0x000fe20000010000 */
[----:B--2---:R-:W-:Y:S03]  /*a1a0*/  LDSM.16.MT88.4 R16, [R166+0x800] ;  /* 0x00080000a610783b */ /* 0x004fe60000004200 */
[----:B---3--:R-:W-:Y:S01]  /*a1b0*/  F2FP.BF16.PACK_AB R15, R144, R150 ;  /* 0x00000096900f723e */ /* 0x008fe200000010ff */
[----:B------:R-:W-:Y:S02]  /*a1c0*/  FADD.FTZ R0, R153, R28 ;  /* 0x0000001c99007221 */ /* 0x000fe40000010000 */
[----:B------:R-:W-:Y:S02]  /*a1d0*/  FADD.FTZ R2, R151, R2 ;  /* 0x0000000297027221 */ /* 0x000fe40000010000 */
[----:B------:R-:W-:Y:S02]  /*a1e0*/  FADD.FTZ R0, R152, R0 ;  /* 0x0000000098007221 */ /* 0x000fe40000010000 */
[----:B------:R-:W-:Y:S02]  /*a1f0*/  FADD.FTZ R2, R150, R2 ;  /* 0x0000000296027221 */ /* 0x000fe40000010000 */
[----:B------:R-:W-:Y:S02]  /*a200*/  FADD.FTZ R0, R154, R0 ;  /* 0x000000009a007221 */ /* 0x000fe40000010000 */
[----:B------:R-:W-:Y:S02]  /*a210*/  FADD.FTZ R2, R144, R2 ;  /* 0x0000000290027221 */ /* 0x000fe40000010000 */
[----:B------:R-:W-:Y:S04]  /*a220*/  FADD.FTZ R0, R140, R0 ;  /* 0x000000008c007221 */ /* 0x000fe80000010000 */
[----:B------:R-:W-:Y:S04]  /*a230*/  FADD.FTZ R0, R142, R0 ;  /* 0x000000008e007221 */ /* 0x000fe80000010000 */
        /* <DEDUP_REMOVED lines=18> */
[----:B------:R-:W-:Y:S01]  /*a360*/  HMMA.16816.F32.BF16 R96, R136, R130, R96 ;  /* 0x000000828860723c */ /* 0x000fe20000041860 */
[----:B------:R-:W1:Y:S01]  /*a370*/  LDSM.16.MT88.4 R128, [R163+0x800] ;  /* 0x00080000a380783b */ /* 0x000e620000004200 */
[----:B------:R-:W2:Y:S10]  /*a380*/  MUFU.EX2 R139, R22 ;  /* 0x00000016008b7308 */ /* 0x000eb40000000800 */
[----:B------:R3:W4:Y:S10]  /*a390*/  MUFU.EX2 R138, R23 ;  /* 0x00000017008a7308 */ /* 0x0007340000000800 */
[----:B------:R-:W5:Y:S01]  /*a3a0*/  MUFU.EX2 R137, R26 ;  /* 0x0000001a00897308 */ /* 0x000f620000000800 */
[----:B--2---:R-:W-:Y:S09]  /*a3b0*/  FADD.FTZ R2, R139, R2 ;  /* 0x000000028b027221 */ /* 0x004ff20000010000 */
[----:B------:R2:W2:Y:S01]  /*a3c0*/  MUFU.EX2 R136, R27 ;  /* 0x0000001b00887308 */ /* 0x0004a20000000800 */
[----:B---3--:R-:W-:Y:S01]  /*a3d0*/  LDSM.16.MT88.4 R20, [R164+0x1000] ;  /* 0x00100000a414783b */ /* 0x008fe20000004200 */
[----:B----4-:R-:W-:Y:S01]  /*a3e0*/  FADD.FTZ R2, R138, R2 ;  /* 0x000000028a027221 */ /* 0x010fe20000010000 */
[C---:B-1----:R-:W-:Y:S05]  /*a3f0*/  HMMA.16816.F32.BF16 R4, R12.reuse, R128, R4 ;  /* 0x000000800c04723c */ /* 0x042fea0000041804 */
[----:B-----5:R-:W-:Y:S03]  /*a400*/  FADD.FTZ R2, R137, R2 ;  /* 0x0000000289027221 */ /* 0x020fe60000010000 */
[C---:B------:R-:W-:Y:S01]  /*a410*/  HMMA.16816.F32.BF16 R8, R12.reuse, R130, R8 ;  /* 0x000000820c08723c */ /* 0x040fe20000041808 */
[----:B------:R-:W1:Y:S07]  /*a420*/  LDSM.16.MT88.4 R128, [R165+0x800] ;  /* 0x00080000a580783b */ /* 0x000e6e0000004200 */
[C---:B------:R-:W-:Y:S01]  /*a430*/  HMMA.16816.F32.BF16 R100, R12.reuse, R132, R100 ;  /* 0x000000840c64723c */ /* 0x040fe20000041864 */
[----:B--2---:R-:W-:Y:S07]  /*a440*/  LDSM.16.MT88.4 R24, [R166+0x1000] ;  /* 0x00100000a618783b */ /* 0x004fee0000004200 */
[C---:B------:R-:W-:Y:S01]  /*a450*/  HMMA.16816.F32.BF16 R104, R12.reuse, R134, R104 ;  /* 0x000000860c68723c */ /* 0x040fe20000041868 */
[----:B------:R-:W-:Y:S07]  /*a460*/  LDSM.16.MT88.4 R132, [R163+0x1800] ;  /* 0x00180000a384783b */ /* 0x000fee0000004200 */
        /* <DEDUP_REMOVED lines=28> */
[----:B------:R-:W-:Y:S07]  /*a630*/  HMMA.16816.F32.BF16 R96, R12, R130, R96 ;  /* 0x000000820c60723c */ /* 0x000fee0000041860 */
[----:B------:R-:W-:Y:S02]  /*a640*/  F2FP.BF16.PACK_AB R12, R142, R140 ;  /* 0x0000008c8e0c723e */ /* 0x000fe400000010ff */
[----:B------:R-:W-:Y:S03]  /*a650*/  F2FP.BF16.PACK_AB R14, R143, R141 ;  /* 0x0000008d8f0e723e */ /* 0x000fe600000010ff */
[----:B------:R-:W-:Y:S02]  /*a660*/  F2FP.BF16.PACK_AB R13, R138, R139 ;  /* 0x0000008b8a0d723e */ /* 0x000fe400000010ff */
[C---:B------:R-:W-:Y:S07]  /*a670*/  F2FP.BF16.PACK_AB R15, R136.reuse, R137 ;  /* 0x00000089880f723e */ /* 0x040fee00000010ff */
[C---:B--2---:R-:W-:Y:S08]  /*a680*/  HMMA.16816.F32.BF16 R4, R12.reuse, R16, R4 ;  /* 0x000000100c04723c */ /* 0x044ff00000041804 */
        /* <DEDUP_REMOVED lines=39> */
[C---:B------:R-:W-:Y:S01]  /*a900*/  HMMA.16816.F32.BF16 R128, R12.reuse, R132, R4 ;  /* 0x000000840c80723c */ /* 0x040fe20000041804 */
[----:B------:R-:W4:Y:S07]  /*a910*/  LDSM.16.MT88.4 R4, [R163+0x3800] ;  /* 0x00380000a304783b */ /* 0x000f2e0000004200 */
        /* <DEDUP_REMOVED lines=10> */
[C---:B----4-:R-:W-:Y:S08]  /*a9c0*/  HMMA.16816.F32.BF16 R36, R12.reuse, R4, R36 ;  /* 0x000000040c24723c */ /* 0x050ff00000041824 */
        /* <DEDUP_REMOVED lines=33> */
.L_x_1062:
[----:B------:R-:W-:Y:S05]  /*abe0*/  BRA.DIV ~URZ, `(.L_x_1070) ;  /* 0x00003c627f007947 */ /* 0x000fea000b800000 */
[----:B------:R1:W2:Y:S02]  /*abf0*/  SHFL.BFLY PT, R4, R202, 0x2, 0x1f ;  /* 0x0c401f00ca047f89 */ /* 0x0002a400000e0000 */
.L_x_1104:
[----:B--2---:R-:W-:Y:S01]  /*ac00*/  FADD.FTZ R4, R4, R202 ;  /* 0x000000ca04047221 */ /* 0x004fe20000010000 */
[----:B------:R-:W-:Y:S05]  /*ac10*/  BRA.DIV ~URZ, `(.L_x_1071) ;  /* 0x00003c927f007947 */ /* 0x000fea000b800000 */
[----:B------:R-:W2:Y:S04]  /*ac20*/  SHFL.BFLY PT, R0, R206, 0x2, 0x1f ;  /* 0x0c401f00ce007f89 */ /* 0x000ea800000e0000 */
[----:B------:R-:W3:Y:S01]  /*ac30*/  SHFL.BFLY PT, R2, R4, 0x1, 0x1f ;  /* 0x0c201f0004027f89 */ /* 0x000ee200000e0000 */
[----:B--2---:R-:W-:-:S02]  /*ac40*/  FADD.FTZ R206, R0, R206 ;  /* 0x000000ce00ce7221 */ /* 0x004fc40000010000 */
[----:B---3--:R-:W-:-:S03]  /*ac50*/  FADD.FTZ R4, R4, R2 ;  /* 0x0000000204047221 */ /* 0x008fc60000010000 */
[----:B------:R2:W3:Y:S04]  /*ac60*/  SHFL.BFLY PT, R3, R206, 0x1, 0x1f ;  /* 0x0c201f00ce037f89 */ /* 0x0004e800000e0000 */
.L_x_1105:
        /* <DEDUP_REMOVED lines=117> */
.L_x_1031:
[----:B------:R-:W1:Y:S01]  /*b3c0*/  S2R R6, SR_TID.X ;  /* 0x0000000000067919 */ /* 0x000e620000002100 */
[----:B------:R-:W-:Y:S01]  /*b3d0*/  BSSY B0, `(.L_x_1072) ;  /* 0x0000010000007945 */ /* 0x000fe20003800000 */
[----:B-1----:R-:W-:-:S13]  /*b3e0*/  LOP3.LUT P6, RZ, R6, 0xff, RZ, 0xc0, !PT ;  /* 0x000000ff06ff7812 */ /* 0x002fda00078cc0ff */
[----:B------:R-:W-:Y:S05]  /*b3f0*/  @P6 BRA `(.L_x_1073) ;  /* 0x000000d000006947 */ /* 0x000fea0003800000 */
[----:B------:R-:W1:Y:S01]  /*b400*/  S2R R4, SR_LANEID ;  /* 0x0000000000047919 */ /* 0x000e620000000000 */
        /* <DEDUP_REMOVED lines=11> */
[----:B---3--:R-:W-:-:S06]  /*b4c0*/  IADD3 R236, R3, c[0x0][0xc], R2 ;  /* 0x0000030003ec7a10 */ /* 0x008fcc0007ffe002 */
.L_x_1073:
[----:B------:R-:W-:Y:S05]  /*b4d0*/  BSYNC B0 ;  /* 0x0000000000007941 */ /* 0x000fea0003800000 */
.L_x_1072:
[----:B------:R-:W-:Y:S01]  /*b4e0*/  PRMT R0, R0, 0x9910, RZ ;  /* 0x0000991000007816 */ /* 0x000fe200000000ff */
[----:B------:R-:W-:Y:S01]  /*b4f0*/  BSSY B1, `(.L_x_1074) ;  /* 0x0000178000017945 */ /* 0x000fe20003800000 */
[----:B------:R-:W-:Y:S02]  /*b500*/  IMAD.MOV.U32 R17, RZ, RZ, R236 ;  /* 0x000000ffff117224 */ /* 0x000fe400078e00ec */
[----:B------:R-:W-:-:S13]  /*b510*/  ISETP.NE.AND P0, PT, R0, RZ, PT ;  /* 0x000000ff0000720c */ /* 0x000fda0003f05270 */
[----:B------:R-:W-:Y:S05]  /*b520*/  @!P0 BRA `(.L_x_1075) ;  /* 0x000014c000008947 */ /* 0x000fea0003800000 */
[----:B------:R-:W-:Y:S01]  /*b530*/  WARPSYNC 0xffffffff ;  /* 0xffffffff00007948 */ /* 0x000fe20003800000 */
[----:B------:R-:W-:Y:S06]  /*b540*/  BAR.SYNC.DEFER_BLOCKING 0x1, 0x100 ;  /* 0x0044000000007b1d */ /* 0x000fec0000010000 */
[----:B------:R-:W-:Y:S05]  /*b550*/  BRA.CONV ~URZ, `(.L_x_1076) ;  /* 0x000000837f007947 */ /* 0x000fea000b800000 */
[----:B------:R-:W-:Y:S01]  /*b560*/  SHF.R.S32.HI R2, RZ, 0x1f, R6 ;  /* 0x0000001fff027819 */ /* 0x000fe20000011406 */
[----:B------:R-:W-:Y:S02]  /*b570*/  IMAD.MOV.U32 R192, RZ, RZ, RZ ;  /* 0x000000ffffc07224 */ /* 0x000fe400078e00ff */
[----:B------:R-:W-:Y:S01]  /*b580*/  IMAD.MOV.U32 R3, RZ, RZ, 0x1f ;  /* 0x0000001fff037424 */ /* 0x000fe200078e00ff */
[----:B------:R-:W-:-:S04]  /*b590*/  LEA.HI R2, R2, R6, RZ, 0x7 ;  /* 0x0000000602027211 */ /* 0x000fc800078f38ff */
[----:B------:R-:W-:-:S05]  /*b5a0*/  SHF.R.S32.HI R2, RZ, 0x7, R2 ;  /* 0x00000007ff027819 */ /* 0x000fca0000011402 */
[----:B------:R-:W-:Y:S01]  /*b5b0*/  IMAD.MOV.U32 R0, RZ, RZ, R2 ;  /* 0x000000ffff007224 */ /* 0x000fe200078e0002 */
[----:B------:R-:W-:Y:S02]  /*b5c0*/  MOV R2, 0xb5e0 ;  /* 0x0000b5e000027802 */ /* 0x000fe40000000f00 */
[----:B--2--5:R-:W-:Y:S05]  /*b5d0*/  CALL.REL.NOINC `($__internal_17_$__cuda_sm70_shflsync_idx_p) ;  /* 0x0000349000007944 */ /* 0x024fea0003c00000 */
.L_x_1076:
[----:B------:R-:W3:Y:S01]  /*b5e0*/  LDL R6, [R1] ;  /* 0x0000000001067983 */ /* 0x000ee20000100800 */
[----:B------:R-:W-:Y:S01]  /*b5f0*/  IMAD.MOV.U32 R3, RZ, RZ, 0x1 ;  /* 0x00000001ff037424 */ /* 0x000fe200078e00ff */
[----:B------:R-:W-:Y:S01]  /*b600*/  SHF.R.S32.HI R0, RZ, 0x1f, R227 ;  /* 0x0000001fff007819 */ /* 0x000fe200000114e3 */
[----:B------:R-:W-:Y:S01]  /*b610*/  IMAD.WIDE.U32 R4, R227, c[0x0][0x4d0], RZ ;  /* 0x00013400e3047a25 */ /* 0x000fe200078e00ff */
[----:B------:R-:W4:Y:S02]  /*b620*/  LDL R19, [R1+0x8] ;  /* 0x0000080001137983 */ /* 0x000f240000100800 */
[----:B------:R-:W-:Y:S01]  /*b630*/  ISETP.NE.AND P1, PT, R3, c[0x0][0x4e8], PT ;  /* 0x00013a0003007a0c */ /* 0x000fe20003f25270 */
[C---:B------:R-:W-:Y:S02]  /*b640*/  IMAD R2, R0.reuse, c[0x0][0x4d0], RZ ;  /* 0x0001340000027a24 */ /* 0x040fe400078e02ff */
[----:B------:R-:W-:Y:S01]  /*b650*/  IMAD R3, R0, c[0x0][0x438], RZ ;  /* 0x00010e0000037a24 */ /* 0x000fe200078e02ff */
[----:B------:R-:W-:Y:S01]  /*b660*/  SHF.R.S32.HI R0, RZ, 0x1f, R226 ;  /* 0x0000001fff007819 */ /* 0x000fe200000114e2 */
[----:B------:R-:W-:-:S04]  /*b670*/  IMAD R2, R227, c[0x0][0x4d4], R2 ;  /* 0x00013500e3027a24 */ /* 0x000fc800078e0202 */
[----:B------:R-:W-:Y:S02]  /*b680*/  IMAD.IADD R5, R5, 0x1, R2 ;  /* 0x0000000105057824 */ /* 0x000fe400078e0202 */
[----:B------:R-:W-:Y:S02]  /*b690*/  IMAD R9, R0, c[0x0][0x4d8], RZ ;  /* 0x0001360000097a24 */ /* 0x000fe400078e02ff */
[C---:B------:R-:W-:Y:S02]  /*b6a0*/  IMAD R8, R227.reuse, c[0x0][0x43c], R3 ;  /* 0x00010f00e3087a24 */ /* 0x040fe400078e0203 */
[C---:B------:R-:W-:Y:S02]  /*b6b0*/  IMAD R9, R226.reuse, c[0x0][0x4dc], R9 ;  /* 0x00013700e2097a24 */ /* 0x040fe400078e0209 */
[----:B------:R-:W-:Y:S01]  /*b6c0*/  IMAD.WIDE.U32 R4, R226, c[0x0][0x4d8], R4 ;  /* 0x00013600e2047a25 */ /* 0x000fe200078e0004 */
[----:B------:R-:W1:Y:S03]  /*b6d0*/  S2R R20, SR_TID.X ;  /* 0x0000000000147919 */ /* 0x000e660000002100 */
[----:B------:R-:W-:-:S04]  /*b6e0*/  IMAD.WIDE.U32 R2, R227, c[0x0][0x438], RZ ;  /* 0x00010e00e3027a25 */ /* 0x000fc800078e00ff */
[----:B------:R-:W-:Y:S01]  /*b6f0*/  IMAD.IADD R5, R5, 0x1, R9 ;  /* 0x0000000105057824 */ /* 0x000fe200078e0209 */
[----:B------:R-:W-:Y:S01]  /*b700*/  SHF.R.S32.HI R9, RZ, 0x1f, R228 ;  /* 0x0000001fff097819 */ /* 0x000fe200000114e4 */
[----:B------:R-:W-:Y:S02]  /*b710*/  IMAD.IADD R3, R3, 0x1, R8 ;  /* 0x0000000103037824 */ /* 0x000fe400078e0208 */
[----:B------:R-:W-:-:S04]  /*b720*/  IMAD.WIDE.U32 R4, R228, c[0x0][0x4e0], R4 ;  /* 0x00013800e4047a25 */ /* 0x000fc800078e0004 */
[----:B------:R-:W-:Y:S02]  /*b730*/  IMAD R0, R0, c[0x0][0x440], RZ ;  /* 0x0001100000007a24 */ /* 0x000fe400078e02ff */
[----:B------:R-:W-:-:S04]  /*b740*/  IMAD.WIDE.U32 R2, R226, c[0x0][0x440], R2 ;  /* 0x00011000e2027a25 */ /* 0x000fc800078e0002 */
[----:B------:R-:W-:-:S04]  /*b750*/  IMAD R14, R226, c[0x0][0x444], R0 ;  /* 0x00011100e20e7a24 */ /* 0x000fc800078e0200 */
[----:B------:R-:W-:-:S04]  /*b760*/  IMAD.IADD R3, R3, 0x1, R14 ;  /* 0x0000000103037824 */ /* 0x000fc800078e020e */
[----:B------:R-:W-:Y:S01]  /*b770*/  IMAD.WIDE.U32 R2, R228, c[0x0][0x448], R2 ;  /* 0x00011200e4027a25 */ /* 0x000fe200078e0002 */
[----:B-1----:R-:W-:-:S04]  /*b780*/  SHF.R.S32.HI R18, RZ, 0x1f, R20 ;  /* 0x0000001fff127819 */ /* 0x002fc80000011414 */
[----:B------:R-:W-:-:S04]  /*b790*/  LEA.HI R18, R18, R20, RZ, 0x5 ;  /* 0x0000001412127211 */ /* 0x000fc800078f28ff */
[----:B------:R-:W-:Y:S01]  /*b7a0*/  LOP3.LUT R18, R18, 0xffffffe0, RZ, 0xc0, !PT ;  /* 0xffffffe012127812 */ /* 0x000fe200078ec0ff */
[----:B------:R-:W-:Y:S02]  /*b7b0*/  ULDC UR5, c[0x0][0x4e8] ;  /* 0x00013a0000057ab9 */ /* 0x000fe40000000800 */
[----:B------:R-:W-:Y:S02]  /*b7c0*/  ULDC UR4, c[0x0][0x388] ;  /* 0x0000e20000047ab9 */ /* 0x000fe40000000800 */
[----:B------:R-:W-:Y:S01]  /*b7d0*/  IMAD.IADD R18, R20, 0x1, -R18 ;  /* 0x0000000114127824 */ /* 0x000fe200078e0a12 */
[----:B------:R-:W-:Y:S01]  /*b7e0*/  UIMAD UR4, UR5, UR4, URZ ;  /* 0x00000004050472a4 */ /* 0x000fe2000f8e023f */
[C---:B------:R-:W-:Y:S01]  /*b7f0*/  IADD3 R32, R225.reuse, 0x38, RZ ;  /* 0x00000038e1207810 */ /* 0x040fe20007ffe0ff */
[----:B------:R-:W-:Y:S01]  /*b800*/  BSSY B0, `(.L_x_1077) ;  /* 0x00000ba000007945 */ /* 0x000fe20003800000 */
[C---:B------:R-:W-:Y:S02]  /*b810*/  IADD3 R34, R225.reuse, 0x30, RZ ;  /* 0x00000030e1227810 */ /* 0x040fe40007ffe0ff */
[----:B------:R-:W-:-:S02]  /*b820*/  IADD3 R124, R225, 0x28, RZ ;  /* 0x00000028e17c7810 */ /* 0x000fc40007ffe0ff */
[C---:B------:R-:W-:Y:S02]  /*b830*/  IADD3 R126, R225.reuse, 0x20, RZ ;  /* 0x00000020e17e7810 */ /* 0x040fe40007ffe0ff */
[C---:B------:R-:W-:Y:S02]  /*b840*/  IADD3 R136, R225.reuse, 0x18, RZ ;  /* 0x00000018e1887810 */ /* 0x040fe40007ffe0ff */
[C---:B------:R-:W-:Y:S02]  /*b850*/  IADD3 R138, R225.reuse, 0x10, RZ ;  /* 0x00000010e18a7810 */ /* 0x040fe40007ffe0ff */
[----:B------:R-:W-:Y:S02]  /*b860*/  IADD3 R140, R225, 0x8, RZ ;  /* 0x00000008e18c7810 */ /* 0x000fe40007ffe0ff */
[----:B------:R-:W-:Y:S02]  /*b870*/  SHF.R.S32.HI R14, RZ, 0x1f, R239 ;  /* 0x0000001fff0e7819 */ /* 0x000fe400000114ef */
        /* <DEDUP_REMOVED lines=11> */
[----:B------:R-:W-:Y:S02]  /*b930*/  IADD3 R31, R225, 0x38, RZ ;  /* 0x00000038e11f7810 */ /* 0x000fe40007ffe0ff */
[----:B------:R-:W-:-:S02]  /*b940*/  SHF.R.S32.HI R32, RZ, 0x1f, R32 ;  /* 0x0000001fff207819 */ /* 0x000fc40000011420 */
[C---:B------:R-:W-:Y:S02]  /*b950*/  IADD3 R33, R225.reuse, 0x30, RZ ;  /* 0x00000030e1217810 */ /* 0x040fe40007ffe0ff */
[----:B------:R-:W-:Y:S02]  /*b960*/  SHF.R.S32.HI R34, RZ, 0x1f, R34 ;  /* 0x0000001fff227819 */ /* 0x000fe40000011422 */
[C---:B------:R-:W-:Y:S02]  /*b970*/  IADD3 R35, R225.reuse, 0x28, RZ ;  /* 0x00000028e1237810 */ /* 0x040fe40007ffe0ff */
        /* <DEDUP_REMOVED lines=8> */
[----:B------:R-:W-:Y:S01]  /*ba00*/  SHF.R.S32.HI R140, RZ, 0x1f, R140 ;  /* 0x0000001fff8c7819 */ /* 0x000fe2000001148c */
[----:B---3--:R-:W-:-:S04]  /*ba10*/  IMAD.IADD R7, R6, 0x1, R229 ;  /* 0x0000000106077824 */ /* 0x008fc800078e02e5 */
[----:B------:R-:W-:-:S04]  /*ba20*/  @P1 IMAD.HI.U32 R10, R7, c[0x0][0x4ec], RZ ;  /* 0x00013b00070a1a27 */ /* 0x000fc800078e00ff */
[----:B------:R-:W-:Y:S01]  /*ba30*/  IMAD.MOV.U32 R6, RZ, RZ, R7 ;  /* 0x000000ffff067224 */ /* 0x000fe200078e0007 */
[----:B------:R-:W-:Y:S01]  /*ba40*/  @P1 SHF.R.U32.HI R6, RZ, c[0x0][0x4f0], R10 ;  /* 0x00013c00ff061a19 */ /* 0x000fe2000001160a */
[----:B------:R-:W-:-:S04]  /*ba50*/  IMAD R10, R9, c[0x0][0x4e0], RZ ;  /* 0x00013800090a7a24 */ /* 0x000fc800078e02ff */
[----:B------:R-:W-:-:S04]  /*ba60*/  IMAD.MOV R8, RZ, RZ, -R6 ;  /* 0x000000ffff087224 */ /* 0x000fc800078e0a06 */
[----:B------:R-:W-:Y:S01]  /*ba70*/  IMAD R8, R8, c[0x0][0x4e8], R7 ;  /* 0x00013a0008087a24 */ /* 0x000fe200078e0207 */
[----:B------:R-:W-:Y:S01]  /*ba80*/  SHF.R.S32.HI R12, RZ, 0x1f, R6 ;  /* 0x0000001fff0c7819 */ /* 0x000fe20000011406 */
[----:B------:R-:W-:Y:S01]  /*ba90*/  IMAD R11, R228, c[0x0][0x4e4], R10 ;  /* 0x00013900e40b7a24 */ /* 0x000fe200078e020a */
[----:B------:R-:W-:Y:S02]  /*baa0*/  IADD3 R4, P0, R6, R4, RZ ;  /* 0x0000000406047210 */ /* 0x000fe40007f1e0ff */
[----:B------:R-:W-:Y:S01]  /*bab0*/  SHF.R.S32.HI R13, RZ, 0x1f, R8 ;  /* 0x0000001fff0d7819 */ /* 0x000fe20000011408 */
[----:B------:R-:W-:Y:S01]  /*bac0*/  @P1 IMAD.HI.U32 R10, R7, c[0x0][0x4ec], RZ ;  /* 0x00013b00070a1a27 */ /* 0x000fe200078e00ff */
[----:B------:R-:W-:-:S03]  /*bad0*/  IADD3.X R5, R12, R5, R11, P0, !PT ;  /* 0x000000050c057210 */ /* 0x000fc600007fe40b */
[----:B------:R-:W-:Y:S02]  /*bae0*/  IMAD R9, R9, c[0x0][0x448], RZ ;  /* 0x0001120009097a24 */ /* 0x000fe400078e02ff */
[----:B------:R-:W-:Y:S02]  /*baf0*/  IMAD R6, R13, c[0x0][0x4c8], RZ ;  /* 0x000132000d067a24 */ /* 0x000fe400078e02ff */
[----:B------:R-:W-:Y:S01]  /*bb00*/  IMAD.MOV.U32 R0, RZ, RZ, R7 ;  /* 0x000000ffff007224 */ /* 0x000fe200078e0007 */
[----:B------:R-:W-:Y:S01]  /*bb10*/  @P1 SHF.R.U32.HI R0, RZ, c[0x0][0x4f0], R10 ;  /* 0x00013c00ff001a19 */ /* 0x000fe2000001160a */
[----:B------:R-:W-:Y:S02]  /*bb20*/  IMAD R9, R228, c[0x0][0x44c], R9 ;  /* 0x00011300e4097a24 */ /* 0x000fe400078e0209 */
[C---:B------:R-:W-:Y:S02]  /*bb30*/  IMAD R6, R8.reuse, c[0x0][0x4cc], R6 ;  /* 0x0001330008067a24 */ /* 0x040fe400078e0206 */
[----:B------:R-:W-:Y:S01]  /*bb40*/  IMAD.WIDE.U32 R4, R8, c[0x0][0x4c8], R4 ;  /* 0x0001320008047a25 */ /* 0x000fe200078e0004 */
[----:B------:R-:W-:-:S03]  /*bb50*/  SHF.R.S32.HI R10, RZ, 0x1f, R0 ;  /* 0x0000001fff0a7819 */ /* 0x000fc60000011400 */
[----:B------:R-:W-:Y:S02]  /*bb60*/  IMAD.IADD R3, R3, 0x1, R9 ;  /* 0x0000000103037824 */ /* 0x000fe400078e0209 */
[----:B------:R-:W-:Y:S02]  /*bb70*/  IMAD.MOV R8, RZ, RZ, -R0 ;  /* 0x000000ffff087224 */ /* 0x000fe400078e0a00 */
[----:B------:R-:W-:Y:S01]  /*bb80*/  IMAD.IADD R9, R5, 0x1, R6 ;  /* 0x0000000105097824 */ /* 0x000fe200078e0206 */
[----:B------:R-:W-:Y:S01]  /*bb90*/  LEA R6, P0, R4, c[0x0][0x4a8], 0x2 ;  /* 0x00012a0004067a11 */ /* 0x000fe200078010ff */
[----:B------:R-:W-:Y:S02]  /*bba0*/  IMAD R8, R8, c[0x0][0x4e8], R7 ;  /* 0x00013a0008087a24 */ /* 0x000fe400078e0207 */
[----:B------:R-:W-:Y:S01]  /*bbb0*/  IMAD R5, R10, c[0x0][0x430], RZ ;  /* 0x00010c000a057a24 */ /* 0x000fe200078e02ff */
[----:B------:R-:W-:Y:S02]  /*bbc0*/  LEA.HI.X R7, R4, c[0x0][0x4ac], R9, 0x2, P0 ;  /* 0x00012b0004077a11 */ /* 0x000fe400000f1409 */
[----:B------:R-:W-:Y:S01]  /*bbd0*/  SHFL.IDX PT, R4, R6, RZ, 0x1c1f ;  /* 0x001c1fff06047589 */ /* 0x000fe200000e0000 */
[----:B------:R-:W-:Y:S01]  /*bbe0*/  IMAD R10, R0, c[0x0][0x434], R5 ;  /* 0x00010d00000a7a24 */ /* 0x000fe200078e0205 */
[----:B------:R-:W-:-:S02]  /*bbf0*/  SHF.R.S32.HI R9, RZ, 0x1f, R8 ;  /* 0x0000001fff097819 */ /* 0x000fc40000011408 */
[----:B------:R-:W1:Y:S01]  /*bc00*/  SHFL.IDX PT, R5, R7, RZ, 0x1c1f ;  /* 0x001c1fff07057589 */ /* 0x000e6200000e0000 */
[----:B------:R-:W-:-:S03]  /*bc10*/  IMAD.WIDE.U32 R2, R0, c[0x0][0x430], R2 ;  /* 0x00010c0000027a25 */ /* 0x000fc600078e0002 */
[----:B------:R-:W-:Y:S01]  /*bc20*/  SHFL.IDX PT, R6, R6, 0x1, 0x1c1f ;  /* 0x003c1f0006067f89 */ /* 0x000fe200000e0000 */
[----:B----4-:R-:W-:-:S03]  /*bc30*/  IMAD.IADD R0, R19, 0x1, R229 ;  /* 0x0000000113007824 */ /* 0x010fc600078e02e5 */
[----:B------:R-:W3:Y:S01]  /*bc40*/  SHFL.IDX PT, R7, R7, 0x1, 0x1c1f ;  /* 0x003c1f0007077f89 */ /* 0x000ee200000e0000 */
[----:B------:R-:W-:Y:S01]  /*bc50*/  IMAD.IADD R3, R3, 0x1, R10 ;  /* 0x0000000103037824 */ /* 0x000fe200078e020a */
[----:B------:R-:W-:Y:S01]  /*bc60*/  LOP3.LUT P1, RZ, R18, 0x3, RZ, 0xc0, !PT ;  /* 0x0000000312ff7812 */ /* 0x000fe2000782c0ff */
[----:B------:R-:W-:Y:S01]  /*bc70*/  IMAD R10, R9, c[0x0][0x428], RZ ;  /* 0x00010a00090a7a24 */ /* 0x000fe200078e02ff */
[C---:B------:R-:W-:Y:S02]  /*bc80*/  IADD3 R9, R0.reuse, 0x8, RZ ;  /* 0x0000000800097810 */ /* 0x040fe40007ffe0ff */
[----:B------:R-:W-:Y:S02]  /*bc90*/  ISETP.GE.OR P2, PT, R0, UR4, P1 ;  /* 0x0000000400007c0c */ /* 0x000fe40008f46670 */
[----:B------:R-:W-:Y:S01]  /*bca0*/  ISETP.GE.OR P1, PT, R9, UR4, P1 ;  /* 0x0000000409007c0c */ /* 0x000fe20008f26670 */
[C---:B------:R-:W-:Y:S02]  /*bcb0*/  IMAD R10, R8.reuse, c[0x0][0x42c], R10 ;  /* 0x00010b00080a7a24 */ /* 0x040fe400078e020a */
[----:B------:R-:W-:-:S04]  /*bcc0*/  IMAD.WIDE.U32 R2, R8, c[0x0][0x428], R2 ;  /* 0x00010a0008027a25 */ /* 0x000fc800078e0002 */
[----:B------:R-:W-:-:S04]  /*bcd0*/  IMAD.IADD R3, R3, 0x1, R10 ;  /* 0x0000000103037824 */ /* 0x000fc800078e020a */
[----:B-1----:R1:W-:Y:S01]  /*bce0*/  @!P2 ST.E [R4.64], R16 ;  /* 0x000000100400a985 */ /* 0x0023e2000c101906 */
[----:B------:R-:W-:-:S03]  /*bcf0*/  LEA R11, P0, R2, c[0x0][0x400], 0x2 ;  /* 0x00010000020b7a11 */ /* 0x000fc600078010ff */
[----:B---3--:R1:W-:Y:S01]  /*bd00*/  @!P1 ST.E [R6.64], R15 ;  /* 0x0000000f06009985 */ /* 0x0083e2000c101906 */
[----:B------:R-:W-:Y:S02]  /*bd10*/  ISETP.GE.AND P1, PT, R0, UR4, PT ;  /* 0x0000000400007c0c */ /* 0x000fe4000bf26270 */
[----:B------:R-:W-:Y:S02]  /*bd20*/  LEA.HI.X R10, R2, c[0x0][0x404], R3, 0x2, P0 ;  /* 0x00010100020a7a11 */ /* 0x000fe400000f1403 */
[----:B------:R1:W3:Y:S01]  /*bd30*/  SHFL.IDX PT, R2, R11, RZ, 0x1c1f ;  /* 0x001c1fff0b027589 */ /* 0x0002e200000e0000 */
[----:B------:R-:W-:-:S03]  /*bd40*/  ISETP.GE.AND P0, PT, R9, UR4, PT ;  /* 0x0000000409007c0c */ /* 0x000fc6000bf06270 */
[----:B------:R1:W4:Y:S01]  /*bd50*/  SHFL.IDX PT, R3, R10, RZ, 0x1c1f ;  /* 0x001c1fff0a037589 */ /* 0x00032200000e0000 */
[----:B------:R-:W-:Y:S02]  /*bd60*/  SHF.R.S32.HI R12, RZ, 0x1f, R237 ;  /* 0x0000001fff0c7819 */ /* 0x000fe400000114ed */
[----:B------:R-:W-:Y:S02]  /*bd70*/  SHF.R.S32.HI R13, RZ, 0x1f, R238 ;  /* 0x0000001fff0d7819 */ /* 0x000fe400000114ee */
[----:B------:R-:W-:Y:S02]  /*bd80*/  SHF.R.S32.HI R18, RZ, 0x1f, R240 ;  /* 0x0000001fff127819 */ /* 0x000fe400000114f0 */
[----:B------:R-:W-:Y:S01]  /*bd90*/  SHF.R.S32.HI R19, RZ, 0x1f, R241 ;  /* 0x0000001fff137819 */ /* 0x000fe200000114f1 */
[----:B------:R-:W-:Y:S05]  /*bda0*/  @P1 BRA `(.L_x_1078) ;  /* 0x000005f000001947 */ /* 0x000fea0003800000 */
[----:B------:R-:W-:Y:S02]  /*bdb0*/  ISETP.GE.AND P5, PT, R225, c[0x0][0x3c8], PT ;  /* 0x0000f200e1007a0c */ /* 0x000fe40003fa6270 */
[----:B------:R-:W-:-:S02]  /*bdc0*/  ISETP.GE.AND P1, PT, R139, c[0x0][0x3c8], PT ;  /* 0x0000f2008b007a0c */ /* 0x000fc40003f26270 */
[----:B------:R-:W-:Y:S02]  /*bdd0*/  ISETP.GE.AND P4, PT, R137, c[0x0][0x3c8], PT ;  /* 0x0000f20089007a0c */ /* 0x000fe40003f86270 */
[----:B------:R-:W-:-:S07]  /*bde0*/  ISETP.GE.AND P2, PT, R127, c[0x0][0x3c8], PT ;  /* 0x0000f2007f007a0c */ /* 0x000fce0003f46270 */
[----:B-1-34-:R-:W-:Y:S02]  /*bdf0*/  @!P5 IMAD.WIDE R6, R225, 0x4, R2 ;  /* 0x00000004e106d825 */ /* 0x01afe400078e0202 */
[----:B------:R-:W-:-:S03]  /*be00*/  @!P1 LEA R4, P3, R139, R2, 0x2 ;  /* 0x000000028b049211 */ /* 0x000fc600078610ff */
[----:B------:R1:W-:Y:S01]  /*be10*/  @!P5 ST.E.64 [R6.64], R128 ;  /* 0x000000800600d985 */ /* 0x0003e2000c101b06 */
[----:B------:R-:W-:Y:S02]  /*be20*/  @!P1 LEA.HI.X R5, R139, R3, R140, 0x2, P3 ;  /* 0x000000038b059211 */ /* 0x000fe400018f148c */
[----:B------:R-:W-:-:S03]  /*be30*/  ISETP.GE.AND P5, PT, R125, c[0x0][0x3c8], PT ;  /* 0x0000f2007d007a0c */ /* 0x000fc60003fa6270 */
[----:B------:R3:W-:Y:S01]  /*be40*/  @!P1 ST.E.64 [R4.64], R132 ;  /* 0x0000008404009985 */ /* 0x0007e2000c101b06 */
[----:B------:R-:W-:Y:S02]  /*be50*/  ISETP.GE.AND P1, PT, R35, c[0x0][0x3c8], PT ;  /* 0x0000f20023007a0c */ /* 0x000fe40003f26270 */
[----:B-1----:R-:W-:-:S04]  /*be60*/  @!P4 LEA R6, P3, R137, R2, 0x2 ;  /* 0x000000028906c211 */ /* 0x002fc800078610ff */
[----:B------:R-:W-:Y:S02]  /*be70*/  @!P4 LEA.HI.X R7, R137, R3, R138, 0x2, P3 ;  /* 0x000000038907c211 */ /* 0x000fe400018f148a */
[----:B---3--:R-:W-:-:S03]  /*be80*/  @!P2 LEA R4, P3, R127, R2, 0x2 ;  /* 0x000000027f04a211 */ /* 0x008fc600078610ff */
        /* <DEDUP_REMOVED lines=60> */
[----:B-1----:R-:W-:-:S04]  /*c250*/  @!P3 LEA R6, P4, R242, R2, 0x2 ;  /* 0x00000002f206b211 */ /* 0x002fc800078810ff */
[-C--:B------:R-:W-:Y:S02]  /*c260*/  @!P3 LEA.HI.X R7, R242, R3.reuse, R20, 0x2, P4 ;  /* 0x00000003f207b211 */ /* 0x080fe400020f1414 */
[-C--:B---3--:R-:W-:Y:S02]  /*c270*/  @!P2 LEA R4, P1, R241, R2.reuse, 0x2 ;  /* 0x00000002f104a211 */ /* 0x088fe400078210ff */
[----:B------:R-:W-:Y:S01]  /*c280*/  ISETP.GE.AND P4, PT, R239, c[0x0][0x3c8], PT ;  /* 0x0000f200ef007a0c */ /* 0x000fe20003f86270 */
[----:B------:R1:W-:Y:S01]  /*c290*/  @!P3 ST.E.64 [R6.64], R76 ;  /* 0x0000004c0600b985 */ /* 0x0003e2000c101b06 */
[----:B------:R-:W-:Y:S02]  /*c2a0*/  @!P2 LEA.HI.X R5, R241, R3, R19, 0x2, P1 ;  /* 0x00000003f105a211 */ /* 0x000fe400008f1413 */
[----:B------:R-:W-:Y:S02]  /*c2b0*/  ISETP.GE.AND P3, PT, R238, c[0x0][0x3c8], PT ;  /* 0x0000f200ee007a0c */ /* 0x000fe40003f66270 */
[----:B------:R-:W-:Y:S01]  /*c2c0*/  @!P5 LEA R8, P1, R240, R2, 0x2 ;  /* 0x00000002f008d211 */ /* 0x000fe200078210ff */
[----:B------:R3:W-:Y:S01]  /*c2d0*/  @!P2 ST.E.64 [R4.64], R80 ;  /* 0x000000500400a985 */ /* 0x0007e2000c101b06 */
[----:B------:R-:W-:-:S02]  /*c2e0*/  ISETP.GE.AND P2, PT, R237, c[0x0][0x3c8], PT ;  /* 0x0000f200ed007a0c */ /* 0x000fc40003f46270 */
[----:B------:R-:W-:-:S05]  /*c2f0*/  @!P5 LEA.HI.X R9, R240, R3, R18, 0x2, P1 ;  /* 0x00000003f009d211 */ /* 0x000fca00008f1412 */
[----:B------:R4:W-:Y:S01]  /*c300*/  @!P5 ST.E.64 [R8.64], R84 ;  /* 0x000000540800d985 */ /* 0x0009e2000c101b06 */
[----:B-1----:R-:W-:-:S04]  /*c310*/  @!P4 LEA R6, P1, R239, R2, 0x2 ;  /* 0x00000002ef06c211 */ /* 0x002fc800078210ff */
[----:B------:R-:W-:Y:S02]  /*c320*/  @!P4 LEA.HI.X R7, R239, R3, R14, 0x2, P1 ;  /* 0x00000003ef07c211 */ /* 0x000fe400008f140e */
[----:B---3--:R-:W-:-:S03]  /*c330*/  @!P3 LEA R4, P1, R238, R2, 0x2 ;  /* 0x00000002ee04b211 */ /* 0x008fc600078210ff */
[----:B------:R4:W-:Y:S01]  /*c340*/  @!P4 ST.E.64 [R6.64], R88 ;  /* 0x000000580600c985 */ /* 0x0009e2000c101b06 */
[----:B------:R-:W-:Y:S02]  /*c350*/  @!P3 LEA.HI.X R5, R238, R3, R13, 0x2, P1 ;  /* 0x00000003ee05b211 */ /* 0x000fe400008f140d */
[----:B------:R-:W-:-:S03]  /*c360*/  @!P2 LEA R2, P1, R237, R2, 0x2 ;  /* 0x00000002ed02a211 */ /* 0x000fc600078210ff */
[----:B------:R4:W-:Y:S01]  /*c370*/  @!P3 ST.E.64 [R4.64], R92 ;  /* 0x0000005c0400b985 */ /* 0x0009e2000c101b06 */
[----:B------:R-:W-:-:S05]  /*c380*/  @!P2 LEA.HI.X R3, R237, R3, R12, 0x2, P1 ;  /* 0x00000003ed03a211 */ /* 0x000fca00008f140c */
[----:B------:R4:W-:Y:S04]  /*c390*/  @!P2 ST.E.64 [R2.64], R96 ;  /* 0x000000600200a985 */ /* 0x0009e8000c101b06 */
.L_x_1078:
[----:B------:R-:W-:Y:S05]  /*c3a0*/  BSYNC B0 ;  /* 0x0000000000007941 */ /* 0x000fea0003800000 */
.L_x_1077:
[----:B----4-:R4:W1:Y:S04]  /*c3b0*/  SHFL.IDX PT, R3, R10, 0x1, 0x1c1f ;  /* 0x003c1f000a037f89 */ /* 0x01086800000e0000 */
[----:B---3--:R4:W3:Y:S01]  /*c3c0*/  SHFL.IDX PT, R2, R11, 0x1, 0x1c1f ;  /* 0x003c1f000b027f89 */ /* 0x0088e200000e0000 */
[----:B------:R-:W-:Y:S05]  /*c3d0*/  @P0 BRA `(.L_x_1079) ;  /* 0x0000089000000947 */ /* 0x000fea0003800000 */
[----:B------:R-:W-:Y:S02]  /*c3e0*/  ISETP.GE.AND P1, PT, R225, c[0x0][0x3c8], PT ;  /* 0x0000f200e1007a0c */ /* 0x000fe40003f26270 */
[----:B------:R-:W-:Y:S02]  /*c3f0*/  ISETP.GE.AND P2, PT, R139, c[0x0][0x3c8], PT ;  /* 0x0000f2008b007a0c */ /* 0x000fe40003f46270 */
[----:B------:R-:W-:Y:S02]  /*c400*/  ISETP.GE.AND P3, PT, R137, c[0x0][0x3c8], PT ;  /* 0x0000f20089007a0c */ /* 0x000fe40003f66270 */
[----:B------:R-:W-:-:S07]  /*c410*/  ISETP.GE.AND P0, PT, R127, c[0x0][0x3c8], PT ;  /* 0x0000f2007f007a0c */ /* 0x000fce0003f06270 */
[----:B-1-3--:R-:W-:Y:S02]  /*c420*/  @!P1 IMAD.WIDE R6, R225, 0x4, R2 ;  /* 0x00000004e1069825 */ /* 0x00afe400078e0202 */
[----:B------:R-:W-:-:S03]  /*c430*/  @!P2 LEA R4, P5, R139, R2, 0x2 ;  /* 0x000000028b04a211 */ /* 0x000fc600078a10ff */
[----:B------:R1:W-:Y:S01]  /*c440*/  @!P1 ST.E.64 [R6.64], R130 ;  /* 0x0000008206009985 */ /* 0x0003e2000c101b06 */
[----:B------:R-:W-:Y:S02]  /*c450*/  ISETP.GE.AND P1, PT, R125, c[0x0][0x3c8], PT ;  /* 0x0000f2007d007a0c */ /* 0x000fe40003f26270 */
[----:B------:R-:W-:-:S05]  /*c460*/  @!P2 LEA.HI.X R5, R139, R3, R140, 0x2, P5 ;  /* 0x000000038b05a211 */ /* 0x000fca00028f148c */
[----:B------:R3:W-:Y:S01]  /*c470*/  @!P2 ST.E.64 [R4.64], R134 ;  /* 0x000000860400a985 */ /* 0x0007e2000c101b06 */
[----:B------:R-:W-:Y:S02]  /*c480*/  ISETP.GE.AND P2, PT, R35, c[0x0][0x3c8], PT ;  /* 0x0000f20023007a0c */ /* 0x000fe40003f46270 */
[----:B-1----:R-:W-:-:S04]  /*c490*/  @!P3 LEA R6, P4, R137, R2, 0x2 ;  /* 0x000000028906b211 */ /* 0x002fc800078810ff */
[----:B------:R-:W-:Y:S02]  /*c4a0*/  @!P3 LEA.HI.X R7, R137, R3, R138, 0x2, P4 ;  /* 0x000000038907b211 */ /* 0x000fe400020f148a */
[----:B---3--:R-:W-:-:S03]  /*c4b0*/  @!P0 LEA R4, P5, R127, R2, 0x2 ;  /* 0x000000027f048211 */ /* 0x008fc600078a10ff */
        /* <DEDUP_REMOVED lines=30> */
[-C--:B------:R-:W-:Y:S02]  /*c6a0*/  @!P3 LEA.HI.X R7, R250, R3.reuse, R28, 0x2, P4 ;  /* 0x00000003fa07b211 */ /* 0x080fe400020f141c */
[----:B------:R-:W-:Y:S02]  /*c6b0*/  ISETP.GE.AND P4, PT, R246, c[0x0][0x3c8], PT ;  /* 0x0000f200f6007a0c */ /* 0x000fe40003f86270 */
[CC--:B---3--:R-:W-:Y:S01]  /*c6c0*/  @!P0 LEA R4, P5, R249.reuse, R2.reuse, 0x2 ;  /* 0x00000002f9048211 */ /* 0x0c8fe200078a10ff */
[----:B------:R1:W-:Y:S01]  /*c6d0*/  @!P3 ST.E.64 [R6.64], R46 ;  /* 0x0000002e0600b985 */ /* 0x0003e2000c101b06 */
[C---:B------:R-:W-:Y:S02]  /*c6e0*/  @!P1 LEA R8, P3, R248.reuse, R2, 0x2 ;  /* 0x00000002f8089211 */ /* 0x040fe400078610ff */
[-C--:B------:R-:W-:Y:S02]  /*c6f0*/  @!P0 LEA.HI.X R5, R249, R3.reuse, R27, 0x2, P5 ;  /* 0x00000003f9058211 */ /* 0x080fe400028f141b */
[----:B------:R-:W-:-:S02]  /*c700*/  @!P1 LEA.HI.X R9, R248, R3, R26, 0x2, P3 ;  /* 0x00000003f8099211 */ /* 0x000fc400018f141a */
[----:B------:R-:W-:Y:S01]  /*c710*/  ISETP.GE.AND P3, PT, R245, c[0x0][0x3c8], PT ;  /* 0x0000f200f5007a0c */ /* 0x000fe20003f66270 */
[----:B------:R3:W-:Y:S04]  /*c720*/  @!P0 ST.E.64 [R4.64], R50 ;  /* 0x0000003204008985 */ /* 0x0007e8000c101b06 */
[----:B------:R2:W-:Y:S01]  /*c730*/  @!P1 ST.E.64 [R8.64], R54 ;  /* 0x0000003608009985 */ /* 0x0005e2000c101b06 */
[----:B------:R-:W-:Y:S02]  /*c740*/  ISETP.GE.AND P1, PT, R244, c[0x0][0x3c8], PT ;  /* 0x0000f200f4007a0c */ /* 0x000fe40003f26270 */
[----:B-1----:R-:W-:-:S04]  /*c750*/  @!P2 LEA R6, P0, R247, R2, 0x2 ;  /* 0x00000002f706a211 */ /* 0x002fc800078010ff */
[-C--:B------:R-:W-:Y:S02]  /*c760*/  @!P2 LEA.HI.X R7, R247, R3.reuse, R25, 0x2, P0 ;  /* 0x00000003f707a211 */ /* 0x080fe400000f1419 */
[----:B------:R-:W-:Y:S02]  /*c770*/  ISETP.GE.AND P0, PT, R243, c[0x0][0x3c8], PT ;  /* 0x0000f200f3007a0c */ /* 0x000fe40003f06270 */
[CC--:B---3--:R-:W-:Y:S01]  /*c780*/  @!P4 LEA R4, P5, R246.reuse, R2.reuse, 0x2 ;  /* 0x00000002f604c211 */ /* 0x0c8fe200078a10ff */
[----:B------:R1:W-:Y:S03]  /*c790*/  @!P2 ST.E.64 [R6.64], R58 ;  /* 0x0000003a0600a985 */ /* 0x0003e6000c101b06 */
[----:B------:R-:W-:Y:S02]  /*c7a0*/  @!P4 LEA.HI.X R5, R246, R3, R24, 0x2, P5 ;  /* 0x00000003f605c211 */ /* 0x000fe400028f1418 */
[----:B--2---:R-:W-:-:S03]  /*c7b0*/  @!P3 LEA R8, P2, R245, R2, 0x2 ;  /* 0x00000002f508b211 */ /* 0x004fc600078410ff */
[----:B------:R2:W-:Y:S01]  /*c7c0*/  @!P4 ST.E.64 [R4.64], R62 ;  /* 0x0000003e0400c985 */ /* 0x0005e2000c101b06 */
[----:B------:R-:W-:Y:S02]  /*c7d0*/  ISETP.GE.AND P4, PT, R242, c[0x0][0x3c8], PT ;  /* 0x0000f200f2007a0c */ /* 0x000fe40003f86270 */
[----:B------:R-:W-:-:S05]  /*c7e0*/  @!P3 LEA.HI.X R9, R245, R3, R23, 0x2, P2 ;  /* 0x00000003f509b211 */ /* 0x000fca00010f1417 */
[----:B------:R-:W-:Y:S01]  /*c7f0*/  @!P3 ST.E.64 [R8.64], R66 ;  /* 0x000000420800b985 */ /* 0x000fe2000c101b06 */
[----:B------:R-:W-:Y:S02]  /*c800*/  ISETP.GE.AND P3, PT, R241, c[0x0][0x3c8], PT ;  /* 0x0000f200f1007a0c */ /* 0x000fe40003f66270 */
[----:B-1----:R-:W-:-:S04]  /*c810*/  @!P0 LEA R6, P2, R243, R2, 0x2 ;  /* 0x00000002f3068211 */ /* 0x002fc800078410ff */
[----:B------:R-:W-:Y:S02]  /*c820*/  @!P0 LEA.HI.X R7, R243, R3, R21, 0x2, P2 ;  /* 0x00000003f3078211 */ /* 0x000fe400010f1415 */
[----:B------:R-:W-:Y:S02]  /*c830*/  ISETP.GE.AND P2, PT, R240, c[0x0][0x3c8], PT ;  /* 0x0000f200f0007a0c */ /* 0x000fe40003f46270 */
[----:B--2---:R-:W-:-:S04]  /*c840*/  @!P1 LEA R4, P5, R244, R2, 0x2 ;  /* 0x00000002f4049211 */ /* 0x004fc800078a10ff */
[----:B------:R-:W-:-:S05]  /*c850*/  @!P1 LEA.HI.X R5, R244, R3, R22, 0x2, P5 ;  /* 0x00000003f4059211 */ /* 0x000fca00028f1416 */
[----:B------:R1:W-:Y:S01]  /*c860*/  @!P1 ST.E.64 [R4.64], R70 ;  /* 0x0000004604009985 */ /* 0x0003e2000c101b06 */
[----:B------:R-:W-:-:S03]  /*c870*/  ISETP.GE.AND P1, PT, R239, c[0x0][0x3c8], PT ;  /* 0x0000f200ef007a0c */ /* 0x000fc60003f26270 */
[----:B------:R2:W-:Y:S01]  /*c880*/  @!P0 ST.E.64 [R6.64], R74 ;  /* 0x0000004a06008985 */ /* 0x0005e2000c101b06 */
[----:B------:R-:W-:Y:S02]  /*c890*/  ISETP.GE.AND P0, PT, R238, c[0x0][0x3c8], PT ;  /* 0x0000f200ee007a0c */ /* 0x000fe40003f06270 */
[----:B-1----:R-:W-:-:S04]  /*c8a0*/  @!P4 LEA R4, P5, R242, R2, 0x2 ;  /* 0x00000002f204c211 */ /* 0x002fc800078a10ff */
[----:B------:R-:W-:Y:S02]  /*c8b0*/  @!P4 LEA.HI.X R5, R242, R3, R20, 0x2, P5 ;  /* 0x00000003f205c211 */ /* 0x000fe400028f1414 */
[----:B----4-:R-:W-:-:S03]  /*c8c0*/  @!P3 LEA R10, P5, R241, R2, 0x2 ;  /* 0x00000002f10ab211 */ /* 0x010fc600078a10ff */
[----:B------:R1:W-:Y:S01]  /*c8d0*/  @!P4 ST.E.64 [R4.64], R78 ;  /* 0x0000004e0400c985 */ /* 0x0003e2000c101b06 */
[CC--:B------:R-:W-:Y:S02]  /*c8e0*/  @!P2 LEA R8, P4, R240.reuse, R2.reuse, 0x2 ;  /* 0x00000002f008a211 */ /* 0x0c0fe400078810ff */
[-C--:B------:R-:W-:Y:S02]  /*c8f0*/  @!P3 LEA.HI.X R11, R241, R3.reuse, R19, 0x2, P5 ;  /* 0x00000003f10bb211 */ /* 0x080fe400028f1413 */
[C---:B--2---:R-:W-:Y:S02]  /*c900*/  @!P1 LEA R6, P5, R239.reuse, R2, 0x2 ;  /* 0x00000002ef069211 */ /* 0x044fe400078a10ff */
[-C--:B------:R-:W-:Y:S01]  /*c910*/  @!P2 LEA.HI.X R9, R240, R3.reuse, R18, 0x2, P4 ;  /* 0x00000003f009a211 */ /* 0x080fe200020f1412 */
[----:B------:R2:W-:Y:S01]  /*c920*/  @!P3 ST.E.64 [R10.64], R82 ;  /* 0x000000520a00b985 */ /* 0x0005e2000c101b06 */
[----:B------:R-:W-:-:S03]  /*c930*/  @!P1 LEA.HI.X R7, R239, R3, R14, 0x2, P5 ;  /* 0x00000003ef079211 */ /* 0x000fc600028f140e */
[----:B------:R2:W-:Y:S04]  /*c940*/  @!P2 ST.E.64 [R8.64], R86 ;  /* 0x000000560800a985 */ /* 0x0005e8000c101b06 */
[----:B------:R2:W-:Y:S01]  /*c950*/  @!P1 ST.E.64 [R6.64], R90 ;  /* 0x0000005a06009985 */ /* 0x0005e2000c101b06 */
[----:B-1----:R-:W-:-:S04]  /*c960*/  @!P0 LEA R4, P4, R238, R2, 0x2 ;  /* 0x00000002ee048211 */ /* 0x002fc800078810ff */
[----:B------:R-:W-:-:S05]  /*c970*/  @!P0 LEA.HI.X R5, R238, R3, R13, 0x2, P4 ;  /* 0x00000003ee058211 */ /* 0x000fca00020f140d */
[----:B------:R2:W-:Y:S01]  /*c980*/  @!P0 ST.E.64 [R4.64], R94 ;  /* 0x0000005e04008985 */ /* 0x0005e2000c101b06 */
[----:B------:R-:W-:-:S13]  /*c990*/  ISETP.GE.AND P0, PT, R237, c[0x0][0x3c8], PT ;  /* 0x0000f200ed007a0c */ /* 0x000fda0003f06270 */
[----:B------:R-:W-:Y:S05]  /*c9a0*/  @P0 BRA `(.L_x_1079) ;  /* 0x000002c000000947 */ /* 0x000fea0003800000 */
[----:B------:R-:W-:-:S04]  /*c9b0*/  LEA R2, P0, R237, R2, 0x2 ;  /* 0x00000002ed027211 */ /* 0x000fc800078010ff */
[----:B------:R-:W-:-:S05]  /*c9c0*/  LEA.HI.X R3, R237, R3, R12, 0x2, P0 ;  /* 0x00000003ed037211 */ /* 0x000fca00000f140c */
[----:B------:R1:W-:Y:S01]  /*c9d0*/  ST.E.64 [R2.64], R98 ;  /* 0x0000006202007985 */ /* 0x0003e2000c101b06 */
[----:B------:R-:W-:Y:S05]  /*c9e0*/  BRA `(.L_x_1079) ;  /* 0x0000028000007947 */ /* 0x000fea0003800000 */
.L_x_1075:
[----:B------:R-:W1:Y:S02]  /*c9f0*/  S2R R3, SR_TID.X ;  /* 0x0000000000037919 */ /* 0x000e640000002100 */
[----:B-1----:R-:W-:-:S13]  /*ca00*/  ISETP.GT.AND P0, PT, R3, 0x7f, PT ;  /* 0x0000007f0300780c */ /* 0x002fda0003f04270 */
[----:B------:R-:W-:Y:S05]  /*ca10*/  @P0 BRA `(.L_x_1079) ;  /* 0x0000025000000947 */ /* 0x000fea0003800000 */
[----:B------:R-:W-:Y:S02]  /*ca20*/  MOV R2, c[0x0][0x4e8] ;  /* 0x00013a0000027a02 */ /* 0x000fe40000000f00 */
[----:B------:R-:W-:-:S03]  /*ca30*/  IADD3 R6, R229, R3, RZ ;  /* 0x00000003e5067210 */ /* 0x000fc60007ffe0ff */
[----:B------:R-:W-:-:S05]  /*ca40*/  IMAD R0, R2, c[0x0][0x388], RZ ;  /* 0x0000e20002007a24 */ /* 0x000fca00078e02ff */
[----:B------:R-:W-:-:S13]  /*ca50*/  ISETP.GE.AND P0, PT, R6, R0, PT ;  /* 0x000000000600720c */ /* 0x000fda0003f06270 */
[----:B------:R-:W-:Y:S05]  /*ca60*/  @P0 BRA `(.L_x_1079) ;  /* 0x0000020000000947 */ /* 0x000fea0003800000 */
[----:B------:R-:W-:Y:S01]  /*ca70*/  ISETP.NE.AND P0, PT, R2, 0x1, PT ;  /* 0x000000010200780c */ /* 0x000fe20003f05270 */
[----:B------:R-:W-:Y:S01]  /*ca80*/  IMAD.WIDE.U32 R2, R227, c[0x0][0x4d0], RZ ;  /* 0x00013400e3027a25 */ /* 0x000fe200078e00ff */
[----:B------:R-:W-:Y:S02]  /*ca90*/  SHF.R.S32.HI R0, RZ, 0x1f, R227 ;  /* 0x0000001fff007819 */ /* 0x000fe400000114e3 */
[----:B------:R-:W-:-:S03]  /*caa0*/  SHF.R.S32.HI R5, RZ, 0x1f, R226 ;  /* 0x0000001fff057819 */ /* 0x000fc600000114e2 */
[----:B------:R-:W-:Y:S02]  /*cab0*/  IMAD R0, R0, c[0x0][0x4d0], RZ ;  /* 0x0001340000007a24 */ /* 0x000fe400078e02ff */
[----:B------:R-:W-:Y:S02]  /*cac0*/  IMAD R5, R5, c[0x0][0x4d8], RZ ;  /* 0x0001360005057a24 */ /* 0x000fe400078e02ff */
[----:B------:R-:W-:Y:S01]  /*cad0*/  IMAD R4, R227, c[0x0][0x4d4], R0 ;  /* 0x00013500e3047a24 */ /* 0x000fe200078e0200 */
[----:B------:R-:W-:Y:S01]  /*cae0*/  MOV R0, R6 ;  /* 0x0000000600007202 */ /* 0x000fe20000000f00 */
[----:B------:R-:W-:-:S03]  /*caf0*/  @P0 IMAD.HI.U32 R7, R6, c[0x0][0x4ec], RZ ;  /* 0x00013b0006070a27 */ /* 0x000fc600078e00ff */
[----:B------:R-:W-:Y:S02]  /*cb00*/  IADD3 R3, R3, R4, RZ ;  /* 0x0000000403037210 */ /* 0x000fe40007ffe0ff */
[----:B------:R-:W-:Y:S01]  /*cb10*/  @P0 SHF.R.U32.HI R0, RZ, c[0x0][0x4f0], R7 ;  /* 0x00013c00ff000a19 */ /* 0x000fe20000011607 */
[C---:B------:R-:W-:Y:S01]  /*cb20*/  IMAD R7, R226.reuse, c[0x0][0x4dc], R5 ;  /* 0x00013700e2077a24 */ /* 0x040fe200078e0205 */
[----:B------:R-:W-:Y:S01]  /*cb30*/  SHF.R.S32.HI R4, RZ, 0x1f, R228 ;  /* 0x0000001fff047819 */ /* 0x000fe200000114e4 */
[----:B------:R-:W-:Y:S01]  /*cb40*/  IMAD.WIDE.U32 R2, R226, c[0x0][0x4d8], R2 ;  /* 0x00013600e2027a25 */ /* 0x000fe200078e0002 */
[----:B------:R-:W-:-:S04]  /*cb50*/  IADD3 R5, -R0, RZ, RZ ;  /* 0x000000ff00057210 */ /* 0x000fc80007ffe1ff */
[----:B------:R-:W-:Y:S01]  /*cb60*/  IADD3 R3, R3, R7, RZ ;  /* 0x0000000703037210 */ /* 0x000fe20007ffe0ff */
[----:B------:R-:W-:Y:S02]  /*cb70*/  IMAD R7, R4, c[0x0][0x4e0], RZ ;  /* 0x0001380004077a24 */ /* 0x000fe400078e02ff */
[----:B------:R-:W-:Y:S02]  /*cb80*/  IMAD R4, R5, c[0x0][0x4e8], R6 ;  /* 0x00013a0005047a24 */ /* 0x000fe400078e0206 */
[----:B------:R-:W-:-:S03]  /*cb90*/  IMAD.WIDE.U32 R2, R228, c[0x0][0x4e0], R2 ;  /* 0x00013800e4027a25 */ /* 0x000fc600078e0002 */
[----:B------:R-:W-:Y:S01]  /*cba0*/  SHF.R.S32.HI R5, RZ, 0x1f, R4 ;  /* 0x0000001fff057819 */ /* 0x000fe20000011404 */
[----:B------:R-:W-:Y:S01]  /*cbb0*/  IMAD R6, R228, c[0x0][0x4e4], R7 ;  /* 0x00013900e4067a24 */ /* 0x000fe200078e0207 */
[----:B------:R-:W-:Y:S02]  /*cbc0*/  SHF.R.S32.HI R7, RZ, 0x1f, R0 ;  /* 0x0000001fff077819 */ /* 0x000fe40000011400 */
[----:B------:R-:W-:Y:S01]  /*cbd0*/  IADD3 R2, P0, R0, R2, RZ ;  /* 0x0000000200027210 */ /* 0x000fe20007f1e0ff */
[----:B------:R-:W-:-:S03]  /*cbe0*/  IMAD R0, R5, c[0x0][0x4c8], RZ ;  /* 0x0001320005007a24 */ /* 0x000fc600078e02ff */
[----:B------:R-:W-:Y:S01]  /*cbf0*/  IADD3.X R3, R7, R3, R6, P0, !PT ;  /* 0x0000000307037210 */ /* 0x000fe200007fe406 */
[----:B------:R-:W-:-:S04]  /*cc00*/  IMAD R0, R4, c[0x0][0x4cc], R0 ;  /* 0x0001330004007a24 */ /* 0x000fc800078e0200 */
[----:B------:R-:W-:-:S05]  /*cc10*/  IMAD.WIDE.U32 R2, R4, c[0x0][0x4c8], R2 ;  /* 0x0001320004027a25 */ /* 0x000fca00078e0002 */
[----:B------:R-:W-:Y:S02]  /*cc20*/  IADD3 R0, R3, R0, RZ ;  /* 0x0000000003007210 */ /* 0x000fe40007ffe0ff */
[----:B------:R-:W-:-:S04]  /*cc30*/  LEA R4, P0, R2, c[0x0][0x4a8], 0x2 ;  /* 0x00012a0002047a11 */ /* 0x000fc800078010ff */
[----:B------:R-:W-:Y:S02]  /*cc40*/  LEA.HI.X R5, R2, c[0x0][0x4ac], R0, 0x2, P0 ;  /* 0x00012b0002057a11 */ /* 0x000fe400000f1400 */
[----:B------:R-:W-:-:S05]  /*cc50*/  MOV R0, 0xff800000 ;  /* 0xff80000000007802 */ /* 0x000fca0000000f00 */
[----:B------:R1:W-:Y:S02]  /*cc60*/  STG.E [R4.64], R0 ;  /* 0x0000000004007986 */ /* 0x0003e4000c101906 */
.L_x_1079:
[----:B------:R-:W-:Y:S05]  /*cc70*/  BSYNC B1 ;  /* 0x0000000000017941 */ /* 0x000fea0003800000 */
.L_x_1074:
[----:B-12---:R-:W2:Y:S02]  /*cc80*/  LDL R0, [R1+0x4] ;  /* 0x0000040001007983 */ /* 0x006ea40000100800 */
[----:B--2---:R-:W-:-:S13]  /*cc90*/  ISETP.NE.AND P0, PT, R0, RZ, PT ;  /* 0x000000ff0000720c */ /* 0x004fda0003f05270 */
[----:B------:R-:W-:Y:S01]  /*cca0*/  @P0 WARPSYNC 0xffffffff ;  /* 0xffffffff00000948 */ /* 0x000fe20003800000 */
[----:B------:R-:W-:Y:S06]  /*ccb0*/  @P0 BAR.SYNC.DEFER_BLOCKING 0x5, 0x100 ;  /* 0x0144000000000b1d */ /* 0x000fec0000010000 */
[----:B------:R-:W1:Y:S04]  /*ccc0*/  @P0 LDS R236, [0x18100] ;  /* 0x01810000ffec0984 */ /* 0x000e680000000800 */
[----:B------:R-:W-:Y:S06]  /*ccd0*/  @P0 BAR.ARV 0x4, 0x100 ;  /* 0x0104000000000b1d */ /* 0x000fec0000002000 */
[----:B------:R-:W-:Y:S05]  /*cce0*/  @P0 BRA `(.L_x_1080) ;  /* 0x0000007000000947 */ /* 0x000fea0003800000 */
[----:B------:R-:W-:Y:S05]  /*ccf0*/  BRA.DIV ~URZ, `(.L_x_1081) ;  /* 0x00001cb27f007947 */ /* 0x000fea000b800000 */
[----:B------:R2:W4:Y:S02]  /*cd00*/  SHFL.IDX PT, R0, R17, RZ, 0x1f ;  /* 0x00001fff11007589 */ /* 0x00052400000e0000 */
.L_x_1106:
[----:B------:R-:W-:Y:S01]  /*cd10*/  WARPSYNC 0xffffffff ;  /* 0xffffffff00007948 */ /* 0x000fe20003800000 */
[----:B------:R-:W-:Y:S01]  /*cd20*/  BAR.SYNC.DEFER_BLOCKING 0x4, 0x100 ;  /* 0x0104000000007b1d */ /* 0x000fe20000010000 */
[----:B-1--4-:R-:W-:-:S05]  /*cd30*/  MOV R236, R0 ;  /* 0x0000000000ec7202 */ /* 0x012fca0000000f00 */
[----:B------:R1:W-:Y:S04]  /*cd40*/  @!P6 STS [0x18100], R17 ;  /* 0x01810011ff00e388 */ /* 0x0003e80000000800 */
[----:B------:R-:W-:Y:S06]  /*cd50*/  BAR.ARV 0x5, 0x100 ;  /* 0x0144000000007b1d */ /* 0x000fec0000002000 */
.L_x_1080:
[----:B-1----:R-:W-:-:S13]  /*cd60*/  ISETP.GE.AND P0, PT, R236, c[0x0][0x538], PT ;  /* 0x00014e00ec007a0c */ /* 0x002fda0003f06270 */
[----:B--2345:R-:W-:Y:S01]  /*cd70*/  @P0 CALL.REL.NOINC `(.L_x_1082) ;  /* 0x0000001000000944 */ /* 0x03cfe20003c00000 */
[----:B------:R-:W-:Y:S05]  /*cd80*/  BRA `(.L_x_1083) ;  /* 0xffff3b9000007947 */ /* 0x000fea000383ffff */
.L_x_1082:
[----:B------:R-:W-:Y:S05]  /*cd90*/  EXIT ;  /* 0x000000000000794d */ /* 0x000fea0003800000 */
.L_x_1032:
[----:B------:R-:W-:Y:S01]  /*cda0*/  IMAD.MOV.U32 R0, RZ, RZ, R9 ;  /* 0x000000ffff007224 */ /* 0x000fe200078e0009 */
[----:B------:R-:W-:Y:S01]  /*cdb0*/  MOV R192, RZ ;  /* 0x000000ff00c07202 */ /* 0x000fe20000000f00 */
[----:B------:R-:W-:Y:S01]  /*cdc0*/  IMAD.MOV.U32 R3, RZ, RZ, 0x181f ;  /* 0x0000181fff037424 */ /* 0x000fe200078e00ff */
[----:B------:R-:W-:Y:S02]  /*cdd0*/  MOV R2, 0xcdf0 ;  /* 0x0000cdf000027802 */ /* 0x000fe40000000f00 */
[----:B-----5:R-:W-:Y:S05]  /*cde0*/  CALL.REL.NOINC `($__internal_17_$__cuda_sm70_shflsync_idx_p) ;  /* 0x00001c8000007944 */ /* 0x020fea0003c00000 */
[----:B------:R-:W-:Y:S01]  /*cdf0*/  MOV R8, R0 ;  /* 0x0000000000087202 */ /* 0x000fe20000000f00 */
[----:B------:R-:W-:Y:S05]  /*ce00*/  BRA `(.L_x_1084) ;  /* 0xffff47b000007947 */ /* 0x000fea000383ffff */
.L_x_1033:
[----:B------:R-:W-:Y:S01]  /*ce10*/  IMAD.MOV.U32 R0, RZ, RZ, R11 ;  /* 0x000000ffff007224 */ /* 0x000fe200078e000b */
[----:B------:R-:W-:Y:S01]  /*ce20*/  MOV R192, RZ ;  /* 0x000000ff00c07202 */ /* 0x000fe20000000f00 */
[----:B------:R-:W-:Y:S01]  /*ce30*/  IMAD.MOV.U32 R3, RZ, RZ, 0x181f ;  /* 0x0000181fff037424 */ /* 0x000fe200078e00ff */
[----:B------:R-:W-:Y:S02]  /*ce40*/  MOV R2, 0xce60 ;  /* 0x0000ce6000027802 */ /* 0x000fe40000000f00 */
[----:B-12--5:R-:W-:Y:S05]  /*ce50*/  CALL.REL.NOINC `($__internal_17_$__cuda_sm70_shflsync_idx_p) ;  /* 0x00001c1000007944 */ /* 0x026fea0003c00000 */
[----:B------:R-:W-:Y:S05]  /*ce60*/  BRA `(.L_x_1085) ;  /* 0xffff477000007947 */ /* 0x000fea000383ffff */
.L_x_1036:
[----:B----4-:R-:W-:Y:S01]  /*ce70*/  IMAD.MOV.U32 R0, RZ, RZ, R9 ;  /* 0x000000ffff007224 */ /* 0x010fe200078e0009 */
[----:B------:R-:W-:Y:S01]  /*ce80*/  MOV R192, 0x1 ;  /* 0x0000000100c07802 */ /* 0x000fe20000000f00 */
[----:B--2---:R-:W-:Y:S01]  /*ce90*/  IMAD.MOV.U32 R3, RZ, RZ, 0x181f ;  /* 0x0000181fff037424 */ /* 0x004fe200078e00ff */
[----:B------:R-:W-:-:S02]  /*cea0*/  MOV R2, 0xcec0 ;  /* 0x0000cec000027802 */ /* 0x000fc40000000f00 */
[----:B-1-3-5:R-:W-:Y:S05]  /*ceb0*/  CALL.REL.NOINC `($__internal_17_$__cuda_sm70_shflsync_idx_p) ;  /* 0x00001bb000007944 */ /* 0x02afea0003c00000 */
[----:B------:R-:W-:Y:S01]  /*cec0*/  IMAD.MOV.U32 R8, RZ, RZ, R0 ;  /* 0x000000ffff087224 */ /* 0x000fe200078e0000 */
[----:B------:R-:W-:Y:S01]  /*ced0*/  MOV R192, 0x1 ;  /* 0x0000000100c07802 */ /* 0x000fe20000000f00 */
[----:B------:R-:W-:Y:S01]  /*cee0*/  IMAD.MOV.U32 R0, RZ, RZ, R11 ;  /* 0x000000ffff007224 */ /* 0x000fe200078e000b */
[----:B------:R-:W-:-:S02]  /*cef0*/  MOV R3, 0x181f ;  /* 0x0000181f00037802 */ /* 0x000fc40000000f00 */
[----:B------:R-:W-:Y:S02]  /*cf00*/  MOV R2, 0xcf20 ;  /* 0x0000cf2000027802 */ /* 0x000fe40000000f00 */
[----:B------:R-:W-:Y:S05]  /*cf10*/  CALL.REL.NOINC `($__internal_17_$__cuda_sm70_shflsync_idx_p) ;  /* 0x00001b5000007944 */ /* 0x000fea0003c00000 */
[----:B------:R-:W-:Y:S05]  /*cf20*/  BRA `(.L_x_1086) ;  /* 0xffff484000007947 */ /* 0x000fea000383ffff */
.L_x_1039:
[----:B----4-:R-:W-:Y:S01]  /*cf30*/  IMAD.MOV.U32 R0, RZ, RZ, R9 ;  /* 0x000000ffff007224 */ /* 0x010fe200078e0009 */
[----:B------:R-:W-:Y:S01]  /*cf40*/  MOV R192, 0x2 ;  /* 0x0000000200c07802 */ /* 0x000fe20000000f00 */
[----:B-1----:R-:W-:Y:S01]  /*cf50*/  IMAD.MOV.U32 R3, RZ, RZ, 0x181f ;  /* 0x0000181fff037424 */ /* 0x002fe200078e00ff */
[----:B------:R-:W-:Y:S02]  /*cf60*/  MOV R2, 0xcf80 ;  /* 0x0000cf8000027802 */ /* 0x000fe40000000f00 */
[----:B--23-5:R-:W-:Y:S05]  /*cf70*/  CALL.REL.NOINC `($__internal_17_$__cuda_sm70_shflsync_idx_p) ;  /* 0x00001af000007944 */ /* 0x02cfea0003c00000 */
[----:B------:R-:W-:Y:S01]  /*cf80*/  MOV R8, R0 ;  /* 0x0000000000087202 */ /* 0x000fe20000000f00 */
[----:B------:R-:W-:Y:S05]  /*cf90*/  BRA `(.L_x_1087) ;  /* 0xffff493000007947 */ /* 0x000fea000383ffff */
.L_x_1040:
[----:B----4-:R-:W-:Y:S01]  /*cfa0*/  IMAD.MOV.U32 R0, RZ, RZ, R11 ;  /* 0x000000ffff007224 */ /* 0x010fe200078e000b */
[----:B------:R-:W-:Y:S01]  /*cfb0*/  MOV R192, 0x2 ;  /* 0x0000000200c07802 */ /* 0x000fe20000000f00 */
[----:B------:R-:W-:Y:S01]  /*cfc0*/  IMAD.MOV.U32 R3, RZ, RZ, 0x181f ;  /* 0x0000181fff037424 */ /* 0x000fe200078e00ff */
[----:B------:R-:W-:Y:S02]  /*cfd0*/  MOV R2, 0xcff0 ;  /* 0x0000cff000027802 */ /* 0x000fe40000000f00 */
[----:B-123-5:R-:W-:Y:S05]  /*cfe0*/  CALL.REL.NOINC `($__internal_17_$__cuda_sm70_shflsync_idx_p) ;  /* 0x00001a8000007944 */ /* 0x02efea0003c00000 */
[----:B------:R-:W-:Y:S05]  /*cff0*/  BRA `(.L_x_1088) ;  /* 0xffff48f000007947 */ /* 0x000fea000383ffff */
.L_x_1043:
[----:B-1----:R-:W-:Y:S01]  /*d000*/  IMAD.MOV.U32 R0, RZ, RZ, R9 ;  /* 0x000000ffff007224 */ /* 0x002fe200078e0009 */
[----:B------:R-:W-:Y:S01]  /*d010*/  MOV R192, 0x3 ;  /* 0x0000000300c07802 */ /* 0x000fe20000000f00 */
[----:B------:R-:W-:Y:S01]  /*d020*/  IMAD.MOV.U32 R3, RZ, RZ, 0x181f ;  /* 0x0000181fff037424 */ /* 0x000fe200078e00ff */
[----:B------:R-:W-:-:S02]  /*d030*/  MOV R2, 0xd050 ;  /* 0x0000d05000027802 */ /* 0x000fc40000000f00 */
[----:B--2345:R-:W-:Y:S05]  /*d040*/  CALL.REL.NOINC `($__internal_17_$__cuda_sm70_shflsync_idx_p) ;  /* 0x00001a2000007944 */ /* 0x03cfea0003c00000 */
[----:B------:R-:W-:Y:S01]  /*d050*/  IMAD.MOV.U32 R8, RZ, RZ, R0 ;  /* 0x000000ffff087224 */ /* 0x000fe200078e0000 */
[----:B------:R-:W-:Y:S01]  /*d060*/  MOV R192, 0x3 ;  /* 0x0000000300c07802 */ /* 0x000fe20000000f00 */
[----:B------:R-:W-:Y:S01]  /*d070*/  IMAD.MOV.U32 R0, RZ, RZ, R11 ;  /* 0x000000ffff007224 */ /* 0x000fe200078e000b */
[----:B------:R-:W-:-:S02]  /*d080*/  MOV R3, 0x181f ;  /* 0x0000181f00037802 */ /* 0x000fc40000000f00 */
[----:B------:R-:W-:Y:S02]  /*d090*/  MOV R2, 0xd0b0 ;  /* 0x0000d0b000027802 */ /* 0x000fe40000000f00 */
[----:B------:R-:W-:Y:S05]  /*d0a0*/  CALL.REL.NOINC `($__internal_17_$__cuda_sm70_shflsync_idx_p) ;  /* 0x000019c000007944 */ /* 0x000fea0003c00000 */
[----:B------:R-:W-:Y:S05]  /*d0b0*/  BRA `(.L_x_1089) ;  /* 0xffff49a000007947 */ /* 0x000fea000383ffff */
.L_x_1046:
[----:B------:R-:W-:Y:S01]  /*d0c0*/  IMAD.MOV.U32 R0, RZ, RZ, R5 ;  /* 0x000000ffff007224 */ /* 0x000fe200078e0005 */
[----:B------:R-:W-:Y:S01]  /*d0d0*/  MOV R192, RZ ;  /* 0x000000ff00c07202 */ /* 0x000fe20000000f00 */
[----:B------:R-:W-:Y:S01]  /*d0e0*/  IMAD.MOV.U32 R3, RZ, RZ, 0x181f ;  /* 0x0000181fff037424 */ /* 0x000fe200078e00ff */
[----:B------:R-:W-:Y:S02]  /*d0f0*/  MOV R2, 0xd110 ;  /* 0x0000d11000027802 */ /* 0x000fe40000000f00 */
[----:B------:R-:W-:Y:S05]  /*d100*/  CALL.REL.NOINC `($__internal_17_$__cuda_sm70_shflsync_idx_p) ;  /* 0x0000196000007944 */ /* 0x000fea0003c00000 */
[----:B------:R-:W-:Y:S01]  /*d110*/  MOV R4, R0 ;  /* 0x0000000000047202 */ /* 0x000fe20000000f00 */
[----:B------:R-:W-:Y:S05]  /*d120*/  BRA `(.L_x_1090) ;  /* 0xffff5fe000007947 */ /* 0x000fea000383ffff */
.L_x_1047:
[----:B------:R-:W-:Y:S01]  /*d130*/  IMAD.MOV.U32 R0, RZ, RZ, R12 ;  /* 0x000000ffff007224 */ /* 0x000fe200078e000c */
[----:B------:R-:W-:Y:S01]  /*d140*/  MOV R192, RZ ;  /* 0x000000ff00c07202 */ /* 0x000fe20000000f00 */
[----:B------:R-:W-:Y:S01]  /*d150*/  IMAD.MOV.U32 R3, RZ, RZ, 0x181f ;  /* 0x0000181fff037424 */ /* 0x000fe200078e00ff */
[----:B------:R-:W-:Y:S02]  /*d160*/  MOV R2, 0xd180 ;  /* 0x0000d18000027802 */ /* 0x000fe40000000f00 */
[----:B-12---:R-:W-:Y:S05]  /*d170*/  CALL.REL.NOINC `($__internal_17_$__cuda_sm70_shflsync_idx_p) ;  /* 0x000018f000007944 */ /* 0x006fea0003c00000 */
[C---:B------:R-:W-:Y:S01]  /*d180*/  IADD3 R8, P0, R0.reuse, R106, RZ ;  /* 0x0000006a00087210 */ /* 0x040fe20007f1e0ff */
[----:B------:R-:W-:Y:S01]  /*d190*/  IMAD.MOV.U32 R192, RZ, RZ, 0x1 ;  /* 0x00000001ffc07424 */ /* 0x000fe200078e00ff */
[----:B------:R-:W-:Y:S02]  /*d1a0*/  IADD3 R6, P6, R0, R107, RZ ;  /* 0x0000006b00067210 */ /* 0x000fe40007fde0ff */
[----:B------:R-:W-:Y:S01]  /*d1b0*/  ISETP.GE.AND P5, PT, R196, c[0x0][0x1d4], PT ;  /* 0x00007500c4007a0c */ /* 0x000fe20003fa6270 */
[----:B------:R-:W-:Y:S01]  /*d1c0*/  IMAD.X R9, R4, 0x1, R101, P0 ;  /* 0x0000000104097824 */ /* 0x000fe200000e0665 */
[----:B------:R-:W-:Y:S01]  /*d1d0*/  ISETP.GE.AND P2, PT, R208, c[0x0][0x1d4], PT ;  /* 0x00007500d0007a0c */ /* 0x000fe20003f46270 */
[----:B------:R-:W-:Y:S01]  /*d1e0*/  IMAD.X R7, R4, 0x1, R103, P6 ;  /* 0x0000000104077824 */ /* 0x000fe200030e0667 */
[----:B------:R-:W-:-:S02]  /*d1f0*/  ISETP.GE.AND P0, PT, R207, c[0x0][0x1d4], PT ;  /* 0x00007500cf007a0c */ /* 0x000fc40003f06270 */
[----:B------:R-:W-:Y:S01]  /*d200*/  IADD3 R2, P6, R0, R108, RZ ;  /* 0x0000006c00027210 */ /* 0x000fe20007fde0ff */
[----:B------:R-:W-:Y:S01]  /*d210*/  IMAD.MOV.U32 R0, RZ, RZ, R5 ;  /* 0x000000ffff007224 */ /* 0x000fe200078e0005 */
        /* <DEDUP_REMOVED lines=12> */
[----:B-1----:R-:W-:Y:S05]  /*d2e0*/  CALL.REL.NOINC `($__internal_17_$__cuda_sm70_shflsync_idx_p) ;  /* 0x0000178000007944 */ /* 0x002fea0003c00000 */
[----:B------:R-:W-:Y:S01]  /*d2f0*/  IMAD.MOV.U32 R4, RZ, RZ, R0 ;  /* 0x000000ffff047224 */ /* 0x000fe200078e0000 */
[----:B------:R-:W-:Y:S01]  /*d300*/  MOV R192, 0x1 ;  /* 0x0000000100c07802 */ /* 0x000fe20000000f00 */
[----:B------:R-:W-:Y:S01]  /*d310*/  IMAD.MOV.U32 R0, RZ, RZ, R12 ;  /* 0x000000ffff007224 */ /* 0x000fe200078e000c */
[----:B------:R-:W-:-:S02]  /*d320*/  MOV R3, 0x181f ;  /* 0x0000181f00037802 */ /* 0x000fc40000000f00 */
[----:B------:R-:W-:Y:S02]  /*d330*/  MOV R2, 0xd350 ;  /* 0x0000d35000027802 */ /* 0x000fe40000000f00 */
[----:B------:R-:W-:Y:S05]  /*d340*/  CALL.REL.NOINC `($__internal_17_$__cuda_sm70_shflsync_idx_p) ;  /* 0x0000172000007944 */ /* 0x000fea0003c00000 */
[----:B------:R-:W-:Y:S05]  /*d350*/  BRA `(.L_x_1091) ;  /* 0xffff5f0000007947 */ /* 0x000fea000383ffff */
.L_x_1048:
[----:B------:R-:W-:Y:S01]  /*d360*/  IMAD.MOV.U32 R0, RZ, RZ, R4 ;  /* 0x000000ffff007224 */ /* 0x000fe200078e0004 */
[----:B------:R-:W-:Y:S01]  /*d370*/  MOV R192, RZ ;  /* 0x000000ff00c07202 */ /* 0x000fe20000000f00 */
[----:B------:R-:W-:Y:S01]  /*d380*/  IMAD.MOV.U32 R3, RZ, RZ, 0x1c1f ;  /* 0x00001c1fff037424 */ /* 0x000fe200078e00ff */
[----:B------:R-:W-:Y:S02]  /*d390*/  MOV R2, 0xd3b0 ;  /* 0x0000d3b000027802 */ /* 0x000fe40000000f00 */
[----:B------:R-:W-:Y:S05]  /*d3a0*/  CALL.REL.NOINC `($__internal_17_$__cuda_sm70_shflsync_idx_p) ;  /* 0x000016c000007944 */ /* 0x000fea0003c00000 */
[----:B------:R-:W-:Y:S05]  /*d3b0*/  BRA `(.L_x_1092) ;  /* 0xffff60e000007947 */ /* 0x000fea000383ffff */
.L_x_1049:
[----:B------:R-:W-:Y:S01]  /*d3c0*/  IMAD.MOV.U32 R0, RZ, RZ, R4 ;  /* 0x000000ffff007224 */ /* 0x000fe200078e0004 */
[----:B------:R-:W-:Y:S01]  /*d3d0*/  MOV R192, 0x1 ;  /* 0x0000000100c07802 */ /* 0x000fe20000000f00 */
[----:B------:R-:W-:Y:S01]  /*d3e0*/  IMAD.MOV.U32 R3, RZ, RZ, 0x1c1f ;  /* 0x00001c1fff037424 */ /* 0x000fe200078e00ff */
[----:B------:R-:W-:Y:S02]  /*d3f0*/  MOV R2, 0xd410 ;  /* 0x0000d41000027802 */ /* 0x000fe40000000f00 */
[----:B-1----:R-:W-:Y:S05]  /*d400*/  CALL.REL.NOINC `($__internal_17_$__cuda_sm70_shflsync_idx_p) ;  /* 0x0000166000007944 */ /* 0x002fea0003c00000 */
[----:B------:R-:W-:Y:S01]  /*d410*/  IMAD.IADD R0, R5, 0x1, R0 ;  /* 0x0000000105007824 */ /* 0x000fe200078e0200 */
[----:B------:R-:W-:Y:S02]  /*d420*/  FMNMX.FTZ R125, R7, R8, !PT ;  /* 0x00000008077d7209 */ /* 0x000fe40007810000 */
[----:B------:R-:W-:Y:S02]  /*d430*/  MOV R2, 0xd850 ;  /* 0x0000d85000027802 */ /* 0x000fe40000000f00 */
[----:B------:R-:W-:-:S02]  /*d440*/  IMNMX R0, R6, R0, PT ;  /* 0x0000000006007217 */ /* 0x000fc40003800200 */
[----:B------:R-:W-:Y:S02]  /*d450*/  FMNMX.FTZ R125, R10, R125, !PT ;  /* 0x0000007d0a7d7209 */ /* 0x000fe40007810000 */
[C---:B------:R-:W-:Y:S02]  /*d460*/  ISETP.GT.AND P5, PT, R0.reuse, RZ, PT ;  /* 0x000000ff0000720c */ /* 0x040fe40003fa4270 */
[C---:B------:R-:W-:Y:S02]  /*d470*/  ISETP.GT.AND P2, PT, R0.reuse, 0x1, PT ;  /* 0x000000010000780c */ /* 0x040fe40003f44270 */
[----:B------:R-:W-:Y:S02]  /*d480*/  ISETP.GT.AND P0, PT, R0, 0x8, PT ;  /* 0x000000080000780c */ /* 0x000fe40003f04270 */
[----:B------:R-:W-:Y:S02]  /*d490*/  FSEL R4, R42, -INF , P5 ;  /* 0xff8000002a047808 */ /* 0x000fe40002800000 */
[----:B------:R-:W-:-:S02]  /*d4a0*/  FSEL R5, R43, -INF , P2 ;  /* 0xff8000002b057808 */ /* 0x000fc40001000000 */
[----:B------:R-:W-:Y:S02]  /*d4b0*/  ISETP.GT.AND P2, PT, R0, 0x9, PT ;  /* 0x000000090000780c */ /* 0x000fe40003f44270 */
[----:B------:R-:W-:Y:S02]  /*d4c0*/  FSEL R6, R38, -INF , P0 ;  /* 0xff80000026067808 */ /* 0x000fe40000000000 */
[----:B------:R-:W-:Y:S02]  /*d4d0*/  FMNMX.FTZ R3, R4, R5, !PT ;  /* 0x0000000504037209 */ /* 0x000fe40007810000 */
[----:B------:R-:W-:Y:S02]  /*d4e0*/  FSEL R9, R39, -INF , P2 ;  /* 0xff80000027097808 */ /* 0x000fe40001000000 */
[----:B------:R-:W-:Y:S02]  /*d4f0*/  FMNMX.FTZ R125, R11, R125, !PT ;  /* 0x0000007d0b7d7209 */ /* 0x000fe40007810000 */
        /* <DEDUP_REMOVED lines=32> */
[----:B------:R-:W-:Y:S02]  /*d700*/  ISETP.GT.AND P2, PT, R0, 0x30, PT ;  /* 0x000000300000780c */ /* 0x000fe40003f44270 */
        /* <DEDUP_REMOVED lines=10> */
[----:B------:R-:W-:Y:S01]  /*d7b0*/  ISETP.GT.AND P0, PT, R0, 0x39, PT ;  /* 0x000000390000780c */ /* 0x000fe20003f04270 */
[----:B------:R-:W-:Y:S01]  /*d7c0*/  IMAD.MOV.U32 R0, RZ, RZ, 0x2 ;  /* 0x00000002ff007424 */ /* 0x000fe200078e00ff */
[----:B------:R-:W-:Y:S02]  /*d7d0*/  FSEL R126, R46, -INF , P2 ;  /* 0xff8000002e7e7808 */ /* 0x000fe40001000000 */
[----:B------:R-:W-:Y:S02]  /*d7e0*/  FMNMX.FTZ R12, R156, R12, !PT ;  /* 0x0000000c9c0c7209 */ /* 0x000fe40007810000 */
[----:B------:R-:W-:Y:S02]  /*d7f0*/  FMNMX.FTZ R125, R158, R125, !PT ;  /* 0x0000007d9e7d7209 */ /* 0x000fe40007810000 */
[----:B------:R-:W-:Y:S02]  /*d800*/  FSEL R127, R47, -INF , P0 ;  /* 0xff8000002f7f7808 */ /* 0x000fe40000000000 */
[----:B------:R-:W-:Y:S01]  /*d810*/  FMNMX.FTZ R12, R126, R12, !PT ;  /* 0x0000000c7e0c7209 */ /* 0x000fe20007810000 */
[----:B------:R-:W-:-:S03]  /*d820*/  IMAD.MOV.U32 R124, RZ, RZ, R125 ;  /* 0x000000ffff7c7224 */ /* 0x000fc600078e007d */
[----:B------:R-:W-:Y:S02]  /*d830*/  FMNMX.FTZ R12, R127, R12, !PT ;  /* 0x0000000c7f0c7209 */ /* 0x000fe40007810000 */
[----:B------:R-:W-:Y:S05]  /*d840*/  CALL.REL.NOINC `($__internal_16_$__cuda_sm70_shflsync_bfly_p) ;  /* 0x000011c000007944 */ /* 0x000fea0003c00000 */
[----:B------:R-:W-:Y:S01]  /*d850*/  FMNMX.FTZ R125, R125, R0, !PT ;  /* 0x000000007d7d7209 */ /* 0x000fe20007810000 */
[----:B------:R-:W-:Y:S01]  /*d860*/  IMAD.MOV.U32 R0, RZ, RZ, 0x1 ;  /* 0x00000001ff007424 */ /* 0x000fe200078e00ff */
[----:B------:R-:W-:-:S03]  /*d870*/  MOV R2, 0xd8a0 ;  /* 0x0000d8a000027802 */ /* 0x000fc60000000f00 */
[----:B------:R-:W-:Y:S02]  /*d880*/  IMAD.MOV.U32 R124, RZ, RZ, R125 ;  /* 0x000000ffff7c7224 */ /* 0x000fe400078e007d */
[----:B------:R-:W-:Y:S05]  /*d890*/  CALL.REL.NOINC `($__internal_16_$__cuda_sm70_shflsync_bfly_p) ;  /* 0x0000117000007944 */ /* 0x000fea0003c00000 */
[----:B------:R-:W-:Y:S01]  /*d8a0*/  FMNMX.FTZ R125, R125, R0, !PT ;  /* 0x000000007d7d7209 */ /* 0x000fe20007810000 */
[----:B------:R-:W-:Y:S01]  /*d8b0*/  IMAD.MOV.U32 R124, RZ, RZ, R12 ;  /* 0x000000ffff7c7224 */ /* 0x000fe200078e000c */
[----:B------:R-:W-:Y:S01]  /*d8c0*/  MOV R2, 0xd8f0 ;  /* 0x0000d8f000027802 */ /* 0x000fe20000000f00 */
[----:B------:R-:W-:Y:S02]  /*d8d0*/  IMAD.MOV.U32 R0, RZ, RZ, 0x2 ;  /* 0x00000002ff007424 */ /* 0x000fe400078e00ff */
[----:B------:R-:W-:Y:S05]  /*d8e0*/  CALL.REL.NOINC `($__internal_16_$__cuda_sm70_shflsync_bfly_p) ;  /* 0x0000112000007944 */ /* 0x000fea0003c00000 */
[----:B------:R-:W-:Y:S01]  /*d8f0*/  FMNMX.FTZ R12, R12, R0, !PT ;  /* 0x000000000c0c7209 */ /* 0x000fe20007810000 */
[----:B------:R-:W-:Y:S01]  /*d900*/  IMAD.MOV.U32 R0, RZ, RZ, 0x1 ;  /* 0x00000001ff007424 */ /* 0x000fe200078e00ff */
[----:B------:R-:W-:-:S03]  /*d910*/  MOV R2, 0xd940 ;  /* 0x0000d94000027802 */ /* 0x000fc60000000f00 */
[----:B------:R-:W-:Y:S02]  /*d920*/  IMAD.MOV.U32 R124, RZ, RZ, R12 ;  /* 0x000000ffff7c7224 */ /* 0x000fe400078e000c */
[----:B------:R-:W-:Y:S05]  /*d930*/  CALL.REL.NOINC `($__internal_16_$__cuda_sm70_shflsync_bfly_p) ;  /* 0x000010d000007944 */ /* 0x000fea0003c00000 */
[----:B------:R-:W-:Y:S01]  /*d940*/  MOV R3, R0 ;  /* 0x0000000000037202 */ /* 0x000fe20000000f00 */
[----:B------:R-:W-:Y:S05]  /*d950*/  BRA `(.L_x_1093) ;  /* 0xffff61f000007947 */ /* 0x000fea000383ffff */
.L_x_1053:
[----:B------:R-:W-:Y:S01]  /*d960*/  MOV R192, RZ ;  /* 0x000000ff00c07202 */ /* 0x000fe20000000f00 */
[----:B------:R-:W-:Y:S01]  /*d970*/  IMAD.MOV.U32 R0, RZ, RZ, R5 ;  /* 0x000000ffff007224 */ /* 0x000fe200078e0005 */
[----:B------:R-:W-:Y:S01]  /*d980*/  MOV R2, 0xd9b0 ;  /* 0x0000d9b000027802 */ /* 0x000fe20000000f00 */
[----:B------:R-:W-:Y:S02]  /*d990*/  IMAD.MOV.U32 R3, RZ, RZ, 0x181f ;  /* 0x0000181fff037424 */ /* 0x000fe400078e00ff */
[----:B-1234-:R-:W-:Y:S05]  /*d9a0*/  CALL.REL.NOINC `($__internal_17_$__cuda_sm70_shflsync_idx_p) ;  /* 0x000010c000007944 */ /* 0x01efea0003c00000 */
[----:B------:R-:W-:Y:S01]  /*d9b0*/  MOV R4, R0 ;  /* 0x0000000000047202 */ /* 0x000fe20000000f00 */
[----:B------:R-:W-:-:S05]  /*d9c0*/  BRA `(.L_x_1094) ;  /* 0xffff756000007947 */ /* 0x000fca000383ffff */
.L_x_1054:
[----:B------:R-:W-:Y:S01]  /*d9d0*/  MOV R192, RZ ;  /* 0x000000ff00c07202 */ /* 0x000fe20000000f00 */
[----:B------:R-:W-:Y:S01]  /*d9e0*/  IMAD.MOV.U32 R0, RZ, RZ, R12 ;  /* 0x000000ffff007224 */ /* 0x000fe200078e000c */
[----:B------:R-:W-:Y:S01]  /*d9f0*/  MOV R2, 0xda20 ;  /* 0x0000da2000027802 */ /* 0x000fe20000000f00 */
[----:B------:R-:W-:Y:S02]  /*da00*/  IMAD.MOV.U32 R3, RZ, RZ, 0x181f ;  /* 0x0000181fff037424 */ /* 0x000fe400078e00ff */
[----:B-1234-:R-:W-:Y:S05]  /*da10*/  CALL.REL.NOINC `($__internal_17_$__cuda_sm70_shflsync_idx_p) ;  /* 0x0000105000007944 */ /* 0x01efea0003c00000 */
[----:B------:R-:W-:Y:S01]  /*da20*/  ISETP.GE.AND P6, PT, R196, c[0x0][0x1d4], PT ;  /* 0x00007500c4007a0c */ /* 0x000fe20003fc6270 */
[----:B------:R-:W-:Y:S01]  /*da30*/  IMAD.MOV.U32 R192, RZ, RZ, 0x1 ;  /* 0x00000001ffc07424 */ /* 0x000fe200078e00ff */
[----:B------:R-:W-:Y:S02]  /*da40*/  IADD3 R2, P0, R0, R20, RZ ;  /* 0x0000001400027210 */ /* 0x000fe40007f1e0ff */
[----:B------:R-:W-:Y:S02]  /*da50*/  ISETP.GE.AND P5, PT, R208, c[0x0][0x1d4], PT ;  /* 0x00007500d0007a0c */ /* 0x000fe40003fa6270 */
[----:B------:R-:W-:Y:S01]  /*da60*/  IADD3 R6, P2, R0, R21, RZ ;  /* 0x0000001500067210 */ /* 0x000fe20007f5e0ff */
[C---:B------:R-:W-:Y:S01]  /*da70*/  IMAD.X R3, R4.reuse, 0x1, R13, P0 ;  /* 0x0000000104037824 */ /* 0x040fe200000e060d */
[----:B------:R-:W-:Y:S03]  /*da80*/  ISETP.GE.AND P0, PT, R207, c[0x0][0x1d4], PT ;  /* 0x00007500cf007a0c */ /* 0x000fe60003f06270 */
[----:B------:R-:W-:Y:S02]  /*da90*/  IMAD.X R7, R4, 0x1, R14, P2 ;  /* 0x0000000104077824 */ /* 0x000fe400010e060e */
[----:B------:R-:W-:Y:S01]  /*daa0*/  @!PT LDS RZ, [RZ] ;  /* 0x00000000fffff984 */ /* 0x000fe20000000800 */
[----:B------:R-:W-:Y:S01]  /*dab0*/  @!PT LDS RZ, [RZ] ;  /* 0x00000000fffff984 */ /* 0x000fe20000000800 */
[----:B------:R-:W-:Y:S01]  /*dac0*/  @!PT LDS RZ, [RZ] ;  /* 0x00000000fffff984 */ /* 0x000fe20000000800 */
[----:B------:R1:W-:Y:S04]  /*dad0*/  LDGSTS.E.BYPASS.LTC128B.128 [R184+0x100], [R2.64], !P6 ;  /* 0x0010000002b87fae */ /* 0x0003e8000f101d46 */
[----:B------:R2:W-:Y:S01]  /*dae0*/  LDGSTS.E.BYPASS.LTC128B.128 [R184+0x2100], [R6.64], !P5 ;  /* 0x0210000006b87fae */ /* 0x0005e2000e901d46 */
[----:B-1----:R-:W-:Y:S01]  /*daf0*/  IADD3 R2, P2, R0, R22, RZ ;  /* 0x0000001600027210 */ /* 0x002fe20007f5e0ff */
[----:B------:R-:W-:Y:S01]  /*db00*/  IMAD.MOV.U32 R0, RZ, RZ, R5 ;  /* 0x000000ffff007224 */ /* 0x000fe200078e0005 */
[----:B------:R-:W-:Y:S02]  /*db10*/  SEL R5, RZ, 0x10, P6 ;  /* 0x00000010ff057807 */ /* 0x000fe40003000000 */
[----:B--2---:R-:W-:Y:S01]  /*db20*/  SEL R6, RZ, 0x10, P5 ;  /* 0x00000010ff067807 */ /* 0x004fe20002800000 */
[----:B------:R-:W-:Y:S01]  /*db30*/  IMAD.X R3, R4, 0x1, R15, P2 ;  /* 0x0000000104037824 */ /* 0x000fe200010e060f */
[----:B------:R-:W-:Y:S04]  /*db40*/  SEL R7, RZ, 0x10, P0 ;  /* 0x00000010ff077807 */ /* 0x000fe80000000000 */
[----:B------:R1:W-:Y:S02]  /*db50*/  LDGSTS.E.BYPASS.LTC128B.128 [R184+0x4100], [R2.64], !P0 ;  /* 0x0410000002b87fae */ /* 0x0003e4000c101d46 */
[----:B-1----:R-:W-:Y:S01]  /*db60*/  MOV R2, 0xdb90 ;  /* 0x0000db9000027802 */ /* 0x002fe20000000f00 */
[----:B------:R-:W-:Y:S02]  /*db70*/  IMAD.MOV.U32 R3, RZ, RZ, 0x181f ;  /* 0x0000181fff037424 */ /* 0x000fe400078e00ff */
[----:B------:R-:W-:Y:S05]  /*db80*/  CALL.REL.NOINC `($__internal_17_$__cuda_sm70_shflsync_idx_p) ;  /* 0x00000ee000007944 */ /* 0x000fea0003c00000 */
[----:B------:R-:W-:Y:S01]  /*db90*/  MOV R192, 0x1 ;  /* 0x0000000100c07802 */ /* 0x000fe20000000f00 */
[----:B------:R-:W-:Y:S01]  /*dba0*/  IMAD.MOV.U32 R4, RZ, RZ, R0 ;  /* 0x000000ffff047224 */ /* 0x000fe200078e0000 */
[----:B------:R-:W-:Y:S01]  /*dbb0*/  MOV R3, 0x181f ;  /* 0x0000181f00037802 */ /* 0x000fe20000000f00 */
[----:B------:R-:W-:Y:S01]  /*dbc0*/  IMAD.MOV.U32 R0, RZ, RZ, R12 ;  /* 0x000000ffff007224 */ /* 0x000fe200078e000c */
[----:B------:R-:W-:Y:S02]  /*dbd0*/  MOV R2, 0xdbf0 ;  /* 0x0000dbf000027802 */ /* 0x000fe40000000f00 */
[----:B------:R-:W-:Y:S05]  /*dbe0*/  CALL.REL.NOINC `($__internal_17_$__cuda_sm70_shflsync_idx_p) ;  /* 0x00000e8000007944 */ /* 0x000fea0003c00000 */
[----:B------:R-:W-:-:S05]  /*dbf0*/  BRA `(.L_x_1095) ;  /* 0xffff748000007947 */ /* 0x000fca000383ffff */
.L_x_1057:
[----:B------:R-:W-:Y:S01]  /*dc00*/  MOV R192, RZ ;  /* 0x000000ff00c07202 */ /* 0x000fe20000000f00 */
[----:B------:R-:W-:Y:S01]  /*dc10*/  IMAD.MOV.U32 R0, RZ, RZ, R125 ;  /* 0x000000ffff007224 */ /* 0x000fe200078e007d */
[----:B------:R-:W-:Y:S01]  /*dc20*/  MOV R2, 0xdc50 ;  /* 0x0000dc5000027802 */ /* 0x000fe20000000f00 */
[----:B------:R-:W-:Y:S02]  /*dc30*/  IMAD.MOV.U32 R3, RZ, RZ, 0x181f ;  /* 0x0000181fff037424 */ /* 0x000fe400078e00ff */
[----:B------:R-:W-:Y:S05]  /*dc40*/  CALL.REL.NOINC `($__internal_17_$__cuda_sm70_shflsync_idx_p) ;  /* 0x00000e2000007944 */ /* 0x000fea0003c00000 */
[----:B------:R-:W-:Y:S01]  /*dc50*/  MOV R124, R0 ;  /* 0x00000000007c7202 */ /* 0x000fe20000000f00 */
[----:B------:R-:W-:-:S05]  /*dc60*/  BRA `(.L_x_1096) ;  /* 0xffff817000007947 */ /* 0x000fca000383ffff */
.L_x_1058:
[----:B------:R-:W-:Y:S01]  /*dc70*/  MOV R192, RZ ;  /* 0x000000ff00c07202 */ /* 0x000fe20000000f00 */
[----:B------:R-:W-:Y:S01]  /*dc80*/  IMAD.MOV.U32 R0, RZ, RZ, R138 ;  /* 0x000000ffff007224 */ /* 0x000fe200078e008a */
[----:B------:R-:W-:Y:S01]  /*dc90*/  MOV R2, 0xdcc0 ;  /* 0x0000dcc000027802 */ /* 0x000fe20000000f00 */
[----:B------:R-:W-:Y:S02]  /*dca0*/  IMAD.MOV.U32 R3, RZ, RZ, 0x181f ;  /* 0x0000181fff037424 */ /* 0x000fe400078e00ff */
[----:B-12---:R-:W-:Y:S05]  /*dcb0*/  CALL.REL.NOINC `($__internal_17_$__cuda_sm70_shflsync_idx_p) ;  /* 0x00000db000007944 */ /* 0x006fea0003c00000 */
        /* <DEDUP_REMOVED lines=30> */
.L_x_1059:
[----:B------:R-:W-:Y:S01]  /*dea0*/  MOV R192, RZ ;  /* 0x000000ff00c07202 */ /* 0x000fe20000000f00 */
[----:B------:R-:W-:Y:S01]  /*deb0*/  IMAD.MOV.U32 R0, RZ, RZ, R124 ;  /* 0x000000ffff007224 */ /* 0x000fe200078e007c */
[----:B------:R-:W-:Y:S01]  /*dec0*/  MOV R2, 0xdef0 ;  /* 0x0000def000027802 */ /* 0x000fe20000000f00 */
[----:B------:R-:W-:Y:S02]  /*ded0*/  IMAD.MOV.U32 R3, RZ, RZ, 0x1c1f ;  /* 0x00001c1fff037424 */ /* 0x000fe400078e00ff */
[----:B------:R-:W-:Y:S05]  /*dee0*/  CALL.REL.NOINC `($__internal_17_$__cuda_sm70_shflsync_idx_p) ;  /* 0x00000b8000007944 */ /* 0x000fea0003c00000 */
[----:B------:R-:W-:-:S05]  /*def0*/  BRA `(.L_x_1098) ;  /* 0xffff825000007947 */ /* 0x000fca000383ffff */
.L_x_1060:
[----:B------:R-:W-:Y:S01]  /*df00*/  MOV R192, 0x1 ;  /* 0x0000000100c07802 */ /* 0x000fe20000000f00 */
[----:B------:R-:W-:Y:S01]  /*df10*/  IMAD.MOV.U32 R0, RZ, RZ, R124 ;  /* 0x000000ffff007224 */ /* 0x000fe200078e007c */
[----:B------:R-:W-:Y:S01]  /*df20*/  MOV R2, 0xdf50 ;  /* 0x0000df5000027802 */ /* 0x000fe20000000f00 */
[----:B------:R-:W-:Y:S02]  /*df30*/  IMAD.MOV.U32 R3, RZ, RZ, 0x1c1f ;  /* 0x00001c1fff037424 */ /* 0x000fe400078e00ff */
[----:B-1----:R-:W-:Y:S05]  /*df40*/  CALL.REL.NOINC `($__internal_17_$__cuda_sm70_shflsync_idx_p) ;  /* 0x00000b2000007944 */ /* 0x002fea0003c00000 */
[----:B------:R-:W-:Y:S05]  /*df50*/  IMAD.IADD R0, R125, 0x1, R0 ;  /* 0x000000017d007824 */ /* 0x000fea00078e0200 */
[C---:B------:R-:W-:Y:S02]  /*df60*/  ISETP.GT.AND P6, PT, R0.reuse, RZ, PT ;  /* 0x000000ff0000720c */ /* 0x040fe40003fc4270 */
[C---:B------:R-:W-:Y:S02]  /*df70*/  ISETP.GT.AND P5, PT, R0.reuse, 0x1, PT ;  /* 0x000000010000780c */ /* 0x040fe40003fa4270 */
[C---:B------:R-:W-:Y:S02]  /*df80*/  ISETP.GT.AND P2, PT, R0.reuse, 0x8, PT ;  /* 0x000000080000780c */ /* 0x040fe40003f44270 */
[----:B------:R-:W-:Y:S02]  /*df90*/  ISETP.GT.AND P0, PT, R0, 0x9, PT ;  /* 0x000000090000780c */ /* 0x000fe40003f04270 */
[----:B------:R-:W-:Y:S02]  /*dfa0*/  FSEL R6, R6, -INF , P6 ;  /* 0xff80000006067808 */ /* 0x000fe40003000000 */
[----:B------:R-:W-:Y:S02]  /*dfb0*/  FSEL R7, R7, -INF , P5 ;  /* 0xff80000007077808 */ /* 0x000fe40002800000 */
[----:B------:R-:W-:Y:S02]  /*dfc0*/  FSEL R10, R10, -INF , P2 ;  /* 0xff8000000a0a7808 */ /* 0x000fe40001000000 */
[----:B------:R-:W-:Y:S02]  /*dfd0*/  FSEL R11, R11, -INF , P0 ;  /* 0xff8000000b0b7808 */ /* 0x000fe40000000000 */
[C---:B------:R-:W-:Y:S02]  /*dfe0*/  ISETP.GT.AND P6, PT, R0.reuse, 0x10, PT ;  /* 0x000000100000780c */ /* 0x040fe40003fc4270 */
        /* <DEDUP_REMOVED lines=42> */
[----:B------:R-:W-:Y:S02]  /*e290*/  FSEL R192, R30, -INF , P6 ;  /* 0xff8000001ec07808 */ /* 0x000fe40003000000 */
[----:B------:R-:W-:Y:S02]  /*e2a0*/  FMNMX.FTZ R12, R156, R2, !PT ;  /* 0x000000029c0c7209 */ /* 0x000fe40007810000 */
[----:B------:R-:W-:Y:S01]  /*e2b0*/  FMNMX.FTZ R124, R191, R0, !PT ;  /* 0x00000000bf7c7209 */ /* 0x000fe20007810000 */
[----:B------:R-:W-:Y:S01]  /*e2c0*/  IMAD.MOV.U32 R0, RZ, RZ, 0x2 ;  /* 0x00000002ff007424 */ /* 0x000fe200078e00ff */
[----:B------:R-:W-:Y:S02]  /*e2d0*/  FSEL R194, R31, -INF , P5 ;  /* 0xff8000001fc27808 */ /* 0x000fe40002800000 */
[----:B------:R-:W-:Y:S02]  /*e2e0*/  FMNMX.FTZ R12, R192, R12, !PT ;  /* 0x0000000cc00c7209 */ /* 0x000fe40007810000 */
[----:B------:R-:W-:Y:S02]  /*e2f0*/  FMNMX.FTZ R124, R190, R124, !PT ;  /* 0x0000007cbe7c7209 */ /* 0x000fe40007810000 */
[----:B------:R-:W-:Y:S02]  /*e300*/  FSEL R195, R34, -INF , P2 ;  /* 0xff80000022c37808 */ /* 0x000fe40001000000 */
[----:B------:R-:W-:Y:S02]  /*e310*/  FMNMX.FTZ R12, R194, R12, !PT ;  /* 0x0000000cc20c7209 */ /* 0x000fe40007810000 */
[----:B------:R-:W-:Y:S02]  /*e320*/  FMNMX.FTZ R124, R189, R124, !PT ;  /* 0x0000007cbd7c7209 */ /* 0x000fe40007810000 */
[----:B------:R-:W-:Y:S02]  /*e330*/  FSEL R193, R35, -INF , P0 ;  /* 0xff80000023c17808 */ /* 0x000fe40000000000 */
[----:B------:R-:W-:Y:S02]  /*e340*/  FMNMX.FTZ R12, R195, R12, !PT ;  /* 0x0000000cc30c7209 */ /* 0x000fe40007810000 */
[----:B------:R-:W-:Y:S02]  /*e350*/  FMNMX.FTZ R124, R188, R124, !PT ;  /* 0x0000007cbc7c7209 */ /* 0x000fe40007810000 */
[----:B------:R-:W-:Y:S02]  /*e360*/  FMNMX.FTZ R12, R193, R12, !PT ;  /* 0x0000000cc10c7209 */ /* 0x000fe40007810000 */
[----:B------:R-:W-:Y:S02]  /*e370*/  MOV R2, 0xe390 ;  /* 0x0000e39000027802 */ /* 0x000fe40000000f00 */
[----:B------:R-:W-:Y:S05]  /*e380*/  CALL.REL.NOINC `($__internal_16_$__cuda_sm70_shflsync_bfly_p) ;  /* 0x0000068000007944 */ /* 0x000fea0003c00000 */
[----:B------:R-:W-:Y:S01]  /*e390*/  FMNMX.FTZ R124, R124, R0, !PT ;  /* 0x000000007c7c7209 */ /* 0x000fe20007810000 */
[----:B------:R-:W-:Y:S01]  /*e3a0*/  IMAD.MOV.U32 R0, RZ, RZ, 0x1 ;  /* 0x00000001ff007424 */ /* 0x000fe200078e00ff */
[----:B------:R-:W-:Y:S02]  /*e3b0*/  MOV R2, 0xe3d0 ;  /* 0x0000e3d000027802 */ /* 0x000fe40000000f00 */
        /* <DEDUP_REMOVED lines=8> */
[----:B------:R-:W-:Y:S02]  /*e440*/  MOV R2, 0xe460 ;  /* 0x0000e46000027802 */ /* 0x000fe40000000f00 */
[----:B------:R-:W-:Y:S05]  /*e450*/  CALL.REL.NOINC `($__internal_16_$__cuda_sm70_shflsync_bfly_p) ;  /* 0x000005b000007944 */ /* 0x000fea0003c00000 */
[----:B------:R-:W-:-:S05]  /*e460*/  BRA `(.L_x_1099) ;  /* 0xffff839000007947 */ /* 0x000fca000383ffff */
.L_x_1063:
[----:B------:R-:W-:Y:S01]  /*e470*/  MOV R192, RZ ;  /* 0x000000ff00c07202 */ /* 0x000fe20000000f00 */
[----:B------:R-:W-:Y:S01]  /*e480*/  IMAD.MOV.U32 R0, RZ, RZ, R20 ;  /* 0x000000ffff007224 */ /* 0x000fe200078e0014 */
[----:B------:R-:W-:Y:S01]  /*e490*/  MOV R2, 0xe4c0 ;  /* 0x0000e4c000027802 */ /* 0x000fe20000000f00 */
[----:B------:R-:W-:Y:S02]  /*e4a0*/  IMAD.MOV.U32 R3, RZ, RZ, 0x181f ;  /* 0x0000181fff037424 */ /* 0x000fe400078e00ff */
[----:B-1234-:R-:W-:Y:S05]  /*e4b0*/  CALL.REL.NOINC `($__internal_17_$__cuda_sm70_shflsync_idx_p) ;  /* 0x000005b000007944 */ /* 0x01efea0003c00000 */
[----:B------:R-:W-:-:S05]  /*e4c0*/  BRA `(.L_x_1100) ;  /* 0xffff9d2000007947 */ /* 0x000fca000383ffff */
.L_x_1066:
[----:B------:R-:W-:Y:S01]  /*e4d0*/  MOV R192, RZ ;  /* 0x000000ff00c07202 */ /* 0x000fe20000000f00 */
[----:B------:R-:W-:Y:S01]  /*e4e0*/  IMAD.MOV.U32 R0, RZ, RZ, R125 ;  /* 0x000000ffff007224 */ /* 0x000fe200078e007d */
[----:B------:R-:W-:Y:S01]  /*e4f0*/  MOV R2, 0xe520 ;  /* 0x0000e52000027802 */ /* 0x000fe20000000f00 */
[----:B------:R-:W-:Y:S02]  /*e500*/  IMAD.MOV.U32 R3, RZ, RZ, 0x181f ;  /* 0x0000181fff037424 */ /* 0x000fe400078e00ff */
[----:B------:R-:W-:Y:S05]  /*e510*/  CALL.REL.NOINC `($__internal_17_$__cuda_sm70_shflsync_idx_p) ;  /* 0x0000055000007944 */ /* 0x000fea0003c00000 */
[----:B------:R-:W-:Y:S01]  /*e520*/  MOV R124, R0 ;  /* 0x00000000007c7202 */ /* 0x000fe20000000f00 */
[----:B------:R-:W-:-:S05]  /*e530*/  BRA `(.L_x_1101) ;  /* 0xffffaae000007947 */ /* 0x000fca000383ffff */
.L_x_1067:
[----:B------:R-:W-:Y:S01]  /*e540*/  MOV R192, RZ ;  /* 0x000000ff00c07202 */ /* 0x000fe20000000f00 */
[----:B------:R-:W-:Y:S01]  /*e550*/  IMAD.MOV.U32 R0, RZ, RZ, R138 ;  /* 0x000000ffff007224 */ /* 0x000fe200078e008a */
[----:B------:R-:W-:Y:S01]  /*e560*/  MOV R2, 0xe590 ;  /* 0x0000e59000027802 */ /* 0x000fe20000000f00 */
[----:B------:R-:W-:Y:S02]  /*e570*/  IMAD.MOV.U32 R3, RZ, RZ, 0x181f ;  /* 0x0000181fff037424 */ /* 0x000fe400078e00ff */
[----:B-12---:R-:W-:Y:S05]  /*e580*/  CALL.REL.NOINC `($__internal_17_$__cuda_sm70_shflsync_idx_p) ;  /* 0x000004e000007944 */ /* 0x006fea0003c00000 */
        /* <DEDUP_REMOVED lines=19> */
[----:B--2---:R-:W-:Y:S05]  /*e6c0*/  CALL.REL.NOINC `($__internal_17_$__cuda_sm70_shflsync_idx_p) ;  /* 0x000003a000007944 */ /* 0x004fea0003c00000 */
[----:B------:R-:W-:Y:S01]  /*e6d0*/  MOV R192, 0x1 ;  /* 0x0000000100c07802 */ /* 0x000fe20000000f00 */
[----:B------:R-:W-:Y:S01]  /*e6e0*/  IMAD.MOV.U32 R124, RZ, RZ, R0 ;  /* 0x000000ffff7c7224 */ /* 0x000fe200078e0000 */
[----:B------:R-:W-:Y:S01]  /*e6f0*/  MOV R3, 0x181f ;  /* 0x0000181f00037802 */ /* 0x000fe20000000f00 */
[----:B------:R-:W-:Y:S01]  /*e700*/  IMAD.MOV.U32 R0, RZ, RZ, R138 ;  /* 0x000000ffff007224 */ /* 0x000fe200078e008a */
[----:B------:R-:W-:Y:S02]  /*e710*/  MOV R2, 0xe730 ;  /* 0x0000e73000027802 */ /* 0x000fe40000000f00 */
[----:B------:R-:W-:Y:S05]  /*e720*/  CALL.REL.NOINC `($__internal_17_$__cuda_sm70_shflsync_idx_p) ;  /* 0x0000034000007944 */ /* 0x000fea0003c00000 */
[----:B------:R-:W-:-:S05]  /*e730*/  BRA `(.L_x_1102) ;  /* 0xffffaa0000007947 */ /* 0x000fca000383ffff */
.L_x_1068:
[----:B------:R-:W-:Y:S02]  /*e740*/  MOV R0, 0x2 ;  /* 0x0000000200007802 */ /* 0x000fe40000000f00 */
[----:B------:R-:W-:Y:S02]  /*e750*/  MOV R2, 0xe770 ;  /* 0x0000e77000027802 */ /* 0x000fe40000000f00 */
[----:B-1----:R-:W-:Y:S05]  /*e760*/  CALL.REL.NOINC `($__internal_16_$__cuda_sm70_shflsync_bfly_p) ;  /* 0x000002a000007944 */ /* 0x002fea0003c00000 */
        /* <DEDUP_REMOVED lines=14> */
.L_x_1070:
[----:B------:R-:W-:Y:S01]  /*e850*/  IMAD.MOV.U32 R124, RZ, RZ, R202 ;  /* 0x000000ffff7c7224 */ /* 0x000fe200078e00ca */
[----:B------:R-:W-:-:S02]  /*e860*/  MOV R0, 0x2 ;  /* 0x0000000200007802 */ /* 0x000fc40000000f00 */
[----:B------:R-:W-:Y:S02]  /*e870*/  MOV R2, 0xe890 ;  /* 0x0000e89000027802 */ /* 0x000fe40000000f00 */
[----:B------:R-:W-:Y:S05]  /*e880*/  CALL.REL.NOINC `($__internal_16_$__cuda_sm70_shflsync_bfly_p) ;  /* 0x0000018000007944 */ /* 0x000fea0003c00000 */
[----:B------:R-:W-:Y:S01]  /*e890*/  MOV R4, R0 ;  /* 0x0000000000047202 */ /* 0x000fe20000000f00 */
[----:B------:R-:W-:Y:S05]  /*e8a0*/  BRA `(.L_x_1104) ;  /* 0xffffc35000007947 */ /* 0x000fea000383ffff */
.L_x_1071:
[----:B------:R-:W-:Y:S01]  /*e8b0*/  IMAD.MOV.U32 R124, RZ, RZ, R4 ;  /* 0x000000ffff7c7224 */ /* 0x000fe200078e0004 */
[----:B------:R-:W-:Y:S02]  /*e8c0*/  MOV R0, 0x1 ;  /* 0x0000000100007802 */ /* 0x000fe40000000f00 */
[----:B------:R-:W-:Y:S02]  /*e8d0*/  MOV R2, 0xe8f0 ;  /* 0x0000e8f000027802 */ /* 0x000fe40000000f00 */
[----:B-1----:R-:W-:Y:S05]  /*e8e0*/  CALL.REL.NOINC `($__internal_16_$__cuda_sm70_shflsync_bfly_p) ;  /* 0x0000012000007944 */ /* 0x002fea0003c00000 */
[----:B------:R-:W-:Y:S01]  /*e8f0*/  FADD.FTZ R4, R4, R0 ;  /* 0x0000000004047221 */ /* 0x000fe20000010000 */
[----:B------:R-:W-:Y:S02]  /*e900*/  MOV R124, R206 ;  /* 0x000000ce007c7202 */ /* 0x000fe40000000f00 */
[----:B------:R-:W-:Y:S02]  /*e910*/  MOV R0, 0x2 ;  /* 0x0000000200007802 */ /* 0x000fe40000000f00 */
[----:B------:R-:W-:Y:S02]  /*e920*/  MOV R2, 0xe940 ;  /* 0x0000e94000027802 */ /* 0x000fe40000000f00 */
[----:B------:R-:W-:Y:S05]  /*e930*/  CALL.REL.NOINC `($__internal_16_$__cuda_sm70_shflsync_bfly_p) ;  /* 0x000000d000007944 */ /* 0x000fea0003c00000 */
[----:B------:R-:W-:Y:S01]  /*e940*/  FADD.FTZ R206, R206, R0 ;  /* 0x00000000cece7221 */ /* 0x000fe20000010000 */
[----:B------:R-:W-:-:S02]  /*e950*/  MOV R0, 0x1 ;  /* 0x0000000100007802 */ /* 0x000fc40000000f00 */
[----:B------:R-:W-:Y:S02]  /*e960*/  MOV R2, 0xe990 ;  /* 0x0000e99000027802 */ /* 0x000fe40000000f00 */
[----:B------:R-:W-:Y:S02]  /*e970*/  MOV R124, R206 ;  /* 0x000000ce007c7202 */ /* 0x000fe40000000f00 */
[----:B------:R-:W-:Y:S05]  /*e980*/  CALL.REL.NOINC `($__internal_16_$__cuda_sm70_shflsync_bfly_p) ;  /* 0x0000008000007944 */ /* 0x000fea0003c00000 */
[----:B------:R-:W-:Y:S01]  /*e990*/  MOV R3, R0 ;  /* 0x0000000000037202 */ /* 0x000fe20000000f00 */
[----:B------:R-:W-:Y:S05]  /*e9a0*/  BRA `(.L_x_1105) ;  /* 0xffffc2c000007947 */ /* 0x000fea000383ffff */
.L_x_1081:
[----:B------:R-:W-:Y:S01]  /*e9b0*/  IMAD.MOV.U32 R0, RZ, RZ, R17 ;  /* 0x000000ffff007224 */ /* 0x000fe200078e0011 */
[----:B------:R-:W-:Y:S01]  /*e9c0*/  MOV R192, RZ ;  /* 0x000000ff00c07202 */ /* 0x000fe20000000f00 */
[----:B------:R-:W-:Y:S01]  /*e9d0*/  IMAD.MOV.U32 R3, RZ, RZ, 0x1f ;  /* 0x0000001fff037424 */ /* 0x000fe200078e00ff */
[----:B---3--:R-:W-:Y:S02]  /*e9e0*/  MOV R2, 0xea00 ;  /* 0x0000ea0000027802 */ /* 0x008fe40000000f00 */
[----:B-1--45:R-:W-:Y:S05]  /*e9f0*/  CALL.REL.NOINC `($__internal_17_$__cuda_sm70_shflsync_idx_p) ;  /* 0x0000007000007944 */ /* 0x032fea0003c00000 */
[----:B------:R-:W-:Y:S05]  /*ea00*/  BRA `(.L_x_1106) ;  /* 0xffffe30000007947 */ /* 0x000fea000383ffff */
        .weak           $__internal_16_$__cuda_sm70_shflsync_bfly_p
        .type           $__internal_16_$__cuda_sm70_shflsync_bfly_p,@function
        .size           $__internal_16_$__cuda_sm70_shflsync_bfly_p,($__internal_17_$__cuda_sm70_shflsync_idx_p - $__internal_16_$__cuda_sm70_shflsync_bfly_p)
$__internal_16_$__cuda_sm70_shflsync_bfly_p:
[----:B------:R-:W-:Y:S02]  /*ea10*/  MOV R137, 0xffffffff ;  /* 0xffffffff00897802 */ /* 0x000fe40000000f00 */
[----:B------:R-:W-:Y:S02]  /*ea20*/  MOV R3, 0x1f ;  /* 0x0000001f00037802 */ /* 0x000fe40000000f00 */
[----:B------:R-:W-:Y:S04]  /*ea30*/  WARPSYNC R137 ;  /* 0x0000008900007348 */ /* 0x000fe80003800000 */
[----:B------:R1:W2:Y:S02]  /*ea40*/  SHFL.BFLY PT, R0, R124, R0, R3 ;  /* 0x0c0000007c007389 */ /* 0x0002a400000e0003 */
[----:B-1----:R-:W-:-:S04]  /*ea50*/  MOV R3, 0x0 ;  /* 0x0000000000037802 */ /* 0x002fc80000000f00 */
[----:B--2---:R-:W-:Y:S05]  /*ea60*/  RET.REL.NODEC R2 `(_ZN7cutlass13device_kernelIN5flash19enable_sm80_to_sm89INS1_16FlashAttnFwdSm80INS1_25CollectiveMainloopFwdSm80ILi8ELi1ELb0EN4cute5tupleIJNS5_1CILi128EEENS7_ILi64EEENS7_ILi192EEEEEELi192ENS_10bfloat16_tEfNS_4arch4Sm80ELb1ELb0ELb0ELb0ELb1ELb0ELb1ELb1EEENS1_21CollectiveEpilogueFwdINS6_IJS8_SA_S9_EEENS6_IJNS7_ILi1EEESI_SI_EEESC_SE_Li256ELb0ELb1ELb1ELb0EEENS1_30DynamicPersistentTileSchedulerILi256ELi256ELb1ELb1ELb0EEEEEEEEEvNT_6ParamsE) ;  /* 0xffff159002007950 */ /* 0x004fea0003c3ffff */
        .weak           $__internal_17_$__cuda_sm70_shflsync_idx_p
        .type           $__internal_17_$__cuda_sm70_shflsync_idx_p,@function
        .size           $__internal_17_$__cuda_sm70_shflsync_idx_p,(.L_x_3128 - $__internal_17_$__cuda_sm70_shflsync_idx_p)
$__internal_17_$__cuda_sm70_shflsync_idx_p:
[----:B------:R-:W-:-:S04]  /*ea70*/  MOV R193, 0xffffffff ;  /* 0xffffffff00c17802 */ /* 0x000fc80000000f00 */
[----:B------:R-:W-:Y:S04]  /*ea80*/  WARPSYNC R193 ;  /* 0x000000c100007348 */ /* 0x000fe80003800000 */
[----:B------:R1:W2:Y:S02]  /*ea90*/  SHFL.IDX PT, R0, R0, R192, R3 ;  /* 0x000000c000007389 */ /* 0x0002a400000e0003 */
[----:B-1----:R-:W-:-:S04]  /*eaa0*/  MOV R3, 0x0 ;  /* 0x0000000000037802 */ /* 0x002fc80000000f00 */
[----:B--2---:R-:W-:Y:S05]  /*eab0*/  RET.REL.NODEC R2 `(_ZN7cutlass13device_kernelIN5flash19enable_sm80_to_sm89INS1_16FlashAttnFwdSm80INS1_25CollectiveMainloopFwdSm80ILi8ELi1ELb0EN4cute5tupleIJNS5_1CILi128EEENS7_ILi64EEENS7_ILi192EEEEEELi192ENS_10bfloat16_tEfNS_4arch4Sm80ELb1ELb0ELb0ELb0ELb1ELb0ELb1ELb1EEENS1_21CollectiveEpilogueFwdINS6_IJS8_SA_S9_EEENS6_IJNS7_ILi1EEESI_SI_EEESC_SE_Li256ELb0ELb1ELb1ELb0EEENS1_30DynamicPersistentTileSchedulerILi256ELi256ELb1ELb1ELb0EEEEEEEEEvNT_6ParamsE) ;  /* 0xffff154002007950 */ /* 0x004fea0003c3ffff */
.L_x_1107:
        /* <DEDUP_REMOVED lines=12> */
.L_x_3128:


//--------------------- .text._ZN7cutlass13device_kernelIN5flash19enable_sm80_to_sm89INS1_16FlashAttnFwdSm80INS1_25CollectiveMainloopFwdSm80ILi8ELi1ELb0EN4cute5tupleIJNS5_1CILi128EEENS7_ILi64EEENS7_ILi192EEEEEELi192ENS_10bfloat16_tEfNS_4arch4Sm80ELb1ELb0ELb0ELb1ELb1ELb0ELb1ELb1EEENS1_21CollectiveEpilogueFwdINS6_IJS8_SA_S9_EEENS6_IJNS7_ILi1EEESI_SI_EEESC_SE_Li256ELb1ELb1ELb1ELb0EEENS1_36VarlenDynamicPersistentTileSchedulerILi128ELi64ELi256ELi256ELb1ELb1ELb0ELb1ELb1ELb1EEEEEEEEEvNT_6ParamsE --------------------------
	.section	.text._ZN7cutlass13device_kernelIN5flash19enable_sm80_to_sm89INS1_16FlashAttnFwdSm80INS1_25CollectiveMainloopFwdSm80ILi8ELi1ELb0EN4cute5tupleIJNS5_1CILi128EEENS7_ILi64EEENS7_ILi192EEEEEELi192ENS_10bfloat16_tEfNS_4arch4Sm80ELb1ELb0ELb0ELb1ELb1ELb0ELb1ELb1EEENS1_21CollectiveEpilogueFwdINS6_IJS8_SA_S9_EEENS6_IJNS7_ILi1EEESI_SI_EEESC_SE_Li256ELb1ELb1ELb1ELb0EEENS1_36VarlenDynamicPersistentTileSchedulerILi128ELi64ELi256ELi256ELb1ELb1ELb0ELb1ELb1ELb1EEEEEEEEEvNT_6ParamsE,"ax",@progbits
	.sectioninfo	@"SHI_REGISTERS=255"
	.align	128
.text._ZN7cutlass13device_kernelIN5flash19enable_sm80_to_sm89INS1_16FlashAttnFwdSm80INS1_25CollectiveMainloopFwdSm80ILi8ELi1ELb0EN4cute5tupleIJNS5_1CILi128EEENS7_ILi64EEENS7_ILi192EEEEEELi192ENS_10bfloat16_tEfNS_4arch4Sm80ELb1ELb0ELb0ELb1ELb1ELb0ELb1ELb1EEENS1_21CollectiveEpilogueFwdINS6_IJS8_SA_S9_EEENS6_IJNS7_ILi1EEESI_SI_EEESC_SE_Li256ELb1ELb1ELb1ELb0EEENS1_36VarlenDynamicPersistentTileSchedulerILi128ELi64ELi256ELi256ELb1ELb1ELb0ELb1ELb1ELb1EEEEEEEEEvNT_6ParamsE:
        .type           _ZN7cutlass13device_kernelIN5flash19enable_sm80_to_sm89INS1_16FlashAttnFwdSm80INS1_25CollectiveMainloopFwdSm80ILi8ELi1ELb0EN4cute5tupleIJNS5_1CILi128EEENS7_ILi64EEENS7_ILi192EEEEEELi192ENS_10bfloat16_tEfNS_4arch4Sm80ELb1ELb0ELb0ELb1ELb1ELb0ELb1ELb1EEENS1_21CollectiveEpilogueFwdINS6_IJS8_SA_S9_EEENS6_IJNS7_ILi1EEESI_SI_EEESC_SE_Li256ELb1ELb1ELb1ELb0EEENS1_36VarlenDynamicPersistentTileSchedulerILi128ELi64ELi256ELi256ELb1ELb1ELb0ELb1ELb1ELb1EEEEEEEEEvNT_6ParamsE,@function
        .size           _ZN7cutlass13device_kernelIN5flash19enable_sm80_to_sm89INS1_16FlashAttnFwdSm80INS1_25CollectiveMainloopFwdSm80ILi8ELi1ELb0EN4cute5tupleIJNS5_1CILi128EEENS7_ILi64EEENS7_ILi192EEEEEELi192ENS_10bfloat16_tEfNS_4arch4Sm80ELb1ELb0ELb0ELb1ELb1ELb0ELb1ELb1EEENS1_21CollectiveEpilogueFwdINS6_IJS8_SA_S9_EEENS6_IJNS7_ILi1EEESI_SI_EEESC_SE_Li256ELb1ELb1ELb1ELb0EEENS1_36VarlenDynamicPersistentTileSchedulerILi128ELi64ELi256ELi256ELb1ELb1ELb0ELb1ELb1ELb1EEEEEEEEEvNT_6ParamsE,(.L_x_3131 - _ZN7cutlass13device_kernelIN5flash19enable_sm80_to_sm89INS1_16FlashAttnFwdSm80INS1_25CollectiveMainloopFwdSm80ILi8ELi1ELb0EN4cute5tupleIJNS5_1CILi128EEENS7_ILi64EEENS7_ILi192EEEEEELi192ENS_10bfloat16_tEfNS_4arch4Sm80ELb1ELb0ELb0ELb1ELb1ELb0ELb1ELb1EEENS1_21CollectiveEpilogueFwdINS6_IJS8_SA_S9_EEENS6_IJNS7_ILi1EEESI_SI_EEESC_SE_Li256ELb1ELb1ELb1ELb0EEENS1_36VarlenDynamicPersistentTileSchedulerILi128ELi64ELi256ELi256ELb1ELb1ELb0ELb1ELb1ELb1EEEEEEEEEvNT_6ParamsE)
        .other          _ZN7cutlass13device_kernelIN5flash19enable_sm80_to_sm89INS1_16FlashAttnFwdSm80INS1_25CollectiveMainloopFwdSm80ILi8ELi1ELb0EN4cute5tupleIJNS5_1CILi128EEENS7_ILi64EEENS7_ILi192EEEEEELi192ENS_10bfloat16_tEfNS_4arch4Sm80ELb1ELb0ELb0ELb1ELb1ELb0ELb1ELb1EEENS1_21CollectiveEpilogueFwdINS6_IJS8_SA_S9_EEENS6_IJNS7_ILi1EEESI_SI_EEESC_SE_Li256ELb1ELb1ELb1ELb0EEENS1_36VarlenDynamicPersistentTileSchedulerILi128ELi64ELi256ELi256ELb1ELb1ELb0ELb1ELb1ELb1EEEEEEEEEvNT_6ParamsE,@"STO_CUDA_ENTRY STV_DEFAULT"
_ZN7cutlass13device_kernelIN5flash19enable_sm80_to_sm89INS1_16FlashAttnFwdSm80INS1_25CollectiveMainloopFwdSm80ILi8ELi1ELb0EN4cute5tupleIJNS5_1CILi128EEENS7_ILi64EEENS7_ILi192EEEEEELi192ENS_10bfloat16_tEfNS_4arch4Sm80ELb1ELb0ELb0ELb1ELb1ELb0ELb1ELb1EEENS1_21CollectiveEpilogueFwdINS6_IJS8_SA_S9_EEENS6_IJNS7_ILi1EEESI_SI_EEESC_SE_Li256ELb1ELb1ELb1ELb0EEENS1_36VarlenDynamicPersistentTileSchedulerILi128ELi64ELi256ELi256ELb1ELb1ELb0ELb1ELb1ELb1EEEEEEEEEvNT_6ParamsE:
        /* <DEDUP_REMOVED lines=52> */
.L_x_1113:
        /* <DEDUP_REMOVED lines=11> */
[----:B------:R-:W3:Y:S04]  /*03f0*/  @!P0 LDG.E R9, [R4.64] ;  /* 0x0000000604098981 */ /* 0x000ee8000c1e1900 */
[----:B------:R-:W3:Y:S02]  /*0400*/  @!P0 LDG.E R8, [R2.64] ;  /* 0x0000000602088981 */ /* 0x000ee4000c1e1900 */
[----:B---3--:R-:W-:Y:S01]  /*0410*/  IMAD R5, R9, R8, RZ ;  /* 0x0000000809057224 */ /* 0x008fe200078e02ff */
[----:B------:R-:W-:Y:S05]  /*0420*/  BRA.DIV ~URZ, `(.L_x_1111) ;  /* 0x000103f27f007947 */ /* 0x000fea000b800000 */
[----:B------:R1:W3:Y:S02]  /*0430*/  SHFL.UP PT, R0, R5, 0x1, RZ ;  /* 0x0420000005007989 */ /* 0x0002e400000e00ff */
.L_x_1230:
        /* <DEDUP_REMOVED lines=16> */
.L_x_1231:
[----:B---3--:R-:W-:-:S05]  /*0540*/  IMAD R0, R0, c[0x0][0x538], RZ ;  /* 0x00014e0000007a24 */ /* 0x008fca00078e02ff */
[----:B------:R-:W-:-:S04]  /*0550*/  IADD3 R6, R0, R6, RZ ;  /* 0x0000000600067210 */ /* 0x000fc80007ffe0ff */
[----:B------:R-:W-:-:S13]  /*0560*/  ISETP.GT.AND P0, PT, R6, UR4, PT ;  /* 0x0000000406007c0c */ /* 0x000fda000bf04270 */
[----:B-12---:R-:W-:Y:S05]  /*0570*/  @!P0 BRA `(.L_x_1113) ;  /* 0xfffffdc000008947 */ /* 0x006fea000383ffff */
.L_x_1109:
[----:B------:R-:W-:-:S05]  /*0580*/  IADD3 R10, -R0, R6, RZ ;  /* 0x00000006000a7210 */ /* 0x000fca0007ffe1ff */
[----:B------:R-:W-:-:S05]  /*0590*/  IMAD R0, R4, c[0x0][0x538], R10 ;  /* 0x00014e0004007a24 */ /* 0x000fca00078e020a */
[----:B------:R-:W-:Y:S01]  /*05a0*/  ISETP.GT.AND P0, PT, R0, UR4, PT ;  /* 0x0000000400007c0c */ /* 0x000fe2000bf04270 */
[----:B------:R-:W-:-:S12]  /*05b0*/  BRA.DIV ~URZ, `(.L_x_1114) ;  /* 0x000104827f007947 */ /* 0x000fd8000b800000 */
[----:B------:R-:W-:-:S04]  /*05c0*/  VOTE.ANY R6, PT, !P0 ;  /* 0x0000000000067806 */ /* 0x000fc800040e0100 */
.L_x_1232:
[----:B------:R-:W1:Y:S02]  /*05d0*/  POPC R0, R6 ;  /* 0x0000000600007309 */ /* 0x000e640000000000 */
[----:B-12---:R-:W-:Y:S01]  /*05e0*/  IADD3 R211, R0, R7, RZ ;  /* 0x0000000700d37210 */ /* 0x006fe20007ffe0ff */
[----:B------:R-:W-:Y:S05]  /*05f0*/  BRA.DIV ~URZ, `(.L_x_1115) ;  /* 0x000104927f007947 */ /* 0x000fea000b800000 */
[----:B------:R1:W2:Y:S01]  /*0600*/  SHFL.IDX PT, R209, R9, R0, 0x1f ;  /* 0x00001f0009d17589 */ /* 0x0002a200000e0000 */
[----:B------:R-:W-:-:S03]  /*0610*/  MOV R5, RZ ;  /* 0x000000ff00057202 */ /* 0x000fc60000000f00 */
[----:B------:R1:W3:Y:S04]  /*0620*/  SHFL.IDX PT, R9, R8, R0, 0x1f ;  /* 0x00001f0008097589 */ /* 0x0002e800000e0000 */
.L_x_1233:
[----:B------:R-:W-:Y:S01]  /*0630*/  ISETP.NE.AND P0, PT, R6, RZ, PT ;  /* 0x000000ff0600720c */ /* 0x000fe20003f05270 */
[----:B------:R-:W-:-:S12]  /*0640*/  BSSY B0, `(.L_x_1116) ;  /* 0x0000005000007945 */ /* 0x000fd80003800000 */
[----:B------:R-:W-:Y:S05]  /*0650*/  @!P0 BRA `(.L_x_1117) ;  /* 0x0000003000008947 */ /* 0x000fea0003800000 */
[----:B-1----:R-:W-:Y:S01]  /*0660*/  IADD3 R0, R0, -0x1, RZ ;  /* 0xffffffff00007810 */ /* 0x002fe20007ffe0ff */
[----:B------:R-:W-:Y:S05]  /*0670*/  BRA.DIV ~URZ, `(.L_x_1118) ;  /* 0x000104f27f007947 */ /* 0x000fea000b800000 */
[----:B------:R1:W4:Y:S02]  /*0680*/  SHFL.IDX PT, R5, R4, R0, 0x1f ;  /* 0x00001f0004057589 */ /* 0x00032400000e0000 */
.L_x_1117:
[----:B------:R-:W-:Y:S05]  /*0690*/  BSYNC B0 ;  /* 0x0000000000007941 */ /* 0x000fea0003800000 */
.L_x_1116:
        /* <DEDUP_REMOVED lines=67> */
.L_x_1120:
        /* <DEDUP_REMOVED lines=68> */
.L_x_1121:
[----:B------:R-:W-:Y:S05]  /*0f10*/  BSYNC B0 ;  /* 0x0000000000007941 */ /* 0x000fea0003800000 */
.L_x_1119:
[----:B------:R-:W-:-:S04]  /*0f20*/  LOP3.LUT R0, RZ, R0, RZ, 0x33, !PT ;  /* 0x00000000ff007212 */ /* 0x000fc800078e33ff */
[----:B------:R-:W-:Y:S01]  /*0f30*/  IADD3 R209, R0, R209, RZ ;  /* 0x000000d100d17210 */ /* 0x000fe20007ffe0ff */
[----:B------:R-:W-:Y:S05]  /*0f40*/  BRA `(.L_x_1122) ;  /* 0x0000004000007947 */ /* 0x000fea0003800000 */
.L_x_1110:
[----:B--2---:R-:W-:Y:S01]  /*0f50*/  IMAD.MOV.U32 R209, RZ, RZ, RZ ;  /* 0x000000ffffd17224 */ /* 0x004fe200078e00ff */
[----:B------:R-:W-:Y:S01]  /*0f60*/  MOV R210, RZ ;  /* 0x000000ff00d27202 */ /* 0x000fe20000000f00 */
[----:B------:R-:W-:Y:S01]  /*0f70*/  IMAD.U32 R208, RZ, RZ, UR4 ;  /* 0x00000004ffd07e24 */ /* 0x000fe2000f8e00ff */
[----:B------:R-:W-:Y:S02]  /*0f80*/  MOV R211, c[0x0][0x53c] ;  /* 0x00014f0000d37a02 */ /* 0x000fe40000000f00 */
.L_x_1122:
[----:B------:R-:W-:Y:S01]  /*0f90*/  ISETP.NE.AND P0, PT, R12, RZ, PT ;  /* 0x000000ff0c00720c */ /* 0x000fe20003f05270 */
[----:B------:R-:W-:-:S12]  /*0fa0*/  WARPSYNC 0xffffffff ;  /* 0xffffffff00007948 */ /* 0x000fd80003800000 */
[----:B------:R1:W-:Y:S04]  /*0fb0*/  @!P0 STS.128 [0x18100], R208 ;  /* 0x018100d0ff008388 */ /* 0x0003e80000000c00 */
[----:B------:R-:W-:Y:S06]  /*0fc0*/  BAR.ARV 0x5, 0x100 ;  /* 0x0144000000007b1d */ /* 0x000fec0000002000 */
.L_x_1108:
        /* <DEDUP_REMOVED lines=76> */
[----:B------:R1:W-:Y:S01]  /*1490*/  STL [R1+0x10], R15 ;  /* 0x0000100f01007387 */ /* 0x0003e20000100800 */
[----:B------:R-:W-:Y:S01]  /*14a0*/  LEA.HI R3, R4, R4, RZ, 0x1d ;  /* 0x0000000404037211 */ /* 0x000fe200078fe8ff */
[----:B------:R-:W-:Y:S01]  /*14b0*/  IMAD R0, R14, 0x200, R13 ;  /* 0x000002000e007824 */ /* 0x000fe200078e020d */
[----:B------:R-:W-:Y:S01]  /*14c0*/  LOP3.LUT R2, R6, R2, RZ, 0x3c, !PT ;  /* 0x0000000206027212 */ /* 0x000fe200078e3cff */
[----:B------:R-:W-:Y:S01]  /*14d0*/  IMAD R212, R9, 0x8, R15 ;  /* 0x0000000809d47824 */ /* 0x000fe200078e020f */
[----:B------:R-:W-:Y:S01]  /*14e0*/  LOP3.LUT R4, R7, 0xfffffe00, RZ, 0xc0, !PT ;  /* 0xfffffe0007047812 */ /* 0x000fe200078ec0ff */
[----:B------:R-:W-:Y:S01]  /*14f0*/  IMAD.IADD R7, R5, 0x1, R3 ;  /* 0x0000000105077824 */ /* 0x000fe200078e0203 */
[----:B------:R-:W-:Y:S01]  /*1500*/  IADD3 R187, R182, 0x40, RZ ;  /* 0x00000040b6bb7810 */ /* 0x000fe20007ffe0ff */
[----:B------:R-:W-:Y:S01]  /*1510*/  IMAD.SHL.U32 R179, R11, 0x2, RZ ;  /* 0x000000020bb37824 */ /* 0x000fe200078e00ff */
[CC--:B------:R-:W-:Y:S01]  /*1520*/  IADD3 R3, R2.reuse, R4.reuse, R8 ;  /* 0x0000000402037210 */ /* 0x0c0fe20007ffe008 */
[----:B------:R-:W-:Y:S01]  /*1530*/  IMAD.MOV.U32 R8, RZ, RZ, 0x20 ;  /* 0x00000020ff087424 */ /* 0x000fe200078e00ff */
[----:B------:R-:W-:-:S02]  /*1540*/  LOP3.LUT R4, R2, R4, RZ, 0xfc, !PT ;  /* 0x0000000402047212 */ /* 0x000fc400078efcff */
[----:B------:R-:W-:Y:S02]  /*1550*/  LOP3.LUT R2, R12, 0x7ffffffc, RZ, 0xc0, !PT ;  /* 0x7ffffffc0c027812 */ /* 0x000fe400078ec0ff */
[----:B------:R-:W-:Y:S02]  /*1560*/  IADD3 R188, R182, 0x80, RZ ;  /* 0x00000080b6bc7810 */ /* 0x000fe40007ffe0ff */
[----:B------:R-:W-:Y:S01]  /*1570*/  SHF.R.S32.HI R5, RZ, 0x1f, R187 ;  /* 0x0000001fff057819 */ /* 0x000fe200000114bb */
[----:B------:R-:W-:Y:S01]  /*1580*/  IMAD.IADD R2, R16, 0x1, -R2 ;  /* 0x0000000110027824 */ /* 0x000fe200078e0a02 */
[----:B------:R-:W-:Y:S02]  /*1590*/  LEA R225, R7, 0x80, 0x1 ;  /* 0x0000008007e17811 */ /* 0x000fe400078e08ff */
[----:B------:R-:W-:Y:S01]  /*15a0*/  SEL R5, R8, 0xffffffe0, !P1 ;  /* 0xffffffe008057807 */ /* 0x000fe20004800000 */
[----:B------:R-:W-:Y:S01]  /*15b0*/  IMAD.SHL.U32 R206, R2, 0x2, RZ ;  /* 0x0000000202ce7824 */ /* 0x000fe200078e00ff */
[----:B------:R-:W-:-:S02]  /*15c0*/  SEL R2, R8, 0xffffffe0, !P4 ;  /* 0xffffffe008027807 */ /* 0x000fc40006000000 */
[----:B------:R-:W-:Y:S01]  /*15d0*/  SHF.R.S32.HI R6, RZ, 0x1f, R188 ;  /* 0x0000001fff067819 */ /* 0x000fe200000114bc */
[----:B------:R-:W-:Y:S01]  /*15e0*/  IMAD.IADD R228, R225, 0x1, R5 ;  /* 0x00000001e1e47824 */ /* 0x000fe200078e0205 */
        /* <DEDUP_REMOVED lines=9> */
[----:B------:R-:W-:Y:S02]  /*1680*/  SHF.R.S32.HI R7, RZ, 0x1f, R251 ;  /* 0x0000001fff077819 */ /* 0x000fe400000114fb */
[----:B------:R-:W-:-:S02]  /*1690*/  IADD3 R237, R206, 0x78, RZ ;  /* 0x00000078ceed7810 */ /* 0x000fc40007ffe0ff */
[C---:B------:R-:W-:Y:S02]  /*16a0*/  IADD3 R236, R206.reuse, 0x80, RZ ;  /* 0x00000080ceec7810 */ /* 0x040fe40007ffe0ff */
[----:B------:R-:W-:Y:S02]  /*16b0*/  SHF.R.S32.HI R8, RZ, 0x1f, R249 ;  /* 0x0000001fff087819 */ /* 0x000fe400000114f9 */
[----:B------:R-:W-:Y:S02]  /*16c0*/  SHF.R.S32.HI R7, RZ, 0x1f, R248 ;  /* 0x0000001fff077819 */ /* 0x000fe400000114f8 */
[C---:B------:R-:W-:Y:S02]  /*16d0*/  IADD3 R234, R206.reuse, 0x90, RZ ;  /* 0x00000090ceea7810 */ /* 0x040fe40007ffe0ff */
[----:B------:R-:W-:Y:S02]  /*16e0*/  IADD3 R233, R206, 0x98, RZ ;  /* 0x00000098cee97810 */ /* 0x000fe40007ffe0ff */
[----:B------:R-:W-:-:S02]  /*16f0*/  SHF.R.S32.HI R8, RZ, 0x1f, R246 ;  /* 0x0000001fff087819 */ /* 0x000fc400000114f6 */
[----:B------:R-:W-:Y:S02]  /*1700*/  SHF.R.S32.HI R7, RZ, 0x1f, R245 ;  /* 0x0000001fff077819 */ /* 0x000fe400000114f5 */
[----:B------:R-:W-:Y:S02]  /*1710*/  SEL R6, R10, 0xffffffc0, !P2 ;  /* 0xffffffc00a067807 */ /* 0x000fe40005000000 */
[C---:B------:R-:W-:Y:S02]  /*1720*/  IADD3 R231, R206.reuse, 0xa8, RZ ;  /* 0x000000a8cee77810 */ /* 0x040fe40007ffe0ff */
[----:B------:R-:W-:Y:S02]  /*1730*/  IADD3 R230, R206, 0xb0, RZ ;  /* 0x000000b0cee67810 */ /* 0x000fe40007ffe0ff */
[----:B------:R-:W-:Y:S02]  /*1740*/  SHF.R.S32.HI R8, RZ, 0x1f, R243 ;  /* 0x0000001fff087819 */ /* 0x000fe400000114f3 */
[----:B------:R-:W-:-:S02]  /*1750*/  SHF.R.S32.HI R7, RZ, 0x1f, R242 ;  /* 0x0000001fff077819 */ /* 0x000fc400000114f2 */
[----:B------:R-:W-:Y:S02]  /*1760*/  IADD3 R229, R206, 0xb8, RZ ;  /* 0x000000b8cee57810 */ /* 0x000fe40007ffe0ff */
[----:B------:R-:W-:Y:S02]  /*1770*/  SHF.R.S32.HI R8, RZ, 0x1f, R240 ;  /* 0x0000001fff087819 */ /* 0x000fe400000114f0 */
[----:B------:R-:W-:Y:S02]  /*1780*/  SHF.R.S32.HI R7, RZ, 0x1f, R239 ;  /* 0x0000001fff077819 */ /* 0x000fe400000114ef */
[----:B------:R-:W-:Y:S02]  /*1790*/  IADD3 R226, R225, -0x10, RZ ;  /* 0xfffffff0e1e27810 */ /* 0x000fe40007ffe0ff */
[----:B------:R-:W-:Y:S02]  /*17a0*/  SHF.R.S32.HI R8, RZ, 0x1f, R237 ;  /* 0x0000001fff087819 */ /* 0x000fe400000114ed */
[----:B------:R-:W-:-:S02]  /*17b0*/  SHF.R.S32.HI R7, RZ, 0x1f, R236 ;  /* 0x0000001fff077819 */ /* 0x000fc400000114ec */
[----:B------:R-:W-:Y:S02]  /*17c0*/  @P0 IADD3 R226, R225, 0x10, RZ ;  /* 0x00000010e1e20810 */ /* 0x000fe40007ffe0ff */
[----:B------:R-:W-:Y:S02]  /*17d0*/  SHF.R.S32.HI R8, RZ, 0x1f, R234 ;  /* 0x0000001fff087819 */ /* 0x000fe400000114ea */
        /* <DEDUP_REMOVED lines=8> */
[----:B------:R-:W-:Y:S01]  /*1860*/  LEA R173, R3, 0xc100, 0x1 ;  /* 0x0000c10003ad7811 */ /* 0x000fe200078e08ff */
[----:B------:R-:W-:Y:S01]  /*1870*/  IMAD.IADD R3, R6, 0x1, R226 ;  /* 0x0000000106037824 */ /* 0x000fe200078e02e2 */
[----:B------:R1:W-:Y:S01]  /*1880*/  STL [R1+0x8], R8 ;  /* 0x0000080801007387 */ /* 0x0003e20000100800 */
[----:B------:R-:W-:-:S02]  /*1890*/  IADD3 R250, R206, 0x10, RZ ;  /* 0x00000010cefa7810 */ /* 0x000fc40007ffe0ff */
[----:B------:R-:W-:Y:S01]  /*18a0*/  IADD3 R247, R206, 0x28, RZ ;  /* 0x00000028cef77810 */ /* 0x000fe20007ffe0ff */
[----:B------:R1:W-:Y:S01]  /*18b0*/  STL [R1+0x4], R7 ;  /* 0x0000040701007387 */ /* 0x0003e20000100800 */
[----:B------:R-:W-:Y:S01]  /*18c0*/  LEA R168, R4, 0x100, 0x1 ;  /* 0x0000010004a87811 */ /* 0x000fe200078e08ff */
[----:B------:R-:W-:Y:S01]  /*18d0*/  IMAD.IADD R174, R173, 0x1, R2 ;  /* 0x00000001adae7824 */ /* 0x000fe200078e0202 */
[C---:B------:R-:W-:Y:S01]  /*18e0*/  IADD3 R244, R206.reuse, 0x40, RZ ;  /* 0x00000040cef47810 */ /* 0x040fe20007ffe0ff */
[----:B------:R1:W-:Y:S01]  /*18f0*/  STL [R1], R3 ;  /* 0x0000000301007387 */ /* 0x0003e20000100800 */
[----:B------:R-:W-:Y:S01]  /*1900*/  IADD3 R241, R206, 0x58, RZ ;  /* 0x00000058cef17810 */ /* 0x000fe20007ffe0ff */
[----:B------:R-:W-:Y:S01]  /*1910*/  IMAD.IADD R169, R2, 0x1, R168 ;  /* 0x0000000102a97824 */ /* 0x000fe200078e02a8 */
[----:B------:R-:W-:Y:S02]  /*1920*/  LEA R165, R0, 0x6100, 0x1 ;  /* 0x0000610000a57811 */ /* 0x000fe400078e08ff */
[----:B------:R-:W-:-:S02]  /*1930*/  IADD3 R238, R206, 0x70, RZ ;  /* 0x00000070ceee7810 */ /* 0x000fc40007ffe0ff */
        /* <DEDUP_REMOVED lines=15> */
.L_x_1229:
        /* <DEDUP_REMOVED lines=30> */
.L_x_1123:
[----:B------:R-:W-:-:S04]  /*1c10*/  ISETP.NE.U32.AND P1, PT, RZ, c[0x0][0x368], PT ;  /* 0x0000da00ff007a0c */ /* 0x000fc80003f25070 */
[----:B------:R-:W-:-:S13]  /*1c20*/  ISETP.NE.AND.EX P1, PT, RZ, c[0x0][0x36c], PT, P1 ;  /* 0x0000db00ff007a0c */ /* 0x000fda0003f25310 */
[----:B------:R-:W-:Y:S05]  /*1c30*/  @!P1 BRA `(.L_x_1124) ;  /* 0x0000004000009947 */ /* 0x000fea0003800000 */
[----:B-1----:R-:W-:-:S04]  /*1c40*/  IADD3 R2, P1, R217, c[0x0][0x368], RZ ;  /* 0x0000da00d9027a10 */ /* 0x002fc80007f3e0ff */
[----:B------:R-:W-:-:S05]  /*1c50*/  IADD3.X R3, R218, c[0x0][0x36c], RZ, P1, !PT ;  /* 0x0000db00da037a10 */ /* 0x000fca0000ffe4ff */
[----:B------:R1:W5:Y:S01]  /*1c60*/  LDG.E R0, [R2.64] ;  /* 0x0000000602007981 */ /* 0x000362000c1e1900 */
[----:B------:R-:W-:Y:S05]  /*1c70*/  BRA `(.L_x_1125) ;  /* 0x0000008000007947 */ /* 0x000fea0003800000 */
.L_x_1124:
        /* <DEDUP_REMOVED lines=8> */
.L_x_1125:
[----:B-1----:R-:W-:Y:S01]  /*1d00*/  IMAD.MOV.U32 R2, RZ, RZ, c[0x0][0x2c4] ;  /* 0x0000b100ff027624 */ /* 0x002fe200078e00ff */
[----:B------:R-:W-:Y:S01]  /*1d10*/  BSSY B0, `(.L_x_1126) ;  /* 0x0000039000007945 */ /* 0x000fe20003800000 */
[----:B------:R-:W-:Y:S02]  /*1d20*/  IMAD.SHL.U32 R205, R209, 0x80, RZ ;  /* 0x00000080d1cd7824 */ /* 0x000fe400078e00ff */
[----:B-----5:R-:W-:Y:S01]  /*1d30*/  IMAD.IADD R203, R0, 0x1, -R193 ;  /* 0x0000000100cb7824 */ /* 0x020fe200078e0ac1 */
[----:B------:R-:W-:-:S02]  /*1d40*/  ISETP.NE.AND P4, PT, R2, 0x1, PT ;  /* 0x000000010200780c */ /* 0x000fc40003f85270 */
[----:B------:R-:W-:Y:S02]  /*1d50*/  IADD3 R2, R205, 0x7f, RZ ;  /* 0x0000007fcd027810 */ /* 0x000fe40007ffe0ff */
[----:B------:R-:W-:-:S03]  /*1d60*/  IADD3 R3, R203, 0x40, -R204 ;  /* 0x00000040cb037810 */ /* 0x000fc60007ffe8cc */
[----:B------:R-:W-:-:S06]  /*1d70*/  IMAD.MOV.U32 R0, RZ, RZ, R2 ;  /* 0x000000ffff007224 */ /* 0x000fcc00078e0002 */
[----:B------:R-:W-:Y:S01]  /*1d80*/  @P4 IMAD.HI.U32 R4, R2, c[0x0][0x2c8], RZ ;  /* 0x0000b20002044a27 */ /* 0x000fe200078e00ff */
[----:B------:R-:W-:-:S04]  /*1d90*/  IADD3 R2, R203, 0x3f, RZ ;  /* 0x0000003fcb027810 */ /* 0x000fc80007ffe0ff */
[----:B------:R-:W-:-:S05]  /*1da0*/  @P4 SHF.R.U32.HI R0, RZ, c[0x0][0x2cc], R4 ;  /* 0x0000b300ff004a19 */ /* 0x000fca0000011604 */
[----:B------:R-:W-:Y:S01]  /*1db0*/  IMAD.IADD R0, R3, 0x1, R0 ;  /* 0x0000000103007824 */ /* 0x000fe200078e0200 */
[----:B------:R-:W-:-:S04]  /*1dc0*/  SHF.R.S32.HI R3, RZ, 0x1f, R2 ;  /* 0x0000001fff037819 */ /* 0x000fc80000011402 */
[----:B------:R-:W-:Y:S02]  /*1dd0*/  SHF.R.S32.HI R4, RZ, 0x1f, R0 ;  /* 0x0000001fff047819 */ /* 0x000fe40000011400 */
[----:B------:R-:W-:Y:S02]  /*1de0*/  LEA.HI R2, R3, R2, RZ, 0x6 ;  /* 0x0000000203027211 */ /* 0x000fe400078f30ff */
[----:B------:R-:W-:Y:S02]  /*1df0*/  LEA.HI R0, R4, R0, RZ, 0x6 ;  /* 0x0000000004007211 */ /* 0x000fe400078f30ff */
[----:B------:R-:W-:Y:S02]  /*1e00*/  SHF.R.S32.HI R3, RZ, 0x6, R2 ;  /* 0x00000006ff037819 */ /* 0x000fe40000011402 */
[----:B------:R-:W-:Y:S02]  /*1e10*/  SHF.R.S32.HI R0, RZ, 0x6, R0 ;  /* 0x00000006ff007819 */ /* 0x000fe40000011400 */
[----:B------:R-:W-:-:S02]  /*1e20*/  LOP3.LUT R2, R210, 0xff000000, RZ, 0xc0, !PT ;  /* 0xff000000d2027812 */ /* 0x000fc400078ec0ff */
[----:B------:R-:W-:Y:S02]  /*1e30*/  IMNMX R8, R3, R0, PT ;  /* 0x0000000003087217 */ /* 0x000fe40003800200 */
[----:B------:R-:W-:Y:S02]  /*1e40*/  LOP3.LUT R4, R210, 0xff0000, RZ, 0xc0, !PT ;  /* 0x00ff0000d2047812 */ /* 0x000fe400078ec0ff */
[----:B------:R-:W-:Y:S02]  /*1e50*/  ISETP.GE.AND P1, PT, R8, 0x1, PT ;  /* 0x000000010800780c */ /* 0x000fe40003f26270 */
[----:B------:R-:W-:Y:S01]  /*1e60*/  SHF.R.U32.HI R0, RZ, 0x8, R2 ;  /* 0x00000008ff007819 */ /* 0x000fe20000011602 */
[----:B------:R-:W-:-:S03]  /*1e70*/  IMAD.MOV.U32 R2, RZ, RZ, RZ ;  /* 0x000000ffff027224 */ /* 0x000fc600078e00ff */
[----:B------:R-:W-:-:S04]  /*1e80*/  LEA.HI R0, R4, R0, RZ, 0x10 ;  /* 0x0000000004007211 */ /* 0x000fc800078f80ff */
[----:B------:R-:W-:Y:S02]  /*1e90*/  LOP3.LUT R223, R0, 0xff, RZ, 0xc0, !PT ;  /* 0x000000ff00df7812 */ /* 0x000fe400078ec0ff */
[----:B------:R-:W-:Y:S01]  /*1ea0*/  SHF.R.U32.HI R222, RZ, 0x10, R0 ;  /* 0x00000010ffde7819 */ /* 0x000fe20000011600 */
        /* <DEDUP_REMOVED lines=31> */
.L_x_1127:
[----:B------:R-:W-:Y:S05]  /*20a0*/  BSYNC B0 ;  /* 0x0000000000007941 */ /* 0x000fea0003800000 */
.L_x_1126:
        /* <DEDUP_REMOVED lines=61> */
[----:B------:R-:W-:Y:S01]  /*2480*/  IMAD.IADD R5, R190, 0x1, R205 ;  /* 0x00000001be057824 */ /* 0x000fe200078e02cd */
[----:B------:R-:W-:Y:S02]  /*2490*/  LOP3.LUT R14, R210, 0xffff, RZ, 0xc0, !PT ;  /* 0x0000ffffd20e7812 */ /* 0x000fe400078ec0ff */
[----:B------:R-:W-:Y:S01]  /*24a0*/  SEL R6, R224, RZ, !P0 ;  /* 0x000000ffe0067207 */ /* 0x000fe20004000000 */
[----:B------:R-:W-:Y:S01]  /*24b0*/  IMAD R0, R0, c[0x0][0x178], RZ ;  /* 0x00005e0000007a24 */ /* 0x000fe200078e02ff */
[----:B------:R-:W-:Y:S01]  /*24c0*/  SEL R4, R213, RZ, !P0 ;  /* 0x000000ffd5047207 */ /* 0x000fe20004000000 */
[----:B------:R-:W-:Y:S01]  /*24d0*/  @P4 IMAD.HI.U32 R7, R5, c[0x0][0x2c8], RZ ;  /* 0x0000b20005074a27 */ /* 0x000fe200078e00ff */
[----:B------:R-:W-:Y:S02]  /*24e0*/  ISETP.GE.AND P6, PT, R182, c[0x0][0x198], PT ;  /* 0x00006600b6007a0c */ /* 0x000fe40003fc6270 */
[----:B------:R-:W-:Y:S01]  /*24f0*/  ISETP.GE.AND P5, PT, R187, c[0x0][0x198], PT ;  /* 0x00006600bb007a0c */ /* 0x000fe20003fa6270 */
[----:B------:R-:W-:Y:S01]  /*2500*/  IMAD R0, R11, c[0x0][0x17c], R0 ;  /* 0x00005f000b007a24 */ /* 0x000fe200078e0200 */
[----:B------:R-:W-:Y:S01]  /*2510*/  ISETP.GE.AND P3, PT, R188, c[0x0][0x198], PT ;  /* 0x00006600bc007a0c */ /* 0x000fe20003f66270 */
[----:B------:R-:W-:Y:S01]  /*2520*/  IMAD R6, R6, c[0x0][0x1c0], RZ ;  /* 0x0000700006067a24 */ /* 0x000fe200078e02ff */
[----:B------:R-:W-:-:S03]  /*2530*/  IADD3 R92, R192, -0x1, RZ ;  /* 0xffffffffc05c7810 */ /* 0x000fc60007ffe0ff */
[----:B------:R-:W-:Y:S02]  /*2540*/  IMAD R6, R4, c[0x0][0x1c4], R6 ;  /* 0x0000710004067a24 */ /* 0x000fe400078e0206 */
[----:B-1----:R-:W-:-:S04]  /*2550*/  IMAD.WIDE.U32 R2, R11, c[0x0][0x178], RZ ;  /* 0x00005e000b027a25 */ /* 0x002fc800078e00ff */
[----:B------:R-:W-:Y:S01]  /*2560*/  IMAD.IADD R3, R3, 0x1, R0 ;  /* 0x0000000103037824 */ /* 0x000fe200078e0200 */
        /* <DEDUP_REMOVED lines=23> */
.L_x_1234:
[----:B------:R-:W-:Y:S05]  /*26e0*/  BRA.DIV ~URZ, `(.L_x_1130) ;  /* 0x0000e5627f007947 */ /* 0x000fea000b800000 */
[----:B------:R3:W4:Y:S02]  /*26f0*/  SHFL.IDX PT, R0, R12, RZ, 0x181f ;  /* 0x00181fff0c007589 */ /* 0x00072400000e0000 */
.L_x_1235:
[----:B------:R-:W-:Y:S01]  /*2700*/  IMAD R11, R204, c[0x0][0x2c4], RZ ;  /* 0x0000b100cc0b7a24 */ /* 0x000fe200078e02ff */
[----:B------:R-:W-:Y:S01]  /*2710*/  IADD3 R10, R207, R205, RZ ;  /* 0x000000cdcf0a7210 */ /* 0x000fe20007ffe0ff */
        /* <DEDUP_REMOVED lines=18> */
.L_x_1132:
[----:B------:R-:W-:Y:S05]  /*2840*/  BSYNC B0 ;  /* 0x0000000000007941 */ /* 0x000fea0003800000 */
.L_x_1131:
[----:B------:R-:W-:Y:S05]  /*2850*/  BRA.DIV ~URZ, `(.L_x_1133) ;  /* 0x0000e4627f007947 */ /* 0x000fea000b800000 */
[----:B--2---:R2:W1:Y:S04]  /*2860*/  SHFL.IDX PT, R8, R9, 0x1, 0x181f ;  /* 0x00381f0009087f89 */ /* 0x00446800000e0000 */
[----:B----4-:R2:W4:Y:S02]  /*2870*/  SHFL.IDX PT, R0, R12, 0x1, 0x181f ;  /* 0x00381f000c007f89 */ /* 0x01052400000e0000 */
.L_x_1236:
        /* <DEDUP_REMOVED lines=19> */
.L_x_1135:
[----:B------:R-:W-:Y:S05]  /*29b0*/  BSYNC B0 ;  /* 0x0000000000007941 */ /* 0x000fea0003800000 */
.L_x_1134:
[----:B------:R-:W-:Y:S05]  /*29c0*/  BRA.DIV ~URZ, `(.L_x_1136) ;  /* 0x0000e3c27f007947 */ /* 0x000fea000b800000 */
[----:B-1----:R1:W2:Y:S02]  /*29d0*/  SHFL.IDX PT, R8, R9, 0x2, 0x181f ;  /* 0x00581f0009087f89 */ /* 0x0022a400000e0000 */
.L_x_1237:
[----:B------:R-:W-:Y:S05]  /*29e0*/  BRA.DIV ~URZ, `(.L_x_1137) ;  /* 0x0000e4127f007947 */ /* 0x000fea000b800000 */
[----:B----4-:R4:W1:Y:S02]  /*29f0*/  SHFL.IDX PT, R0, R12, 0x2, 0x181f ;  /* 0x00581f000c007f89 */ /* 0x01086400000e0000 */
.L_x_1238:
        /* <DEDUP_REMOVED lines=19> */
.L_x_1139:
[----:B------:R-:W-:Y:S05]  /*2b30*/  BSYNC B0 ;  /* 0x0000000000007941 */ /* 0x000fea0003800000 */
.L_x_1138:
[----:B------:R-:W-:Y:S05]  /*2b40*/  BRA.DIV ~URZ, `(.L_x_1140) ;  /* 0x0000e3227f007947 */ /* 0x000fea000b800000 */
[----:B--2---:R2:W3:Y:S04]  /*2b50*/  SHFL.IDX PT, R8, R9, 0x3, 0x181f ;  /* 0x00781f0009087f89 */ /* 0x0044e800000e0000 */
[----:B-1----:R2:W1:Y:S02]  /*2b60*/  SHFL.IDX PT, R0, R12, 0x3, 0x181f ;  /* 0x00781f000c007f89 */ /* 0x00246400000e0000 */
.L_x_1239:
[----:B------:R-:W-:Y:S01]  /*2b70*/  IADD3 R2, R10, 0x60, RZ ;  /* 0x000000600a027810 */ /* 0x000fe20007ffe0ff */
[----:B-----5:R-:W-:Y:S01]  /*2b80*/  IMAD.WIDE.U32 R196, R13, c[0x0][0x2b0], RZ ;  /* 0x0000ac000dc47a25 */ /* 0x020fe200078e00ff */
[----:B------:R-:W-:-:S02]  /*2b90*/  SHF.R.S32.HI R25, RZ, 0x1f, R182 ;  /* 0x0000001fff197819 */ /* 0x000fc400000114b6 */
[----:B------:R-:W-:Y:S02]  /*2ba0*/  ISETP.GE.AND P2, PT, R2, R11, PT ;  /* 0x0000000b0200720c */ /* 0x000fe40003f46270 */
[----:B------:R-:W-:Y:S02]  /*2bb0*/  SHF.R.S32.HI R24, RZ, 0x1f, R187 ;  /* 0x0000001fff187819 */ /* 0x000fe400000114bb */
[----:B------:R-:W-:-:S09]  /*2bc0*/  SHF.R.S32.HI R15, RZ, 0x1f, R188 ;  /* 0x0000001fff0f7819 */ /* 0x000fd200000114bc */
[CC--:B-1----:R-:W-:Y:S02]  /*2bd0*/  @!P2 LEA R6, P0, R182.reuse, R0.reuse, 0x1 ;  /* 0x00000000b606a211 */ /* 0x0c2fe400078008ff */
[C---:B------:R-:W-:Y:S02]  /*2be0*/  @!P2 LEA R4, P1, R187.reuse, R0, 0x1 ;  /* 0x00000000bb04a211 */ /* 0x040fe400078208ff */
        /* <DEDUP_REMOVED lines=33> */
[----:B------:R-:W-:Y:S01]  /*2e00*/  IADD3 R164, R165, 0x20, RZ ;  /* 0x00000020a5a47810 */ /* 0x000fe20007ffe0ff */
[----:B------:R-:W-:Y:S01]  /*2e10*/  IMAD.WIDE.U32 R194, R14, c[0x0][0x1e8], RZ ;  /* 0x00007a000ec27a25 */ /* 0x000fe200078e00ff */
[----:B------:R-:W-:Y:S01]  /*2e20*/  SHF.L.U64.HI R93, R182, 0x1, R25 ;  /* 0x00000001b65d7819 */ /* 0x000fe20000010219 */
[----:B------:R-:W-:Y:S01]  /*2e30*/  BSSY B0, `(.L_x_1141) ;  /* 0x0000158000007945 */ /* 0x000fe20003800000 */
[----:B------:R-:W-:Y:S01]  /*2e40*/  SHF.L.U64.HI R95, R187, 0x1, R24 ;  /* 0x00000001bb5f7819 */ /* 0x000fe20000010218 */
[----:B------:R-:W-:Y:S01]  /*2e50*/  IMAD R181, R0, c[0x0][0x2b8], R2 ;  /* 0x0000ae0000b57a24 */ /* 0x000fe200078e0202 */
[----:B------:R-:W-:Y:S01]  /*2e60*/  SHF.L.U64.HI R94, R188, 0x1, R15 ;  /* 0x00000001bc5e7819 */ /* 0x000fe2000001020f */
[----:B------:R-:W-:Y:S02]  /*2e70*/  IMAD R200, R14, c[0x0][0x1ec], R195 ;  /* 0x00007b000ec87a24 */ /* 0x000fe400078e02c3 */
[----:B------:R-:W-:Y:S01]  /*2e80*/  IMAD.WIDE.U32 R2, R181, c[0x0][0x1e0], RZ ;  /* 0x00007800b5027a25 */ /* 0x000fe200078e00ff */
[----:B--2---:R-:W-:-:S03]  /*2e90*/  SHF.R.S32.HI R9, RZ, 0x1f, R181 ;  /* 0x0000001fff097819 */ /* 0x004fc600000114b5 */
[----:B------:R-:W-:Y:S02]  /*2ea0*/  IMAD R96, R92, -0x40, R203 ;  /* 0xffffffc05c607824 */ /* 0x000fe400078e02cb */
[----:B------:R-:W-:Y:S02]  /*2eb0*/  IMAD R0, R9, c[0x0][0x1e0], RZ ;  /* 0x0000780009007a24 */ /* 0x000fe400078e02ff */
[----:B------:R-:W-:Y:S02]  /*2ec0*/  IMAD.IADD R13, R96, 0x1, -R207 ;  /* 0x00000001600d7824 */ /* 0x000fe400078e0acf */
[----:B------:R-:W-:Y:S02]  /*2ed0*/  IMAD R0, R181, c[0x0][0x1e4], R0 ;  /* 0x00007900b5007a24 */ /* 0x000fe400078e0200 */
[----:B------:R-:W-:Y:S01]  /*2ee0*/  IMAD.WIDE.U32 R198, R14, c[0x0][0x210], RZ ;  /* 0x000084000ec67a25 */ /* 0x000fe200078e00ff */
[C---:B------:R-:W-:Y:S02]  /*2ef0*/  ISETP.GE.AND P2, PT, R13.reuse, 0x1, PT ;  /* 0x000000010d00780c */ /* 0x040fe40003f46270 */
[----:B------:R-:W-:Y:S01]  /*2f00*/  ISETP.GE.AND P6, PT, R13, 0x21, PT ;  /* 0x000000210d00780c */ /* 0x000fe20003fc6270 */
[----:B------:R-:W-:-:S02]  /*2f10*/  IMAD.IADD R3, R3, 0x1, R0 ;  /* 0x0000000103037824 */ /* 0x000fc400078e0200 */
[----:B------:R-:W-:Y:S02]  /*2f20*/  IMAD R202, R14, c[0x0][0x214], R199 ;  /* 0x000085000eca7a24 */ /* 0x000fe400078e02c7 */
[----:B------:R-:W-:Y:S02]  /*2f30*/  IMAD.SHL.U32 R97, R182, 0x2, RZ ;  /* 0x00000002b6617824 */ /* 0x000fe400078e00ff */
[C---:B------:R-:W-:Y:S02]  /*2f40*/  IMAD.SHL.U32 R98, R187.reuse, 0x2, RZ ;  /* 0x00000002bb627824 */ /* 0x040fe400078e00ff */
[----:B------:R-:W-:Y:S02]  /*2f50*/  IMAD.SHL.U32 R99, R188, 0x2, RZ ;  /* 0x00000002bc637824 */ /* 0x000fe400078e00ff */
[----:B------:R-:W-:Y:S02]  /*2f60*/  @P2 ISETP.GE.AND P1, PT, R182, c[0x0][0x1d4], PT ;  /* 0x00007500b6002a0c */ /* 0x000fe40003f26270 */
[----:B------:R-:W-:-:S02]  /*2f70*/  @P2 ISETP.GE.AND P5, PT, R187, c[0x0][0x1d4], PT ;  /* 0x00007500bb002a0c */ /* 0x000fc40003fa6270 */
[----:B---3--:R-:W-:Y:S01]  /*2f80*/  SHF.R.S32.HI R10, RZ, 0x1f, R178 ;  /* 0x0000001fff0a7819 */ /* 0x008fe200000114b2 */
[----:B------:R-:W-:-:S04]  /*2f90*/  IMAD.WIDE.U32 R2, R178, c[0x0][0x1f0], R2 ;  /* 0x00007c00b2027a25 */ /* 0x000fc800078e0002 */
[----:B------:R-:W-:-:S04]  /*2fa0*/  IMAD R0, R10, c[0x0][0x1f0], RZ ;  /* 0x00007c000a007a24 */ /* 0x000fc800078e02ff */
[----:B------:R-:W-:Y:S01]  /*2fb0*/  IMAD R4, R178, c[0x0][0x1f4], R0 ;  /* 0x00007d00b2047a24 */ /* 0x000fe200078e0200 */
[----:B------:R-:W-:-:S04]  /*2fc0*/  IADD3 R0, P0, R2, R194, RZ ;  /* 0x000000c202007210 */ /* 0x000fc80007f1e0ff */
[----:B------:R-:W-:Y:S02]  /*2fd0*/  IADD3.X R2, R200, R3, R4, P0, !PT ;  /* 0x00000003c8027210 */ /* 0x000fe400007fe404 */
[----:B------:R-:W-:-:S04]  /*2fe0*/  LEA R3, P0, R0, c[0x0][0x1c8], 0x1 ;  /* 0x0000720000037a11 */ /* 0x000fc800078008ff */
[----:B------:R-:W-:Y:S02]  /*2ff0*/  LEA.HI.X R5, R0, c[0x0][0x1cc], R2, 0x1, P0 ;  /* 0x0000730000057a11 */ /* 0x000fe400000f0c02 */
[----:B------:R-:W1:Y:S04]  /*3000*/  SHFL.IDX PT, R0, R3, RZ, 0x181f ;  /* 0x00181fff03007589 */ /* 0x000e6800000e0000 */
[----:B------:R-:W2:Y:S04]  /*3010*/  SHFL.IDX PT, R2, R5, RZ, 0x181f ;  /* 0x00181fff05027589 */ /* 0x000ea800000e0000 */
[----:B------:R-:W3:Y:S04]  /*3020*/  SHFL.IDX PT, R3, R3, 0x1, 0x181f ;  /* 0x00381f0003037f89 */ /* 0x000ee800000e0000 */
[----:B------:R2:W5:Y:S01]  /*3030*/  SHFL.IDX PT, R8, R5, 0x1, 0x181f ;  /* 0x00381f0005087f89 */ /* 0x00056200000e0000 */
        /* <DEDUP_REMOVED lines=13> */
[C---:B------:R-:W-:Y:S02]  /*3110*/  @P6 ISETP.GE.AND P2, PT, R182.reuse, c[0x0][0x1d4], PT ;  /* 0x00007500b6006a0c */ /* 0x040fe40003f46270 */
[----:B------:R-:W-:Y:S02]  /*3120*/  @P6 ISETP.GE.AND P1, PT, R187, c[0x0][0x1d4], PT ;  /* 0x00007500bb006a0c */ /* 0x000fe40003f26270 */
[----:B-----5:R-:W-:Y:S02]  /*3130*/  @P6 LEA.HI.X R7, R182, R8, R25, 0x1, P0 ;  /* 0x00000008b6076211 */ /* 0x020fe400000f0c19 */
[----:B------:R-:W-:-:S07]  /*3140*/  @P6 ISETP.GE.AND P0, PT, R188, c[0x0][0x1d4], PT ;  /* 0x00007500bc006a0c */ /* 0x000fce0003f06270 */
[----:B------:R2:W-:Y:S01]  /*3150*/  @P6 LDGSTS.E.BYPASS.LTC128B.128 [R179+0x7100], [R6.64], !P2 ;  /* 0x0710000006b36fae */ /* 0x0005e2000d101d46 */
[----:B-1----:R-:W-:-:S04]  /*3160*/  @P6 LEA R4, P5, R187, R3, 0x1 ;  /* 0x00000003bb046211 */ /* 0x002fc800078a08ff */
[----:B------:R-:W-:Y:S02]  /*3170*/  @P6 LEA.HI.X R5, R187, R8, R24, 0x1, P5 ;  /* 0x00000008bb056211 */ /* 0x000fe400028f0c18 */
[----:B------:R-:W-:-:S03]  /*3180*/  @P6 LEA R2, P5, R188, R3, 0x1 ;  /* 0x00000003bc026211 */ /* 0x000fc600078a08ff */
[----:B------:R2:W-:Y:S01]  /*3190*/  @P6 LDGSTS.E.BYPASS.LTC128B.128 [R179+0x9100], [R4.64], !P1 ;  /* 0x0910000004b36fae */ /* 0x0005e2000c901d46 */
[----:B------:R-:W-:-:S05]  /*31a0*/  @P6 LEA.HI.X R3, R188, R8, R15, 0x1, P5 ;  /* 0x00000008bc036211 */ /* 0x000fca00028f0c0f */
[----:B------:R1:W-:Y:S04]  /*31b0*/  @P6 LDGSTS.E.BYPASS.LTC128B.128 [R179+0xb100], [R2.64], !P0 ;  /* 0x0b10000002b36fae */ /* 0x0003e8000c101d46 */
[----:B------:R-:W0:Y:S01]  /*31c0*/  LDGDEPBAR ;  /* 0x00000000000079af */ /* 0x000e220000000000 */
[----:B------:R-:W-:Y:S02]  /*31d0*/  R2P PR, R191, 0x6 ;  /* 0x00000006bf007804 */ /* 0x000fe40000000000 */
[----:B------:R-:W-:-:S11]  /*31e0*/  ISETP.GE.AND P6, PT, R182, c[0x0][0x1d4], PT ;  /* 0x00007500b6007a0c */ /* 0x000fd60003fc6270 */
[----:B------:R-:W-:Y:S01]  /*31f0*/  @P1 IADD3 R164, R165, -0x20, RZ ;  /* 0xffffffe0a5a41810 */ /* 0x000fe20007ffe0ff */
[----:B-1----:R-:W-:Y:S01]  /*3200*/  IMAD.WIDE.U32 R2, R181, c[0x0][0x208], RZ ;  /* 0x00008200b5027a25 */ /* 0x002fe200078e00ff */
[----:B------:R-:W-:-:S04]  /*3210*/  DEPBAR.LE SB0, 0x1 ;  /* 0x000080400000791a */ /* 0x000fc80000000000 */
[----:B------:R-:W-:-:S04]  /*3220*/  DEPBAR.LE SB0, 0x0 ;  /* 0x000080000000791a */ /* 0x000fc80000000000 */
[----:B------:R-:W-:Y:S01]  /*3230*/  BAR.SYNC.DEFER_BLOCKING 0x0 ;  /* 0x0000000000007b1d */ /* 0x000fe20000010000 */
[----:B------:R-:W-:Y:S02]  /*3240*/  IMAD.IADD R3, R3, 0x1, R0 ;  /* 0x0000000103037824 */ /* 0x000fe400078e0200 */
[----:B------:R-:W-:Y:S02]  /*3250*/  IMAD R0, R10, c[0x0][0x218], RZ ;  /* 0x000086000a007a24 */ /* 0x000fe400078e02ff */
[----:B------:R-:W-:-:S04]  /*3260*/  IMAD.WIDE.U32 R2, R178, c[0x0][0x218], R2 ;  /* 0x00008600b2027a25 */ /* 0x000fc800078e0002 */
[----:B------:R-:W-:Y:S01]  /*3270*/  IMAD R8, R178, c[0x0][0x21c], R0 ;  /* 0x00008700b2087a24 */ /* 0x000fe200078e0200 */
[----:B------:R-:W-:-:S04]  /*3280*/  IADD3 R0, P0, R2, R198, RZ ;  /* 0x000000c602007210 */ /* 0x000fc80007f1e0ff */
[----:B------:R-:W-:Y:S02]  /*3290*/  IADD3.X R2, R202, R3, R8, P0, !PT ;  /* 0x00000003ca027210 */ /* 0x000fe400007fe408 */
[----:B------:R-:W-:-:S04]  /*32a0*/  LEA R8, P0, R0, c[0x0][0x1f8], 0x1 ;  /* 0x00007e0000087a11 */ /* 0x000fc800078008ff */
[----:B----4-:R-:W-:Y:S02]  /*32b0*/  LEA.HI.X R12, R0, c[0x0][0x1fc], R2, 0x1, P0 ;  /* 0x00007f00000c7a11 */ /* 0x010fe400000f0c02 */
[----:B------:R-:W1:Y:S04]  /*32c0*/  SHFL.IDX PT, R2, R8, RZ, 0x181f ;  /* 0x00181fff08027589 */ /* 0x000e6800000e0000 */
[----:B--2---:R-:W-:Y:S04]  /*32d0*/  LDSM.16.M88.4 R4, [R173] ;  /* 0x00000000ad04783b */ /* 0x004fe80000000200 */
[----:B------:R-:W-:Y:S04]  /*32e0*/  LDSM.16.M88.4 R16, [R165] ;  /* 0x00000000a510783b */ /* 0x000fe80000000200 */
[----:B------:R-:W-:Y:S04]  /*32f0*/  LDSM.16.M88.4 R20, [R165+0x1000] ;  /* 0x00100000a514783b */ /* 0x000fe80000000200 */
[----:B------:R-:W2:Y:S04]  /*3300*/  SHFL.IDX PT, R3, R12, RZ, 0x181f ;  /* 0x00181fff0c037589 */ /* 0x000ea800000e0000 */
[----:B------:R-:W3:Y:S04]  /*3310*/  SHFL.IDX PT, R0, R8, 0x1, 0x181f ;  /* 0x00381f0008007f89 */ /* 0x000ee800000e0000 */
[----:B------:R-:W-:Y:S01]  /*3320*/  LDSM.16.M88.4 R8, [R174] ;  /* 0x00000000ae08783b */ /* 0x000fe20000000200 */
[----:B-1----:R-:W-:-:S03]  /*3330*/  IADD3 R14, P5, R2, R98, RZ ;  /* 0x00000062020e7210 */ /* 0x002fc60007fbe0ff */
[----:B------:R-:W-:Y:S04]  /*3340*/  LDSM.16.M88.4 R36, [R164] ;  /* 0x00000000a424783b */ /* 0x000fe80000000200 */
[----:B------:R-:W1:Y:S04]  /*3350*/  SHFL.IDX PT, R12, R12, 0x1, 0x181f ;  /* 0x00381f000c0c7f89 */ /* 0x000e6800000e0000 */
[----:B------:R-:W4:Y:S01]  /*3360*/  LDSM.16.M88.4 R28, [R165+0x800] ;  /* 0x00080000a51c783b */ /* 0x000f220000000200 */
[----:B--2---:R-:W-:Y:S01]  /*3370*/  IMAD.X R15, R3, 0x1, R95, P5 ;  /* 0x00000001030f7824 */ /* 0x004fe200028e065f */
[----:B------:R-:W-:-:S02]  /*3380*/  ISETP.GE.AND P5, PT, R187, c[0x0][0x1d4], PT ;  /* 0x00007500bb007a0c */ /* 0x000fc40003fa6270 */
[----:B------:R-:W2:Y:S04]  /*3390*/  LDSM.16.M88.4 R52, [R165+0x1800] ;  /* 0x00180000a534783b */ /* 0x000ea80000000200 */
[----:B------:R-:W5:Y:S01]  /*33a0*/  LDSM.16.M88.4 R24, [R164+0x800] ;  /* 0x00080000a418783b */ /* 0x000f620000000200 */
[C---:B------:R-:W-:Y:S03]  /*33b0*/  HMMA.16816.F32.BF16 R56, R4.reuse, R16, RZ ;  /* 0x000000100438723c */ /* 0x040fe600000418ff */
[----:B------:R-:W2:Y:S04]  /*33c0*/  LDSM.16.M88.4 R48, [R164+0x1000] ;  /* 0x00100000a430783b */ /* 0x000ea80000000200 */
[C---:B------:R-:W-:Y:S01]  /*33d0*/  IADD3 R16, P1, R2.reuse, R97, RZ ;  /* 0x0000006102107210 */ /* 0x040fe20007f3e0ff */
[----:B------:R-:W-:Y:S01]  /*33e0*/  HMMA.16816.F32.BF16 R32, R4, R20, RZ ;  /* 0x000000140420723c */ /* 0x000fe200000418ff */
[----:B------:R-:W-:-:S03]  /*33f0*/  IADD3 R2, P0, R2, R99, RZ ;  /* 0x0000006302027210 */ /* 0x000fc60007f1e0ff */
[C-C-:B------:R-:W-:Y:S02]  /*3400*/  IMAD.X R17, R3.reuse, 0x1, R93.reuse, P1 ;  /* 0x0000000103117824 */ /* 0x140fe400008e065d */
[----:B------:R-:W-:Y:S01]  /*3410*/  IMAD.X R3, R3, 0x1, R94, P0 ;  /* 0x0000000103037824 */ /* 0x000fe200000e065e */
[----:B---3--:R-:W-:Y:S01]  /*3420*/  IADD3 R20, P1, R0, R97, RZ ;  /* 0x0000006100147210 */ /* 0x008fe20007f3e0ff */
[----:B------:R-:W-:Y:S04]  /*3430*/  HMMA.16816.F32.BF16 R44, R4, R18, RZ ;  /* 0x00000012042c723c */ /* 0x000fe800000418ff */
[----:B-1----:R-:W-:Y:S01]  /*3440*/  IMAD.X R21, R12, 0x1, R93, P1 ;  /* 0x000000010c157824 */ /* 0x002fe200008e065d */
[C---:B------:R-:W-:Y:S02]  /*3450*/  ISETP.LT.OR P1, PT, R13.reuse, 0x1, P6 ;  /* 0x000000010d00780c */ /* 0x040fe40003721670 */
[----:B------:R-:W-:Y:S01]  /*3460*/  IADD3 R18, P0, R0, R98, RZ ;  /* 0x0000006200127210 */ /* 0x000fe20007f1e0ff */
[----:B------:R-:W-:Y:S01]  /*3470*/  HMMA.16816.F32.BF16 R80, R8, R36, R56 ;  /* 0x000000240850723c */ /* 0x000fe20000041838 */
[----:B------:R-:W1:Y:S01]  /*3480*/  LDSM.16.M88.4 R56, [R164+0x1800] ;  /* 0x00180000a438783b */ /* 0x000e620000000200 */
[----:B------:R-:W-:-:S02]  /*3490*/  ISETP.LT.OR P6, PT, R13, 0x21, P6 ;  /* 0x000000210d00780c */ /* 0x000fc400037c1670 */
[----:B------:R-:W-:Y:S01]  /*34a0*/  IMAD.X R19, R12, 0x1, R95, P0 ;  /* 0x000000010c137824 */ /* 0x000fe200000e065f */
[C---:B------:R-:W-:Y:S02]  /*34b0*/  ISETP.LT.OR P0, PT, R13.reuse, 0x1, P5 ;  /* 0x000000010d00780c */ /* 0x040fe40002f01670 */
[----:B------:R-:W-:Y:S01]  /*34c0*/  ISETP.LT.OR P5, PT, R13, 0x21, P5 ;  /* 0x000000210d00780c */ /* 0x000fe20002fa1670 */
[----:B----4-:R-:W-:Y:S02]  /*34d0*/  HMMA.16816.F32.BF16 R40, R4, R28, RZ ;  /* 0x0000001c0428723c */ /* 0x010fe400000418ff */
[----:B------:R-:W-:Y:S01]  /*34e0*/  @!PT LDS RZ, [RZ] ;  /* 0x00000000fffff984 */ /* 0x000fe20000000800 */
[----:B------:R-:W-:Y:S01]  /*34f0*/  @!PT LDS RZ, [RZ] ;  /* 0x00000000fffff984 */ /* 0x000fe20000000800 */
[----:B------:R-:W-:Y:S01]  /*3500*/  @!PT LDS RZ, [RZ] ;  /* 0x00000000fffff984 */ /* 0x000fe20000000800 */
[----:B------:R3:W-:Y:S01]  /*3510*/  LDGSTS.E.BYPASS.LTC128B.128 [R179+0x100], [R16.64], !P1 ;  /* 0x0010000010b37fae */ /* 0x0007e2000c901d46 */
[----:B------:R-:W-:-:S05]  /*3520*/  ISETP.GE.AND P1, PT, R188, c[0x0][0x1d4], PT ;  /* 0x00007500bc007a0c */ /* 0x000fca0003f26270 */
[----:B------:R-:W-:Y:S02]  /*3530*/  HMMA.16816.F32.BF16 R28, R4, R30, RZ ;  /* 0x0000001e041c723c */ /* 0x000fe400000418ff */
[----:B------:R4:W-:Y:S01]  /*3540*/  LDGSTS.E.BYPASS.LTC128B.128 [R179+0x2100], [R14.64], !P0 ;  /* 0x021000000eb37fae */ /* 0x0009e2000c101d46 */
[C---:B------:R-:W-:Y:S02]  /*3550*/  ISETP.LT.OR P0, PT, R13.reuse, 0x1, P1 ;  /* 0x000000010d00780c */ /* 0x040fe40000f01670 */
[----:B------:R-:W-:-:S03]  /*3560*/  ISETP.LT.OR P1, PT, R13, 0x21, P1 ;  /* 0x000000210d00780c */ /* 0x000fc60000f21670 */
[C---:B------:R-:W-:Y:S08]  /*3570*/  HMMA.16816.F32.BF16 R60, R4.reuse, R22, RZ ;  /* 0x00000016043c723c */ /* 0x040ff000000418ff */
[----:B------:R1:W-:Y:S01]  /*3580*/  LDGSTS.E.BYPASS.LTC128B.128 [R179+0x4100], [R2.64], !P0 ;  /* 0x0410000002b37fae */ /* 0x0003e2000c101d46 */
[C---:B--2---:R-:W-:Y:S03]  /*3590*/  HMMA.16816.F32.BF16 R68, R4.reuse, R52, RZ ;  /* 0x000000340444723c */ /* 0x044fe600000418ff */
[----:B------:R2:W-:Y:S04]  /*35a0*/  LDGSTS.E.BYPASS.LTC128B.128 [R179+0x1100], [R20.64], !P6 ;  /* 0x0110000014b37fae */ /* 0x0005e8000f101d46 */
[----:B------:R3:W-:Y:S01]  /*35b0*/  LDGSTS.E.BYPASS.LTC128B.128 [R179+0x3100], [R18.64], !P5 ;  /* 0x0310000012b37fae */ /* 0x0007e2000e901d46 */
[----:B------:R-:W-:Y:S08]  /*35c0*/  HMMA.16816.F32.BF16 R64, R4, R54, RZ ;  /* 0x000000360440723c */ /* 0x000ff000000418ff */
[C---:B-----5:R-:W-:Y:S08]  /*35d0*/  HMMA.16816.F32.BF16 R72, R8.reuse, R24, R40 ;  /* 0x000000180848723c */ /* 0x060ff00000041828 */
[----:B------:R-:W-:Y:S01]  /*35e0*/  HMMA.16816.F32.BF16 R52, R8, R26, R28 ;  /* 0x0000001a0834723c */ /* 0x000fe2000004181c */
[----:B-1----:R-:W-:Y:S01]  /*35f0*/  IMAD.MOV.U32 R3, RZ, RZ, 0x40 ;  /* 0x00000040ff037424 */ /* 0x002fe200078e00ff */
[----:B------:R-:W-:-:S04]  /*3600*/  IADD3 R2, P0, R0, R99, RZ ;  /* 0x0000006300027210 */ /* 0x000fc80007f1e0ff */
[----:B------:R-:W-:Y:S01]  /*3610*/  SEL R0, R3, 0xffffffc0, !P2 ;  /* 0xffffffc003007807 */ /* 0x000fe20005000000 */
[----:B------:R-:W-:Y:S01]  /*3620*/  IMAD.X R3, R12, 0x1, R94, P0 ;  /* 0x000000010c037824 */ /* 0x000fe200000e065e */
[----:B------:R-:W-:Y:S01]  /*3630*/  HMMA.16816.F32.BF16 R76, R8, R38, R44 ;  /* 0x00000026084c723c */ /* 0x000fe2000004182c */
[----:B------:R-:W-:Y:S02]  /*3640*/  ISETP.GT.AND P0, PT, R92, R189, PT ;  /* 0x000000bd5c00720c */ /* 0x000fe40003f04270 */
[----:B------:R-:W-:Y:S01]  /*3650*/  IMAD.IADD R167, R165, 0x1, R0 ;  /* 0x00000001a5a77824 */ /* 0x000fe200078e0200 */
[----:B------:R1:W-:Y:S01]  /*3660*/  LDGSTS.E.BYPASS.LTC128B.128 [R179+0x5100], [R2.64], !P1 ;  /* 0x0510000002b37fae */ /* 0x0003e2000c901d46 */
[----:B------:R-:W-:-:S03]  /*3670*/  ISETP.GT.AND P1, PT, R190, 0x3f, PT ;  /* 0x0000003fbe00780c */ /* 0x000fc60003f24270 */
[----:B------:R-:W-:Y:S01]  /*3680*/  LDSM.16.M88.4 R4, [R176] ;  /* 0x00000000b004783b */ /* 0x000fe20000000200 */
[C---:B------:R-:W-:Y:S03]  /*3690*/  HMMA.16816.F32.BF16 R40, R8.reuse, R48, R32 ;  /* 0x000000300828723c */ /* 0x040fe60000041820 */
[----:B------:R-:W5:Y:S04]  /*36a0*/  LDSM.16.M88.4 R24, [R167] ;  /* 0x00000000a718783b */ /* 0x000f680000000200 */
[----:B--2---:R-:W2:Y:S01]  /*36b0*/  LDSM.16.M88.4 R20, [R167+0x800] ;  /* 0x00080000a714783b */ /* 0x004ea20000000200 */
[C---:B----4-:R-:W-:Y:S03]  /*36c0*/  HMMA.16816.F32.BF16 R12, R8.reuse, R50, R60 ;  /* 0x00000032080c723c */ /* 0x050fe6000004183c */
[----:B---3--:R-:W3:Y:S04]  /*36d0*/  LDSM.16.M88.4 R16, [R167+0x1000] ;  /* 0x00100000a710783b */ /* 0x008ee80000000200 */
[----:B------:R-:W4:Y:S01]  /*36e0*/  LDSM.16.M88.4 R36, [R167+0x1800] ;  /* 0x00180000a724783b */ /* 0x000f220000000200 */
[----:B------:R-:W-:Y:S03]  /*36f0*/  HMMA.16816.F32.BF16 R32, R8, R56, R68 ;  /* 0x000000380820723c */ /* 0x000fe60000041844 */
[----:B------:R-:W0:Y:S01]  /*3700*/  LDGDEPBAR ;  /* 0x00000000000079af */ /* 0x000e220000000000 */
[----:B-1----:R-:W-:-:S04]  /*3710*/  IADD3 R2, R164, 0x4000, RZ ;  /* 0x00004000a4027810 */ /* 0x002fc80007ffe0ff */
[----:B------:R-:W-:Y:S01]  /*3720*/  HMMA.16816.F32.BF16 R28, R8, R58, R64 ;  /* 0x0000003a081c723c */ /* 0x000fe20000041840 */
[----:B------:R-:W-:Y:S01]  /*3730*/  LDSM.16.M88.4 R8, [R175] ;  /* 0x00000000af08783b */ /* 0x000fe20000000200 */
[----:B------:R-:W-:-:S05]  /*3740*/  IMAD.IADD R166, R2, 0x1, R0 ;  /* 0x0000000102a67824 */ /* 0x000fca00078e0200 */
[----:B------:R-:W1:Y:S04]  /*3750*/  LDSM.16.M88.4 R64, [R166+-0x4000] ;  /* 0xffc00000a640783b */ /* 0x000e680000000200 */
[----:B------:R-:W1:Y:S04]  /*3760*/  LDSM.16.M88.4 R68, [R166+-0x3800] ;  /* 0xffc80000a644783b */ /* 0x000e680000000200 */
[----:B------:R-:W1:Y:S01]  /*3770*/  LDSM.16.M88.4 R84, [R166+-0x3000] ;  /* 0xffd00000a654783b */ /* 0x000e620000000200 */
[C---:B-----5:R-:W-:Y:S03]  /*3780*/  HMMA.16816.F32.BF16 R44, R4.reuse, R24, R80 ;  /* 0x00000018042c723c */ /* 0x060fe60000041850 */
[----:B------:R-:W5:Y:S04]  /*3790*/  LDSM.16.M88.4 R88, [R166+-0x2800] ;  /* 0xffd80000a658783b */ /* 0x000f680000000200 */
[----:B------:R-:W-:Y:S01]  /*37a0*/  LDSM.16.M88.4 R80, [R165+0x3800] ;  /* 0x00380000a550783b */ /* 0x000fe20000000200 */
[C---:B------:R-:W-:Y:S03]  /*37b0*/  HMMA.16816.F32.BF16 R56, R4.reuse, R26, R76 ;  /* 0x0000001a0438723c */ /* 0x040fe6000004184c */
[----:B------:R-:W-:Y:S05]  /*37c0*/  LDSM.16.M88.4 R76, [R164+0x3000] ;  /* 0x00300000a44c783b */ /* 0x000fea0000000200 */
[C---:B--2---:R-:W-:Y:S01]  /*37d0*/  HMMA.16816.F32.BF16 R60, R4.reuse, R20, R72 ;  /* 0x00000014043c723c */ /* 0x044fe20000041848 */
[----:B------:R-:W-:Y:S07]  /*37e0*/  LDSM.16.M88.4 R72, [R165+0x3000] ;  /* 0x00300000a548783b */ /* 0x000fee0000000200 */
[C---:B------:R-:W-:Y:S01]  /*37f0*/  HMMA.16816.F32.BF16 R48, R4.reuse, R22, R52 ;  /* 0x000000160430723c */ /* 0x040fe20000041834 */
[----:B------:R-:W-:Y:S07]  /*3800*/  LDSM.16.M88.4 R52, [R165+0x2800] ;  /* 0x00280000a534783b */ /* 0x000fee0000000200 */
[C---:B---3--:R-:W-:Y:S08]  /*3810*/  HMMA.16816.F32.BF16 R40, R4.reuse, R16, R40 ;  /* 0x000000100428723c */ /* 0x048ff00000041828 */
[C---:B------:R-:W-:Y:S08]  /*3820*/  HMMA.16816.F32.BF16 R20, R4.reuse, R18, R12 ;  /* 0x000000120414723c */ /* 0x040ff0000004180c */
[C---:B----4-:R-:W-:Y:S08]  /*3830*/  HMMA.16816.F32.BF16 R16, R4.reuse, R36, R32 ;  /* 0x000000240410723c */ /* 0x050ff00000041820 */
[----:B------:R-:W-:Y:S01]  /*3840*/  HMMA.16816.F32.BF16 R12, R4, R38, R28 ;  /* 0x00000026040c723c */ /* 0x000fe2000004181c */
[----:B------:R-:W-:Y:S04]  /*3850*/  LDSM.16.M88.4 R4, [R173+0x4000] ;  /* 0x00400000ad04783b */ /* 0x000fe80000000200 */
[----:B------:R-:W2:Y:S03]  /*3860*/  LDSM.16.M88.4 R28, [R165+0x2000] ;  /* 0x00200000a51c783b */ /* 0x000ea60000000200 */
[C---:B-1----:R-:W-:Y:S08]  /*3870*/  HMMA.16816.F32.BF16 R24, R8.reuse, R64, R44 ;  /* 0x000000400818723c */ /* 0x042ff0000004182c */
[C---:B------:R-:W-:Y:S01]  /*3880*/  HMMA.16816.F32.BF16 R32, R8.reuse, R66, R56 ;  /* 0x000000420820723c */ /* 0x040fe20000041838 */
[----:B------:R-:W-:Y:S04]  /*3890*/  LDSM.16.M88.4 R56, [R164+0x2000] ;  /* 0x00200000a438783b */ /* 0x000fe80000000200 */
[----:B------:R-:W-:Y:S03]  /*38a0*/  LDSM.16.M88.4 R64, [R167+0x2800] ;  /* 0x00280000a740783b */ /* 0x000fe60000000200 */
[C---:B------:R-:W-:Y:S01]  /*38b0*/  HMMA.16816.F32.BF16 R44, R8.reuse, R68, R60 ;  /* 0x00000044082c723c */ /* 0x040fe2000004183c */
[----:B------:R-:W-:Y:S07]  /*38c0*/  LDSM.16.M88.4 R60, [R164+0x2800] ;  /* 0x00280000a43c783b */ /* 0x000fee0000000200 */
[C---:B------:R-:W-:Y:S01]  /*38d0*/  HMMA.16816.F32.BF16 R48, R8.reuse, R70, R48 ;  /* 0x000000460830723c */ /* 0x040fe20000041830 */
[----:B------:R-:W-:Y:S07]  /*38e0*/  LDSM.16.M88.4 R68, [R167+0x3000] ;  /* 0x00300000a744783b */ /* 0x000fee0000000200 */
[C---:B------:R-:W-:Y:S08]  /*38f0*/  HMMA.16816.F32.BF16 R40, R8.reuse, R84, R40 ;  /* 0x000000540828723c */ /* 0x040ff00000041828 */
[C---:B------:R-:W-:Y:S01]  /*3900*/  HMMA.16816.F32.BF16 R36, R8.reuse, R86, R20 ;  /* 0x000000560824723c */ /* 0x040fe20000041814 */
[----:B------:R-:W-:Y:S07]  /*3910*/  LDSM.16.M88.4 R84, [R164+0x3800] ;  /* 0x00380000a454783b */ /* 0x000fee0000000200 */
[C---:B-----5:R-:W-:Y:S08]  /*3920*/  HMMA.16816.F32.BF16 R16, R8.reuse, R88, R16 ;  /* 0x000000580810723c */ /* 0x060ff00000041810 */
[----:B------:R-:W-:Y:S01]  /*3930*/  HMMA.16816.F32.BF16 R12, R8, R90, R12 ;  /* 0x0000005a080c723c */ /* 0x000fe2000004180c */
[----:B------:R-:W1:Y:S07]  /*3940*/  LDSM.16.M88.4 R8, [R174+0x4000] ;  /* 0x00400000ae08783b */ /* 0x000e6e0000000200 */
[C---:B--2---:R-:W-:Y:S08]  /*3950*/  HMMA.16816.F32.BF16 R20, R4.reuse, R28, R24 ;  /* 0x0000001c0414723c */ /* 0x044ff00000041818 */
[C---:B------:R-:W-:Y:S08]  /*3960*/  HMMA.16816.F32.BF16 R28, R4.reuse, R30, R32 ;  /* 0x0000001e041c723c */ /* 0x040ff00000041820 */
[C---:B------:R-:W-:Y:S08]  /*3970*/  HMMA.16816.F32.BF16 R32, R4.reuse, R52, R44 ;  /* 0x000000340420723c */ /* 0x040ff0000004182c */
[C---:B------:R-:W-:Y:S01]  /*3980*/  HMMA.16816.F32.BF16 R44, R4.reuse, R54, R48 ;  /* 0x00000036042c723c */ /* 0x040fe20000041830 */
[----:B------:R-:W-:Y:S07]  /*3990*/  LDSM.16.M88.4 R48, [R166+-0x2000] ;  /* 0xffe00000a630783b */ /* 0x000fee0000000200 */
[C---:B------:R-:W-:Y:S01]  /*39a0*/  HMMA.16816.F32.BF16 R52, R4.reuse, R72, R40 ;  /* 0x000000480434723c */ /* 0x040fe20000041828 */
[----:B------:R-:W-:Y:S07]  /*39b0*/  LDSM.16.M88.4 R40, [R167+0x2000] ;  /* 0x00200000a728783b */ /* 0x000fee0000000200 */
[C---:B------:R-:W-:Y:S01]  /*39c0*/  HMMA.16816.F32.BF16 R36, R4.reuse, R74, R36 ;  /* 0x0000004a0424723c */ /* 0x040fe20000041824 */
[----:B------:R-:W-:Y:S07]  /*39d0*/  LDSM.16.M88.4 R72, [R166+-0x1000] ;  /* 0xfff00000a648783b */ /* 0x000fee0000000200 */
[C---:B------:R-:W-:Y:S08]  /*39e0*/  HMMA.16816.F32.BF16 R24, R4.reuse, R80, R16 ;  /* 0x000000500418723c */ /* 0x040ff00000041810 */
[----:B------:R-:W-:Y:S01]  /*39f0*/  HMMA.16816.F32.BF16 R12, R4, R82, R12 ;  /* 0x00000052040c723c */ /* 0x000fe2000004180c */
[----:B------:R-:W2:Y:S04]  /*3a00*/  LDSM.16.M88.4 R4, [R176+0x4000] ;  /* 0x00400000b004783b */ /* 0x000ea80000000200 */
[----:B------:R-:W3:Y:S03]  /*3a10*/  LDSM.16.M88.4 R80, [R167+0x3800] ;  /* 0x00380000a750783b */ /* 0x000ee60000000200 */
[C---:B-1----:R-:W-:Y:S08]  /*3a20*/  HMMA.16816.F32.BF16 R20, R8.reuse, R56, R20 ;  /* 0x000000380814723c */ /* 0x042ff00000041814 */
[C---:B------:R-:W-:Y:S01]  /*3a30*/  HMMA.16816.F32.BF16 R16, R8.reuse, R58, R28 ;  /* 0x0000003a0810723c */ /* 0x040fe2000004181c */
[----:B------:R-:W-:Y:S07]  /*3a40*/  LDSM.16.M88.4 R56, [R166+-0x1800] ;  /* 0xffe80000a638783b */ /* 0x000fee0000000200 */
        /* <DEDUP_REMOVED lines=9> */
[----:B------:R-:W4:Y:S03]  /*3ae0*/  LDSM.16.M88.4 R84, [R166+-0x800] ;  /* 0xfff80000a654783b */ /* 0x000f260000000200 */
        /* <DEDUP_REMOVED lines=11> */
[----:B------:R-:W3:Y:S03]  /*3ba0*/  LDSM.16.M88.4 R80, [R165+0x5800] ;  /* 0x00580000a550783b */ /* 0x000ee60000000200 */
        /* <DEDUP_REMOVED lines=11> */
[----:B------:R-:W4:Y:S03]  /*3c60*/  LDSM.16.M88.4 R84, [R164+0x5800] ;  /* 0x00580000a454783b */ /* 0x000f260000000200 */
[C---:B--2---:R-:W-:Y:S08]  /*3c70*/  HMMA.16816.F32.BF16 R40, R4.reuse, R60, R28 ;  /* 0x0000003c0428723c */ /* 0x044ff0000004181c */
[C---:B------:R-:W-:Y:S08]  /*3c80*/  HMMA.16816.F32.BF16 R32, R4.reuse, R68, R20 ;  /* 0x000000440420723c */ /* 0x040ff00000041814 */
[C---:B------:R-:W-:Y:S01]  /*3c90*/  HMMA.16816.F32.BF16 R36, R4.reuse, R62, R24 ;  /* 0x0000003e0424723c */ /* 0x040fe20000041818 */
[----:B------:R-:W-:Y:S07]  /*3ca0*/  LDSM.16.M88.4 R60, [R167+0x4000] ;  /* 0x00400000a73c783b */ /* 0x000fee0000000200 */
[C---:B------:R-:W-:Y:S01]  /*3cb0*/  HMMA.16816.F32.BF16 R28, R4.reuse, R70, R16 ;  /* 0x00000046041c723c */ /* 0x040fe20000041810 */
[----:B------:R-:W-:Y:S07]  /*3cc0*/  LDSM.16.M88.4 R68, [R167+0x4800] ;  /* 0x00480000a744783b */ /* 0x000fee0000000200 */
[C---:B------:R-:W-:Y:S01]  /*3cd0*/  HMMA.16816.F32.BF16 R24, R4.reuse, R76, R52 ;  /* 0x0000004c0418723c */ /* 0x040fe20000041834 */
[----:B------:R-:W-:Y:S07]  /*3ce0*/  LDSM.16.M88.4 R52, [R166+0x800] ;  /* 0x00080000a634783b */ /* 0x000fee0000000200 */
[C---:B------:R-:W-:Y:S01]  /*3cf0*/  HMMA.16816.F32.BF16 R20, R4.reuse, R78, R48 ;  /* 0x0000004e0414723c */ /* 0x040fe20000041830 */
[----:B------:R-:W-:Y:S04]  /*3d00*/  LDSM.16.M88.4 R76, [R167+0x5000] ;  /* 0x00500000a74c783b */ /* 0x000fe80000000200 */
[----:B------:R-:W-:Y:S03]  /*3d10*/  LDSM.16.M88.4 R48, [R166+0x1000] ;  /* 0x00100000a630783b */ /* 0x000fe60000000200 */
[C---:B---3--:R-:W-:Y:S01]  /*3d20*/  HMMA.16816.F32.BF16 R16, R4.reuse, R80, R44 ;  /* 0x000000500410723c */ /* 0x048fe2000004182c */
[----:B------:R-:W-:Y:S07]  /*3d30*/  LDSM.16.M88.4 R44, [R166+0x1800] ;  /* 0x00180000a62c783b */ /* 0x000fee0000000200 */
[----:B------:R-:W-:Y:S01]  /*3d40*/  HMMA.16816.F32.BF16 R4, R4, R82, R8 ;  /* 0x000000520404723c */ /* 0x000fe20000041808 */
[----:B------:R-:W2:Y:S04]  /*3d50*/  LDSM.16.M88.4 R8, [R176+0x8000] ;  /* 0x00800000b008783b */ /* 0x000ea80000000200 */
[----:B------:R-:W3:Y:S03]  /*3d60*/  LDSM.16.M88.4 R80, [R167+0x5800] ;  /* 0x00580000a750783b */ /* 0x000ee60000000200 */
[C---:B-1----:R-:W-:Y:S08]  /*3d70*/  HMMA.16816.F32.BF16 R32, R12.reuse, R64, R32 ;  /* 0x000000400c20723c */ /* 0x042ff00000041820 */
[C---:B------:R-:W-:Y:S08]  /*3d80*/  HMMA.16816.F32.BF16 R28, R12.reuse, R66, R28 ;  /* 0x000000420c1c723c */ /* 0x040ff0000004181c */
[C---:B------:R-:W-:Y:S08]  /*3d90*/  HMMA.16816.F32.BF16 R40, R12.reuse, R56, R40 ;  /* 0x000000380c28723c */ /* 0x040ff00000041828 */
[C---:B------:R-:W-:Y:S01]  /*3da0*/  HMMA.16816.F32.BF16 R36, R12.reuse, R58, R36 ;  /* 0x0000003a0c24723c */ /* 0x040fe20000041824 */
[----:B------:R-:W-:Y:S07]  /*3db0*/  LDSM.16.M88.4 R56, [R166] ;  /* 0x00000000a638783b */ /* 0x000fee0000000200 */
[C---:B------:R-:W-:Y:S08]  /*3dc0*/  HMMA.16816.F32.BF16 R24, R12.reuse, R72, R24 ;  /* 0x000000480c18723c */ /* 0x040ff00000041818 */
[C---:B------:R-:W-:Y:S08]  /*3dd0*/  HMMA.16816.F32.BF16 R20, R12.reuse, R74, R20 ;  /* 0x0000004a0c14723c */ /* 0x040ff00000041814 */
[C---:B----4-:R-:W-:Y:S08]  /*3de0*/  HMMA.16816.F32.BF16 R16, R12.reuse, R84, R16 ;  /* 0x000000540c10723c */ /* 0x050ff00000041810 */
[----:B------:R-:W-:Y:S01]  /*3df0*/  HMMA.16816.F32.BF16 R12, R12, R86, R4 ;  /* 0x000000560c0c723c */ /* 0x000fe20000041804 */
[----:B------:R-:W1:Y:S01]  /*3e00*/  LDSM.16.M88.4 R4, [R175+0x8000] ;  /* 0x00800000af04783b */ /* 0x000e620000000200 */
[----:B------:R-:W-:-:S06]  /*3e10*/  DEPBAR.LE SB0, 0x0 ;  /* 0x000080000000791a */ /* 0x000fcc0000000000 */
[C---:B--2---:R-:W-:Y:S08]  /*3e20*/  HMMA.16816.F32.BF16 R32, R8.reuse, R68, R32 ;  /* 0x000000440820723c */ /* 0x044ff00000041820 */
[C---:B------:R-:W-:Y:S08]  /*3e30*/  HMMA.16816.F32.BF16 R28, R8.reuse, R70, R28 ;  /* 0x00000046081c723c */ /* 0x040ff0000004181c */
        /* <DEDUP_REMOVED lines=45> */
.L_x_1240:
        /* <DEDUP_REMOVED lines=8> */
[----:B--2---:R-:W-:Y:S01]  /*4190*/  IMAD.X R7, R4, 0x1, R93, P0 ;  /* 0x0000000104077824 */ /* 0x004fe200000e065d */
        /* <DEDUP_REMOVED lines=12> */
.L_x_1241:
        /* <DEDUP_REMOVED lines=21> */
.L_x_1142:
[----:B------:R-:W-:Y:S05]  /*43b0*/  BSYNC B0 ;  /* 0x0000000000007941 */ /* 0x000fea0003800000 */
.L_x_1141:
[----:B-1----:R-:W-:Y:S01]  /*43c0*/  MOV R2, 0x1 ;  /* 0x0000000100027802 */ /* 0x002fe20000000f00 */
[----:B------:R-:W0:Y:S01]  /*43d0*/  LDGDEPBAR ;  /* 0x00000000000079af */ /* 0x000e220000000000 */
[----:B------:R-:W-:-:S02]  /*43e0*/  IADD3 R0, R212, R205, RZ ;  /* 0x000000cdd4007210 */ /* 0x000fc40007ffe0ff */
[----:B------:R-:W-:Y:S01]  /*43f0*/  IADD3 R6, -R206, R96, RZ ;  /* 0x00000060ce067210 */ /* 0x000fe20007ffe1ff */
[----:B------:R-:W-:Y:S02]  /*4400*/  IMAD R2, R92, -0x40, R2 ;  /* 0xffffffc05c027824 */ /* 0x000fe400078e0202 */
[----:B------:R-:W-:-:S04]  /*4410*/  @P4 IMAD.HI.U32 R3, R0, c[0x0][0x2c8], RZ ;  /* 0x0000b20000034a27 */ /* 0x000fc800078e00ff */
[----:B------:R-:W-:Y:S01]  /*4420*/  IMAD.MOV.U32 R4, RZ, RZ, R0 ;  /* 0x000000ffff047224 */ /* 0x000fe200078e0000 */
[----:B------:R-:W-:Y:S02]  /*4430*/  IADD3 R0, -R206, R2, R203 ;  /* 0x00000002ce007210 */ /* 0x000fe40007ffe1cb */
[----:B------:R-:W-:-:S03]  /*4440*/  @P4 SHF.R.U32.HI R4, RZ, c[0x0][0x2cc], R3 ;  /* 0x0000b300ff044a19 */ /* 0x000fc60000011603 */
[----:B------:R-:W-:Y:S01]  /*4450*/  IMAD.IADD R5, R0, 0x1, -R204 ;  /* 0x0000000100057824 */ /* 0x000fe200078e0acc */
[----:B------:R-:W-:Y:S05]  /*4460*/  BRA.DIV ~URZ, `(.L_x_1145) ;  /* 0x0000cd827f007947 */ /* 0x000fea000b800000 */
[----:B------:R1:W2:Y:S02]  /*4470*/  SHFL.IDX PT, R0, R4, RZ, 0x1c1f ;  /* 0x001c1fff04007589 */ /* 0x0002a400000e0000 */
.L_x_1242:
        /* <DEDUP_REMOVED lines=35> */
[----:B------:R-:W2:Y:S02]  /*46b0*/  SHFL.IDX PT, R0, R4, 0x1, 0x1c1f ;  /* 0x003c1f0004007f89 */ /* 0x000ea400000e0000 */
[----:B--2---:R-:W-:-:S05]  /*46c0*/  IMAD.IADD R0, R5, 0x1, R0 ;  /* 0x0000000105007824 */ /* 0x004fca00078e0200 */
[----:B------:R-:W-:Y:S02]  /*46d0*/  IMNMX R3, R6, R0, PT ;  /* 0x0000000006037217 */ /* 0x000fe40003800200 */
[----:B------:R-:W-:Y:S02]  /*46e0*/  FMNMX.FTZ R0, R9, R10, !PT ;  /* 0x0000000a09007209 */ /* 0x000fe40007810000 */
[C---:B------:R-:W-:Y:S02]  /*46f0*/  ISETP.GT.AND P5, PT, R3.reuse, RZ, PT ;  /* 0x000000ff0300720c */ /* 0x040fe40003fa4270 */
[C---:B------:R-:W-:Y:S02]  /*4700*/  ISETP.GT.AND P2, PT, R3.reuse, 0x1, PT ;  /* 0x000000010300780c */ /* 0x040fe40003f44270 */
[----:B------:R-:W-:Y:S02]  /*4710*/  ISETP.GT.AND P0, PT, R3, 0x8, PT ;  /* 0x000000080300780c */ /* 0x000fe40003f04270 */
[----:B------:R-:W-:-:S02]  /*4720*/  FSEL R6, R42, -INF , P5 ;  /* 0xff8000002a067808 */ /* 0x000fc40002800000 */
[----:B------:R-:W-:Y:S02]  /*4730*/  FSEL R7, R43, -INF , P2 ;  /* 0xff8000002b077808 */ /* 0x000fe40001000000 */
[----:B------:R-:W-:Y:S02]  /*4740*/  ISETP.GT.AND P2, PT, R3, 0x9, PT ;  /* 0x000000090300780c */ /* 0x000fe40003f44270 */
[----:B------:R-:W-:Y:S02]  /*4750*/  FMNMX.FTZ R0, R13, R0, !PT ;  /* 0x000000000d007209 */ /* 0x000fe40007810000 */
[----:B------:R-:W-:Y:S02]  /*4760*/  FSEL R8, R38, -INF , P0 ;  /* 0xff80000026087808 */ /* 0x000fe40000000000 */
[----:B------:R-:W-:Y:S02]  /*4770*/  FMNMX.FTZ R2, R6, R7, !PT ;  /* 0x0000000706027209 */ /* 0x000fe40007810000 */
[----:B------:R-:W-:-:S02]  /*4780*/  FSEL R11, R39, -INF , P2 ;  /* 0xff800000270b7808 */ /* 0x000fc40001000000 */
[----:B------:R-:W-:Y:S02]  /*4790*/  FMNMX.FTZ R0, R14, R0, !PT ;  /* 0x000000000e007209 */ /* 0x000fe40007810000 */
        /* <DEDUP_REMOVED lines=48> */
[----:B------:R-:W-:Y:S01]  /*4aa0*/  FMNMX.FTZ R2, R131, R2, !PT ;  /* 0x0000000283027209 */ /* 0x000fe20007810000 */
[----:B------:R-:W2:Y:S03]  /*4ab0*/  SHFL.BFLY PT, R3, R0, 0x2, 0x1f ;  /* 0x0c401f0000037f89 */ /* 0x000ea600000e0000 */
[----:B------:R-:W-:-:S05]  /*4ac0*/  FMNMX.FTZ R2, R130, R2, !PT ;  /* 0x0000000282027209 */ /* 0x000fca0007810000 */
[----:B-1----:R-:W1:Y:S01]  /*4ad0*/  SHFL.BFLY PT, R4, R2, 0x2, 0x1f ;  /* 0x0c401f0002047f89 */ /* 0x002e6200000e0000 */
[----:B--2---:R-:W-:-:S05]  /*4ae0*/  FMNMX.FTZ R0, R3, R0, !PT ;  /* 0x0000000003007209 */ /* 0x004fca0007810000 */
[----:B------:R-:W2:Y:S01]  /*4af0*/  SHFL.BFLY PT, R3, R0, 0x1, 0x1f ;  /* 0x0c201f0000037f89 */ /* 0x000ea200000e0000 */
[----:B-1----:R-:W-:-:S05]  /*4b00*/  FMNMX.FTZ R4, R2, R4, !PT ;  /* 0x0000000402047209 */ /* 0x002fca0007810000 */
[----:B------:R1:W3:Y:S01]  /*4b10*/  SHFL.BFLY PT, R5, R4, 0x1, 0x1f ;  /* 0x0c201f0004057f89 */ /* 0x0002e200000e0000 */
[----:B--2---:R-:W-:-:S05]  /*4b20*/  FMNMX.FTZ R129, R0, R3, !PT ;  /* 0x0000000300817209 */ /* 0x004fca0007810000 */
.L_x_1243:
[C---:B------:R-:W-:Y:S01]  /*4b30*/  FMUL.FTZ R0, R129.reuse, c[0x0][0x2d0] ;  /* 0x0000b40081007a20 */ /* 0x040fe20000410000 */
[----:B------:R-:W-:Y:S01]  /*4b40*/  FSETP.NEU.FTZ.AND P0, PT, R129, -INF , PT ;  /* 0xff8000008100780b */ /* 0x000fe20003f1d000 */
[----:B------:R-:W-:Y:S01]  /*4b50*/  WARPSYNC 0xffffffff ;  /* 0xffffffff00007948 */ /* 0x000fe20003800000 */
[----:B---3--:R-:W-:Y:S01]  /*4b60*/  FMNMX.FTZ R12, R5, R4, !PT ;  /* 0x00000004050c7209 */ /* 0x008fe20007810000 */
        /* <DEDUP_REMOVED lines=13> */
[----:B--2---:R-:W-:-:S04]  /*4c40*/  FFMA.FTZ R2, R10, c[0x0][0x2d0], -R0 ;  /* 0x0000b4000a027a23 */ /* 0x004fc80000010800 */
[----:B------:R2:W-:Y:S01]  /*4c50*/  MUFU.EX2 R128, R2 ;  /* 0x0000000200807308 */ /* 0x0005e20000000800 */
[--C-:B---3--:R-:W-:Y:S02]  /*4c60*/  FFMA.FTZ R3, R14, c[0x0][0x2d0], -R0.reuse ;  /* 0x0000b4000e037a23 */ /* 0x108fe40000010800 */
[----:B------:R-:W-:-:S05]  /*4c70*/  FFMA.FTZ R14, R78, c[0x0][0x2d0], -R0 ;  /* 0x0000b4004e0e7a23 */ /* 0x000fca0000010800 */
[----:B------:R-:W3:Y:S01]  /*4c80*/  MUFU.EX2 R155, R3 ;  /* 0x00000003009b7308 */ /* 0x000ee20000000800 */
[----:B--2---:R-:W-:-:S07]  /*4c90*/  FMUL.FTZ R2, R12, c[0x0][0x2d0] ;  /* 0x0000b4000c027a20 */ /* 0x004fce0000410000 */
[----:B------:R-:W-:Y:S01]  /*4ca0*/  MUFU.EX2 R14, R14 ;  /* 0x0000000e000e7308 */ /* 0x000fe20000000800 */
[----:B------:R-:W-:Y:S02]  /*4cb0*/  FSEL R2, R2, RZ, P0 ;  /* 0x000000ff02027208 */ /* 0x000fe40000000000 */
[----:B---3--:R-:W-:-:S03]  /*4cc0*/  F2FP.BF16.PACK_AB R10, R155, R13 ;  /* 0x0000000d9b0a723e */ /* 0x008fc600000010ff */
[----:B------:R-:W-:-:S04]  /*4cd0*/  FFMA.FTZ R3, R6, c[0x0][0x2d0], -R2 ;  /* 0x0000b40006037a23 */ /* 0x000fc80000010802 */
[----:B------:R2:W-:Y:S02]  /*4ce0*/  MUFU.EX2 R154, R3 ;  /* 0x00000003009a7308 */ /* 0x0005e40000000800 */
[--C-:B--2---:R-:W-:Y:S02]  /*4cf0*/  FFMA.FTZ R3, R7, c[0x0][0x2d0], -R2.reuse ;  /* 0x0000b40007037a23 */ /* 0x104fe40000010802 */
[----:B-1----:R-:W1:Y:S04]  /*4d00*/  LDSM.16.MT88.4 R4, [R169] ;  /* 0x00000000a904783b */ /* 0x002e680000004200 */
[----:B------:R2:W3:Y:S02]  /*4d10*/  MUFU.EX2 R152, R3 ;  /* 0x0000000300987308 */ /* 0x0004e40000000800 */
[----:B--2---:R-:W-:Y:S01]  /*4d20*/  FFMA.FTZ R3, R8, c[0x0][0x2d0], -R2 ;  /* 0x0000b40008037a23 */ /* 0x004fe20000010802 */
[----:B------:R-:W-:-:S02]  /*4d30*/  F2FP.BF16.PACK_AB R8, R128, R153 ;  /* 0x000000998008723e */ /* 0x000fc400000010ff */
[----:B---3--:R-:W-:-:S03]  /*4d40*/  F2FP.BF16.PACK_AB R9, R152, R154 ;  /* 0x0000009a9809723e */ /* 0x008fc600000010ff */
        /* <DEDUP_REMOVED lines=12> */
[----:B-1----:R-:W-:Y:S01]  /*4e10*/  FFMA.FTZ R3, R23, c[0x0][0x2d0], -R0 ;  /* 0x0000b40017037a23 */ /* 0x002fe20000010800 */
[----:B--2---:R-:W-:-:S03]  /*4e20*/  F2FP.BF16.PACK_AB R4, R216, R183 ;  /* 0x000000b7d804723e */ /* 0x004fc600000010ff */
[----:B------:R1:W-:Y:S02]  /*4e30*/  MUFU.EX2 R215, R3 ;  /* 0x0000000300d77308 */ /* 0x0003e40000000800 */
[----:B-1----:R-:W-:Y:S02]  /*4e40*/  FFMA.FTZ R3, R24, c[0x0][0x2d0], -R0 ;  /* 0x0000b40018037a23 */ /* 0x002fe40000010800 */
[----:B------:R-:W-:Y:S04]  /*4e50*/  HMMA.16816.F32.BF16 R24, R8, R6, RZ ;  /* 0x000000060818723c */ /* 0x000fe800000418ff */
[----:B------:R1:W2:Y:S02]  /*4e60*/  MUFU.EX2 R221, R3 ;  /* 0x0000000300dd7308 */ /* 0x0002a40000000800 */
[----:B-1----:R-:W-:Y:S01]  /*4e70*/  FFMA.FTZ R3, R15, c[0x0][0x2d0], -R2 ;  /* 0x0000b4000f037a23 */ /* 0x002fe20000010802 */
[----:B--2---:R-:W-:Y:S01]  /*4e80*/  F2FP.BF16.PACK_AB R6, R221, R215 ;  /* 0x000000d7dd06723e */ /* 0x004fe200000010ff */
[----:B------:R-:W-:-:S04]  /*4e90*/  FFMA.FTZ R15, R79, c[0x0][0x2d0], -R0 ;  /* 0x0000b4004f0f7a23 */ /* 0x000fc80000010800 */
[----:B------:R1:W-:Y:S08]  /*4ea0*/  MUFU.EX2 R214, R3 ;  /* 0x0000000300d67308 */ /* 0x0003f00000000800 */
[----:B------:R-:W-:Y:S01]  /*4eb0*/  MUFU.EX2 R15, R15 ;  /* 0x0000000f000f7308 */ /* 0x000fe20000000800 */
[--C-:B-1----:R-:W-:Y:S02]  /*4ec0*/  FFMA.FTZ R3, R22, c[0x0][0x2d0], -R2.reuse ;  /* 0x0000b40016037a23 */ /* 0x102fe40000010802 */
[----:B------:R-:W-:Y:S01]  /*4ed0*/  HMMA.16816.F32.BF16 R20, R8, R40, RZ ;  /* 0x000000280814723c */ /* 0x000fe200000418ff */
[----:B------:R-:W-:Y:S04]  /*4ee0*/  LDSM.16.MT88.4 R40, [R169+0x2800] ;  /* 0x00280000a928783b */ /* 0x000fe80000004200 */
        /* <DEDUP_REMOVED lines=16> */
[----:B------:R-:W-:Y:S01]  /*4ff0*/  LDSM.16.MT88.4 R56, [R171+0x2000] ;  /* 0x00200000ab38783b */ /* 0x000fe20000004200 */
[----:B------:R2:W-:Y:S06]  /*5000*/  MUFU.EX2 R172, R3 ;  /* 0x0000000300ac7308 */ /* 0x0005ec0000000800 */
[C---:B------:R-:W-:Y:S08]  /*5010*/  HMMA.16816.F32.BF16 R144, R4.reuse, R44, R20 ;  /* 0x0000002c0490723c */ /* 0x040ff00000041814 */
[----:B------:R-:W-:Y:S01]  /*5020*/  HMMA.16816.F32.BF16 R140, R4, R46, R16 ;  /* 0x0000002e048c723c */ /* 0x000fe20000041810 */
[----:B------:R-:W5:Y:S01]  /*5030*/  LDSM.16.MT88.4 R44, [R168+0x2800] ;  /* 0x00280000a82c783b */ /* 0x000f620000004200 */
[----:B--2---:R-:W-:-:S04]  /*5040*/  FFMA.FTZ R3, R73, c[0x0][0x2d0], -R0 ;  /* 0x0000b40049037a23 */ /* 0x004fc80000010800 */
[----:B------:R2:W-:Y:S02]  /*5050*/  MUFU.EX2 R177, R3 ;  /* 0x0000000300b17308 */ /* 0x0005e40000000800 */
[----:B-1----:R-:W-:Y:S08]  /*5060*/  HMMA.16816.F32.BF16 R20, R8, R52, RZ ;  /* 0x000000340814723c */ /* 0x002ff000000418ff */
[----:B------:R-:W-:Y:S01]  /*5070*/  HMMA.16816.F32.BF16 R104, R4, R38, R48 ;  /* 0x000000260468723c */ /* 0x000fe20000041830 */
[----:B------:R-:W-:Y:S01]  /*5080*/  LDSM.16.MT88.4 R48, [R170+0x2800] ;  /* 0x00280000aa30783b */ /* 0x000fe20000004200 */
[----:B--2---:R-:W-:-:S06]  /*5090*/  FFMA.FTZ R3, R72, c[0x0][0x2d0], -R0 ;  /* 0x0000b40048037a23 */ /* 0x004fcc0000010800 */
[C---:B------:R-:W-:Y:S01]  /*50a0*/  HMMA.16816.F32.BF16 R16, R8.reuse, R54, RZ ;  /* 0x000000360810723c */ /* 0x040fe200000418ff */
[----:B------:R-:W1:Y:S01]  /*50b0*/  LDSM.16.MT88.4 R52, [R171+0x2800] ;  /* 0x00280000ab34783b */ /* 0x000e620000004200 */
[----:B------:R2:W1:Y:S06]  /*50c0*/  MUFU.EX2 R180, R3 ;  /* 0x0000000300b47308 */ /* 0x00046c0000000800 */
[----:B------:R-:W-:Y:S08]  /*50d0*/  HMMA.16816.F32.BF16 R36, R8, R64, RZ ;  /* 0x000000400824723c */ /* 0x000ff000000418ff */
[----:B---3--:R-:W-:Y:S01]  /*50e0*/  HMMA.16816.F32.BF16 R120, R4, R28, R20 ;  /* 0x0000001c0478723c */ /* 0x008fe20000041814 */
[----:B--2---:R-:W-:-:S04]  /*50f0*/  FFMA.FTZ R3, R70, c[0x0][0x2d0], -R2 ;  /* 0x0000b40046037a23 */ /* 0x004fc80000010802 */
[----:B------:R2:W-:Y:S03]  /*5100*/  MUFU.EX2 R162, R3 ;  /* 0x0000000300a27308 */ /* 0x0005e60000000800 */
[C---:B------:R-:W-:Y:S01]  /*5110*/  HMMA.16816.F32.BF16 R32, R8.reuse, R66, RZ ;  /* 0x000000420820723c */ /* 0x040fe200000418ff */
[----:B------:R-:W3:Y:S07]  /*5120*/  LDSM.16.MT88.4 R64, [R168+0x4000] ;  /* 0x00400000a840783b */ /* 0x000eee0000004200 */
[----:B----4-:R-:W-:Y:S01]  /*5130*/  HMMA.16816.F32.BF16 R20, R8, R24, RZ ;  /* 0x000000180814723c */ /* 0x010fe200000418ff */
[----:B--2---:R-:W-:-:S07]  /*5140*/  FFMA.FTZ R3, R68, c[0x0][0x2d0], -R2 ;  /* 0x0000b40044037a23 */ /* 0x004fce0000010802 */
[C---:B------:R-:W-:Y:S08]  /*5150*/  HMMA.16816.F32.BF16 R136, R4.reuse, R30, R16 ;  /* 0x0000001e0488723c */ /* 0x040ff00000041810 */
[----:B-----5:R-:W-:Y:S01]  /*5160*/  HMMA.16816.F32.BF16 R124, R4, R44, R36 ;  /* 0x0000002c047c723c */ /* 0x020fe20000041824 */
[----:B------:R-:W2:Y:S07]  /*5170*/  LDSM.16.MT88.4 R36, [R169+0x4000] ;  /* 0x00400000a924783b */ /* 0x000eae0000004200 */
[C---:B------:R-:W-:Y:S08]  /*5180*/  HMMA.16816.F32.BF16 R28, R8.reuse, R58, RZ ;  /* 0x0000003a081c723c */ /* 0x040ff000000418ff */
[----:B------:R-:W-:Y:S08]  /*5190*/  HMMA.16816.F32.BF16 R16, R8, R26, RZ ;  /* 0x0000001a0810723c */ /* 0x000ff000000418ff */
[C---:B------:R-:W-:Y:S01]  /*51a0*/  HMMA.16816.F32.BF16 R108, R4.reuse, R46, R32 ;  /* 0x0000002e046c723c */ /* 0x040fe20000041820 */
[----:B------:R-:W4:Y:S07]  /*51b0*/  LDSM.16.MT88.4 R44, [R168+0x4800] ;  /* 0x00480000a82c783b */ /* 0x000f2e0000004200 */
[----:B------:R-:W-:Y:S08]  /*51c0*/  HMMA.16816.F32.BF16 R116, R4, R40, R20 ;  /* 0x000000280474723c */ /* 0x000ff00000041814 */
[C---:B------:R-:W-:Y:S08]  /*51d0*/  HMMA.16816.F32.BF16 R20, R8.reuse, R62, RZ ;  /* 0x0000003e0814723c */ /* 0x040ff000000418ff */
[----:B------:R-:W-:Y:S08]  /*51e0*/  HMMA.16816.F32.BF16 R32, R8, R56, RZ ;  /* 0x000000380820723c */ /* 0x000ff000000418ff */
[C---:B-1----:R-:W-:Y:S01]  /*51f0*/  HMMA.16816.F32.BF16 R92, R4.reuse, R54, R28 ;  /* 0x00000036045c723c */ /* 0x042fe2000004181c */
[----:B------:R-:W1:Y:S07]  /*5200*/  LDSM.16.MT88.4 R28, [R169+0x4800] ;  /* 0x00480000a91c783b */ /* 0x000e6e0000004200 */
[----:B------:R-:W-:Y:S08]  /*5210*/  HMMA.16816.F32.BF16 R100, R4, R42, R16 ;  /* 0x0000002a0464723c */ /* 0x000ff00000041810 */
[----:B---3--:R-:W-:Y:S08]  /*5220*/  HMMA.16816.F32.BF16 R16, R8, R64, RZ ;  /* 0x000000400810723c */ /* 0x008ff000000418ff */
[C---:B------:R-:W-:Y:S08]  /*5230*/  HMMA.16816.F32.BF16 R84, R4.reuse, R50, R20 ;  /* 0x000000320454723c */ /* 0x040ff00000041814 */
[----:B------:R-:W-:Y:S01]  /*5240*/  HMMA.16816.F32.BF16 R96, R4, R52, R32 ;  /* 0x000000340460723c */ /* 0x000fe20000041820 */
[----:B------:R-:W3:Y:S07]  /*5250*/  LDSM.16.MT88.4 R32, [R171+0x4000] ;  /* 0x00400000ab20783b */ /* 0x000eee0000004200 */
[C---:B--2---:R-:W-:Y:S08]  /*5260*/  HMMA.16816.F32.BF16 R20, R8.reuse, R36, RZ ;  /* 0x000000240814723c */ /* 0x044ff000000418ff */
[----:B------:R-:W-:Y:S08]  /*5270*/  HMMA.16816.F32.BF16 R24, R8, R60, RZ ;  /* 0x0000003c0818723c */ /* 0x000ff000000418ff */
[----:B----4-:R-:W-:Y:S08]  /*5280*/  HMMA.16816.F32.BF16 R80, R4, R44, R16 ;  /* 0x0000002c0450723c */ /* 0x010ff00000041810 */
[----:B------:R-:W-:Y:S08]  /*5290*/  HMMA.16816.F32.BF16 R16, R8, R38, RZ ;  /* 0x000000260810723c */ /* 0x000ff000000418ff */
[C---:B-1----:R-:W-:Y:S01]  /*52a0*/  HMMA.16816.F32.BF16 R56, R4.reuse, R28, R20 ;  /* 0x0000001c0438723c */ /* 0x042fe20000041814 */
[----:B------:R-:W1:Y:S07]  /*52b0*/  LDSM.16.MT88.4 R20, [R171+0x4800] ;  /* 0x00480000ab14783b */ /* 0x000e6e0000004200 */
[----:B------:R-:W-:Y:S08]  /*52c0*/  HMMA.16816.F32.BF16 R88, R4, R48, R24 ;  /* 0x000000300458723c */ /* 0x000ff00000041818 */
[----:B------:R-:W-:Y:S08]  /*52d0*/  HMMA.16816.F32.BF16 R24, R8, R66, RZ ;  /* 0x000000420818723c */ /* 0x000ff000000418ff */
[----:B------:R-:W-:Y:S08]  /*52e0*/  HMMA.16816.F32.BF16 R48, R4, R30, R16 ;  /* 0x0000001e0430723c */ /* 0x000ff00000041810 */
[----:B---3--:R-:W-:Y:S08]  /*52f0*/  HMMA.16816.F32.BF16 R16, R8, R32, RZ ;  /* 0x000000200810723c */ /* 0x008ff000000418ff */
[C---:B------:R-:W-:Y:S11]  /*5300*/  HMMA.16816.F32.BF16 R64, R4.reuse, R46, R24 ;  /* 0x0000002e0440723c */ /* 0x040ff60000041818 */
[----:B------:R-:W-:Y:S05]  /*5310*/  @!UPT UIADD3 URZ, URZ, URZ, URZ ;  /* 0x0000003f3f3ff290 */ /* 0x000fea000fffe03f */
[----:B-1----:R-:W-:Y:S08]  /*5320*/  HMMA.16816.F32.BF16 R44, R4, R20, R16 ;  /* 0x00000014042c723c */ /* 0x002ff00000041810 */
[----:B------:R-:W-:Y:S11]  /*5330*/  HMMA.16816.F32.BF16 R16, R8, R34, RZ ;  /* 0x000000220810723c */ /* 0x000ff600000418ff */
[----:B------:R-:W-:Y:S11]  /*5340*/  @!UPT UIADD3 URZ, URZ, URZ, URZ ;  /* 0x0000003f3f3ff290 */ /* 0x000ff6000fffe03f */
[----:B------:R-:W-:Y:S02]  /*5350*/  @!UPT UIADD3 URZ, URZ, URZ, URZ ;  /* 0x0000003f3f3ff290 */ /* 0x000fe4000fffe03f */
[----:B------:R-:W-:Y:S01]  /*5360*/  HMMA.16816.F32.BF16 R36, R4, R22, R16 ;  /* 0x000000160424723c */ /* 0x000fe20000041810 */
[----:B------:R-:W1:Y:S07]  /*5370*/  LDSM.16.MT88.4 R16, [R170+0x4000] ;  /* 0x00400000aa10783b */ /* 0x000e6e0000004200 */
[C---:B-1----:R-:W-:Y:S08]  /*5380*/  HMMA.16816.F32.BF16 R20, R8.reuse, R16, RZ ;  /* 0x000000100814723c */ /* 0x042ff000000418ff */
[----:B------:R-:W-:Y:S01]  /*5390*/  HMMA.16816.F32.BF16 R8, R8, R18, RZ ;  /* 0x000000120808723c */ /* 0x000fe200000418ff */
[----:B------:R-:W1:Y:S11]  /*53a0*/  LDSM.16.MT88.4 R16, [R170+0x4800] ;  /* 0x00480000aa10783b */ /* 0x000e760000004200 */
[----:B------:R-:W-:Y:S04]  /*53b0*/  @!UPT UIADD3 URZ, URZ, URZ, URZ ;  /* 0x0000003f3f3ff290 */ /* 0x000fe8000fffe03f */
[C---:B-1----:R-:W-:Y:S01]  /*53c0*/  HMMA.16816.F32.BF16 R24, R4.reuse, R16, R20 ;  /* 0x000000100418723c */ /* 0x042fe20000041814 */
[----:B------:R1:W2:Y:S06]  /*53d0*/  MUFU.EX2 R22, R3 ;  /* 0x0000000300167308 */ /* 0x0002ac0000000800 */
[----:B------:R-:W-:Y:S01]  /*53e0*/  FADD.FTZ R21, R154, R152 ;  /* 0x000000989a157221 */ /* 0x000fe20000010000 */
[----:B------:R-:W-:Y:S01]  /*53f0*/  HMMA.16816.F32.BF16 R16, R4, R18, R8 ;  /* 0x000000120410723c */ /* 0x000fe20000041808 */
[----:B------:R-:W3:Y:S06]  /*5400*/  LDSM.16.MT88.4 R8, [R168+0x1000] ;  /* 0x00100000a808783b */ /* 0x000eec0000004200 */
[----:B------:R-:W-:Y:S01]  /*5410*/  FADD.FTZ R4, R153, R128 ;  /* 0x0000008099047221 */ /* 0x000fe20000010000 */
[----:B------:R-:W-:Y:S01]  /*5420*/  F2FP.BF16.PACK_AB R6, R180, R177 ;  /* 0x000000b1b406723e */ /* 0x000fe200000010ff */
[----:B-1----:R-:W-:Y:S01]  /*5430*/  FFMA.FTZ R3, R71, c[0x0][0x2d0], -R2 ;  /* 0x0000b40047037a23 */ /* 0x002fe20000010802 */
[----:B--2---:R-:W-:-:S03]  /*5440*/  F2FP.BF16.PACK_AB R5, R22, R162 ;  /* 0x000000a21605723e */ /* 0x004fc600000010ff */
[----:B------:R1:W-:Y:S02]  /*5450*/  MUFU.EX2 R23, R3 ;  /* 0x0000000300177308 */ /* 0x0003e40000000800 */
[----:B-1----:R-:W-:-:S06]  /*5460*/  FFMA.FTZ R3, R69, c[0x0][0x2d0], -R2 ;  /* 0x0000b40045037a23 */ /* 0x002fcc0000010802 */
[----:B------:R1:W2:Y:S02]  /*5470*/  MUFU.EX2 R128, R3 ;  /* 0x0000000300807308 */ /* 0x0002a40000000800 */
[----:B-1----:R-:W-:Y:S01]  /*5480*/  FADD.FTZ R3, R13, R4 ;  /* 0x000000040d037221 */ /* 0x002fe20000010000 */
[----:B------:R-:W-:Y:S01]  /*5490*/  F2FP.BF16.PACK_AB R4, R172, R163 ;  /* 0x000000a3ac04723e */ /* 0x000fe200000010ff */
[--C-:B------:R-:W-:Y:S01]  /*54a0*/  FFMA.FTZ R13, R77, c[0x0][0x2d0], -R0.reuse ;  /* 0x0000b4004d0d7a23 */ /* 0x100fe20000010800 */
[----:B--2---:R-:W-:Y:S01]  /*54b0*/  F2FP.BF16.PACK_AB R7, R128, R23 ;  /* 0x000000178007723e */ /* 0x004fe200000010ff */
[----:B------:R-:W-:Y:S02]  /*54c0*/  FFMA.FTZ R0, R76, c[0x0][0x2d0], -R0 ;  /* 0x0000b4004c007a23 */ /* 0x000fe40000010800 */
[----:B------:R-:W-:Y:S02]  /*54d0*/  FADD.FTZ R20, R155, R3 ;  /* 0x000000039b147221 */ /* 0x000fe40000010000 */
[----:B------:R1:W-:Y:S01]  /*54e0*/  MUFU.EX2 R185, R0 ;  /* 0x0000000000b97308 */ /* 0x0003e20000000800 */
[--C-:B------:R-:W-:Y:S01]  /*54f0*/  FFMA.FTZ R3, R131, c[0x0][0x2d0], -R2.reuse ;  /* 0x0000b40083037a23 */ /* 0x100fe20000010802 */
[C---:B---3--:R-:W-:Y:S06]  /*5500*/  HMMA.16816.F32.BF16 R132, R4.reuse, R8, R132 ;  /* 0x000000080484723c */ /* 0x048fec0000041884 */
[----:B------:R-:W2:Y:S02]  /*5510*/  MUFU.EX2 R13, R13 ;  /* 0x0000000d000d7308 */ /* 0x000ea40000000800 */
[----:B------:R-:W-:Y:S01]  /*5520*/  HMMA.16816.F32.BF16 R28, R4, R10, R104 ;  /* 0x0000000a041c723c */ /* 0x000fe20000041868 */
[----:B------:R-:W3:Y:S01]  /*5530*/  LDSM.16.MT88.4 R8, [R169+0x1000] ;  /* 0x00100000a908783b */ /* 0x000ee20000004200 */
[----:B-1----:R-:W-:-:S06]  /*5540*/  FFMA.FTZ R0, R161, c[0x0][0x2d0], -R2 ;  /* 0x0000b400a1007a23 */ /* 0x002fcc0000010802 */
[C---:B---3--:R-:W-:Y:S08]  /*5550*/  HMMA.16816.F32.BF16 R104, R4.reuse, R8, R148 ;  /* 0x000000080468723c */ /* 0x048ff00000041894 */
        /* <DEDUP_REMOVED lines=16> */
[----:B------:R-:W1:Y:S04]  /*5660*/  LDSM.16.MT88.4 R8, [R171+0x3000] ;  /* 0x00300000ab08783b */ /* 0x000e680000004200 */
[----:B------:R-:W-:Y:S03]  /*5670*/  LDSM.16.MT88.4 R100, [R168+0x1800] ;  /* 0x00180000a864783b */ /* 0x000fe60000004200 */
[C---:B-1----:R-:W-:Y:S07]  /*5680*/  HMMA.16816.F32.BF16 R156, R4.reuse, R8, R96 ;  /* 0x00000008049c723c */ /* 0x042fee0000041860 */
[----:B------:R-:W-:Y:S01]  /*5690*/  F2FP.BF16.PACK_AB R96, R14, R15 ;  /* 0x0000000f0e60723e */ /* 0x000fe200000010ff */
[----:B------:R-:W-:Y:S01]  /*56a0*/  HMMA.16816.F32.BF16 R148, R4, R10, R92 ;  /* 0x0000000a0494723c */ /* 0x000fe2000004185c */
[----:B------:R-:W1:Y:S01]  /*56b0*/  LDSM.16.MT88.4 R8, [R170+0x3000] ;  /* 0x00300000aa08783b */ /* 0x000e620000004200 */
[----:B--2---:R-:W-:-:S06]  /*56c0*/  F2FP.BF16.PACK_AB R98, R185, R13 ;  /* 0x0000000db962723e */ /* 0x004fcc00000010ff */
[C---:B-1----:R-:W-:Y:S08]  /*56d0*/  HMMA.16816.F32.BF16 R140, R4.reuse, R8, R88 ;  /* 0x00000008048c723c */ /* 0x042ff00000041858 */
        /* <DEDUP_REMOVED lines=17> */
[----:B------:R-:W-:Y:S06]  /*57f0*/  MUFU.EX2 R8, R3 ;  /* 0x0000000300087308 */ /* 0x000fec0000000800 */
[----:B------:R-:W-:-:S02]  /*5800*/  FADD.FTZ R4, R184, R21 ;  /* 0x00000015b8047221 */ /* 0x000fc40000010000 */
[--C-:B-1----:R-:W-:Y:S02]  /*5810*/  FFMA.FTZ R0, R160, c[0x0][0x2d0], -R2.reuse ;  /* 0x0000b400a0007a23 */ /* 0x102fe40000010802 */
[----:B------:R-:W-:Y:S02]  /*5820*/  FFMA.FTZ R2, R130, c[0x0][0x2d0], -R2 ;  /* 0x0000b40082027a23 */ /* 0x000fe40000010802 */
[----:B------:R-:W-:Y:S01]  /*5830*/  FADD.FTZ R4, R186, R4 ;  /* 0x00000004ba047221 */ /* 0x000fe20000010000 */
[----:B------:R-:W1:Y:S08]  /*5840*/  MUFU.EX2 R10, R0 ;  /* 0x00000000000a7308 */ /* 0x000e700000000800 */
[----:B------:R-:W2:Y:S01]  /*5850*/  MUFU.EX2 R186, R2 ;  /* 0x0000000200ba7308 */ /* 0x000ea20000000800 */
[----:B-1----:R-:W-:Y:S01]  /*5860*/  F2FP.BF16.PACK_AB R97, R10, R9 ;  /* 0x000000090a61723e */ /* 0x002fe200000010ff */
[----:B------:R-:W-:-:S04]  /*5870*/  FADD.FTZ R0, R183, R20 ;  /* 0x00000014b7007221 */ /* 0x000fc80000010000 */
[----:B------:R-:W-:Y:S01]  /*5880*/  FADD.FTZ R0, R216, R0 ;  /* 0x00000000d8007221 */ /* 0x000fe20000010000 */
[----:B--2---:R-:W-:Y:S01]  /*5890*/  F2FP.BF16.PACK_AB R99, R186, R8 ;  /* 0x00000008ba63723e */ /* 0x004fe200000010ff */
[----:B------:R-:W-:Y:S02]  /*58a0*/  FADD.FTZ R2, R214, R4 ;  /* 0x00000004d6027221 */ /* 0x000fe40000010000 */
[----:B------:R-:W-:Y:S01]  /*58b0*/  LDSM.16.MT88.4 R4, [R170+0x5800] ;  /* 0x00580000aa04783b */ /* 0x000fe20000004200 */
[----:B------:R-:W-:Y:S02]  /*58c0*/  FADD.FTZ R0, R215, R0 ;  /* 0x00000000d7007221 */ /* 0x000fe40000010000 */
[----:B------:R-:W-:Y:S01]  /*58d0*/  FADD.FTZ R2, R209, R2 ;  /* 0x00000002d1027221 */ /* 0x000fe20000010000 */
[----:B------:R-:W-:Y:S01]  /*58e0*/  HMMA.16816.F32.BF16 R112, R96, R116, R112 ;  /* 0x000000746070723c */ /* 0x000fe20000041870 */
[----:B------:R-:W-:Y:S02]  /*58f0*/  FADD.FTZ R0, R221, R0 ;  /* 0x00000000dd007221 */ /* 0x000fe40000010000 */
[----:B------:R-:W-:-:S04]  /*5900*/  FADD.FTZ R2, R219, R2 ;  /* 0x00000002db027221 */ /* 0x000fc80000010000 */
[----:B------:R-:W-:Y:S01]  /*5910*/  FADD.FTZ R3, R220, R2 ;  /* 0x00000002dc037221 */ /* 0x000fe20000010000 */
[----:B------:R-:W-:Y:S01]  /*5920*/  HMMA.16816.F32.BF16 R116, R96, R118, R40 ;  /* 0x000000766074723c */ /* 0x000fe20000041828 */
[----:B------:R-:W1:Y:S01]  /*5930*/  LDSM.16.MT88.4 R40, [R168+0x3800] ;  /* 0x00380000a828783b */ /* 0x000e620000004200 */
[----:B------:R-:W-:-:S06]  /*5940*/  @P4 IMAD.HI.U32 R2, R205, c[0x0][0x2c8], RZ ;  /* 0x0000b200cd024a27 */ /* 0x000fcc00078e00ff */
[C---:B------:R-:W-:Y:S01]  /*5950*/  HMMA.16816.F32.BF16 R44, R96.reuse, R48, R72 ;  /* 0x00000030602c723c */ /* 0x040fe20000041848 */
[----:B------:R-:W2:Y:S07]  /*5960*/  LDSM.16.MT88.4 R72, [R168+0x5800] ;  /* 0x00580000a848783b */ /* 0x000eae0000004200 */
[C---:B------:R-:W-:Y:S08]  /*5970*/  HMMA.16816.F32.BF16 R120, R96.reuse, R124, R120 ;  /* 0x0000007c6078723c */ /* 0x040ff00000041878 */
[C---:B------:R-:W-:Y:S08]  /*5980*/  HMMA.16816.F32.BF16 R124, R96.reuse, R126, R52 ;  /* 0x0000007e607c723c */ /* 0x040ff00000041834 */
[C---:B------:R-:W-:Y:S08]  /*5990*/  HMMA.16816.F32.BF16 R48, R96.reuse, R50, R76 ;  /* 0x000000326030723c */ /* 0x040ff0000004184c */
[C---:B------:R-:W-:Y:S08]  /*59a0*/  HMMA.16816.F32.BF16 R132, R96.reuse, R100, R132 ;  /* 0x000000646084723c */ /* 0x040ff00000041884 */
[C---:B-1----:R-:W-:Y:S08]  /*59b0*/  HMMA.16816.F32.BF16 R36, R96.reuse, R40, R60 ;  /* 0x000000286024723c */ /* 0x042ff0000004183c */
[C---:B------:R-:W-:Y:S08]  /*59c0*/  HMMA.16816.F32.BF16 R60, R96.reuse, R64, R140 ;  /* 0x00000040603c723c */ /* 0x040ff0000004188c */
[C---:B------:R-:W-:Y:S01]  /*59d0*/  HMMA.16816.F32.BF16 R64, R96.reuse, R66, R88 ;  /* 0x000000426040723c */ /* 0x040fe20000041858 */
[----:B------:R-:W1:Y:S07]  /*59e0*/  LDSM.16.MT88.4 R88, [R171+0x5800] ;  /* 0x00580000ab58783b */ /* 0x000e6e0000004200 */
[C---:B------:R-:W-:Y:S08]  /*59f0*/  HMMA.16816.F32.BF16 R40, R96.reuse, R42, R68 ;  /* 0x0000002a6028723c */ /* 0x040ff00000041844 */
[C---:B--2---:R-:W-:Y:S08]  /*5a00*/  HMMA.16816.F32.BF16 R68, R96.reuse, R72, R84 ;  /* 0x000000486044723c */ /* 0x044ff00000041854 */
[C---:B------:R-:W-:Y:S01]  /*5a10*/  HMMA.16816.F32.BF16 R72, R96.reuse, R74, R80 ;  /* 0x0000004a6048723c */ /* 0x040fe20000041850 */
[----:B------:R-:W2:Y:S07]  /*5a20*/  LDSM.16.MT88.4 R80, [R169+0x5800] ;  /* 0x00580000a950783b */ /* 0x000eae0000004200 */
[C---:B------:R-:W-:Y:S08]  /*5a30*/  HMMA.16816.F32.BF16 R104, R96.reuse, R108, R104 ;  /* 0x0000006c6068723c */ /* 0x040ff00000041868 */
[C---:B------:R-:W-:Y:S08]  /*5a40*/  HMMA.16816.F32.BF16 R52, R96.reuse, R56, R156 ;  /* 0x000000386034723c */ /* 0x040ff0000004189c */
[C---:B-1----:R-:W-:Y:S08]  /*5a50*/  HMMA.16816.F32.BF16 R84, R96.reuse, R88, R136 ;  /* 0x000000586054723c */ /* 0x042ff00000041888 */
[C---:B------:R-:W-:Y:S08]  /*5a60*/  HMMA.16816.F32.BF16 R88, R96.reuse, R90, R92 ;  /* 0x0000005a6058723c */ /* 0x040ff0000004185c */
[C---:B------:R-:W-:Y:S07]  /*5a70*/  HMMA.16816.F32.BF16 R92, R96.reuse, R4, R24 ;  /* 0x00000004605c723c */ /* 0x040fee0000041818 */
[----:B------:R-:W-:Y:S01]  /*5a80*/  FADD.FTZ R4, R163, R0 ;  /* 0x00000000a3047221 */ /* 0x000fe20000010000 */
[----:B------:R-:W-:Y:S01]  /*5a90*/  MOV R0, R205 ;  /* 0x000000cd00007202 */ /* 0x000fe20000000f00 */
[----:B--2---:R-:W-:Y:S01]  /*5aa0*/  HMMA.16816.F32.BF16 R76, R96, R80, R152 ;  /* 0x00000050604c723c */ /* 0x004fe20000041898 */
[----:B------:R-:W-:Y:S01]  /*5ab0*/  @P4 SHF.R.U32.HI R0, RZ, c[0x0][0x2cc], R2 ;  /* 0x0000b300ff004a19 */ /* 0x000fe20000011602 */
[----:B------:R-:W-:-:S02]  /*5ac0*/  FADD.FTZ R2, R162, R3 ;  /* 0x00000003a2027221 */ /* 0x000fc40000010000 */
[----:B------:R-:W-:Y:S01]  /*5ad0*/  FADD.FTZ R4, R172, R4 ;  /* 0x00000004ac047221 */ /* 0x000fe20000010000 */
[----:B------:R-:W-:Y:S01]  /*5ae0*/  IADD3 R0, R0, R203, -R204 ;  /* 0x000000cb00007210 */ /* 0x000fe20007ffe8cc */
[----:B------:R-:W-:Y:S02]  /*5af0*/  FADD.FTZ R2, R22, R2 ;  /* 0x0000000216027221 */ /* 0x000fe40000010000 */
[----:B------:R-:W-:Y:S01]  /*5b00*/  FADD.FTZ R4, R177, R4 ;  /* 0x00000004b1047221 */ /* 0x000fe20000010000 */
[----:B------:R-:W-:Y:S01]  /*5b10*/  SHF.R.S32.HI R5, RZ, 0x1f, R0 ;  /* 0x0000001fff057819 */ /* 0x000fe20000011400 */
[----:B------:R-:W-:Y:S01]  /*5b20*/  FADD.FTZ R3, R23, R2 ;  /* 0x0000000217037221 */ /* 0x000fe20000010000 */
[C---:B------:R-:W-:Y:S01]  /*5b30*/  HMMA.16816.F32.BF16 R100, R96.reuse, R102, R28 ;  /* 0x000000666064723c */ /* 0x040fe2000004181c */
[----:B------:R-:W-:Y:S01]  /*5b40*/  FADD.FTZ R2, R180, R4 ;  /* 0x00000004b4027221 */ /* 0x000fe20000010000 */
[----:B------:R-:W-:Y:S01]  /*5b50*/  LEA.HI R5, R5, R0, RZ, 0x6 ;  /* 0x0000000005057211 */ /* 0x000fe200078f30ff */
[----:B------:R-:W-:Y:S01]  /*5b60*/  FADD.FTZ R0, R128, R3 ;  /* 0x0000000380007221 */ /* 0x000fe20000010000 */
[----:B------:R-:W-:Y:S01]  /*5b70*/  IADD3 R180, R192, -0x2, RZ ;  /* 0xfffffffec0b47810 */ /* 0x000fe20007ffe0ff */
[----:B------:R-:W-:Y:S01]  /*5b80*/  FADD.FTZ R2, R15, R2 ;  /* 0x000000020f027221 */ /* 0x000fe20000010000 */
[----:B------:R-:W-:Y:S01]  /*5b90*/  SHF.R.S32.HI R3, RZ, 0x6, R5 ;  /* 0x00000006ff037819 */ /* 0x000fe20000011405 */
[----:B------:R-:W-:Y:S01]  /*5ba0*/  FADD.FTZ R0, R9, R0 ;  /* 0x0000000009007221 */ /* 0x000fe20000010000 */
[----:B------:R-:W-:Y:S01]  /*5bb0*/  HMMA.16816.F32.BF16 R108, R96, R110, R32 ;  /* 0x0000006e606c723c */ /* 0x000fe20000041820 */
[----:B------:R-:W-:Y:S01]  /*5bc0*/  FADD.FTZ R2, R14, R2 ;  /* 0x000000020e027221 */ /* 0x000fe20000010000 */
[----:B------:R-:W-:Y:S01]  /*5bd0*/  IMNMX R192, R189, R3, !PT ;  /* 0x00000003bdc07217 */ /* 0x000fe20007800200 */
[----:B------:R-:W-:-:S02]  /*5be0*/  FADD.FTZ R0, R10, R0 ;  /* 0x000000000a007221 */ /* 0x000fc40000010000 */
[----:B------:R-:W-:Y:S01]  /*5bf0*/  FADD.FTZ R2, R13, R2 ;  /* 0x000000020d027221 */ /* 0x000fe20000010000 */
[----:B------:R-:W-:Y:S01]  /*5c00*/  ISETP.GE.AND P0, PT, R180, R192, PT ;  /* 0x000000c0b400720c */ /* 0x000fe20003f06270 */
[----:B------:R-:W-:Y:S01]  /*5c10*/  FADD.FTZ R0, R8, R0 ;  /* 0x0000000008007221 */ /* 0x000fe20000010000 */
[----:B------:R-:W-:Y:S01]  /*5c20*/  HMMA.16816.F32.BF16 R56, R96, R58, R148 ;  /* 0x0000003a6038723c */ /* 0x000fe20000041894 */
[----:B------:R-:W-:Y:S02]  /*5c30*/  FADD.FTZ R185, R185, R2 ;  /* 0x00000002b9b97221 */ /* 0x000fe40000010000 */
[----:B------:R-:W-:-:S05]  /*5c40*/  FADD.FTZ R186, R186, R0 ;  /* 0x00000000baba7221 */ /* 0x000fca0000010000 */
[C---:B------:R-:W-:Y:S08]  /*5c50*/  HMMA.16816.F32.BF16 R80, R96.reuse, R82, R144 ;  /* 0x000000526050723c */ /* 0x040ff00000041890 */
[----:B------:R-:W-:Y:S01]  /*5c60*/  HMMA.16816.F32.BF16 R96, R96, R6, R16 ;  /* 0x000000066060723c */ /* 0x000fe20000041810 */
[----:B------:R-:W-:Y:S03]  /*5c70*/  @!UPT UIADD3 URZ, URZ, URZ, URZ ;  /* 0x0000003f3f3ff290 */ /* 0x000fe6000fffe03f */
[----:B------:R-:W-:Y:S11]  /*5c80*/  @!P0 BRA `(.L_x_1147) ;  /* 0x000032a000008947 */ /* 0x000ff60003800000 */
[----:B------:R-:W-:Y:S02]  /*5c90*/  MOV R131, R12 ;  /* 0x0000000c00837202 */ /* 0x000fe40000000f00 */
[----:B------:R-:W-:-:S07]  /*5ca0*/  MOV R130, R129 ;  /* 0x0000008100827202 */ /* 0x000fce0000000f00 */
.L_x_1158:
        /* <DEDUP_REMOVED lines=40> */
.L_x_1244:
[----:B------:R-:W-:-:S05]  /*5f30*/  BRA.DIV ~URZ, `(.L_x_1151) ;  /* 0x0000b9327f007947 */ /* 0x000fca000b800000 */
[----:B------:R-:W5:Y:S01]  /*5f40*/  SHFL.IDX PT, R0, R12, RZ, 0x181f ;  /* 0x00181fff0c007589 */ /* 0x000f6200000e0000 */
[----:B------:R-:W-:Y:S02]  /*5f50*/  ISETP.GE.AND P5, PT, R182, c[0x0][0x1d4], PT ;  /* 0x00007500b6007a0c */ /* 0x000fe40003fa6270 */
[----:B------:R-:W-:Y:S02]  /*5f60*/  ISETP.GE.AND P2, PT, R187, c[0x0][0x1d4], PT ;  /* 0x00007500bb007a0c */ /* 0x000fe40003f46270 */
[C---:B-----5:R-:W-:Y:S02]  /*5f70*/  IADD3 R2, P0, R0.reuse, R20, RZ ;  /* 0x0000001400027210 */ /* 0x060fe40007f1e0ff */
[----:B------:R-:W-:Y:S03]  /*5f80*/  IADD3 R6, P6, R0, R21, RZ ;  /* 0x0000001500067210 */ /* 0x000fe60007fde0ff */
[----:B---3--:R-:W-:Y:S01]  /*5f90*/  IMAD.X R3, R4, 0x1, R13, P0 ;  /* 0x0000000104037824 */ /* 0x008fe200000e060d */
        /* <DEDUP_REMOVED lines=14> */
.L_x_1245:
[C---:B--23--:R-:W-:Y:S02]  /*6080*/  IADD3 R2, -R5.reuse, 0x10, RZ ;  /* 0x0000001005027810 */ /* 0x04cfe40007ffe1ff */
[----:B------:R-:W-:Y:S02]  /*6090*/  ISETP.NE.U32.AND P5, PT, R5, RZ, PT ;  /* 0x000000ff0500720c */ /* 0x000fe40003fa5070 */
[----:B------:R-:W-:Y:S02]  /*60a0*/  LOP3.LUT R2, R2, 0xf, RZ, 0xc0, !PT ;  /* 0x0000000f02027812 */ /* 0x000fe400078ec0ff */
[----:B------:R-:W-:Y:S02]  /*60b0*/  ISETP.NE.U32.AND P6, PT, R6, RZ, PT ;  /* 0x000000ff0600720c */ /* 0x000fe40003fc5070 */
[----:B------:R-:W-:Y:S04]  /*60c0*/  IADD3 R2, P2, P0, R2, R0, R20 ;  /* 0x0000000002027210 */ /* 0x000fe8000785e014 */
[----:B------:R-:W-:Y:S05]  /*60d0*/  IADD3.X R3, RZ, R4, R13, P2, P0 ;  /* 0x00000004ff037210 */ /* 0x000fea00017e040d */
[----:B------:R-:W-:Y:S01]  /*60e0*/  @!PT LDS RZ, [RZ] ;  /* 0x00000000fffff984 */ /* 0x000fe20000000800 */
[----:B------:R-:W-:Y:S01]  /*60f0*/  @!PT LDS RZ, [RZ] ;  /* 0x00000000fffff984 */ /* 0x000fe20000000800 */
[----:B------:R-:W-:Y:S01]  /*6100*/  @!PT LDS RZ, [RZ] ;  /* 0x00000000fffff984 */ /* 0x000fe20000000800 */
[----:B------:R2:W-:Y:S01]  /*6110*/  LDGSTS.E.BYPASS.LTC128B.128.ZFILL [R179+0x1100], [R2.64], P5 ;  /* 0x0110000002b37fae */ /* 0x0005e2000a941d46 */
[C---:B------:R-:W-:Y:S02]  /*6120*/  ISETP.NE.U32.AND P5, PT, R7.reuse, RZ, PT ;  /* 0x000000ff0700720c */ /* 0x040fe40003fa5070 */
[----:B--2---:R-:W-:Y:S04]  /*6130*/  IADD3 R2, -R6, 0x10, RZ ;  /* 0x0000001006027810 */ /* 0x004fe80007ffe1ff */
[----:B------:R-:W-:Y:S04]  /*6140*/  LOP3.LUT R2, R2, 0xf, RZ, 0xc0, !PT ;  /* 0x0000000f02027812 */ /* 0x000fe800078ec0ff */
[----:B------:R-:W-:Y:S02]  /*6150*/  IADD3 R6, P2, P0, R2, R0, R21 ;  /* 0x0000000002067210 */ /* 0x000fe4000785e015 */
[----:B------:R-:W-:Y:S02]  /*6160*/  IADD3 R2, -R7, 0x10, RZ ;  /* 0x0000001007027810 */ /* 0x000fe40007ffe1ff */
[----:B------:R-:W-:Y:S02]  /*6170*/  IADD3.X R7, RZ, R4, R14, P2, P0 ;  /* 0x00000004ff077210 */ /* 0x000fe400017e040e */
[----:B------:R-:W-:Y:S03]  /*6180*/  LOP3.LUT R2, R2, 0xf, RZ, 0xc0, !PT ;  /* 0x0000000f02027812 */ /* 0x000fe600078ec0ff */
[----:B------:R2:W-:Y:S01]  /*6190*/  LDGSTS.E.BYPASS.LTC128B.128.ZFILL [R179+0x3100], [R6.64], P6 ;  /* 0x0310000006b37fae */ /* 0x0005e2000b141d46 */
[----:B------:R-:W-:Y:S04]  /*61a0*/  IADD3 R2, P2, P0, R2, R0, R22 ;  /* 0x0000000002027210 */ /* 0x000fe8000785e016 */
[----:B------:R-:W-:Y:S05]  /*61b0*/  IADD3.X R3, RZ, R4, R15, P2, P0 ;  /* 0x00000004ff037210 */ /* 0x000fea00017e040f */
[----:B------:R2:W-:Y:S04]  /*61c0*/  LDGSTS.E.BYPASS.LTC128B.128.ZFILL [R179+0x5100], [R2.64], P5 ;  /* 0x0510000002b37fae */ /* 0x0005e8000a941d46 */
.L_x_1149:
[----:B------:R-:W-:Y:S05]  /*61d0*/  BSYNC B0 ;  /* 0x0000000000007941 */ /* 0x000fea0003800000 */
.L_x_1148:
        /* <DEDUP_REMOVED lines=191> */
.L_x_1246:
[----:B------:R-:W-:-:S05]  /*6dd0*/  BRA.DIV ~URZ, `(.L_x_1155) ;  /* 0x0000ad427f007947 */ /* 0x000fca000b800000 */
[----:B------:R-:W3:Y:S01]  /*6de0*/  SHFL.IDX PT, R0, R138, RZ, 0x181f ;  /* 0x00181fff8a007589 */ /* 0x000ee200000e0000 */
[----:B------:R-:W-:Y:S02]  /*6df0*/  ISETP.GE.AND P5, PT, R182, c[0x0][0x1d4], PT ;  /* 0x00007500b6007a0c */ /* 0x000fe40003fa6270 */
[----:B------:R-:W-:Y:S02]  /*6e00*/  ISETP.GE.AND P2, PT, R187, c[0x0][0x1d4], PT ;  /* 0x00007500bb007a0c */ /* 0x000fe40003f46270 */
[C---:B---3--:R-:W-:Y:S02]  /*6e10*/  IADD3 R2, P0, R0.reuse, R142, RZ ;  /* 0x0000008e00027210 */ /* 0x048fe40007f1e0ff */
[----:B------:R-:W-:Y:S03]  /*6e20*/  IADD3 R136, P6, R0, R143, RZ ;  /* 0x0000008f00887210 */ /* 0x000fe60007fde0ff */
[----:B--2---:R-:W-:Y:S01]  /*6e30*/  IMAD.X R3, R128, 0x1, R139, P0 ;  /* 0x0000000180037824 */ /* 0x004fe200000e068b */
        /* <DEDUP_REMOVED lines=14> */
.L_x_1247:
[C---:B--2---:R-:W-:Y:S02]  /*6f20*/  IADD3 R2, -R129.reuse, 0x10, RZ ;  /* 0x0000001081027810 */ /* 0x044fe40007ffe1ff */
[----:B------:R-:W-:Y:S02]  /*6f30*/  ISETP.NE.U32.AND P5, PT, R129, RZ, PT ;  /* 0x000000ff8100720c */ /* 0x000fe40003fa5070 */
[----:B------:R-:W-:Y:S02]  /*6f40*/  LOP3.LUT R2, R2, 0xf, RZ, 0xc0, !PT ;  /* 0x0000000f02027812 */ /* 0x000fe400078ec0ff */
[----:B------:R-:W-:Y:S02]  /*6f50*/  ISETP.NE.U32.AND P6, PT, R136, RZ, PT ;  /* 0x000000ff8800720c */ /* 0x000fe40003fc5070 */
[----:B------:R-:W-:Y:S04]  /*6f60*/  IADD3 R2, P2, P0, R2, R0, R142 ;  /* 0x0000000002027210 */ /* 0x000fe8000785e08e */
[----:B----4-:R-:W-:Y:S05]  /*6f70*/  IADD3.X R3, RZ, R128, R139, P2, P0 ;  /* 0x00000080ff037210 */ /* 0x010fea00017e048b */
        /* <DEDUP_REMOVED lines=15> */
.L_x_1153:
[----:B------:R-:W-:Y:S05]  /*7070*/  BSYNC B0 ;  /* 0x0000000000007941 */ /* 0x000fea0003800000 */
.L_x_1152:
[----:B------:R-:W-:Y:S01]  /*7080*/  IADD3 R128, R212, R205, RZ ;  /* 0x000000cdd4807210 */ /* 0x000fe20007ffe0ff */
[----:B------:R-:W0:Y:S04]  /*7090*/  LDGDEPBAR ;  /* 0x00000000000079af */ /* 0x000e280000000000 */
[----:B------:R-:W-:Y:S05]  /*70a0*/  @P4 IMAD.HI.U32 R0, R128, c[0x0][0x2c8], RZ ;  /* 0x0000b20080004a27 */ /* 0x000fea00078e00ff */
[----:B------:R-:W-:Y:S02]  /*70b0*/  @P4 SHF.R.U32.HI R128, RZ, c[0x0][0x2cc], R0 ;  /* 0x0000b300ff804a19 */ /* 0x000fe40000011600 */
[----:B------:R-:W-:Y:S05]  /*70c0*/  MOV R0, 0x1 ;  /* 0x0000000100007802 */ /* 0x000fea0000000f00 */
[----:B------:R-:W-:Y:S05]  /*70d0*/  IMAD R0, R180, -0x40, R0 ;  /* 0xffffffc0b4007824 */ /* 0x000fea00078e0200 */
[----:B------:R-:W-:Y:S04]  /*70e0*/  IADD3 R0, R203, R0, -R206 ;  /* 0x00000000cb007210 */ /* 0x000fe80007ffe8ce */
[----:B------:R-:W-:Y:S01]  /*70f0*/  IADD3 R129, R0, -R204, RZ ;  /* 0x800000cc00817210 */ /* 0x000fe20007ffe0ff */
[----:B------:R-:W-:-:S05]  /*7100*/  BRA.DIV ~URZ, `(.L_x_1156) ;  /* 0x0000ac527f007947 */ /* 0x000fca000b800000 */
[----:B------:R2:W3:Y:S02]  /*7110*/  SHFL.IDX PT, R0, R128, RZ, 0x1c1f ;  /* 0x001c1fff80007589 */ /* 0x0004e400000e0000 */
.L_x_1248:
[----:B---3--:R-:W-:Y:S05]  /*7120*/  IMAD.IADD R0, R129, 0x1, R0 ;  /* 0x0000000181007824 */ /* 0x008fea00078e0200 */
        /* <DEDUP_REMOVED lines=26> */
[----:B-1----:R-:W-:Y:S02]  /*72d0*/  FSEL R137, R25, -INF , P0 ;  /* 0xff80000019897808 */ /* 0x002fe40000000000 */
[----:B------:R-:W-:Y:S02]  /*72e0*/  ISETP.GT.AND P0, PT, R0, 0x39, PT ;  /* 0x000000390000780c */ /* 0x000fe40003f04270 */
[----:B------:R-:W-:Y:S02]  /*72f0*/  FSEL R136, R28, -INF , P6 ;  /* 0xff8000001c887808 */ /* 0x000fe40003000000 */
[----:B------:R-:W-:Y:S02]  /*7300*/  FSEL R29, R29, -INF , P5 ;  /* 0xff8000001d1d7808 */ /* 0x000fe40002800000 */
[----:B------:R-:W-:Y:S02]  /*7310*/  FSEL R28, R32, -INF , P2 ;  /* 0xff800000201c7808 */ /* 0x000fe40001000000 */
[----:B------:R-:W-:Y:S01]  /*7320*/  FSEL R25, R33, -INF , P0 ;  /* 0xff80000021197808 */ /* 0x000fe20000000000 */
[----:B------:R-:W-:-:S05]  /*7330*/  BRA.DIV ~URZ, `(.L_x_1157) ;  /* 0x0000aa927f007947 */ /* 0x000fca000b800000 */
[----:B------:R-:W-:Y:S01]  /*7340*/  FMNMX.FTZ R2, R141, R130, !PT ;  /* 0x000000828d027209 */ /* 0x000fe20007810000 */
[----:B------:R-:W1:Y:S03]  /*7350*/  SHFL.IDX PT, R0, R128, 0x1, 0x1c1f ;  /* 0x003c1f0080007f89 */ /* 0x000e6600000e0000 */
[----:B------:R-:W-:Y:S04]  /*7360*/  FMNMX.FTZ R2, R148, R2, !PT ;  /* 0x0000000294027209 */ /* 0x000fe80007810000 */
[----:B------:R-:W-:Y:S04]  /*7370*/  FMNMX.FTZ R2, R147, R2, !PT ;  /* 0x0000000293027209 */ /* 0x000fe80007810000 */
[----:B------:R-:W-:Y:S04]  /*7380*/  FMNMX.FTZ R2, R146, R2, !PT ;  /* 0x0000000292027209 */ /* 0x000fe80007810000 */
[----:B------:R-:W-:Y:S04]  /*7390*/  FMNMX.FTZ R2, R145, R2, !PT ;  /* 0x0000000291027209 */ /* 0x000fe80007810000 */
[----:B------:R-:W-:Y:S04]  /*73a0*/  FMNMX.FTZ R2, R144, R2, !PT ;  /* 0x0000000290027209 */ /* 0x000fe80007810000 */
[----:B------:R-:W-:Y:S01]  /*73b0*/  FMNMX.FTZ R2, R143, R2, !PT ;  /* 0x000000028f027209 */ /* 0x000fe20007810000 */
[----:B-1----:R-:W-:Y:S03]  /*73c0*/  IMAD.IADD R0, R129, 0x1, R0 ;  /* 0x0000000181007824 */ /* 0x002fe600078e0200 */
[----:B------:R-:W-:Y:S02]  /*73d0*/  FMNMX.FTZ R2, R142, R2, !PT ;  /* 0x000000028e027209 */ /* 0x000fe40007810000 */
[----:B------:R-:W-:Y:S02]  /*73e0*/  ISETP.GT.AND P6, PT, R0, RZ, PT ;  /* 0x000000ff0000720c */ /* 0x000fe40003fc4270 */
[----:B------:R-:W-:Y:S02]  /*73f0*/  FMNMX.FTZ R2, R140, R2, !PT ;  /* 0x000000028c027209 */ /* 0x000fe40007810000 */
[C---:B------:R-:W-:Y:S02]  /*7400*/  ISETP.GT.AND P5, PT, R0.reuse, 0x1, PT ;  /* 0x000000010000780c */ /* 0x040fe40003fa4270 */
[----:B------:R-:W-:Y:S02]  /*7410*/  FMNMX.FTZ R2, R139, R2, !PT ;  /* 0x000000028b027209 */ /* 0x000fe40007810000 */
[----:B------:R-:W-:Y:S02]  /*7420*/  ISETP.GT.AND P2, PT, R0, 0x8, PT ;  /* 0x000000080000780c */ /* 0x000fe40003f44270 */
[----:B------:R-:W-:Y:S02]  /*7430*/  FMNMX.FTZ R2, R138, R2, !PT ;  /* 0x000000028a027209 */ /* 0x000fe40007810000 */
[----:B------:R-:W-:Y:S02]  /*7440*/  ISETP.GT.AND P0, PT, R0, 0x9, PT ;  /* 0x000000090000780c */ /* 0x000fe40003f04270 */
[----:B------:R-:W-:Y:S02]  /*7450*/  FMNMX.FTZ R2, R137, R2, !PT ;  /* 0x0000000289027209 */ /* 0x000fe40007810000 */
[----:B------:R-:W-:Y:S02]  /*7460*/  FSEL R17, R6, -INF , P6 ;  /* 0xff80000006117808 */ /* 0x000fe40003000000 */
[----:B------:R-:W-:Y:S02]  /*7470*/  FMNMX.FTZ R2, R136, R2, !PT ;  /* 0x0000000288027209 */ /* 0x000fe40007810000 */
[----:B------:R-:W-:Y:S02]  /*7480*/  FSEL R24, R7, -INF , P5 ;  /* 0xff80000007187808 */ /* 0x000fe40002800000 */
[----:B------:R-:W-:Y:S02]  /*7490*/  FMNMX.FTZ R2, R29, R2, !PT ;  /* 0x000000021d027209 */ /* 0x000fe40007810000 */
[----:B------:R-:W-:Y:S02]  /*74a0*/  FSEL R21, R10, -INF , P2 ;  /* 0xff8000000a157808 */ /* 0x000fe40001000000 */
[----:B------:R-:W-:Y:S02]  /*74b0*/  FSEL R20, R11, -INF , P0 ;  /* 0xff8000000b147808 */ /* 0x000fe40000000000 */
[C---:B------:R-:W-:Y:S02]  /*74c0*/  ISETP.GT.AND P6, PT, R0.reuse, 0x10, PT ;  /* 0x000000100000780c */ /* 0x040fe40003fc4270 */
[C---:B------:R-:W-:Y:S02]  /*74d0*/  ISETP.GT.AND P5, PT, R0.reuse, 0x11, PT ;  /* 0x000000110000780c */ /* 0x040fe40003fa4270 */
[C---:B------:R-:W-:Y:S02]  /*74e0*/  ISETP.GT.AND P2, PT, R0.reuse, 0x18, PT ;  /* 0x000000180000780c */ /* 0x040fe40003f44270 */
[----:B------:R-:W-:Y:S02]  /*74f0*/  ISETP.GT.AND P0, PT, R0, 0x19, PT ;  /* 0x000000190000780c */ /* 0x000fe40003f04270 */
[----:B------:R-:W-:Y:S02]  /*7500*/  FMNMX.FTZ R2, R28, R2, !PT ;  /* 0x000000021c027209 */ /* 0x000fe40007810000 */
        /* <DEDUP_REMOVED lines=17> */
[----:B------:R-:W-:Y:S01]  /*7620*/  FSEL R8, R30, -INF , P6 ;  /* 0xff8000001e087808 */ /* 0x000fe20003000000 */
[----:B------:R-:W1:Y:S01]  /*7630*/  SHFL.BFLY PT, R0, R2, 0x2, 0x1f ;  /* 0x0c401f0002007f89 */ /* 0x000e6200000e0000 */
[----:B------:R-:W-:Y:S02]  /*7640*/  FSEL R7, R31, -INF , P5 ;  /* 0xff8000001f077808 */ /* 0x000fe40002800000 */
[----:B------:R-:W-:Y:S02]  /*7650*/  FSEL R6, R34, -INF , P2 ;  /* 0xff80000022067808 */ /* 0x000fe40001000000 */
[----:B------:R-:W-:Y:S02]  /*7660*/  FSEL R5, R35, -INF , P0 ;  /* 0xff80000023057808 */ /* 0x000fe40000000000 */
[----:B-1----:R-:W-:Y:S05]  /*7670*/  FMNMX.FTZ R0, R0, R2, !PT ;  /* 0x0000000200007209 */ /* 0x002fea0007810000 */
[----:B------:R-:W1:Y:S02]  /*7680*/  SHFL.BFLY PT, R2, R0, 0x1, 0x1f ;  /* 0x0c201f0000027f89 */ /* 0x000e6400000e0000 */
[----:B-1----:R-:W-:Y:S02]  /*7690*/  FMNMX.FTZ R129, R0, R2, !PT ;  /* 0x0000000200817209 */ /* 0x002fe40007810000 */
        /* <DEDUP_REMOVED lines=15> */
[----:B------:R-:W-:Y:S05]  /*7790*/  FMNMX.FTZ R0, R5, R0, !PT ;  /* 0x0000000005007209 */ /* 0x000fea0007810000 */
[----:B------:R-:W1:Y:S02]  /*77a0*/  SHFL.BFLY PT, R2, R0, 0x2, 0x1f ;  /* 0x0c401f0000027f89 */ /* 0x000e6400000e0000 */
[----:B-1----:R-:W-:Y:S06]  /*77b0*/  FMNMX.FTZ R4, R0, R2, !PT ;  /* 0x0000000200047209 */ /* 0x002fec0007810000 */
[----:B------:R1:W3:Y:S02]  /*77c0*/  SHFL.BFLY PT, R0, R4, 0x1, 0x1f ;  /* 0x0c201f0004007f89 */ /* 0x0002e400000e0000 */
.L_x_1249:
[C---:B------:R-:W-:Y:S01]  /*77d0*/  FMUL.FTZ R2, R129.reuse, c[0x0][0x2d0] ;  /* 0x0000b40081027a20 */ /* 0x040fe20000410000 */
[C---:B------:R-:W-:Y:S01]  /*77e0*/  FSETP.NEU.FTZ.AND P0, PT, R129.reuse, -INF , PT ;  /* 0xff8000008100780b */ /* 0x040fe20003f1d000 */
[----:B------:R-:W-:Y:S01]  /*77f0*/  WARPSYNC 0xffffffff ;  /* 0xffffffff00007948 */ /* 0x000fe20003800000 */
[----:B---3--:R-:W-:Y:S02]  /*7800*/  FMNMX.FTZ R3, R0, R4, !PT ;  /* 0x0000000400037209 */ /* 0x008fe40007810000 */
[----:B------:R-:W-:Y:S02]  /*7810*/  FSEL R2, R2, RZ, P0 ;  /* 0x000000ff02027208 */ /* 0x000fe40000000000 */
[----:B------:R-:W-:Y:S02]  /*7820*/  FSEL R0, R129, RZ, P0 ;  /* 0x000000ff81007208 */ /* 0x000fe40000000000 */
[----:B------:R-:W-:Y:S01]  /*7830*/  FSETP.NEU.FTZ.AND P0, PT, R3, -INF , PT ;  /* 0xff8000000300780b */ /* 0x000fe20003f1d000 */
[----:B-1----:R-:W-:Y:S02]  /*7840*/  FFMA.FTZ R4, R148, c[0x0][0x2d0], -R2 ;  /* 0x0000b40094047a23 */ /* 0x002fe40000010802 */
[----:B------:R-:W-:Y:S02]  /*7850*/  FADD.FTZ R0, -R0, R130 ;  /* 0x0000008200007221 */ /* 0x000fe40000010100 */
[----:B------:R1:W-:Y:S01]  /*7860*/  MUFU.EX2 R23, R4 ;  /* 0x0000000400177308 */ /* 0x0003e20000000800 */
[--C-:B------:R-:W-:Y:S02]  /*7870*/  FFMA.FTZ R18, R141, c[0x0][0x2d0], -R2.reuse ;  /* 0x0000b4008d127a23 */ /* 0x100fe40000010802 */
[----:B------:R-:W-:Y:S02]  /*7880*/  FMUL.FTZ R0, R0, c[0x0][0x2d0] ;  /* 0x0000b40000007a20 */ /* 0x000fe40000410000 */
        /* <DEDUP_REMOVED lines=16> */
[----:B------:R-:W-:Y:S01]  /*7990*/  FFMA.FTZ R156, R140, c[0x0][0x2d0], -R2 ;  /* 0x0000b4008c9c7a23 */ /* 0x000fe20000010802 */
[C---:B------:R-:W-:Y:S01]  /*79a0*/  FSEL R2, R3.reuse, RZ, P0 ;  /* 0x000000ff03027208 */ /* 0x040fe20000000000 */
[----:B-1----:R-:W-:Y:S04]  /*79b0*/  FMUL.FTZ R4, R3, c[0x0][0x2d0] ;  /* 0x0000b40003047a20 */ /* 0x002fe80000410000 */
[----:B------:R-:W-:Y:S01]  /*79c0*/  FADD.FTZ R2, -R2, R131 ;  /* 0x0000008302027221 */ /* 0x000fe20000010100 */
[----:B------:R-:W-:Y:S02]  /*79d0*/  FSEL R4, R4, RZ, P0 ;  /* 0x000000ff04047208 */ /* 0x000fe40000000000 */
[----:B------:R-:W1:Y:S01]  /*79e0*/  MUFU.EX2 R157, R19 ;  /* 0x00000013009d7308 */ /* 0x000e620000000800 */
[----:B------:R-:W-:Y:S01]  /*79f0*/  FMUL.FTZ R2, R2, c[0x0][0x2d0] ;  /* 0x0000b40002027a20 */ /* 0x000fe20000410000 */
[C---:B------:R-:W-:Y:S01]  /*7a00*/  ISETP.GT.AND P0, PT, R180.reuse, R192, PT ;  /* 0x000000c0b400720c */ /* 0x040fe20003f04270 */
[--C-:B------:R-:W-:Y:S01]  /*7a10*/  FFMA.FTZ R17, R17, c[0x0][0x2d0], -R4.reuse ;  /* 0x0000b40011117a23 */ /* 0x100fe20000010804 */
[----:B------:R-:W-:Y:S01]  /*7a20*/  IADD3 R180, R180, -0x1, RZ ;  /* 0xffffffffb4b47810 */ /* 0x000fe20007ffe0ff */
[--C-:B---3--:R-:W-:Y:S02]  /*7a30*/  FFMA.FTZ R18, R24, c[0x0][0x2d0], -R4.reuse ;  /* 0x0000b40018127a23 */ /* 0x108fe40000010804 */
[--C-:B------:R-:W-:Y:S02]  /*7a40*/  FFMA.FTZ R159, R8, c[0x0][0x2d0], -R4.reuse ;  /* 0x0000b400089f7a23 */ /* 0x100fe40000010804 */
[--C-:B--2---:R-:W-:Y:S01]  /*7a50*/  FFMA.FTZ R128, R21, c[0x0][0x2d0], -R4.reuse ;  /* 0x0000b40015807a23 */ /* 0x104fe20000010804 */
        /* <DEDUP_REMOVED lines=16> */
[----:B------:R-:W-:Y:S01]  /*7b60*/  MUFU.EX2 R149, R149 ;  /* 0x0000009500957308 */ /* 0x000fe20000000800 */
[C---:B----4-:R-:W-:Y:S01]  /*7b70*/  FMUL.FTZ R8, R0.reuse, R100 ;  /* 0x0000006400087220 */ /* 0x050fe20000410000 */
[C---:B------:R-:W-:Y:S01]  /*7b80*/  F2FP.BF16.PACK_AB R136, R23.reuse, R25 ;  /* 0x000000191788723e */ /* 0x040fe200000010ff */
[----:B------:R-:W-:Y:S01]  /*7b90*/  FFMA.FTZ R4, R0, R185, R25 ;  /* 0x000000b900047223 */ /* 0x000fe20000010019 */
[----:B-1----:R-:W-:Y:S01]  /*7ba0*/  F2FP.BF16.PACK_AB R138, R158, R157 ;  /* 0x0000009d9e8a723e */ /* 0x002fe200000010ff */
[C---:B------:R-:W-:Y:S02]  /*7bb0*/  FMUL.FTZ R9, R0.reuse, R101 ;  /* 0x0000006500097220 */ /* 0x040fe40000410000 */
[C---:B------:R-:W-:Y:S02]  /*7bc0*/  FMUL.FTZ R12, R0.reuse, R104 ;  /* 0x00000068000c7220 */ /* 0x040fe40000410000 */
[C---:B------:R-:W-:Y:S01]  /*7bd0*/  FMUL.FTZ R13, R0.reuse, R105 ;  /* 0x00000069000d7220 */ /* 0x040fe20000410000 */
[----:B------:R-:W1:Y:S01]  /*7be0*/  MUFU.EX2 R100, R18 ;  /* 0x0000001200647308 */ /* 0x000e620000000800 */
[C---:B--2---:R-:W-:Y:S02]  /*7bf0*/  FMUL.FTZ R17, R0.reuse, R109 ;  /* 0x0000006d00117220 */ /* 0x044fe40000410000 */
        /* <DEDUP_REMOVED lines=12> */
[----:B------:R-:W-:Y:S01]  /*7cc0*/  FMUL.FTZ R36, R0, R36 ;  /* 0x0000002400247220 */ /* 0x000fe20000410000 */
[----:B-1----:R-:W-:Y:S01]  /*7cd0*/  F2FP.BF16.PACK_AB R137, R100, R131 ;  /* 0x000000836489723e */ /* 0x002fe200000010ff */
        /* <DEDUP_REMOVED lines=32> */
[----:B------:R-:W-:Y:S02]  /*7ee0*/  FADD.FTZ R140, R23, R4 ;  /* 0x00000004178c7221 */ /* 0x000fe40000010000 */
[C---:B------:R-:W-:Y:S01]  /*7ef0*/  FMUL.FTZ R4, R0.reuse, R132 ;  /* 0x0000008400047220 */ /* 0x040fe20000410000 */
[----:B------:R-:W-:Y:S01]  /*7f00*/  MUFU.EX2 R148, R155 ;  /* 0x0000009b00947308 */ /* 0x000fe20000000800 */
[C---:B------:R-:W-:Y:S02]  /*7f10*/  FMUL.FTZ R92, R0.reuse, R92 ;  /* 0x0000005c005c7220 */ /* 0x040fe40000410000 */
[C---:B------:R-:W-:Y:S02]  /*7f20*/  FMUL.FTZ R93, R0.reuse, R93 ;  /* 0x0000005d005d7220 */ /* 0x040fe40000410000 */
[C---:B------:R-:W-:Y:S02]  /*7f30*/  FMUL.FTZ R96, R0.reuse, R96 ;  /* 0x0000006000607220 */ /* 0x040fe40000410000 */
[----:B------:R-:W-:Y:S02]  /*7f40*/  FMUL.FTZ R97, R0, R97 ;  /* 0x0000006100617220 */ /* 0x000fe40000410000 */
[C---:B------:R-:W-:Y:S01]  /*7f50*/  FFMA.FTZ R0, R2.reuse, R186, R131 ;  /* 0x000000ba02007223 */ /* 0x040fe20000010083 */
[----:B------:R-:W-:Y:S01]  /*7f60*/  MUFU.EX2 R121, R150 ;  /* 0x0000009600797308 */ /* 0x000fe20000000800 */
[C---:B------:R-:W-:Y:S02]  /*7f70*/  FMUL.FTZ R10, R2.reuse, R102 ;  /* 0x00000066020a7220 */ /* 0x040fe40000410000 */
[----:B------:R-:W-:Y:S02]  /*7f80*/  FMUL.FTZ R11, R2, R103 ;  /* 0x00000067020b7220 */ /* 0x000fe40000410000 */
[----:B------:R-:W-:Y:S02]  /*7f90*/  FADD.FTZ R0, R100, R0 ;  /* 0x0000000064007221 */ /* 0x000fe40000010000 */
[----:B------:R-:W1:Y:S01]  /*7fa0*/  LDSM.16.MT88.4 R100, [R168] ;  /* 0x00000000a864783b */ /* 0x000e620000004200 */
[C---:B------:R-:W-:Y:S02]  /*7fb0*/  FMUL.FTZ R22, R2.reuse, R114 ;  /* 0x0000007202167220 */ /* 0x040fe40000410000 */
[----:B------:R-:W2:Y:S01]  /*7fc0*/  MUFU.EX2 R114, R130 ;  /* 0x0000008200727308 */ /* 0x000ea20000000800 */
[C---:B------:R-:W-:Y:S02]  /*7fd0*/  FMUL.FTZ R6, R2.reuse, R134 ;  /* 0x0000008602067220 */ /* 0x040fe40000410000 */
[C---:B------:R-:W-:Y:S02]  /*7fe0*/  FMUL.FTZ R7, R2.reuse, R135 ;  /* 0x0000008702077220 */ /* 0x040fe40000410000 */
[C---:B------:R-:W-:Y:S02]  /*7ff0*/  FMUL.FTZ R14, R2.reuse, R106 ;  /* 0x0000006a020e7220 */ /* 0x040fe40000410000 */
[C---:B------:R-:W-:Y:S02]  /*8000*/  FMUL.FTZ R15, R2.reuse, R107 ;  /* 0x0000006b020f7220 */ /* 0x040fe40000410000 */
[C---:B------:R-:W-:Y:S01]  /*8010*/  FMUL.FTZ R18, R2.reuse, R110 ;  /* 0x0000006e02127220 */ /* 0x040fe20000410000 */
[----:B------:R-:W-:Y:S01]  /*8020*/  LDSM.16.MT88.4 R104, [R168+0x800] ;  /* 0x00080000a868783b */ /* 0x000fe20000004200 */
[C---:B------:R-:W-:Y:S01]  /*8030*/  FMUL.FTZ R19, R2.reuse, R111 ;  /* 0x0000006f02137220 */ /* 0x040fe20000410000 */
[----:B------:R-:W-:Y:S01]  /*8040*/  MUFU.EX2 R147, R151 ;  /* 0x0000009700937308 */ /* 0x000fe20000000800 */
[C---:B------:R-:W-:Y:S02]  /*8050*/  FMUL.FTZ R23, R2.reuse, R115 ;  /* 0x0000007302177220 */ /* 0x040fe40000410000 */
[C---:B------:R-:W-:Y:S02]  /*8060*/  FMUL.FTZ R26, R2.reuse, R118 ;  /* 0x00000076021a7220 */ /* 0x040fe40000410000 */
[C---:B------:R-:W-:Y:S02]  /*8070*/  FMUL.FTZ R27, R2.reuse, R119 ;  /* 0x00000077021b7220 */ /* 0x040fe40000410000 */
[C---:B------:R-:W-:Y:S02]  /*8080*/  FMUL.FTZ R30, R2.reuse, R122 ;  /* 0x0000007a021e7220 */ /* 0x040fe40000410000 */
[C---:B------:R-:W-:Y:S01]  /*8090*/  FMUL.FTZ R31, R2.reuse, R123 ;  /* 0x0000007b021f7220 */ /* 0x040fe20000410000 */
[----:B------:R-:W3:Y:S01]  /*80a0*/  MUFU.EX2 R115, R141 ;  /* 0x0000008d00737308 */ /* 0x000ee20000000800 */
[----:B------:R-:W-:Y:S01]  /*80b0*/  FMUL.FTZ R34, R2, R126 ;  /* 0x0000007e02227220 */ /* 0x000fe20000410000 */
[----:B--2---:R-:W-:Y:S01]  /*80c0*/  F2FP.BF16.PACK_AB R139, R114, R108 ;  /* 0x0000006c728b723e */ /* 0x004fe200000010ff */
[----:B------:R-:W-:Y:S02]  /*80d0*/  FMUL.FTZ R35, R2, R127 ;  /* 0x0000007f02237220 */ /* 0x000fe40000410000 */
[----:B------:R-:W-:Y:S01]  /*80e0*/  LDSM.16.MT88.4 R124, [R170+0x1800] ;  /* 0x00180000aa7c783b */ /* 0x000fe20000004200 */
[----:B------:R-:W-:Y:S02]  /*80f0*/  FADD.FTZ R0, R108, R0 ;  /* 0x000000006c007221 */ /* 0x000fe40000010000 */
[----:B------:R-:W-:Y:S02]  /*8100*/  FMUL.FTZ R38, R2, R38 ;  /* 0x0000002602267220 */ /* 0x000fe40000410000 */
[----:B------:R-:W-:Y:S01]  /*8110*/  FADD.FTZ R0, R114, R0 ;  /* 0x0000000072007221 */ /* 0x000fe20000010000 */
[----:B------:R-:W2:Y:S01]  /*8120*/  MUFU.EX2 R122, R143 ;  /* 0x0000008f007a7308 */ /* 0x000ea20000000800 */
[----:B------:R-:W-:Y:S01]  /*8130*/  FMUL.FTZ R39, R2, R39 ;  /* 0x0000002702277220 */ /* 0x000fe20000410000 */
[----:B------:R-:W-:Y:S01]  /*8140*/  LDSM.16.MT88.4 R108, [R169+0x800] ;  /* 0x00080000a96c783b */ /* 0x000fe20000004200 */
[----:B------:R-:W-:Y:S01]  /*8150*/  FADD.FTZ R0, R112, R0 ;  /* 0x0000000070007221 */ /* 0x000fe20000010000 */
[C---:B-1----:R-:W-:Y:S05]  /*8160*/  HMMA.16816.F32.BF16 R4, R136.reuse, R100, R4 ;  /* 0x000000648804723c */ /* 0x042fea0000041804 */
[C---:B------:R-:W-:Y:S01]  /*8170*/  FMUL.FTZ R42, R2.reuse, R42 ;  /* 0x0000002a022a7220 */ /* 0x040fe20000410000 */
[----:B------:R-:W1:Y:S01]  /*8180*/  MUFU.EX2 R123, R144 ;  /* 0x00000090007b7308 */ /* 0x000e620000000800 */
[C---:B------:R-:W-:Y:S01]  /*8190*/  FMUL.FTZ R43, R2.reuse, R43 ;  /* 0x0000002b022b7220 */ /* 0x040fe20000410000 */
[C---:B------:R-:W-:Y:S01]  /*81a0*/  HMMA.16816.F32.BF16 R8, R136.reuse, R102, R8 ;  /* 0x000000668808723c */ /* 0x040fe20000041808 */
[----:B------:R-:W4:Y:S03]  /*81b0*/  LDSM.16.MT88.4 R100, [R169] ;  /* 0x00000000a964783b */ /* 0x000f260000004200 */
[----:B---3--:R-:W-:Y:S02]  /*81c0*/  FADD.FTZ R0, R115, R0 ;  /* 0x0000000073007221 */ /* 0x008fe40000010000 */
[C---:B------:R-:W-:Y:S02]  /*81d0*/  FMUL.FTZ R46, R2.reuse, R46 ;  /* 0x0000002e022e7220 */ /* 0x040fe40000410000 */
[C---:B------:R-:W-:Y:S01]  /*81e0*/  FMUL.FTZ R47, R2.reuse, R47 ;  /* 0x0000002f022f7220 */ /* 0x040fe20000410000 */
[----:B------:R-:W-:Y:S03]  /*81f0*/  MUFU.EX2 R146, R152 ;  /* 0x0000009800927308 */ /* 0x000fe60000000800 */
        /* <DEDUP_REMOVED lines=17> */
[C---:B------:R-:W-:Y:S01]  /*8310*/  FMUL.FTZ R78, R2.reuse, R78 ;  /* 0x0000004e024e7220 */ /* 0x040fe20000410000 */
[C---:B----4-:R-:W-:Y:S03]  /*8320*/  HMMA.16816.F32.BF16 R12, R136.reuse, R100, R12 ;  /* 0x00000064880c723c */ /* 0x050fe6000004180c */
[C---:B------:R-:W-:Y:S02]  /*8330*/  FMUL.FTZ R79, R2.reuse, R79 ;  /* 0x0000004f024f7220 */ /* 0x040fe40000410000 */
[C---:B------:R-:W-:Y:S02]  /*8340*/  FMUL.FTZ R82, R2.reuse, R82 ;  /* 0x0000005202527220 */ /* 0x040fe40000410000 */
[C---:B------:R-:W-:Y:S01]  /*8350*/  FMUL.FTZ R83, R2.reuse, R83 ;  /* 0x0000005302537220 */ /* 0x040fe20000410000 */
[C---:B------:R-:W-:Y:S01]  /*8360*/  HMMA.16816.F32.BF16 R16, R136.reuse, R102, R16 ;  /* 0x000000668810723c */ /* 0x040fe20000041810 */
[----:B------:R-:W4:Y:S01]  /*8370*/  LDSM.16.MT88.4 R100, [R171] ;  /* 0x00000000ab64783b */ /* 0x000f220000004200 */
[----:B------:R-:W5:Y:S02]  /*8380*/  MUFU.EX2 R145, R162 ;  /* 0x000000a200917308 */ /* 0x000f640000000800 */
[C---:B------:R-:W-:Y:S02]  /*8390*/  FMUL.FTZ R86, R2.reuse, R86 ;  /* 0x0000005602567220 */ /* 0x040fe40000410000 */
[C---:B------:R-:W-:Y:S02]  /*83a0*/  FMUL.FTZ R87, R2.reuse, R87 ;  /* 0x0000005702577220 */ /* 0x040fe40000410000 */
[C---:B------:R-:W-:Y:S04]  /*83b0*/  FMUL.FTZ R90, R2.reuse, R90 ;  /* 0x0000005a025a7220 */ /* 0x040fe80000410000 */
[C---:B------:R-:W-:Y:S01]  /*83c0*/  FMUL.FTZ R91, R2.reuse, R91 ;  /* 0x0000005b025b7220 */ /* 0x040fe20000410000 */
[----:B------:R-:W-:Y:S01]  /*83d0*/  MUFU.EX2 R142, R159 ;  /* 0x0000009f008e7308 */ /* 0x000fe20000000800 */
[C---:B------:R-:W-:Y:S02]  /*83e0*/  FMUL.FTZ R94, R2.reuse, R94 ;  /* 0x0000005e025e7220 */ /* 0x040fe40000410000 */
[C---:B------:R-:W-:Y:S02]  /*83f0*/  FMUL.FTZ R95, R2.reuse, R95 ;  /* 0x0000005f025f7220 */ /* 0x040fe40000410000 */
[C---:B------:R-:W-:Y:S02]  /*8400*/  FMUL.FTZ R98, R2.reuse, R98 ;  /* 0x0000006202627220 */ /* 0x040fe40000410000 */
[----:B------:R-:W-:Y:S02]  /*8410*/  FMUL.FTZ R99, R2, R99 ;  /* 0x0000006302637220 */ /* 0x000fe40000410000 */
[----:B------:R-:W-:Y:S01]  /*8420*/  FADD.FTZ R2, R157, R140 ;  /* 0x0000008c9d027221 */ /* 0x000fe20000010000 */
[----:B------:R-:W-:Y:S01]  /*8430*/  MUFU.EX2 R131, R161 ;  /* 0x000000a100837308 */ /* 0x000fe20000000800 */
[----:B--2---:R-:W-:Y:S02]  /*8440*/  FADD.FTZ R0, R122, R0 ;  /* 0x000000007a007221 */ /* 0x004fe40000010000 */
[----:B------:R-:W-:Y:S02]  /*8450*/  FADD.FTZ R2, R158, R2 ;  /* 0x000000029e027221 */ /* 0x000fe40000010000 */
[----:B-1----:R-:W-:Y:S02]  /*8460*/  FADD.FTZ R0, R123, R0 ;  /* 0x000000007b007221 */ /* 0x002fe40000010000 */
[----:B------:R-:W-:Y:S03]  /*8470*/  FADD.FTZ R2, R113, R2 ;  /* 0x0000000271027221 */ /* 0x000fe60000010000 */
[----:B------:R-:W1:Y:S01]  /*8480*/  MUFU.EX2 R140, R160 ;  /* 0x000000a0008c7308 */ /* 0x000e620000000800 */
[----:B------:R-:W-:Y:S04]  /*8490*/  FADD.FTZ R2, R116, R2 ;  /* 0x0000000274027221 */ /* 0x000fe80000010000 */
[----:B------:R-:W-:Y:S01]  /*84a0*/  FADD.FTZ R2, R117, R2 ;  /* 0x0000000275027221 */ /* 0x000fe20000010000 */
[C---:B----4-:R-:W-:Y:S04]  /*84b0*/  HMMA.16816.F32.BF16 R20, R136.reuse, R100, R20 ;  /* 0x000000648814723c */ /* 0x050fe80000041814 */
[----:B------:R-:W2:Y:S01]  /*84c0*/  MUFU.EX2 R130, R183 ;  /* 0x000000b700827308 */ /* 0x000ea20000000800 */
[----:B------:R-:W-:Y:S03]  /*84d0*/  FADD.FTZ R2, R128, R2 ;  /* 0x0000000280027221 */ /* 0x000fe60000010000 */
[C---:B------:R-:W-:Y:S01]  /*84e0*/  HMMA.16816.F32.BF16 R24, R136.reuse, R102, R24 ;  /* 0x000000668818723c */ /* 0x040fe20000041818 */
[----:B------:R-:W4:Y:S07]  /*84f0*/  LDSM.16.MT88.4 R100, [R170] ;  /* 0x00000000aa64783b */ /* 0x000f2e0000004200 */
[C---:B----4-:R-:W-:Y:S08]  /*8500*/  HMMA.16816.F32.BF16 R28, R136.reuse, R100, R28 ;  /* 0x00000064881c723c */ /* 0x050ff0000004181c */
[C---:B------:R-:W-:Y:S01]  /*8510*/  HMMA.16816.F32.BF16 R32, R136.reuse, R102, R32 ;  /* 0x000000668820723c */ /* 0x040fe20000041820 */
[----:B------:R-:W4:Y:S07]  /*8520*/  LDSM.16.MT88.4 R100, [R168+0x2000] ;  /* 0x00200000a864783b */ /* 0x000f2e0000004200 */
        /* <DEDUP_REMOVED lines=21> */
[C---:B----4-:R-:W-:Y:S07]  /*8680*/  HMMA.16816.F32.BF16 R92, R136.reuse, R100, R92 ;  /* 0x00000064885c723c */ /* 0x050fee000004185c */
[----:B------:R-:W-:Y:S01]  /*8690*/  F2FP.BF16.PACK_AB R100, R116, R113 ;  /* 0x000000717464723e */ /* 0x000fe200000010ff */
[----:B------:R-:W-:Y:S04]  /*86a0*/  HMMA.16816.F32.BF16 R96, R136, R102, R96 ;  /* 0x000000668860723c */ /* 0x000fe80000041860 */
[----:B------:R-:W-:Y:S02]  /*86b0*/  F2FP.BF16.PACK_AB R101, R115, R112 ;  /* 0x000000707365723e */ /* 0x000fe400000010ff */
[----:B------:R-:W-:Y:S01]  /*86c0*/  LDSM.16.MT88.4 R112, [R169+0x1000] ;  /* 0x00100000a970783b */ /* 0x000fe20000004200 */
[----:B------:R-:W-:Y:S01]  /*86d0*/  F2FP.BF16.PACK_AB R102, R128, R117 ;  /* 0x000000758066723e */ /* 0x000fe200000010ff */
[----:B------:R-:W-:Y:S01]  /*86e0*/  FADD.FTZ R128, R120, R2 ;  /* 0x0000000278807221 */ /* 0x000fe20000010000 */
[----:B------:R-:W-:Y:S03]  /*86f0*/  F2FP.BF16.PACK_AB R103, R123, R122 ;  /* 0x0000007a7b67723e */ /* 0x000fe600000010ff */
[----:B---3--:R-:W-:Y:S01]  /*8700*/  F2FP.BF16.PACK_AB R136, R143, R141 ;  /* 0x0000008d8f88723e */ /* 0x008fe200000010ff */
[----:B------:R-:W-:Y:S01]  /*8710*/  FADD.FTZ R2, R121, R0 ;  /* 0x0000000079027221 */ /* 0x000fe20000010000 */
[----:B------:R-:W-:Y:S01]  /*8720*/  LDSM.16.MT88.4 R116, [R171+0x1800] ;  /* 0x00180000ab74783b */ /* 0x000fe20000004200 */
[----:B-----5:R-:W-:Y:S01]  /*8730*/  F2FP.BF16.PACK_AB R138, R145, R144 ;  /* 0x00000090918a723e */ /* 0x020fe200000010ff */
[C---:B------:R-:W-:Y:S05]  /*8740*/  HMMA.16816.F32.BF16 R4, R100.reuse, R104, R4 ;  /* 0x000000686404723c */ /* 0x040fea0000041804 */
[----:B-1----:R-:W-:Y:S01]  /*8750*/  F2FP.BF16.PACK_AB R137, R140, R142 ;  /* 0x0000008e8c89723e */ /* 0x002fe200000010ff */
[----:B------:R-:W-:Y:S01]  /*8760*/  FADD.FTZ R0, R148, R128 ;  /* 0x0000008094007221 */ /* 0x000fe20000010000 */
[----:B--2---:R-:W-:Y:S01]  /*8770*/  F2FP.BF16.PACK_AB R139, R130, R131 ;  /* 0x00000083828b723e */ /* 0x004fe200000010ff */
[C---:B------:R-:W-:Y:S01]  /*8780*/  HMMA.16816.F32.BF16 R8, R100.reuse, R106, R8 ;  /* 0x0000006a6408723c */ /* 0x040fe20000041808 */
[----:B------:R-:W1:Y:S03]  /*8790*/  LDSM.16.MT88.4 R104, [R171+0x800] ;  /* 0x00080000ab68783b */ /* 0x000e660000004200 */
[----:B------:R-:W-:Y:S02]  /*87a0*/  FADD.FTZ R2, R149, R2 ;  /* 0x0000000295027221 */ /* 0x000fe40000010000 */
[----:B------:R-:W-:Y:S02]  /*87b0*/  FADD.FTZ R0, R154, R0 ;  /* 0x000000009a007221 */ /* 0x000fe40000010000 */
[C---:B------:R-:W-:Y:S04]  /*87c0*/  HMMA.16816.F32.BF16 R12, R100.reuse, R108, R12 ;  /* 0x0000006c640c723c */ /* 0x040fe8000004180c */
[----:B------:R-:W-:Y:S02]  /*87d0*/  FADD.FTZ R2, R147, R2 ;  /* 0x0000000293027221 */ /* 0x000fe40000010000 */
[C---:B------:R-:W-:Y:S02]  /*87e0*/  FADD.FTZ R0, R153.reuse, R0 ;  /* 0x0000000099007221 */ /* 0x040fe40000010000 */
        /* <DEDUP_REMOVED lines=35> */
[C---:B------:R-:W-:Y:S07]  /*8a20*/  F2FP.BF16.PACK_AB R103, R146.reuse, R147 ;  /* 0x000000939267723e */ /* 0x040fee00000010ff */
        /* <DEDUP_REMOVED lines=34> */
[----:B------:R-:W-:Y:S08]  /*8c50*/  HMMA.16816.F32.BF16 R96, R100, R110, R96 ;  /* 0x0000006e6460723c */ /* 0x000ff00000041860 */
[C---:B-1----:R-:W-:Y:S01]  /*8c60*/  HMMA.16816.F32.BF16 R132, R136.reuse, R104, R4 ;  /* 0x000000688884723c */ /* 0x042fe20000041804 */
[----:B------:R-:W1:Y:S07]  /*8c70*/  LDSM.16.MT88.4 R4, [R168+0x3800] ;  /* 0x00380000a804783b */ /* 0x000e6e0000004200 */
[C---:B------:R-:W-:Y:S01]  /*8c80*/  HMMA.16816.F32.BF16 R100, R136.reuse, R106, R8 ;  /* 0x0000006a8864723c */ /* 0x040fe20000041808 */
[----:B------:R-:W2:Y:S07]  /*8c90*/  LDSM.16.MT88.4 R8, [R169+0x3800] ;  /* 0x00380000a908783b */ /* 0x000eae0000004200 */
[C---:B------:R-:W-:Y:S01]  /*8ca0*/  HMMA.16816.F32.BF16 R104, R136.reuse, R112, R12 ;  /* 0x000000708868723c */ /* 0x040fe2000004180c */
[----:B------:R-:W3:Y:S07]  /*8cb0*/  LDSM.16.MT88.4 R12, [R171+0x3800] ;  /* 0x00380000ab0c783b */ /* 0x000eee0000004200 */
[C---:B------:R-:W-:Y:S01]  /*8cc0*/  HMMA.16816.F32.BF16 R108, R136.reuse, R114, R16 ;  /* 0x00000072886c723c */ /* 0x040fe20000041810 */
[----:B------:R-:W4:Y:S07]  /*8cd0*/  LDSM.16.MT88.4 R16, [R170+0x3800] ;  /* 0x00380000aa10783b */ /* 0x000f2e0000004200 */
[C---:B------:R-:W-:Y:S08]  /*8ce0*/  HMMA.16816.F32.BF16 R112, R136.reuse, R116, R20 ;  /* 0x000000748870723c */ /* 0x040ff00000041814 */
[C---:B------:R-:W-:Y:S08]  /*8cf0*/  HMMA.16816.F32.BF16 R116, R136.reuse, R118, R24 ;  /* 0x000000768874723c */ /* 0x040ff00000041818 */
[C---:B------:R-:W-:Y:S08]  /*8d00*/  HMMA.16816.F32.BF16 R120, R136.reuse, R124, R28 ;  /* 0x0000007c8878723c */ /* 0x040ff0000004181c */
        /* <DEDUP_REMOVED lines=34> */
.L_x_1147:
[----:B------:R-:W-:-:S13]  /*8f30*/  ISETP.GE.AND P0, PT, R180, R189, PT ;  /* 0x000000bdb400720c */ /* 0x000fda0003f06270 */
[----:B------:R-:W-:Y:S05]  /*8f40*/  @!P0 BRA `(.L_x_1159) ;  /* 0x00002ce000008947 */ /* 0x000fea0003800000 */
[----:B------:R-:W-:Y:S02]  /*8f50*/  MOV R131, R12 ;  /* 0x0000000c00837202 */ /* 0x000fe40000000f00 */
[----:B------:R-:W-:Y:S02]  /*8f60*/  MOV R130, R129 ;  /* 0x0000008100827202 */ /* 0x000fe40000000f00 */
.L_x_1166:
        /* <DEDUP_REMOVED lines=22> */
[C---:B------:R-:W-:Y:S01]  /*90d0*/  IMAD.SHL.U32 R15, R187.reuse, 0x2, RZ ;  /* 0x00000002bb0f7824 */ /* 0x040fe200078e00ff */
[----:B------:R-:W-:Y:S01]  /*90e0*/  IADD3 R0, P0, R198, R2, RZ ;  /* 0x00000002c6007210 */ /* 0x000fe20007f1e0ff */
[----:B------:R1:W2:Y:S01]  /*90f0*/  LDSM.16.M88.4 R32, [R173] ;  /* 0x00000000ad20783b */ /* 0x0002a20000000200 */
[----:B------:R-:W-:Y:S02]  /*9100*/  IADD3 R129, R164, 0x3000, RZ ;  /* 0x00003000a4817810 */ /* 0x000fe40007ffe0ff */
        /* <DEDUP_REMOVED lines=8> */
[----:B------:R-:W-:Y:S01]  /*9190*/  SHF.L.U64.HI R14, R187, 0x1, R12 ;  /* 0x00000001bb0e7819 */ /* 0x000fe2000001020c */
[C---:B------:R-:W-:Y:S01]  /*91a0*/  IMAD.SHL.U32 R12, R182.reuse, 0x2, RZ ;  /* 0x00000002b60c7824 */ /* 0x040fe200078e00ff */
        /* <DEDUP_REMOVED lines=9> */
.L_x_1250:
[----:B------:R-:W5:Y:S01]  /*9240*/  SHFL.IDX PT, R3, R6, RZ, 0x181f ;  /* 0x00181fff06037589 */ /* 0x000f6200000e0000 */
[----:B------:R-:W-:Y:S01]  /*9250*/  ISETP.GE.AND P0, PT, R182, c[0x0][0x1d4], PT ;  /* 0x00007500b6007a0c */ /* 0x000fe20003f06270 */
[----:B------:R-:W-:Y:S01]  /*9260*/  BSSY B0, `(.L_x_1161) ;  /* 0x0000101000007945 */ /* 0x000fe20003800000 */
[----:B------:R-:W-:Y:S02]  /*9270*/  ISETP.GE.AND P4, PT, R187, c[0x0][0x1d4], PT ;  /* 0x00007500bb007a0c */ /* 0x000fe40003f86270 */
[----:B------:R-:W4:Y:S01]  /*9280*/  SHFL.IDX PT, R20, R6, 0x1, 0x181f ;  /* 0x00381f0006147f89 */ /* 0x000f2200000e0000 */
[----:B------:R-:W-:Y:S04]  /*9290*/  SEL R177, RZ, 0x10, P0 ;  /* 0x00000010ffb17807 */ /* 0x000fe80000000000 */
[----:B------:R-:W3:Y:S01]  /*92a0*/  SHFL.IDX PT, R21, R7, 0x1, 0x181f ;  /* 0x00381f0007157f89 */ /* 0x000ee200000e0000 */
[C---:B-----5:R-:W-:Y:S05]  /*92b0*/  IADD3 R4, P2, R3.reuse, R12, RZ ;  /* 0x0000000c03047210 */ /* 0x060fea0007f5e0ff */
[C-C-:B---3--:R-:W-:Y:S05]  /*92c0*/  IMAD.X R5, R2.reuse, 0x1, R13.reuse, P2 ;  /* 0x0000000102057824 */ /* 0x148fea00010e060d */
[----:B------:R3:W-:Y:S02]  /*92d0*/  LDGSTS.E.BYPASS.LTC128B.128 [R179+0x100], [R4.64], !P0 ;  /* 0x0010000004b37fae */ /* 0x0007e4000c101d46 */
[----:B---3--:R-:W-:Y:S05]  /*92e0*/  IADD3 R4, P2, R3, R15, RZ ;  /* 0x0000000f03047210 */ /* 0x008fea0007f5e0ff */
[----:B------:R-:W-:Y:S01]  /*92f0*/  IMAD.X R5, R2, 0x1, R14, P2 ;  /* 0x0000000102057824 */ /* 0x000fe200010e060e */
[----:B------:R-:W-:Y:S04]  /*9300*/  ISETP.GE.AND P2, PT, R188, c[0x0][0x1d4], PT ;  /* 0x00007500bc007a0c */ /* 0x000fe80003f46270 */
[----:B------:R3:W-:Y:S02]  /*9310*/  LDGSTS.E.BYPASS.LTC128B.128 [R179+0x2100], [R4.64], !P4 ;  /* 0x0210000004b37fae */ /* 0x0007e4000e101d46 */
[----:B---3--:R-:W-:Y:S02]  /*9320*/  IADD3 R5, -R177, 0x10, RZ ;  /* 0x00000010b1057810 */ /* 0x008fe40007ffe1ff */
[----:B------:R-:W-:Y:S02]  /*9330*/  IADD3 R4, P5, R3, R28, RZ ;  /* 0x0000001c03047210 */ /* 0x000fe40007fbe0ff */
[----:B------:R-:W-:Y:S04]  /*9340*/  LOP3.LUT R5, R5, 0xf, RZ, 0xc0, !PT ;  /* 0x0000000f05057812 */ /* 0x000fe800078ec0ff */
[-C--:B----4-:R-:W-:Y:S01]  /*9350*/  IADD3 R12, P6, P0, R5, R20.reuse, R12 ;  /* 0x00000014050c7210 */ /* 0x090fe200078de00c */
[----:B------:R-:W-:Y:S01]  /*9360*/  IMAD.X R5, R2, 0x1, R22, P5 ;  /* 0x0000000102057824 */ /* 0x000fe200028e0616 */
[----:B------:R-:W-:Y:S02]  /*9370*/  ISETP.NE.U32.AND P5, PT, R177, RZ, PT ;  /* 0x000000ffb100720c */ /* 0x000fe40003fa5070 */
[----:B------:R-:W-:Y:S02]  /*9380*/  SEL R2, RZ, 0x10, P4 ;  /* 0x00000010ff027807 */ /* 0x000fe40002000000 */
[----:B------:R3:W-:Y:S01]  /*9390*/  LDGSTS.E.BYPASS.LTC128B.128 [R179+0x4100], [R4.64], !P2 ;  /* 0x0410000004b37fae */ /* 0x0007e2000d101d46 */
[-C--:B------:R-:W-:Y:S02]  /*93a0*/  IADD3.X R13, RZ, R21.reuse, R13, P6, P0 ;  /* 0x00000015ff0d7210 */ /* 0x080fe400037e040d */
[C---:B------:R-:W-:Y:S02]  /*93b0*/  ISETP.NE.U32.AND P0, PT, R2.reuse, RZ, PT ;  /* 0x000000ff0200720c */ /* 0x040fe40003f05070 */
[----:B------:R-:W-:Y:S04]  /*93c0*/  IADD3 R2, -R2, 0x10, RZ ;  /* 0x0000001002027810 */ /* 0x000fe80007ffe1ff */
[----:B------:R-:W-:Y:S01]  /*93d0*/  LOP3.LUT R2, R2, 0xf, RZ, 0xc0, !PT ;  /* 0x0000000f02027812 */ /* 0x000fe200078ec0ff */
[----:B------:R4:W-:Y:S03]  /*93e0*/  LDGSTS.E.BYPASS.LTC128B.128.ZFILL [R179+0x1100], [R12.64], P5 ;  /* 0x011000000cb37fae */ /* 0x0009e6000a941d46 */
[-C--:B------:R-:W-:Y:S04]  /*93f0*/  IADD3 R2, P6, P5, R2, R20.reuse, R15 ;  /* 0x0000001402027210 */ /* 0x080fe80007dde00f */
[-C--:B------:R-:W-:Y:S05]  /*9400*/  IADD3.X R3, RZ, R21.reuse, R14, P6, P5 ;  /* 0x00000015ff037210 */ /* 0x080fea00037ea40e */
[----:B------:R5:W-:Y:S01]  /*9410*/  LDGSTS.E.BYPASS.LTC128B.128.ZFILL [R179+0x3100], [R2.64], P0 ;  /* 0x0310000002b37fae */ /* 0x000be20008141d46 */
[C---:B--23--:R-:W-:Y:S08]  /*9420*/  HMMA.16816.F32.BF16 R4, R32.reuse, R8, RZ ;  /* 0x000000082004723c */ /* 0x04cff000000418ff */
[C---:B------:R-:W-:Y:S01]  /*9430*/  HMMA.16816.F32.BF16 R8, R32.reuse, R10, RZ ;  /* 0x0000000a2008723c */ /* 0x040fe200000418ff */
[----:B----4-:R-:W-:Y:S04]  /*9440*/  SEL R12, RZ, 0x10, P2 ;  /* 0x00000010ff0c7807 */ /* 0x010fe80001000000 */
[C---:B------:R-:W-:Y:S02]  /*9450*/  ISETP.NE.U32.AND P6, PT, R12.reuse, RZ, PT ;  /* 0x000000ff0c00720c */ /* 0x040fe40003fc5070 */
[----:B------:R-:W-:Y:S02]  /*9460*/  IADD3 R23, -R12, 0x10, RZ ;  /* 0x000000100c177810 */ /* 0x000fe40007ffe1ff */
[C---:B------:R-:W-:Y:S03]  /*9470*/  HMMA.16816.F32.BF16 R12, R32.reuse, R16, RZ ;  /* 0x00000010200c723c */ /* 0x040fe600000418ff */
[----:B-----5:R-:W-:Y:S04]  /*9480*/  LOP3.LUT R2, R23, 0xf, RZ, 0xc0, !PT ;  /* 0x0000000f17027812 */ /* 0x020fe800078ec0ff */
[----:B------:R-:W-:Y:S01]  /*9490*/  IADD3 R2, P5, P0, R2, R20, R28 ;  /* 0x0000001402027210 */ /* 0x000fe200078be01c */
[C---:B------:R-:W-:Y:S04]  /*94a0*/  HMMA.16816.F32.BF16 R16, R32.reuse, R18, RZ ;  /* 0x000000122010723c */ /* 0x040fe800000418ff */
[----:B------:R-:W-:Y:S02]  /*94b0*/  IADD3.X R3, RZ, R21, R22, P5, P0 ;  /* 0x00000015ff037210 */ /* 0x000fe40002fe0416 */
[----:B------:R-:W-:Y:S02]  /*94c0*/  ISETP.GT.AND P0, PT, R180, R189, PT ;  /* 0x000000bdb400720c */ /* 0x000fe40003f04270 */
[C---:B-1----:R-:W-:Y:S01]  /*94d0*/  HMMA.16816.F32.BF16 R20, R32.reuse, R24, RZ ;  /* 0x000000182014723c */ /* 0x042fe200000418ff */
        /* <DEDUP_REMOVED lines=11> */
[----:B------:R-:W3:Y:S07]  /*9590*/  LDSM.16.M88.4 R148, [R167+0x800] ;  /* 0x00080000a794783b */ /* 0x000eee0000000200 */
[C---:B------:R-:W-:Y:S08]  /*95a0*/  HMMA.16816.F32.BF16 R20, R140.reuse, R152, R20 ;  /* 0x000000988c14723c */ /* 0x040ff00000041814 */
[C---:B------:R-:W-:Y:S01]  /*95b0*/  HMMA.16816.F32.BF16 R24, R140.reuse, R154, R24 ;  /* 0x0000009a8c18723c */ /* 0x040fe20000041818 */
[----:B------:R-:W-:Y:S07]  /*95c0*/  LDSM.16.M88.4 R152, [R167+0x1800] ;  /* 0x00180000a798783b */ /* 0x000fee0000000200 */
[C---:B------:R-:W-:Y:S08]  /*95d0*/  HMMA.16816.F32.BF16 R28, R140.reuse, R156, R28 ;  /* 0x0000009c8c1c723c */ /* 0x040ff0000004181c */
[----:B------:R-:W-:Y:S01]  /*95e0*/  HMMA.16816.F32.BF16 R32, R140, R158, R32 ;  /* 0x0000009e8c20723c */ /* 0x000fe20000041820 */
[----:B------:R-:W4:Y:S05]  /*95f0*/  LDSM.16.M88.4 R140, [R167+0x1000] ;  /* 0x00100000a78c783b */ /* 0x000f2a0000000200 */
[----:B------:R-:W-:Y:S02]  /*9600*/  LDSM.16.M88.4 R156, [R129] ;  /* 0x00000000819c783b */ /* 0x000fe40000000200 */
[C---:B--2---:R-:W-:Y:S08]  /*9610*/  HMMA.16816.F32.BF16 R4, R136.reuse, R144, R4 ;  /* 0x000000908804723c */ /* 0x044ff00000041804 */
[C---:B------:R-:W-:Y:S01]  /*9620*/  HMMA.16816.F32.BF16 R8, R136.reuse, R146, R8 ;  /* 0x000000928808723c */ /* 0x040fe20000041808 */
[----:B------:R-:W-:Y:S07]  /*9630*/  LDSM.16.M88.4 R144, [R166+-0x4000] ;  /* 0xffc00000a690783b */ /* 0x000fee0000000200 */
[C---:B---3--:R-:W-:Y:S08]  /*9640*/  HMMA.16816.F32.BF16 R12, R136.reuse, R148, R12 ;  /* 0x00000094880c723c */ /* 0x048ff0000004180c */
[C---:B------:R-:W-:Y:S01]  /*9650*/  HMMA.16816.F32.BF16 R16, R136.reuse, R150, R16 ;  /* 0x000000968810723c */ /* 0x040fe20000041810 */
[----:B------:R-:W-:Y:S07]  /*9660*/  LDSM.16.M88.4 R148, [R166+-0x3800] ;  /* 0xffc80000a694783b */ /* 0x000fee0000000200 */
[C---:B----4-:R-:W-:Y:S08]  /*9670*/  HMMA.16816.F32.BF16 R20, R136.reuse, R140, R20 ;  /* 0x0000008c8814723c */ /* 0x050ff00000041814 */
[C---:B------:R-:W-:Y:S01]  /*9680*/  HMMA.16816.F32.BF16 R24, R136.reuse, R142, R24 ;  /* 0x0000008e8818723c */ /* 0x040fe20000041818 */
[----:B------:R-:W2:Y:S07]  /*9690*/  LDSM.16.M88.4 R140, [R175] ;  /* 0x00000000af8c783b */ /* 0x000eae0000000200 */
[C---:B------:R-:W-:Y:S08]  /*96a0*/  HMMA.16816.F32.BF16 R28, R136.reuse, R152, R28 ;  /* 0x00000098881c723c */ /* 0x040ff0000004181c */
[----:B------:R-:W-:Y:S01]  /*96b0*/  HMMA.16816.F32.BF16 R32, R136, R154, R32 ;  /* 0x0000009a8820723c */ /* 0x000fe20000041820 */
[----:B------:R-:W3:Y:S05]  /*96c0*/  LDSM.16.M88.4 R136, [R166+-0x3000] ;  /* 0xffd00000a688783b */ /* 0x000eea0000000200 */
[----:B------:R-:W4:Y:S02]  /*96d0*/  LDSM.16.M88.4 R152, [R166+-0x2800] ;  /* 0xffd80000a698783b */ /* 0x000f240000000200 */
[C---:B--2---:R-:W-:Y:S08]  /*96e0*/  HMMA.16816.F32.BF16 R4, R140.reuse, R144, R4 ;  /* 0x000000908c04723c */ /* 0x044ff00000041804 */
[C---:B------:R-:W-:Y:S01]  /*96f0*/  HMMA.16816.F32.BF16 R8, R140.reuse, R146, R8 ;  /* 0x000000928c08723c */ /* 0x040fe20000041808 */
[----:B------:R-:W-:Y:S07]  /*9700*/  LDSM.16.M88.4 R144, [R165+0x2000] ;  /* 0x00200000a590783b */ /* 0x000fee0000000200 */
[C---:B------:R-:W-:Y:S08]  /*9710*/  HMMA.16816.F32.BF16 R12, R140.reuse, R148, R12 ;  /* 0x000000948c0c723c */ /* 0x040ff0000004180c */
[C---:B------:R-:W-:Y:S01]  /*9720*/  HMMA.16816.F32.BF16 R16, R140.reuse, R150, R16 ;  /* 0x000000968c10723c */ /* 0x040fe20000041810 */
[----:B------:R-:W-:Y:S07]  /*9730*/  LDSM.16.M88.4 R148, [R165+0x2800] ;  /* 0x00280000a594783b */ /* 0x000fee0000000200 */
[C---:B---3--:R-:W-:Y:S08]  /*9740*/  HMMA.16816.F32.BF16 R20, R140.reuse, R136, R20 ;  /* 0x000000888c14723c */ /* 0x048ff00000041814 */
[C---:B------:R-:W-:Y:S01]  /*9750*/  HMMA.16816.F32.BF16 R24, R140.reuse, R138, R24 ;  /* 0x0000008a8c18723c */ /* 0x040fe20000041818 */
[----:B------:R-:W2:Y:S07]  /*9760*/  LDSM.16.M88.4 R136, [R173+0x4000] ;  /* 0x00400000ad88783b */ /* 0x000eae0000000200 */
[C---:B----4-:R-:W-:Y:S08]  /*9770*/  HMMA.16816.F32.BF16 R28, R140.reuse, R152, R28 ;  /* 0x000000988c1c723c */ /* 0x050ff0000004181c */
[----:B------:R-:W-:Y:S01]  /*9780*/  HMMA.16816.F32.BF16 R32, R140, R154, R32 ;  /* 0x0000009a8c20723c */ /* 0x000fe20000041820 */
[----:B------:R-:W3:Y:S05]  /*9790*/  LDSM.16.M88.4 R140, [R165+0x3000] ;  /* 0x00300000a58c783b */ /* 0x000eea0000000200 */
[----:B------:R-:W4:Y:S02]  /*97a0*/  LDSM.16.M88.4 R152, [R165+0x3800] ;  /* 0x00380000a598783b */ /* 0x000f240000000200 */
[C---:B--2---:R-:W-:Y:S08]  /*97b0*/  HMMA.16816.F32.BF16 R4, R136.reuse, R144, R4 ;  /* 0x000000908804723c */ /* 0x044ff00000041804 */
[C---:B------:R-:W-:Y:S01]  /*97c0*/  HMMA.16816.F32.BF16 R8, R136.reuse, R146, R8 ;  /* 0x000000928808723c */ /* 0x040fe20000041808 */
[----:B------:R-:W-:Y:S07]  /*97d0*/  LDSM.16.M88.4 R144, [R0] ;  /* 0x000000000090783b */ /* 0x000fee0000000200 */
[C---:B------:R-:W-:Y:S08]  /*97e0*/  HMMA.16816.F32.BF16 R12, R136.reuse, R148, R12 ;  /* 0x00000094880c723c */ /* 0x040ff0000004180c */
[C---:B------:R-:W-:Y:S01]  /*97f0*/  HMMA.16816.F32.BF16 R16, R136.reuse, R150, R16 ;  /* 0x000000968810723c */ /* 0x040fe20000041810 */
[----:B------:R-:W-:Y:S07]  /*9800*/  LDSM.16.M88.4 R148, [R128] ;  /* 0x000000008094783b */ /* 0x000fee0000000200 */
[C---:B---3--:R-:W-:Y:S08]  /*9810*/  HMMA.16816.F32.BF16 R20, R136.reuse, R140, R20 ;  /* 0x0000008c8814723c */ /* 0x048ff00000041814 */
[C---:B------:R-:W-:Y:S01]  /*9820*/  HMMA.16816.F32.BF16 R24, R136.reuse, R142, R24 ;  /* 0x0000008e8818723c */ /* 0x040fe20000041818 */
[----:B------:R-:W2:Y:S07]  /*9830*/  LDSM.16.M88.4 R140, [R174+0x4000] ;  /* 0x00400000ae8c783b */ /* 0x000eae0000000200 */
[C---:B----4-:R-:W-:Y:S08]  /*9840*/  HMMA.16816.F32.BF16 R28, R136.reuse, R152, R28 ;  /* 0x00000098881c723c */ /* 0x050ff0000004181c */
[----:B------:R-:W-:Y:S01]  /*9850*/  HMMA.16816.F32.BF16 R32, R136, R154, R32 ;  /* 0x0000009a8820723c */ /* 0x000fe20000041820 */
[----:B------:R-:W3:Y:S05]  /*9860*/  LDSM.16.M88.4 R136, [R160] ;  /* 0x00000000a088783b */ /* 0x000eea0000000200 */
[----:B------:R-:W-:Y:S02]  /*9870*/  LDSM.16.M88.4 R152, [R167+0x2800] ;  /* 0x00280000a798783b */ /* 0x000fe40000000200 */
[C---:B--2---:R-:W-:Y:S08]  /*9880*/  HMMA.16816.F32.BF16 R4, R140.reuse, R144, R4 ;  /* 0x000000908c04723c */ /* 0x044ff00000041804 */
[C---:B------:R-:W-:Y:S01]  /*9890*/  HMMA.16816.F32.BF16 R8, R140.reuse, R146, R8 ;  /* 0x000000928c08723c */ /* 0x040fe20000041808 */
[----:B------:R-:W-:Y:S07]  /*98a0*/  LDSM.16.M88.4 R144, [R176+0x4000] ;  /* 0x00400000b090783b */ /* 0x000fee0000000200 */
[C---:B------:R-:W-:Y:S08]  /*98b0*/  HMMA.16816.F32.BF16 R12, R140.reuse, R148, R12 ;  /* 0x000000948c0c723c */ /* 0x040ff0000004180c */
[C---:B------:R-:W-:Y:S01]  /*98c0*/  HMMA.16816.F32.BF16 R16, R140.reuse, R150, R16 ;  /* 0x000000968c10723c */ /* 0x040fe20000041810 */
[----:B------:R-:W2:Y:S07]  /*98d0*/  LDSM.16.M88.4 R148, [R167+0x2000] ;  /* 0x00200000a794783b */ /* 0x000eae0000000200 */
[C---:B------:R-:W-:Y:S08]  /*98e0*/  HMMA.16816.F32.BF16 R20, R140.reuse, R156, R20 ;  /* 0x0000009c8c14723c */ /* 0x040ff00000041814 */
[C---:B------:R-:W-:Y:S01]  /*98f0*/  HMMA.16816.F32.BF16 R24, R140.reuse, R158, R24 ;  /* 0x0000009e8c18723c */ /* 0x040fe20000041818 */
[----:B------:R-:W4:Y:S07]  /*9900*/  LDSM.16.M88.4 R156, [R167+0x3000] ;  /* 0x00300000a79c783b */ /* 0x000f2e0000000200 */
[C---:B---3--:R-:W-:Y:S08]  /*9910*/  HMMA.16816.F32.BF16 R28, R140.reuse, R136, R28 ;  /* 0x000000888c1c723c */ /* 0x048ff0000004181c */
[----:B------:R-:W-:Y:S01]  /*9920*/  HMMA.16816.F32.BF16 R32, R140, R138, R32 ;  /* 0x0000008a8c20723c */ /* 0x000fe20000041820 */
[----:B------:R-:W3:Y:S05]  /*9930*/  LDSM.16.M88.4 R136, [R167+0x3800] ;  /* 0x00380000a788783b */ /* 0x000eea0000000200 */
[----:B------:R-:W-:Y:S02]  /*9940*/  LDSM.16.M88.4 R140, [R175+0x4000] ;  /* 0x00400000af8c783b */ /* 0x000fe40000000200 */
[C---:B--2---:R-:W-:Y:S08]  /*9950*/  HMMA.16816.F32.BF16 R4, R144.reuse, R148, R4 ;  /* 0x000000949004723c */ /* 0x044ff00000041804 */
[C---:B------:R-:W-:Y:S01]  /*9960*/  HMMA.16816.F32.BF16 R8, R144.reuse, R150, R8 ;  /* 0x000000969008723c */ /* 0x040fe20000041808 */
[----:B------:R-:W2:Y:S07]  /*9970*/  LDSM.16.M88.4 R148, [R166+-0x2000] ;  /* 0xffe00000a694783b */ /* 0x000eae0000000200 */
[C---:B------:R-:W-:Y:S08]  /*9980*/  HMMA.16816.F32.BF16 R12, R144.reuse, R152, R12 ;  /* 0x00000098900c723c */ /* 0x040ff0000004180c */
[C---:B------:R-:W-:Y:S01]  /*9990*/  HMMA.16816.F32.BF16 R16, R144.reuse, R154, R16 ;  /* 0x0000009a9010723c */ /* 0x040fe20000041810 */
[----:B------:R-:W5:Y:S07]  /*99a0*/  LDSM.16.M88.4 R152, [R166+-0x1800] ;  /* 0xffe80000a698783b */ /* 0x000f6e0000000200 */
[C---:B----4-:R-:W-:Y:S08]  /*99b0*/  HMMA.16816.F32.BF16 R20, R144.reuse, R156, R20 ;  /* 0x0000009c9014723c */ /* 0x050ff00000041814 */
[C---:B------:R-:W-:Y:S01]  /*99c0*/  HMMA.16816.F32.BF16 R24, R144.reuse, R158, R24 ;  /* 0x0000009e9018723c */ /* 0x040fe20000041818 */
[----:B------:R-:W4:Y:S07]  /*99d0*/  LDSM.16.M88.4 R156, [R166+-0x1000] ;  /* 0xfff00000a69c783b */ /* 0x000f2e0000000200 */
[C---:B---3--:R-:W-:Y:S08]  /*99e0*/  HMMA.16816.F32.BF16 R28, R144.reuse, R136, R28 ;  /* 0x00000088901c723c */ /* 0x048ff0000004181c */
[----:B------:R-:W-:Y:S01]  /*99f0*/  HMMA.16816.F32.BF16 R32, R144, R138, R32 ;  /* 0x0000008a9020723c */ /* 0x000fe20000041820 */
[----:B------:R-:W3:Y:S05]  /*9a00*/  LDSM.16.M88.4 R136, [R166+-0x800] ;  /* 0xfff80000a688783b */ /* 0x000eea0000000200 */
[----:B------:R-:W-:Y:S02]  /*9a10*/  LDSM.16.M88.4 R144, [R173+0x8000] ;  /* 0x00800000ad90783b */ /* 0x000fe40000000200 */
[C---:B--2---:R-:W-:Y:S08]  /*9a20*/  HMMA.16816.F32.BF16 R4, R140.reuse, R148, R4 ;  /* 0x000000948c04723c */ /* 0x044ff00000041804 */
[C---:B------:R-:W-:Y:S01]  /*9a30*/  HMMA.16816.F32.BF16 R8, R140.reuse, R150, R8 ;  /* 0x000000968c08723c */ /* 0x040fe20000041808 */
[----:B------:R-:W2:Y:S07]  /*9a40*/  LDSM.16.M88.4 R148, [R165+0x4000] ;  /* 0x00400000a594783b */ /* 0x000eae0000000200 */
[C---:B-----5:R-:W-:Y:S08]  /*9a50*/  HMMA.16816.F32.BF16 R12, R140.reuse, R152, R12 ;  /* 0x000000988c0c723c */ /* 0x060ff0000004180c */
[C---:B------:R-:W-:Y:S01]  /*9a60*/  HMMA.16816.F32.BF16 R16, R140.reuse, R154, R16 ;  /* 0x0000009a8c10723c */ /* 0x040fe20000041810 */
[----:B------:R-:W5:Y:S07]  /*9a70*/  LDSM.16.M88.4 R152, [R165+0x4800] ;  /* 0x00480000a598783b */ /* 0x000f6e0000000200 */
[C---:B----4-:R-:W-:Y:S08]  /*9a80*/  HMMA.16816.F32.BF16 R20, R140.reuse, R156, R20 ;  /* 0x0000009c8c14723c */ /* 0x050ff00000041814 */
        /* <DEDUP_REMOVED lines=8> */
[----:B------:R-:W2:Y:S07]  /*9b10*/  LDSM.16.M88.4 R148, [R161] ;  /* 0x00000000a194783b */ /* 0x000eae0000000200 */
[C---:B-----5:R-:W-:Y:S08]  /*9b20*/  HMMA.16816.F32.BF16 R12, R144.reuse, R152, R12 ;  /* 0x00000098900c723c */ /* 0x060ff0000004180c */
[C---:B------:R-:W-:Y:S01]  /*9b30*/  HMMA.16816.F32.BF16 R16, R144.reuse, R154, R16 ;  /* 0x0000009a9010723c */ /* 0x040fe20000041810 */
[----:B------:R-:W5:Y:S05]  /*9b40*/  LDSM.16.M88.4 R152, [R162] ;  /* 0x00000000a298783b */ /* 0x000f6a0000000200 */
[----:B------:R-:W1:Y:S02]  /*9b50*/  LDSM.16.M88.4 R160, [R163] ;  /* 0x00000000a3a0783b */ /* 0x000e640000000200 */
[C---:B----4-:R-:W-:Y:S08]  /*9b60*/  HMMA.16816.F32.BF16 R20, R144.reuse, R156, R20 ;  /* 0x0000009c9014723c */ /* 0x050ff00000041814 */
[C---:B------:R-:W-:Y:S01]  /*9b70*/  HMMA.16816.F32.BF16 R24, R144.reuse, R158, R24 ;  /* 0x0000009e9018723c */ /* 0x040fe20000041818 */
[----:B------:R-:W4:Y:S07]  /*9b80*/  LDSM.16.M88.4 R156, [R172] ;  /* 0x00000000ac9c783b */ /* 0x000f2e0000000200 */
[C---:B---3--:R-:W-:Y:S08]  /*9b90*/  HMMA.16816.F32.BF16 R28, R144.reuse, R136, R28 ;  /* 0x00000088901c723c */ /* 0x048ff0000004181c */
[----:B------:R-:W-:Y:S01]  /*9ba0*/  HMMA.16816.F32.BF16 R32, R144, R138, R32 ;  /* 0x0000008a9020723c */ /* 0x000fe20000041820 */
[----:B------:R-:W-:Y:S05]  /*9bb0*/  LDSM.16.M88.4 R136, [R176+0x8000] ;  /* 0x00800000b088783b */ /* 0x000fea0000000200 */
[----:B------:R-:W3:Y:S02]  /*9bc0*/  LDSM.16.M88.4 R144, [R167+0x4000] ;  /* 0x00400000a790783b */ /* 0x000ee40000000200 */
[C---:B--2---:R-:W-:Y:S08]  /*9bd0*/  HMMA.16816.F32.BF16 R4, R140.reuse, R148, R4 ;  /* 0x000000948c04723c */ /* 0x044ff00000041804 */
[C---:B------:R-:W-:Y:S01]  /*9be0*/  HMMA.16816.F32.BF16 R8, R140.reuse, R150, R8 ;  /* 0x000000968c08723c */ /* 0x040fe20000041808 */
[----:B------:R-:W2:Y:S07]  /*9bf0*/  LDSM.16.M88.4 R148, [R167+0x4800] ;  /* 0x00480000a794783b */ /* 0x000eae0000000200 */
[C---:B-----5:R-:W-:Y:S08]  /*9c00*/  HMMA.16816.F32.BF16 R12, R140.reuse, R152, R12 ;  /* 0x000000988c0c723c */ /* 0x060ff0000004180c */
[C---:B------:R-:W-:Y:S01]  /*9c10*/  HMMA.16816.F32.BF16 R16, R140.reuse, R154, R16 ;  /* 0x0000009a8c10723c */ /* 0x040fe20000041810 */
[----:B------:R-:W5:Y:S07]  /*9c20*/  LDSM.16.M88.4 R152, [R167+0x5000] ;  /* 0x00500000a798783b */ /* 0x000f6e0000000200 */
[C---:B-1----:R-:W-:Y:S08]  /*9c30*/  HMMA.16816.F32.BF16 R20, R140.reuse, R160, R20 ;  /* 0x000000a08c14723c */ /* 0x042ff00000041814 */
[C---:B------:R-:W-:Y:S01]  /*9c40*/  HMMA.16816.F32.BF16 R24, R140.reuse, R162, R24 ;  /* 0x000000a28c18723c */ /* 0x040fe20000041818 */
[----:B------:R-:W1:Y:S07]  /*9c50*/  LDSM.16.M88.4 R160, [R167+0x5800] ;  /* 0x00580000a7a0783b */ /* 0x000e6e0000000200 */
[C---:B----4-:R-:W-:Y:S08]  /*9c60*/  HMMA.16816.F32.BF16 R28, R140.reuse, R156, R28 ;  /* 0x0000009c8c1c723c */ /* 0x050ff0000004181c */
[----:B------:R-:W-:Y:S01]  /*9c70*/  HMMA.16816.F32.BF16 R32, R140, R158, R32 ;  /* 0x0000009e8c20723c */ /* 0x000fe20000041820 */
[----:B------:R-:W-:Y:S05]  /*9c80*/  LDSM.16.M88.4 R140, [R175+0x8000] ;  /* 0x00800000af8c783b */ /* 0x000fea0000000200 */
[----:B------:R-:W-:Y:S02]  /*9c90*/  LDSM.16.M88.4 R156, [R166+0x1800] ;  /* 0x00180000a69c783b */ /* 0x000fe40000000200 */
[C---:B---3--:R-:W-:Y:S08]  /*9ca0*/  HMMA.16816.F32.BF16 R4, R136.reuse, R144, R4 ;  /* 0x000000908804723c */ /* 0x048ff00000041804 */
[C---:B------:R-:W-:Y:S01]  /*9cb0*/  HMMA.16816.F32.BF16 R8, R136.reuse, R146, R8 ;  /* 0x000000928808723c */ /* 0x040fe20000041808 */
[----:B------:R-:W3:Y:S07]  /*9cc0*/  LDSM.16.M88.4 R144, [R166] ;  /* 0x00000000a690783b */ /* 0x000eee0000000200 */
[C---:B--2---:R-:W-:Y:S08]  /*9cd0*/  HMMA.16816.F32.BF16 R12, R136.reuse, R148, R12 ;  /* 0x00000094880c723c */ /* 0x044ff0000004180c */
[C---:B------:R-:W-:Y:S01]  /*9ce0*/  HMMA.16816.F32.BF16 R16, R136.reuse, R150, R16 ;  /* 0x000000968810723c */ /* 0x040fe20000041810 */
[----:B------:R-:W2:Y:S07]  /*9cf0*/  LDSM.16.M88.4 R148, [R166+0x800] ;  /* 0x00080000a694783b */ /* 0x000eae0000000200 */
[C---:B-----5:R-:W-:Y:S08]  /*9d00*/  HMMA.16816.F32.BF16 R20, R136.reuse, R152, R20 ;  /* 0x000000988814723c */ /* 0x060ff00000041814 */
[C---:B------:R-:W-:Y:S01]  /*9d10*/  HMMA.16816.F32.BF16 R24, R136.reuse, R154, R24 ;  /* 0x0000009a8818723c */ /* 0x040fe20000041818 */
[----:B------:R-:W4:Y:S01]  /*9d20*/  LDSM.16.M88.4 R152, [R166+0x1000] ;  /* 0x00100000a698783b */ /* 0x000f220000000200 */
[----:B------:R-:W-:Y:S04]  /*9d30*/  DEPBAR.LE SB0, 0x0 ;  /* 0x000080000000791a */ /* 0x000fe80000000000 */
[----:B------:R-:W-:Y:S02]  /*9d40*/  BAR.SYNC.DEFER_BLOCKING 0x0 ;  /* 0x0000000000007b1d */ /* 0x000fe40000010000 */
[C---:B-1----:R-:W-:Y:S08]  /*9d50*/  HMMA.16816.F32.BF16 R28, R136.reuse, R160, R28 ;  /* 0x000000a0881c723c */ /* 0x042ff0000004181c */
[----:B------:R-:W-:Y:S08]  /*9d60*/  HMMA.16816.F32.BF16 R32, R136, R162, R32 ;  /* 0x000000a28820723c */ /* 0x000ff00000041820 */
[C---:B---3--:R-:W-:Y:S08]  /*9d70*/  HMMA.16816.F32.BF16 R4, R140.reuse, R144, R4 ;  /* 0x000000908c04723c */ /* 0x048ff00000041804 */
[C---:B------:R-:W-:Y:S08]  /*9d80*/  HMMA.16816.F32.BF16 R8, R140.reuse, R146, R8 ;  /* 0x000000928c08723c */ /* 0x040ff00000041808 */
[C---:B--2---:R-:W-:Y:S08]  /*9d90*/  HMMA.16816.F32.BF16 R12, R140.reuse, R148, R12 ;  /* 0x000000948c0c723c */ /* 0x044ff0000004180c */
[C---:B------:R-:W-:Y:S08]  /*9da0*/  HMMA.16816.F32.BF16 R16, R140.reuse, R150, R16 ;  /* 0x000000968c10723c */ /* 0x040ff00000041810 */
[C---:B----4-:R-:W-:Y:S08]  /*9db0*/  HMMA.16816.F32.BF16 R20, R140.reuse, R152, R20 ;  /* 0x000000988c14723c */ /* 0x050ff00000041814 */
        /* <DEDUP_REMOVED lines=42> */
.L_x_1251:
        /* <DEDUP_REMOVED lines=18> */
.L_x_1252:
        /* <DEDUP_REMOVED lines=15> */
.L_x_1162:
[----:B------:R-:W-:Y:S05]  /*a270*/  BSYNC B0 ;  /* 0x0000000000007941 */ /* 0x000fea0003800000 */
.L_x_1161:
        /* <DEDUP_REMOVED lines=41> */
.L_x_1253:
[C---:B------:R-:W-:Y:S01]  /*a510*/  FADD.FTZ R2, -R129.reuse, R130 ;  /* 0x0000008281027221 */ /* 0x040fe20000010100 */
[----:B------:R-:W-:Y:S01]  /*a520*/  WARPSYNC 0xffffffff ;  /* 0xffffffff00007948 */ /* 0x000fe20003800000 */
[----:B------:R-:W-:Y:S01]  /*a530*/  FMUL.FTZ R130, R129, c[0x0][0x2d0] ;  /* 0x0000b40081827a20 */ /* 0x000fe20000410000 */
[----:B------:R-:W-:Y:S01]  /*a540*/  ISETP.GT.AND P0, PT, R180, R189, PT ;  /* 0x000000bdb400720c */ /* 0x000fe20003f04270 */
[----:B------:R-:W-:Y:S02]  /*a550*/  FMUL.FTZ R2, R2, c[0x0][0x2d0] ;  /* 0x0000b40002027a20 */ /* 0x000fe40000410000 */
        /* <DEDUP_REMOVED lines=8> */
[----:B------:R-:W2:Y:S01]  /*a5e0*/  MUFU.EX2 R2, R2 ;  /* 0x0000000200027308 */ /* 0x000ea20000000800 */
[--C-:B------:R-:W-:Y:S02]  /*a5f0*/  FFMA.FTZ R139, R24, c[0x0][0x2d0], -R130.reuse ;  /* 0x0000b400188b7a23 */ /* 0x100fe40000010882 */
[--C-:B------:R-:W-:Y:S07]  /*a600*/  FFMA.FTZ R143, R32, c[0x0][0x2d0], -R130.reuse ;  /* 0x0000b400208f7a23 */ /* 0x100fee0000010882 */
[----:B------:R-:W-:Y:S01]  /*a610*/  MUFU.EX2 R32, R136 ;  /* 0x0000008800207308 */ /* 0x000fe20000000800 */
[--C-:B-1----:R-:W-:Y:S09]  /*a620*/  FFMA.FTZ R3, R5, c[0x0][0x2d0], -R130.reuse ;  /* 0x0000b40005037a23 */ /* 0x102ff20000010882 */
[----:B------:R1:W5:Y:S10]  /*a630*/  MUFU.EX2 R142, R3 ;  /* 0x00000003008e7308 */ /* 0x0003740000000800 */
[----:B------:R-:W-:Y:S10]  /*a640*/  MUFU.EX2 R136, R141 ;  /* 0x0000008d00887308 */ /* 0x000ff40000000800 */
[----:B------:R-:W-:Y:S01]  /*a650*/  MUFU.EX2 R141, R138 ;  /* 0x0000008a008d7308 */ /* 0x000fe20000000800 */
[--C-:B-1----:R-:W-:Y:S09]  /*a660*/  FFMA.FTZ R3, R8, c[0x0][0x2d0], -R130.reuse ;  /* 0x0000b40008037a23 */ /* 0x102ff20000010882 */
[----:B------:R1:W-:Y:S10]  /*a670*/  MUFU.EX2 R146, R3 ;  /* 0x0000000300927308 */ /* 0x0003f40000000800 */
[----:B------:R-:W-:Y:S10]  /*a680*/  MUFU.EX2 R140, R140 ;  /* 0x0000008c008c7308 */ /* 0x000ff40000000800 */
[----:B------:R-:W-:Y:S01]  /*a690*/  MUFU.EX2 R139, R139 ;  /* 0x0000008b008b7308 */ /* 0x000fe20000000800 */
[----:B-1--4-:R-:W-:Y:S01]  /*a6a0*/  FMNMX.FTZ R3, R0, R128, !PT ;  /* 0x0000008000037209 */ /* 0x012fe20007810000 */
[--C-:B------:R-:W-:Y:S02]  /*a6b0*/  FFMA.FTZ R0, R9, c[0x0][0x2d0], -R130.reuse ;  /* 0x0000b40009007a23 */ /* 0x100fe40000010882 */
[----:B---3--:R-:W-:Y:S02]  /*a6c0*/  FFMA.FTZ R128, R16, c[0x0][0x2d0], -R130 ;  /* 0x0000b40010807a23 */ /* 0x008fe40000010882 */
[----:B------:R-:W-:Y:S04]  /*a6d0*/  FMUL.FTZ R12, R3, c[0x0][0x2d0] ;  /* 0x0000b400030c7a20 */ /* 0x000fe80000410000 */
[----:B------:R1:W-:Y:S01]  /*a6e0*/  MUFU.EX2 R153, R0 ;  /* 0x0000000000997308 */ /* 0x0003e20000000800 */
[--C-:B------:R-:W-:Y:S02]  /*a6f0*/  FFMA.FTZ R6, R6, c[0x0][0x2d0], -R12.reuse ;  /* 0x0000b40006067a23 */ /* 0x100fe4000001080c */
[--C-:B------:R-:W-:Y:S02]  /*a700*/  FFMA.FTZ R7, R7, c[0x0][0x2d0], -R12.reuse ;  /* 0x0000b40007077a23 */ /* 0x100fe4000001080c */
[--C-:B------:R-:W-:Y:S02]  /*a710*/  FFMA.FTZ R20, R19, c[0x0][0x2d0], -R12.reuse ;  /* 0x0000b40013147a23 */ /* 0x100fe4000001080c */
[--C-:B------:R-:W-:Y:S03]  /*a720*/  FFMA.FTZ R22, R22, c[0x0][0x2d0], -R12.reuse ;  /* 0x0000b40016167a23 */ /* 0x100fe6000001080c */
        /* <DEDUP_REMOVED lines=8> */
[----:B------:R-:W-:Y:S02]  /*a7b0*/  FFMA.FTZ R29, R35, c[0x0][0x2d0], -R12 ;  /* 0x0000b400231d7a23 */ /* 0x000fe4000001080c */
[----:B-1----:R-:W-:Y:S02]  /*a7c0*/  FADD.FTZ R0, -R3, R131 ;  /* 0x0000008303007221 */ /* 0x002fe40000010100 */
[--C-:B------:R-:W-:Y:S02]  /*a7d0*/  FFMA.FTZ R131, R13, c[0x0][0x2d0], -R130.reuse ;  /* 0x0000b4000d837a23 */ /* 0x100fe40000010882 */
[----:B------:R-:W-:Y:S01]  /*a7e0*/  FMUL.FTZ R0, R0, c[0x0][0x2d0] ;  /* 0x0000b40000007a20 */ /* 0x000fe20000410000 */
[----:B------:R-:W-:Y:S01]  /*a7f0*/  MUFU.EX2 R138, R23 ;  /* 0x00000017008a7308 */ /* 0x000fe20000000800 */
[--C-:B------:R-:W-:Y:S02]  /*a800*/  FFMA.FTZ R13, R17, c[0x0][0x2d0], -R130.reuse ;  /* 0x0000b400110d7a23 */ /* 0x100fe40000010882 */
[----:B------:R-:W-:Y:S07]  /*a810*/  FFMA.FTZ R130, R33, c[0x0][0x2d0], -R130 ;  /* 0x0000b40021827a23 */ /* 0x000fee0000010882 */
[----:B------:R-:W1:Y:S10]  /*a820*/  MUFU.EX2 R0, R0 ;  /* 0x0000000000007308 */ /* 0x000e740000000800 */
[----:B------:R-:W3:Y:S10]  /*a830*/  MUFU.EX2 R33, R7 ;  /* 0x0000000700217308 */ /* 0x000ef40000000800 */
[----:B------:R-:W-:Y:S10]  /*a840*/  MUFU.EX2 R152, R13 ;  /* 0x0000000d00987308 */ /* 0x000ff40000000800 */
[----:B------:R-:W-:Y:S10]  /*a850*/  MUFU.EX2 R150, R131 ;  /* 0x0000008300967308 */ /* 0x000ff40000000800 */
[----:B------:R-:W-:Y:S10]  /*a860*/  MUFU.EX2 R131, R21 ;  /* 0x0000001500837308 */ /* 0x000ff40000000800 */
[----:B------:R-:W-:Y:S10]  /*a870*/  MUFU.EX2 R128, R27 ;  /* 0x0000001b00807308 */ /* 0x000ff40000000800 */
[----:B------:R-:W-:Y:S10]  /*a880*/  MUFU.EX2 R30, R26 ;  /* 0x0000001a001e7308 */ /* 0x000ff40000000800 */
[----:B------:R-:W-:Y:S10]  /*a890*/  MUFU.EX2 R31, R145 ;  /* 0x00000091001f7308 */ /* 0x000ff40000000800 */
[----:B------:R-:W-:Y:S10]  /*a8a0*/  MUFU.EX2 R34, R143 ;  /* 0x0000008f00227308 */ /* 0x000ff40000000800 */
[----:B------:R4:W-:Y:S10]  /*a8b0*/  MUFU.EX2 R35, R130 ;  /* 0x0000008200237308 */ /* 0x0009f40000000800 */
[----:B------:R-:W-:Y:S10]  /*a8c0*/  MUFU.EX2 R28, R28 ;  /* 0x0000001c001c7308 */ /* 0x000ff40000000800 */
[----:B------:R-:W-:Y:S01]  /*a8d0*/  MUFU.EX2 R29, R29 ;  /* 0x0000001d001d7308 */ /* 0x000fe20000000800 */
[----:B----4-:R-:W-:Y:S01]  /*a8e0*/  MOV R130, R129 ;  /* 0x0000008100827202 */ /* 0x010fe20000000f00 */
[----:B--2---:R-:W-:Y:S01]  /*a8f0*/  FMUL.FTZ R4, R2, R132 ;  /* 0x0000008402047220 */ /* 0x004fe20000410000 */
[----:B-----5:R-:W-:Y:S01]  /*a900*/  F2FP.BF16.PACK_AB R8, R142, R137 ;  /* 0x000000898e08723e */ /* 0x020fe200000010ff */
[----:B------:R-:W-:Y:S02]  /*a910*/  FMUL.FTZ R5, R2, R133 ;  /* 0x0000008502057220 */ /* 0x000fe40000410000 */
[C---:B-1----:R-:W-:Y:S02]  /*a920*/  FMUL.FTZ R6, R0.reuse, R134 ;  /* 0x0000008600067220 */ /* 0x042fe40000410000 */
[----:B------:R-:W-:Y:S02]  /*a930*/  FMUL.FTZ R7, R0, R135 ;  /* 0x0000008700077220 */ /* 0x000fe40000410000 */
[----:B------:R-:W1:Y:S01]  /*a940*/  LDSM.16.MT88.4 R132, [R168] ;  /* 0x00000000a884783b */ /* 0x000e620000004200 */
[C---:B------:R-:W-:Y:S02]  /*a950*/  FFMA.FTZ R16, R2.reuse, R185, R137 ;  /* 0x000000b902107223 */ /* 0x040fe40000010089 */
[C---:B------:R-:W-:Y:S01]  /*a960*/  FMUL.FTZ R100, R2.reuse, R100 ;  /* 0x0000006402647220 */ /* 0x040fe20000410000 */
[----:B------:R-:W-:Y:S01]  /*a970*/  MUFU.EX2 R137, R22 ;  /* 0x0000001600897308 */ /* 0x000fe20000000800 */
        /* <DEDUP_REMOVED lines=45> */
[--C-:B------:R-:W-:Y:S01]  /*ac50*/  FFMA.FTZ R2, R10, c[0x0][0x2d0], -R12.reuse ;  /* 0x0000b4000a027a23 */ /* 0x100fe2000001080c */
[----:B------:R-:W-:Y:S01]  /*ac60*/  F2FP.BF16.PACK_AB R10, R153, R146 ;  /* 0x00000092990a723e */ /* 0x000fe200000010ff */
        /* <DEDUP_REMOVED lines=47> */
[----:B------:R-:W-:Y:S01]  /*af60*/  FFMA.FTZ R24, R0, R186, R9 ;  /* 0x000000ba00187223 */ /* 0x000fe20000010009 */
[----:B---3--:R-:W-:Y:S01]  /*af70*/  F2FP.BF16.PACK_AB R9, R33, R9 ;  /* 0x000000092109723e */ /* 0x008fe200000010ff */
[--C-:B------:R-:W-:Y:S02]  /*af80*/  FFMA.FTZ R0, R11, c[0x0][0x2d0], -R12.reuse ;  /* 0x0000b4000b007a23 */ /* 0x100fe4000001080c */
[--C-:B--2---:R-:W-:Y:S02]  /*af90*/  FFMA.FTZ R2, R18, c[0x0][0x2d0], -R12.reuse ;  /* 0x0000b40012027a23 */ /* 0x104fe4000001080c */
[----:B------:R-:W2:Y:S02]  /*afa0*/  MUFU.EX2 R148, R0 ;  /* 0x0000000000947308 */ /* 0x000ea40000000800 */
[----:B--2---:R-:W-:Y:S01]  /*afb0*/  F2FP.BF16.PACK_AB R11, R148, R147 ;  /* 0x00000093940b723e */ /* 0x004fe200000010ff */
[--C-:B------:R-:W-:Y:S07]  /*afc0*/  FFMA.FTZ R0, R14, c[0x0][0x2d0], -R12.reuse ;  /* 0x0000b4000e007a23 */ /* 0x100fee000001080c */
[----:B------:R2:W-:Y:S01]  /*afd0*/  MUFU.EX2 R149, R0 ;  /* 0x0000000000957308 */ /* 0x0005e20000000800 */
[C---:B-1----:R-:W-:Y:S08]  /*afe0*/  HMMA.16816.F32.BF16 R4, R8.reuse, R132, R4 ;  /* 0x000000840804723c */ /* 0x042ff00000041804 */
[C---:B------:R-:W-:Y:S01]  /*aff0*/  HMMA.16816.F32.BF16 R100, R8.reuse, R134, R100 ;  /* 0x000000860864723c */ /* 0x040fe20000041864 */
[----:B------:R-:W1:Y:S03]  /*b000*/  LDSM.16.MT88.4 R132, [R169] ;  /* 0x00000000a984783b */ /* 0x000e660000004200 */
[----:B--2---:R-:W-:Y:S05]  /*b010*/  FFMA.FTZ R0, R15, c[0x0][0x2d0], -R12 ;  /* 0x0000b4000f007a23 */ /* 0x004fea000001080c */
[----:B------:R-:W-:Y:S01]  /*b020*/  LDSM.16.MT88.4 R12, [R168+0x800] ;  /* 0x00080000a80c783b */ /* 0x000fe20000004200 */
[C---:B-1----:R-:W-:Y:S08]  /*b030*/  HMMA.16816.F32.BF16 R104, R8.reuse, R132, R104 ;  /* 0x000000840868723c */ /* 0x042ff00000041868 */
[C---:B------:R-:W-:Y:S01]  /*b040*/  HMMA.16816.F32.BF16 R108, R8.reuse, R134, R108 ;  /* 0x00000086086c723c */ /* 0x040fe2000004186c */
[----:B------:R-:W1:Y:S07]  /*b050*/  LDSM.16.MT88.4 R132, [R171] ;  /* 0x00000000ab84783b */ /* 0x000e6e0000004200 */
[C---:B-1----:R-:W-:Y:S08]  /*b060*/  HMMA.16816.F32.BF16 R112, R8.reuse, R132, R112 ;  /* 0x000000840870723c */ /* 0x042ff00000041870 */
[C---:B------:R-:W-:Y:S01]  /*b070*/  HMMA.16816.F32.BF16 R116, R8.reuse, R134, R116 ;  /* 0x000000860874723c */ /* 0x040fe20000041874 */
[----:B------:R-:W1:Y:S07]  /*b080*/  LDSM.16.MT88.4 R132, [R170] ;  /* 0x00000000aa84783b */ /* 0x000e6e0000004200 */
        /* <DEDUP_REMOVED lines=25> */
[----:B------:R1:W2:Y:S07]  /*b220*/  MUFU.EX2 R133, R0 ;  /* 0x0000000000857308 */ /* 0x0002ae0000000800 */
[----:B------:R-:W-:Y:S03]  /*b230*/  HMMA.16816.F32.BF16 R96, R8, R134, R96 ;  /* 0x000000860860723c */ /* 0x000fe60000041860 */
[----:B------:R3:W-:Y:S04]  /*b240*/  MUFU.EX2 R132, R2 ;  /* 0x0000000200847308 */ /* 0x0007e80000000800 */
[----:B------:R-:W-:Y:S02]  /*b250*/  F2FP.BF16.PACK_AB R8, R150, R32 ;  /* 0x000000209608723e */ /* 0x000fe400000010ff */
[----:B------:R-:W-:Y:S03]  /*b260*/  F2FP.BF16.PACK_AB R10, R152, R151 ;  /* 0x00000097980a723e */ /* 0x000fe600000010ff */
[----:B-1----:R-:W-:Y:S01]  /*b270*/  FADD.FTZ R0, R142, R16 ;  /* 0x000000108e007221 */ /* 0x002fe20000010000 */
[----:B--2---:R-:W-:Y:S01]  /*b280*/  F2FP.BF16.PACK_AB R9, R133, R149 ;  /* 0x000000958509723e */ /* 0x004fe200000010ff */
[----:B------:R-:W1:Y:S01]  /*b290*/  MUFU.EX2 R142, R20 ;  /* 0x00000014008e7308 */ /* 0x000e620000000800 */
[----:B------:R-:W2:Y:S01]  /*b2a0*/  LDSM.16.MT88.4 R16, [R169+0x800] ;  /* 0x00080000a910783b */ /* 0x000ea20000004200 */
[----:B------:R-:W-:Y:S04]  /*b2b0*/  FADD.FTZ R0, R146, R0 ;  /* 0x0000000092007221 */ /* 0x000fe80000010000 */
[----:B------:R-:W-:Y:S02]  /*b2c0*/  FADD.FTZ R0, R153, R0 ;  /* 0x0000000099007221 */ /* 0x000fe40000010000 */
[----:B---3--:R-:W-:Y:S02]  /*b2d0*/  FADD.FTZ R2, R33, R24 ;  /* 0x0000001821027221 */ /* 0x008fe40000010000 */
[----:B------:R-:W-:Y:S02]  /*b2e0*/  MUFU.EX2 R33, R144 ;  /* 0x0000009000217308 */ /* 0x000fe40000000800 */
[----:B------:R-:W-:Y:S04]  /*b2f0*/  FADD.FTZ R2, R147, R2 ;  /* 0x0000000293027221 */ /* 0x000fe80000010000 */
[----:B------:R-:W-:Y:S02]  /*b300*/  FADD.FTZ R24, R148, R2 ;  /* 0x0000000294187221 */ /* 0x000fe40000010000 */
[----:B------:R-:W-:Y:S02]  /*b310*/  FADD.FTZ R2, R32, R0 ;  /* 0x0000000020027221 */ /* 0x000fe40000010000 */
[----:B------:R3:W4:Y:S01]  /*b320*/  MUFU.EX2 R32, R25 ;  /* 0x0000001900207308 */ /* 0x0007220000000800 */
[----:B------:R-:W-:Y:S01]  /*b330*/  FADD.FTZ R0, R149, R24 ;  /* 0x0000001895007221 */ /* 0x000fe20000010000 */
[----:B-1----:R-:W-:Y:S01]  /*b340*/  F2FP.BF16.PACK_AB R11, R142, R132 ;  /* 0x000000848e0b723e */ /* 0x002fe200000010ff */
[----:B------:R-:W-:Y:S06]  /*b350*/  LDSM.16.MT88.4 R20, [R169+0x1000] ;  /* 0x00100000a914783b */ /* 0x000fec0000004200 */
[C---:B------:R-:W-:Y:S08]  /*b360*/  HMMA.16816.F32.BF16 R4, R8.reuse, R12, R4 ;  /* 0x0000000c0804723c */ /* 0x040ff00000041804 */
[C---:B------:R-:W-:Y:S01]  /*b370*/  HMMA.16816.F32.BF16 R100, R8.reuse, R14, R100 ;  /* 0x0000000e0864723c */ /* 0x040fe20000041864 */
[----:B------:R-:W1:Y:S07]  /*b380*/  LDSM.16.MT88.4 R12, [R171+0x800] ;  /* 0x00080000ab0c783b */ /* 0x000e6e0000004200 */
[C---:B--2---:R-:W-:Y:S01]  /*b390*/  HMMA.16816.F32.BF16 R104, R8.reuse, R16, R104 ;  /* 0x000000100868723c */ /* 0x044fe20000041868 */
[----:B---3--:R-:W-:Y:S07]  /*b3a0*/  LDSM.16.MT88.4 R24, [R170+0x1800] ;  /* 0x00180000aa18783b */ /* 0x008fee0000004200 */
        /* <DEDUP_REMOVED lines=70> */
[----:B------:R-:W-:Y:S01]  /*b810*/  HMMA.16816.F32.BF16 R96, R8, R18, R96 ;  /* 0x000000120860723c */ /* 0x000fe20000041860 */
[----:B------:R-:W2:Y:S06]  /*b820*/  LDSM.16.MT88.4 R16, [R171+0x1800] ;  /* 0x00180000ab10783b */ /* 0x000eac0000004200 */
[----:B------:R-:W-:Y:S01]  /*b830*/  FADD.FTZ R8, R150, R2 ;  /* 0x0000000296087221 */ /* 0x000fe20000010000 */
[----:B------:R-:W-:Y:S01]  /*b840*/  F2FP.BF16.PACK_AB R10, R35, R34 ;  /* 0x00000022230a723e */ /* 0x000fe200000010ff */
[----:B------:R-:W-:Y:S03]  /*b850*/  FADD.FTZ R2, R133, R0 ;  /* 0x0000000085027221 */ /* 0x000fe60000010000 */
[----:B----4-:R-:W-:Y:S01]  /*b860*/  F2FP.BF16.PACK_AB R9, R30, R32 ;  /* 0x000000201e09723e */ /* 0x010fe200000010ff */
[----:B------:R-:W-:Y:S01]  /*b870*/  FADD.FTZ R0, R151, R8 ;  /* 0x0000000897007221 */ /* 0x000fe20000010000 */
[----:B------:R-:W-:Y:S01]  /*b880*/  F2FP.BF16.PACK_AB R8, R33, R31 ;  /* 0x0000001f2108723e */ /* 0x000fe200000010ff */
[----:B------:R-:W-:Y:S01]  /*b890*/  FADD.FTZ R2, R132, R2 ;  /* 0x0000000284027221 */ /* 0x000fe20000010000 */
[----:B------:R-:W-:Y:S01]  /*b8a0*/  F2FP.BF16.PACK_AB R11, R29, R28 ;  /* 0x0000001c1d0b723e */ /* 0x000fe200000010ff */
[----:B------:R-:W-:Y:S02]  /*b8b0*/  FADD.FTZ R0, R152, R0 ;  /* 0x0000000098007221 */ /* 0x000fe40000010000 */
[----:B------:R-:W-:Y:S02]  /*b8c0*/  FADD.FTZ R2, R142, R2 ;  /* 0x000000028e027221 */ /* 0x000fe40000010000 */
[----:B------:R-:W-:Y:S02]  /*b8d0*/  FADD.FTZ R0, R136, R0 ;  /* 0x0000000088007221 */ /* 0x000fe40000010000 */
[----:B------:R-:W-:Y:S01]  /*b8e0*/  FADD.FTZ R2, R137, R2 ;  /* 0x0000000289027221 */ /* 0x000fe20000010000 */
[C---:B-1----:R-:W-:Y:S01]  /*b8f0*/  HMMA.16816.F32.BF16 R132, R8.reuse, R12, R4 ;  /* 0x0000000c0884723c */ /* 0x042fe20000041804 */
[----:B------:R-:W1:Y:S02]  /*b900*/  LDSM.16.MT88.4 R4, [R168+0x3800] ;  /* 0x00380000a804783b */ /* 0x000e640000004200 */
[----:B------:R-:W-:Y:S02]  /*b910*/  FADD.FTZ R0, R140, R0 ;  /* 0x000000008c007221 */ /* 0x000fe40000010000 */
[----:B------:R-:W-:Y:S02]  /*b920*/  FADD.FTZ R2, R138, R2 ;  /* 0x000000028a027221 */ /* 0x000fe40000010000 */
[----:B------:R-:W-:Y:S01]  /*b930*/  FADD.FTZ R0, R139, R0 ;  /* 0x000000008b007221 */ /* 0x000fe20000010000 */
[C---:B------:R-:W-:Y:S01]  /*b940*/  HMMA.16816.F32.BF16 R100, R8.reuse, R14, R100 ;  /* 0x0000000e0864723c */ /* 0x040fe20000041864 */
[----:B------:R-:W3:Y:S03]  /*b950*/  LDSM.16.MT88.4 R12, [R169+0x3800] ;  /* 0x00380000a90c783b */ /* 0x000ee60000004200 */
[----:B------:R-:W-:Y:S01]  /*b960*/  FADD.FTZ R2, R131, R2 ;  /* 0x0000000283027221 */ /* 0x000fe20000010000 */
[-C--:B------:R-:W-:Y:S01]  /*b970*/  MOV R131, R3.reuse ;  /* 0x0000000300837202 */ /* 0x080fe20000000f00 */
[----:B------:R-:W-:Y:S02]  /*b980*/  FADD.FTZ R0, R141, R0 ;  /* 0x000000008d007221 */ /* 0x000fe40000010000 */
[C---:B------:R-:W-:Y:S08]  /*b990*/  HMMA.16816.F32.BF16 R104, R8.reuse, R20, R104 ;  /* 0x000000140868723c */ /* 0x040ff00000041868 */
[C---:B------:R-:W-:Y:S01]  /*b9a0*/  HMMA.16816.F32.BF16 R108, R8.reuse, R22, R108 ;  /* 0x00000016086c723c */ /* 0x040fe2000004186c */
[----:B------:R-:W-:Y:S07]  /*b9b0*/  LDSM.16.MT88.4 R20, [R170+0x3800] ;  /* 0x00380000aa14783b */ /* 0x000fee0000004200 */
[C---:B--2---:R-:W-:Y:S08]  /*b9c0*/  HMMA.16816.F32.BF16 R112, R8.reuse, R16, R112 ;  /* 0x000000100870723c */ /* 0x044ff00000041870 */
[C---:B------:R-:W-:Y:S01]  /*b9d0*/  HMMA.16816.F32.BF16 R116, R8.reuse, R18, R116 ;  /* 0x000000120874723c */ /* 0x040fe20000041874 */
[----:B------:R-:W2:Y:S07]  /*b9e0*/  LDSM.16.MT88.4 R16, [R171+0x3800] ;  /* 0x00380000ab10783b */ /* 0x000eae0000004200 */
[C---:B------:R-:W-:Y:S08]  /*b9f0*/  HMMA.16816.F32.BF16 R120, R8.reuse, R24, R120 ;  /* 0x000000180878723c */ /* 0x040ff00000041878 */
[C---:B------:R-:W-:Y:S08]  /*ba00*/  HMMA.16816.F32.BF16 R124, R8.reuse, R26, R124 ;  /* 0x0000001a087c723c */ /* 0x040ff0000004187c */
        /* <DEDUP_REMOVED lines=24> */
[----:B------:R-:W-:Y:S01]  /*bb90*/  IADD3 R0, R180, -0x1, RZ ;  /* 0xffffffffb4007810 */ /* 0x000fe20007ffe0ff */
[C---:B--2---:R-:W-:Y:S04]  /*bba0*/  HMMA.16816.F32.BF16 R84, R8.reuse, R16, R84 ;  /* 0x000000100854723c */ /* 0x044fe80000041854 */
[----:B------:R-:W-:Y:S01]  /*bbb0*/  FADD.FTZ R185, R35, R4 ;  /* 0x0000000423b97221 */ /* 0x000fe20000010000 */
[----:B------:R-:W-:Y:S01]  /*bbc0*/  MOV R180, R0 ;  /* 0x0000000000b47202 */ /* 0x000fe20000000f00 */
[----:B------:R-:W-:Y:S02]  /*bbd0*/  FADD.FTZ R186, R29, R2 ;  /* 0x000000021dba7221 */ /* 0x000fe40000010000 */
[C---:B------:R-:W-:Y:S08]  /*bbe0*/  HMMA.16816.F32.BF16 R88, R8.reuse, R18, R88 ;  /* 0x000000120858723c */ /* 0x040ff00000041858 */
[C---:B----4-:R-:W-:Y:S08]  /*bbf0*/  HMMA.16816.F32.BF16 R92, R8.reuse, R20, R92 ;  /* 0x00000014085c723c */ /* 0x050ff0000004185c */
[----:B------:R-:W-:Y:S01]  /*bc00*/  HMMA.16816.F32.BF16 R96, R8, R22, R96 ;  /* 0x000000160860723c */ /* 0x000fe20000041860 */
[----:B------:R-:W-:Y:S07]  /*bc10*/  @!UPT UIADD3 URZ, URZ, URZ, URZ ;  /* 0x0000003f3f3ff290 */ /* 0x000fee000fffe03f */
[----:B------:R-:W-:-:S11]  /*bc20*/  @P0 BRA `(.L_x_1166) ;  /* 0xffffd34000000947 */ /* 0x000fd6000383ffff */
.L_x_1159:
[----:B------:R-:W-:Y:S05]  /*bc30*/  BRA.DIV ~URZ, `(.L_x_1167) ;  /* 0x00006b127f007947 */ /* 0x000fea000b800000 */
[----:B------:R1:W2:Y:S02]  /*bc40*/  SHFL.BFLY PT, R0, R185, 0x2, 0x1f ;  /* 0x0c401f00b9007f89 */ /* 0x0002a400000e0000 */
.L_x_1254:
[----:B--2---:R-:W-:Y:S01]  /*bc50*/  FADD.FTZ R4, R0, R185 ;  /* 0x000000b900047221 */ /* 0x004fe20000010000 */
[----:B------:R-:W-:Y:S05]  /*bc60*/  BRA.DIV ~URZ, `(.L_x_1168) ;  /* 0x00006b327f007947 */ /* 0x000fea000b800000 */
[----:B------:R-:W2:Y:S04]  /*bc70*/  SHFL.BFLY PT, R0, R186, 0x2, 0x1f ;  /* 0x0c401f00ba007f89 */ /* 0x000ea800000e0000 */
[----:B------:R-:W3:Y:S01]  /*bc80*/  SHFL.BFLY PT, R2, R4, 0x1, 0x1f ;  /* 0x0c201f0004027f89 */ /* 0x000ee200000e0000 */
[----:B--2---:R-:W-:-:S02]  /*bc90*/  FADD.FTZ R5, R0, R186 ;  /* 0x000000ba00057221 */ /* 0x004fc40000010000 */
[----:B---3--:R-:W-:-:S03]  /*bca0*/  FADD.FTZ R4, R4, R2 ;  /* 0x0000000204047221 */ /* 0x008fc60000010000 */
[----:B------:R2:W3:Y:S04]  /*bcb0*/  SHFL.BFLY PT, R3, R5, 0x1, 0x1f ;  /* 0x0c201f0005037f89 */ /* 0x0004e800000e0000 */
.L_x_1255:
[----:B------:R-:W-:Y:S01]  /*bcc0*/  FSETP.NE.FTZ.AND P1, PT, R4, RZ, PT ;  /* 0x000000ff0400720b */ /* 0x000fe20003f35000 */
[----:B---3--:R-:W-:Y:S01]  /*bcd0*/  FADD.FTZ R3, R3, R5 ;  /* 0x0000000503037221 */ /* 0x008fe20000010000 */
[----:B------:R-:W-:Y:S02]  /*bce0*/  MOV R2, RZ ;  /* 0x000000ff00027202 */ /* 0x000fe40000000f00 */
[----:B------:R-:W-:Y:S02]  /*bcf0*/  MOV R0, RZ ;  /* 0x000000ff00007202 */ /* 0x000fe40000000f00 */
[----:B------:R-:W-:Y:S02]  /*bd00*/  FSETP.NE.FTZ.AND P0, PT, R3, RZ, PT ;  /* 0x000000ff0300720b */ /* 0x000fe40003f15000 */
[----:B------:R-:W-:Y:S02]  /*bd10*/  MOV R23, 0xff800000 ;  /* 0xff80000000177802 */ /* 0x000fe40000000f00 */
[----:B------:R-:W-:-:S03]  /*bd20*/  MOV R22, 0xff800000 ;  /* 0xff80000000167802 */ /* 0x000fc60000000f00 */
[----:B------:R-:W3:Y:S08]  /*bd30*/  @P1 MUFU.LG2 R6, R4 ;  /* 0x0000000400061308 */ /* 0x000ef00000000c00 */
[----:B------:R4:W5:Y:S01]  /*bd40*/  @P1 MUFU.RCP R2, R4 ;  /* 0x0000000400021308 */ /* 0x0009620000001000 */
[----:B---3--:R-:W-:-:S07]  /*bd50*/  @P1 FMUL.FTZ R6, R6, 0.69314718246459960938 ;  /* 0x3f31721806061820 */ /* 0x008fce0000410000 */
[----:B------:R-:W3:Y:S01]  /*bd60*/  @P0 MUFU.RCP R0, R3 ;  /* 0x0000000300000308 */ /* 0x000ee20000001000 */
[----:B----4-:R-:W-:Y:S01]  /*bd70*/  @P1 MOV R4, 0x3f317218 ;  /* 0x3f31721800041802 */ /* 0x010fe20000000f00 */
[C---:B-----5:R-:W-:Y:S02]  /*bd80*/  FMUL.FTZ R34, R2.reuse, R112 ;  /* 0x0000007002227220 */ /* 0x060fe40000410000 */
[----:B------:R-:W-:Y:S02]  /*bd90*/  FMUL.FTZ R35, R2, R113 ;  /* 0x0000007102237220 */ /* 0x000fe40000410000 */
        /* <DEDUP_REMOVED lines=11> */
[----:B------:R-:W-:Y:S01]  /*be50*/  @P1 FFMA.FTZ R23, R4, R129, R6 ;  /* 0x0000008104171223 */ /* 0x000fe20000010006 */
[----:B------:R-:W-:Y:S01]  /*be60*/  MOV R4, 0x1 ;  /* 0x0000000100047802 */ /* 0x000fe20000000f00 */
        /* <DEDUP_REMOVED lines=36> */
[----:B------:R4:W5:Y:S01]  /*c0b0*/  @P0 MUFU.LG2 R2, R3 ;  /* 0x0000000300020308 */ /* 0x0009620000000c00 */
[C---:B---3--:R-:W-:Y:S02]  /*c0c0*/  FMUL.FTZ R124, R0.reuse, R106 ;  /* 0x0000006a007c7220 */ /* 0x048fe40000410000 */
[C---:B------:R-:W-:Y:S02]  /*c0d0*/  FMUL.FTZ R125, R0.reuse, R107 ;  /* 0x0000006b007d7220 */ /* 0x040fe40000410000 */
[----:B------:R-:W-:-:S02]  /*c0e0*/  FMUL.FTZ R84, R0, R102 ;  /* 0x0000006600547220 */ /* 0x000fc40000410000 */
[C---:B------:R-:W-:Y:S02]  /*c0f0*/  FMUL.FTZ R85, R0.reuse, R103 ;  /* 0x0000006700557220 */ /* 0x040fe40000410000 */
[C---:B------:R-:W-:Y:S02]  /*c100*/  FMUL.FTZ R88, R0.reuse, R114 ;  /* 0x0000007200587220 */ /* 0x040fe40000410000 */
[C---:B------:R-:W-:Y:S02]  /*c110*/  FMUL.FTZ R89, R0.reuse, R115 ;  /* 0x0000007300597220 */ /* 0x040fe40000410000 */
[C---:B------:R-:W-:Y:S02]  /*c120*/  FMUL.FTZ R106, R0.reuse, R122 ;  /* 0x0000007a006a7220 */ /* 0x040fe40000410000 */
[C---:B------:R-:W-:Y:S01]  /*c130*/  FMUL.FTZ R107, R0.reuse, R123 ;  /* 0x0000007b006b7220 */ /* 0x040fe20000410000 */
[----:B----4-:R-:W-:Y:S01]  /*c140*/  @P0 MOV R3, 0x3f317218 ;  /* 0x3f31721800030802 */ /* 0x010fe20000000f00 */
[----:B------:R-:W-:-:S02]  /*c150*/  FMUL.FTZ R92, R0, R126 ;  /* 0x0000007e005c7220 */ /* 0x000fc40000410000 */
[----:B------:R-:W-:Y:S02]  /*c160*/  FMUL.FTZ R93, R0, R127 ;  /* 0x0000007f005d7220 */ /* 0x000fe40000410000 */
[----:B-----5:R-:W-:Y:S02]  /*c170*/  @P0 FMUL.FTZ R2, R2, 0.69314718246459960938 ;  /* 0x3f31721802020820 */ /* 0x020fe40000410000 */
[----:B------:R-:W-:Y:S02]  /*c180*/  @P0 FMUL.FTZ R3, R3, c[0x0][0x2d0] ;  /* 0x0000b40003030a20 */ /* 0x000fe40000410000 */
        /* <DEDUP_REMOVED lines=37> */
[----:B------:R-:W-:Y:S01]  /*c3e0*/  FMUL.FTZ R27, R0, R99 ;  /* 0x00000063001b7220 */ /* 0x000fe20000410000 */
[----:B------:R-:W-:Y:S01]  /*c3f0*/  PRMT R0, R4, 0x7610, R0 ;  /* 0x0000761004007816 */ /* 0x000fe20000000000 */
[----:B------:R-:W-:-:S02]  /*c400*/  @P0 FFMA.FTZ R22, R3, R12, R2 ;  /* 0x0000000c03160223 */ /* 0x000fc40000010002 */
.L_x_1128:
        /* <DEDUP_REMOVED lines=17> */
.L_x_1170:
[----:B------:R-:W-:Y:S05]  /*c520*/  BSYNC B0 ;  /* 0x0000000000007941 */ /* 0x000fea0003800000 */
.L_x_1169:
[----:B------:R-:W-:Y:S01]  /*c530*/  PRMT R0, R0, 0x9910, RZ ;  /* 0x0000991000007816 */ /* 0x000fe200000000ff */
[----:B------:R-:W-:Y:S01]  /*c540*/  BSSY B1, `(.L_x_1171) ;  /* 0x000032c000017945 */ /* 0x000fe20003800000 */
[----:B------:R-:W-:Y:S02]  /*c550*/  IMAD.MOV.U32 R78, RZ, RZ, R208 ;  /* 0x000000ffff4e7224 */ /* 0x000fe400078e00d0 */
[----:B------:R-:W-:-:S13]  /*c560*/  ISETP.NE.AND P0, PT, R0, RZ, PT ;  /* 0x000000ff0000720c */ /* 0x000fda0003f05270 */
[----:B------:R-:W-:Y:S05]  /*c570*/  @!P0 BRA `(.L_x_1172) ;  /* 0x0000260000008947 */ /* 0x000fea0003800000 */
[----:B------:R-:W3:Y:S04]  /*c580*/  LDL R7, [R1+0x8] ;  /* 0x0000080001077983 */ /* 0x000ee80000100800 */
[----:B--2---:R-:W2:Y:S04]  /*c590*/  LDL R5, [R1] ;  /* 0x0000000001057983 */ /* 0x004ea80000100800 */
[----:B------:R-:W4:Y:S01]  /*c5a0*/  LDL R6, [R1+0x4] ;  /* 0x0000040001067983 */ /* 0x000f220000100800 */
        /* <DEDUP_REMOVED lines=29> */
[----:B--2---:R2:W-:Y:S01]  /*c780*/  STS [R5], R2 ;  /* 0x0000000205007388 */ /* 0x0045e20000000800 */
[----:B-1----:R-:W-:-:S02]  /*c790*/  F2FP.BF16.PACK_AB R3, R119, R118 ;  /* 0x000000767703723e */ /* 0x002fc400000010ff */
[----:B---3--:R-:W-:-:S03]  /*c7a0*/  F2FP.BF16.PACK_AB R0, R105, R104 ;  /* 0x000000686900723e */ /* 0x008fc600000010ff */
[----:B------:R1:W-:Y:S01]  /*c7b0*/  STS [R5+0x400], R3 ;  /* 0x0004000305007388 */ /* 0x0003e20000000800 */
[----:B--2---:R-:W-:-:S03]  /*c7c0*/  F2FP.BF16.PACK_AB R2, R107, R106 ;  /* 0x0000006a6b02723e */ /* 0x004fc600000010ff */
[----:B----4-:R2:W-:Y:S04]  /*c7d0*/  STS [R6], R0 ;  /* 0x0000000006007388 */ /* 0x0105e80000000800 */
        /* <DEDUP_REMOVED lines=64> */
[----:B----4-:R-:W-:Y:S02]  /*cbe0*/  F2FP.BF16.PACK_AB R2, R43, R42 ;  /* 0x0000002a2b02723e */ /* 0x010fe400000010ff */
[----:B------:R-:W-:-:S03]  /*cbf0*/  @P3 IADD3.X R5, R218, c[0x0][0x50c], RZ, P0, !PT ;  /* 0x00014300da053a10 */ /* 0x000fc600007fe4ff */
        /* <DEDUP_REMOVED lines=17> */
.L_x_1173:
[----:B------:R-:W3:Y:S01]  /*cd10*/  LDL R82, [R1+0x10] ;  /* 0x0000100001527983 */ /* 0x000ee20000100800 */
[----:B------:R-:W-:Y:S01]  /*cd20*/  IMAD.MOV.U32 R9, RZ, RZ, 0x368 ;  /* 0x00000368ff097424 */ /* 0x000fe200078e00ff */
[----:B------:R-:W-:Y:S01]  /*cd30*/  ISETP.GT.AND P3, PT, R5, 0x1, PT ;  /* 0x000000010500780c */ /* 0x000fe20003f64270 */
[----:B--2---:R-:W-:Y:S01]  /*cd40*/  IMAD.MOV.U32 R2, RZ, RZ, c[0x0][0x4e8] ;  /* 0x00013a00ff027624 */ /* 0x004fe200078e00ff */
[----:B------:R-:W-:Y:S01]  /*cd50*/  ISETP.NE.U32.AND P0, PT, RZ, c[0x0][0x500], PT ;  /* 0x00014000ff007a0c */ /* 0x000fe20003f05070 */
[----:B------:R-:W1:Y:S01]  /*cd60*/  S2R R83, SR_TID.X ;  /* 0x0000000000537919 */ /* 0x000e620000002100 */
[----:B------:R-:W-:-:S02]  /*cd70*/  SEL R9, R9, 0x328, P3 ;  /* 0x0000032809097807 */ /* 0x000fc40001800000 */
[----:B------:R-:W-:Y:S02]  /*cd80*/  ISETP.NE.AND.EX P0, PT, RZ, c[0x0][0x504], PT, P0 ;  /* 0x00014100ff007a0c */ /* 0x000fe40003f05300 */
[----:B------:R2:W4:Y:S01]  /*cd90*/  LDC.64 R4, c[0x0][R9+0x170] ;  /* 0x00005c0009047b82 */ /* 0x0005220000000a00 */
[----:B------:R-:W-:Y:S02]  /*cda0*/  ISETP.NE.AND P2, PT, R2, 0x1, PT ;  /* 0x000000010200780c */ /* 0x000fe40003f45270 */
[----:B------:R-:W-:Y:S02]  /*cdb0*/  SEL R8, R213, RZ, !P0 ;  /* 0x000000ffd5087207 */ /* 0x000fe40004000000 */
[----:B------:R-:W-:Y:S02]  /*cdc0*/  SEL R3, R224, RZ, !P0 ;  /* 0x000000ffe0037207 */ /* 0x000fe40004000000 */
[----:B------:R-:W-:Y:S01]  /*cdd0*/  LOP3.LUT R10, R210, 0xffff, RZ, 0xc0, !PT ;  /* 0x0000ffffd20a7812 */ /* 0x000fe200078ec0ff */
[----:B------:R2:W4:Y:S08]  /*cde0*/  LDC.64 R16, c[0x0][R9+0x168] ;  /* 0x00005a0009107b82 */ /* 0x0005300000000a00 */
[----:B------:R2:W4:Y:S01]  /*cdf0*/  LDC.64 R18, c[0x0][R9+0x178] ;  /* 0x00005e0009127b82 */ /* 0x0005220000000a00 */
[----:B-1----:R-:W-:-:S04]  /*ce00*/  SHF.R.S32.HI R79, RZ, 0x1f, R83 ;  /* 0x0000001fff4f7819 */ /* 0x002fc80000011453 */
[----:B------:R-:W-:-:S03]  /*ce10*/  LEA.HI R79, R79, R83, RZ, 0x5 ;  /* 0x000000534f4f7211 */ /* 0x000fc600078f28ff */
[----:B------:R2:W1:Y:S01]  /*ce20*/  LDC.64 R20, c[0x0][R9+0x160] ;  /* 0x0000580009147b82 */ /* 0x0004620000000a00 */
[----:B------:R-:W-:-:S05]  /*ce30*/  LOP3.LUT R79, R79, 0xffffffe0, RZ, 0xc0, !PT ;  /* 0xffffffe04f4f7812 */ /* 0x000fca00078ec0ff */
[----:B------:R-:W-:Y:S02]  /*ce40*/  IMAD.IADD R79, R83, 0x1, -R79 ;  /* 0x00000001534f7824 */ /* 0x000fe400078e0a4f */
[----:B--2---:R-:W-:Y:S02]  /*ce50*/  IMAD.IADD R9, R212, 0x1, R205 ;  /* 0x00000001d4097824 */ /* 0x004fe400078e02cd */
[----:B----4-:R-:W-:-:S04]  /*ce60*/  IMAD R2, R5, R8, RZ ;  /* 0x0000000805027224 */ /* 0x010fc800078e02ff */
[----:B------:R-:W-:Y:S02]  /*ce70*/  IMAD R12, R4, R3, R2 ;  /* 0x00000003040c7224 */ /* 0x000fe400078e0202 */
[----:B------:R-:W-:-:S04]  /*ce80*/  @P2 IMAD.HI.U32 R3, R9, c[0x0][0x4ec], RZ ;  /* 0x00013b0009032a27 */ /* 0x000fc800078e00ff */
[----:B------:R-:W-:-:S04]  /*ce90*/  IMAD.WIDE.U32 R4, R4, R8, RZ ;  /* 0x0000000804047225 */ /* 0x000fc800078e00ff */
[----:B------:R-:W-:-:S04]  /*cea0*/  IMAD.WIDE.U32 R6, R16, R10, RZ ;  /* 0x0000000a10067225 */ /* 0x000fc800078e00ff */
[----:B------:R-:W-:Y:S01]  /*ceb0*/  IMAD.MOV.U32 R2, RZ, RZ, R9 ;  /* 0x000000ffff027224 */ /* 0x000fe200078e0009 */
[----:B------:R-:W-:Y:S01]  /*cec0*/  @P2 SHF.R.U32.HI R2, RZ, c[0x0][0x4f0], R3 ;  /* 0x00013c00ff022a19 */ /* 0x000fe20000011603 */
[----:B------:R-:W-:Y:S01]  /*ced0*/  IMAD R11, R17, R10, RZ ;  /* 0x0000000a110b7224 */ /* 0x000fe200078e02ff */
        /* <DEDUP_REMOVED lines=13> */
[----:B-1----:R-:W-:Y:S01]  /*cfb0*/  IMAD R2, R21, R3, RZ ;  /* 0x0000000315027224 */ /* 0x002fe200078e02ff */
        /* <DEDUP_REMOVED lines=69> */
.L_x_1256:
[----:B------:R-:W-:Y:S05]  /*d410*/  BRA.DIV ~URZ, `(.L_x_1176) ;  /* 0x000054f27f007947 */ /* 0x000fea000b800000 */
[----:B------:R4:W2:Y:S02]  /*d420*/  SHFL.IDX PT, R0, R11, RZ, 0x181f ;  /* 0x00181fff0b007589 */ /* 0x0008a400000e0000 */
.L_x_1257:
        /* <DEDUP_REMOVED lines=19> */
.L_x_1178:
[----:B------:R-:W-:Y:S05]  /*d560*/  BSYNC B0 ;  /* 0x0000000000007941 */ /* 0x000fea0003800000 */
.L_x_1177:
[----:B------:R-:W-:Y:S05]  /*d570*/  BRA.DIV ~URZ, `(.L_x_1179) ;  /* 0x000054027f007947 */ /* 0x000fea000b800000 */
[----:B---3--:R3:W4:Y:S04]  /*d580*/  SHFL.IDX PT, R8, R9, 0x1, 0x181f ;  /* 0x00381f0009087f89 */ /* 0x00872800000e0000 */
[----:B--2---:R3:W2:Y:S02]  /*d590*/  SHFL.IDX PT, R0, R11, 0x1, 0x181f ;  /* 0x00381f000b007f89 */ /* 0x0046a400000e0000 */
.L_x_1258:
        /* <DEDUP_REMOVED lines=19> */
.L_x_1181:
[----:B------:R-:W-:Y:S05]  /*d6d0*/  BSYNC B0 ;  /* 0x0000000000007941 */ /* 0x000fea0003800000 */
.L_x_1180:
[----:B------:R-:W-:Y:S05]  /*d6e0*/  BRA.DIV ~URZ, `(.L_x_1182) ;  /* 0x000053627f007947 */ /* 0x000fea000b800000 */
[----:B----4-:R4:W3:Y:S02]  /*d6f0*/  SHFL.IDX PT, R8, R9, 0x2, 0x181f ;  /* 0x00581f0009087f89 */ /* 0x0108e400000e0000 */
.L_x_1259:
[----:B------:R-:W-:Y:S05]  /*d700*/  BRA.DIV ~URZ, `(.L_x_1183) ;  /* 0x000053b27f007947 */ /* 0x000fea000b800000 */
[----:B--2---:R2:W4:Y:S02]  /*d710*/  SHFL.IDX PT, R0, R11, 0x2, 0x181f ;  /* 0x00581f000b007f89 */ /* 0x00452400000e0000 */
.L_x_1260:
        /* <DEDUP_REMOVED lines=19> */
.L_x_1185:
[----:B------:R-:W-:Y:S05]  /*d850*/  BSYNC B0 ;  /* 0x0000000000007941 */ /* 0x000fea0003800000 */
.L_x_1184:
[----:B------:R-:W-:Y:S05]  /*d860*/  BRA.DIV ~URZ, `(.L_x_1186) ;  /* 0x000052c27f007947 */ /* 0x000fea000b800000 */
[----:B---3--:R3:W2:Y:S04]  /*d870*/  SHFL.IDX PT, R6, R9, 0x3, 0x181f ;  /* 0x00781f0009067f89 */ /* 0x0086a800000e0000 */
[----:B----4-:R3:W4:Y:S02]  /*d880*/  SHFL.IDX PT, R0, R11, 0x3, 0x181f ;  /* 0x00781f000b007f89 */ /* 0x01072400000e0000 */
.L_x_1261:
        /* <DEDUP_REMOVED lines=20> */
.L_x_1174:
[----:B------:R-:W-:Y:S02]  /*d9d0*/  IMAD R11, R11, c[0x0][0x408], RZ ;  /* 0x000102000b0b7a24 */ /* 0x000fe400078e02ff */
[----:B------:R-:W-:-:S04]  /*d9e0*/  IMAD.WIDE.U32 R2, R0, c[0x0][0x408], RZ ;  /* 0x0001020000027a25 */ /* 0x000fc800078e00ff */
[----:B------:R-:W-:Y:S02]  /*d9f0*/  IMAD R0, R0, c[0x0][0x40c], R11 ;  /* 0x0001030000007a24 */ /* 0x000fe400078e020b */
[----:B-1----:R-:W-:-:S03]  /*da00*/  @P2 IMAD.HI.U32 R5, R9, c[0x0][0x4ec], RZ ;  /* 0x00013b0009052a27 */ /* 0x002fc600078e00ff */
        /* <DEDUP_REMOVED lines=28> */
.L_x_1262:
[----:B------:R-:W-:Y:S05]  /*dbd0*/  BRA.DIV ~URZ, `(.L_x_1189) ;  /* 0x000050927f007947 */ /* 0x000fea000b800000 */
[----:B------:R3:W4:Y:S02]  /*dbe0*/  SHFL.IDX PT, R0, R12, RZ, 0x1c1f ;  /* 0x001c1fff0c007589 */ /* 0x00072400000e0000 */
.L_x_1263:
        /* <DEDUP_REMOVED lines=122> */
.L_x_1191:
[----:B------:R-:W-:Y:S05]  /*e390*/  BSYNC B0 ;  /* 0x0000000000007941 */ /* 0x000fea0003800000 */
.L_x_1190:
[----:B------:R-:W-:Y:S05]  /*e3a0*/  BRA.DIV ~URZ, `(.L_x_1192) ;  /* 0x000049327f007947 */ /* 0x000fea000b800000 */
[----:B--2---:R2:W1:Y:S04]  /*e3b0*/  SHFL.IDX PT, R4, R5, 0x1, 0x1c1f ;  /* 0x003c1f0005047f89 */ /* 0x00446800000e0000 */
[----:B----4-:R2:W4:Y:S02]  /*e3c0*/  SHFL.IDX PT, R0, R12, 0x1, 0x1c1f ;  /* 0x003c1f000c007f89 */ /* 0x01052400000e0000 */
.L_x_1264:
        /* <DEDUP_REMOVED lines=123> */
.L_x_1172:
        /* <DEDUP_REMOVED lines=19> */
.L_x_1193:
        /* <DEDUP_REMOVED lines=55> */
.L_x_1195:
[----:B------:R-:W-:Y:S05]  /*f020*/  BSYNC B0 ;  /* 0x0000000000007941 */ /* 0x000fea0003800000 */
.L_x_1194:
        /* <DEDUP_REMOVED lines=34> */
.L_x_1265:
[----:B------:R-:W-:Y:S05]  /*f250*/  BRA.DIV ~URZ, `(.L_x_1197) ;  /* 0x00003bc27f007947 */ /* 0x000fea000b800000 */
[----:B------:R3:W4:Y:S02]  /*f260*/  SHFL.IDX PT, R0, R12, RZ, 0x181f ;  /* 0x00181fff0c007589 */ /* 0x00072400000e0000 */
.L_x_1266:
        /* <DEDUP_REMOVED lines=20> */
.L_x_1199:
[----:B------:R-:W-:Y:S05]  /*f3b0*/  BSYNC B0 ;  /* 0x0000000000007941 */ /* 0x000fea0003800000 */
.L_x_1198:
[----:B------:R-:W-:Y:S05]  /*f3c0*/  BRA.DIV ~URZ, `(.L_x_1200) ;  /* 0x00003ac27f007947 */ /* 0x000fea000b800000 */
[----:B--2---:R2:W1:Y:S04]  /*f3d0*/  SHFL.IDX PT, R8, R9, 0x1, 0x181f ;  /* 0x00381f0009087f89 */ /* 0x00446800000e0000 */
[----:B----4-:R2:W4:Y:S02]  /*f3e0*/  SHFL.IDX PT, R0, R12, 0x1, 0x181f ;  /* 0x00381f000c007f89 */ /* 0x01052400000e0000 */
.L_x_1267:
        /* <DEDUP_REMOVED lines=19> */
.L_x_1202:
[----:B------:R-:W-:Y:S05]  /*f520*/  BSYNC B0 ;  /* 0x0000000000007941 */ /* 0x000fea0003800000 */
.L_x_1201:
[----:B------:R-:W-:Y:S05]  /*f530*/  BRA.DIV ~URZ, `(.L_x_1203) ;  /* 0x00003a227f007947 */ /* 0x000fea000b800000 */
[----:B-1----:R1:W2:Y:S02]  /*f540*/  SHFL.IDX PT, R8, R9, 0x2, 0x181f ;  /* 0x00581f0009087f89 */ /* 0x0022a400000e0000 */
.L_x_1268:
[----:B------:R-:W-:Y:S05]  /*f550*/  BRA.DIV ~URZ, `(.L_x_1204) ;  /* 0x00003a727f007947 */ /* 0x000fea000b800000 */
[----:B----4-:R4:W1:Y:S02]  /*f560*/  SHFL.IDX PT, R0, R12, 0x2, 0x181f ;  /* 0x00581f000c007f89 */ /* 0x01086400000e0000 */
.L_x_1269:
        /* <DEDUP_REMOVED lines=19> */
.L_x_1206:
[----:B------:R-:W-:Y:S05]  /*f6a0*/  BSYNC B0 ;  /* 0x0000000000007941 */ /* 0x000fea0003800000 */
.L_x_1205:
[----:B------:R-:W-:Y:S05]  /*f6b0*/  BRA.DIV ~URZ, `(.L_x_1207) ;  /* 0x000039827f007947 */ /* 0x000fea000b800000 */
[----:B--2---:R2:W3:Y:S04]  /*f6c0*/  SHFL.IDX PT, R8, R9, 0x3, 0x181f ;  /* 0x00781f0009087f89 */ /* 0x0044e800000e0000 */
[----:B-1----:R2:W1:Y:S02]  /*f6d0*/  SHFL.IDX PT, R0, R12, 0x3, 0x181f ;  /* 0x00781f000c007f89 */ /* 0x00246400000e0000 */
.L_x_1270:
        /* <DEDUP_REMOVED lines=18> */
.L_x_1187:
[----:B------:R-:W-:Y:S05]  /*f800*/  BSYNC B1 ;  /* 0x0000000000017941 */ /* 0x000fea0003800000 */
.L_x_1171:
        /* <DEDUP_REMOVED lines=9> */
[----:B--2-4-:R-:W-:-:S04]  /*f8a0*/  LOP3.LUT R12, R0, 0x1f, RZ, 0xc0, !PT ;  /* 0x0000001f000c7812 */ /* 0x014fc800078ec0ff */
[----:B------:R-:W-:Y:S01]  /*f8b0*/  ISETP.NE.AND P5, PT, R12, 0x1f, PT ;  /* 0x0000001f0c00780c */ /* 0x000fe20003fa5270 */
[----:B------:R-:W-:Y:S10]  /*f8c0*/  BRA.DIV ~URZ, `(.L_x_1209) ;  /* 0x000038427f007947 */ /* 0x000ff4000b800000 */
[----:B------:R2:W3:Y:S02]  /*f8d0*/  SHFL.IDX PT, R9, R78, RZ, 0x1f ;  /* 0x00001fff4e097589 */ /* 0x0004e400000e0000 */
.L_x_1271:
[----:B------:R-:W-:Y:S05]  /*f8e0*/  BRA.DIV ~URZ, `(.L_x_1210) ;  /* 0x000038927f007947 */ /* 0x000fea000b800000 */
[----:B------:R4:W2:Y:S02]  /*f8f0*/  SHFL.IDX PT, R8, R78, 0x1, 0x1f ;  /* 0x00201f004e087f89 */ /* 0x0008a400000e0000 */
.L_x_1272:
        /* <DEDUP_REMOVED lines=18> */
.L_x_1273:
        /* <DEDUP_REMOVED lines=16> */
.L_x_1274:
[----:B----4-:R-:W-:Y:S01]  /*fb20*/  IMAD R0, R0, c[0x0][0x538], RZ ;  /* 0x00014e0000007a24 */ /* 0x010fe200078e02ff */
[----:B------:R-:W-:Y:S04]  /*fb30*/  BSSY B1, `(.L_x_1213) ;  /* 0x00000c5000017945 */ /* 0x000fe80003800000 */
[----:B--2---:R-:W-:-:S04]  /*fb40*/  IADD3 R8, R0, R8, RZ ;  /* 0x0000000800087210 */ /* 0x004fc80007ffe0ff */
[----:B---3--:R-:W-:-:S13]  /*fb50*/  ISETP.GT.AND P6, PT, R8, R9, PT ;  /* 0x000000090800720c */ /* 0x008fda0003fc4270 */
[----:B------:R-:W-:Y:S05]  /*fb60*/  @P6 BRA `(.L_x_1214) ;  /* 0x0000024000006947 */ /* 0x000fea0003800000 */
.L_x_1218:
        /* <DEDUP_REMOVED lines=16> */
.L_x_1275:
        /* <DEDUP_REMOVED lines=16> */
.L_x_1276:
[----:B--2---:R-:W-:-:S05]  /*fd70*/  IMAD R0, R0, c[0x0][0x538], RZ ;  /* 0x00014e0000007a24 */ /* 0x004fca00078e02ff */
[----:B------:R-:W-:-:S04]  /*fd80*/  IADD3 R8, R0, R8, RZ ;  /* 0x0000000800087210 */ /* 0x000fc80007ffe0ff */
[----:B------:R-:W-:-:S13]  /*fd90*/  ISETP.GT.AND P6, PT, R8, R9, PT ;  /* 0x000000090800720c */ /* 0x000fda0003fc4270 */
[----:B-1----:R-:W-:Y:S05]  /*fda0*/  @!P6 BRA `(.L_x_1218) ;  /* 0xfffffdc00000e947 */ /* 0x002fea000383ffff */
.L_x_1214:
[----:B------:R-:W-:-:S05]  /*fdb0*/  IADD3 R8, -R0, R8, RZ ;  /* 0x0000000800087210 */ /* 0x000fca0007ffe1ff */
[----:B------:R-:W-:-:S05]  /*fdc0*/  IMAD R0, R4, c[0x0][0x538], R8 ;  /* 0x00014e0004007a24 */ /* 0x000fca00078e0208 */
[----:B------:R-:W-:Y:S01]  /*fdd0*/  ISETP.GT.AND P0, PT, R0, R9, PT ;  /* 0x000000090000720c */ /* 0x000fe20003f04270 */
[----:B------:R-:W-:-:S12]  /*fde0*/  BRA.DIV ~URZ, `(.L_x_1219) ;  /* 0x000037f27f007947 */ /* 0x000fd8000b800000 */
[----:B------:R-:W-:-:S04]  /*fdf0*/  VOTE.ANY R5, PT, !P0 ;  /* 0x0000000000057806 */ /* 0x000fc800040e0100 */
.L_x_1277:
[----:B------:R-:W2:Y:S02]  /*fe00*/  POPC R0, R5 ;  /* 0x0000000500007309 */ /* 0x000ea40000000000 */
[----:B--2---:R-:W-:Y:S01]  /*fe10*/  IADD3 R211, R0, R211, RZ ;  /* 0x000000d300d37210 */ /* 0x004fe20007ffe0ff */
[----:B------:R-:W-:Y:S05]  /*fe20*/  BRA.DIV ~URZ, `(.L_x_1220) ;  /* 0x000038027f007947 */ /* 0x000fea000b800000 */
[----:B------:R2:W3:Y:S04]  /*fe30*/  SHFL.IDX PT, R10, R6, R0, 0x1f ;  /* 0x00001f00060a7589 */ /* 0x0004e800000e0000 */
[----:B------:R2:W4:Y:S02]  /*fe40*/  SHFL.IDX PT, R7, R7, R0, 0x1f ;  /* 0x00001f0007077589 */ /* 0x00052400000e0000 */
.L_x_1278:
[----:B------:R-:W-:Y:S01]  /*fe50*/  ISETP.NE.AND P0, PT, R5, RZ, PT ;  /* 0x000000ff0500720c */ /* 0x000fe20003f05270 */
[----:B------:R-:W-:-:S12]  /*fe60*/  BSSY B0, `(.L_x_1221) ;  /* 0x0000005000007945 */ /* 0x000fd80003800000 */
[----:B------:R-:W-:Y:S05]  /*fe70*/  @!P0 BRA `(.L_x_1222) ;  /* 0x0000003000008947 */ /* 0x000fea0003800000 */
[----:B--2---:R-:W-:Y:S01]  /*fe80*/  IADD3 R0, R0, -0x1, RZ ;  /* 0xffffffff00007810 */ /* 0x004fe20007ffe0ff */
[----:B------:R-:W-:Y:S05]  /*fe90*/  BRA.DIV ~URZ, `(.L_x_1223) ;  /* 0x000038627f007947 */ /* 0x000fea000b800000 */
[----:B------:R2:W1:Y:S02]  /*fea0*/  SHFL.IDX PT, R11, R4, R0, 0x1f ;  /* 0x00001f00040b7589 */ /* 0x00046400000e0000 */
.L_x_1222:
[----:B------:R-:W-:Y:S05]  /*feb0*/  BSYNC B0 ;  /* 0x0000000000007941 */ /* 0x000fea0003800000 */
.L_x_1221:
        /* <DEDUP_REMOVED lines=66> */
.L_x_1225:
        /* <DEDUP_REMOVED lines=66> */
.L_x_1226:
[----:B------:R-:W-:Y:S05]  /*10700*/  BSYNC B0 ;  /* 0x0000000000007941 */ /* 0x000fea0003800000 */
.L_x_1224:
[----:B------:R-:W-:-:S04]  /*10710*/  LOP3.LUT R0, RZ, R0, RZ, 0x33, !PT ;  /* 0x00000000ff007212 */ /* 0x000fc800078e33ff */
[----:B------:R-:W-:Y:S01]  /*10720*/  IADD3 R209, R0, R10, RZ ;  /* 0x0000000a00d17210 */ /* 0x000fe20007ffe0ff */
[----:B------:R-:W-:Y:S05]  /*10730*/  BRA `(.L_x_1227) ;  /* 0x0000004000007947 */ /* 0x000fea0003800000 */
.L_x_1215:
[----:B------:R-:W-:Y:S01]  /*10740*/  IMAD.MOV.U32 R208, RZ, RZ, R9 ;  /* 0x000000ffffd07224 */ /* 0x000fe200078e0009 */
[----:B------:R-:W-:Y:S01]  /*10750*/  MOV R210, RZ ;  /* 0x000000ff00d27202 */ /* 0x000fe20000000f00 */
[----:B------:R-:W-:Y:S01]  /*10760*/  IMAD.MOV.U32 R209, RZ, RZ, RZ ;  /* 0x000000ffffd17224 */ /* 0x000fe200078e00ff */
[----:B------:R-:W-:Y:S02]  /*10770*/  MOV R211, c[0x0][0x53c] ;  /* 0x00014f0000d37a02 */ /* 0x000fe40000000f00 */
.L_x_1227:
[----:B------:R-:W-:Y:S05]  /*10780*/  BSYNC B1 ;  /* 0x0000000000017941 */ /* 0x000fea0003800000 */
.L_x_1213:
[----:B------:R-:W-:Y:S01]  /*10790*/  WARPSYNC 0xffffffff ;  /* 0xffffffff00007948 */ /* 0x000fe20003800000 */
[----:B------:R-:W-:Y:S01]  /*107a0*/  BAR.SYNC.DEFER_BLOCKING 0x4, 0x100 ;  /* 0x0104000000007b1d */ /* 0x000fe20000010000 */
[----:B------:R-:W-:-:S13]  /*107b0*/  ISETP.NE.AND P0, PT, R12, RZ, PT ;  /* 0x000000ff0c00720c */ /* 0x000fda0003f05270 */
[----:B------:R2:W-:Y:S04]  /*107c0*/  @!P0 STS.128 [0x18100], R208 ;  /* 0x018100d0ff008388 */ /* 0x0005e80000000c00 */
[----:B------:R-:W-:Y:S06]  /*107d0*/  BAR.ARV 0x5, 0x100 ;  /* 0x0144000000007b1d */ /* 0x000fec0000002000 */
.L_x_1208:
[----:B-1----:R-:W-:-:S13]  /*107e0*/  ISETP.GE.AND P0, PT, R211, c[0x0][0x53c], PT ;  /* 0x00014f00d3007a0c */ /* 0x002fda0003f06270 */
[----:B--23--:R-:W-:Y:S01]  /*107f0*/  @P0 CALL.REL.NOINC `(.L_x_1228) ;  /* 0x0000001000000944 */ /* 0x00cfe20003c00000 */
[----:B------:R-:W-:Y:S05]  /*10800*/  BRA `(.L_x_1229) ;  /* 0xffff122000007947 */ /* 0x000fea000383ffff */
.L_x_1228:
[----:B------:R-:W-:Y:S05]  /*10810*/  EXIT ;  /* 0x000000000000794d */ /* 0x000fea0003800000 */
.L_x_1111:
[----:B------:R-:W-:Y:S01]  /*10820*/  IMAD.MOV.U32 R0, RZ, RZ, R5 ;  /* 0x000000ffff007224 */ /* 0x000fe200078e0005 */
[----:B------:R-:W-:Y:S02]  /*10830*/  MOV R2, 0x1 ;  /* 0x0000000100027802 */ /* 0x000fe40000000f00 */
[----:B------:R-:W-:Y:S02]  /*10840*/  MOV R3, 0x10860 ;  /* 0x0001086000037802 */ /* 0x000fe40000000f00 */
[----:B--2---:R-:W-:Y:S05]  /*10850*/  CALL.REL.NOINC `($__internal_20_$__cuda_sm70_shflsync_up_p) ;  /* 0x00002fd000007944 */ /* 0x004fea0003c00000 */
[----:B------:R-:W-:Y:S01]  /*10860*/  MOV R0, R4 ;  /* 0x0000000400007202 */ /* 0x000fe20000000f00 */
[----:B------:R-:W-:Y:S05]  /*10870*/  BRA `(.L_x_1230) ;  /* 0xfffefbc000007947 */ /* 0x000fea000383ffff */
.L_x_1112:
[----:B------:R-:W-:Y:S01]  /*10880*/  IMAD.MOV.U32 R0, RZ, RZ, R5 ;  /* 0x000000ffff007224 */ /* 0x000fe200078e0005 */
[----:B------:R-:W-:Y:S02]  /*10890*/  MOV R2, 0x2 ;  /* 0x0000000200027802 */ /* 0x000fe40000000f00 */
[----:B------:R-:W-:Y:S02]  /*108a0*/  MOV R3, 0x108c0 ;  /* 0x000108c000037802 */ /* 0x000fe40000000f00 */
[----:B--2---:R-:W-:Y:S05]  /*108b0*/  CALL.REL.NOINC `($__internal_20_$__cuda_sm70_shflsync_up_p) ;  /* 0x00002f7000007944 */ /* 0x004fea0003c00000 */
[----:B------:R-:W-:Y:S01]  /*108c0*/  SEL R0, R4, RZ, P4 ;  /* 0x000000ff04007207 */ /* 0x000fe20002000000 */
[----:B------:R-:W-:Y:S01]  /*108d0*/  IMAD.MOV.U32 R2, RZ, RZ, 0x4 ;  /* 0x00000004ff027424 */ /* 0x000fe200078e00ff */
[----:B------:R-:W-:-:S03]  /*108e0*/  MOV R3, 0x10910 ;  /* 0x0001091000037802 */ /* 0x000fc60000000f00 */
[----:B------:R-:W-:Y:S02]  /*108f0*/  IMAD.IADD R0, R5, 0x1, R0 ;  /* 0x0000000105007824 */ /* 0x000fe400078e0200 */
[----:B------:R-:W-:Y:S05]  /*10900*/  CALL.REL.NOINC `($__internal_20_$__cuda_sm70_shflsync_up_p) ;  /* 0x00002f2000007944 */ /* 0x000fea0003c00000 */
        /* <DEDUP_REMOVED lines=12> */
[----:B------:R-:W-:Y:S02]  /*109d0*/  MOV R184, 0x1f ;  /* 0x0000001f00b87802 */ /* 0x000fe40000000f00 */
[----:B------:R-:W-:Y:S01]  /*109e0*/  MOV R3, 0x10a20 ;  /* 0x00010a2000037802 */ /* 0x000fe20000000f00 */
[----:B------:R-:W-:-:S04]  /*109f0*/  IMAD.IADD R4, R0, 0x1, R4 ;  /* 0x0000000100047824 */ /* 0x000fc800078e0204 */
[----:B------:R-:W-:Y:S02]  /*10a00*/  IMAD.MOV.U32 R183, RZ, RZ, R4 ;  /* 0x000000ffffb77224 */ /* 0x000fe400078e0004 */
[----:B------:R-:W-:Y:S05]  /*10a10*/  CALL.REL.NOINC `($__internal_19_$__cuda_sm70_shflsync_idx_p) ;  /* 0x00002db000007944 */ /* 0x000fea0003c00000 */
[----:B------:R-:W-:Y:S01]  /*10a20*/  MOV R0, R183 ;  /* 0x000000b700007202 */ /* 0x000fe20000000f00 */
[----:B------:R-:W-:Y:S05]  /*10a30*/  BRA `(.L_x_1231) ;  /* 0xfffefb0000007947 */ /* 0x000fea000383ffff */
.L_x_1114:
[----:B------:R-:W-:Y:S02]  /*10a40*/  SEL R0, RZ, 0x1, P0 ;  /* 0x00000001ff007807 */ /* 0x000fe40000000000 */
[----:B------:R-:W-:Y:S02]  /*10a50*/  MOV R2, 0x10a70 ;  /* 0x00010a7000027802 */ /* 0x000fe40000000f00 */
[----:B--2---:R-:W-:Y:S05]  /*10a60*/  CALL.REL.NOINC `($__internal_21_$__cuda_sm70_votesync_ballot) ;  /* 0x00002e3000007944 */ /* 0x004fea0003c00000 */
[----:B------:R-:W-:Y:S01]  /*10a70*/  MOV R6, R0 ;  /* 0x0000000000067202 */ /* 0x000fe20000000f00 */
[----:B------:R-:W-:Y:S05]  /*10a80*/  BRA `(.L_x_1232) ;  /* 0xfffefb4000007947 */ /* 0x000fea000383ffff */
.L_x_1115:
[----:B------:R-:W-:Y:S01]  /*10a90*/  IMAD.MOV.U32 R183, RZ, RZ, R9 ;  /* 0x000000ffffb77224 */ /* 0x000fe200078e0009 */
[----:B------:R-:W-:Y:S01]  /*10aa0*/  MOV R2, R0 ;  /* 0x0000000000027202 */ /* 0x000fe20000000f00 */
[----:B------:R-:W-:Y:S01]  /*10ab0*/  IMAD.MOV.U32 R184, RZ, RZ, 0x1f ;  /* 0x0000001fffb87424 */ /* 0x000fe200078e00ff */
[----:B------:R-:W-:Y:S02]  /*10ac0*/  MOV R3, 0x10ae0 ;  /* 0x00010ae000037802 */ /* 0x000fe40000000f00 */
[----:B------:R-:W-:Y:S05]  /*10ad0*/  CALL.REL.NOINC `($__internal_19_$__cuda_sm70_shflsync_idx_p) ;  /* 0x00002cf000007944 */ /* 0x000fea0003c00000 */
[----:B------:R-:W-:Y:S01]  /*10ae0*/  IMAD.MOV.U32 R209, RZ, RZ, R183 ;  /* 0x000000ffffd17224 */ /* 0x000fe200078e00b7 */
[----:B------:R-:W-:Y:S01]  /*10af0*/  MOV R183, R8 ;  /* 0x0000000800b77202 */ /* 0x000fe20000000f00 */
[----:B------:R-:W-:Y:S01]  /*10b00*/  IMAD.MOV.U32 R5, RZ, RZ, RZ ;  /* 0x000000ffff057224 */ /* 0x000fe200078e00ff */
[----:B------:R-:W-:Y:S01]  /*10b10*/  MOV R2, R0 ;  /* 0x0000000000027202 */ /* 0x000fe20000000f00 */
[----:B------:R-:W-:Y:S01]  /*10b20*/  IMAD.MOV.U32 R184, RZ, RZ, 0x1f ;  /* 0x0000001fffb87424 */ /* 0x000fe200078e00ff */
[----:B------:R-:W-:-:S02]  /*10b30*/  MOV R3, 0x10b50 ;  /* 0x00010b5000037802 */ /* 0x000fc40000000f00 */
[----:B------:R-:W-:Y:S05]  /*10b40*/  CALL.REL.NOINC `($__internal_19_$__cuda_sm70_shflsync_idx_p) ;  /* 0x00002c8000007944 */ /* 0x000fea0003c00000 */
[----:B------:R-:W-:Y:S01]  /*10b50*/  MOV R9, R183 ;  /* 0x000000b700097202 */ /* 0x000fe20000000f00 */
[----:B------:R-:W-:Y:S05]  /*10b60*/  BRA `(.L_x_1233) ;  /* 0xfffefac000007947 */ /* 0x000fea000383ffff */
.L_x_1118:
[----:B------:R-:W-:Y:S01]  /*10b70*/  IMAD.MOV.U32 R183, RZ, RZ, R4 ;  /* 0x000000ffffb77224 */ /* 0x000fe200078e0004 */
[----:B------:R-:W-:Y:S01]  /*10b80*/  MOV R2, R0 ;  /* 0x0000000000027202 */ /* 0x000fe20000000f00 */
[----:B------:R-:W-:Y:S01]  /*10b90*/  IMAD.MOV.U32 R184, RZ, RZ, 0x1f ;  /* 0x0000001fffb87424 */ /* 0x000fe200078e00ff */
[----:B------:R-:W-:-:S02]  /*10ba0*/  MOV R3, 0x10bc0 ;  /* 0x00010bc000037802 */ /* 0x000fc40000000f00 */
[----:B--23--:R-:W-:Y:S05]  /*10bb0*/  CALL.REL.NOINC `($__internal_19_$__cuda_sm70_shflsync_idx_p) ;  /* 0x00002c1000007944 */ /* 0x00cfea0003c00000 */
[----:B------:R-:W-:Y:S01]  /*10bc0*/  MOV R5, R183 ;  /* 0x000000b700057202 */ /* 0x000fe20000000f00 */
[----:B------:R-:W-:Y:S05]  /*10bd0*/  BRA `(.L_x_1117) ;  /* 0xfffefab000007947 */ /* 0x000fea000383ffff */
.L_x_1129:
[----:B------:R-:W-:Y:S01]  /*10be0*/  IMAD.MOV.U32 R183, RZ, RZ, R9 ;  /* 0x000000ffffb77224 */ /* 0x000fe200078e0009 */
[----:B------:R-:W-:Y:S01]  /*10bf0*/  MOV R2, RZ ;  /* 0x000000ff00027202 */ /* 0x000fe20000000f00 */
[----:B------:R-:W-:Y:S01]  /*10c00*/  IMAD.MOV.U32 R184, RZ, RZ, 0x181f ;  /* 0x0000181fffb87424 */ /* 0x000fe200078e00ff */
[----:B------:R-:W-:-:S02]  /*10c10*/  MOV R3, 0x10c30 ;  /* 0x00010c3000037802 */ /* 0x000fc40000000f00 */
[----:B-----5:R-:W-:Y:S05]  /*10c20*/  CALL.REL.NOINC `($__internal_19_$__cuda_sm70_shflsync_idx_p) ;  /* 0x00002ba000007944 */ /* 0x020fea0003c00000 */
[----:B------:R-:W-:Y:S01]  /*10c30*/  MOV R8, R183 ;  /* 0x000000b700087202 */ /* 0x000fe20000000f00 */
[----:B------:R-:W-:Y:S05]  /*10c40*/  BRA `(.L_x_1234) ;  /* 0xffff1a9000007947 */ /* 0x000fea000383ffff */
.L_x_1130:
[----:B------:R-:W-:Y:S01]  /*10c50*/  IMAD.MOV.U32 R183, RZ, RZ, R12 ;  /* 0x000000ffffb77224 */ /* 0x000fe200078e000c */
[----:B------:R-:W-:Y:S01]  /*10c60*/  MOV R2, RZ ;  /* 0x000000ff00027202 */ /* 0x000fe20000000f00 */
[----:B------:R-:W-:Y:S01]  /*10c70*/  IMAD.MOV.U32 R184, RZ, RZ, 0x181f ;  /* 0x0000181fffb87424 */ /* 0x000fe200078e00ff */
[----:B------:R-:W-:-:S02]  /*10c80*/  MOV R3, 0x10ca0 ;  /* 0x00010ca000037802 */ /* 0x000fc40000000f00 */
[----:B-12--5:R-:W-:Y:S05]  /*10c90*/  CALL.REL.NOINC `($__internal_19_$__cuda_sm70_shflsync_idx_p) ;  /* 0x00002b3000007944 */ /* 0x026fea0003c00000 */
[----:B------:R-:W-:Y:S01]  /*10ca0*/  MOV R0, R183 ;  /* 0x000000b700007202 */ /* 0x000fe20000000f00 */
[----:B------:R-:W-:Y:S05]  /*10cb0*/  BRA `(.L_x_1235) ;  /* 0xffff1a4000007947 */ /* 0x000fea000383ffff */
.L_x_1133:
[----:B------:R-:W-:Y:S01]  /*10cc0*/  IMAD.MOV.U32 R183, RZ, RZ, R9 ;  /* 0x000000ffffb77224 */ /* 0x000fe200078e0009 */
[----:B--2---:R-:W-:Y:S01]  /*10cd0*/  MOV R2, 0x1 ;  /* 0x0000000100027802 */ /* 0x004fe20000000f00 */
[----:B------:R-:W-:Y:S01]  /*10ce0*/  IMAD.MOV.U32 R184, RZ, RZ, 0x181f ;  /* 0x0000181fffb87424 */ /* 0x000fe200078e00ff */
[----:B------:R-:W-:-:S02]  /*10cf0*/  MOV R3, 0x10d10 ;  /* 0x00010d1000037802 */ /* 0x000fc40000000f00 */
[----:B-1-345:R-:W-:Y:S05]  /*10d00*/  CALL.REL.NOINC `($__internal_19_$__cuda_sm70_shflsync_idx_p) ;  /* 0x00002ac000007944 */ /* 0x03afea0003c00000 */
[----:B------:R-:W-:Y:S01]  /*10d10*/  IMAD.MOV.U32 R8, RZ, RZ, R183 ;  /* 0x000000ffff087224 */ /* 0x000fe200078e00b7 */
[----:B------:R-:W-:Y:S01]  /*10d20*/  MOV R2, 0x1 ;  /* 0x0000000100027802 */ /* 0x000fe20000000f00 */
[----:B------:R-:W-:Y:S01]  /*10d30*/  IMAD.MOV.U32 R183, RZ, RZ, R12 ;  /* 0x000000ffffb77224 */ /* 0x000fe200078e000c */
[----:B------:R-:W-:-:S02]  /*10d40*/  MOV R184, 0x181f ;  /* 0x0000181f00b87802 */ /* 0x000fc40000000f00 */
[----:B------:R-:W-:Y:S02]  /*10d50*/  MOV R3, 0x10d70 ;  /* 0x00010d7000037802 */ /* 0x000fe40000000f00 */
[----:B------:R-:W-:Y:S05]  /*10d60*/  CALL.REL.NOINC `($__internal_19_$__cuda_sm70_shflsync_idx_p) ;  /* 0x00002a6000007944 */ /* 0x000fea0003c00000 */
[----:B------:R-:W-:Y:S01]  /*10d70*/  MOV R0, R183 ;  /* 0x000000b700007202 */ /* 0x000fe20000000f00 */
[----:B------:R-:W-:Y:S05]  /*10d80*/  BRA `(.L_x_1236) ;  /* 0xffff1af000007947 */ /* 0x000fea000383ffff */
.L_x_1136:
[----:B------:R-:W-:Y:S01]  /*10d90*/  IMAD.MOV.U32 R183, RZ, RZ, R9 ;  /* 0x000000ffffb77224 */ /* 0x000fe200078e0009 */
[----:B-1----:R-:W-:Y:S01]  /*10da0*/  MOV R2, 0x2 ;  /* 0x0000000200027802 */ /* 0x002fe20000000f00 */
[----:B------:R-:W-:Y:S01]  /*10db0*/  IMAD.MOV.U32 R184, RZ, RZ, 0x181f ;  /* 0x0000181fffb87424 */ /* 0x000fe200078e00ff */
[----:B------:R-:W-:Y:S02]  /*10dc0*/  MOV R3, 0x10de0 ;  /* 0x00010de000037802 */ /* 0x000fe40000000f00 */
[----:B--2345:R-:W-:Y:S05]  /*10dd0*/  CALL.REL.NOINC `($__internal_19_$__cuda_sm70_shflsync_idx_p) ;  /* 0x000029f000007944 */ /* 0x03cfea0003c00000 */
[----:B------:R-:W-:Y:S01]  /*10de0*/  MOV R8, R183 ;  /* 0x000000b700087202 */ /* 0x000fe20000000f00 */
[----:B------:R-:W-:Y:S05]  /*10df0*/  BRA `(.L_x_1237) ;  /* 0xffff1be000007947 */ /* 0x000fea000383ffff */
.L_x_1137:
[----:B------:R-:W-:Y:S01]  /*10e00*/  IMAD.MOV.U32 R183, RZ, RZ, R12 ;  /* 0x000000ffffb77224 */ /* 0x000fe200078e000c */
[----:B------:R-:W-:Y:S01]  /*10e10*/  MOV R2, 0x2 ;  /* 0x0000000200027802 */ /* 0x000fe20000000f00 */
[----:B------:R-:W-:Y:S01]  /*10e20*/  IMAD.MOV.U32 R184, RZ, RZ, 0x181f ;  /* 0x0000181fffb87424 */ /* 0x000fe200078e00ff */
[----:B------:R-:W-:Y:S02]  /*10e30*/  MOV R3, 0x10e50 ;  /* 0x00010e5000037802 */ /* 0x000fe40000000f00 */
[----:B-12345:R-:W-:Y:S05]  /*10e40*/  CALL.REL.NOINC `($__internal_19_$__cuda_sm70_shflsync_idx_p) ;  /* 0x0000298000007944 */ /* 0x03efea0003c00000 */
[----:B------:R-:W-:Y:S01]  /*10e50*/  MOV R0, R183 ;  /* 0x000000b700007202 */ /* 0x000fe20000000f00 */
[----:B------:R-:W-:Y:S05]  /*10e60*/  BRA `(.L_x_1238) ;  /* 0xffff1b9000007947 */ /* 0x000fea000383ffff */
.L_x_1140:
[----:B------:R-:W-:Y:S01]  /*10e70*/  IMAD.MOV.U32 R183, RZ, RZ, R9 ;  /* 0x000000ffffb77224 */ /* 0x000fe200078e0009 */
[----:B-1----:R-:W-:Y:S01]  /*10e80*/  MOV R2, 0x3 ;  /* 0x0000000300027802 */ /* 0x002fe20000000f00 */
[----:B------:R-:W-:Y:S01]  /*10e90*/  IMAD.MOV.U32 R184, RZ, RZ, 0x181f ;  /* 0x0000181fffb87424 */ /* 0x000fe200078e00ff */
[----:B------:R-:W-:-:S02]  /*10ea0*/  MOV R3, 0x10ec0 ;  /* 0x00010ec000037802 */ /* 0x000fc40000000f00 */
[----:B--2345:R-:W-:Y:S05]  /*10eb0*/  CALL.REL.NOINC `($__internal_19_$__cuda_sm70_shflsync_idx_p) ;  /* 0x0000291000007944 */ /* 0x03cfea0003c00000 */
        /* <DEDUP_REMOVED lines=8> */
.L_x_1143:
[----:B------:R-:W-:Y:S01]  /*10f40*/  IMAD.MOV.U32 R183, RZ, RZ, R5 ;  /* 0x000000ffffb77224 */ /* 0x000fe200078e0005 */
[----:B------:R-:W-:Y:S01]  /*10f50*/  MOV R2, RZ ;  /* 0x000000ff00027202 */ /* 0x000fe20000000f00 */
[----:B------:R-:W-:Y:S01]  /*10f60*/  IMAD.MOV.U32 R184, RZ, RZ, 0x181f ;  /* 0x0000181fffb87424 */ /* 0x000fe200078e00ff */
[----:B------:R-:W-:Y:S02]  /*10f70*/  MOV R3, 0x10f90 ;  /* 0x00010f9000037802 */ /* 0x000fe40000000f00 */
[----:B------:R-:W-:Y:S05]  /*10f80*/  CALL.REL.NOINC `($__internal_19_$__cuda_sm70_shflsync_idx_p) ;  /* 0x0000284000007944 */ /* 0x000fea0003c00000 */
[----:B------:R-:W-:Y:S01]  /*10f90*/  MOV R4, R183 ;  /* 0x000000b700047202 */ /* 0x000fe20000000f00 */
[----:B------:R-:W-:Y:S05]  /*10fa0*/  BRA `(.L_x_1240) ;  /* 0xffff316000007947 */ /* 0x000fea000383ffff */
.L_x_1144:
[----:B------:R-:W-:Y:S01]  /*10fb0*/  IMAD.MOV.U32 R183, RZ, RZ, R12 ;  /* 0x000000ffffb77224 */ /* 0x000fe200078e000c */
[----:B------:R-:W-:Y:S01]  /*10fc0*/  MOV R2, RZ ;  /* 0x000000ff00027202 */ /* 0x000fe20000000f00 */
[----:B------:R-:W-:Y:S01]  /*10fd0*/  IMAD.MOV.U32 R184, RZ, RZ, 0x181f ;  /* 0x0000181fffb87424 */ /* 0x000fe200078e00ff */
[----:B------:R-:W-:Y:S02]  /*10fe0*/  MOV R3, 0x11000 ;  /* 0x0001100000037802 */ /* 0x000fe40000000f00 */
[----:B-12---:R-:W-:Y:S05]  /*10ff0*/  CALL.REL.NOINC `($__internal_19_$__cuda_sm70_shflsync_idx_p) ;  /* 0x000027d000007944 */ /* 0x006fea0003c00000 */
[C---:B------:R-:W-:Y:S01]  /*11000*/  IADD3 R8, P0, R183.reuse, R97, RZ ;  /* 0x00000061b7087210 */ /* 0x040fe20007f1e0ff */
[----:B------:R-:W-:Y:S01]  /*11010*/  IMAD.MOV.U32 R184, RZ, RZ, 0x181f ;  /* 0x0000181fffb87424 */ /* 0x000fe200078e00ff */
[----:B------:R-:W-:-:S02]  /*11020*/  IADD3 R6, P6, R183, R98, RZ ;  /* 0x00000062b7067210 */ /* 0x000fc40007fde0ff */
[----:B------:R-:W-:Y:S01]  /*11030*/  ISETP.GE.AND P5, PT, R182, c[0x0][0x1d4], PT ;  /* 0x00007500b6007a0c */ /* 0x000fe20003fa6270 */
[C---:B------:R-:W-:Y:S01]  /*11040*/  IMAD.X R9, R4.reuse, 0x1, R93, P0 ;  /* 0x0000000104097824 */ /* 0x040fe200000e065d */
[----:B------:R-:W-:Y:S01]  /*11050*/  ISETP.GE.AND P2, PT, R187, c[0x0][0x1d4], PT ;  /* 0x00007500bb007a0c */ /* 0x000fe20003f46270 */
[----:B------:R-:W-:Y:S01]  /*11060*/  IMAD.X R7, R4, 0x1, R95, P6 ;  /* 0x0000000104077824 */ /* 0x000fe200030e065f */
[----:B------:R-:W-:Y:S02]  /*11070*/  ISETP.GE.AND P0, PT, R188, c[0x0][0x1d4], PT ;  /* 0x00007500bc007a0c */ /* 0x000fe40003f06270 */
        /* <DEDUP_REMOVED lines=14> */
[----:B-1----:R-:W-:Y:S05]  /*11160*/  CALL.REL.NOINC `($__internal_19_$__cuda_sm70_shflsync_idx_p) ;  /* 0x0000266000007944 */ /* 0x002fea0003c00000 */
        /* <DEDUP_REMOVED lines=8> */
.L_x_1145:
[----:B------:R-:W-:Y:S01]  /*111f0*/  IMAD.MOV.U32 R183, RZ, RZ, R4 ;  /* 0x000000ffffb77224 */ /* 0x000fe200078e0004 */
[----:B------:R-:W-:Y:S01]  /*11200*/  MOV R2, RZ ;  /* 0x000000ff00027202 */ /* 0x000fe20000000f00 */
[----:B------:R-:W-:Y:S01]  /*11210*/  IMAD.MOV.U32 R184, RZ, RZ, 0x1c1f ;  /* 0x00001c1fffb87424 */ /* 0x000fe200078e00ff */
[----:B------:R-:W-:Y:S02]  /*11220*/  MOV R3, 0x11240 ;  /* 0x0001124000037802 */ /* 0x000fe40000000f00 */
[----:B------:R-:W-:Y:S05]  /*11230*/  CALL.REL.NOINC `($__internal_19_$__cuda_sm70_shflsync_idx_p) ;  /* 0x0000259000007944 */ /* 0x000fea0003c00000 */
[----:B------:R-:W-:Y:S01]  /*11240*/  MOV R0, R183 ;  /* 0x000000b700007202 */ /* 0x000fe20000000f00 */
[----:B------:R-:W-:Y:S05]  /*11250*/  BRA `(.L_x_1242) ;  /* 0xffff322000007947 */ /* 0x000fea000383ffff */
.L_x_1146:
[----:B------:R-:W-:Y:S01]  /*11260*/  IMAD.MOV.U32 R183, RZ, RZ, R4 ;  /* 0x000000ffffb77224 */ /* 0x000fe200078e0004 */
[----:B------:R-:W-:Y:S01]  /*11270*/  MOV R2, 0x1 ;  /* 0x0000000100027802 */ /* 0x000fe20000000f00 */
[----:B------:R-:W-:Y:S01]  /*11280*/  IMAD.MOV.U32 R184, RZ, RZ, 0x1c1f ;  /* 0x00001c1fffb87424 */ /* 0x000fe200078e00ff */
[----:B------:R-:W-:Y:S02]  /*11290*/  MOV R3, 0x112b0 ;  /* 0x000112b000037802 */ /* 0x000fe40000000f00 */
[----:B-1----:R-:W-:Y:S05]  /*112a0*/  CALL.REL.NOINC `($__internal_19_$__cuda_sm70_shflsync_idx_p) ;  /* 0x0000252000007944 */ /* 0x002fea0003c00000 */
[----:B------:R-:W-:Y:S01]  /*112b0*/  IMAD.IADD R0, R5, 0x1, R183 ;  /* 0x0000000105007824 */ /* 0x000fe200078e02b7 */
[----:B------:R-:W-:Y:S02]  /*112c0*/  FMNMX.FTZ R129, R9, R10, !PT ;  /* 0x0000000a09817209 */ /* 0x000fe40007810000 */
[----:B------:R-:W-:-:S02]  /*112d0*/  MOV R2, 0x116f0 ;  /* 0x000116f000027802 */ /* 0x000fc40000000f00 */
        /* <DEDUP_REMOVED lines=8> */
[----:B------:R-:W-:Y:S02]  /*11360*/  FSEL R8, R38, -INF , P0 ;  /* 0xff80000026087808 */ /* 0x000fe40000000000 */
[----:B------:R-:W-:Y:S02]  /*11370*/  FMNMX.FTZ R3, R6, R7, !PT ;  /* 0x0000000706037209 */ /* 0x000fe40007810000 */
[----:B------:R-:W-:Y:S02]  /*11380*/  FSEL R11, R39, -INF , P2 ;  /* 0xff800000270b7808 */ /* 0x000fe40001000000 */
[----:B------:R-:W-:-:S02]  /*11390*/  FMNMX.FTZ R129, R14, R129, !PT ;  /* 0x000000810e817209 */ /* 0x000fc40007810000 */
[----:B------:R-:W-:Y:S02]  /*113a0*/  ISETP.GT.AND P2, PT, R0, 0x10, PT ;  /* 0x000000100000780c */ /* 0x000fe40003f44270 */
[----:B------:R-:W-:Y:S02]  /*113b0*/  FMNMX.FTZ R4, R8, R3, !PT ;  /* 0x0000000308047209 */ /* 0x000fe40007810000 */
[----:B------:R-:W-:Y:S02]  /*113c0*/  FMNMX.FTZ R129, R20, R129, !PT ;  /* 0x0000008114817209 */ /* 0x000fe40007810000 */
[----:B------:R-:W-:Y:S02]  /*113d0*/  ISETP.GT.AND P0, PT, R0, 0x11, PT ;  /* 0x000000110000780c */ /* 0x000fe40003f04270 */
[----:B------:R-:W-:Y:S02]  /*113e0*/  FSEL R15, R34, -INF , P2 ;  /* 0xff800000220f7808 */ /* 0x000fe40001000000 */
[----:B------:R-:W-:-:S02]  /*113f0*/  FMNMX.FTZ R4, R11, R4, !PT ;  /* 0x000000040b047209 */ /* 0x000fc40007810000 */
[----:B------:R-:W-:Y:S02]  /*11400*/  FMNMX.FTZ R129, R21, R129, !PT ;  /* 0x0000008115817209 */ /* 0x000fe40007810000 */
[----:B------:R-:W-:Y:S02]  /*11410*/  FSEL R22, R35, -INF , P0 ;  /* 0xff80000023167808 */ /* 0x000fe40000000000 */
[C---:B------:R-:W-:Y:S02]  /*11420*/  ISETP.GT.AND P2, PT, R0.reuse, 0x18, PT ;  /* 0x000000180000780c */ /* 0x040fe40003f44270 */
[----:B------:R-:W-:Y:S02]  /*11430*/  FMNMX.FTZ R4, R15, R4, !PT ;  /* 0x000000040f047209 */ /* 0x000fe40007810000 */
[----:B------:R-:W-:Y:S02]  /*11440*/  FMNMX.FTZ R129, R23, R129, !PT ;  /* 0x0000008117817209 */ /* 0x000fe40007810000 */
[----:B------:R-:W-:-:S02]  /*11450*/  ISETP.GT.AND P0, PT, R0, 0x19, PT ;  /* 0x000000190000780c */ /* 0x000fc40003f04270 */
[----:B------:R-:W-:Y:S02]  /*11460*/  FSEL R53, R54, -INF , P2 ;  /* 0xff80000036357808 */ /* 0x000fe40001000000 */
[----:B------:R-:W-:Y:S02]  /*11470*/  FMNMX.FTZ R4, R22, R4, !PT ;  /* 0x0000000416047209 */ /* 0x000fe40007810000 */
[----:B------:R-:W-:Y:S02]  /*11480*/  FMNMX.FTZ R129, R24, R129, !PT ;  /* 0x0000008118817209 */ /* 0x000fe40007810000 */
[----:B------:R-:W-:Y:S02]  /*11490*/  FSEL R52, R55, -INF , P0 ;  /* 0xff80000037347808 */ /* 0x000fe40000000000 */
[----:B------:R-:W-:Y:S02]  /*114a0*/  ISETP.GT.AND P2, PT, R0, 0x20, PT ;  /* 0x000000200000780c */ /* 0x000fe40003f44270 */
[----:B------:R-:W-:-:S02]  /*114b0*/  FMNMX.FTZ R4, R53, R4, !PT ;  /* 0x0000000435047209 */ /* 0x000fc40007810000 */
[----:B------:R-:W-:Y:S02]  /*114c0*/  FMNMX.FTZ R129, R75, R129, !PT ;  /* 0x000000814b817209 */ /* 0x000fe40007810000 */
[----:B------:R-:W-:Y:S02]  /*114d0*/  ISETP.GT.AND P0, PT, R0, 0x21, PT ;  /* 0x000000210000780c */ /* 0x000fe40003f04270 */
[----:B------:R-:W-:Y:S02]  /*114e0*/  FSEL R70, R30, -INF , P2 ;  /* 0xff8000001e467808 */ /* 0x000fe40001000000 */
[----:B------:R-:W-:Y:S02]  /*114f0*/  FMNMX.FTZ R4, R52, R4, !PT ;  /* 0x0000000434047209 */ /* 0x000fe40007810000 */
[----:B------:R-:W-:Y:S02]  /*11500*/  FMNMX.FTZ R129, R74, R129, !PT ;  /* 0x000000814a817209 */ /* 0x000fe40007810000 */
[----:B------:R-:W-:-:S02]  /*11510*/  FSEL R68, R31, -INF , P0 ;  /* 0xff8000001f447808 */ /* 0x000fc40000000000 */
        /* <DEDUP_REMOVED lines=19> */
[----:B------:R-:W-:Y:S01]  /*11650*/  ISETP.GT.AND P0, PT, R0, 0x39, PT ;  /* 0x000000390000780c */ /* 0x000fe20003f04270 */
[----:B------:R-:W-:Y:S01]  /*11660*/  IMAD.MOV.U32 R0, RZ, RZ, 0x2 ;  /* 0x00000002ff007424 */ /* 0x000fe200078e00ff */
[----:B------:R-:W-:Y:S02]  /*11670*/  FSEL R131, R46, -INF , P2 ;  /* 0xff8000002e837808 */ /* 0x000fe40001000000 */
[----:B------:R-:W-:Y:S02]  /*11680*/  FMNMX.FTZ R4, R160, R4, !PT ;  /* 0x00000004a0047209 */ /* 0x000fe40007810000 */
[----:B------:R-:W-:Y:S02]  /*11690*/  FMNMX.FTZ R129, R76, R129, !PT ;  /* 0x000000814c817209 */ /* 0x000fe40007810000 */
[----:B------:R-:W-:-:S02]  /*116a0*/  FSEL R130, R47, -INF , P0 ;  /* 0xff8000002f827808 */ /* 0x000fc40000000000 */
[----:B------:R-:W-:Y:S01]  /*116b0*/  FMNMX.FTZ R4, R131, R4, !PT ;  /* 0x0000000483047209 */ /* 0x000fe20007810000 */
[----:B------:R-:W-:-:S03]  /*116c0*/  IMAD.MOV.U32 R128, RZ, RZ, R129 ;  /* 0x000000ffff807224 */ /* 0x000fc600078e0081 */
[----:B------:R-:W-:Y:S02]  /*116d0*/  FMNMX.FTZ R4, R130, R4, !PT ;  /* 0x0000000482047209 */ /* 0x000fe40007810000 */
[----:B------:R-:W-:Y:S05]  /*116e0*/  CALL.REL.NOINC `($__internal_18_$__cuda_sm70_shflsync_bfly_p) ;  /* 0x0000208000007944 */ /* 0x000fea0003c00000 */
[----:B------:R-:W-:Y:S01]  /*116f0*/  FMNMX.FTZ R129, R129, R0, !PT ;  /* 0x0000000081817209 */ /* 0x000fe20007810000 */
[----:B------:R-:W-:Y:S01]  /*11700*/  IMAD.MOV.U32 R0, RZ, RZ, 0x1 ;  /* 0x00000001ff007424 */ /* 0x000fe200078e00ff */
[----:B------:R-:W-:-:S03]  /*11710*/  MOV R2, 0x11740 ;  /* 0x0001174000027802 */ /* 0x000fc60000000f00 */
[----:B------:R-:W-:Y:S02]  /*11720*/  IMAD.MOV.U32 R128, RZ, RZ, R129 ;  /* 0x000000ffff807224 */ /* 0x000fe400078e0081 */
[----:B------:R-:W-:Y:S05]  /*11730*/  CALL.REL.NOINC `($__internal_18_$__cuda_sm70_shflsync_bfly_p) ;  /* 0x0000203000007944 */ /* 0x000fea0003c00000 */
[----:B------:R-:W-:Y:S01]  /*11740*/  FMNMX.FTZ R129, R129, R0, !PT ;  /* 0x0000000081817209 */ /* 0x000fe20007810000 */
[----:B------:R-:W-:Y:S01]  /*11750*/  IMAD.MOV.U32 R128, RZ, RZ, R4 ;  /* 0x000000ffff807224 */ /* 0x000fe200078e0004 */
[----:B------:R-:W-:Y:S01]  /*11760*/  MOV R2, 0x11790 ;  /* 0x0001179000027802 */ /* 0x000fe20000000f00 */
[----:B------:R-:W-:Y:S02]  /*11770*/  IMAD.MOV.U32 R0, RZ, RZ, 0x2 ;  /* 0x00000002ff007424 */ /* 0x000fe400078e00ff */
[----:B------:R-:W-:Y:S05]  /*11780*/  CALL.REL.NOINC `($__internal_18_$__cuda_sm70_shflsync_bfly_p) ;  /* 0x00001fe000007944 */ /* 0x000fea0003c00000 */
[----:B------:R-:W-:Y:S01]  /*11790*/  FMNMX.FTZ R4, R4, R0, !PT ;  /* 0x0000000004047209 */ /* 0x000fe20007810000 */
[----:B------:R-:W-:Y:S01]  /*117a0*/  IMAD.MOV.U32 R0, RZ, RZ, 0x1 ;  /* 0x00000001ff007424 */ /* 0x000fe200078e00ff */
[----:B------:R-:W-:-:S03]  /*117b0*/  MOV R2, 0x117e0 ;  /* 0x000117e000027802 */ /* 0x000fc60000000f00 */
[----:B------:R-:W-:Y:S02]  /*117c0*/  IMAD.MOV.U32 R128, RZ, RZ, R4 ;  /* 0x000000ffff807224 */ /* 0x000fe400078e0004 */
[----:B------:R-:W-:Y:S05]  /*117d0*/  CALL.REL.NOINC `($__internal_18_$__cuda_sm70_shflsync_bfly_p) ;  /* 0x00001f9000007944 */ /* 0x000fea0003c00000 */
[----:B------:R-:W-:Y:S01]  /*117e0*/  MOV R5, R0 ;  /* 0x0000000000057202 */ /* 0x000fe20000000f00 */
[----:B------:R-:W-:Y:S05]  /*117f0*/  BRA `(.L_x_1243) ;  /* 0xffff333000007947 */ /* 0x000fea000383ffff */
.L_x_1150:
[----:B------:R-:W-:Y:S01]  /*11800*/  MOV R2, RZ ;  /* 0x000000ff00027202 */ /* 0x000fe20000000f00 */
[----:B------:R-:W-:Y:S01]  /*11810*/  IMAD.MOV.U32 R183, RZ, RZ, R5 ;  /* 0x000000ffffb77224 */ /* 0x000fe200078e0005 */
[----:B------:R-:W-:Y:S01]  /*11820*/  MOV R3, 0x11850 ;  /* 0x0001185000037802 */ /* 0x000fe20000000f00 */
[----:B------:R-:W-:Y:S02]  /*11830*/  IMAD.MOV.U32 R184, RZ, RZ, 0x181f ;  /* 0x0000181fffb87424 */ /* 0x000fe400078e00ff */
[----:B-1234-:R-:W-:Y:S05]  /*11840*/  CALL.REL.NOINC `($__internal_19_$__cuda_sm70_shflsync_idx_p) ;  /* 0x00001f8000007944 */ /* 0x01efea0003c00000 */
[----:B------:R-:W-:Y:S01]  /*11850*/  MOV R4, R183 ;  /* 0x000000b700047202 */ /* 0x000fe20000000f00 */
[----:B------:R-:W-:-:S05]  /*11860*/  BRA `(.L_x_1244) ;  /* 0xffff46c000007947 */ /* 0x000fca000383ffff */
.L_x_1151:
[----:B------:R-:W-:Y:S01]  /*11870*/  MOV R2, RZ ;  /* 0x000000ff00027202 */ /* 0x000fe20000000f00 */
[----:B------:R-:W-:Y:S01]  /*11880*/  IMAD.MOV.U32 R183, RZ, RZ, R12 ;  /* 0x000000ffffb77224 */ /* 0x000fe200078e000c */
[----:B------:R-:W-:Y:S01]  /*11890*/  MOV R3, 0x118c0 ;  /* 0x000118c000037802 */ /* 0x000fe20000000f00 */
[----:B------:R-:W-:Y:S02]  /*118a0*/  IMAD.MOV.U32 R184, RZ, RZ, 0x181f ;  /* 0x0000181fffb87424 */ /* 0x000fe400078e00ff */
[----:B-1234-:R-:W-:Y:S05]  /*118b0*/  CALL.REL.NOINC `($__internal_19_$__cuda_sm70_shflsync_idx_p) ;  /* 0x00001f1000007944 */ /* 0x01efea0003c00000 */
[----:B------:R-:W-:Y:S01]  /*118c0*/  ISETP.GE.AND P6, PT, R182, c[0x0][0x1d4], PT ;  /* 0x00007500b6007a0c */ /* 0x000fe20003fc6270 */
[----:B------:R-:W-:Y:S01]  /*118d0*/  IMAD.MOV.U32 R184, RZ, RZ, 0x181f ;  /* 0x0000181fffb87424 */ /* 0x000fe200078e00ff */
[----:B------:R-:W-:Y:S02]  /*118e0*/  IADD3 R2, P0, R183, R20, RZ ;  /* 0x00000014b7027210 */ /* 0x000fe40007f1e0ff */
[----:B------:R-:W-:Y:S02]  /*118f0*/  ISETP.GE.AND P5, PT, R187, c[0x0][0x1d4], PT ;  /* 0x00007500bb007a0c */ /* 0x000fe40003fa6270 */
[C---:B------:R-:W-:Y:S01]  /*11900*/  IADD3 R6, P2, R183.reuse, R21, RZ ;  /* 0x00000015b7067210 */ /* 0x040fe20007f5e0ff */
[----:B------:R-:W-:Y:S01]  /*11910*/  IMAD.X R3, R4, 0x1, R13, P0 ;  /* 0x0000000104037824 */ /* 0x000fe200000e060d */
[----:B------:R-:W-:Y:S03]  /*11920*/  ISETP.GE.AND P0, PT, R188, c[0x0][0x1d4], PT ;  /* 0x00007500bc007a0c */ /* 0x000fe60003f06270 */
[C---:B------:R-:W-:Y:S02]  /*11930*/  IMAD.X R7, R4.reuse, 0x1, R14, P2 ;  /* 0x0000000104077824 */ /* 0x040fe400010e060e */
        /* <DEDUP_REMOVED lines=14> */
[----:B------:R-:W-:Y:S05]  /*11a20*/  CALL.REL.NOINC `($__internal_19_$__cuda_sm70_shflsync_idx_p) ;  /* 0x00001da000007944 */ /* 0x000fea0003c00000 */
[----:B------:R-:W-:Y:S01]  /*11a30*/  MOV R2, 0x1 ;  /* 0x0000000100027802 */ /* 0x000fe20000000f00 */
[----:B------:R-:W-:Y:S01]  /*11a40*/  IMAD.MOV.U32 R4, RZ, RZ, R183 ;  /* 0x000000ffff047224 */ /* 0x000fe200078e00b7 */
[----:B------:R-:W-:Y:S01]  /*11a50*/  MOV R184, 0x181f ;  /* 0x0000181f00b87802 */ /* 0x000fe20000000f00 */
[----:B------:R-:W-:Y:S01]  /*11a60*/  IMAD.MOV.U32 R183, RZ, RZ, R12 ;  /* 0x000000ffffb77224 */ /* 0x000fe200078e000c */
[----:B------:R-:W-:Y:S02]  /*11a70*/  MOV R3, 0x11a90 ;  /* 0x00011a9000037802 */ /* 0x000fe40000000f00 */
[----:B------:R-:W-:Y:S05]  /*11a80*/  CALL.REL.NOINC `($__internal_19_$__cuda_sm70_shflsync_idx_p) ;  /* 0x00001d4000007944 */ /* 0x000fea0003c00000 */
[----:B------:R-:W-:Y:S01]  /*11a90*/  MOV R0, R183 ;  /* 0x000000b700007202 */ /* 0x000fe20000000f00 */
[----:B------:R-:W-:-:S05]  /*11aa0*/  BRA `(.L_x_1245) ;  /* 0xffff45d000007947 */ /* 0x000fca000383ffff */
.L_x_1154:
[----:B------:R-:W-:Y:S01]  /*11ab0*/  MOV R2, RZ ;  /* 0x000000ff00027202 */ /* 0x000fe20000000f00 */
[----:B------:R-:W-:Y:S01]  /*11ac0*/  IMAD.MOV.U32 R183, RZ, RZ, R129 ;  /* 0x000000ffffb77224 */ /* 0x000fe200078e0081 */
[----:B------:R-:W-:Y:S01]  /*11ad0*/  MOV R3, 0x11b00 ;  /* 0x00011b0000037802 */ /* 0x000fe20000000f00 */
[----:B------:R-:W-:Y:S02]  /*11ae0*/  IMAD.MOV.U32 R184, RZ, RZ, 0x181f ;  /* 0x0000181fffb87424 */ /* 0x000fe400078e00ff */
[----:B------:R-:W-:Y:S05]  /*11af0*/  CALL.REL.NOINC `($__internal_19_$__cuda_sm70_shflsync_idx_p) ;  /* 0x00001cd000007944 */ /* 0x000fea0003c00000 */
[----:B------:R-:W-:Y:S01]  /*11b00*/  MOV R128, R183 ;  /* 0x000000b700807202 */ /* 0x000fe20000000f00 */
[----:B------:R-:W-:-:S05]  /*11b10*/  BRA `(.L_x_1246) ;  /* 0xffff52b000007947 */ /* 0x000fca000383ffff */
.L_x_1155:
[----:B------:R-:W-:Y:S01]  /*11b20*/  MOV R2, RZ ;  /* 0x000000ff00027202 */ /* 0x000fe20000000f00 */
[----:B------:R-:W-:Y:S01]  /*11b30*/  IMAD.MOV.U32 R183, RZ, RZ, R138 ;  /* 0x000000ffffb77224 */ /* 0x000fe200078e008a */
[----:B------:R-:W-:Y:S01]  /*11b40*/  MOV R3, 0x11b70 ;  /* 0x00011b7000037802 */ /* 0x000fe20000000f00 */
[----:B------:R-:W-:Y:S02]  /*11b50*/  IMAD.MOV.U32 R184, RZ, RZ, 0x181f ;  /* 0x0000181fffb87424 */ /* 0x000fe400078e00ff */
[----:B-12---:R-:W-:Y:S05]  /*11b60*/  CALL.REL.NOINC `($__internal_19_$__cuda_sm70_shflsync_idx_p) ;  /* 0x00001c6000007944 */ /* 0x006fea0003c00000 */
        /* <DEDUP_REMOVED lines=31> */
.L_x_1156:
[----:B-1----:R-:W-:Y:S01]  /*11d60*/  MOV R2, RZ ;  /* 0x000000ff00027202 */ /* 0x002fe20000000f00 */
[----:B------:R-:W-:Y:S01]  /*11d70*/  IMAD.MOV.U32 R183, RZ, RZ, R128 ;  /* 0x000000ffffb77224 */ /* 0x000fe200078e0080 */
[----:B------:R-:W-:Y:S01]  /*11d80*/  MOV R3, 0x11db0 ;  /* 0x00011db000037802 */ /* 0x000fe20000000f00 */
[----:B------:R-:W-:Y:S02]  /*11d90*/  IMAD.MOV.U32 R184, RZ, RZ, 0x1c1f ;  /* 0x00001c1fffb87424 */ /* 0x000fe400078e00ff */
[----:B------:R-:W-:Y:S05]  /*11da0*/  CALL.REL.NOINC `($__internal_19_$__cuda_sm70_shflsync_idx_p) ;  /* 0x00001a2000007944 */ /* 0x000fea0003c00000 */
[----:B------:R-:W-:Y:S01]  /*11db0*/  MOV R0, R183 ;  /* 0x000000b700007202 */ /* 0x000fe20000000f00 */
[----:B------:R-:W-:-:S05]  /*11dc0*/  BRA `(.L_x_1248) ;  /* 0xffff535000007947 */ /* 0x000fca000383ffff */
.L_x_1157:
[----:B------:R-:W-:Y:S01]  /*11dd0*/  MOV R2, 0x1 ;  /* 0x0000000100027802 */ /* 0x000fe20000000f00 */
[----:B------:R-:W-:Y:S01]  /*11de0*/  IMAD.MOV.U32 R183, RZ, RZ, R128 ;  /* 0x000000ffffb77224 */ /* 0x000fe200078e0080 */
[----:B------:R-:W-:Y:S01]  /*11df0*/  MOV R3, 0x11e20 ;  /* 0x00011e2000037802 */ /* 0x000fe20000000f00 */
[----:B------:R-:W-:Y:S02]  /*11e00*/  IMAD.MOV.U32 R184, RZ, RZ, 0x1c1f ;  /* 0x00001c1fffb87424 */ /* 0x000fe400078e00ff */
[----:B--2---:R-:W-:Y:S05]  /*11e10*/  CALL.REL.NOINC `($__internal_19_$__cuda_sm70_shflsync_idx_p) ;  /* 0x000019b000007944 */ /* 0x004fea0003c00000 */
[----:B------:R-:W-:Y:S01]  /*11e20*/  FMNMX.FTZ R0, R141, R130, !PT ;  /* 0x000000828d007209 */ /* 0x000fe20007810000 */
[----:B------:R-:W-:Y:S03]  /*11e30*/  IMAD.IADD R129, R129, 0x1, R183 ;  /* 0x0000000181817824 */ /* 0x000fe600078e02b7 */
[----:B------:R-:W-:Y:S02]  /*11e40*/  FMNMX.FTZ R0, R148, R0, !PT ;  /* 0x0000000094007209 */ /* 0x000fe40007810000 */
[C---:B------:R-:W-:Y:S02]  /*11e50*/  ISETP.GT.AND P6, PT, R129.reuse, RZ, PT ;  /* 0x000000ff8100720c */ /* 0x040fe40003fc4270 */
[C---:B------:R-:W-:Y:S02]  /*11e60*/  ISETP.GT.AND P5, PT, R129.reuse, 0x1, PT ;  /* 0x000000018100780c */ /* 0x040fe40003fa4270 */
[----:B------:R-:W-:Y:S02]  /*11e70*/  FSEL R17, R6, -INF , P6 ;  /* 0xff80000006117808 */ /* 0x000fe40003000000 */
[----:B------:R-:W-:Y:S02]  /*11e80*/  ISETP.GT.AND P2, PT, R129, 0x8, PT ;  /* 0x000000088100780c */ /* 0x000fe40003f44270 */
[----:B------:R-:W-:Y:S02]  /*11e90*/  FSEL R24, R7, -INF , P5 ;  /* 0xff80000007187808 */ /* 0x000fe40002800000 */
[----:B------:R-:W-:Y:S02]  /*11ea0*/  FMNMX.FTZ R2, R17, R131, !PT ;  /* 0x0000008311027209 */ /* 0x000fe40007810000 */
[----:B------:R-:W-:Y:S02]  /*11eb0*/  ISETP.GT.AND P0, PT, R129, 0x9, PT ;  /* 0x000000098100780c */ /* 0x000fe40003f04270 */
[----:B------:R-:W-:Y:S02]  /*11ec0*/  FSEL R21, R10, -INF , P2 ;  /* 0xff8000000a157808 */ /* 0x000fe40001000000 */
[----:B------:R-:W-:Y:S02]  /*11ed0*/  FMNMX.FTZ R2, R24, R2, !PT ;  /* 0x0000000218027209 */ /* 0x000fe40007810000 */
[----:B------:R-:W-:Y:S02]  /*11ee0*/  FSEL R20, R11, -INF , P0 ;  /* 0xff8000000b147808 */ /* 0x000fe40000000000 */
[----:B------:R-:W-:Y:S02]  /*11ef0*/  ISETP.GT.AND P6, PT, R129, 0x10, PT ;  /* 0x000000108100780c */ /* 0x000fe40003fc4270 */
[----:B------:R-:W-:Y:S02]  /*11f00*/  FMNMX.FTZ R0, R147, R0, !PT ;  /* 0x0000000093007209 */ /* 0x000fe40007810000 */
[----:B------:R-:W-:Y:S02]  /*11f10*/  FMNMX.FTZ R2, R21, R2, !PT ;  /* 0x0000000215027209 */ /* 0x000fe40007810000 */
[C---:B------:R-:W-:Y:S02]  /*11f20*/  ISETP.GT.AND P5, PT, R129.reuse, 0x11, PT ;  /* 0x000000118100780c */ /* 0x040fe40003fa4270 */
[----:B------:R-:W-:Y:S02]  /*11f30*/  FSEL R16, R14, -INF , P6 ;  /* 0xff8000000e107808 */ /* 0x000fe40003000000 */
[----:B------:R-:W-:Y:S02]  /*11f40*/  FMNMX.FTZ R0, R146, R0, !PT ;  /* 0x0000000092007209 */ /* 0x000fe40007810000 */
[----:B------:R-:W-:Y:S02]  /*11f50*/  FMNMX.FTZ R2, R20, R2, !PT ;  /* 0x0000000214027209 */ /* 0x000fe40007810000 */
[----:B------:R-:W-:Y:S02]  /*11f60*/  ISETP.GT.AND P2, PT, R129, 0x18, PT ;  /* 0x000000188100780c */ /* 0x000fe40003f44270 */
[----:B------:R-:W-:Y:S02]  /*11f70*/  FSEL R15, R15, -INF , P5 ;  /* 0xff8000000f0f7808 */ /* 0x000fe40002800000 */
        /* <DEDUP_REMOVED lines=27> */
[----:B------:R-:W-:Y:S02]  /*12130*/  FMNMX.FTZ R0, R137, R0, !PT ;  /* 0x0000000089007209 */ /* 0x000fe40007810000 */
[----:B------:R-:W-:Y:S02]  /*12140*/  FSEL R8, R30, -INF , P6 ;  /* 0xff8000001e087808 */ /* 0x000fe40003000000 */
[----:B------:R-:W-:Y:S02]  /*12150*/  FMNMX.FTZ R4, R9, R2, !PT ;  /* 0x0000000209047209 */ /* 0x000fe40007810000 */
[----:B------:R-:W-:Y:S02]  /*12160*/  ISETP.GT.AND P2, PT, R129, 0x38, PT ;  /* 0x000000388100780c */ /* 0x000fe40003f44270 */
[----:B------:R-:W-:Y:S01]  /*12170*/  FMNMX.FTZ R128, R136, R0, !PT ;  /* 0x0000000088807209 */ /* 0x000fe20007810000 */
[----:B------:R-:W-:Y:S01]  /*12180*/  IMAD.MOV.U32 R0, RZ, RZ, 0x2 ;  /* 0x00000002ff007424 */ /* 0x000fe200078e00ff */
[----:B------:R-:W-:Y:S02]  /*12190*/  FSEL R7, R31, -INF , P5 ;  /* 0xff8000001f077808 */ /* 0x000fe40002800000 */
[----:B------:R-:W-:Y:S02]  /*121a0*/  FMNMX.FTZ R4, R8, R4, !PT ;  /* 0x0000000408047209 */ /* 0x000fe40007810000 */
[----:B------:R-:W-:Y:S02]  /*121b0*/  ISETP.GT.AND P0, PT, R129, 0x39, PT ;  /* 0x000000398100780c */ /* 0x000fe40003f04270 */
        /* <DEDUP_REMOVED lines=9> */
[----:B------:R-:W-:Y:S05]  /*12250*/  CALL.REL.NOINC `($__internal_18_$__cuda_sm70_shflsync_bfly_p) ;  /* 0x0000151000007944 */ /* 0x000fea0003c00000 */
[----:B------:R-:W-:Y:S01]  /*12260*/  FMNMX.FTZ R128, R128, R0, !PT ;  /* 0x0000000080807209 */ /* 0x000fe20007810000 */
[----:B------:R-:W-:Y:S01]  /*12270*/  IMAD.MOV.U32 R0, RZ, RZ, 0x1 ;  /* 0x00000001ff007424 */ /* 0x000fe200078e00ff */
[----:B------:R-:W-:Y:S02]  /*12280*/  MOV R2, 0x122a0 ;  /* 0x000122a000027802 */ /* 0x000fe40000000f00 */
        /* <DEDUP_REMOVED lines=8> */
[----:B------:R-:W-:Y:S03]  /*12310*/  MOV R2, 0x12340 ;  /* 0x0001234000027802 */ /* 0x000fe60000000f00 */
[----:B------:R-:W-:Y:S02]  /*12320*/  IMAD.MOV.U32 R128, RZ, RZ, R4 ;  /* 0x000000ffff807224 */ /* 0x000fe400078e0004 */
[----:B------:R-:W-:Y:S05]  /*12330*/  CALL.REL.NOINC `($__internal_18_$__cuda_sm70_shflsync_bfly_p) ;  /* 0x0000143000007944 */ /* 0x000fea0003c00000 */
[----:B------:R-:W-:-:S05]  /*12340*/  BRA `(.L_x_1249) ;  /* 0xffff548000007947 */ /* 0x000fca000383ffff */
.L_x_1160:
[----:B------:R-:W-:Y:S01]  /*12350*/  MOV R2, RZ ;  /* 0x000000ff00027202 */ /* 0x000fe20000000f00 */
[----:B------:R-:W-:Y:S01]  /*12360*/  IMAD.MOV.U32 R183, RZ, RZ, R7 ;  /* 0x000000ffffb77224 */ /* 0x000fe200078e0007 */
[----:B------:R-:W-:Y:S01]  /*12370*/  MOV R3, 0x123a0 ;  /* 0x000123a000037802 */ /* 0x000fe20000000f00 */
[----:B------:R-:W-:Y:S02]  /*12380*/  IMAD.MOV.U32 R184, RZ, RZ, 0x181f ;  /* 0x0000181fffb87424 */ /* 0x000fe400078e00ff */
[----:B-1234-:R-:W-:Y:S05]  /*12390*/  CALL.REL.NOINC `($__internal_19_$__cuda_sm70_shflsync_idx_p) ;  /* 0x0000143000007944 */ /* 0x01efea0003c00000 */
[----:B------:R-:W-:Y:S01]  /*123a0*/  MOV R2, R183 ;  /* 0x000000b700027202 */ /* 0x000fe20000000f00 */
[----:B------:R-:W-:-:S05]  /*123b0*/  BRA `(.L_x_1250) ;  /* 0xffff6e8000007947 */ /* 0x000fca000383ffff */
.L_x_1163:
[----:B------:R-:W-:Y:S01]  /*123c0*/  MOV R2, RZ ;  /* 0x000000ff00027202 */ /* 0x000fe20000000f00 */
[----:B------:R-:W-:Y:S01]  /*123d0*/  IMAD.MOV.U32 R183, RZ, RZ, R129 ;  /* 0x000000ffffb77224 */ /* 0x000fe200078e0081 */
[----:B------:R-:W-:Y:S01]  /*123e0*/  MOV R3, 0x12410 ;  /* 0x0001241000037802 */ /* 0x000fe20000000f00 */
[----:B------:R-:W-:Y:S02]  /*123f0*/  IMAD.MOV.U32 R184, RZ, RZ, 0x181f ;  /* 0x0000181fffb87424 */ /* 0x000fe400078e00ff */
[----:B------:R-:W-:Y:S05]  /*12400*/  CALL.REL.NOINC `($__internal_19_$__cuda_sm70_shflsync_idx_p) ;  /* 0x000013c000007944 */ /* 0x000fea0003c00000 */
[----:B------:R-:W-:Y:S01]  /*12410*/  MOV R128, R183 ;  /* 0x000000b700807202 */ /* 0x000fe20000000f00 */
[----:B------:R-:W-:-:S05]  /*12420*/  BRA `(.L_x_1251) ;  /* 0xffff7c3000007947 */ /* 0x000fca000383ffff */
.L_x_1164:
[----:B------:R-:W-:Y:S01]  /*12430*/  MOV R2, RZ ;  /* 0x000000ff00027202 */ /* 0x000fe20000000f00 */
[----:B------:R-:W-:Y:S01]  /*12440*/  IMAD.MOV.U32 R183, RZ, RZ, R138 ;  /* 0x000000ffffb77224 */ /* 0x000fe200078e008a */
[----:B------:R-:W-:Y:S01]  /*12450*/  MOV R3, 0x12480 ;  /* 0x0001248000037802 */ /* 0x000fe20000000f00 */
[----:B------:R-:W-:Y:S02]  /*12460*/  IMAD.MOV.U32 R184, RZ, RZ, 0x181f ;  /* 0x0000181fffb87424 */ /* 0x000fe400078e00ff */
[----:B-12---:R-:W-:Y:S05]  /*12470*/  CALL.REL.NOINC `($__internal_19_$__cuda_sm70_shflsync_idx_p) ;  /* 0x0000135000007944 */ /* 0x006fea0003c00000 */
        /* <DEDUP_REMOVED lines=13> */
[----:B-1----:R-:W-:Y:S01]  /*12550*/  IADD3 R2, P0, R183, R144, RZ ;  /* 0x00000090b7027210 */ /* 0x002fe20007f1e0ff */
[----:B------:R-:W-:Y:S04]  /*12560*/  IMAD.MOV.U32 R183, RZ, RZ, R129 ;  /* 0x000000ffffb77224 */ /* 0x000fe800078e0081 */
[----:B------:R-:W-:Y:S05]  /*12570*/  IMAD.X R3, R128, 0x1, R141, P0 ;  /* 0x0000000180037824 */ /* 0x000fea00000e068d */
[----:B------:R1:W-:Y:S02]  /*12580*/  LDGSTS.E.BYPASS.LTC128B.128 [R179+0xa100], [R2.64], !P2 ;  /* 0x0a10000002b37fae */ /* 0x0003e4000d101d46 */
[----:B-1----:R-:W-:Y:S01]  /*12590*/  MOV R3, 0x125c0 ;  /* 0x000125c000037802 */ /* 0x002fe20000000f00 */
[----:B------:R-:W-:Y:S02]  /*125a0*/  IMAD.MOV.U32 R2, RZ, RZ, 0x1 ;  /* 0x00000001ff027424 */ /* 0x000fe400078e00ff */
[----:B--2---:R-:W-:Y:S05]  /*125b0*/  CALL.REL.NOINC `($__internal_19_$__cuda_sm70_shflsync_idx_p) ;  /* 0x0000121000007944 */ /* 0x004fea0003c00000 */
        /* <DEDUP_REMOVED lines=8> */
.L_x_1165:
[----:B------:R-:W-:Y:S02]  /*12640*/  MOV R0, 0x2 ;  /* 0x0000000200007802 */ /* 0x000fe40000000f00 */
[----:B------:R-:W-:Y:S02]  /*12650*/  MOV R2, 0x12670 ;  /* 0x0001267000027802 */ /* 0x000fe40000000f00 */
[----:B-1----:R-:W-:Y:S05]  /*12660*/  CALL.REL.NOINC `($__internal_18_$__cuda_sm70_shflsync_bfly_p) ;  /* 0x0000110000007944 */ /* 0x002fea0003c00000 */
        /* <DEDUP_REMOVED lines=11> */
[----:B------:R-:W-:Y:S02]  /*12720*/  MOV R2, 0x12740 ;  /* 0x0001274000027802 */ /* 0x000fe40000000f00 */
[----:B------:R-:W-:Y:S05]  /*12730*/  CALL.REL.NOINC `($__internal_18_$__cuda_sm70_shflsync_bfly_p) ;  /* 0x0000103000007944 */ /* 0x000fea0003c00000 */
[----:B------:R-:W-:-:S05]  /*12740*/  BRA `(.L_x_1253) ;  /* 0xffff7dc000007947 */ /* 0x000fca000383ffff */
.L_x_1167:
[----:B------:R-:W-:Y:S01]  /*12750*/  IMAD.MOV.U32 R128, RZ, RZ, R185 ;  /* 0x000000ffff807224 */ /* 0x000fe200078e00b9 */
[----:B------:R-:W-:-:S02]  /*12760*/  MOV R0, 0x2 ;  /* 0x0000000200007802 */ /* 0x000fc40000000f00 */
[----:B------:R-:W-:Y:S02]  /*12770*/  MOV R2, 0x12790 ;  /* 0x0001279000027802 */ /* 0x000fe40000000f00 */
[----:B------:R-:W-:Y:S05]  /*12780*/  CALL.REL.NOINC `($__internal_18_$__cuda_sm70_shflsync_bfly_p) ;  /* 0x00000fe000007944 */ /* 0x000fea0003c00000 */
[----:B------:R-:W-:Y:S05]  /*12790*/  BRA `(.L_x_1254) ;  /* 0xffff94b000007947 */ /* 0x000fea000383ffff */
.L_x_1168:
[----:B------:R-:W-:Y:S01]  /*127a0*/  IMAD.MOV.U32 R128, RZ, RZ, R4 ;  /* 0x000000ffff807224 */ /* 0x000fe200078e0004 */
[----:B------:R-:W-:Y:S02]  /*127b0*/  MOV R0, 0x1 ;  /* 0x0000000100007802 */ /* 0x000fe40000000f00 */
[----:B------:R-:W-:Y:S02]  /*127c0*/  MOV R2, 0x127e0 ;  /* 0x000127e000027802 */ /* 0x000fe40000000f00 */
[----:B-1----:R-:W-:Y:S05]  /*127d0*/  CALL.REL.NOINC `($__internal_18_$__cuda_sm70_shflsync_bfly_p) ;  /* 0x00000f9000007944 */ /* 0x002fea0003c00000 */
[----:B------:R-:W-:Y:S01]  /*127e0*/  FADD.FTZ R4, R4, R0 ;  /* 0x0000000004047221 */ /* 0x000fe20000010000 */
[----:B------:R-:W-:Y:S02]  /*127f0*/  MOV R128, R186 ;  /* 0x000000ba00807202 */ /* 0x000fe40000000f00 */
[----:B------:R-:W-:Y:S02]  /*12800*/  MOV R0, 0x2 ;  /* 0x0000000200007802 */ /* 0x000fe40000000f00 */
[----:B------:R-:W-:Y:S02]  /*12810*/  MOV R2, 0x12830 ;  /* 0x0001283000027802 */ /* 0x000fe40000000f00 */
[----:B------:R-:W-:Y:S05]  /*12820*/  CALL.REL.NOINC `($__internal_18_$__cuda_sm70_shflsync_bfly_p) ;  /* 0x00000f4000007944 */ /* 0x000fea0003c00000 */
[----:B------:R-:W-:Y:S01]  /*12830*/  FADD.FTZ R5, R186, R0 ;  /* 0x00000000ba057221 */ /* 0x000fe20000010000 */
[----:B------:R-:W-:Y:S02]  /*12840*/  MOV R0, 0x1 ;  /* 0x0000000100007802 */ /* 0x000fe40000000f00 */
[----:B------:R-:W-:-:S02]  /*12850*/  MOV R2, 0x12880 ;  /* 0x0001288000027802 */ /* 0x000fc40000000f00 */
[----:B------:R-:W-:Y:S02]  /*12860*/  MOV R128, R5 ;  /* 0x0000000500807202 */ /* 0x000fe40000000f00 */
[----:B------:R-:W-:Y:S05]  /*12870*/  CALL.REL.NOINC `($__internal_18_$__cuda_sm70_shflsync_bfly_p) ;  /* 0x00000ef000007944 */ /* 0x000fea0003c00000 */
[----:B------:R-:W-:Y:S01]  /*12880*/  MOV R3, R0 ;  /* 0x0000000000037202 */ /* 0x000fe20000000f00 */
[----:B------:R-:W-:Y:S05]  /*12890*/  BRA `(.L_x_1255) ;  /* 0xffff942000007947 */ /* 0x000fea000383ffff */
.L_x_1175:
[----:B--234-:R-:W-:Y:S01]  /*128a0*/  IMAD.MOV.U32 R183, RZ, RZ, R9 ;  /* 0x000000ffffb77224 */ /* 0x01cfe200078e0009 */
[----:B------:R-:W-:Y:S01]  /*128b0*/  MOV R2, RZ ;  /* 0x000000ff00027202 */ /* 0x000fe20000000f00 */
[----:B------:R-:W-:Y:S01]  /*128c0*/  IMAD.MOV.U32 R184, RZ, RZ, 0x181f ;  /* 0x0000181fffb87424 */ /* 0x000fe200078e00ff */
[----:B------:R-:W-:Y:S02]  /*128d0*/  MOV R3, 0x128f0 ;  /* 0x000128f000037802 */ /* 0x000fe40000000f00 */
[----:B-1----:R-:W-:Y:S05]  /*128e0*/  CALL.REL.NOINC `($__internal_19_$__cuda_sm70_shflsync_idx_p) ;  /* 0x00000ee000007944 */ /* 0x002fea0003c00000 */
[----:B------:R-:W-:Y:S01]  /*128f0*/  MOV R8, R183 ;  /* 0x000000b700087202 */ /* 0x000fe20000000f00 */
[----:B------:R-:W-:Y:S05]  /*12900*/  BRA `(.L_x_1256) ;  /* 0xffffab0000007947 */ /* 0x000fea000383ffff */
.L_x_1176:
[----:B------:R-:W-:Y:S01]  /*12910*/  IMAD.MOV.U32 R183, RZ, RZ, R11 ;  /* 0x000000ffffb77224 */ /* 0x000fe200078e000b */
[----:B------:R-:W-:Y:S01]  /*12920*/  MOV R2, RZ ;  /* 0x000000ff00027202 */ /* 0x000fe20000000f00 */
[----:B------:R-:W-:Y:S01]  /*12930*/  IMAD.MOV.U32 R184, RZ, RZ, 0x181f ;  /* 0x0000181fffb87424 */ /* 0x000fe200078e00ff */
[----:B------:R-:W-:Y:S02]  /*12940*/  MOV R3, 0x12960 ;  /* 0x0001296000037802 */ /* 0x000fe40000000f00 */
[----:B-123--:R-:W-:Y:S05]  /*12950*/  CALL.REL.NOINC `($__internal_19_$__cuda_sm70_shflsync_idx_p) ;  /* 0x00000e7000007944 */ /* 0x00efea0003c00000 */
[----:B------:R-:W-:Y:S01]  /*12960*/  MOV R0, R183 ;  /* 0x000000b700007202 */ /* 0x000fe20000000f00 */
[----:B------:R-:W-:Y:S05]  /*12970*/  BRA `(.L_x_1257) ;  /* 0xffffaab000007947 */ /* 0x000fea000383ffff */
.L_x_1179:
[----:B------:R-:W-:Y:S01]  /*12980*/  IMAD.MOV.U32 R183, RZ, RZ, R9 ;  /* 0x000000ffffb77224 */ /* 0x000fe200078e0009 */
[----:B--2---:R-:W-:Y:S01]  /*12990*/  MOV R2, 0x1 ;  /* 0x0000000100027802 */ /* 0x004fe20000000f00 */
[----:B------:R-:W-:Y:S01]  /*129a0*/  IMAD.MOV.U32 R184, RZ, RZ, 0x181f ;  /* 0x0000181fffb87424 */ /* 0x000fe200078e00ff */
[----:B------:R-:W-:-:S02]  /*129b0*/  MOV R3, 0x129d0 ;  /* 0x000129d000037802 */ /* 0x000fc40000000f00 */
[----:B-1-34-:R-:W-:Y:S05]  /*129c0*/  CALL.REL.NOINC `($__internal_19_$__cuda_sm70_shflsync_idx_p) ;  /* 0x00000e0000007944 */ /* 0x01afea0003c00000 */
        /* <DEDUP_REMOVED lines=8> */
.L_x_1182:
[----:B------:R-:W-:Y:S01]  /*12a50*/  IMAD.MOV.U32 R183, RZ, RZ, R9 ;  /* 0x000000ffffb77224 */ /* 0x000fe200078e0009 */
[----:B--2---:R-:W-:Y:S01]  /*12a60*/  MOV R2, 0x2 ;  /* 0x0000000200027802 */ /* 0x004fe20000000f00 */
[----:B------:R-:W-:Y:S01]  /*12a70*/  IMAD.MOV.U32 R184, RZ, RZ, 0x181f ;  /* 0x0000181fffb87424 */ /* 0x000fe200078e00ff */
[----:B------:R-:W-:Y:S02]  /*12a80*/  MOV R3, 0x12aa0 ;  /* 0x00012aa000037802 */ /* 0x000fe40000000f00 */
[----:B-1-34-:R-:W-:Y:S05]  /*12a90*/  CALL.REL.NOINC `($__internal_19_$__cuda_sm70_shflsync_idx_p) ;  /* 0x00000d3000007944 */ /* 0x01afea0003c00000 */
[----:B------:R-:W-:Y:S01]  /*12aa0*/  MOV R8, R183 ;  /* 0x000000b700087202 */ /* 0x000fe20000000f00 */
[----:B------:R-:W-:Y:S05]  /*12ab0*/  BRA `(.L_x_1259) ;  /* 0xffffac4000007947 */ /* 0x000fea000383ffff */
.L_x_1183:
[----:B------:R-:W-:Y:S01]  /*12ac0*/  IMAD.MOV.U32 R183, RZ, RZ, R11 ;  /* 0x000000ffffb77224 */ /* 0x000fe200078e000b */
[----:B--2---:R-:W-:Y:S01]  /*12ad0*/  MOV R2, 0x2 ;  /* 0x0000000200027802 */ /* 0x004fe20000000f00 */
[----:B------:R-:W-:Y:S01]  /*12ae0*/  IMAD.MOV.U32 R184, RZ, RZ, 0x181f ;  /* 0x0000181fffb87424 */ /* 0x000fe200078e00ff */
[----:B------:R-:W-:Y:S02]  /*12af0*/  MOV R3, 0x12b10 ;  /* 0x00012b1000037802 */ /* 0x000fe40000000f00 */
[----:B-1-34-:R-:W-:Y:S05]  /*12b00*/  CALL.REL.NOINC `($__internal_19_$__cuda_sm70_shflsync_idx_p) ;  /* 0x00000cc000007944 */ /* 0x01afea0003c00000 */
[----:B------:R-:W-:Y:S01]  /*12b10*/  MOV R0, R183 ;  /* 0x000000b700007202 */ /* 0x000fe20000000f00 */
[----:B------:R-:W-:Y:S05]  /*12b20*/  BRA `(.L_x_1260) ;  /* 0xffffabf000007947 */ /* 0x000fea000383ffff */
.L_x_1186:
[----:B------:R-:W-:Y:S01]  /*12b30*/  IMAD.MOV.U32 R183, RZ, RZ, R9 ;  /* 0x000000ffffb77224 */ /* 0x000fe200078e0009 */
[----:B---3--:R-:W-:Y:S01]  /*12b40*/  MOV R2, 0x3 ;  /* 0x0000000300027802 */ /* 0x008fe20000000f00 */
        /* <DEDUP_REMOVED lines=11> */
.L_x_1188:
[----:B------:R-:W-:Y:S01]  /*12c00*/  IMAD.MOV.U32 R183, RZ, RZ, R5 ;  /* 0x000000ffffb77224 */ /* 0x000fe200078e0005 */
[----:B------:R-:W-:Y:S01]  /*12c10*/  MOV R2, RZ ;  /* 0x000000ff00027202 */ /* 0x000fe20000000f00 */
[----:B------:R-:W-:Y:S01]  /*12c20*/  IMAD.MOV.U32 R184, RZ, RZ, 0x1c1f ;  /* 0x00001c1fffb87424 */ /* 0x000fe200078e00ff */
[----:B------:R-:W-:Y:S02]  /*12c30*/  MOV R3, 0x12c50 ;  /* 0x00012c5000037802 */ /* 0x000fe40000000f00 */
[----:B------:R-:W-:Y:S05]  /*12c40*/  CALL.REL.NOINC `($__internal_19_$__cuda_sm70_shflsync_idx_p) ;  /* 0x00000b8000007944 */ /* 0x000fea0003c00000 */
[----:B------:R-:W-:Y:S01]  /*12c50*/  MOV R4, R183 ;  /* 0x000000b700047202 */ /* 0x000fe20000000f00 */
[----:B------:R-:W-:Y:S05]  /*12c60*/  BRA `(.L_x_1262) ;  /* 0xffffaf6000007947 */ /* 0x000fea000383ffff */
.L_x_1189:
[----:B------:R-:W-:Y:S01]  /*12c70*/  IMAD.MOV.U32 R183, RZ, RZ, R12 ;  /* 0x000000ffffb77224 */ /* 0x000fe200078e000c */
[----:B------:R-:W-:Y:S01]  /*12c80*/  MOV R2, RZ ;  /* 0x000000ff00027202 */ /* 0x000fe20000000f00 */
[----:B------:R-:W-:Y:S01]  /*12c90*/  IMAD.MOV.U32 R184, RZ, RZ, 0x1c1f ;  /* 0x00001c1fffb87424 */ /* 0x000fe200078e00ff */
[----:B------:R-:W-:Y:S02]  /*12ca0*/  MOV R3, 0x12cc0 ;  /* 0x00012cc000037802 */ /* 0x000fe40000000f00 */
[----:B-12---:R-:W-:Y:S05]  /*12cb0*/  CALL.REL.NOINC `($__internal_19_$__cuda_sm70_shflsync_idx_p) ;  /* 0x00000b1000007944 */ /* 0x006fea0003c00000 */
[----:B------:R-:W-:Y:S01]  /*12cc0*/  MOV R0, R183 ;  /* 0x000000b700007202 */ /* 0x000fe20000000f00 */
[----:B------:R-:W-:Y:S05]  /*12cd0*/  BRA `(.L_x_1263) ;  /* 0xffffaf1000007947 */ /* 0x000fea000383ffff */
.L_x_1192:
[----:B------:R-:W-:Y:S01]  /*12ce0*/  IMAD.MOV.U32 R183, RZ, RZ, R5 ;  /* 0x000000ffffb77224 */ /* 0x000fe200078e0005 */
[----:B----4-:R-:W-:Y:S01]  /*12cf0*/  MOV R2, 0x1 ;  /* 0x0000000100027802 */ /* 0x010fe20000000f00 */
[----:B------:R-:W-:Y:S01]  /*12d00*/  IMAD.MOV.U32 R184, RZ, RZ, 0x1c1f ;  /* 0x00001c1fffb87424 */ /* 0x000fe200078e00ff */
[----:B------:R-:W-:-:S02]  /*12d10*/  MOV R3, 0x12d30 ;  /* 0x00012d3000037802 */ /* 0x000fc40000000f00 */
[----:B-123--:R-:W-:Y:S05]  /*12d20*/  CALL.REL.NOINC `($__internal_19_$__cuda_sm70_shflsync_idx_p) ;  /* 0x00000aa000007944 */ /* 0x00efea0003c00000 */
        /* <DEDUP_REMOVED lines=8> */
.L_x_1196:
[----:B------:R-:W-:Y:S01]  /*12db0*/  IMAD.MOV.U32 R183, RZ, RZ, R9 ;  /* 0x000000ffffb77224 */ /* 0x000fe200078e0009 */
[----:B------:R-:W-:Y:S01]  /*12dc0*/  MOV R2, RZ ;  /* 0x000000ff00027202 */ /* 0x000fe20000000f00 */
[----:B------:R-:W-:Y:S01]  /*12dd0*/  IMAD.MOV.U32 R184, RZ, RZ, 0x181f ;  /* 0x0000181fffb87424 */ /* 0x000fe200078e00ff */
[----:B------:R-:W-:Y:S02]  /*12de0*/  MOV R3, 0x12e00 ;  /* 0x00012e0000037802 */ /* 0x000fe40000000f00 */
[----:B------:R-:W-:Y:S05]  /*12df0*/  CALL.REL.NOINC `($__internal_19_$__cuda_sm70_shflsync_idx_p) ;  /* 0x000009d000007944 */ /* 0x000fea0003c00000 */
[----:B------:R-:W-:Y:S01]  /*12e00*/  MOV R8, R183 ;  /* 0x000000b700087202 */ /* 0x000fe20000000f00 */
[----:B------:R-:W-:Y:S05]  /*12e10*/  BRA `(.L_x_1265) ;  /* 0xffffc43000007947 */ /* 0x000fea000383ffff */
.L_x_1197:
[----:B------:R-:W-:Y:S01]  /*12e20*/  IMAD.MOV.U32 R183, RZ, RZ, R12 ;  /* 0x000000ffffb77224 */ /* 0x000fe200078e000c */
[----:B------:R-:W-:Y:S01]  /*12e30*/  MOV R2, RZ ;  /* 0x000000ff00027202 */ /* 0x000fe20000000f00 */
[----:B------:R-:W-:Y:S01]  /*12e40*/  IMAD.MOV.U32 R184, RZ, RZ, 0x181f ;  /* 0x0000181fffb87424 */ /* 0x000fe200078e00ff */
[----:B------:R-:W-:Y:S02]  /*12e50*/  MOV R3, 0x12e70 ;  /* 0x00012e7000037802 */ /* 0x000fe40000000f00 */
[----:B-12---:R-:W-:Y:S05]  /*12e60*/  CALL.REL.NOINC `($__internal_19_$__cuda_sm70_shflsync_idx_p) ;  /* 0x0000096000007944 */ /* 0x006fea0003c00000 */
[----:B------:R-:W-:Y:S01]  /*12e70*/  MOV R0, R183 ;  /* 0x000000b700007202 */ /* 0x000fe20000000f00 */
[----:B------:R-:W-:Y:S05]  /*12e80*/  BRA `(.L_x_1266) ;  /* 0xffffc3e000007947 */ /* 0x000fea000383ffff */
.L_x_1200:
        /* <DEDUP_REMOVED lines=13> */
.L_x_1203:
[----:B------:R-:W-:Y:S01]  /*12f60*/  IMAD.MOV.U32 R183, RZ, RZ, R9 ;  /* 0x000000ffffb77224 */ /* 0x000fe200078e0009 */
[----:B-1----:R-:W-:Y:S01]  /*12f70*/  MOV R2, 0x2 ;  /* 0x0000000200027802 */ /* 0x002fe20000000f00 */
[----:B------:R-:W-:Y:S01]  /*12f80*/  IMAD.MOV.U32 R184, RZ, RZ, 0x181f ;  /* 0x0000181fffb87424 */ /* 0x000fe200078e00ff */
[----:B------:R-:W-:Y:S02]  /*12f90*/  MOV R3, 0x12fb0 ;  /* 0x00012fb000037802 */ /* 0x000fe40000000f00 */
[----:B--234-:R-:W-:Y:S05]  /*12fa0*/  CALL.REL.NOINC `($__internal_19_$__cuda_sm70_shflsync_idx_p) ;  /* 0x0000082000007944 */ /* 0x01cfea0003c00000 */
[----:B------:R-:W-:Y:S01]  /*12fb0*/  MOV R8, R183 ;  /* 0x000000b700087202 */ /* 0x000fe20000000f00 */
[----:B------:R-:W-:Y:S05]  /*12fc0*/  BRA `(.L_x_1268) ;  /* 0xffffc58000007947 */ /* 0x000fea000383ffff */
.L_x_1204:
[----:B------:R-:W-:Y:S01]  /*12fd0*/  IMAD.MOV.U32 R183, RZ, RZ, R12 ;  /* 0x000000ffffb77224 */ /* 0x000fe200078e000c */
[----:B------:R-:W-:Y:S01]  /*12fe0*/  MOV R2, 0x2 ;  /* 0x0000000200027802 */ /* 0x000fe20000000f00 */
[----:B------:R-:W-:Y:S01]  /*12ff0*/  IMAD.MOV.U32 R184, RZ, RZ, 0x181f ;  /* 0x0000181fffb87424 */ /* 0x000fe200078e00ff */
[----:B------:R-:W-:Y:S02]  /*13000*/  MOV R3, 0x13020 ;  /* 0x0001302000037802 */ /* 0x000fe40000000f00 */
[----:B-1234-:R-:W-:Y:S05]  /*13010*/  CALL.REL.NOINC `($__internal_19_$__cuda_sm70_shflsync_idx_p) ;  /* 0x000007b000007944 */ /* 0x01efea0003c00000 */
[----:B------:R-:W-:Y:S01]  /*13020*/  MOV R0, R183 ;  /* 0x000000b700007202 */ /* 0x000fe20000000f00 */
[----:B------:R-:W-:Y:S05]  /*13030*/  BRA `(.L_x_1269) ;  /* 0xffffc53000007947 */ /* 0x000fea000383ffff */
.L_x_1207:
[----:B------:R-:W-:Y:S01]  /*13040*/  IMAD.MOV.U32 R183, RZ, RZ, R9 ;  /* 0x000000ffffb77224 */ /* 0x000fe200078e0009 */
[----:B-1----:R-:W-:Y:S01]  /*13050*/  MOV R2, 0x3 ;  /* 0x0000000300027802 */ /* 0x002fe20000000f00 */
[----:B------:R-:W-:Y:S01]  /*13060*/  IMAD.MOV.U32 R184, RZ, RZ, 0x181f ;  /* 0x0000181fffb87424 */ /* 0x000fe200078e00ff */
[----:B------:R-:W-:-:S02]  /*13070*/  MOV R3, 0x13090 ;  /* 0x0001309000037802 */ /* 0x000fc40000000f00 */
[----:B--234-:R-:W-:Y:S05]  /*13080*/  CALL.REL.NOINC `($__internal_19_$__cuda_sm70_shflsync_idx_p) ;  /* 0x0000074000007944 */ /* 0x01cfea0003c00000 */
        /* <DEDUP_REMOVED lines=8> */
.L_x_1209:
[----:B------:R-:W-:Y:S01]  /*13110*/  IMAD.MOV.U32 R183, RZ, RZ, R78 ;  /* 0x000000ffffb77224 */ /* 0x000fe200078e004e */
[----:B------:R-:W-:Y:S01]  /*13120*/  MOV R2, RZ ;  /* 0x000000ff00027202 */ /* 0x000fe20000000f00 */
[----:B------:R-:W-:Y:S01]  /*13130*/  IMAD.MOV.U32 R184, RZ, RZ, 0x1f ;  /* 0x0000001fffb87424 */ /* 0x000fe200078e00ff */
[----:B------:R-:W-:Y:S02]  /*13140*/  MOV R3, 0x13160 ;  /* 0x0001316000037802 */ /* 0x000fe40000000f00 */
[----:B-1----:R-:W-:Y:S05]  /*13150*/  CALL.REL.NOINC `($__internal_19_$__cuda_sm70_shflsync_idx_p) ;  /* 0x0000067000007944 */ /* 0x002fea0003c00000 */
[----:B------:R-:W-:Y:S01]  /*13160*/  MOV R9, R183 ;  /* 0x000000b700097202 */ /* 0x000fe20000000f00 */
[----:B------:R-:W-:Y:S05]  /*13170*/  BRA `(.L_x_1271) ;  /* 0xffffc76000007947 */ /* 0x000fea000383ffff */
.L_x_1210:
[----:B------:R-:W-:Y:S01]  /*13180*/  IMAD.MOV.U32 R183, RZ, RZ, R78 ;  /* 0x000000ffffb77224 */ /* 0x000fe200078e004e */
[----:B------:R-:W-:Y:S01]  /*13190*/  MOV R2, 0x1 ;  /* 0x0000000100027802 */ /* 0x000fe20000000f00 */
[----:B------:R-:W-:Y:S01]  /*131a0*/  IMAD.MOV.U32 R184, RZ, RZ, 0x1f ;  /* 0x0000001fffb87424 */ /* 0x000fe200078e00ff */
[----:B------:R-:W-:Y:S02]  /*131b0*/  MOV R3, 0x131d0 ;  /* 0x000131d000037802 */ /* 0x000fe40000000f00 */
[----:B-123--:R-:W-:Y:S05]  /*131c0*/  CALL.REL.NOINC `($__internal_19_$__cuda_sm70_shflsync_idx_p) ;  /* 0x0000060000007944 */ /* 0x00efea0003c00000 */
[----:B------:R-:W-:Y:S01]  /*131d0*/  MOV R8, R183 ;  /* 0x000000b700087202 */ /* 0x000fe20000000f00 */
[----:B------:R-:W-:Y:S05]  /*131e0*/  BRA `(.L_x_1272) ;  /* 0xffffc71000007947 */ /* 0x000fea000383ffff */
.L_x_1211:
[----:B------:R-:W-:Y:S02]  /*131f0*/  MOV R2, 0x1 ;  /* 0x0000000100027802 */ /* 0x000fe40000000f00 */
[----:B------:R-:W-:-:S02]  /*13200*/  MOV R3, 0x13220 ;  /* 0x0001322000037802 */ /* 0x000fc40000000f00 */
[----:B--234-:R-:W-:Y:S05]  /*13210*/  CALL.REL.NOINC `($__internal_20_$__cuda_sm70_shflsync_up_p) ;  /* 0x0000061000007944 */ /* 0x01cfea0003c00000 */
[----:B------:R-:W-:Y:S05]  /*13220*/  BRA `(.L_x_1273) ;  /* 0xffffc7f000007947 */ /* 0x000fea000383ffff */
.L_x_1212:
[----:B------:R-:W-:Y:S02]  /*13230*/  MOV R2, 0x2 ;  /* 0x0000000200027802 */ /* 0x000fe40000000f00 */
[----:B------:R-:W-:-:S02]  /*13240*/  MOV R3, 0x13260 ;  /* 0x0001326000037802 */ /* 0x000fc40000000f00 */
[----:B--23--:R-:W-:Y:S05]  /*13250*/  CALL.REL.NOINC `($__internal_20_$__cuda_sm70_shflsync_up_p) ;  /* 0x000005d000007944 */ /* 0x00cfea0003c00000 */
        /* <DEDUP_REMOVED lines=24> */
.L_x_1216:
[----:B------:R-:W-:Y:S02]  /*133e0*/  MOV R2, 0x1 ;  /* 0x0000000100027802 */ /* 0x000fe40000000f00 */
[----:B------:R-:W-:Y:S02]  /*133f0*/  MOV R3, 0x13410 ;  /* 0x0001341000037802 */ /* 0x000fe40000000f00 */
[----:B------:R-:W-:Y:S05]  /*13400*/  CALL.REL.NOINC `($__internal_20_$__cuda_sm70_shflsync_up_p) ;  /* 0x0000042000007944 */ /* 0x000fea0003c00000 */
[----:B------:R-:W-:Y:S01]  /*13410*/  MOV R2, R4 ;  /* 0x0000000400027202 */ /* 0x000fe20000000f00 */
[----:B------:R-:W-:Y:S05]  /*13420*/  BRA `(.L_x_1275) ;  /* 0xffffc84000007947 */ /* 0x000fea000383ffff */
.L_x_1217:
[----:B------:R-:W-:Y:S02]  /*13430*/  MOV R2, 0x2 ;  /* 0x0000000200027802 */ /* 0x000fe40000000f00 */
[----:B------:R-:W-:Y:S02]  /*13440*/  MOV R3, 0x13460 ;  /* 0x0001346000037802 */ /* 0x000fe40000000f00 */
        /* <DEDUP_REMOVED lines=25> */
.L_x_1219:
[----:B------:R-:W-:Y:S02]  /*135e0*/  SEL R0, RZ, 0x1, P0 ;  /* 0x00000001ff007807 */ /* 0x000fe40000000000 */
[----:B------:R-:W-:Y:S02]  /*135f0*/  MOV R2, 0x13610 ;  /* 0x0001361000027802 */ /* 0x000fe40000000f00 */
[----:B-1----:R-:W-:Y:S05]  /*13600*/  CALL.REL.NOINC `($__internal_21_$__cuda_sm70_votesync_ballot) ;  /* 0x0000029000007944 */ /* 0x002fea0003c00000 */
[----:B------:R-:W-:Y:S01]  /*13610*/  MOV R5, R0 ;  /* 0x0000000000057202 */ /* 0x000fe20000000f00 */
[----:B------:R-:W-:Y:S05]  /*13620*/  BRA `(.L_x_1277) ;  /* 0xffffc7d000007947 */ /* 0x000fea000383ffff */
.L_x_1220:
[----:B------:R-:W-:Y:S01]  /*13630*/  IMAD.MOV.U32 R183, RZ, RZ, R6 ;  /* 0x000000ffffb77224 */ /* 0x000fe200078e0006 */
[----:B------:R-:W-:Y:S01]  /*13640*/  MOV R2, R0 ;  /* 0x0000000000027202 */ /* 0x000fe20000000f00 */
[----:B------:R-:W-:Y:S01]  /*13650*/  IMAD.MOV.U32 R184, RZ, RZ, 0x1f ;  /* 0x0000001fffb87424 */ /* 0x000fe200078e00ff */
[----:B------:R-:W-:Y:S02]  /*13660*/  MOV R3, 0x13680 ;  /* 0x0001368000037802 */ /* 0x000fe40000000f00 */
[----:B-1----:R-:W-:Y:S05]  /*13670*/  CALL.REL.NOINC `($__internal_19_$__cuda_sm70_shflsync_idx_p) ;  /* 0x0000015000007944 */ /* 0x002fea0003c00000 */
[----:B------:R-:W-:Y:S01]  /*13680*/  IMAD.MOV.U32 R10, RZ, RZ, R183 ;  /* 0x000000ffff0a7224 */ /* 0x000fe200078e00b7 */
[----:B------:R-:W-:Y:S01]  /*13690*/  MOV R2, R0 ;  /* 0x0000000000027202 */ /* 0x000fe20000000f00 */
[----:B------:R-:W-:Y:S01]  /*136a0*/  IMAD.MOV.U32 R183, RZ, RZ, R7 ;  /* 0x000000ffffb77224 */ /* 0x000fe200078e0007 */
[----:B------:R-:W-:-:S02]  /*136b0*/  MOV R184, 0x1f ;  /* 0x0000001f00b87802 */ /* 0x000fc40000000f00 */
[----:B------:R-:W-:Y:S02]  /*136c0*/  MOV R3, 0x136e0 ;  /* 0x000136e000037802 */ /* 0x000fe40000000f00 */
[----:B------:R-:W-:Y:S05]  /*136d0*/  CALL.REL.NOINC `($__internal_19_$__cuda_sm70_shflsync_idx_p) ;  /* 0x000000f000007944 */ /* 0x000fea0003c00000 */
[----:B------:R-:W-:Y:S01]  /*136e0*/  MOV R7, R183 ;  /* 0x000000b700077202 */ /* 0x000fe20000000f00 */
[----:B------:R-:W-:Y:S05]  /*136f0*/  BRA `(.L_x_1278) ;  /* 0xffffc75000007947 */ /* 0x000fea000383ffff */
.L_x_1223:
[----:B------:R-:W-:Y:S01]  /*13700*/  IMAD.MOV.U32 R183, RZ, RZ, R4 ;  /* 0x000000ffffb77224 */ /* 0x000fe200078e0004 */
[----:B------:R-:W-:Y:S01]  /*13710*/  MOV R2, R0 ;  /* 0x0000000000027202 */ /* 0x000fe20000000f00 */
[----:B------:R-:W-:Y:S01]  /*13720*/  IMAD.MOV.U32 R184, RZ, RZ, 0x1f ;  /* 0x0000001fffb87424 */ /* 0x000fe200078e00ff */
[----:B------:R-:W-:Y:S02]  /*13730*/  MOV R3, 0x13750 ;  /* 0x0001375000037802 */ /* 0x000fe40000000f00 */
[----:B-1-34-:R-:W-:Y:S05]  /*13740*/  CALL.REL.NOINC `($__internal_19_$__cuda_sm70_shflsync_idx_p) ;  /* 0x0000008000007944 */ /* 0x01afea0003c00000 */
[----:B------:R-:W-:Y:S01]  /*13750*/  MOV R11, R183 ;  /* 0x000000b7000b7202 */ /* 0x000fe20000000f00 */
[----:B------:R-:W-:Y:S05]  /*13760*/  BRA `(.L_x_1222) ;  /* 0xffffc74000007947 */ /* 0x000fea000383ffff */
        .weak           $__internal_18_$__cuda_sm70_shflsync_bfly_p
        .type           $__internal_18_$__cuda_sm70_shflsync_bfly_p,@function
        .size           $__internal_18_$__cuda_sm70_shflsync_bfly_p,($__internal_19_$__cuda_sm70_shflsync_idx_p - $__internal_18_$__cuda_sm70_shflsync_bfly_p)
$__internal_18_$__cuda_sm70_shflsync_bfly_p:
[----:B------:R-:W-:Y:S02]  /*13770*/  MOV R149, 0xffffffff ;  /* 0xffffffff00957802 */ /* 0x000fe40000000f00 */
[----:B------:R-:W-:Y:S02]  /*13780*/  MOV R3, 0x1f ;  /* 0x0000001f00037802 */ /* 0x000fe40000000f00 */
[----:B------:R-:W-:Y:S04]  /*13790*/  WARPSYNC R149 ;  /* 0x0000009500007348 */ /* 0x000fe80003800000 */
[----:B------:R1:W2:Y:S02]  /*137a0*/  SHFL.BFLY PT, R0, R128, R0, R3 ;  /* 0x0c00000080007389 */ /* 0x0002a400000e0003 */
[----:B-1----:R-:W-:-:S04]  /*137b0*/  MOV R3, 0x0 ;  /* 0x0000000000037802 */ /* 0x002fc80000000f00 */
[----:B--2---:R-:W-:Y:S05]  /*137c0*/  RET.REL.NODEC R2 `(_ZN7cutlass13device_kernelIN5flash19enable_sm80_to_sm89INS1_16FlashAttnFwdSm80INS1_25CollectiveMainloopFwdSm80ILi8ELi1ELb0EN4cute5tupleIJNS5_1CILi128EEENS7_ILi64EEENS7_ILi192EEEEEELi192ENS_10bfloat16_tEfNS_4arch4Sm80ELb1ELb0ELb0ELb1ELb1ELb0ELb1ELb1EEENS1_21CollectiveEpilogueFwdINS6_IJS8_SA_S9_EEENS6_IJNS7_ILi1EEESI_SI_EEESC_SE_Li256ELb1ELb1ELb1ELb0EEENS1_36VarlenDynamicPersistentTileSchedulerILi128ELi64ELi256ELi256ELb1ELb1ELb0ELb1ELb1ELb1EEEEEEEEEvNT_6ParamsE) ;  /* 0xfffec83002007950 */ /* 0x004fea0003c3ffff */
        .weak           $__internal_19_$__cuda_sm70_shflsync_idx_p
        .type           $__internal_19_$__cuda_sm70_shflsync_idx_p,@function
        .size           $__internal_19_$__cuda_sm70_shflsync_idx_p,($__internal_20_$__cuda_sm70_shflsync_up_p - $__internal_19_$__cuda_sm70_shflsync_idx_p)
$__internal_19_$__cuda_sm70_shflsync_idx_p:
[----:B------:R-:W-:-:S04]  /*137d0*/  MOV R214, 0xffffffff ;  /* 0xffffffff00d67802 */ /* 0x000fc80000000f00 */
[----:B------:R-:W-:Y:S04]  /*137e0*/  WARPSYNC R214 ;  /* 0x000000d600007348 */ /* 0x000fe80003800000 */
[----:B------:R1:W2:Y:S02]  /*137f0*/  SHFL.IDX PT, R183, R183, R2, R184 ;  /* 0x00000002b7b77389 */ /* 0x0002a400000e00b8 */
[----:B-1----:R-:W-:Y:S02]  /*13800*/  MOV R2, R3 ;  /* 0x0000000300027202 */ /* 0x002fe40000000f00 */
[----:B------:R-:W-:-:S04]  /*13810*/  MOV R3, 0x0 ;  /* 0x0000000000037802 */ /* 0x000fc80000000f00 */
[----:B--2---:R-:W-:Y:S05]  /*13820*/  RET.REL.NODEC R2 `(_ZN7cutlass13device_kernelIN5flash19enable_sm80_to_sm89INS1_16FlashAttnFwdSm80INS1_25CollectiveMainloopFwdSm80ILi8ELi1ELb0EN4cute5tupleIJNS5_1CILi128EEENS7_ILi64EEENS7_ILi192EEEEEELi192ENS_10bfloat16_tEfNS_4arch4Sm80ELb1ELb0ELb0ELb1ELb1ELb0ELb1ELb1EEENS1_21CollectiveEpilogueFwdINS6_IJS8_SA_S9_EEENS6_IJNS7_ILi1EEESI_SI_EEESC_SE_Li256ELb1ELb1ELb1ELb0EEENS1_36VarlenDynamicPersistentTileSchedulerILi128ELi64ELi256ELi256ELb1ELb1ELb0ELb1ELb1ELb1EEEEEEEEEvNT_6ParamsE) ;  /* 0xfffec7d002007950 */ /* 0x004fea0003c3ffff */
        .weak           $__internal_20_$__cuda_sm70_shflsync_up_p
        .type           $__internal_20_$__cuda_sm70_shflsync_up_p,@function
        .size           $__internal_20_$__cuda_sm70_shflsync_up_p,($__internal_21_$__cuda_sm70_votesync_ballot - $__internal_20_$__cuda_sm70_shflsync_up_p)
$__internal_20_$__cuda_sm70_shflsync_up_p:
[----:B------:R-:W-:Y:S02]  /*13830*/  IMAD.MOV.U32 R4, RZ, RZ, RZ ;  /* 0x000000ffff047224 */ /* 0x000fe400078e00ff */
[----:B------:R-:W-:-:S04]  /*13840*/  IMAD.MOV.U32 R10, RZ, RZ, -0x1 ;  /* 0xffffffffff0a7424 */ /* 0x000fc800078e00ff */
[----:B------:R-:W-:Y:S04]  /*13850*/  WARPSYNC R10 ;  /* 0x0000000a00007348 */ /* 0x000fe80003800000 */
[----:B------:R1:W2:Y:S02]  /*13860*/  SHFL.UP PT, R4, R0, R2, R4 ;  /* 0x0400000200047389 */ /* 0x0002a400000e0004 */
[----:B-1----:R-:W-:Y:S02]  /*13870*/  MOV R2, R3 ;  /* 0x0000000300027202 */ /* 0x002fe40000000f00 */
[----:B------:R-:W-:-:S04]  /*13880*/  MOV R3, 0x0 ;  /* 0x0000000000037802 */ /* 0x000fc80000000f00 */
[----:B--2---:R-:W-:Y:S05]  /*13890*/  RET.REL.NODEC R2 `(_ZN7cutlass13device_kernelIN5flash19enable_sm80_to_sm89INS1_16FlashAttnFwdSm80INS1_25CollectiveMainloopFwdSm80ILi8ELi1ELb0EN4cute5tupleIJNS5_1CILi128EEENS7_ILi64EEENS7_ILi192EEEEEELi192ENS_10bfloat16_tEfNS_4arch4Sm80ELb1ELb0ELb0ELb1ELb1ELb0ELb1ELb1EEENS1_21CollectiveEpilogueFwdINS6_IJS8_SA_S9_EEENS6_IJNS7_ILi1EEESI_SI_EEESC_SE_Li256ELb1ELb1ELb1ELb0EEENS1_36VarlenDynamicPersistentTileSchedulerILi128ELi64ELi256ELi256ELb1ELb1ELb0ELb1ELb1ELb1EEEEEEEEEvNT_6ParamsE) ;  /* 0xfffec76002007950 */ /* 0x004fea0003c3ffff */
        .weak           $__internal_21_$__cuda_sm70_votesync_ballot
        .type           $__internal_21_$__cuda_sm70_votesync_ballot,@function
        .size           $__internal_21_$__cuda_sm70_votesync_ballot,(.L_x_3131 - $__internal_21_$__cuda_sm70_votesync_ballot)
$__internal_21_$__cuda_sm70_votesync_ballot:
[----:B------:R-:W-:Y:S01]  /*138a0*/  ISETP.NE.U32.AND P0, PT, R0, 0x1, PT ;  /* 0x000000010000780c */ /* 0x000fe20003f05070 */
[----:B------:R-:W-:-:S04]  /*138b0*/  IMAD.MOV.U32 R3, RZ, RZ, -0x1 ;  /* 0xffffffffff037424 */ /* 0x000fc800078e00ff */
[----:B------:R-:W-:Y:S08]  /*138c0*/  WARPSYNC R3 ;  /* 0x0000000300007348 */ /* 0x000ff00003800000 */
[----:B------:R-:W-:-:S04]  /*138d0*/  VOTE.ANY R0, PT, !P0 ;  /* 0x0000000000007806 */ /* 0x000fc800040e0100 */
[----:B------:R-:W-:Y:S01]  /*138e0*/  LOP3.LUT R0, R0, R3, RZ, 0xc0, !PT ;  /* 0x0000000300007212 */ /* 0x000fe200078ec0ff */
[----:B------:R-:W-:-:S04]  /*138f0*/  IMAD.MOV.U32 R3, RZ, RZ, 0x0 ;  /* 0x00000000ff037424 */ /* 0x000fc800078e00ff */
[----:B------:R-:W-:Y:S05]  /*13900*/  RET.REL.NODEC R2 `(_ZN7cutlass13device_kernelIN5flash19enable_sm80_to_sm89INS1_16FlashAttnFwdSm80INS1_25CollectiveMainloopFwdSm80ILi8ELi1ELb0EN4cute5tupleIJNS5_1CILi128EEENS7_ILi64EEENS7_ILi192EEEEEELi192ENS_10bfloat16_tEfNS_4arch4Sm80ELb1ELb0ELb0ELb1ELb1ELb0ELb1ELb1EEENS1_21CollectiveEpilogueFwdINS6_IJS8_SA_S9_EEENS6_IJNS7_ILi1EEESI_SI_EEESC_SE_Li256ELb1ELb1ELb1ELb0EEENS1_36VarlenDynamicPersistentTileSchedulerILi128ELi64ELi256ELi256ELb1ELb1ELb0ELb1ELb1ELb1EEEEEEEEEvNT_6ParamsE) ;  /* 0xfffec6f002007950 */ /* 0x000fea0003c3ffff */
.L_x_1279:
        /* <DEDUP_REMOVED lines=15> */
.L_x_3131:


//--------------------- .text._ZN7cutlass13device_kernelIN5flash19enable_sm80_to_sm89INS1_16FlashAttnFwdSm80INS1_25CollectiveMainloopFwdSm80ILi8ELi1ELb0EN4cute5tupleIJNS5_1CILi128EEENS7_ILi64EEENS7_ILi192EEEEEELi192ENS_10bfloat16_tEfNS_4arch4Sm80ELb1ELb0ELb0ELb1ELb1ELb1ELb1ELb1EEENS1_21CollectiveEpilogueFwdINS6_IJS8_SA_S9_EEENS6_IJNS7_ILi1EEESI_SI_EEESC_SE_Li256ELb1ELb1ELb1ELb0EEENS1_36VarlenDynamicPersistentTileSchedulerILi128ELi64ELi256ELi256ELb1ELb1ELb0ELb1ELb1ELb1EEEEEEEEEvNT_6ParamsE --------------------------
	.section	.text._ZN7cutlass13device_kernelIN5flash19enable_sm80_to_sm89INS1_16FlashAttnFwdSm80INS1_25CollectiveMainloopFwdSm80ILi8ELi1ELb0EN4cute5tupleIJNS5_1CILi128EEENS7_ILi64EEENS7_ILi192EEEEEELi192ENS_10bfloat16_tEfNS_4arch4Sm80ELb1ELb0ELb0ELb1ELb1ELb1ELb1ELb1EEENS1_21CollectiveEpilogueFwdINS6_IJS8_SA_S9_EEENS6_IJNS7_ILi1EEESI_SI_EEESC_SE_Li256ELb1ELb1ELb1ELb0EEENS1_36VarlenDynamicPersistentTileSchedulerILi128ELi64ELi256ELi256ELb1ELb1ELb0ELb1ELb1ELb1EEEEEEEEEvNT_6ParamsE,"ax",@progbits
	.sectioninfo	@"SHI_REGISTERS=255"
	.align	128
.text._ZN7cutlass13device_kernelIN5flash19enable_sm80_to_sm89INS1_16FlashAttnFwdSm80INS1_25CollectiveMainloopFwdSm80ILi8ELi1ELb0EN4cute5tupleIJNS5_1CILi128EEENS7_ILi64EEENS7_ILi192EEEEEELi192ENS_10bfloat16_tEfNS_4arch4Sm80ELb1ELb0ELb0ELb1ELb1ELb1ELb1ELb1EEENS1_21CollectiveEpilogueFwdINS6_IJS8_SA_S9_EEENS6_IJNS7_ILi1EEESI_SI_EEESC_SE_Li256ELb1ELb1ELb1ELb0EEENS1_36VarlenDynamicPersistentTileSchedulerILi128ELi64ELi256ELi256ELb1ELb1ELb0ELb1ELb1ELb1EEEEEEEEEvNT_6ParamsE:
        .type           _ZN7cutlass13device_kernelIN5flash19enable_sm80_to_sm89INS1_16FlashAttnFwdSm80INS1_25CollectiveMainloopFwdSm80ILi8ELi1ELb0EN4cute5tupleIJNS5_1CILi128EEENS7_ILi64EEENS7_ILi192EEEEEELi192ENS_10bfloat16_tEfNS_4arch4Sm80ELb1ELb0ELb0ELb1ELb1ELb1ELb1ELb1EEENS1_21CollectiveEpilogueFwdINS6_IJS8_SA_S9_EEENS6_IJNS7_ILi1EEESI_SI_EEESC_SE_Li256ELb1ELb1ELb1ELb0EEENS1_36VarlenDynamicPersistentTileSchedulerILi128ELi64ELi256ELi256ELb1ELb1ELb0ELb1ELb1ELb1EEEEEEEEEvNT_6ParamsE,@function
        .size           _ZN7cutlass13device_kernelIN5flash19enable_sm80_to_sm89INS1_16FlashAttnFwdSm80INS1_25CollectiveMainloopFwdSm80ILi8ELi1ELb0EN4cute5tupleIJNS5_1CILi128EEENS7_ILi64EEENS7_ILi192EEEEEELi192ENS_10bfloat16_tEfNS_4arch4Sm80ELb1ELb0ELb0ELb1ELb1ELb1ELb1ELb1EEENS1_21CollectiveEpilogueFwdINS6_IJS8_SA_S9_EEENS6_IJNS7_ILi1EEESI_SI_EEESC_SE_Li256ELb1ELb1ELb1ELb0EEENS1_36VarlenDynamicPersistentTileSchedulerILi128ELi64ELi256ELi256ELb1ELb1ELb0ELb1ELb1ELb1EEEEEEEEEvNT_6ParamsE,(.L_x_3136 - _ZN7cutlass13device_kernelIN5flash19enable_sm80_to_sm89INS1_16FlashAttnFwdSm80INS1_25CollectiveMainloopFwdSm80ILi8ELi1ELb0EN4cute5tupleIJNS5_1CILi128EEENS7_ILi64EEENS7_ILi192EEEEEELi192ENS_10bfloat16_tEfNS_4arch4Sm80ELb1ELb0ELb0ELb1ELb1ELb1ELb1ELb1EEENS1_21CollectiveEpilogueFwdINS6_IJS8_SA_S9_EEENS6_IJNS7_ILi1EEESI_SI_EEESC_SE_Li256ELb1ELb1ELb1ELb0EEENS1_36VarlenDynamicPersistentTileSchedulerILi128ELi64ELi256ELi256ELb1ELb1ELb0ELb1ELb1ELb1EEEEEEEEEvNT_6ParamsE)
        .other          _ZN7cutlass13device_kernelIN5flash19enable_sm80_to_sm89INS1_16FlashAttnFwdSm80INS1_25CollectiveMainloopFwdSm80ILi8ELi1ELb0EN4cute5tupleIJNS5_1CILi128EEENS7_ILi64EEENS7_ILi192EEEEEELi192ENS_10bfloat16_tEfNS_4arch4Sm80ELb1ELb0ELb0ELb1ELb1ELb1ELb1ELb1EEENS1_21CollectiveEpilogueFwdINS6_IJS8_SA_S9_EEENS6_IJNS7_ILi1EEESI_SI_EEESC_SE_Li256ELb1ELb1ELb1ELb0EEENS1_36VarlenDynamicPersistentTileSchedulerILi128ELi64ELi256ELi256ELb1ELb1ELb0ELb1ELb1ELb1EEEEEEEEEvNT_6ParamsE,@"STO_CUDA_ENTRY STV_DEFAULT"
_ZN7cutlass13device_kernelIN5flash19enable_sm80_to_sm89INS1_16FlashAttnFwdSm80INS1_25CollectiveMainloopFwdSm80ILi8ELi1ELb0EN4cute5tupleIJNS5_1CILi128EEENS7_ILi64EEENS7_ILi192EEEEEELi192ENS_10bfloat16_tEfNS_4arch4Sm80ELb1ELb0ELb0ELb1ELb1ELb1ELb1ELb1EEENS1_21CollectiveEpilogueFwdINS6_IJS8_SA_S9_EEENS6_IJNS7_ILi1EEESI_SI_EEESC_SE_Li256ELb1ELb1ELb1ELb0EEENS1_36VarlenDynamicPersistentTileSchedulerILi128ELi64ELi256ELi256ELb1ELb1ELb0ELb1ELb1ELb1EEEEEEEEEvNT_6ParamsE:
        /* <DEDUP_REMOVED lines=52> */
.L_x_1285:
        /* <DEDUP_REMOVED lines=16> */
.L_x_1474:
        /* <DEDUP_REMOVED lines=16> */
.L_x_1475:
[----:B---3--:R-:W-:-:S05]  /*0540*/  IMAD R0, R0, c[0x0][0x538], RZ ;  /* 0x00014e0000007a24 */ /* 0x008fca00078e02ff */
[----:B------:R-:W-:-:S04]  /*0550*/  IADD3 R6, R0, R6, RZ ;  /* 0x0000000600067210 */ /* 0x000fc80007ffe0ff */
[----:B------:R-:W-:-:S13]  /*0560*/  ISETP.GT.AND P0, PT, R6, UR4, PT ;  /* 0x0000000406007c0c */ /* 0x000fda000bf04270 */
[----:B-12---:R-:W-:Y:S05]  /*0570*/  @!P0 BRA `(.L_x_1285) ;  /* 0xfffffdc000008947 */ /* 0x006fea000383ffff */
.L_x_1281:
[----:B------:R-:W-:-:S05]  /*0580*/  IADD3 R11, -R0, R6, RZ ;  /* 0x00000006000b7210 */ /* 0x000fca0007ffe1ff */
[----:B------:R-:W-:-:S05]  /*0590*/  IMAD R0, R4, c[0x0][0x538], R11 ;  /* 0x00014e0004007a24 */ /* 0x000fca00078e020b */
[----:B------:R-:W-:Y:S01]  /*05a0*/  ISETP.GT.AND P0, PT, R0, UR4, PT ;  /* 0x0000000400007c0c */ /* 0x000fe2000bf04270 */
[----:B------:R-:W-:-:S12]  /*05b0*/  BRA.DIV ~URZ, `(.L_x_1286) ;  /* 0x0001d4a27f007947 */ /* 0x000fd8000b800000 */
[----:B------:R-:W-:-:S04]  /*05c0*/  VOTE.ANY R10, PT, !P0 ;  /* 0x00000000000a7806 */ /* 0x000fc800040e0100 */
.L_x_1476:
[----:B------:R-:W1:Y:S02]  /*05d0*/  POPC R5, R10 ;  /* 0x0000000a00057309 */ /* 0x000e640000000000 */
[----:B-12---:R-:W-:Y:S01]  /*05e0*/  IADD3 R247, R5, R7, RZ ;  /* 0x0000000705f77210 */ /* 0x006fe20007ffe0ff */
[----:B------:R-:W-:Y:S05]  /*05f0*/  BRA.DIV ~URZ, `(.L_x_1287) ;  /* 0x0001d4b27f007947 */ /* 0x000fea000b800000 */
[----:B------:R1:W2:Y:S01]  /*0600*/  SHFL.IDX PT, R12, R9, R5, 0x1f ;  /* 0x00001f05090c7589 */ /* 0x0002a200000e0000 */
[----:B------:R-:W-:-:S03]  /*0610*/  MOV R6, RZ ;  /* 0x000000ff00067202 */ /* 0x000fc60000000f00 */
[----:B------:R1:W3:Y:S04]  /*0620*/  SHFL.IDX PT, R9, R8, R5, 0x1f ;  /* 0x00001f0508097589 */ /* 0x0002e800000e0000 */
.L_x_1477:
[----:B------:R-:W-:Y:S01]  /*0630*/  ISETP.NE.AND P0, PT, R10, RZ, PT ;  /* 0x000000ff0a00720c */ /* 0x000fe20003f05270 */
[----:B------:R-:W-:-:S12]  /*0640*/  BSSY B0, `(.L_x_1288) ;  /* 0x0000005000007945 */ /* 0x000fd80003800000 */
[----:B------:R-:W-:Y:S05]  /*0650*/  @!P0 BRA `(.L_x_1289) ;  /* 0x0000003000008947 */ /* 0x000fea0003800000 */
[----:B------:R-:W-:Y:S01]  /*0660*/  IADD3 R0, R5, -0x1, RZ ;  /* 0xffffffff05007810 */ /* 0x000fe20007ffe0ff */
[----:B------:R-:W-:Y:S05]  /*0670*/  BRA.DIV ~URZ, `(.L_x_1290) ;  /* 0x0001d5127f007947 */ /* 0x000fea000b800000 */
[----:B------:R4:W1:Y:S02]  /*0680*/  SHFL.IDX PT, R6, R4, R0, 0x1f ;  /* 0x00001f0004067589 */ /* 0x00086400000e0000 */
.L_x_1289:
[----:B------:R-:W-:Y:S05]  /*0690*/  BSYNC B0 ;  /* 0x0000000000007941 */ /* 0x000fea0003800000 */
.L_x_1288:
[----:B---3--:R-:W-:Y:S01]  /*06a0*/  ISETP.NE.AND P0, PT, R9, 0x1, PT ;  /* 0x000000010900780c */ /* 0x008fe20003f05270 */
[----:B-1----:R-:W-:Y:S01]  /*06b0*/  IMAD R244, R6, c[0x0][0x538], R11 ;  /* 0x00014e0006f47a24 */ /* 0x002fe200078e020b */
[----:B------:R-:W-:Y:S04]  /*06c0*/  BSSY B0, `(.L_x_1291) ;  /* 0x0000085000007945 */ /* 0x000fe80003800000 */
[----:B------:R-:W-:-:S07]  /*06d0*/  IADD3 R11, -R244, UR4, RZ ;  /* 0x00000004f40b7c10 */ /* 0x000fce000fffe1ff */
[----:B------:R-:W-:Y:S05]  /*06e0*/  @!P0 BRA `(.L_x_1292) ;  /* 0x000003e000008947 */ /* 0x000fea0003800000 */
[-C--:B--2-4-:R-:W-:Y:S02]  /*06f0*/  IABS R0, R12.reuse ;  /* 0x0000000c00007213 */ /* 0x094fe40000000000 */
        /* <DEDUP_REMOVED lines=61> */
.L_x_1292:
[----:B------:R-:W-:-:S04]  /*0ad0*/  IMAD.MOV.U32 R2, RZ, RZ, 0x4 ;  /* 0x00000004ff027424 */ /* 0x000fc800078e00ff */
[----:B------:R-:W-:-:S05]  /*0ae0*/  IMAD.WIDE R2, R247, R2, c[0x0][0x590] ;  /* 0x00016400f7027625 */ /* 0x000fca00078e0202 */
[----:B------:R-:W3:Y:S02]  /*0af0*/  LDG.E R7, [R2.64] ;  /* 0x0000000802077981 */ /* 0x000ee4000c1e1900 */
[----:B--23--:R-:W-:-:S05]  /*0b00*/  IMAD R9, R7, R12, RZ ;  /* 0x0000000c07097224 */ /* 0x00cfca00078e02ff */
[-C--:B----4-:R-:W-:Y:S02]  /*0b10*/  IABS R0, R9.reuse ;  /* 0x0000000900007213 */ /* 0x090fe40000000000 */
        /* <DEDUP_REMOVED lines=63> */
.L_x_1293:
[----:B------:R-:W-:Y:S05]  /*0f10*/  BSYNC B0 ;  /* 0x0000000000007941 */ /* 0x000fea0003800000 */
.L_x_1291:
[----:B------:R-:W-:-:S04]  /*0f20*/  LOP3.LUT R0, RZ, R0, RZ, 0x33, !PT ;  /* 0x00000000ff007212 */ /* 0x000fc800078e33ff */
[----:B------:R-:W-:Y:S01]  /*0f30*/  IADD3 R245, R0, R12, RZ ;  /* 0x0000000c00f57210 */ /* 0x000fe20007ffe0ff */
[----:B------:R-:W-:Y:S05]  /*0f40*/  BRA `(.L_x_1294) ;  /* 0x0000004000007947 */ /* 0x000fea0003800000 */
.L_x_1282:
[----:B--2---:R-:W-:Y:S01]  /*0f50*/  IMAD.MOV.U32 R245, RZ, RZ, RZ ;  /* 0x000000fffff57224 */ /* 0x004fe200078e00ff */
[----:B------:R-:W-:Y:S01]  /*0f60*/  MOV R246, RZ ;  /* 0x000000ff00f67202 */ /* 0x000fe20000000f00 */
[----:B------:R-:W-:Y:S01]  /*0f70*/  IMAD.U32 R244, RZ, RZ, UR4 ;  /* 0x00000004fff47e24 */ /* 0x000fe2000f8e00ff */
[----:B------:R-:W-:Y:S02]  /*0f80*/  MOV R247, c[0x0][0x53c] ;  /* 0x00014f0000f77a02 */ /* 0x000fe40000000f00 */
.L_x_1294:
[----:B------:R-:W-:Y:S01]  /*0f90*/  ISETP.NE.AND P0, PT, R13, RZ, PT ;  /* 0x000000ff0d00720c */ /* 0x000fe20003f05270 */
[----:B------:R-:W-:-:S12]  /*0fa0*/  WARPSYNC 0xffffffff ;  /* 0xffffffff00007948 */ /* 0x000fd80003800000 */
[----:B------:R1:W-:Y:S04]  /*0fb0*/  @!P0 STS.128 [0x18100], R244 ;  /* 0x018100f4ff008388 */ /* 0x0003e80000000c00 */
[----:B------:R-:W-:Y:S06]  /*0fc0*/  BAR.ARV 0x5, 0x100 ;  /* 0x0144000000007b1d */ /* 0x000fec0000002000 */
.L_x_1280:
[----:B-12---:R-:W-:-:S13]  /*0fd0*/  ISETP.GE.AND P0, PT, R247, c[0x0][0x53c], PT ;  /* 0x00014f00f7007a0c */ /* 0x006fda0003f06270 */
        /* <DEDUP_REMOVED lines=10> */
[----:B------:R-:W-:Y:S02]  /*1080*/  SHF.R.S32.HI R25, RZ, 0x3, R6 ;  /* 0x00000003ff197819 */ /* 0x000fe40000011406 */
[----:B------:R-:W-:Y:S02]  /*1090*/  LOP3.LUT R3, R6, 0xfffffff8, RZ, 0xc0, !PT ;  /* 0xfffffff806037812 */ /* 0x000fe400078ec0ff */
[C---:B------:R-:W-:Y:S01]  /*10a0*/  LEA.HI R0, R2.reuse, R4, RZ, 0x1 ;  /* 0x0000000402007211 */ /* 0x040fe200078f08ff */
[----:B------:R-:W-:Y:S01]  /*10b0*/  IMAD.SHL.U32 R5, R25, 0x40, RZ ;  /* 0x0000004019057824 */ /* 0x000fe200078e00ff */
[----:B------:R-:W-:Y:S01]  /*10c0*/  LOP3.LUT R2, R2, 0xfffffff0, RZ, 0xc0, !PT ;  /* 0xfffffff002027812 */ /* 0x000fe200078ec0ff */
[----:B------:R-:W-:Y:S01]  /*10d0*/  IMAD.IADD R8, R16, 0x1, -R3 ;  /* 0x0000000110087824 */ /* 0x000fe200078e0a03 */
[----:B------:R-:W-:-:S02]  /*10e0*/  LOP3.LUT R3, R0, 0xfffffffe, RZ, 0xc0, !PT ;  /* 0xfffffffe00037812 */ /* 0x000fc400078ec0ff */
[----:B------:R-:W-:Y:S01]  /*10f0*/  LOP3.LUT R0, R5, 0x1c0, RZ, 0xc0, !PT ;  /* 0x000001c005007812 */ /* 0x000fe200078ec0ff */
[----:B------:R-:W-:Y:S01]  /*1100*/  IMAD.SHL.U32 R204, R8, 0x8, RZ ;  /* 0x0000000808cc7824 */ /* 0x000fe200078e00ff */
[-C--:B------:R-:W-:Y:S01]  /*1110*/  LEA.HI R14, R12, R16.reuse, RZ, 0x2 ;  /* 0x000000100c0e7211 */ /* 0x080fe200078f10ff */
[----:B------:R-:W-:Y:S01]  /*1120*/  IMAD.IADD R2, R16, 0x1, -R2 ;  /* 0x0000000110027824 */ /* 0x000fe200078e0a02 */
[----:B------:R-:W-:Y:S01]  /*1130*/  LEA.HI R13, R12, R16, RZ, 0x5 ;  /* 0x000000100c0d7211 */ /* 0x000fe200078f28ff */
[----:B------:R-:W-:Y:S01]  /*1140*/  IMAD.IADD R10, R4, 0x1, -R3 ;  /* 0x00000001040a7824 */ /* 0x000fe200078e0a03 */
[----:B------:R-:W-:Y:S01]  /*1150*/  LOP3.LUT R3, R0, 0x38, R204, 0xf8, !PT ;  /* 0x0000003800037812 */ /* 0x000fe200078ef8cc */
[C---:B------:R-:W-:Y:S01]  /*1160*/  IMAD.SHL.U32 R4, R8.reuse, 0x40, RZ ;  /* 0x0000004008047824 */ /* 0x040fe200078e00ff */
[----:B------:R-:W-:Y:S01]  /*1170*/  SHF.R.U32.HI R0, RZ, 0x3, R0 ;  /* 0x00000003ff007819 */ /* 0x000fe20000011600 */
[----:B------:R-:W-:Y:S01]  /*1180*/  IMAD R221, R8, 0x20, R25 ;  /* 0x0000002008dd7824 */ /* 0x000fe200078e0219 */
[----:B------:R-:W-:-:S02]  /*1190*/  SHF.R.S32.HI R5, RZ, 0x1f, R2 ;  /* 0x0000001fff057819 */ /* 0x000fc40000011402 */
[----:B------:R-:W-:Y:S02]  /*11a0*/  LOP3.LUT R9, R3, R0, RZ, 0x3c, !PT ;  /* 0x0000000003097212 */ /* 0x000fe400078e3cff */
[----:B------:R-:W-:Y:S02]  /*11b0*/  LOP3.LUT R0, R4, 0x1c0, RZ, 0xc0, !PT ;  /* 0x000001c004007812 */ /* 0x000fe400078ec0ff */
[--C-:B------:R-:W-:Y:S02]  /*11c0*/  SHF.R.S32.HI R216, RZ, 0x2, R14.reuse ;  /* 0x00000002ffd87819 */ /* 0x100fe4000001140e */
[----:B------:R-:W-:Y:S02]  /*11d0*/  SHF.R.S32.HI R7, RZ, 0x1f, R14 ;  /* 0x0000001fff077819 */ /* 0x000fe4000001140e */
[----:B------:R-:W-:Y:S02]  /*11e0*/  LEA.HI R11, R5, R2, RZ, 0x3 ;  /* 0x00000002050b7211 */ /* 0x000fe400078f18ff */
[----:B------:R-:W-:-:S02]  /*11f0*/  LOP3.LUT R5, R0, 0x8, R6, 0xf8, !PT ;  /* 0x0000000800057812 */ /* 0x000fc400078ef806 */
[----:B------:R-:W-:Y:S02]  /*1200*/  SHF.R.U32.HI R3, RZ, 0x3, R0 ;  /* 0x00000003ff037819 */ /* 0x000fe40000011600 */
[----:B------:R-:W-:Y:S02]  /*1210*/  LEA.HI R0, R7, R216, RZ, 0x3 ;  /* 0x000000d807007211 */ /* 0x000fe400078f18ff */
[----:B------:R-:W-:Y:S02]  /*1220*/  LOP3.LUT R4, R11, 0xfffffff8, RZ, 0xc0, !PT ;  /* 0xfffffff80b047812 */ /* 0x000fe400078ec0ff */
[----:B------:R-:W-:Y:S02]  /*1230*/  LOP3.LUT R0, R0, 0xfffffff8, RZ, 0xc0, !PT ;  /* 0xfffffff800007812 */ /* 0x000fe400078ec0ff */
[----:B------:R-:W-:Y:S01]  /*1240*/  LOP3.LUT R7, R5, R3, RZ, 0x3c, !PT ;  /* 0x0000000305077212 */ /* 0x000fe200078e3cff */
[----:B------:R-:W-:Y:S01]  /*1250*/  IMAD.IADD R6, R2, 0x1, -R4 ;  /* 0x0000000102067824 */ /* 0x000fe200078e0a04 */
[----:B------:R-:W-:Y:S01]  /*1260*/  LOP3.LUT R2, R13, 0xffffffe0, RZ, 0xc0, !PT ;  /* 0xffffffe00d027812 */ /* 0x000fe200078ec0ff */
[----:B------:R-:W-:Y:S01]  /*1270*/  IMAD.IADD R0, R216, 0x1, -R0 ;  /* 0x00000001d8007824 */ /* 0x000fe200078e0a00 */
[----:B------:R-:W-:-:S02]  /*1280*/  SHF.R.S32.HI R5, RZ, 0x5, R13 ;  /* 0x00000005ff057819 */ /* 0x000fc4000001140d */
[----:B------:R-:W-:Y:S01]  /*1290*/  SHF.R.S32.HI R3, RZ, 0x1f, R13 ;  /* 0x0000001fff037819 */ /* 0x000fe2000001140d */
[----:B------:R-:W-:Y:S01]  /*12a0*/  IMAD.IADD R23, R16, 0x1, -R2 ;  /* 0x0000000110177824 */ /* 0x000fe200078e0a02 */
[----:B------:R-:W-:Y:S01]  /*12b0*/  LEA.HI R4, R12, R16, RZ, 0x6 ;  /* 0x000000100c047211 */ /* 0x000fe200078f30ff */
[----:B------:R-:W-:Y:S01]  /*12c0*/  IMAD.SHL.U32 R229, R5, 0x200, RZ ;  /* 0x0000020005e57824 */ /* 0x000fe200078e00ff */
[----:B------:R-:W-:Y:S01]  /*12d0*/  LEA.HI R2, R3, R5, RZ, 0x3 ;  /* 0x0000000503027211 */ /* 0x000fe200078f18ff */
[----:B------:R-:W-:Y:S01]  /*12e0*/  IMAD.SHL.U32 R13, R11, 0x40, RZ ;  /* 0x000000400b0d7824 */ /* 0x000fe200078e00ff */
[----:B------:R-:W-:Y:S01]  /*12f0*/  LOP3.LUT R3, R0, 0x1, RZ, 0xc0, !PT ;  /* 0x0000000100037812 */ /* 0x000fe200078ec0ff */
[----:B------:R-:W-:Y:S01]  /*1300*/  IMAD.SHL.U32 R4, R4, 0x8, RZ ;  /* 0x0000000804047824 */ /* 0x000fe200078e00ff */
[----:B------:R-:W-:Y:S02]  /*1310*/  SHF.R.S32.HI R12, RZ, 0x1f, R23 ;  /* 0x0000001fff0c7819 */ /* 0x000fe40000011417 */
[----:B------:R-:W-:-:S02]  /*1320*/  ISETP.NE.U32.AND P0, PT, R3, 0x1, PT ;  /* 0x000000010300780c */ /* 0x000fc40003f05070 */
[----:B------:R-:W-:Y:S02]  /*1330*/  LOP3.LUT R2, R2, 0xffffff8, RZ, 0xc0, !PT ;  /* 0x0ffffff802027812 */ /* 0x000fe400078ec0ff */
[C---:B------:R-:W-:Y:S01]  /*1340*/  R2P PR, R0.reuse, 0x6 ;  /* 0x0000000600007804 */ /* 0x040fe20000000000 */
[----:B------:R-:W-:Y:S01]  /*1350*/  IMAD.SHL.U32 R0, R0, 0x40, RZ ;  /* 0x0000004000007824 */ /* 0x000fe200078e00ff */
[----:B------:R-:W-:Y:S01]  /*1360*/  LEA.HI R15, R12, R23, RZ, 0x2 ;  /* 0x000000170c0f7211 */ /* 0x000fe200078f10ff */
[----:B------:R-:W-:Y:S01]  /*1370*/  IMAD.IADD R3, R5, 0x1, -R2 ;  /* 0x0000000105037824 */ /* 0x000fe200078e0a02 */
[----:B------:R-:W-:Y:S02]  /*1380*/  LOP3.LUT R194, R9, 0x7ffffe00, R4, 0xf8, !PT ;  /* 0x7ffffe0009c27812 */ /* 0x000fe400078ef804 */
[----:B------:R-:W-:Y:S02]  /*1390*/  SHF.R.S32.HI R2, RZ, 0x2, R15 ;  /* 0x00000002ff027819 */ /* 0x000fe4000001140f */
[----:B------:R-:W-:Y:S01]  /*13a0*/  LOP3.LUT R227, R0, 0x1c0, RZ, 0xc0, !PT ;  /* 0x000001c000e37812 */ /* 0x000fe200078ec0ff */
[----:B------:R-:W-:Y:S01]  /*13b0*/  IMAD.SHL.U32 R0, R6, 0x40, RZ ;  /* 0x0000004006007824 */ /* 0x000fe200078e00ff */
[----:B------:R-:W-:Y:S01]  /*13c0*/  LOP3.LUT R4, R14, 0xfffffffc, RZ, 0xc0, !PT ;  /* 0xfffffffc0e047812 */ /* 0x000fe200078ec0ff */
[----:B------:R-:W-:Y:S01]  /*13d0*/  IMAD R22, R3, 0x10, R2 ;  /* 0x0000001003167824 */ /* 0x000fe200078e0202 */
[----:B------:R-:W-:Y:S01]  /*13e0*/  IADD3 R9, R216, 0x40, RZ ;  /* 0x00000040d8097810 */ /* 0x000fe20007ffe0ff */
[----:B------:R-:W-:Y:S01]  /*13f0*/  IMAD.SHL.U32 R2, R10, 0x8, RZ ;  /* 0x000000080a027824 */ /* 0x000fe200078e00ff */
[----:B------:R-:W-:Y:S01]  /*1400*/  LOP3.LUT R0, R0, 0x1c0, RZ, 0xc0, !PT ;  /* 0x000001c000007812 */ /* 0x000fe200078ec0ff */
[----:B------:R-:W-:Y:S01]  /*1410*/  IMAD.IADD R248, R16, 0x1, -R4 ;  /* 0x0000000110f87824 */ /* 0x000fe200078e0a04 */
[----:B------:R-:W-:Y:S01]  /*1420*/  SHF.R.U32.HI R228, RZ, 0x3, R227 ;  /* 0x00000003ffe47819 */ /* 0x000fe200000116e3 */
[----:B------:R-:W-:Y:S01]  /*1430*/  IMAD.SHL.U32 R14, R5, 0x400, RZ ;  /* 0x00000400050e7824 */ /* 0x000fe200078e00ff */
[----:B------:R-:W-:Y:S01]  /*1440*/  LOP3.LUT R3, R0, 0x8, R2, 0xf8, !PT ;  /* 0x0000000800037812 */ /* 0x000fe200078ef802 */
[----:B------:R-:W-:Y:S01]  /*1450*/  IMAD.SHL.U32 R140, R248, 0x4, RZ ;  /* 0x00000004f88c7824 */ /* 0x000fe200078e00ff */
[----:B------:R-:W-:Y:S01]  /*1460*/  SHF.R.U32.HI R0, RZ, 0x3, R0 ;  /* 0x00000003ff007819 */ /* 0x000fe20000011600 */
[----:B------:R-:W-:Y:S01]  /*1470*/  IMAD R2, R10, 0x200, R7 ;  /* 0x000002000a027824 */ /* 0x000fe200078e0207 */
[----:B------:R-:W-:Y:S01]  /*1480*/  LOP3.LUT P6, RZ, R6, 0x2, RZ, 0xc0, !PT ;  /* 0x0000000206ff7812 */ /* 0x000fe200078cc0ff */
[----:B------:R-:W-:Y:S01]  /*1490*/  IMAD.SHL.U32 R102, R248, 0x8, RZ ;  /* 0x00000008f8667824 */ /* 0x000fe200078e00ff */
[----:B------:R-:W-:Y:S01]  /*14a0*/  LOP3.LUT R7, R3, R0, RZ, 0x3c, !PT ;  /* 0x0000000003077212 */ /* 0x000fe200078e3cff */
[----:B------:R-:W-:Y:S01]  /*14b0*/  IMAD.SHL.U32 R3, R9, 0x40, RZ ;  /* 0x0000004009037824 */ /* 0x000fe200078e00ff */
[----:B------:R-:W-:Y:S01]  /*14c0*/  SHF.R.S32.HI R0, RZ, 0x1f, R9 ;  /* 0x0000001fff007819 */ /* 0x000fe20000011409 */
[----:B------:R-:W-:Y:S01]  /*14d0*/  STL [R1+0x5c], R22 ;  /* 0x00005c1601007387 */ /* 0x000fe20000100800 */
[----:B------:R-:W-:Y:S01]  /*14e0*/  IADD3 R143, R140, 0x20, RZ ;  /* 0x000000208c8f7810 */ /* 0x000fe20007ffe0ff */
[----:B------:R-:W-:Y:S01]  /*14f0*/  IMAD.SHL.U32 R194, R194, 0x2, RZ ;  /* 0x00000002c2c27824 */ /* 0x000fe200078e00ff */
[----:B------:R-:W-:Y:S01]  /*1500*/  LOP3.LUT P5, RZ, R6, 0x4, RZ, 0xc0, !PT ;  /* 0x0000000406ff7812 */ /* 0x000fe200078ac0ff */
[----:B------:R-:W-:Y:S01]  /*1510*/  IMAD R6, R248, 0x2, R14 ;  /* 0x00000002f8067824 */ /* 0x000fe200078e020e */
[----:B------:R-:W-:Y:S01]  /*1520*/  LOP3.LUT R4, R228, R227, RZ, 0xfc, !PT ;  /* 0x000000e3e4047212 */ /* 0x000fe200078efcff */
[C---:B------:R-:W-:Y:S01]  /*1530*/  IMAD.IADD R107, R140.reuse, 0x1, R143 ;  /* 0x000000018c6b7824 */ /* 0x040fe200078e028f */
[----:B------:R-:W-:-:S02]  /*1540*/  IADD3 R142, R140, 0x40, RZ ;  /* 0x000000408c8e7810 */ /* 0x000fc40007ffe0ff */
[----:B------:R-:W-:Y:S01]  /*1550*/  LEA.HI R0, R0, R9, RZ, 0x3 ;  /* 0x0000000900007211 */ /* 0x000fe200078f18ff */
[----:B------:R-:W-:Y:S01]  /*1560*/  IMAD.IADD R18, R6, 0x1, R4 ;  /* 0x0000000106127824 */ /* 0x000fe200078e0204 */
[----:B------:R-:W-:Y:S01]  /*1570*/  LOP3.LUT R24, R3, 0x1c0, RZ, 0xc0, !PT ;  /* 0x000001c003187812 */ /* 0x000fe200078ec0ff */
[----:B------:R-:W-:Y:S01]  /*1580*/  IMAD.IADD R106, R140, 0x1, R142 ;  /* 0x000000018c6a7824 */ /* 0x000fe200078e028e */
[----:B------:R-:W-:Y:S01]  /*1590*/  SHF.R.S32.HI R3, RZ, 0x1f, R107 ;  /* 0x0000001fff037819 */ /* 0x000fe2000001146b */
[----:B------:R-:W-:Y:S01]  /*15a0*/  IMAD.SHL.U32 R4, R0, 0x40, RZ ;  /* 0x0000004000047824 */ /* 0x000fe200078e00ff */
[----:B------:R-:W-:Y:S02]  /*15b0*/  SHF.R.U32.HI R21, RZ, 0x3, R24 ;  /* 0x00000003ff157819 */ /* 0x000fe40000011618 */
[----:B------:R-:W-:Y:S02]  /*15c0*/  SHF.R.S32.HI R0, RZ, 0x1f, R106 ;  /* 0x0000001fff007819 */ /* 0x000fe4000001146a */
[----:B------:R-:W-:-:S02]  /*15d0*/  LOP3.LUT R20, R4, 0xfffffe00, RZ, 0xc0, !PT ;  /* 0xfffffe0004147812 */ /* 0x000fc400078ec0ff */
[CC--:B------:R-:W-:Y:S02]  /*15e0*/  LEA.HI R4, R3.reuse, R107.reuse, RZ, 0x6 ;  /* 0x0000006b03047211 */ /* 0x0c0fe400078f30ff */
[-C--:B------:R-:W-:Y:S01]  /*15f0*/  LEA.HI R5, R0, R106.reuse, RZ, 0x6 ;  /* 0x0000006a00057211 */ /* 0x080fe200078f30ff */
[----:B------:R-:W-:Y:S01]  /*1600*/  STL [R1+0x28], R20 ;  /* 0x0000281401007387 */ /* 0x000fe20000100800 */
[----:B------:R-:W-:Y:S01]  /*1610*/  LEA.HI R12, R3, R107, RZ, 0x3 ;  /* 0x0000006b030c7211 */ /* 0x000fe200078f18ff */
[----:B------:R-:W-:Y:S01]  /*1620*/  IMAD.SHL.U32 R3, R4, 0x80, RZ ;  /* 0x0000008004037824 */ /* 0x000fe200078e00ff */
[----:B------:R-:W-:Y:S01]  /*1630*/  LEA.HI R11, R0, R106, RZ, 0x3 ;  /* 0x0000006a000b7211 */ /* 0x000fe200078f18ff */
[----:B------:R-:W-:Y:S01]  /*1640*/  IMAD.SHL.U32 R5, R5, 0x80, RZ ;  /* 0x0000008005057824 */ /* 0x000fe200078e00ff */
[--C-:B------:R-:W-:Y:S02]  /*1650*/  LOP3.LUT R4, R227, 0x38, R12.reuse, 0xf8, !PT ;  /* 0x00000038e3047812 */ /* 0x100fe400078ef80c */
[----:B------:R-:W-:-:S02]  /*1660*/  LOP3.LUT R0, R24, 0x38, R12, 0xf8, !PT ;  /* 0x0000003818007812 */ /* 0x000fc400078ef80c */
[--C-:B------:R-:W-:Y:S02]  /*1670*/  LOP3.LUT R6, R227, 0x38, R11.reuse, 0xf8, !PT ;  /* 0x00000038e3067812 */ /* 0x100fe400078ef80b */
[----:B------:R-:W-:Y:S02]  /*1680*/  LOP3.LUT R10, R24, 0x38, R11, 0xf8, !PT ;  /* 0x00000038180a7812 */ /* 0x000fe400078ef80b */
[----:B------:R-:W-:Y:S02]  /*1690*/  LOP3.LUT R9, R4, R228, RZ, 0x3c, !PT ;  /* 0x000000e404097212 */ /* 0x000fe400078e3cff */
[----:B------:R-:W-:Y:S02]  /*16a0*/  LOP3.LUT R3, R3, 0xffffe000, RZ, 0xc0, !PT ;  /* 0xffffe00003037812 */ /* 0x000fe400078ec0ff */
[----:B------:R-:W-:Y:S02]  /*16b0*/  LOP3.LUT R4, R0, R21, RZ, 0x3c, !PT ;  /* 0x0000001500047212 */ /* 0x000fe400078e3cff */
[----:B------:R-:W-:-:S02]  /*16c0*/  LOP3.LUT R0, R5, 0xffffe000, RZ, 0xc0, !PT ;  /* 0xffffe00005007812 */ /* 0x000fc400078ec0ff */
[----:B------:R-:W-:Y:S02]  /*16d0*/  LOP3.LUT R6, R6, R228, RZ, 0x3c, !PT ;  /* 0x000000e406067212 */ /* 0x000fe400078e3cff */
[----:B------:R-:W-:Y:S02]  /*16e0*/  LOP3.LUT R5, R10, R21, RZ, 0x3c, !PT ;  /* 0x000000150a057212 */ /* 0x000fe400078e3cff */
[-CC-:B------:R-:W-:Y:S02]  /*16f0*/  IADD3 R17, R9, R3.reuse, R229.reuse ;  /* 0x0000000309117210 */ /* 0x180fe40007ffe0e5 */
[----:B------:R-:W-:Y:S02]  /*1700*/  IADD3 R16, R4, R3, R20 ;  /* 0x0000000304107210 */ /* 0x000fe40007ffe014 */
[----:B------:R-:W-:Y:S02]  /*1710*/  LOP3.LUT R3, R13, 0xfffffe00, RZ, 0xc0, !PT ;  /* 0xfffffe000d037812 */ /* 0x000fe400078ec0ff */
[----:B------:R-:W-:-:S02]  /*1720*/  IADD3 R13, R6, R0, R229 ;  /* 0x00000000060d7210 */ /* 0x000fc40007ffe0e5 */
[----:B------:R-:W-:Y:S02]  /*1730*/  IADD3 R10, R5, R0, R20 ;  /* 0x00000000050a7210 */ /* 0x000fe40007ffe014 */
[----:B------:R-:W-:Y:S02]  /*1740*/  LEA.HI R0, R248, R248, RZ, 0x1 ;  /* 0x000000f8f8007211 */ /* 0x000fe400078f08ff */
[CC--:B------:R-:W-:Y:S01]  /*1750*/  IADD3 R4, R7.reuse, R3.reuse, R14 ;  /* 0x0000000307047210 */ /* 0x0c0fe20007ffe00e */
[----:B------:R-:W-:Y:S01]  /*1760*/  IMAD.MOV.U32 R14, RZ, RZ, 0x40 ;  /* 0x00000040ff0e7424 */ /* 0x000fe200078e00ff */
[----:B------:R-:W-:Y:S02]  /*1770*/  LOP3.LUT R5, R7, R3, RZ, 0xfc, !PT ;  /* 0x0000000307057212 */ /* 0x000fe400078efcff */
[----:B------:R-:W-:Y:S02]  /*1780*/  LOP3.LUT R3, R0, 0x1ffffffe, RZ, 0xc0, !PT ;  /* 0x1ffffffe00037812 */ /* 0x000fe400078ec0ff */
[----:B------:R-:W-:-:S02]  /*1790*/  IADD3 R146, R140, 0x10, RZ ;  /* 0x000000108c927810 */ /* 0x000fc40007ffe0ff */
[C---:B------:R-:W-:Y:S02]  /*17a0*/  LOP3.LUT P4, RZ, R8.reuse, 0x2, RZ, 0xc0, !PT ;  /* 0x0000000208ff7812 */ /* 0x040fe4000788c0ff */
[----:B------:R-:W-:Y:S01]  /*17b0*/  LOP3.LUT P3, RZ, R8, 0x4, RZ, 0xc0, !PT ;  /* 0x0000000408ff7812 */ /* 0x000fe2000786c0ff */
[----:B------:R-:W-:Y:S01]  /*17c0*/  IMAD.IADD R8, R248, 0x1, -R3 ;  /* 0x00000001f8087824 */ /* 0x000fe200078e0a03 */
[----:B------:R-:W-:Y:S02]  /*17d0*/  SHF.R.S32.HI R9, RZ, 0x1f, R146 ;  /* 0x0000001fff097819 */ /* 0x000fe40000011492 */
[----:B------:R-:W-:Y:S01]  /*17e0*/  IADD3 R145, R140, 0x30, RZ ;  /* 0x000000308c917810 */ /* 0x000fe20007ffe0ff */
[----:B------:R-:W-:Y:S01]  /*17f0*/  IMAD R249, R8, 0x8, R22 ;  /* 0x0000000808f97824 */ /* 0x000fe200078e0216 */
[----:B------:R-:W-:Y:S01]  /*1800*/  SHF.R.S32.HI R3, RZ, 0x1f, R143 ;  /* 0x0000001fff037819 */ /* 0x000fe2000001148f */
[----:B------:R1:W-:Y:S01]  /*1810*/  STL [R1+0x3c], R9 ;  /* 0x00003c0901007387 */ /* 0x0003e20000100800 */
[----:B------:R-:W-:-:S02]  /*1820*/  IADD3 R144, R140, 0x50, RZ ;  /* 0x000000508c907810 */ /* 0x000fc40007ffe0ff */
[----:B------:R-:W-:Y:S01]  /*1830*/  LOP3.LUT R6, R15, 0x7ffffffc, RZ, 0xc0, !PT ;  /* 0x7ffffffc0f067812 */ /* 0x000fe200078ec0ff */
[----:B------:R2:W-:Y:S01]  /*1840*/  STL [R1+0x38], R3 ;  /* 0x0000380301007387 */ /* 0x0005e20000100800 */
[----:B------:R-:W-:Y:S02]  /*1850*/  SHF.R.S32.HI R15, RZ, 0x1f, R145 ;  /* 0x0000001fff0f7819 */ /* 0x000fe40000011491 */
[--C-:B------:R-:W-:Y:S02]  /*1860*/  LOP3.LUT R7, R24, 0x38, R102.reuse, 0xf8, !PT ;  /* 0x0000003818077812 */ /* 0x100fe400078ef866 */
[----:B------:R-:W-:Y:S01]  /*1870*/  SHF.R.S32.HI R225, RZ, 0x3, R11 ;  /* 0x00000003ffe17819 */ /* 0x000fe2000001140b */
[----:B------:R-:W-:Y:S01]  /*1880*/  STL [R1+0x34], R15 ;  /* 0x0000340f01007387 */ /* 0x000fe20000100800 */
[----:B------:R-:W-:Y:S02]  /*1890*/  LOP3.LUT R8, R20, R7, R21, 0xf6, !PT ;  /* 0x0000000714087212 */ /* 0x000fe400078ef615 */
[----:B------:R-:W-:-:S02]  /*18a0*/  LOP3.LUT R7, R227, 0x38, R102, 0xf8, !PT ;  /* 0x00000038e3077812 */ /* 0x000fc400078ef866 */
[----:B------:R-:W-:Y:S02]  /*18b0*/  LEA R8, R8, 0xc100, 0x1 ;  /* 0x0000c10008087811 */ /* 0x000fe400078e08ff */
[----:B------:R-:W-:Y:S02]  /*18c0*/  LOP3.LUT R7, R229, R7, R228, 0xf6, !PT ;  /* 0x00000007e5077212 */ /* 0x000fe400078ef6e4 */
[----:B------:R-:W-:Y:S02]  /*18d0*/  SHF.R.S32.HI R226, RZ, 0x3, R12 ;  /* 0x00000003ffe27819 */ /* 0x000fe4000001140c */
[----:B------:R-:W-:Y:S02]  /*18e0*/  LEA R7, R7, 0xc100, 0x1 ;  /* 0x0000c10007077811 */ /* 0x000fe400078e08ff */
[----:B------:R-:W-:Y:S02]  /*18f0*/  LEA R147, R2, 0x6100, 0x1 ;  /* 0x0000610002937811 */ /* 0x000fe400078e08ff */
[----:B-1----:R-:W-:-:S02]  /*1900*/  SHF.R.S32.HI R9, RZ, 0x1f, R142 ;  /* 0x0000001fff097819 */ /* 0x002fc4000001148e */
[C---:B------:R-:W-:Y:S02]  /*1910*/  IADD3 R182, R147.reuse, 0x20, RZ ;  /* 0x0000002093b67810 */ /* 0x040fe40007ffe0ff */
[----:B--2---:R-:W-:Y:S01]  /*1920*/  SHF.R.S32.HI R3, RZ, 0x1f, R144 ;  /* 0x0000001fff037819 */ /* 0x004fe20000011490 */
[----:B------:R1:W-:Y:S01]  /*1930*/  STL [R1+0x30], R9 ;  /* 0x0000300901007387 */ /* 0x0003e20000100800 */
[----:B------:R-:W-:Y:S02]  /*1940*/  SEL R0, R14, 0xffffffc0, !P3 ;  /* 0xffffffc00e007807 */ /* 0x000fe40005800000 */
[C---:B------:R-:W-:Y:S01]  /*1950*/  @P4 IADD3 R182, R147.reuse, -0x20, RZ ;  /* 0xffffffe093b64810 */ /* 0x040fe20007ffe0ff */
[----:B------:R2:W-:Y:S01]  /*1960*/  STL [R1+0x2c], R3 ;  /* 0x00002c0301007387 */ /* 0x0005e20000100800 */
[----:B------:R-:W-:Y:S01]  /*1970*/  LEA R178, R4, 0xc100, 0x1 ;  /* 0x0000c10004b27811 */ /* 0x000fe200078e08ff */
[----:B------:R-:W-:Y:S01]  /*1980*/  IMAD.IADD R177, R147, 0x1, R0 ;  /* 0x0000000193b17824 */ /* 0x000fe200078e0200 */
[----:B------:R-:W-:Y:S01]  /*1990*/  LEA R172, R5, 0x100, 0x1 ;  /* 0x0000010005ac7811 */ /* 0x000fe200078e08ff */
[----:B------:R-:W-:Y:S01]  /*19a0*/  STL [R1+0x54], R8 ;  /* 0x0000540801007387 */ /* 0x000fe20000100800 */
[----:B------:R-:W-:Y:S01]  /*19b0*/  IMAD.IADD R174, R0, 0x1, R182 ;  /* 0x0000000100ae7824 */ /* 0x000fe200078e02b6 */
[----:B------:R-:W-:-:S02]  /*19c0*/  LOP3.LUT R210, R227, 0x18, R102, 0xf8, !PT ;  /* 0x00000018e3d27812 */ /* 0x000fc400078ef866 */
[----:B------:R3:W-:Y:S01]  /*19d0*/  STL [R1+0x50], R7 ;  /* 0x0000500701007387 */ /* 0x0007e20000100800 */
[----:B------:R-:W-:Y:S02]  /*19e0*/  SEL R2, R14, 0xffffffc0, !P5 ;  /* 0xffffffc00e027807 */ /* 0x000fe40006800000 */
[----:B------:R-:W-:Y:S02]  /*19f0*/  LOP3.LUT R210, R229, R210, R228, 0xf6, !PT ;  /* 0x000000d2e5d27212 */ /* 0x000fe400078ef6e4 */
[----:B------:R-:W-:Y:S01]  /*1a00*/  IADD3 R206, R204, 0x40, RZ ;  /* 0x00000040ccce7810 */ /* 0x000fe20007ffe0ff */
[----:B------:R-:W-:Y:S01]  /*1a10*/  IMAD.IADD R181, R178, 0x1, R2 ;  /* 0x00000001b2b57824 */ /* 0x000fe200078e0202 */
[----:B------:R-:W-:Y:S01]  /*1a20*/  LEA R210, R210, 0x100, 0x1 ;  /* 0x00000100d2d27811 */ /* 0x000fe200078e08ff */
[----:B------:R-:W-:Y:S01]  /*1a30*/  IMAD.IADD R176, R2, 0x1, R172 ;  /* 0x0000000102b07824 */ /* 0x000fe200078e02ac */
[----:B------:R-:W-:Y:S02]  /*1a40*/  IADD3 R207, R204, 0x80, RZ ;  /* 0x00000080cccf7810 */ /* 0x000fe40007ffe0ff */
[----:B------:R-:W-:-:S02]  /*1a50*/  IADD3 R214, R102, 0x60, RZ ;  /* 0x0000006066d67810 */ /* 0x000fc40007ffe0ff */
[----:B-1----:R-:W-:Y:S02]  /*1a60*/  SEL R9, R19, 0xffffffe0, !P1 ;  /* 0xffffffe013097807 */ /* 0x002fe40004800000 */
[----:B------:R-:W-:Y:S01]  /*1a70*/  IADD3 R213, R102, 0x80, RZ ;  /* 0x0000008066d57810 */ /* 0x000fe20007ffe0ff */
[----:B--2---:R-:W-:Y:S01]  /*1a80*/  IMAD.IADD R3, R23, 0x1, -R6 ;  /* 0x0000000117037824 */ /* 0x004fe200078e0a06 */
[----:B------:R-:W-:Y:S02]  /*1a90*/  SEL R6, R14, 0xffffffc0, !P2 ;  /* 0xffffffc00e067807 */ /* 0x000fe40005000000 */
[----:B------:R-:W-:Y:S01]  /*1aa0*/  IADD3 R212, R102, 0xa0, RZ ;  /* 0x000000a066d47810 */ /* 0x000fe20007ffe0ff */
[----:B------:R-:W-:Y:S01]  /*1ab0*/  IMAD.SHL.U32 R243, R3, 0x2, RZ ;  /* 0x0000000203f37824 */ /* 0x000fe200078e00ff */
[----:B------:R-:W-:Y:S01]  /*1ac0*/  SEL R3, R19, 0xffffffe0, !P6 ;  /* 0xffffffe013037807 */ /* 0x000fe20007000000 */
[----:B------:R-:W-:Y:S01]  /*1ad0*/  IMAD.IADD R211, R210, 0x1, R6 ;  /* 0x00000001d2d37824 */ /* 0x000fe200078e0206 */
[----:B------:R-:W-:-:S02]  /*1ae0*/  SHF.R.S32.HI R205, RZ, 0x1f, R204 ;  /* 0x0000001fffcd7819 */ /* 0x000fc400000114cc */
[C---:B------:R-:W-:Y:S01]  /*1af0*/  IADD3 R36, R243.reuse, 0x10, RZ ;  /* 0x00000010f3247810 */ /* 0x040fe20007ffe0ff */
[----:B------:R-:W-:Y:S01]  /*1b00*/  IMAD.IADD R179, R178, 0x1, R3 ;  /* 0x00000001b2b37824 */ /* 0x000fe200078e0203 */
[----:B------:R-:W-:Y:S01]  /*1b10*/  IADD3 R33, R243, 0x28, RZ ;  /* 0x00000028f3217810 */ /* 0x000fe20007ffe0ff */
[----:B------:R-:W-:Y:S01]  /*1b20*/  IMAD.IADD R173, R3, 0x1, R172 ;  /* 0x0000000103ad7824 */ /* 0x000fe200078e02ac */
[----:B------:R-:W-:Y:S01]  /*1b30*/  IADD3 R30, R243, 0x40, RZ ;  /* 0x00000040f31e7810 */ /* 0x000fe20007ffe0ff */
[----:B------:R-:W-:Y:S01]  /*1b40*/  IMAD.IADD R180, R179, 0x1, R2 ;  /* 0x00000001b3b47824 */ /* 0x000fe200078e0202 */
[C---:B------:R-:W-:Y:S01]  /*1b50*/  IADD3 R27, R243.reuse, 0x58, RZ ;  /* 0x00000058f31b7810 */ /* 0x040fe20007ffe0ff */
[----:B------:R-:W-:Y:S01]  /*1b60*/  IMAD.IADD R175, R2, 0x1, R173 ;  /* 0x0000000102af7824 */ /* 0x000fe200078e02ad */
[----:B------:R-:W-:Y:S02]  /*1b70*/  IADD3 R24, R243, 0x70, RZ ;  /* 0x00000070f3187810 */ /* 0x000fe40007ffe0ff */
[----:B---3--:R-:W-:-:S02]  /*1b80*/  SHF.R.S32.HI R7, RZ, 0x1f, R36 ;  /* 0x0000001fff077819 */ /* 0x008fc40000011424 */
[C---:B------:R-:W-:Y:S02]  /*1b90*/  IADD3 R21, R243.reuse, 0x88, RZ ;  /* 0x00000088f3157810 */ /* 0x040fe40007ffe0ff */
[----:B------:R-:W-:Y:S02]  /*1ba0*/  SHF.R.S32.HI R7, RZ, 0x1f, R33 ;  /* 0x0000001fff077819 */ /* 0x000fe40000011421 */
[C---:B------:R-:W-:Y:S02]  /*1bb0*/  IADD3 R37, R243.reuse, 0x8, RZ ;  /* 0x00000008f3257810 */ /* 0x040fe40007ffe0ff */
[C---:B------:R-:W-:Y:S02]  /*1bc0*/  IADD3 R15, R243.reuse, 0xa0, RZ ;  /* 0x000000a0f30f7810 */ /* 0x040fe40007ffe0ff */
[----:B------:R-:W-:Y:S02]  /*1bd0*/  SHF.R.S32.HI R7, RZ, 0x1f, R30 ;  /* 0x0000001fff077819 */ /* 0x000fe4000001141e */
[----:B------:R-:W-:-:S02]  /*1be0*/  IADD3 R34, R243, 0x20, RZ ;  /* 0x00000020f3227810 */ /* 0x000fc40007ffe0ff */
        /* <DEDUP_REMOVED lines=8> */
[----:B------:R-:W-:Y:S02]  /*1c70*/  SHF.R.S32.HI R7, RZ, 0x1f, R15 ;  /* 0x0000001fff077819 */ /* 0x000fe4000001140f */
[----:B------:R-:W-:Y:S02]  /*1c80*/  IADD3 R22, R243, 0x80, RZ ;  /* 0x00000080f3167810 */ /* 0x000fe40007ffe0ff */
[----:B------:R-:W-:Y:S02]  /*1c90*/  SHF.R.S32.HI R8, RZ, 0x1f, R34 ;  /* 0x0000001fff087819 */ /* 0x000fe40000011422 */
[----:B------:R-:W-:-:S02]  /*1ca0*/  SHF.R.S32.HI R7, RZ, 0x1f, R11 ;  /* 0x0000001fff077819 */ /* 0x000fc4000001140b */
[C---:B------:R-:W-:Y:S02]  /*1cb0*/  IADD3 R19, R243.reuse, 0x98, RZ ;  /* 0x00000098f3137810 */ /* 0x040fe40007ffe0ff */
[----:B------:R-:W-:Y:S02]  /*1cc0*/  SHF.R.S32.HI R8, RZ, 0x1f, R31 ;  /* 0x0000001fff087819 */ /* 0x000fe4000001141f */
[----:B------:R-:W-:Y:S02]  /*1cd0*/  LEA R11, R18, 0x80, 0x1 ;  /* 0x00000080120b7811 */ /* 0x000fe400078e08ff */
[----:B------:R-:W-:Y:S02]  /*1ce0*/  IADD3 R12, R243, 0xb0, RZ ;  /* 0x000000b0f30c7810 */ /* 0x000fe40007ffe0ff */
[----:B------:R-:W-:Y:S01]  /*1cf0*/  SHF.R.S32.HI R8, RZ, 0x1f, R28 ;  /* 0x0000001fff087819 */ /* 0x000fe2000001141c */
[----:B------:R-:W-:Y:S01]  /*1d00*/  STL [R1+0x8], R11 ;  /* 0x0000080b01007387 */ /* 0x000fe20000100800 */
[----:B------:R-:W-:Y:S01]  /*1d10*/  LEA R7, R17, 0xc100, 0x1 ;  /* 0x0000c10011077811 */ /* 0x000fe200078e08ff */
[----:B------:R-:W-:Y:S01]  /*1d20*/  IMAD.IADD R0, R11, 0x1, R6 ;  /* 0x000000010b007824 */ /* 0x000fe200078e0206 */
[----:B------:R-:W-:-:S02]  /*1d30*/  SHF.R.S32.HI R8, RZ, 0x1f, R25 ;  /* 0x0000001fff087819 */ /* 0x000fc40000011419 */
[----:B------:R-:W-:Y:S01]  /*1d40*/  SHF.R.S32.HI R8, RZ, 0x1f, R22 ;  /* 0x0000001fff087819 */ /* 0x000fe20000011416 */
[----:B------:R1:W-:Y:S01]  /*1d50*/  STL [R1+0x4c], R7 ;  /* 0x00004c0701007387 */ /* 0x0003e20000100800 */
[----:B------:R-:W-:Y:S02]  /*1d60*/  SHF.R.S32.HI R8, RZ, 0x1f, R19 ;  /* 0x0000001fff087819 */ /* 0x000fe40000011413 */
[----:B------:R-:W-:Y:S02]  /*1d70*/  SHF.R.S32.HI R8, RZ, 0x1f, R12 ;  /* 0x0000001fff087819 */ /* 0x000fe4000001140c */
[----:B------:R-:W-:Y:S02]  /*1d80*/  LEA R12, R16, 0xc100, 0x1 ;  /* 0x0000c100100c7811 */ /* 0x000fe400078e08ff */
[----:B------:R-:W-:Y:S02]  /*1d90*/  LEA R8, R10, 0xc100, 0x1 ;  /* 0x0000c1000a087811 */ /* 0x000fe400078e08ff */
        /* <DEDUP_REMOVED lines=9> */
[----:B-1----:R-:W-:Y:S02]  /*1e30*/  LEA R7, R13, 0xc100, 0x1 ;  /* 0x0000c1000d077811 */ /* 0x002fe400078e08ff */
[----:B------:R-:W-:Y:S02]  /*1e40*/  SHF.R.S32.HI R236, RZ, 0x1f, R214 ;  /* 0x0000001fffec7819 */ /* 0x000fe400000114d6 */
[----:B------:R-:W-:Y:S01]  /*1e50*/  SHF.R.S32.HI R235, RZ, 0x1f, R213 ;  /* 0x0000001fffeb7819 */ /* 0x000fe200000114d5 */
[----:B------:R1:W-:Y:S01]  /*1e60*/  STL [R1+0x44], R7 ;  /* 0x0000440701007387 */ /* 0x0003e20000100800 */
[----:B------:R-:W-:Y:S02]  /*1e70*/  SHF.R.S32.HI R234, RZ, 0x1f, R212 ;  /* 0x0000001fffea7819 */ /* 0x000fe400000114d4 */
[----:B------:R-:W-:Y:S01]  /*1e80*/  SHF.R.S32.HI R220, RZ, 0x1f, R206 ;  /* 0x0000001fffdc7819 */ /* 0x000fe200000114ce */
[----:B------:R2:W-:Y:S01]  /*1e90*/  STL [R1+0x40], R8 ;  /* 0x0000400801007387 */ /* 0x0005e20000100800 */
[----:B------:R-:W-:-:S02]  /*1ea0*/  SHF.R.S32.HI R219, RZ, 0x1f, R207 ;  /* 0x0000001fffdb7819 */ /* 0x000fc400000114cf */
[----:B------:R-:W-:Y:S01]  /*1eb0*/  SHF.R.S32.HI R35, RZ, 0x1f, R35 ;  /* 0x0000001fff237819 */ /* 0x000fe20000011423 */
[----:B------:R3:W-:Y:S01]  /*1ec0*/  STL [R1+0x24], R0 ;  /* 0x0000240001007387 */ /* 0x0007e20000100800 */
[----:B------:R-:W-:Y:S02]  /*1ed0*/  SHF.R.S32.HI R32, RZ, 0x1f, R32 ;  /* 0x0000001fff207819 */ /* 0x000fe40000011420 */
[----:B------:R-:W-:Y:S02]  /*1ee0*/  SHF.R.S32.HI R29, RZ, 0x1f, R29 ;  /* 0x0000001fff1d7819 */ /* 0x000fe4000001141d */
[----:B------:R-:W-:Y:S02]  /*1ef0*/  SHF.R.S32.HI R26, RZ, 0x1f, R26 ;  /* 0x0000001fff1a7819 */ /* 0x000fe4000001141a */
[----:B------:R-:W-:Y:S02]  /*1f00*/  SHF.R.S32.HI R23, RZ, 0x1f, R23 ;  /* 0x0000001fff177819 */ /* 0x000fe40000011417 */
[----:B------:R-:W-:-:S02]  /*1f10*/  SHF.R.S32.HI R20, RZ, 0x1f, R20 ;  /* 0x0000001fff147819 */ /* 0x000fc40000011414 */
[----:B------:R-:W-:Y:S02]  /*1f20*/  SHF.R.S32.HI R14, RZ, 0x1f, R14 ;  /* 0x0000001fff0e7819 */ /* 0x000fe4000001140e */
[C---:B------:R-:W-:Y:S02]  /*1f30*/  IADD3 R193, R182.reuse, 0x800, RZ ;  /* 0x00000800b6c17810 */ /* 0x040fe40007ffe0ff */
[C---:B------:R-:W-:Y:S02]  /*1f40*/  IADD3 R192, R182.reuse, 0x1000, RZ ;  /* 0x00001000b6c07810 */ /* 0x040fe40007ffe0ff */
[C---:B-1----:R-:W-:Y:S02]  /*1f50*/  IADD3 R7, R11.reuse, -0x10, RZ ;  /* 0xfffffff00b077810 */ /* 0x042fe40007ffe0ff */
[C---:B------:R-:W-:Y:S01]  /*1f60*/  @P0 IADD3 R7, R11.reuse, 0x10, RZ ;  /* 0x000000100b070810 */ /* 0x040fe20007ffe0ff */
[----:B--2---:R-:W-:Y:S01]  /*1f70*/  IMAD.IADD R8, R11, 0x1, R9 ;  /* 0x000000010b087824 */ /* 0x004fe200078e0209 */
[----:B------:R-:W-:-:S03]  /*1f80*/  IADD3 R191, R182, 0x1800, RZ ;  /* 0x00001800b6bf7810 */ /* 0x000fc60007ffe0ff */
[----:B------:R-:W-:Y:S01]  /*1f90*/  IMAD.IADD R3, R6, 0x1, R7 ;  /* 0x0000000106037824 */ /* 0x000fe200078e0207 */
[----:B------:R-:W-:Y:S01]  /*1fa0*/  IADD3 R190, R182, 0x2000, RZ ;  /* 0x00002000b6be7810 */ /* 0x000fe20007ffe0ff */
[----:B---3--:R-:W-:Y:S01]  /*1fb0*/  IMAD.IADD R0, R6, 0x1, R8 ;  /* 0x0000000106007824 */ /* 0x008fe200078e0208 */
[----:B------:R-:W-:Y:S01]  /*1fc0*/  STL [R1+0x14], R8 ;  /* 0x0000140801007387 */ /* 0x000fe20000100800 */
[C---:B------:R-:W-:Y:S02]  /*1fd0*/  IADD3 R189, R182.reuse, 0x2800, RZ ;  /* 0x00002800b6bd7810 */ /* 0x040fe40007ffe0ff */
[C---:B------:R-:W-:Y:S01]  /*1fe0*/  IADD3 R188, R182.reuse, 0x3000, RZ ;  /* 0x00003000b6bc7810 */ /* 0x040fe20007ffe0ff */
[----:B------:R1:W-:Y:S01]  /*1ff0*/  STL [R1+0x20], R0 ;  /* 0x0000200001007387 */ /* 0x0003e20000100800 */
[C---:B------:R-:W-:Y:S02]  /*2000*/  IADD3 R187, R182.reuse, 0x3800, RZ ;  /* 0x00003800b6bb7810 */ /* 0x040fe40007ffe0ff */
[C---:B------:R-:W-:Y:S01]  /*2010*/  IADD3 R186, R182.reuse, 0x4000, RZ ;  /* 0x00004000b6ba7810 */ /* 0x040fe20007ffe0ff */
[----:B------:R-:W-:Y:S01]  /*2020*/  STL [R1+0xc], R7 ;  /* 0x00000c0701007387 */ /* 0x000fe20000100800 */
[----:B------:R-:W-:-:S02]  /*2030*/  IADD3 R185, R182, 0x4800, RZ ;  /* 0x00004800b6b97810 */ /* 0x000fc40007ffe0ff */
[C---:B------:R-:W-:Y:S02]  /*2040*/  IADD3 R184, R182.reuse, 0x5000, RZ ;  /* 0x00005000b6b87810 */ /* 0x040fe40007ffe0ff */
[----:B------:R-:W-:Y:S01]  /*2050*/  IADD3 R183, R182, 0x5800, RZ ;  /* 0x00005800b6b77810 */ /* 0x000fe20007ffe0ff */
[----:B-1----:R-:W-:-:S05]  /*2060*/  IMAD.IADD R0, R9, 0x1, R7 ;  /* 0x0000000109007824 */ /* 0x002fca00078e0207 */
[----:B------:R1:W-:Y:S04]  /*2070*/  STL [R1+0x10], R0 ;  /* 0x0000100001007387 */ /* 0x0003e80000100800 */
[----:B------:R2:W-:Y:S01]  /*2080*/  STL [R1+0x1c], R3 ;  /* 0x00001c0301007387 */ /* 0x0005e20000100800 */
[----:B-1----:R-:W-:-:S05]  /*2090*/  IMAD.IADD R0, R6, 0x1, R0 ;  /* 0x0000000106007824 */ /* 0x002fca00078e0200 */
[----:B------:R2:W-:Y:S02]  /*20a0*/  STL [R1+0x18], R0 ;  /* 0x0000180001007387 */ /* 0x0005e40000100800 */
.L_x_1473:
[----:B------:R-:W-:-:S04]  /*20b0*/  IMAD.MOV.U32 R2, RZ, RZ, 0x4 ;  /* 0x00000004ff027424 */ /* 0x000fc800078e00ff */
[----:B--2---:R-:W-:-:S05]  /*20c0*/  IMAD.WIDE R2, R247, R2, c[0x0][0x588] ;  /* 0x00016200f7027625 */ /* 0x004fca00078e0202 */
        /* <DEDUP_REMOVED lines=12> */
[----:B------:R-:W-:Y:S01]  /*2190*/  IMAD.MOV.U32 R127, RZ, RZ, RZ ;  /* 0x000000ffff7f7224 */ /* 0x000fe200078e00ff */
[----:B------:R-:W-:Y:S01]  /*21a0*/  CS2R R12, SRZ ;  /* 0x00000000000c7805 */ /* 0x000fe2000001ff00 */
[----:B--2---:R-:W-:Y:S01]  /*21b0*/  SHF.R.S32.HI R14, RZ, 0x1f, R252 ;  /* 0x0000001fff0e7819 */ /* 0x004fe200000114fc */
[C---:B------:R-:W-:Y:S01]  /*21c0*/  IMAD.SHL.U32 R250, R252.reuse, 0x4, RZ ;  /* 0x00000004fcfa7824 */ /* 0x040fe200078e00ff */
[----:B------:R-:W-:-:S02]  /*21d0*/  @P1 LEA R4, P0, R252, c[0x0][0x370], 0x2 ;  /* 0x0000dc00fc041a11 */ /* 0x000fc400078010ff */
[C-C-:B------:R-:W-:Y:S01]  /*21e0*/  SHF.L.U64.HI R251, R252.reuse, 0x2, R14.reuse ;  /* 0x00000002fcfb7819 */ /* 0x140fe2000001020e */
[----:B------:R1:W-:Y:S01]  /*21f0*/  STL [R1], R14 ;  /* 0x0000000e01007387 */ /* 0x0003e20000100800 */
        /* <DEDUP_REMOVED lines=8> */
[C---:B--2---:R-:W-:Y:S02]  /*2280*/  IADD3 R4, P1, R250.reuse, c[0x0][0x350], RZ ;  /* 0x0000d400fa047a10 */ /* 0x044fe40007f3e0ff */
[----:B---3--:R-:W-:Y:S02]  /*2290*/  IADD3 R2, P0, R250, c[0x0][0x358], RZ ;  /* 0x0000d600fa027a10 */ /* 0x008fe40007f1e0ff */
        /* <DEDUP_REMOVED lines=11> */
.L_x_1295:
[----:B------:R-:W-:-:S04]  /*2350*/  ISETP.NE.U32.AND P0, PT, RZ, c[0x0][0x368], PT ;  /* 0x0000da00ff007a0c */ /* 0x000fc80003f05070 */
[----:B------:R-:W-:-:S13]  /*2360*/  ISETP.NE.AND.EX P0, PT, RZ, c[0x0][0x36c], PT, P0 ;  /* 0x0000db00ff007a0c */ /* 0x000fda0003f05300 */
[----:B------:R-:W-:Y:S05]  /*2370*/  @!P0 BRA `(.L_x_1296) ;  /* 0x0000004000008947 */ /* 0x000fea0003800000 */
[----:B-1----:R-:W-:-:S04]  /*2380*/  IADD3 R4, P0, R250, c[0x0][0x368], RZ ;  /* 0x0000da00fa047a10 */ /* 0x002fc80007f1e0ff */
[----:B------:R-:W-:-:S05]  /*2390*/  IADD3.X R5, R251, c[0x0][0x36c], RZ, P0, !PT ;  /* 0x0000db00fb057a10 */ /* 0x000fca00007fe4ff */
[----:B------:R1:W5:Y:S01]  /*23a0*/  LDG.E R8, [R4.64] ;  /* 0x0000000804087981 */ /* 0x000362000c1e1900 */
[----:B------:R-:W-:Y:S05]  /*23b0*/  BRA `(.L_x_1297) ;  /* 0x0000005000007947 */ /* 0x000fea0003800000 */
.L_x_1296:
[----:B------:R-:W-:Y:S01]  /*23c0*/  MOV R8, UR6 ;  /* 0x0000000600087c02 */ /* 0x000fe20008000f00 */
[----:B------:R-:W-:Y:S05]  /*23d0*/  @!P5 BRA `(.L_x_1297) ;  /* 0x000000300000d947 */ /* 0x000fea0003800000 */
[----:B-1----:R-:W2:Y:S04]  /*23e0*/  LDG.E R6, [R4.64] ;  /* 0x0000000804067981 */ /* 0x002ea8000c1e1900 */
[----:B------:R-:W2:Y:S02]  /*23f0*/  LDG.E R0, [R4.64+0x4] ;  /* 0x0000040804007981 */ /* 0x000ea4000c1e1900 */
[----:B--2---:R-:W-:Y:S02]  /*2400*/  IADD3 R8, -R6, R0, RZ ;  /* 0x0000000006087210 */ /* 0x004fe40007ffe1ff */
.L_x_1297:
[----:B-1----:R1:W2:Y:S04]  /*2410*/  @P6 LDG.E R5, [R2.64] ;  /* 0x0000000802056981 */ /* 0x0022a8000c1e1900 */
[----:B------:R1:W2:Y:S01]  /*2420*/  @P6 LDG.E R4, [R2.64+0x4] ;  /* 0x0000040802046981 */ /* 0x0002a2000c1e1900 */
[----:B------:R-:W-:Y:S01]  /*2430*/  ISETP.NE.U32.AND P0, PT, RZ, c[0x0][0x378], PT ;  /* 0x0000de00ff007a0c */ /* 0x000fe20003f05070 */
[----:B-----5:R-:W-:-:S03]  /*2440*/  IMAD.MOV.U32 R126, RZ, RZ, R8 ;  /* 0x000000ffff7e7224 */ /* 0x020fc600078e0008 */
[----:B------:R-:W-:Y:S01]  /*2450*/  ISETP.NE.AND.EX P1, PT, RZ, c[0x0][0x37c], PT, P0 ;  /* 0x0000df00ff007a0c */ /* 0x000fe20003f25300 */
[----:B------:R-:W-:Y:S02]  /*2460*/  IMAD.MOV.U32 R0, RZ, RZ, c[0x0][0x2c4] ;  /* 0x0000b100ff007624 */ /* 0x000fe400078e00ff */
[----:B------:R-:W-:-:S03]  /*2470*/  IMAD.SHL.U32 R240, R245, 0x80, RZ ;  /* 0x00000080f5f07824 */ /* 0x000fc600078e00ff */
[----:B------:R-:W-:Y:S01]  /*2480*/  ISETP.NE.AND P2, PT, R0, 0x1, PT ;  /* 0x000000010000780c */ /* 0x000fe20003f45270 */
[----:B------:R-:W-:Y:S01]  /*2490*/  IMAD.MOV.U32 R59, RZ, RZ, c[0x0][0x228] ;  /* 0x00008a00ff3b7624 */ /* 0x000fe200078e00ff */
[----:B------:R-:W-:Y:S01]  /*24a0*/  IADD3 R0, R240, 0x7f, RZ ;  /* 0x0000007ff0007810 */ /* 0x000fe20007ffe0ff */
[----:B------:R-:W-:-:S04]  /*24b0*/  IMAD.IADD R7, R8, 0x1, -R239 ;  /* 0x0000000108077824 */ /* 0x000fc800078e0aef */
[----:B-1----:R-:W-:-:S04]  /*24c0*/  @P1 IADD3 R2, P0, R250, c[0x0][0x378], RZ ;  /* 0x0000de00fa021a10 */ /* 0x002fc80007f1e0ff */
[----:B------:R-:W-:-:S05]  /*24d0*/  @P1 IADD3.X R3, R251, c[0x0][0x37c], RZ, P0, !PT ;  /* 0x0000df00fb031a10 */ /* 0x000fca00007fe4ff */
[----:B------:R1:W5:Y:S01]  /*24e0*/  @P1 LDG.E R126, [R2.64] ;  /* 0x00000008027e1981 */ /* 0x000362000c1e1900 */
[----:B------:R-:W-:Y:S01]  /*24f0*/  LOP3.LUT R9, R246, 0xff0000, RZ, 0xc0, !PT ;  /* 0x00ff0000f6097812 */ /* 0x000fe200078ec0ff */
[----:B------:R-:W-:Y:S01]  /*2500*/  BSSY B0, `(.L_x_1298) ;  /* 0x0000038000007945 */ /* 0x000fe20003800000 */
[----:B------:R-:W-:-:S04]  /*2510*/  LOP3.LUT R218, R218, 0xffffffdf, RZ, 0xc0, !PT ;  /* 0xffffffdfdada7812 */ /* 0x000fc800078ec0ff */
[----:B------:R-:W-:Y:S01]  /*2520*/  @P2 LOP3.LUT R218, R218, 0x20, RZ, 0xfc, !PT ;  /* 0x00000020dada2812 */ /* 0x000fe200078efcff */
[----:B-1----:R-:W-:Y:S01]  /*2530*/  @P2 IMAD.HI.U32 R2, R0, c[0x0][0x2c8], RZ ;  /* 0x0000b20000022a27 */ /* 0x002fe200078e00ff */
[----:B------:R-:W-:-:S04]  /*2540*/  LOP3.LUT R3, R246, 0xff000000, RZ, 0xc0, !PT ;  /* 0xff000000f6037812 */ /* 0x000fc800078ec0ff */
[----:B------:R-:W-:Y:S02]  /*2550*/  @P2 SHF.R.U32.HI R0, RZ, c[0x0][0x2cc], R2 ;  /* 0x0000b300ff002a19 */ /* 0x000fe40000011602 */
[----:B------:R-:W-:Y:S01]  /*2560*/  SHF.R.U32.HI R6, RZ, 0x8, R3 ;  /* 0x00000008ff067819 */ /* 0x000fe20000011603 */
[----:B--2---:R-:W-:-:S04]  /*2570*/  @P6 IMAD.IADD R59, R4, 0x1, -R5 ;  /* 0x00000001043b6824 */ /* 0x004fc800078e0a05 */
[----:B------:R-:W-:-:S05]  /*2580*/  IMAD.IADD R241, R7, 0x1, R59 ;  /* 0x0000000107f17824 */ /* 0x000fca00078e023b */
[C---:B------:R-:W-:Y:S02]  /*2590*/  IADD3 R113, R241.reuse, 0x40, -R242 ;  /* 0x00000040f1717810 */ /* 0x040fe40007ffe8f2 */
[----:B------:R-:W-:-:S03]  /*25a0*/  IADD3 R2, R241, 0x3f, RZ ;  /* 0x0000003ff1027810 */ /* 0x000fc60007ffe0ff */
[----:B------:R-:W-:Y:S01]  /*25b0*/  IMAD.IADD R0, R113, 0x1, R0 ;  /* 0x0000000171007824 */ /* 0x000fe200078e0200 */
[----:B------:R-:W-:-:S04]  /*25c0*/  SHF.R.S32.HI R4, RZ, 0x1f, R2 ;  /* 0x0000001fff047819 */ /* 0x000fc80000011402 */
[----:B------:R-:W-:Y:S02]  /*25d0*/  SHF.R.S32.HI R5, RZ, 0x1f, R0 ;  /* 0x0000001fff057819 */ /* 0x000fe40000011400 */
[----:B------:R-:W-:Y:S02]  /*25e0*/  LEA.HI R3, R4, R2, RZ, 0x6 ;  /* 0x0000000204037211 */ /* 0x000fe400078f30ff */
[----:B------:R-:W-:Y:S02]  /*25f0*/  LEA.HI R2, R9, R6, RZ, 0x10 ;  /* 0x0000000609027211 */ /* 0x000fe400078f80ff */
[----:B------:R-:W-:Y:S02]  /*2600*/  LEA.HI R0, R5, R0, RZ, 0x6 ;  /* 0x0000000005007211 */ /* 0x000fe400078f30ff */
[----:B------:R-:W-:Y:S02]  /*2610*/  LOP3.LUT R15, R2, 0xff, RZ, 0xc0, !PT ;  /* 0x000000ff020f7812 */ /* 0x000fe400078ec0ff */
[----:B------:R-:W-:-:S02]  /*2620*/  SHF.R.S32.HI R112, RZ, 0x6, R3 ;  /* 0x00000006ff707819 */ /* 0x000fc40000011403 */
[----:B------:R-:W-:Y:S01]  /*2630*/  SHF.R.S32.HI R0, RZ, 0x6, R0 ;  /* 0x00000006ff007819 */ /* 0x000fe20000011400 */
[----:B------:R1:W-:Y:S01]  /*2640*/  STL [R1+0x4], R15 ;  /* 0x0000040f01007387 */ /* 0x0003e20000100800 */
[----:B------:R-:W-:Y:S02]  /*2650*/  SHF.R.U32.HI R245, RZ, 0x10, R2 ;  /* 0x00000010fff57819 */ /* 0x000fe40000011602 */
[----:B------:R-:W-:Y:S01]  /*2660*/  IMNMX R6, R112, R0, PT ;  /* 0x0000000070067217 */ /* 0x000fe20003800200 */
[----:B------:R-:W-:Y:S01]  /*2670*/  IMAD.MOV.U32 R0, RZ, RZ, RZ ;  /* 0x000000ffff007224 */ /* 0x000fe200078e00ff */
[C---:B------:R-:W-:Y:S02]  /*2680*/  ISETP.NE.AND P1, PT, R245.reuse, RZ, PT ;  /* 0x000000fff500720c */ /* 0x040fe40003f25270 */
[----:B------:R-:W-:Y:S02]  /*2690*/  ISETP.GE.AND P0, PT, R6, 0x1, PT ;  /* 0x000000010600780c */ /* 0x000fe40003f06270 */
[----:B------:R-:W-:-:S11]  /*26a0*/  SEL R110, R245, c[0x0][0x338], P1 ;  /* 0x0000ce00f56e7a07 */ /* 0x000fd60000800000 */
[----:B------:R-:W-:Y:S05]  /*26b0*/  @!P0 BRA `(.L_x_1299) ;  /* 0x000001c000008947 */ /* 0x000fea0003800000 */
[----:B------:R-:W-:Y:S01]  /*26c0*/  IABS R2, R110 ;  /* 0x0000006e00027213 */ /* 0x000fe20000000000 */
[----:B------:R-:W-:Y:S01]  /*26d0*/  IMAD.MOV.U32 R4, RZ, RZ, RZ ;  /* 0x000000ffff047224 */ /* 0x000fe200078e00ff */
[----:B------:R-:W-:Y:S02]  /*26e0*/  IADD3 R9, R110, -0x1, R6 ;  /* 0xffffffff6e097810 */ /* 0x000fe40007ffe006 */
[----:B------:R-:W2:Y:S02]  /*26f0*/  I2F.RP R0, R2 ;  /* 0x0000000200007306 */ /* 0x000ea40000209400 */
[----:B------:R-:W-:-:S06]  /*2700*/  IABS R11, R9 ;  /* 0x00000009000b7213 */ /* 0x000fcc0000000000 */
[----:B--2---:R-:W2:Y:S02]  /*2710*/  MUFU.RCP R0, R0 ;  /* 0x0000000000007308 */ /* 0x004ea40000001000 */
[----:B--2---:R-:W-:-:S06]  /*2720*/  IADD3 R0, R0, 0xffffffe, RZ ;  /* 0x0ffffffe00007810 */ /* 0x004fcc0007ffe0ff */
[----:B------:R-:W2:Y:S02]  /*2730*/  F2I.FTZ.U32.TRUNC.NTZ R5, R0 ;  /* 0x0000000000057305 */ /* 0x000ea4000021f000 */
[----:B--2---:R-:W-:-:S04]  /*2740*/  IMAD.MOV R0, RZ, RZ, -R5 ;  /* 0x000000ffff007224 */ /* 0x004fc800078e0a05 */
        /* <DEDUP_REMOVED lines=19> */
.L_x_1299:
[----:B------:R-:W-:Y:S05]  /*2880*/  BSYNC B0 ;  /* 0x0000000000007941 */ /* 0x000fea0003800000 */
.L_x_1298:
        /* <DEDUP_REMOVED lines=16> */
[----:B------:R-:W2:Y:S01]  /*2990*/  S2R R4, SR_TID.X ;  /* 0x0000000000047919 */ /* 0x000ea20000002100 */
[----:B------:R-:W-:Y:S01]  /*29a0*/  SHF.R.S32.HI R2, RZ, 0x1f, R12 ;  /* 0x0000001fff027819 */ /* 0x000fe2000001140c */
[----:B------:R-:W-:Y:S01]  /*29b0*/  IMAD.MOV.U32 R5, RZ, RZ, c[0x0][0x238] ;  /* 0x00008e00ff057624 */ /* 0x000fe200078e00ff */
[----:B------:R-:W-:Y:S01]  /*29c0*/  LOP3.LUT R23, R246, 0xffff, RZ, 0xc0, !PT ;  /* 0x0000fffff6177812 */ /* 0x000fe200078ec0ff */
[----:B------:R-:W-:Y:S01]  /*29d0*/  IMAD.MOV.U32 R115, RZ, RZ, 0x6 ;  /* 0x00000006ff737424 */ /* 0x000fe200078e00ff */
[----:B------:R-:W-:Y:S01]  /*29e0*/  IADD3 R52, R0, -0x1, RZ ;  /* 0xffffffff00347810 */ /* 0x000fe20007ffe0ff */
[C---:B------:R-:W-:Y:S01]  /*29f0*/  IMAD.SHL.U32 R118, R5.reuse, 0x40, RZ ;  /* 0x0000004005767824 */ /* 0x040fe200078e00ff */
[----:B------:R-:W-:Y:S01]  /*2a00*/  SEL R9, R14, RZ, !P6 ;  /* 0x000000ff0e097207 */ /* 0x000fe20007000000 */
[----:B------:R-:W-:Y:S01]  /*2a10*/  IMAD.MOV.U32 R116, RZ, RZ, 0x5 ;  /* 0x00000005ff747424 */ /* 0x000fe200078e00ff */
[C---:B------:R-:W-:Y:S01]  /*2a20*/  SHF.L.U64.HI R117, R5.reuse, R115, c[0x0][0x23c] ;  /* 0x00008f0005757619 */ /* 0x040fe20000010273 */
[----:B------:R-:W-:Y:S01]  /*2a30*/  IMAD.SHL.U32 R121, R5, 0x20, RZ ;  /* 0x0000002005797824 */ /* 0x000fe200078e00ff */
[----:B------:R-:W-:-:S02]  /*2a40*/  ISETP.NE.U32.AND P2, PT, RZ, c[0x0][0x340], PT ;  /* 0x0000d000ff007a0c */ /* 0x000fc40003f45070 */
[----:B------:R-:W-:Y:S02]  /*2a50*/  SHF.L.U64.HI R116, R5, R116, c[0x0][0x23c] ;  /* 0x00008f0005747619 */ /* 0x000fe40000010274 */
[----:B------:R-:W-:Y:S02]  /*2a60*/  ISETP.NE.AND.EX P4, PT, RZ, c[0x0][0x344], PT, P2 ;  /* 0x0000d100ff007a0c */ /* 0x000fe40003f85320 */
[----:B------:R-:W-:Y:S02]  /*2a70*/  ISETP.GE.AND P5, PT, R206, c[0x0][0x1d4], PT ;  /* 0x00007500ce007a0c */ /* 0x000fe40003fa6270 */
[----:B------:R-:W-:Y:S02]  /*2a80*/  P2R R11, PR, RZ, 0x10 ;  /* 0x00000010ff0b7803 */ /* 0x000fe40000000000 */
[----:B--2---:R-:W-:-:S04]  /*2a90*/  SHF.R.S32.HI R10, RZ, 0x1f, R4 ;  /* 0x0000001fff0a7819 */ /* 0x004fc80000011404 */
[----:B------:R-:W-:-:S04]  /*2aa0*/  LEA.HI R10, R10, R4, RZ, 0x3 ;  /* 0x000000040a0a7211 */ /* 0x000fc800078f18ff */
[----:B------:R-:W-:-:S04]  /*2ab0*/  SHF.R.S32.HI R10, RZ, 0x3, R10 ;  /* 0x00000003ff0a7819 */ /* 0x000fc8000001140a */
[----:B------:R-:W-:Y:S01]  /*2ac0*/  IADD3 R60, P0, R10, R12, RZ ;  /* 0x0000000c0a3c7210 */ /* 0x000fe20007f1e0ff */
[----:B------:R-:W-:-:S03]  /*2ad0*/  IMAD.IADD R105, R59, 0x1, -R10 ;  /* 0x000000013b697824 */ /* 0x000fc600078e0a0a */
[----:B------:R-:W-:Y:S01]  /*2ae0*/  LEA.HI.X.SX32 R61, R10, R2, 0x1, P0 ;  /* 0x000000020a3d7211 */ /* 0x000fe200000f0eff */
[----:B------:R-:W-:Y:S01]  /*2af0*/  IMAD.WIDE.U32 R2, R60, c[0x0][0x238], R204 ;  /* 0x00008e003c027a25 */ /* 0x000fe200078e00cc */
[----:B------:R-:W-:Y:S02]  /*2b00*/  SEL R10, R252, RZ, !P6 ;  /* 0x000000fffc0a7207 */ /* 0x000fe40007000000 */
[----:B------:R-:W-:Y:S01]  /*2b10*/  ISETP.GE.AND P6, PT, R204, c[0x0][0x1d4], PT ;  /* 0x00007500cc007a0c */ /* 0x000fe20003fc6270 */
[----:B------:R-:W-:Y:S02]  /*2b20*/  IMAD R4, R61, c[0x0][0x238], RZ ;  /* 0x00008e003d047a24 */ /* 0x000fe400078e02ff */
[----:B------:R-:W-:Y:S02]  /*2b30*/  IMAD R0, R52, -0x40, R105 ;  /* 0xffffffc034007824 */ /* 0x000fe400078e0269 */
[----:B------:R-:W-:-:S03]  /*2b40*/  IMAD R4, R60, c[0x0][0x23c], R4 ;  /* 0x00008f003c047a24 */ /* 0x000fc600078e0204 */
[C---:B------:R-:W-:Y:S01]  /*2b50*/  ISETP.GT.AND P0, PT, R0.reuse, 0x20, PT ;  /* 0x000000200000780c */ /* 0x040fe20003f04270 */
[----:B------:R-:W-:Y:S01]  /*2b60*/  IMAD.IADD R3, R3, 0x1, R4 ;  /* 0x0000000103037824 */ /* 0x000fe200078e0204 */
[----:B------:R-:W-:Y:S01]  /*2b70*/  ISETP.GE.AND P1, PT, R0, 0x1, PT ;  /* 0x000000010000780c */ /* 0x000fe20003f26270 */
[----:B------:R-:W-:Y:S02]  /*2b80*/  IMAD R4, R9, c[0x0][0x248], RZ ;  /* 0x0000920009047a24 */ /* 0x000fe400078e02ff */
[----:B------:R-:W-:-:S04]  /*2b90*/  IMAD.WIDE.U32 R2, R23, c[0x0][0x240], R2 ;  /* 0x0000900017027a25 */ /* 0x000fc800078e0002 */
[----:B------:R-:W-:Y:S02]  /*2ba0*/  IMAD R3, R23, c[0x0][0x244], R3 ;  /* 0x0000910017037a24 */ /* 0x000fe400078e0203 */
[C---:B------:R-:W-:Y:S02]  /*2bb0*/  IMAD R4, R10.reuse, c[0x0][0x24c], R4 ;  /* 0x000093000a047a24 */ /* 0x040fe400078e0204 */
[----:B------:R-:W-:Y:S01]  /*2bc0*/  IMAD.WIDE.U32 R70, R10, c[0x0][0x248], R2 ;  /* 0x000092000a467a25 */ /* 0x000fe200078e0002 */
[----:B------:R-:W-:-:S03]  /*2bd0*/  SHF.R.S32.HI R3, RZ, 0x1f, R52 ;  /* 0x0000001fff037819 */ /* 0x000fc60000011434 */
[----:B------:R-:W-:Y:S02]  /*2be0*/  IMAD.IADD R69, R71, 0x1, R4 ;  /* 0x0000000147457824 */ /* 0x000fe400078e0204 */
[----:B------:R-:W-:Y:S02]  /*2bf0*/  IMAD.MOV.U32 R68, RZ, RZ, R70 ;  /* 0x000000ffff447224 */ /* 0x000fe400078e0046 */
[----:B------:R-:W-:Y:S02]  /*2c00*/  IMAD R2, R117, R52, RZ ;  /* 0x0000003475027224 */ /* 0x000fe400078e02ff */
[----:B------:R-:W-:-:S04]  /*2c10*/  IMAD.WIDE.U32 R6, R52, R118, R68 ;  /* 0x0000007634067225 */ /* 0x000fc800078e0044 */
[----:B------:R-:W-:Y:S01]  /*2c20*/  IMAD R0, R3, R118, R2 ;  /* 0x0000007603007224 */ /* 0x000fe200078e0202 */
[----:B------:R-:W-:Y:S02]  /*2c30*/  @P0 IADD3 R3, P2, R121, R6, RZ ;  /* 0x0000000679030210 */ /* 0x000fe40007f5e0ff */
[----:B------:R-:W-:Y:S01]  /*2c40*/  @P1 LEA R4, P3, R6, c[0x0][0x220], 0x1 ;  /* 0x0000880006041a11 */ /* 0x000fe200078608ff */
[----:B------:R-:W-:-:S04]  /*2c50*/  IMAD.IADD R0, R7, 0x1, R0 ;  /* 0x0000000107007824 */ /* 0x000fc800078e0200 */
[----:B------:R-:W-:Y:S01]  /*2c60*/  @P0 IMAD.X R7, R0, 0x1, R116, P2 ;  /* 0x0000000100070824 */ /* 0x000fe200010e0674 */
[C---:B------:R-:W-:Y:S02]  /*2c70*/  @P0 LEA R2, P2, R3.reuse, c[0x0][0x220], 0x1 ;  /* 0x0000880003020a11 */ /* 0x040fe400078408ff */
[----:B------:R-:W-:Y:S02]  /*2c80*/  @P1 LEA.HI.X R5, R6, c[0x0][0x224], R0, 0x1, P3 ;  /* 0x0000890006051a11 */ /* 0x000fe400018f0c00 */
[----:B------:R-:W-:Y:S02]  /*2c90*/  @P4 IADD3 R6, P3, R250, c[0x0][0x340], RZ ;  /* 0x0000d000fa064a10 */ /* 0x000fe40007f7e0ff */
[----:B------:R-:W-:Y:S01]  /*2ca0*/  @P0 LEA.HI.X R3, R3, c[0x0][0x224], R7, 0x1, P2 ;  /* 0x0000890003030a11 */ /* 0x000fe200010f0c07 */
[----:B------:R-:W-:Y:S01]  /*2cb0*/  @!PT LDS RZ, [RZ] ;  /* 0x00000000fffff984 */ /* 0x000fe20000000800 */
[----:B------:R-:W-:Y:S01]  /*2cc0*/  @!PT LDS RZ, [RZ] ;  /* 0x00000000fffff984 */ /* 0x000fe20000000800 */
[----:B------:R-:W-:Y:S01]  /*2cd0*/  @!PT LDS RZ, [RZ] ;  /* 0x00000000fffff984 */ /* 0x000fe20000000800 */
[----:B------:R2:W-:Y:S01]  /*2ce0*/  @P1 LDGSTS.E.BYPASS.LTC128B.128 [R194+0x6100], [R4.64], !P6 ;  /* 0x0610000004c21fae */ /* 0x0005e2000f101d48 */
[----:B------:R-:W-:Y:S02]  /*2cf0*/  @P4 IADD3.X R7, R251, c[0x0][0x344], RZ, P3, !PT ;  /* 0x0000d100fb074a10 */ /* 0x000fe40001ffe4ff */
[----:B------:R-:W-:Y:S01]  /*2d00*/  ISETP.NE.AND P3, PT, R11, RZ, PT ;  /* 0x000000ff0b00720c */ /* 0x000fe20003f65270 */
[----:B------:R2:W-:Y:S01]  /*2d10*/  @P1 LDGSTS.E.BYPASS.LTC128B.128 [R194+0x8100], [R4.64+0x80], !P5 ;  /* 0x0810008004c21fae */ /* 0x0005e2000e901d48 */
[----:B------:R-:W-:-:S11]  /*2d20*/  ISETP.GE.AND P4, PT, R207, c[0x0][0x1d4], PT ;  /* 0x00007500cf007a0c */ /* 0x000fd60003f86270 */
[----:B------:R-:W3:Y:S01]  /*2d30*/  @P3 LDG.E R0, [R6.64] ;  /* 0x0000000806003981 */ /* 0x000ee2000c1e1900 */
[----:B------:R-:W-:-:S03]  /*2d40*/  ISETP.GE.AND P2, PT, R102, c[0x0][0x27c], PT ;  /* 0x00009f0066007a0c */ /* 0x000fc60003f46270 */
[----:B------:R2:W-:Y:S01]  /*2d50*/  @P1 LDGSTS.E.BYPASS.LTC128B.128 [R194+0xa100], [R4.64+0x100], !P4 ;  /* 0x0a10010004c21fae */ /* 0x0005e2000e101d48 */
[----:B------:R-:W-:Y:S01]  /*2d60*/  IMAD.MOV.U32 R111, RZ, RZ, c[0x0][0x27c] ;  /* 0x00009f00ff6f7624 */ /* 0x000fe200078e00ff */
[----:B------:R-:W-:Y:S02]  /*2d70*/  LOP3.LUT R218, R218, 0xfffffffd, RZ, 0xc0, !PT ;  /* 0xfffffffddada7812 */ /* 0x000fe400078ec0ff */
[----:B------:R2:W-:Y:S04]  /*2d80*/  @P0 LDGSTS.E.BYPASS.LTC128B.128 [R194+0x7100], [R2.64], !P6 ;  /* 0x0710000002c20fae */ /* 0x0005e8000f101d48 */
[----:B------:R2:W-:Y:S04]  /*2d90*/  @P0 LDGSTS.E.BYPASS.LTC128B.128 [R194+0x9100], [R2.64+0x80], !P5 ;  /* 0x0910008002c20fae */ /* 0x0005e8000e901d48 */
[----:B------:R2:W-:Y:S01]  /*2da0*/  @P0 LDGSTS.E.BYPASS.LTC128B.128 [R194+0xb100], [R2.64+0x100], !P4 ;  /* 0x0b10010002c20fae */ /* 0x0005e2000e101d48 */
[----:B------:R-:W-:-:S03]  /*2db0*/  SHF.R.S32.HI R141, RZ, 0x1f, R140 ;  /* 0x0000001fff8d7819 */ /* 0x000fc6000001148c */
[----:B------:R-:W0:Y:S01]  /*2dc0*/  LDGDEPBAR ;  /* 0x00000000000079af */ /* 0x000e220000000000 */
[----:B------:R-:W-:Y:S01]  /*2dd0*/  WARPSYNC 0xffffffff ;  /* 0xffffffff00007948 */ /* 0x000fe20003800000 */
[----:B------:R-:W-:Y:S01]  /*2de0*/  SHF.R.S32.HI R11, RZ, 0x1f, R216 ;  /* 0x0000001fff0b7819 */ /* 0x000fe200000114d8 */
[----:B------:R-:W-:Y:S01]  /*2df0*/  IMAD.SHL.U32 R111, R111, 0x2, RZ ;  /* 0x000000026f6f7824 */ /* 0x000fe200078e00ff */
[----:B------:R-:W-:Y:S02]  /*2e00*/  @P2 LOP3.LUT R218, R218, 0x2, RZ, 0xfc, !PT ;  /* 0x00000002dada2812 */ /* 0x000fe400078efcff */
[----:B-----5:R-:W-:Y:S02]  /*2e10*/  SHF.R.S32.HI R17, RZ, 0x1f, R126 ;  /* 0x0000001fff117819 */ /* 0x020fe4000001147e */
[----:B---3--:R-:W-:Y:S01]  /*2e20*/  @P3 SHF.R.S32.HI R16, RZ, 0x1f, R0 ;  /* 0x0000001fff103819 */ /* 0x008fe20000011400 */
[----:B------:R-:W-:Y:S02]  /*2e30*/  @!P3 IMAD.MOV.U32 R0, RZ, RZ, R252 ;  /* 0x000000ffff00b224 */ /* 0x000fe400078e00fc */
[----:B------:R-:W-:-:S02]  /*2e40*/  @!P3 IMAD.MOV.U32 R16, RZ, RZ, R14 ;  /* 0x000000ffff10b224 */ /* 0x000fc400078e000e */
[----:B--2---:R-:W-:Y:S01]  /*2e50*/  IMAD R6, R11, c[0x0][0x280], RZ ;  /* 0x0000a0000b067a24 */ /* 0x004fe200078e02ff */
[----:B------:R-:W-:Y:S01]  /*2e60*/  ISETP.GE.AND P1, PT, R107, c[0x0][0x27c], PT ;  /* 0x00009f006b007a0c */ /* 0x000fe20003f26270 */
[----:B------:R-:W-:Y:S01]  /*2e70*/  IMAD.WIDE.U32 R4, R216, c[0x0][0x280], R140 ;  /* 0x0000a000d8047a25 */ /* 0x000fe200078e008c */
[----:B------:R-:W-:Y:S01]  /*2e80*/  ISETP.GE.AND P0, PT, R106, c[0x0][0x27c], PT ;  /* 0x00009f006a007a0c */ /* 0x000fe20003f06270 */
[----:B------:R-:W-:Y:S01]  /*2e90*/  BAR.SYNC.DEFER_BLOCKING 0x0 ;  /* 0x0000000000007b1d */ /* 0x000fe20000010000 */
[----:B------:R-:W-:Y:S01]  /*2ea0*/  LOP3.LUT R218, R218, 0xfffffffe, RZ, 0xc0, !PT ;  /* 0xfffffffedada7812 */ /* 0x000fe200078ec0ff */
[----:B------:R-:W-:Y:S01]  /*2eb0*/  IMAD R6, R216, c[0x0][0x284], R6 ;  /* 0x0000a100d8067a24 */ /* 0x000fe200078e0206 */
[----:B------:R-:W-:Y:S01]  /*2ec0*/  MOV R120, c[0x0][0x290] ;  /* 0x0000a40000787a02 */ /* 0x000fe20000000f00 */
[----:B------:R-:W-:-:S02]  /*2ed0*/  IMAD.WIDE.U32 R2, R23, c[0x0][0x260], R204 ;  /* 0x0000980017027a25 */ /* 0x000fc400078e00cc */
[----:B------:R-:W-:Y:S02]  /*2ee0*/  ULDC.U8 UR5, c[0x0][0x298] ;  /* 0x0000a60000057ab9 */ /* 0x000fe40000000000 */
[----:B------:R-:W-:Y:S02]  /*2ef0*/  IMAD R7, R9, c[0x0][0x268], RZ ;  /* 0x00009a0009077a24 */ /* 0x000fe400078e02ff */
[----:B------:R-:W-:Y:S01]  /*2f00*/  IMAD.IADD R9, R5, 0x1, R6 ;  /* 0x0000000105097824 */ /* 0x000fe200078e0206 */
[----:B------:R-:W-:Y:S01]  /*2f10*/  @P1 LOP3.LUT R218, R218, 0x1, RZ, 0xfc, !PT ;  /* 0x00000001dada1812 */ /* 0x000fe200078efcff */
[----:B------:R-:W-:Y:S01]  /*2f20*/  IMAD R5, R11, c[0x0][0x290], RZ ;  /* 0x0000a4000b057a24 */ /* 0x000fe200078e02ff */
[----:B------:R-:W-:Y:S01]  /*2f30*/  SEL R11, RZ, c[0x0][0x27c], !P1 ;  /* 0x00009f00ff0b7a07 */ /* 0x000fe20004800000 */
[----:B------:R-:W-:Y:S01]  /*2f40*/  IMAD R3, R23, c[0x0][0x264], R3 ;  /* 0x0000990017037a24 */ /* 0x000fe200078e0203 */
[----:B------:R-:W-:Y:S01]  /*2f50*/  LOP3.LUT R218, R218, 0xfffffffb, RZ, 0xc0, !PT ;  /* 0xfffffffbdada7812 */ /* 0x000fe200078ec0ff */
[----:B------:R-:W-:Y:S01]  /*2f60*/  IMAD.IADD R108, R8, 0x1, R13 ;  /* 0x00000001086c7824 */ /* 0x000fe200078e020d */
[----:B------:R-:W-:Y:S01]  /*2f70*/  SEL R13, RZ, c[0x0][0x27c], !P0 ;  /* 0x00009f00ff0d7a07 */ /* 0x000fe20004000000 */
[----:B------:R-:W-:Y:S01]  /*2f80*/  IMAD.MOV.U32 R8, RZ, RZ, R4 ;  /* 0x000000ffff087224 */ /* 0x000fe200078e0004 */
[----:B------:R-:W-:Y:S01]  /*2f90*/  @P0 LOP3.LUT R218, R218, 0x4, RZ, 0xfc, !PT ;  /* 0x00000004dada0812 */ /* 0x000fe200078efcff */
[----:B------:R-:W-:-:S02]  /*2fa0*/  IMAD R14, R216, c[0x0][0x294], R5 ;  /* 0x0000a500d80e7a24 */ /* 0x000fc400078e0205 */
[----:B------:R-:W-:Y:S01]  /*2fb0*/  IMAD.WIDE.U32 R62, R10, c[0x0][0x268], R2 ;  /* 0x00009a000a3e7a25 */ /* 0x000fe200078e0002 */
[----:B------:R-:W-:-:S03]  /*2fc0*/  LOP3.LUT R218, R218, 0xffffffef, RZ, 0xc0, !PT ;  /* 0xffffffefdada7812 */ /* 0x000fc600078ec0ff */
[----:B------:R-:W-:Y:S01]  /*2fd0*/  IMAD.WIDE.U32 R4, R216, c[0x0][0x280], R102 ;  /* 0x0000a000d8047a25 */ /* 0x000fe200078e0066 */
[----:B------:R-:W-:-:S03]  /*2fe0*/  LOP3.LUT R218, R218, 0xfffffff7, RZ, 0xc0, !PT ;  /* 0xfffffff7dada7812 */ /* 0x000fc600078ec0ff */
[----:B------:R-:W-:Y:S01]  /*2ff0*/  IMAD R24, R10, c[0x0][0x26c], R7 ;  /* 0x00009b000a187a24 */ /* 0x000fe200078e0207 */
[----:B------:R-:W-:Y:S01]  /*3000*/  SEL R10, RZ, c[0x0][0x27c], !P2 ;  /* 0x00009f00ff0a7a07 */ /* 0x000fe20005000000 */
[----:B------:R-:W-:-:S04]  /*3010*/  IMAD.WIDE.U32 R2, R216, c[0x0][0x290], R140 ;  /* 0x0000a400d8027a25 */ /* 0x000fc800078e008c */
[----:B------:R-:W-:Y:S02]  /*3020*/  IMAD.IADD R5, R6, 0x1, R5 ;  /* 0x0000000106057824 */ /* 0x000fe400078e0205 */
[----:B------:R-:W-:Y:S01]  /*3030*/  IMAD.IADD R7, R3, 0x1, R14 ;  /* 0x0000000103077824 */ /* 0x000fe200078e020e */
[----:B------:R-:W-:Y:S01]  /*3040*/  IADD3 R3, R102, R10, RZ ;  /* 0x0000000a66037210 */ /* 0x000fe20007ffe0ff */
[----:B------:R-:W-:Y:S02]  /*3050*/  IMAD.MOV.U32 R6, RZ, RZ, R2 ;  /* 0x000000ffff067224 */ /* 0x000fe400078e0002 */
[----:B------:R-:W-:Y:S01]  /*3060*/  IMAD.IADD R2, R107, 0x1, R11 ;  /* 0x000000016b027824 */ /* 0x000fe200078e020b */
[----:B------:R-:W-:Y:S01]  /*3070*/  SHF.R.S32.HI R11, RZ, 0x1f, R3 ;  /* 0x0000001fff0b7819 */ /* 0x000fe20000011403 */
[----:B------:R-:W-:Y:S02]  /*3080*/  IMAD.IADD R13, R106, 0x1, R13 ;  /* 0x000000016a0d7824 */ /* 0x000fe400078e020d */
[----:B------:R-:W-:Y:S01]  /*3090*/  IMAD.MOV.U32 R124, RZ, RZ, c[0x0][0x2b8] ;  /* 0x0000ae00ff7c7624 */ /* 0x000fe200078e00ff */
[----:B------:R-:W-:Y:S01]  /*30a0*/  SHF.R.S32.HI R10, RZ, 0x1f, R2 ;  /* 0x0000001fff0a7819 */ /* 0x000fe20000011402 */
[----:B------:R-:W-:Y:S01]  /*30b0*/  IMAD.MOV.U32 R123, RZ, RZ, c[0x0][0x27c] ;  /* 0x00009f00ff7b7624 */ /* 0x000fe200078e00ff */
[----:B-1----:R-:W-:Y:S01]  /*30c0*/  SHF.R.S32.HI R15, RZ, 0x1f, R13 ;  /* 0x0000001fff0f7819 */ /* 0x002fe2000001140d */
[----:B------:R-:W-:Y:S01]  /*30d0*/  IMAD.MOV.U32 R119, RZ, RZ, c[0x0][0x280] ;  /* 0x0000a000ff777624 */ /* 0x000fe200078e00ff */
[CC--:B------:R-:W-:Y:S01]  /*30e0*/  LEA.HI R12, R11.reuse, R3.reuse, RZ, 0x3 ;  /* 0x000000030b0c7211 */ /* 0x0c0fe200078f18ff */
[----:B------:R-:W-:Y:S01]  /*30f0*/  IMAD.WIDE.U32 R84, R0, c[0x0][0x2b0], RZ ;  /* 0x0000ac0000547a25 */ /* 0x000fe200078e00ff */
[----:B------:R-:W-:-:S02]  /*3100*/  LEA.HI R18, R11, R3, RZ, 0x6 ;  /* 0x000000030b127211 */ /* 0x000fc400078f30ff */
[-C--:B------:R-:W-:Y:S01]  /*3110*/  LEA.HI R11, R10, R2.reuse, RZ, 0x3 ;  /* 0x000000020a0b7211 */ /* 0x080fe200078f18ff */
[----:B------:R-:W-:Y:S01]  /*3120*/  IMAD.WIDE.U32 R76, R126, c[0x0][0x290], R6 ;  /* 0x0000a4007e4c7a25 */ /* 0x000fe200078e0006 */
[----:B------:R-:W-:Y:S02]  /*3130*/  LEA.HI R20, R10, R2, RZ, 0x6 ;  /* 0x000000020a147211 */ /* 0x000fe400078f30ff */
[CC--:B------:R-:W-:Y:S01]  /*3140*/  LEA.HI R10, R15.reuse, R13.reuse, RZ, 0x3 ;  /* 0x0000000d0f0a7211 */ /* 0x0c0fe200078f18ff */
[----:B------:R-:W-:Y:S01]  /*3150*/  IMAD.WIDE.U32 R2, R216, c[0x0][0x290], R102 ;  /* 0x0000a400d8027a25 */ /* 0x000fe200078e0066 */
[----:B------:R-:W-:Y:S02]  /*3160*/  LEA.HI R13, R15, R13, RZ, 0x6 ;  /* 0x0000000d0f0d7211 */ /* 0x000fe400078f30ff */
[----:B------:R-:W-:Y:S01]  /*3170*/  SHF.L.U32 R18, R18, 0x6, RZ ;  /* 0x0000000612127819 */ /* 0x000fe200000006ff */
[----:B------:R-:W-:Y:S01]  /*3180*/  IMAD.IADD R3, R14, 0x1, R3 ;  /* 0x000000010e037824 */ /* 0x000fe200078e0203 */
[----:B------:R-:W-:Y:S01]  /*3190*/  LOP3.LUT R19, R227, 0x38, R12, 0xf8, !PT ;  /* 0x00000038e3137812 */ /* 0x000fe200078ef80c */
[----:B------:R-:W-:Y:S01]  /*31a0*/  IMAD.SHL.U32 R14, R20, 0x40, RZ ;  /* 0x00000040140e7824 */ /* 0x000fe200078e00ff */
[----:B------:R-:W-:Y:S01]  /*31b0*/  LOP3.LUT R22, R18, 0x7ffff000, RZ, 0xc0, !PT ;  /* 0x7ffff00012167812 */ /* 0x000fe200078ec0ff */
[----:B------:R-:W-:Y:S01]  /*31c0*/  IMAD.SHL.U32 R13, R13, 0x40, RZ ;  /* 0x000000400d0d7824 */ /* 0x000fe200078e00ff */
[----:B------:R-:W-:Y:S01]  /*31d0*/  LOP3.LUT R18, R227, 0x38, R10, 0xf8, !PT ;  /* 0x00000038e3127812 */ /* 0x000fe200078ef80a */
[----:B------:R-:W-:Y:S01]  /*31e0*/  IMAD.WIDE.U32 R82, R23, c[0x0][0x1e8], RZ ;  /* 0x00007a0017527a25 */ /* 0x000fe200078e00ff */
[----:B------:R-:W-:-:S02]  /*31f0*/  LOP3.LUT R21, R19, R228, RZ, 0x3c, !PT ;  /* 0x000000e413157212 */ /* 0x000fc400078e3cff */
[----:B------:R-:W-:Y:S01]  /*3200*/  LOP3.LUT R15, R227, 0x38, R11, 0xf8, !PT ;  /* 0x00000038e30f7812 */ /* 0x000fe200078ef80b */
[----:B------:R-:W-:Y:S01]  /*3210*/  IMAD.WIDE.U32 R80, R23, c[0x0][0x210], RZ ;  /* 0x0000840017507a25 */ /* 0x000fe200078e00ff */
[----:B------:R-:W-:Y:S02]  /*3220*/  LOP3.LUT R19, R14, 0x7ffff000, RZ, 0xc0, !PT ;  /* 0x7ffff0000e137812 */ /* 0x000fe400078ec0ff */
[----:B------:R-:W-:Y:S01]  /*3230*/  ISETP.NE.AND P1, PT, R124, 0x1, PT ;  /* 0x000000017c00780c */ /* 0x000fe20003f25270 */
[----:B------:R-:W-:Y:S01]  /*3240*/  IMAD.WIDE.U32 R78, R126, c[0x0][0x280], R8 ;  /* 0x0000a0007e4e7a25 */ /* 0x000fe200078e0008 */
[----:B------:R-:W-:Y:S02]  /*3250*/  LOP3.LUT R14, R13, 0x7ffff000, RZ, 0xc0, !PT ;  /* 0x7ffff0000d0e7812 */ /* 0x000fe400078ec0ff */
[-C--:B------:R-:W-:Y:S01]  /*3260*/  LOP3.LUT R13, R18, R228.reuse, RZ, 0x3c, !PT ;  /* 0x000000e4120d7212 */ /* 0x080fe200078e3cff */
[----:B------:R-:W-:Y:S01]  /*3270*/  IMAD.WIDE.U32 R74, R126, c[0x0][0x280], R4 ;  /* 0x0000a0007e4a7a25 */ /* 0x000fe200078e0004 */
[----:B------:R-:W-:-:S02]  /*3280*/  LOP3.LUT R15, R15, R228, RZ, 0x3c, !PT ;  /* 0x000000e40f0f7212 */ /* 0x000fc400078e3cff */
[----:B------:R-:W-:Y:S01]  /*3290*/  ISETP.GE.AND P0, PT, R123, 0x1, PT ;  /* 0x000000017b00780c */ /* 0x000fe20003f06270 */
[----:B------:R-:W-:Y:S01]  /*32a0*/  IMAD.WIDE.U32 R72, R126, c[0x0][0x290], R2 ;  /* 0x0000a4007e487a25 */ /* 0x000fe200078e0002 */
[--C-:B------:R-:W-:Y:S02]  /*32b0*/  IADD3 R18, R13, R14, R229.reuse ;  /* 0x0000000e0d127210 */ /* 0x100fe40007ffe0e5 */
[--C-:B------:R-:W-:Y:S01]  /*32c0*/  IADD3 R19, R15, R19, R229.reuse ;  /* 0x000000130f137210 */ /* 0x100fe20007ffe0e5 */
[----:B------:R-:W-:Y:S01]  /*32d0*/  IMAD R13, R16, c[0x0][0x2b0], RZ ;  /* 0x0000ac00100d7a24 */ /* 0x000fe200078e02ff */
[----:B------:R-:W-:Y:S01]  /*32e0*/  IADD3 R21, R21, R22, R229 ;  /* 0x0000001615157210 */ /* 0x000fe20007ffe0e5 */
[C---:B------:R-:W-:Y:S01]  /*32f0*/  IMAD R15, R17.reuse, c[0x0][0x290], RZ ;  /* 0x0000a400110f7a24 */ /* 0x040fe200078e02ff */
        /* <DEDUP_REMOVED lines=8> */
[CC--:B------:R-:W-:Y:S01]  /*3380*/  SHF.L.U64.HI R114, R119.reuse, R115.reuse, c[0x0][0x284] ;  /* 0x0000a10077727619 */ /* 0x0c0fe20000010273 */
[----:B------:R-:W-:Y:S01]  /*3390*/  IMAD R122, R248, 0x40, R216 ;  /* 0x00000040f87a7824 */ /* 0x000fe200078e02d8 */
[C---:B------:R-:W-:Y:S01]  /*33a0*/  SHF.L.U64.HI R115, R120.reuse, R115, c[0x0][0x294] ;  /* 0x0000a50078737619 */ /* 0x040fe20000010273 */
[----:B------:R-:W-:Y:S01]  /*33b0*/  IMAD.SHL.U32 R119, R119, 0x40, RZ ;  /* 0x0000004077777824 */ /* 0x000fe200078e00ff */
[----:B------:R-:W-:Y:S01]  /*33c0*/  IADD3 R100, R85, R14, RZ ;  /* 0x0000000e55647210 */ /* 0x000fe20007ffe0ff */
[----:B------:R-:W-:Y:S01]  /*33d0*/  IMAD.SHL.U32 R120, R120, 0x40, RZ ;  /* 0x0000004078787824 */ /* 0x000fe200078e00ff */
[----:B------:R-:W-:Y:S01]  /*33e0*/  SHF.R.S32.HI R99, RZ, 0x3, R12 ;  /* 0x00000003ff637819 */ /* 0x000fe2000001140c */
[C---:B------:R-:W-:Y:S01]  /*33f0*/  IMAD R104, R23.reuse, c[0x0][0x1ec], R83 ;  /* 0x00007b0017687a24 */ /* 0x040fe200078e0253 */
[----:B------:R-:W-:Y:S01]  /*3400*/  SHF.R.S32.HI R98, RZ, 0x3, R11 ;  /* 0x00000003ff627819 */ /* 0x000fe2000001140b */
[----:B------:R-:W-:Y:S01]  /*3410*/  IMAD R101, R23, c[0x0][0x214], R81 ;  /* 0x0000850017657a24 */ /* 0x000fe200078e0251 */
[----:B------:R-:W-:Y:S01]  /*3420*/  SHF.R.S32.HI R97, RZ, 0x3, R10 ;  /* 0x00000003ff617819 */ /* 0x000fe2000001140a */
[----:B------:R-:W-:Y:S01]  /*3430*/  IMAD.IADD R64, R63, 0x1, R24 ;  /* 0x000000013f407824 */ /* 0x000fe200078e0218 */
[----:B------:R-:W-:Y:S01]  /*3440*/  IADD3 R95, R77, R0, RZ ;  /* 0x000000004d5f7210 */ /* 0x000fe20007ffe0ff */
[----:B------:R-:W-:Y:S01]  /*3450*/  IMAD.IADD R96, R79, 0x1, R13 ;  /* 0x000000014f607824 */ /* 0x000fe200078e020d */
[----:B------:R-:W-:Y:S01]  /*3460*/  SHF.R.S32.HI R93, RZ, 0x1f, R67 ;  /* 0x0000001fff5d7819 */ /* 0x000fe20000011443 */
[----:B------:R-:W-:Y:S01]  /*3470*/  IMAD.IADD R94, R13, 0x1, R75 ;  /* 0x000000010d5e7824 */ /* 0x000fe200078e024b */
[----:B------:R-:W-:Y:S01]  /*3480*/  SHF.R.S32.HI R92, RZ, 0x1f, R66 ;  /* 0x0000001fff5c7819 */ /* 0x000fe20000011442 */
[----:B------:R-:W-:Y:S01]  /*3490*/  IMAD.IADD R90, R0, 0x1, R73 ;  /* 0x00000001005a7824 */ /* 0x000fe200078e0249 */
[----:B------:R-:W-:Y:S01]  /*34a0*/  SHF.R.S32.HI R91, RZ, 0x1f, R65 ;  /* 0x0000001fff5b7819 */ /* 0x000fe20000011441 */
[----:B------:R-:W-:Y:S01]  /*34b0*/  IMAD.SHL.U32 R89, R21, 0x2, RZ ;  /* 0x0000000215597824 */ /* 0x000fe200078e00ff */
[----:B------:R-:W-:Y:S01]  /*34c0*/  SHF.L.U32 R87, R18, 0x1, RZ ;  /* 0x0000000112577819 */ /* 0x000fe200000006ff */
[----:B------:R-:W-:Y:S01]  /*34d0*/  IMAD.SHL.U32 R88, R19, 0x2, RZ ;  /* 0x0000000213587824 */ /* 0x000fe200078e00ff */
[----:B------:R-:W-:-:S02]  /*34e0*/  @P0 LOP3.LUT R218, R218, 0x10, RZ, 0xfc, !PT ;  /* 0x00000010dada0812 */ /* 0x000fc400078efcff */
.L_x_1325:
[----:B------:R-:W-:Y:S01]  /*34f0*/  IMAD.SHL.U32 R56, R52, 0x40, RZ ;  /* 0x0000004034387824 */ /* 0x000fe200078e00ff */
[----:B------:R-:W-:Y:S04]  /*3500*/  DEPBAR.LE SB0, 0x0 ;  /* 0x000080000000791a */ /* 0x000fe80000000000 */
[----:B------:R-:W-:Y:S01]  /*3510*/  IMAD.IADD R0, R122, 0x1, R56 ;  /* 0x000000017a007824 */ /* 0x000fe200078e0238 */
[----:B------:R-:W-:Y:S01]  /*3520*/  ISETP.NE.AND P1, PT, R124, 0x1, PT ;  /* 0x000000017c00780c */ /* 0x000fe20003f25270 */
[----:B------:R-:W-:Y:S01]  /*3530*/  IMAD.MOV.U32 R53, RZ, RZ, RZ ;  /* 0x000000ffff357224 */ /* 0x000fe200078e00ff */
[----:B------:R-:W-:Y:S01]  /*3540*/  WARPSYNC 0xffffffff ;  /* 0xffffffff00007948 */ /* 0x000fe20003800000 */
[----:B-1----:R-:W-:Y:S01]  /*3550*/  IMAD.IADD R2, R108, 0x1, R0 ;  /* 0x000000016c027824 */ /* 0x002fe200078e0200 */
        /* <DEDUP_REMOVED lines=21> */
[C---:B------:R-:W-:Y:S04]  /*36b0*/  IMAD.WIDE.U32 R2, R53.reuse, c[0x0][0x1f0], R2 ;  /* 0x00007c0035027a25 */ /* 0x040fe800078e0002 */
        /* <DEDUP_REMOVED lines=9> */
[-C--:B------:R-:W-:Y:S01]  /*3750*/  IMAD R2, R115, R52.reuse, RZ ;  /* 0x0000003473027224 */ /* 0x080fe200078e02ff */
[----:B------:R-:W-:Y:S01]  /*3760*/  SHF.R.S32.HI R0, RZ, 0x1f, R52 ;  /* 0x0000001fff007819 */ /* 0x000fe20000011434 */
[----:B------:R-:W-:Y:S01]  /*3770*/  IMAD.WIDE.U32 R24, R119, R52, RZ ;  /* 0x0000003477187225 */ /* 0x000fe200078e00ff */
[----:B------:R-:W-:Y:S03]  /*3780*/  IADD3 R4, -R56, R59, RZ ;  /* 0x0000003b38047210 */ /* 0x000fe60007ffe1ff */
[----:B------:R-:W-:Y:S01]  /*3790*/  IMAD R3, R0, R119, R3 ;  /* 0x0000007700037224 */ /* 0x000fe200078e0203 */
[----:B------:R-:W-:Y:S01]  /*37a0*/  IMNMX R55, R4, 0x40, PT ;  /* 0x0000004004377817 */ /* 0x000fe20003800200 */
[----:B------:R-:W-:Y:S02]  /*37b0*/  IMAD R2, R0, R120, R2 ;  /* 0x0000007800027224 */ /* 0x000fe400078e0202 */
[----:B------:R-:W-:Y:S01]  /*37c0*/  IMAD.WIDE.U32 R34, R120, R52, RZ ;  /* 0x0000003478227225 */ /* 0x000fe200078e00ff */
        /* <DEDUP_REMOVED lines=62> */
.L_x_1305:
[----:B------:R-:W-:Y:S05]  /*3bb0*/  BSYNC B0 ;  /* 0x0000000000007941 */ /* 0x000fea0003800000 */
.L_x_1304:
        /* <DEDUP_REMOVED lines=96> */
.L_x_1308:
[----:B------:R-:W-:Y:S05]  /*41c0*/  BSYNC B0 ;  /* 0x0000000000007941 */ /* 0x000fea0003800000 */
.L_x_1307:
        /* <DEDUP_REMOVED lines=59> */
.L_x_1310:
[----:B------:R-:W-:Y:S05]  /*4580*/  BSYNC B0 ;  /* 0x0000000000007941 */ /* 0x000fea0003800000 */
.L_x_1309:
        /* <DEDUP_REMOVED lines=12> */
[C---:B------:R-:W-:Y:S01]  /*4650*/  @!P0 IMAD.U32 R4, R7.reuse, 0x10000, RZ ;  /* 0x0001000007048824 */ /* 0x040fe200078e00ff */
[----:B------:R-:W-:Y:S02]  /*4660*/  @!P0 SHF.R.U32.HI R5, RZ, 0x10, R29 ;  /* 0x00000010ff058819 */ /* 0x000fe4000001161d */
[----:B------:R-:W-:Y:S02]  /*4670*/  @!P0 LOP3.LUT R7, R7, 0xffff0000, RZ, 0xc0, !PT ;  /* 0xffff000007078812 */ /* 0x000fe400078ec0ff */
        /* <DEDUP_REMOVED lines=9> */
[C---:B------:R-:W-:Y:S01]  /*4710*/  @!P0 LOP3.LUT R2, R9.reuse, 0xffff0000, RZ, 0xc0, !PT ;  /* 0xffff000009028812 */ /* 0x040fe200078ec0ff */
[----:B------:R-:W-:Y:S01]  /*4720*/  @!P0 FFMA.FTZ R0, R4, R6, R0 ;  /* 0x0000000604008223 */ /* 0x000fe20000010000 */
[----:B------:R-:W-:Y:S03]  /*4730*/  @!P0 SHF.L.U32 R4, R9, 0x10, RZ ;  /* 0x0000001009048819 */ /* 0x000fe600000006ff */
[C---:B------:R-:W-:Y:S02]  /*4740*/  @!P0 FMUL.FTZ R6, R2.reuse, R7 ;  /* 0x0000000702068220 */ /* 0x040fe40000410000 */
[-C--:B------:R-:W-:Y:S02]  /*4750*/  @!P0 FMUL.FTZ R2, R2, R3.reuse ;  /* 0x0000000302028220 */ /* 0x080fe40000410000 */
[----:B------:R-:W-:Y:S01]  /*4760*/  @!P0 FFMA.FTZ R21, R4, R3, -R6 ;  /* 0x0000000304158223 */ /* 0x000fe20000010806 */
[----:B------:R-:W-:Y:S01]  /*4770*/  @!P0 LOP3.LUT R3, R10, 0xffff0000, RZ, 0xc0, !PT ;  /* 0xffff00000a038812 */ /* 0x000fe200078ec0ff */
[----:B------:R-:W-:Y:S01]  /*4780*/  @!P0 FFMA.FTZ R2, R7, R4, R2 ;  /* 0x0000000407028223 */ /* 0x000fe20000010002 */
[C---:B------:R-:W-:Y:S01]  /*4790*/  @!P0 SHF.L.U32 R4, R5.reuse, 0x10, RZ ;  /* 0x0000001005048819 */ /* 0x040fe200000006ff */
[----:B------:R-:W-:Y:S01]  /*47a0*/  @!P0 IMAD.U32 R6, R12, 0x10000, RZ ;  /* 0x000100000c068824 */ /* 0x000fe200078e00ff */
[----:B------:R-:W-:Y:S01]  /*47b0*/  @!P0 LOP3.LUT R5, R5, 0xffff0000, RZ, 0xc0, !PT ;  /* 0xffff000005058812 */ /* 0x000fe200078ec0ff */
[----:B------:R-:W-:Y:S01]  /*47c0*/  @!P0 IMAD.U32 R7, R10, 0x10000, RZ ;  /* 0x000100000a078824 */ /* 0x000fe200078e00ff */
[----:B------:R-:W-:Y:S01]  /*47d0*/  @!P0 F2FP.BF16.PACK_AB R2, R2, R21 ;  /* 0x000000150202823e */ /* 0x000fe200000010ff */
[C---:B------:R-:W-:Y:S02]  /*47e0*/  @!P0 FMUL.FTZ R13, R3.reuse, R6 ;  /* 0x00000006030d8220 */ /* 0x040fe40000410000 */
[----:B------:R-:W-:Y:S01]  /*47f0*/  @!P0 FMUL.FTZ R3, R3, R4 ;  /* 0x0000000403038220 */ /* 0x000fe20000410000 */
[----:B------:R-:W-:Y:S01]  /*4800*/  @!P0 MOV R9, R2 ;  /* 0x0000000200098202 */ /* 0x000fe20000000f00 */
[----:B------:R-:W-:Y:S01]  /*4810*/  @!P0 FFMA.FTZ R13, R7, R4, -R13 ;  /* 0x00000004070d8223 */ /* 0x000fe2000001080d */
[C---:B------:R-:W-:Y:S01]  /*4820*/  @!P0 LOP3.LUT R4, R11.reuse, 0xffff0000, RZ, 0xc0, !PT ;  /* 0xffff00000b048812 */ /* 0x040fe200078ec0ff */
[----:B------:R-:W-:Y:S01]  /*4830*/  @!P0 FFMA.FTZ R3, R6, R7, R3 ;  /* 0x0000000706038223 */ /* 0x000fe20000010003 */
[----:B------:R-:W-:Y:S01]  /*4840*/  @!P0 LOP3.LUT R6, R12, 0xffff0000, RZ, 0xc0, !PT ;  /* 0xffff00000c068812 */ /* 0x000fe200078ec0ff */
[----:B------:R-:W-:Y:S03]  /*4850*/  @!P0 IMAD.U32 R7, R11, 0x10000, RZ ;  /* 0x000100000b078824 */ /* 0x000fe600078e00ff */
[----:B------:R-:W-:Y:S01]  /*4860*/  @!P0 F2FP.BF16.PACK_AB R3, R3, R13 ;  /* 0x0000000d0303823e */ /* 0x000fe200000010ff */
[C---:B------:R-:W-:Y:S02]  /*4870*/  @!P0 FMUL.FTZ R12, R4.reuse, R6 ;  /* 0x00000006040c8220 */ /* 0x040fe40000410000 */
[-C--:B------:R-:W-:Y:S02]  /*4880*/  @!P0 FMUL.FTZ R4, R4, R5.reuse ;  /* 0x0000000504048220 */ /* 0x080fe40000410000 */
[----:B------:R-:W-:Y:S01]  /*4890*/  @!P0 FFMA.FTZ R20, R7, R5, -R12 ;  /* 0x0000000507148223 */ /* 0x000fe2000001080c */
[----:B------:R-:W-:Y:S01]  /*48a0*/  @!P0 F2FP.BF16.PACK_AB R12, R0, R25 ;  /* 0x00000019000c823e */ /* 0x000fe200000010ff */
[----:B------:R-:W-:Y:S02]  /*48b0*/  IMAD.SHL.U32 R5, R225, 0x8, RZ ;  /* 0x00000008e1057824 */ /* 0x000fe400078e00ff */
[----:B------:R-:W-:Y:S01]  /*48c0*/  @!P0 FFMA.FTZ R4, R6, R7, R4 ;  /* 0x0000000706048223 */ /* 0x000fe20000010004 */
[----:B----4-:R-:W-:Y:S01]  /*48d0*/  MOV R6, R44 ;  /* 0x0000002c00067202 */ /* 0x010fe20000000f00 */
[----:B---3--:R-:W-:Y:S02]  /*48e0*/  IMAD.MOV.U32 R7, RZ, RZ, R45 ;  /* 0x000000ffff077224 */ /* 0x008fe400078e002d */
[----:B------:R-:W-:Y:S01]  /*48f0*/  @!P0 IMAD.MOV.U32 R8, RZ, RZ, R12 ;  /* 0x000000ffff088224 */ /* 0x000fe200078e000c */
[C---:B------:R-:W-:Y:S01]  /*4900*/  LEA R6, P1, R5.reuse, R6, 0x1 ;  /* 0x0000000605067211 */ /* 0x040fe200078208ff */
[----:B------:R-:W-:Y:S01]  /*4910*/  @!P0 IMAD.MOV.U32 R10, RZ, RZ, R3 ;  /* 0x000000ffff0a8224 */ /* 0x000fe200078e0003 */
[----:B------:R-:W-:Y:S02]  /*4920*/  @!P0 F2FP.BF16.PACK_AB R0, R4, R20 ;  /* 0x000000140400823e */ /* 0x000fe400000010ff */
[----:B------:R-:W-:Y:S02]  /*4930*/  LEA.HI.X.SX32 R7, R5, R7, 0x1, P1 ;  /* 0x0000000705077211 */ /* 0x000fe400008f0eff */
[----:B------:R-:W-:Y:S05]  /*4940*/  @!P0 MOV R11, R0 ;  /* 0x00000000000b8202 */ /* 0x000fea0000000f00 */
[----:B------:R1:W-:Y:S02]  /*4950*/  ST.E.128 [R6.64], R8 ;  /* 0x0000000806007985 */ /* 0x0003e4000c101d08 */
.L_x_1312:
[----:B------:R-:W-:Y:S05]  /*4960*/  BSYNC B0 ;  /* 0x0000000000007941 */ /* 0x000fea0003800000 */
.L_x_1311:
        /* <DEDUP_REMOVED lines=16> */
[----:B------:R-:W-:Y:S01]  /*4a70*/  @!P0 IMAD.U32 R6, R2, 0x10000, RZ ;  /* 0x0001000002068824 */ /* 0x000fe200078e00ff */
[----:B------:R-:W-:Y:S02]  /*4a80*/  @!P0 PRMT R14, R40, 0x5432, R4 ;  /* 0x00005432280e8816 */ /* 0x000fe40000000004 */
[----:B------:R-:W-:Y:S02]  /*4a90*/  @!P0 PRMT R5, R22, 0x5432, R3 ;  /* 0x0000543216058816 */ /* 0x000fe40000000003 */
[----:B------:R-:W-:Y:S01]  /*4aa0*/  @!P0 LOP3.LUT R12, R12, 0xffff0000, RZ, 0xc0, !PT ;  /* 0xffff00000c0c8812 */ /* 0x000fe200078ec0ff */
[C---:B-1----:R-:W-:Y:S01]  /*4ab0*/  @!P0 IMAD.U32 R3, R8.reuse, 0x10000, RZ ;  /* 0x0001000008038824 */ /* 0x042fe200078e00ff */
[----:B------:R-:W-:Y:S02]  /*4ac0*/  @!P0 LOP3.LUT R0, R8, 0xffff0000, RZ, 0xc0, !PT ;  /* 0xffff000008008812 */ /* 0x000fe400078ec0ff */
[----:B------:R-:W-:Y:S03]  /*4ad0*/  @!P0 LOP3.LUT R4, R9, 0xffff0000, RZ, 0xc0, !PT ;  /* 0xffff000009048812 */ /* 0x000fe600078ec0ff */
[C---:B------:R-:W-:Y:S02]  /*4ae0*/  @!P0 FMUL.FTZ R13, R0.reuse, R7 ;  /* 0x00000007000d8220 */ /* 0x040fe40000410000 */
[-C--:B------:R-:W-:Y:S02]  /*4af0*/  @!P0 FMUL.FTZ R0, R0, R6.reuse ;  /* 0x0000000600008220 */ /* 0x080fe40000410000 */
[----:B------:R-:W-:Y:S01]  /*4b00*/  @!P0 FFMA.FTZ R25, R3, R6, -R13 ;  /* 0x0000000603198223 */ /* 0x000fe2000001080d */
[----:B------:R-:W-:Y:S01]  /*4b10*/  @!P0 LOP3.LUT R6, R2, 0xffff0000, RZ, 0xc0, !PT ;  /* 0xffff000002068812 */ /* 0x000fe200078ec0ff */
[----:B------:R-:W-:Y:S01]  /*4b20*/  @!P0 FFMA.FTZ R0, R7, R3, R0 ;  /* 0x0000000307008223 */ /* 0x000fe20000010000 */
[----:B------:R-:W-:Y:S01]  /*4b30*/  @!P0 SHF.L.U32 R7, R9, 0x10, RZ ;  /* 0x0000001009078819 */ /* 0x000fe200000006ff */
[----:B------:R-:W-:Y:S01]  /*4b40*/  @!P0 FMUL.FTZ R15, R4, R12 ;  /* 0x0000000c040f8220 */ /* 0x000fe20000410000 */
[----:B------:R-:W-:Y:S01]  /*4b50*/  @!P0 LOP3.LUT R3, R10, 0xffff0000, RZ, 0xc0, !PT ;  /* 0xffff00000a038812 */ /* 0x000fe200078ec0ff */
[C---:B------:R-:W-:Y:S01]  /*4b60*/  @!P0 IMAD.U32 R13, R14.reuse, 0x10000, RZ ;  /* 0x000100000e0d8824 */ /* 0x040fe200078e00ff */
[----:B------:R-:W-:Y:S01]  /*4b70*/  @!P0 LOP3.LUT R14, R14, 0xffff0000, RZ, 0xc0, !PT ;  /* 0xffff00000e0e8812 */ /* 0x000fe200078ec0ff */
[-C--:B------:R-:W-:Y:S02]  /*4b80*/  @!P0 FMUL.FTZ R2, R4, R6.reuse ;  /* 0x0000000604028220 */ /* 0x080fe40000410000 */
[----:B------:R-:W-:Y:S01]  /*4b90*/  @!P0 FFMA.FTZ R15, R7, R6, -R15 ;  /* 0x00000006070f8223 */ /* 0x000fe2000001080f */
[----:B------:R-:W-:Y:S01]  /*4ba0*/  @!P0 SHF.L.U32 R6, R10, 0x10, RZ ;  /* 0x000000100a068819 */ /* 0x000fe200000006ff */
[C---:B------:R-:W-:Y:S01]  /*4bb0*/  @!P0 IMAD.U32 R4, R5.reuse, 0x10000, RZ ;  /* 0x0001000005048824 */ /* 0x040fe200078e00ff */
[----:B------:R-:W-:Y:S01]  /*4bc0*/  @!P0 LOP3.LUT R5, R5, 0xffff0000, RZ, 0xc0, !PT ;  /* 0xffff000005058812 */ /* 0x000fe200078ec0ff */
[C---:B------:R-:W-:Y:S02]  /*4bd0*/  @!P0 FMUL.FTZ R22, R3.reuse, R13 ;  /* 0x0000000d03168220 */ /* 0x040fe40000410000 */
[-C--:B------:R-:W-:Y:S02]  /*4be0*/  @!P0 FMUL.FTZ R3, R3, R4.reuse ;  /* 0x0000000403038220 */ /* 0x080fe40000410000 */
[----:B------:R-:W-:Y:S01]  /*4bf0*/  @!P0 FFMA.FTZ R22, R6, R4, -R22 ;  /* 0x0000000406168223 */ /* 0x000fe20000010816 */
[C---:B------:R-:W-:Y:S01]  /*4c00*/  @!P0 LOP3.LUT R4, R11.reuse, 0xffff0000, RZ, 0xc0, !PT ;  /* 0xffff00000b048812 */ /* 0x040fe200078ec0ff */
[----:B------:R-:W-:Y:S02]  /*4c10*/  @!P0 FFMA.FTZ R2, R12, R7, R2 ;  /* 0x000000070c028223 */ /* 0x000fe40000010002 */
[----:B------:R-:W-:Y:S02]  /*4c20*/  @!P0 IMAD.U32 R7, R11, 0x10000, RZ ;  /* 0x000100000b078824 */ /* 0x000fe400078e00ff */
[----:B------:R-:W-:Y:S01]  /*4c30*/  @!P0 FMUL.FTZ R12, R4, R14 ;  /* 0x0000000e040c8220 */ /* 0x000fe20000410000 */
[----:B------:R-:W-:Y:S01]  /*4c40*/  @!P0 F2FP.BF16.PACK_AB R2, R2, R15 ;  /* 0x0000000f0202823e */ /* 0x000fe200000010ff */
[-C--:B------:R-:W-:Y:S02]  /*4c50*/  @!P0 FMUL.FTZ R4, R4, R5.reuse ;  /* 0x0000000504048220 */ /* 0x080fe40000410000 */
[----:B------:R-:W-:Y:S01]  /*4c60*/  @!P0 FFMA.FTZ R3, R13, R6, R3 ;  /* 0x000000060d038223 */ /* 0x000fe20000010003 */
[----:B------:R-:W-:Y:S01]  /*4c70*/  @!P0 MOV R9, R2 ;  /* 0x0000000200098202 */ /* 0x000fe20000000f00 */
        /* <DEDUP_REMOVED lines=9> */
.L_x_1314:
[----:B------:R-:W-:Y:S05]  /*4d10*/  BSYNC B0 ;  /* 0x0000000000007941 */ /* 0x000fea0003800000 */
.L_x_1313:
        /* <DEDUP_REMOVED lines=58> */
.L_x_1316:
[----:B------:R-:W-:Y:S05]  /*50c0*/  BSYNC B0 ;  /* 0x0000000000007941 */ /* 0x000fea0003800000 */
.L_x_1315:
        /* <DEDUP_REMOVED lines=58> */
.L_x_1303:
        /* <DEDUP_REMOVED lines=47> */
.L_x_1318:
[----:B------:R-:W-:Y:S05]  /*5760*/  BSYNC B0 ;  /* 0x0000000000007941 */ /* 0x000fea0003800000 */
.L_x_1317:
        /* <DEDUP_REMOVED lines=26> */
[----:B--2---:R-:W-:Y:S02]  /*5910*/  PRMT R46, R2, 0x5410, R0 ;  /* 0x00005410022e7816 */ /* 0x004fe40000000000 */
[----:B------:R-:W-:Y:S04]  /*5920*/  MOV R0, R36 ;  /* 0x0000002400007202 */ /* 0x000fe80000000f00 */
[----:B------:R-:W-:Y:S01]  /*5930*/  PRMT R45, R0, 0x7610, R45 ;  /* 0x00007610002d7816 */ /* 0x000fe2000000002d */
[----:B------:R-:W-:Y:S05]  /*5940*/  IMAD.MOV.U32 R0, RZ, RZ, R37 ;  /* 0x000000ffff007224 */ /* 0x000fea00078e0025 */
        /* <DEDUP_REMOVED lines=11> */
[----:B------:R-:W-:Y:S02]  /*5a00*/  IMAD.MOV.U32 R28, RZ, RZ, R13 ;  /* 0x000000ffff1c7224 */ /* 0x000fe400078e000d */
[----:B------:R-:W-:Y:S01]  /*5a10*/  IMAD.MOV.U32 R8, RZ, RZ, R7 ;  /* 0x000000ffff087224 */ /* 0x000fe200078e0007 */
        /* <DEDUP_REMOVED lines=12> */
[----:B------:R-:W-:Y:S02]  /*5ae0*/  @!P0 SHF.R.U64 R2, R4, 0x10, R5 ;  /* 0x0000001004028819 */ /* 0x000fe40000001205 */
[----:B------:R-:W-:Y:S02]  /*5af0*/  LOP3.LUT R4, R227, 0x38, R49, 0xf8, !PT ;  /* 0x00000038e3047812 */ /* 0x000fe400078ef831 */
[----:B------:R-:W-:Y:S02]  /*5b00*/  LOP3.LUT R3, R3, 0x7ffff000, RZ, 0xc0, !PT ;  /* 0x7ffff00003037812 */ /* 0x000fe400078ec0ff */
[----:B------:R-:W-:Y:S02]  /*5b10*/  LOP3.LUT R4, R4, R228, RZ, 0x3c, !PT ;  /* 0x000000e404047212 */ /* 0x000fe400078e3cff */
[----:B------:R-:W-:Y:S02]  /*5b20*/  @!P0 SHF.R.U32.HI R5, RZ, 0x10, R5 ;  /* 0x00000010ff058819 */ /* 0x000fe40000011605 */
[----:B------:R-:W-:Y:S02]  /*5b30*/  IADD3 R3, R4, R3, R229 ;  /* 0x0000000304037210 */ /* 0x000fe40007ffe0e5 */
[----:B------:R-:W-:Y:S02]  /*5b40*/  @!P0 PRMT R5, R9, 0x5410, R5 ;  /* 0x0000541009058816 */ /* 0x000fe40000000005 */
[----:B------:R-:W-:Y:S01]  /*5b50*/  @!P0 PRMT R28, R28, 0x5410, R10 ;  /* 0x000054101c1c8816 */ /* 0x000fe2000000000a */
[----:B------:R-:W-:Y:S01]  /*5b60*/  IMAD.SHL.U32 R13, R3, 0x2, RZ ;  /* 0x00000002030d7824 */ /* 0x000fe200078e00ff */
[--C-:B------:R-:W-:Y:S02]  /*5b70*/  @!P0 SHF.R.U32.HI R3, RZ, 0x10, R7.reuse ;  /* 0x00000010ff038819 */ /* 0x100fe40000011607 */
[----:B------:R-:W-:Y:S02]  /*5b80*/  MOV R4, R6 ;  /* 0x0000000600047202 */ /* 0x000fe40000000f00 */
[----:B------:R-:W-:Y:S01]  /*5b90*/  @!P0 SHF.R.U64 R6, R6, 0x10, R7 ;  /* 0x0000001006068819 */ /* 0x000fe20000001207 */
[----:B------:R-:W2:Y:S01]  /*5ba0*/  LDS.128 R12, [R13+0x6100] ;  /* 0x006100000d0c7984 */ /* 0x000ea20000000c00 */
[----:B------:R-:W-:Y:S02]  /*5bb0*/  @!P0 PRMT R7, R0, 0x5410, R2 ;  /* 0x0000541000078816 */ /* 0x000fe40000000002 */
[----:B------:R-:W-:Y:S01]  /*5bc0*/  @!P0 PRMT R9, R4, 0x5410, R6 ;  /* 0x0000541004098816 */ /* 0x000fe20000000006 */
[----:B------:R-:W-:Y:S01]  /*5bd0*/  @!P0 IMAD.U32 R4, R11, 0x10000, RZ ;  /* 0x000100000b048824 */ /* 0x000fe200078e00ff */
[----:B------:R-:W-:Y:S01]  /*5be0*/  @!P0 PRMT R10, R8, 0x5410, R3 ;  /* 0x00005410080a8816 */ /* 0x000fe20000000003 */
[----:B------:R-:W-:Y:S01]  /*5bf0*/  @!P0 IMAD.U32 R2, R7, 0x10000, RZ ;  /* 0x0001000007028824 */ /* 0x000fe200078e00ff */
[----:B------:R-:W-:Y:S01]  /*5c00*/  @!P0 PRMT R29, R29, 0x5410, R30 ;  /* 0x000054101d1d8816 */ /* 0x000fe2000000001e */
[----:B-1----:R-:W-:Y:S01]  /*5c10*/  @!P0 IMAD.U32 R3, R32, 0x10000, RZ ;  /* 0x0001000020038824 */ /* 0x002fe200078e00ff */
[----:B------:R-:W-:Y:S02]  /*5c20*/  @!P0 PRMT R31, R44, 0x5410, R31 ;  /* 0x000054102c1f8816 */ /* 0x000fe4000000001f */
        /* <DEDUP_REMOVED lines=53> */
[C---:B------:R-:W-:Y:S01]  /*5f80*/  @!P0 SHF.L.U32 R8, R10.reuse, 0x10, RZ ;  /* 0x000000100a088819 */ /* 0x040fe200000006ff */
[----:B------:R-:W-:Y:S02]  /*5f90*/  @!P0 IMAD.U32 R9, R31, 0x10000, RZ ;  /* 0x000100001f098824 */ /* 0x000fe400078e00ff */
        /* <DEDUP_REMOVED lines=28> */
.L_x_1320:
[----:B------:R-:W-:Y:S05]  /*6160*/  BSYNC B0 ;  /* 0x0000000000007941 */ /* 0x000fea0003800000 */
.L_x_1319:
[----:B------:R-:W-:Y:S01]  /*6170*/  ISETP.GE.AND P0, PT, R107, c[0x0][0x1d4], PT ;  /* 0x000075006b007a0c */ /* 0x000fe20003f06270 */
[----:B------:R-:W-:Y:S01]  /*6180*/  @!UPT UIADD3 URZ, URZ, URZ, URZ ;  /* 0x0000003f3f3ff290 */ /* 0x000fe2000fffe03f */
[----:B------:R-:W-:Y:S11]  /*6190*/  BSSY B0, `(.L_x_1321) ;  /* 0x0000079000007945 */ /* 0x000ff60003800000 */
[----:B------:R-:W-:-:S05]  /*61a0*/  @P0 BRA `(.L_x_1322) ;  /* 0x0000077000000947 */ /* 0x000fca0003800000 */
[----:B------:R-:W-:Y:S01]  /*61b0*/  LOP3.LUT P1, RZ, R218, 0x1, RZ, 0xc0, !PT ;  /* 0x00000001daff7812 */ /* 0x000fe2000782c0ff */
[----:B------:R-:W2:Y:S01]  /*61c0*/  LDS.128 R28, [R88+0x6100] ;  /* 0x00610000581c7984 */ /* 0x000ea20000000c00 */
[----:B------:R-:W-:Y:S02]  /*61d0*/  ISETP.GE.AND P0, PT, R107, c[0x0][0x27c], PT ;  /* 0x00009f006b007a0c */ /* 0x000fe40003f06270 */
[----:B------:R-:W-:Y:S04]  /*61e0*/  SEL R0, R111, R109, !P1 ;  /* 0x0000006d6f007207 */ /* 0x000fe80004800000 */
[----:B-1----:R-:W-:Y:S04]  /*61f0*/  SHF.R.S32.HI R2, RZ, 0x1f, R0 ;  /* 0x0000001fff027819 */ /* 0x002fe80000011400 */
[----:B------:R-:W-:Y:S03]  /*6200*/  LEA.HI R0, R2, R0, RZ, 0x4 ;  /* 0x0000000002007211 */ /* 0x000fe600078f20ff */
[--C-:B------:R-:W-:Y:S02]  /*6210*/  @!P0 SHF.R.U64 R3, R36, 0x10, R37.reuse ;  /* 0x0000001024038819 */ /* 0x100fe40000001225 */
[----:B------:R-:W-:Y:S02]  /*6220*/  LEA.HI.SX32 R0, R0, R98, 0x1c ;  /* 0x0000006200007211 */ /* 0x000fe400078fe2ff */
[----:B------:R-:W-:Y:S02]  /*6230*/  @!P0 SHF.R.U32.HI R6, RZ, 0x10, R37 ;  /* 0x00000010ff068819 */ /* 0x000fe40000011625 */
[----:B------:R-:W-:Y:S01]  /*6240*/  SHF.R.S32.HI R2, RZ, 0x1f, R0 ;  /* 0x0000001fff027819 */ /* 0x000fe20000011400 */
[----:B------:R-:W-:Y:S01]  /*6250*/  IMAD.SHL.U32 R32, R0, 0x8, RZ ;  /* 0x0000000800207824 */ /* 0x000fe200078e00ff */
[C---:B------:R-:W-:Y:S02]  /*6260*/  @!P0 PRMT R13, R45.reuse, 0x5410, R3 ;  /* 0x000054102d0d8816 */ /* 0x040fe40000000003 */
        /* <DEDUP_REMOVED lines=11> */
[----:B------:R-:W-:Y:S01]  /*6320*/  @!P0 PRMT R15, R46, 0x5432, R15 ;  /* 0x000054322e0f8816 */ /* 0x000fe2000000000f */
        /* <DEDUP_REMOVED lines=8> */
[----:B--2---:R-:W-:Y:S01]  /*63b0*/  @!P0 IMAD.U32 R5, R28, 0x10000, RZ ;  /* 0x000100001c058824 */ /* 0x004fe200078e00ff */
[----:B------:R-:W-:Y:S02]  /*63c0*/  @!P0 LOP3.LUT R3, R3, 0xffff0000, RZ, 0xc0, !PT ;  /* 0xffff000003038812 */ /* 0x000fe400078ec0ff */
[----:B-1----:R-:W-:Y:S04]  /*63d0*/  @!P0 SHF.R.U64 R4, R18, 0x10, R19 ;  /* 0x0000001012048819 */ /* 0x002fe80000001213 */
        /* <DEDUP_REMOVED lines=84> */
.L_x_1322:
[----:B------:R-:W-:Y:S05]  /*6920*/  BSYNC B0 ;  /* 0x0000000000007941 */ /* 0x000fea0003800000 */
.L_x_1321:
        /* <DEDUP_REMOVED lines=9> */
[----:B------:R-:W-:Y:S02]  /*69c0*/  @!P0 SHF.R.U64 R8, R42, 0x10, R43 ;  /* 0x000000102a088819 */ /* 0x000fe4000000122b */
[----:B------:R-:W-:Y:S02]  /*69d0*/  LEA.HI.SX32 R0, R0, R97, 0x1c ;  /* 0x0000006100007211 */ /* 0x000fe400078fe2ff */
[----:B------:R-:W-:Y:S02]  /*69e0*/  @!P0 SHF.R.U64 R3, R22, 0x10, R23 ;  /* 0x0000001016038819 */ /* 0x000fe40000001217 */
[----:B------:R-:W-:Y:S01]  /*69f0*/  SHF.R.S32.HI R2, RZ, 0x1f, R0 ;  /* 0x0000001fff027819 */ /* 0x000fe20000011400 */
[----:B------:R-:W-:Y:S01]  /*6a00*/  IMAD.SHL.U32 R32, R0, 0x8, RZ ;  /* 0x0000000800207824 */ /* 0x000fe200078e00ff */
[----:B------:R-:W-:Y:S02]  /*6a10*/  @!P0 PRMT R22, R48, 0x5410, R8 ;  /* 0x0000541030168816 */ /* 0x000fe40000000008 */
[----:B------:R-:W-:Y:S02]  /*6a20*/  LEA.HI R0, R2, R0, RZ, 0x3 ;  /* 0x0000000002007211 */ /* 0x000fe400078f18ff */
[----:B------:R-:W-:Y:S02]  /*6a30*/  LOP3.LUT R2, R227, 0x38, R32, 0xf8, !PT ;  /* 0x00000038e3027812 */ /* 0x000fe400078ef820 */
[----:B------:R-:W-:Y:S01]  /*6a40*/  @!P0 SHF.R.U32.HI R7, RZ, 0x10, R41 ;  /* 0x00000010ff078819 */ /* 0x000fe20000011629 */
[----:B------:R-:W-:Y:S01]  /*6a50*/  IMAD.SHL.U32 R0, R0, 0x200, RZ ;  /* 0x0000020000007824 */ /* 0x000fe200078e00ff */
[----:B------:R-:W-:Y:S02]  /*6a60*/  LOP3.LUT R2, R2, R228, RZ, 0x3c, !PT ;  /* 0x000000e402027212 */ /* 0x000fe400078e3cff */
[----:B------:R-:W-:Y:S02]  /*6a70*/  @!P0 PRMT R11, R47, 0x5432, R7 ;  /* 0x000054322f0b8816 */ /* 0x000fe40000000007 */
[----:B------:R-:W-:Y:S02]  /*6a80*/  LOP3.LUT R0, R0, 0x7ffff000, RZ, 0xc0, !PT ;  /* 0x7ffff00000007812 */ /* 0x000fe400078ec0ff */
[----:B------:R-:W-:Y:S01]  /*6a90*/  @!P0 SHF.R.U32.HI R5, RZ, 0x10, R23 ;  /* 0x00000010ff058819 */ /* 0x000fe20000011617 */
[----:B------:R-:W-:Y:S01]  /*6aa0*/  @!P0 IMAD.U32 R16, R11, 0x10000, RZ ;  /* 0x000100000b108824 */ /* 0x000fe200078e00ff */
[----:B------:R-:W-:Y:S01]  /*6ab0*/  IADD3 R0, R2, R0, R229 ;  /* 0x0000000002007210 */ /* 0x000fe20007ffe0e5 */
[----:B-1----:R-:W-:Y:S01]  /*6ac0*/  @!P0 IMAD.U32 R8, R28, 0x10000, RZ ;  /* 0x000100001c088824 */ /* 0x002fe200078e00ff */
[----:B------:R-:W-:Y:S01]  /*6ad0*/  @!P0 PRMT R10, R27, 0x5432, R3 ;  /* 0x000054321b0a8816 */ /* 0x000fe20000000003 */
[----:B------:R-:W-:Y:S01]  /*6ae0*/  @!P0 IMAD.U32 R17, R29, 0x10000, RZ ;  /* 0x000100001d118824 */ /* 0x000fe200078e00ff */
[----:B------:R-:W-:Y:S01]  /*6af0*/  @!P0 SHF.R.U64 R4, R40, 0x10, R41 ;  /* 0x0000001028048819 */ /* 0x000fe20000001229 */
[----:B------:R-:W-:Y:S01]  /*6b00*/  IMAD.SHL.U32 R0, R0, 0x2, RZ ;  /* 0x0000000200007824 */ /* 0x000fe200078e00ff */
[----:B------:R-:W-:Y:S02]  /*6b10*/  @!P0 SHF.R.U32.HI R2, RZ, 0x10, R21 ;  /* 0x00000010ff028819 */ /* 0x000fe40000011615 */
[----:B------:R-:W-:Y:S02]  /*6b20*/  @!P0 SHF.R.U32.HI R9, RZ, 0x10, R43 ;  /* 0x00000010ff098819 */ /* 0x000fe4000001162b */
[----:B------:R1:W2:Y:S02]  /*6b30*/  LDS.128 R12, [R0+0x6100] ;  /* 0x00610000000c7984 */ /* 0x0002a40000000c00 */
[----:B-1----:R-:W-:Y:S02]  /*6b40*/  @!P0 SHF.R.U64 R0, R20, 0x10, R21 ;  /* 0x0000001014008819 */ /* 0x002fe40000001215 */
[----:B------:R-:W-:Y:S02]  /*6b50*/  @!P0 PRMT R20, R47, 0x5410, R4 ;  /* 0x000054102f148816 */ /* 0x000fe40000000004 */
[C---:B------:R-:W-:Y:S02]  /*6b60*/  @!P0 PRMT R6, R26.reuse, 0x5432, R0 ;  /* 0x000054321a068816 */ /* 0x040fe40000000000 */
[----:B------:R-:W-:Y:S01]  /*6b70*/  @!P0 PRMT R4, R26, 0x5410, R2 ;  /* 0x000054101a048816 */ /* 0x000fe20000000002 */
[----:B------:R-:W-:Y:S01]  /*6b80*/  @!P0 IMAD.U32 R7, R20, 0x10000, RZ ;  /* 0x0001000014078824 */ /* 0x000fe200078e00ff */
[----:B------:R-:W-:Y:S01]  /*6b90*/  @!P0 PRMT R21, R48, 0x5432, R9 ;  /* 0x0000543230158816 */ /* 0x000fe20000000009 */
[C---:B------:R-:W-:Y:S01]  /*6ba0*/  @!P0 IMAD.U32 R2, R6.reuse, 0x10000, RZ ;  /* 0x0001000006028824 */ /* 0x040fe200078e00ff */
[----:B------:R-:W-:Y:S02]  /*6bb0*/  @!P0 LOP3.LUT R6, R6, 0xffff0000, RZ, 0xc0, !PT ;  /* 0xffff000006068812 */ /* 0x000fe400078ec0ff */
[----:B------:R-:W-:Y:S02]  /*6bc0*/  @!P0 PRMT R9, R27, 0x5410, R5 ;  /* 0x000054101b098816 */ /* 0x000fe40000000005 */
[----:B------:R-:W-:Y:S01]  /*6bd0*/  @!P0 SHF.L.U32 R5, R4, 0x10, RZ ;  /* 0x0000001004058819 */ /* 0x000fe200000006ff */
        /* <DEDUP_REMOVED lines=12> */
[----:B------:R-:W-:Y:S02]  /*6ca0*/  @!P0 LOP3.LUT R2, R13, 0xffff0000, RZ, 0xc0, !PT ;  /* 0xffff00000d028812 */ /* 0x000fe400078ec0ff */
[----:B------:R-:W-:Y:S02]  /*6cb0*/  @!P0 LOP3.LUT R19, R29, 0xffff0000, RZ, 0xc0, !PT ;  /* 0xffff00001d138812 */ /* 0x000fe400078ec0ff */
[----:B------:R-:W-:Y:S01]  /*6cc0*/  @!P0 LOP3.LUT R5, R12, 0xffff0000, RZ, 0xc0, !PT ;  /* 0xffff00000c058812 */ /* 0x000fe200078ec0ff */
[----:B------:R-:W-:Y:S01]  /*6cd0*/  @!P0 FMUL.FTZ R20, R2, R18 ;  /* 0x0000001202148220 */ /* 0x000fe20000410000 */
[----:B------:R-:W-:Y:S03]  /*6ce0*/  @!P0 LOP3.LUT R7, R4, 0xffff0000, RZ, 0xc0, !PT ;  /* 0xffff000004078812 */ /* 0x000fe600078ec0ff */
[----:B------:R-:W-:Y:S02]  /*6cf0*/  @!P0 FMUL.FTZ R23, R5, R8 ;  /* 0x0000000805178220 */ /* 0x000fe40000410000 */
[-C--:B------:R-:W-:Y:S02]  /*6d00*/  @!P0 FMUL.FTZ R4, R2, R7.reuse ;  /* 0x0000000702048220 */ /* 0x080fe40000410000 */
[----:B------:R-:W-:Y:S02]  /*6d10*/  @!P0 FFMA.FTZ R25, R19, R7, -R20 ;  /* 0x0000000713198223 */ /* 0x000fe40000010814 */
[----:B------:R-:W-:Y:S02]  /*6d20*/  @!P0 FMUL.FTZ R2, R5, R6 ;  /* 0x0000000605028220 */ /* 0x000fe40000410000 */
[----:B------:R-:W-:Y:S01]  /*6d30*/  @!P0 IMAD.U32 R20, R22, 0x10000, RZ ;  /* 0x0001000016148824 */ /* 0x000fe200078e00ff */
[----:B------:R-:W-:Y:S01]  /*6d40*/  @!P0 F2FP.BF16.PACK_AB R25, R25, R24 ;  /* 0x000000181919823e */ /* 0x000fe200000010ff */
[----:B------:R-:W-:Y:S02]  /*6d50*/  @!P0 IMAD.U32 R5, R14, 0x10000, RZ ;  /* 0x000100000e058824 */ /* 0x000fe400078e00ff */
[----:B------:R-:W-:Y:S02]  /*6d60*/  @!P0 FFMA.FTZ R23, R11, R6, -R23 ;  /* 0x000000060b178223 */ /* 0x000fe40000010817 */
[----:B------:R-:W-:Y:S02]  /*6d70*/  @!P0 FFMA.FTZ R2, R8, R11, R2 ;  /* 0x0000000b08028223 */ /* 0x000fe40000010002 */
[----:B------:R-:W-:Y:S01]  /*6d80*/  @!P0 IMAD.U32 R8, R30, 0x10000, RZ ;  /* 0x000100001e088824 */ /* 0x000fe200078e00ff */
[----:B------:R-:W-:Y:S01]  /*6d90*/  @!P0 F2FP.BF16.PACK_AB R24, R23, R33 ;  /* 0x000000211718823e */ /* 0x000fe200000010ff */
[----:B------:R-:W-:Y:S02]  /*6da0*/  @!P0 IMAD.U32 R6, R10, 0x10000, RZ ;  /* 0x000100000a068824 */ /* 0x000fe400078e00ff */
[C---:B------:R-:W-:Y:S02]  /*6db0*/  @!P0 FMUL.FTZ R7, R5.reuse, R20 ;  /* 0x0000001405078220 */ /* 0x040fe40000410000 */
[-C--:B------:R-:W-:Y:S02]  /*6dc0*/  @!P0 FMUL.FTZ R5, R5, R6.reuse ;  /* 0x0000000605058220 */ /* 0x080fe40000410000 */
[----:B------:R-:W-:Y:S01]  /*6dd0*/  @!P0 FFMA.FTZ R27, R8, R6, -R7 ;  /* 0x00000006081b8223 */ /* 0x000fe20000010807 */
[----:B------:R-:W-:Y:S01]  /*6de0*/  @!P0 SHF.L.U32 R7, R15, 0x10, RZ ;  /* 0x000000100f078819 */ /* 0x000fe200000006ff */
[----:B------:R-:W-:Y:S01]  /*6df0*/  @!P0 FFMA.FTZ R3, R16, R17, R3 ;  /* 0x0000001110038223 */ /* 0x000fe20000010003 */
[----:B------:R-:W-:Y:S01]  /*6e00*/  @!P0 LOP3.LUT R16, R30, 0xffff0000, RZ, 0xc0, !PT ;  /* 0xffff00001e108812 */ /* 0x000fe200078ec0ff */
[----:B------:R-:W-:Y:S01]  /*6e10*/  @!P0 IMAD.U32 R17, R21, 0x10000, RZ ;  /* 0x0001000015118824 */ /* 0x000fe200078e00ff */
[----:B------:R-:W-:Y:S01]  /*6e20*/  @!P0 LOP3.LUT R6, R15, 0xffff0000, RZ, 0xc0, !PT ;  /* 0xffff00000f068812 */ /* 0x000fe200078ec0ff */
[----:B------:R-:W-:Y:S01]  /*6e30*/  @!P0 FFMA.FTZ R4, R18, R19, R4 ;  /* 0x0000001312048223 */ /* 0x000fe20000010004 */
[----:B------:R-:W-:Y:S01]  /*6e40*/  @!P0 LOP3.LUT R19, R21, 0xffff0000, RZ, 0xc0, !PT ;  /* 0xffff000015138812 */ /* 0x000fe200078ec0ff */
[----:B------:R-:W-:Y:S01]  /*6e50*/  @!P0 FFMA.FTZ R5, R20, R8, R5 ;  /* 0x0000000814058223 */ /* 0x000fe20000010005 */
[----:B------:R-:W-:Y:S01]  /*6e60*/  @!P0 LOP3.LUT R20, R31, 0xffff0000, RZ, 0xc0, !PT ;  /* 0xffff00001f148812 */ /* 0x000fe200078ec0ff */
[----:B------:R-:W-:Y:S01]  /*6e70*/  @!P0 IMAD.U32 R8, R9, 0x10000, RZ ;  /* 0x0001000009088824 */ /* 0x000fe200078e00ff */
[----:B------:R-:W-:Y:S01]  /*6e80*/  @!P0 F2FP.BF16.PACK_AB R3, R4, R3 ;  /* 0x000000030403823e */ /* 0x000fe200000010ff */
[----:B------:R-:W-:Y:S02]  /*6e90*/  @!P0 IMAD.U32 R18, R31, 0x10000, RZ ;  /* 0x000100001f128824 */ /* 0x000fe400078e00ff */
[C---:B------:R-:W-:Y:S02]  /*6ea0*/  @!P0 FMUL.FTZ R11, R7.reuse, R17 ;  /* 0x00000011070b8220 */ /* 0x040fe40000410000 */
[-C--:B------:R-:W-:Y:S02]  /*6eb0*/  @!P0 FMUL.FTZ R7, R7, R8.reuse ;  /* 0x0000000807078220 */ /* 0x080fe40000410000 */
[----:B------:R-:W-:Y:S01]  /*6ec0*/  @!P0 FFMA.FTZ R26, R18, R8, -R11 ;  /* 0x00000008121a8223 */ /* 0x000fe2000001080b */
[----:B------:R-:W-:Y:S01]  /*6ed0*/  @!P0 LOP3.LUT R8, R9, 0xffff0000, RZ, 0xc0, !PT ;  /* 0xffff000009088812 */ /* 0x000fe200078ec0ff */
[----:B------:R-:W-:Y:S01]  /*6ee0*/  @!P0 FMUL.FTZ R9, R6, R19 ;  /* 0x0000001306098220 */ /* 0x000fe20000410000 */
[----:B------:R-:W-:Y:S01]  /*6ef0*/  @!P0 LOP3.LUT R11, R22, 0xffff0000, RZ, 0xc0, !PT ;  /* 0xffff0000160b8812 */ /* 0x000fe200078ec0ff */
[----:B------:R-:W-:Y:S01]  /*6f00*/  @!P0 IMAD.MOV.U32 R28, RZ, RZ, R24 ;  /* 0x000000ffff1c8224 */ /* 0x000fe200078e0018 */
[C---:B----4-:R-:W-:Y:S01]  /*6f10*/  LEA R22, P1, R65.reuse, R50, 0x1 ;  /* 0x0000003241167211 */ /* 0x050fe200078208ff */
[-C--:B------:R-:W-:Y:S01]  /*6f20*/  @!P0 FFMA.FTZ R21, R20, R8.reuse, -R9 ;  /* 0x0000000814158223 */ /* 0x080fe20000010809 */
[----:B------:R-:W-:Y:S01]  /*6f30*/  @!P0 LOP3.LUT R9, R10, 0xffff0000, RZ, 0xc0, !PT ;  /* 0xffff00000a098812 */ /* 0x000fe200078ec0ff */
[----:B------:R-:W-:Y:S01]  /*6f40*/  @!P0 FMUL.FTZ R8, R6, R8 ;  /* 0x0000000806088220 */ /* 0x000fe20000410000 */
[----:B------:R-:W-:Y:S01]  /*6f50*/  @!P0 LOP3.LUT R6, R14, 0xffff0000, RZ, 0xc0, !PT ;  /* 0xffff00000e068812 */ /* 0x000fe200078ec0ff */
[----:B------:R-:W-:Y:S01]  /*6f60*/  @!P0 IMAD.MOV.U32 R29, RZ, RZ, R25 ;  /* 0x000000ffff1d8224 */ /* 0x000fe200078e0019 */
[----:B---3--:R-:W-:Y:S01]  /*6f70*/  LEA.HI.X R23, R65, R51, R91, 0x1, P1 ;  /* 0x0000003341177211 */ /* 0x008fe200008f0c5b */
[----:B------:R-:W-:Y:S01]  /*6f80*/  @!P0 IMAD.MOV.U32 R13, RZ, RZ, R3 ;  /* 0x000000ffff0d8224 */ /* 0x000fe200078e0003 */
[----:B------:R-:W-:Y:S01]  /*6f90*/  @!P0 F2FP.BF16.PACK_AB R21, R21, R26 ;  /* 0x0000001a1515823e */ /* 0x000fe200000010ff */
[C---:B------:R-:W-:Y:S02]  /*6fa0*/  @!P0 FMUL.FTZ R10, R6.reuse, R11 ;  /* 0x0000000b060a8220 */ /* 0x040fe40000410000 */
[----:B------:R-:W-:Y:S01]  /*6fb0*/  @!P0 FMUL.FTZ R6, R6, R9 ;  /* 0x0000000906068220 */ /* 0x000fe20000410000 */
[----:B------:R-:W-:Y:S01]  /*6fc0*/  @!P0 MOV R31, R21 ;  /* 0x00000015001f8202 */ /* 0x000fe20000000f00 */
[----:B------:R-:W-:Y:S01]  /*6fd0*/  @!P0 FFMA.FTZ R10, R16, R9, -R10 ;  /* 0x00000009100a8223 */ /* 0x000fe2000001080a */
[----:B------:R-:W-:Y:S01]  /*6fe0*/  @!P0 F2FP.BF16.PACK_AB R9, R2, R0 ;  /* 0x000000000209823e */ /* 0x000fe200000010ff */
[----:B------:R-:W-:Y:S02]  /*6ff0*/  @!P0 FFMA.FTZ R6, R11, R16, R6 ;  /* 0x000000100b068223 */ /* 0x000fe40000010006 */
[----:B------:R-:W-:Y:S01]  /*7000*/  @!P0 FFMA.FTZ R7, R17, R18, R7 ;  /* 0x0000001211078223 */ /* 0x000fe20000010007 */
[----:B------:R-:W-:Y:S01]  /*7010*/  @!P0 F2FP.BF16.PACK_AB R10, R10, R27 ;  /* 0x0000001b0a0a823e */ /* 0x000fe200000010ff */
[----:B------:R-:W-:Y:S01]  /*7020*/  @!P0 FFMA.FTZ R8, R19, R20, R8 ;  /* 0x0000001413088223 */ /* 0x000fe20000010008 */
[----:B------:R-:W-:Y:S01]  /*7030*/  @!P0 F2FP.BF16.PACK_AB R2, R6, R5 ;  /* 0x000000050602823e */ /* 0x000fe200000010ff */
[----:B------:R-:W-:Y:S02]  /*7040*/  @!P0 IMAD.MOV.U32 R12, RZ, RZ, R9 ;  /* 0x000000ffff0c8224 */ /* 0x000fe400078e0009 */
[----:B------:R-:W-:Y:S01]  /*7050*/  @!P0 IMAD.MOV.U32 R30, RZ, RZ, R10 ;  /* 0x000000ffff1e8224 */ /* 0x000fe200078e000a */
[----:B------:R-:W-:Y:S01]  /*7060*/  @!P0 F2FP.BF16.PACK_AB R0, R8, R7 ;  /* 0x000000070800823e */ /* 0x000fe200000010ff */
[----:B------:R-:W-:Y:S03]  /*7070*/  @!P0 IMAD.MOV.U32 R14, RZ, RZ, R2 ;  /* 0x000000ffff0e8224 */ /* 0x000fe600078e0002 */
        /* <DEDUP_REMOVED lines=9> */
.L_x_1302:
        /* <DEDUP_REMOVED lines=39> */
.L_x_1306:
[----:B------:R-:W-:Y:S05]  /*7380*/  BSYNC B1 ;  /* 0x0000000000017941 */ /* 0x000fea0003800000 */
.L_x_1301:
        /* <DEDUP_REMOVED lines=10> */
[C---:B------:R-:W-:Y:S04]  /*7430*/  IMAD.WIDE.U32 R4, R53.reuse, c[0x0][0x218], R4 ;  /* 0x0000860035047a25 */ /* 0x040fe800078e0004 */
        /* <DEDUP_REMOVED lines=15> */
[C---:B------:R-:W-:Y:S01]  /*7530*/  @P0 IMAD R0, R9.reuse, c[0x0][0x25c], R0 ;  /* 0x0000970009000a24 */ /* 0x040fe200078e0200 */
[----:B------:R-:W-:Y:S02]  /*7540*/  @P0 MOV R5, R64 ;  /* 0x0000004000050202 */ /* 0x000fe40000000f00 */
        /* <DEDUP_REMOVED lines=13> */
[----:B------:R-:W-:Y:S05]  /*7620*/  @P0 LEA.HI.X R3, R4, c[0x0][0x254], R0, 0x1, P2 ;  /* 0x0000950004030a11 */ /* 0x000fea00010f0c00 */
[----:B------:R2:W-:Y:S04]  /*7630*/  @P0 LDGSTS.E.BYPASS.LTC128B.128 [R194+0x1100], [R2.64], !P6 ;  /* 0x0110000002c20fae */ /* 0x0005e8000f101d48 */
[----:B------:R2:W-:Y:S04]  /*7640*/  @P0 LDGSTS.E.BYPASS.LTC128B.128 [R194+0x3100], [R2.64+0x80], !P5 ;  /* 0x0310008002c20fae */ /* 0x0005e8000e901d48 */
[----:B------:R2:W-:Y:S01]  /*7650*/  @P0 LDGSTS.E.BYPASS.LTC128B.128 [R194+0x5100], [R2.64+0x100], !P4 ;  /* 0x0510010002c20fae */ /* 0x0005e2000e101d48 */
[----:B------:R-:W-:Y:S03]  /*7660*/  ISETP.GT.AND P0, PT, R55, R216, PT ;  /* 0x000000d83700720c */ /* 0x000fe60003f04270 */
[----:B------:R-:W0:Y:S04]  /*7670*/  LDGDEPBAR ;  /* 0x00000000000079af */ /* 0x000e280000000000 */
[----:B--2---:R1:W2:Y:S01]  /*7680*/  SHFL.IDX PT, R2, R10, RZ, 0x1c1f ;  /* 0x001c1fff0a027589 */ /* 0x0042a200000e0000 */
[----:B------:R-:W-:Y:S04]  /*7690*/  DEPBAR.LE SB0, 0x0 ;  /* 0x000080000000791a */ /* 0x000fe80000000000 */
[----:B------:R1:W3:Y:S04]  /*76a0*/  SHFL.IDX PT, R3, R11, RZ, 0x1c1f ;  /* 0x001c1fff0b037589 */ /* 0x0002e800000e0000 */
[----:B------:R-:W-:Y:S06]  /*76b0*/  BAR.SYNC.DEFER_BLOCKING 0x0 ;  /* 0x0000000000007b1d */ /* 0x000fec0000010000 */
[----:B------:R-:W-:-:S05]  /*76c0*/  @!P0 BRA `(.L_x_1324) ;  /* 0x0000020000008947 */ /* 0x000fca0003800000 */
[----:B------:R-:W-:Y:S02]  /*76d0*/  ISETP.GE.AND P1, PT, R102, c[0x0][0x1d4], PT ;  /* 0x0000750066007a0c */ /* 0x000fe40003f26270 */
[----:B------:R-:W-:Y:S02]  /*76e0*/  ISETP.GE.AND P3, PT, R214, c[0x0][0x1d4], PT ;  /* 0x00007500d6007a0c */ /* 0x000fe40003f66270 */
[C---:B------:R-:W-:Y:S09]  /*76f0*/  ISETP.GE.AND P2, PT, R213.reuse, c[0x0][0x1d4], PT ;  /* 0x00007500d5007a0c */ /* 0x040ff20003f46270 */
[----:B------:R-:W5:Y:S01]  /*7700*/  @!P1 LDS.128 R12, [R210] ;  /* 0x00000000d20c9984 */ /* 0x000f620000000c00 */
[CC--:B--2---:R-:W-:Y:S04]  /*7710*/  @!P1 LEA R4, P0, R102.reuse, R2.reuse, 0x1 ;  /* 0x0000000266049211 */ /* 0x0c4fe800078008ff */
[-C--:B---3--:R-:W-:Y:S02]  /*7720*/  @!P1 LEA.HI.X R5, R102, R3.reuse, R103, 0x1, P0 ;  /* 0x0000000366059211 */ /* 0x088fe400000f0c67 */
[CC--:B------:R-:W-:Y:S04]  /*7730*/  @!P3 LEA R8, P0, R214.reuse, R2.reuse, 0x1 ;  /* 0x00000002d608b211 */ /* 0x0c0fe800078008ff */
[-C--:B------:R-:W-:Y:S02]  /*7740*/  @!P3 LEA.HI.X R9, R214, R3.reuse, R236, 0x1, P0 ;  /* 0x00000003d609b211 */ /* 0x080fe400000f0cec */
[CC--:B-1----:R-:W-:Y:S04]  /*7750*/  @!P2 LEA R6, P0, R213.reuse, R2.reuse, 0x1 ;  /* 0x00000002d506a211 */ /* 0x0c2fe800078008ff */
[-C--:B------:R-:W-:Y:S02]  /*7760*/  @!P2 LEA.HI.X R7, R213, R3.reuse, R235, 0x1, P0 ;  /* 0x00000003d507a211 */ /* 0x080fe400000f0ceb */
[----:B------:R-:W-:Y:S11]  /*7770*/  ISETP.GE.AND P0, PT, R107, c[0x0][0x1d4], PT ;  /* 0x000075006b007a0c */ /* 0x000ff60003f06270 */
[----:B------:R-:W-:Y:S02]  /*7780*/  @!UPT UIADD3 URZ, URZ, URZ, URZ ;  /* 0x0000003f3f3ff290 */ /* 0x000fe4000fffe03f */
[----:B------:R-:W-:Y:S01]  /*7790*/  @!P0 IMAD.SHL.U32 R0, R226, 0x8, RZ ;  /* 0x00000008e2008824 */ /* 0x000fe200078e00ff */
[----:B-----5:R1:W-:Y:S04]  /*77a0*/  @!P1 ST.E.128 [R4.64], R12 ;  /* 0x0000000c04009985 */ /* 0x0203e8000c101d08 */
        /* <DEDUP_REMOVED lines=18> */
.L_x_1324:
[----:B------:R-:W-:Y:S05]  /*78d0*/  BSYNC B0 ;  /* 0x0000000000007941 */ /* 0x000fea0003800000 */
.L_x_1323:
[C---:B------:R-:W-:Y:S02]  /*78e0*/  ISETP.GT.AND P0, PT, R52.reuse, R86, PT ;  /* 0x000000563400720c */ /* 0x040fe40003f04270 */
[----:B------:R-:W-:Y:S11]  /*78f0*/  IADD3 R52, R52, -0x1, RZ ;  /* 0xffffffff34347810 */ /* 0x000ff60007ffe0ff */
[----:B-12---:R-:W-:Y:S01]  /*7900*/  @P0 SHF.R.S32.HI R2, RZ, 0x1f, R52 ;  /* 0x0000001fff020819 */ /* 0x006fe20000011434 */
[----:B------:R-:W-:Y:S02]  /*7910*/  @P0 IMAD R0, R117, R52, RZ ;  /* 0x0000003475000224 */ /* 0x000fe400078e02ff */
[----:B------:R-:W-:Y:S02]  /*7920*/  @P0 IMAD.MOV.U32 R4, RZ, RZ, R70 ;  /* 0x000000ffff040224 */ /* 0x000fe400078e0046 */
[----:B------:R-:W-:Y:S02]  /*7930*/  @P0 IMAD.MOV.U32 R5, RZ, RZ, R69 ;  /* 0x000000ffff050224 */ /* 0x000fe400078e0045 */
[-C--:B------:R-:W-:Y:S02]  /*7940*/  @P0 IMAD R0, R2, R118.reuse, R0 ;  /* 0x0000007602000224 */ /* 0x080fe400078e0200 */
[----:B------:R-:W-:Y:S04]  /*7950*/  @P0 IMAD.WIDE.U32 R4, R52, R118, R4 ;  /* 0x0000007634040225 */ /* 0x000fe800078e0004 */
[----:B------:R-:W-:Y:S01]  /*7960*/  @P0 IMAD.IADD R0, R5, 0x1, R0 ;  /* 0x0000000105000824 */ /* 0x000fe200078e0200 */
[C---:B------:R-:W-:Y:S04]  /*7970*/  @P0 LEA R2, P1, R4.reuse, c[0x0][0x220], 0x1 ;  /* 0x0000880004020a11 */ /* 0x040fe800078208ff */
[----:B---3--:R-:W-:Y:S02]  /*7980*/  @P0 LEA.HI.X R3, R4, c[0x0][0x224], R0, 0x1, P1 ;  /* 0x0000890004030a11 */ /* 0x008fe400008f0c00 */
        /* <DEDUP_REMOVED lines=15> */
.L_x_1300:
[----:B------:R-:W-:Y:S01]  /*7a80*/  IMAD.MOV.U32 R0, RZ, RZ, c[0x0][0x2c4] ;  /* 0x0000b100ff007624 */ /* 0x000fe200078e00ff */
[----:B------:R-:W-:Y:S04]  /*7a90*/  BSSY B0, `(.L_x_1326) ;  /* 0x0000029000007945 */ /* 0x000fe80003800000 */
[----:B------:R-:W-:-:S02]  /*7aa0*/  ISETP.NE.AND P3, PT, R0, 0x1, PT ;  /* 0x000000010000780c */ /* 0x000fc40003f65270 */
[----:B------:R-:W-:-:S11]  /*7ab0*/  IADD3 R0, R240, 0x7f, RZ ;  /* 0x0000007ff0007810 */ /* 0x000fd60007ffe0ff */
[----:B-1----:R-:W-:-:S05]  /*7ac0*/  @P3 IMAD.HI.U32 R2, R0, c[0x0][0x2c8], RZ ;  /* 0x0000b20000023a27 */ /* 0x002fca00078e00ff */
[----:B------:R-:W-:-:S05]  /*7ad0*/  @P3 SHF.R.U32.HI R0, RZ, c[0x0][0x2cc], R2 ;  /* 0x0000b300ff003a19 */ /* 0x000fca0000011602 */
[----:B------:R-:W-:-:S05]  /*7ae0*/  IMAD.IADD R0, R113, 0x1, R0 ;  /* 0x0000000171007824 */ /* 0x000fca00078e0200 */
[----:B------:R-:W-:-:S04]  /*7af0*/  SHF.R.S32.HI R2, RZ, 0x1f, R0 ;  /* 0x0000001fff027819 */ /* 0x000fc80000011400 */
[----:B------:R-:W-:-:S04]  /*7b00*/  LEA.HI R0, R2, R0, RZ, 0x6 ;  /* 0x0000000002007211 */ /* 0x000fc800078f30ff */
[----:B------:R-:W-:-:S04]  /*7b10*/  SHF.R.S32.HI R0, RZ, 0x6, R0 ;  /* 0x00000006ff007819 */ /* 0x000fc80000011400 */
[----:B------:R-:W-:Y:S01]  /*7b20*/  IMNMX R6, R112, R0, PT ;  /* 0x0000000070067217 */ /* 0x000fe20003800200 */
[----:B------:R-:W-:-:S03]  /*7b30*/  IMAD.MOV.U32 R0, RZ, RZ, RZ ;  /* 0x000000ffff007224 */ /* 0x000fc600078e00ff */
[----:B------:R-:W-:-:S13]  /*7b40*/  ISETP.GE.AND P0, PT, R6, 0x1, PT ;  /* 0x000000010600780c */ /* 0x000fda0003f06270 */
        /* <DEDUP_REMOVED lines=29> */
.L_x_1327:
[----:B------:R-:W-:Y:S05]  /*7d20*/  BSYNC B0 ;  /* 0x0000000000007941 */ /* 0x000fea0003800000 */
.L_x_1326:
[----:B------:R-:W2:Y:S01]  /*7d30*/  LDL R2, [R1+0x4] ;  /* 0x0000040001027983 */ /* 0x000ea20000100800 */
[----:B------:R-:W-:Y:S01]  /*7d40*/  MOV R18, RZ ;  /* 0x000000ff00127202 */ /* 0x000fe20000000f00 */
[----:B------:R-:W-:Y:S01]  /*7d50*/  IMAD.MOV.U32 R15, RZ, RZ, RZ ;  /* 0x000000ffff0f7224 */ /* 0x000fe200078e00ff */
        /* <DEDUP_REMOVED lines=48> */
[----:B--2---:R-:W-:-:S04]  /*8060*/  IMAD R215, R2, R0, RZ ;  /* 0x0000000002d77224 */ /* 0x004fc800078e02ff */
[--C-:B------:R-:W-:Y:S01]  /*8070*/  IMAD.IADD R2, R215, 0x1, R0.reuse ;  /* 0x00000001d7027824 */ /* 0x100fe200078e0200 */
[----:B------:R-:W-:-:S04]  /*8080*/  PRMT R0, RZ, 0x7610, R0 ;  /* 0x00007610ff007816 */ /* 0x000fc80000000000 */
[----:B------:R-:W-:-:S04]  /*8090*/  IMNMX R197, R6, R2, PT ;  /* 0x0000000206c57217 */ /* 0x000fc80003800200 */
[----:B------:R-:W-:-:S13]  /*80a0*/  ISETP.GT.AND P0, PT, R197, R215, PT ;  /* 0x000000d7c500720c */ /* 0x000fda0003f04270 */
[----:B------:R-:W-:Y:S05]  /*80b0*/  @!P0 BRA `(.L_x_1328) ;  /* 0x00010cf000008947 */ /* 0x000fea0003800000 */
[----:B------:R-:W2:Y:S01]  /*80c0*/  LDL R5, [R1] ;  /* 0x0000000001057983 */ /* 0x000ea20000100800 */
[----:B------:R-:W-:-:S04]  /*80d0*/  ISETP.NE.U32.AND P0, PT, RZ, c[0x0][0x340], PT ;  /* 0x0000d000ff007a0c */ /* 0x000fc80003f05070 */
[----:B------:R-:W-:-:S13]  /*80e0*/  ISETP.NE.AND.EX P1, PT, RZ, c[0x0][0x344], PT, P0 ;  /* 0x0000d100ff007a0c */ /* 0x000fda0003f25300 */
[----:B------:R-:W-:-:S04]  /*80f0*/  @P1 IADD3 R2, P0, R250, c[0x0][0x340], RZ ;  /* 0x0000d000fa021a10 */ /* 0x000fc80007f1e0ff */
[----:B------:R-:W-:-:S05]  /*8100*/  @P1 IADD3.X R3, R251, c[0x0][0x344], RZ, P0, !PT ;  /* 0x0000d100fb031a10 */ /* 0x000fca00007fe4ff */
[----:B------:R1:W5:Y:S01]  /*8110*/  @P1 LDG.E R12, [R2.64] ;  /* 0x00000008020c1981 */ /* 0x000362000c1e1900 */
[----:B------:R-:W-:Y:S01]  /*8120*/  SHF.R.S32.HI R0, RZ, 0x1f, R127 ;  /* 0x0000001fff007819 */ /* 0x000fe2000001147f */
[----:B------:R-:W-:Y:S01]  /*8130*/  IMAD.IADD R4, R221, 0x1, R240 ;  /* 0x00000001dd047824 */ /* 0x000fe200078e02f0 */
[----:B------:R-:W-:Y:S01]  /*8140*/  ISETP.NE.U32.AND P0, PT, RZ, c[0x0][0x348], PT ;  /* 0x0000d200ff007a0c */ /* 0x000fe20003f05070 */
[----:B------:R-:W3:Y:S01]  /*8150*/  S2R R9, SR_TID.X ;  /* 0x0000000000097919 */ /* 0x000ee20000002100 */
[----:B------:R-:W-:Y:S01]  /*8160*/  LOP3.LUT R83, R246, 0xffff, RZ, 0xc0, !PT ;  /* 0x0000fffff6537812 */ /* 0x000fe200078ec0ff */
[----:B------:R-:W-:Y:S01]  /*8170*/  IMAD R0, R0, c[0x0][0x178], RZ ;  /* 0x00005e0000007a24 */ /* 0x000fe200078e02ff */
[----:B------:R-:W-:Y:S01]  /*8180*/  ISETP.NE.AND.EX P0, PT, RZ, c[0x0][0x34c], PT, P0 ;  /* 0x0000d300ff007a0c */ /* 0x000fe20003f05300 */
[----:B------:R-:W-:Y:S01]  /*8190*/  @P3 IMAD.HI.U32 R7, R4, c[0x0][0x2c8], RZ ;  /* 0x0000b20004073a27 */ /* 0x000fe200078e00ff */
[----:B------:R-:W-:Y:S02]  /*81a0*/  ISETP.GE.AND P5, PT, R204, c[0x0][0x198], PT ;  /* 0x00006600cc007a0c */ /* 0x000fe40003fa6270 */
[----:B------:R-:W-:Y:S01]  /*81b0*/  ISETP.GE.AND P4, PT, R206, c[0x0][0x198], PT ;  /* 0x00006600ce007a0c */ /* 0x000fe20003f86270 */
[----:B------:R-:W-:Y:S01]  /*81c0*/  IMAD R0, R127, c[0x0][0x17c], R0 ;  /* 0x00005f007f007a24 */ /* 0x000fe200078e0200 */
[----:B------:R-:W-:Y:S01]  /*81d0*/  IADD3 R98, R197, -0x1, RZ ;  /* 0xffffffffc5627810 */ /* 0x000fe20007ffe0ff */
[----:B-1----:R-:W-:Y:S01]  /*81e0*/  IMAD.WIDE.U32 R2, R127, c[0x0][0x178], RZ ;  /* 0x00005e007f027a25 */ /* 0x002fe200078e00ff */
[----:B---3--:R-:W-:-:S03]  /*81f0*/  SHF.R.S32.HI R8, RZ, 0x1f, R9 ;  /* 0x0000001fff087819 */ /* 0x008fc60000011409 */
[----:B------:R-:W-:Y:S02]  /*8200*/  IMAD.IADD R3, R3, 0x1, R0 ;  /* 0x0000000103037824 */ /* 0x000fe400078e0200 */
[----:B------:R-:W-:Y:S01]  /*8210*/  IMAD.MOV.U32 R0, RZ, RZ, R4 ;  /* 0x000000ffff007224 */ /* 0x000fe200078e0004 */
[----:B------:R-:W-:Y:S01]  /*8220*/  @P3 SHF.R.U32.HI R0, RZ, c[0x0][0x2cc], R7 ;  /* 0x0000b300ff003a19 */ /* 0x000fe20000011607 */
[C---:B------:R-:W-:Y:S01]  /*8230*/  IMAD.WIDE.U32 R2, R83.reuse, c[0x0][0x1b8], R2 ;  /* 0x00006e0053027a25 */ /* 0x040fe200078e0002 */
[----:B------:R-:W-:Y:S02]  /*8240*/  LEA.HI R8, R8, R9, RZ, 0x3 ;  /* 0x0000000908087211 */ /* 0x000fe400078f18ff */
[----:B------:R-:W-:Y:S01]  /*8250*/  SHF.R.S32.HI R7, RZ, 0x1f, R0 ;  /* 0x0000001fff077819 */ /* 0x000fe20000011400 */
[----:B------:R-:W-:Y:S01]  /*8260*/  IMAD R3, R83, c[0x0][0x1bc], R3 ;  /* 0x00006f0053037a24 */ /* 0x000fe200078e0203 */
[----:B------:R-:W-:Y:S02]  /*8270*/  SHF.R.S32.HI R8, RZ, 0x3, R8 ;  /* 0x00000003ff087819 */ /* 0x000fe40000011408 */
[----:B------:R-:W-:-:S02]  /*8280*/  ISETP.GE.AND P3, PT, R207, c[0x0][0x198], PT ;  /* 0x00006600cf007a0c */ /* 0x000fc40003f66270 */
[----:B--2---:R-:W-:Y:S02]  /*8290*/  SEL R6, R5, RZ, !P0 ;  /* 0x000000ff05067207 */ /* 0x004fe40004000000 */
[----:B------:R-:W-:-:S03]  /*82a0*/  SEL R5, R252, RZ, !P0 ;  /* 0x000000fffc057207 */ /* 0x000fc60004000000 */
[----:B------:R-:W-:Y:S02]  /*82b0*/  IMAD R6, R6, c[0x0][0x1c0], RZ ;  /* 0x0000700006067a24 */ /* 0x000fe400078e02ff */
[----:B------:R-:W-:-:S04]  /*82c0*/  IMAD.WIDE.U32 R2, R5, c[0x0][0x1c0], R2 ;  /* 0x0000700005027a25 */ /* 0x000fc800078e0002 */
[----:B------:R-:W-:Y:S01]  /*82d0*/  IMAD R6, R5, c[0x0][0x1c4], R6 ;  /* 0x0000710005067a24 */ /* 0x000fe200078e0206 */
[----:B------:R-:W-:-:S03]  /*82e0*/  IADD3 R5, -R0, RZ, RZ ;  /* 0x000000ff00057210 */ /* 0x000fc60007ffe1ff */
[----:B------:R-:W-:Y:S02]  /*82f0*/  IMAD.IADD R3, R3, 0x1, R6 ;  /* 0x0000000103037824 */ /* 0x000fe400078e0206 */
[----:B------:R-:W-:Y:S02]  /*8300*/  IMAD R4, R5, c[0x0][0x2c4], R4 ;  /* 0x0000b10005047a24 */ /* 0x000fe400078e0204 */
[----:B------:R-:W-:Y:S02]  /*8310*/  IMAD R5, R7, c[0x0][0x1b0], RZ ;  /* 0x00006c0007057a24 */ /* 0x000fe400078e02ff */
[----:B------:R-:W-:-:S04]  /*8320*/  IMAD.WIDE.U32 R2, R0, c[0x0][0x1b0], R2 ;  /* 0x00006c0000027a25 */ /* 0x000fc800078e0002 */
[----:B------:R-:W-:Y:S01]  /*8330*/  IMAD R6, R0, c[0x0][0x1b4], R5 ;  /* 0x00006d0000067a24 */ /* 0x000fe200078e0205 */
[----:B------:R-:W-:Y:S02]  /*8340*/  SHF.R.S32.HI R5, RZ, 0x1f, R4 ;  /* 0x0000001fff057819 */ /* 0x000fe40000011404 */
[----:B------:R-:W-:Y:S01]  /*8350*/  @!P1 MOV R12, R252 ;  /* 0x000000fc000c9202 */ /* 0x000fe20000000f00 */
[----:B------:R-:W-:Y:S02]  /*8360*/  IMAD.IADD R3, R3, 0x1, R6 ;  /* 0x0000000103037824 */ /* 0x000fe400078e0206 */
[----:B------:R-:W-:Y:S02]  /*8370*/  IMAD R0, R5, c[0x0][0x1a8], RZ ;  /* 0x00006a0005007a24 */ /* 0x000fe400078e02ff */
[----:B------:R-:W-:-:S04]  /*8380*/  IMAD.WIDE.U32 R2, R4, c[0x0][0x1a8], R2 ;  /* 0x00006a0004027a25 */ /* 0x000fc800078e0002 */
[----:B------:R-:W-:Y:S01]  /*8390*/  IMAD R0, R4, c[0x0][0x1ac], R0 ;  /* 0x00006b0004007a24 */ /* 0x000fe200078e0200 */
[----:B------:R-:W-:Y:S01]  /*83a0*/  LEA R7, P0, R2, c[0x0][0x160], 0x1 ;  /* 0x0000580002077a11 */ /* 0x000fe200078008ff */
[----:B------:R-:W-:-:S03]  /*83b0*/  IMAD.IADD R4, R8, 0x1, R240 ;  /* 0x0000000108047824 */ /* 0x000fc600078e02f0 */
[----:B------:R-:W-:-:S04]  /*83c0*/  IADD3 R0, R3, R0, RZ ;  /* 0x0000000003007210 */ /* 0x000fc80007ffe0ff */
[----:B------:R-:W-:Y:S01]  /*83d0*/  LEA.HI.X R5, R2, c[0x0][0x164], R0, 0x1, P0 ;  /* 0x0000590002057a11 */ /* 0x000fe200000f0c00 */
[----:B------:R-:W-:Y:S05]  /*83e0*/  BRA.DIV ~URZ, `(.L_x_1329) ;  /* 0x000158027f007947 */ /* 0x000fea000b800000 */
[----:B------:R1:W2:Y:S02]  /*83f0*/  SHFL.IDX PT, R6, R5, RZ, 0x181f ;  /* 0x00181fff05067589 */ /* 0x0002a400000e0000 */
.L_x_1478:
[----:B------:R-:W-:Y:S05]  /*8400*/  BRA.DIV ~URZ, `(.L_x_1330) ;  /* 0x000158527f007947 */ /* 0x000fea000b800000 */
[----:B------:R3:W4:Y:S02]  /*8410*/  SHFL.IDX PT, R0, R7, RZ, 0x181f ;  /* 0x00181fff07007589 */ /* 0x00072400000e0000 */
.L_x_1479:
        /* <DEDUP_REMOVED lines=16> */
.L_x_1332:
[----:B------:R-:W-:Y:S05]  /*8520*/  BSYNC B0 ;  /* 0x0000000000007941 */ /* 0x000fea0003800000 */
.L_x_1331:
[----:B------:R-:W-:Y:S05]  /*8530*/  BRA.DIV ~URZ, `(.L_x_1333) ;  /* 0x000157827f007947 */ /* 0x000fea000b800000 */
[----:B--2---:R2:W1:Y:S04]  /*8540*/  SHFL.IDX PT, R6, R5, 0x1, 0x181f ;  /* 0x00381f0005067f89 */ /* 0x00446800000e0000 */
[----:B----4-:R2:W4:Y:S02]  /*8550*/  SHFL.IDX PT, R0, R7, 0x1, 0x181f ;  /* 0x00381f0007007f89 */ /* 0x01052400000e0000 */
.L_x_1480:
        /* <DEDUP_REMOVED lines=16> */
.L_x_1335:
[----:B------:R-:W-:Y:S05]  /*8660*/  BSYNC B0 ;  /* 0x0000000000007941 */ /* 0x000fea0003800000 */
.L_x_1334:
[----:B------:R-:W-:Y:S05]  /*8670*/  BRA.DIV ~URZ, `(.L_x_1336) ;  /* 0x000157027f007947 */ /* 0x000fea000b800000 */
[----:B-1----:R1:W2:Y:S02]  /*8680*/  SHFL.IDX PT, R6, R5, 0x2, 0x181f ;  /* 0x00581f0005067f89 */ /* 0x0022a400000e0000 */
.L_x_1481:
[----:B------:R-:W-:Y:S05]  /*8690*/  BRA.DIV ~URZ, `(.L_x_1337) ;  /* 0x000157527f007947 */ /* 0x000fea000b800000 */
[----:B----4-:R4:W1:Y:S02]  /*86a0*/  SHFL.IDX PT, R0, R7, 0x2, 0x181f ;  /* 0x00581f0007007f89 */ /* 0x01086400000e0000 */
.L_x_1482:
        /* <DEDUP_REMOVED lines=16> */
.L_x_1339:
[----:B------:R-:W-:Y:S05]  /*87b0*/  BSYNC B0 ;  /* 0x0000000000007941 */ /* 0x000fea0003800000 */
.L_x_1338:
[----:B------:R-:W-:Y:S05]  /*87c0*/  BRA.DIV ~URZ, `(.L_x_1340) ;  /* 0x000156827f007947 */ /* 0x000fea000b800000 */
[----:B-12---:R-:W1:Y:S04]  /*87d0*/  SHFL.IDX PT, R5, R5, 0x3, 0x181f ;  /* 0x00781f0005057f89 */ /* 0x006e6800000e0000 */
[----:B------:R2:W3:Y:S02]  /*87e0*/  SHFL.IDX PT, R0, R7, 0x3, 0x181f ;  /* 0x00781f0007007f89 */ /* 0x0004e400000e0000 */
.L_x_1483:
[----:B------:R-:W-:Y:S01]  /*87f0*/  IADD3 R2, R4, 0x60, RZ ;  /* 0x0000006004027810 */ /* 0x000fe20007ffe0ff */
[----:B-----5:R-:W-:-:S03]  /*8800*/  IMAD.WIDE.U32 R232, R12, c[0x0][0x2b0], RZ ;  /* 0x0000ac000ce87a25 */ /* 0x020fc600078e00ff */
[----:B------:R-:W-:-:S13]  /*8810*/  ISETP.GE.AND P0, PT, R2, R36, PT ;  /* 0x000000240200720c */ /* 0x000fda0003f06270 */
[-C--:B---3--:R-:W-:Y:S02]  /*8820*/  @!P0 LEA R8, P1, R204, R0.reuse, 0x1 ;  /* 0x00000000cc088211 */ /* 0x088fe400078208ff */
[-C--:B------:R-:W-:Y:S02]  /*8830*/  @!P0 LEA R6, P2, R206, R0.reuse, 0x1 ;  /* 0x00000000ce068211 */ /* 0x080fe400078408ff */
[-C--:B-1----:R-:W-:Y:S02]  /*8840*/  @!P0 LEA.HI.X R9, R204, R5.reuse, R205, 0x1, P1 ;  /* 0x00000005cc098211 */ /* 0x082fe400008f0ccd */
[----:B------:R-:W-:Y:S02]  /*8850*/  @!P0 LEA R2, P1, R207, R0, 0x1 ;  /* 0x00000000cf028211 */ /* 0x000fe400078208ff */
[----:B------:R-:W-:Y:S01]  /*8860*/  SHF.R.S32.HI R0, RZ, 0x1f, R12 ;  /* 0x0000001fff007819 */ /* 0x000fe2000001140c */
[----:B------:R-:W-:Y:S01]  /*8870*/  @!PT LDS RZ, [RZ] ;  /* 0x00000000fffff984 */ /* 0x000fe20000000800 */
[----:B------:R-:W-:Y:S01]  /*8880*/  @!PT LDS RZ, [RZ] ;  /* 0x00000000fffff984 */ /* 0x000fe20000000800 */
[----:B------:R-:W-:Y:S01]  /*8890*/  @!PT LDS RZ, [RZ] ;  /* 0x00000000fffff984 */ /* 0x000fe20000000800 */
[----:B------:R1:W-:Y:S01]  /*88a0*/  @!P0 LDGSTS.E.BYPASS.LTC128B.128 [R194+0xf100], [R8.64], !P5 ;  /* 0x0f10000008c28fae */ /* 0x0003e2000e901d48 */
[----:B--2-4-:R-:W-:-:S02]  /*88b0*/  @!P0 LEA.HI.X R7, R206, R5, R220, 0x1, P2 ;  /* 0x00000005ce078211 */ /* 0x014fc400010f0cdc */
        /* <DEDUP_REMOVED lines=10> */
[----:B-1----:R-:W-:Y:S01]  /*8960*/  IMAD R2, R98, 0x40, R221 ;  /* 0x0000004062027824 */ /* 0x002fe200078e02dd */
[----:B------:R-:W-:Y:S01]  /*8970*/  LOP3.LUT R218, R218, 0xfffffffd, RZ, 0xc0, !PT ;  /* 0xfffffffddada7812 */ /* 0x000fe200078ec0ff */
[----:B------:R-:W-:Y:S01]  /*8980*/  IMAD.MOV.U32 R196, RZ, RZ, RZ ;  /* 0x000000ffffc47224 */ /* 0x000fe200078e00ff */
[----:B------:R-:W-:-:S02]  /*8990*/  ISETP.NE.AND P1, PT, R100, 0x1, PT ;  /* 0x000000016400780c */ /* 0x000fc40003f25270 */
[C---:B------:R-:W-:Y:S01]  /*89a0*/  ISETP.GE.AND P0, PT, R2.reuse, R241, PT ;  /* 0x000000f10200720c */ /* 0x040fe20003f06270 */
[----:B------:R-:W-:-:S03]  /*89b0*/  IMAD.IADD R2, R2, 0x1, R239 ;  /* 0x0000000102027824 */ /* 0x000fc600078e02ef */
[----:B------:R-:W-:Y:S01]  /*89c0*/  ISETP.GT.OR P0, PT, R221, 0x3f, P0 ;  /* 0x0000003fdd00780c */ /* 0x000fe20000704670 */
[----:B------:R-:W-:-:S06]  /*89d0*/  IMAD.MOV.U32 R0, RZ, RZ, R2 ;  /* 0x000000ffff007224 */ /* 0x000fcc00078e0002 */
[----:B------:R-:W-:Y:S01]  /*89e0*/  @P1 IMAD.HI.U32 R3, R2, c[0x0][0x2bc], RZ ;  /* 0x0000af0002031a27 */ /* 0x000fe200078e00ff */
[----:B------:R-:W-:-:S04]  /*89f0*/  @P1 LOP3.LUT R218, R218, 0x2, RZ, 0xfc, !PT ;  /* 0x00000002dada1812 */ /* 0x000fc800078efcff */
[----:B------:R-:W-:-:S04]  /*8a00*/  @P1 SHF.R.U32.HI R0, RZ, c[0x0][0x2c0], R3 ;  /* 0x0000b000ff001a19 */ /* 0x000fc80000011603 */
[----:B------:R-:W-:-:S04]  /*8a10*/  @!P0 IADD3 R3, P1, R0, R232, RZ ;  /* 0x000000e800038210 */ /* 0x000fc80007f3e0ff */
[----:B------:R-:W-:Y:S02]  /*8a20*/  @!P0 LEA.HI.X.SX32 R5, R0, R238, 0x1, P1 ;  /* 0x000000ee00058211 */ /* 0x000fe400008f0eff */
[----:B------:R-:W-:-:S04]  /*8a30*/  @!P0 LEA R4, P1, R3, c[0x0][0x2a0], 0x2 ;  /* 0x0000a80003048a11 */ /* 0x000fc800078210ff */
[----:B------:R-:W-:-:S05]  /*8a40*/  @!P0 LEA.HI.X R5, R3, c[0x0][0x2a4], R5, 0x2, P1 ;  /* 0x0000a90003058a11 */ /* 0x000fca00008f1405 */
[----:B------:R-:W2:Y:S01]  /*8a50*/  @!P0 LDG.E R196, [R4.64] ;  /* 0x0000000804c48981 */ /* 0x000ea2000c1e1900 */
[----:B------:R-:W-:Y:S01]  /*8a60*/  IMAD.MOV R0, RZ, RZ, -R0 ;  /* 0x000000ffff007224 */ /* 0x000fe200078e0a00 */
[----:B------:R-:W-:Y:S01]  /*8a70*/  ISETP.GT.AND P6, PT, R221, 0x3f, PT ;  /* 0x0000003fdd00780c */ /* 0x000fe20003fc4270 */
[C---:B------:R-:W-:Y:S01]  /*8a80*/  IMAD.WIDE.U32 R230, R83.reuse, c[0x0][0x1e8], RZ ;  /* 0x00007a0053e67a25 */ /* 0x040fe200078e00ff */
[----:B------:R-:W1:Y:S01]  /*8a90*/  S2R R11, SR_TID.X ;  /* 0x00000000000b7919 */ /* 0x000e620000002100 */
[----:B------:R-:W-:Y:S02]  /*8aa0*/  LOP3.LUT R218, R218, 0xfffffffe, RZ, 0xc0, !PT ;  /* 0xfffffffedada7812 */ /* 0x000fe400078ec0ff */
[----:B------:R-:W-:Y:S02]  /*8ab0*/  IMAD R198, R0, c[0x0][0x2b8], R2 ;  /* 0x0000ae0000c67a24 */ /* 0x000fe400078e0202 */
[----:B------:R-:W-:Y:S02]  /*8ac0*/  IMAD R237, R83, c[0x0][0x1ec], R231 ;  /* 0x00007b0053ed7a24 */ /* 0x000fe400078e02e7 */
[----:B------:R-:W-:Y:S01]  /*8ad0*/  IMAD.WIDE.U32 R2, R198, c[0x0][0x1e0], RZ ;  /* 0x00007800c6027a25 */ /* 0x000fe200078e00ff */
[----:B------:R-:W-:-:S03]  /*8ae0*/  SHF.R.S32.HI R92, RZ, 0x1f, R198 ;  /* 0x0000001fff5c7819 */ /* 0x000fc600000114c6 */
[----:B------:R-:W-:Y:S01]  /*8af0*/  IMAD R99, R98, -0x40, R241 ;  /* 0xffffffc062637824 */ /* 0x000fe200078e02f1 */
[----:B------:R-:W-:Y:S01]  /*8b00*/  @P6 LOP3.LUT R218, R218, 0x1, RZ, 0xfc, !PT ;  /* 0x00000001dada6812 */ /* 0x000fe200078efcff */
[----:B------:R-:W-:-:S04]  /*8b10*/  IMAD R0, R92, c[0x0][0x1e0], RZ ;  /* 0x000078005c007a24 */ /* 0x000fc800078e02ff */
[----:B------:R-:W-:-:S04]  /*8b20*/  IMAD R0, R198, c[0x0][0x1e4], R0 ;  /* 0x00007900c6007a24 */ /* 0x000fc800078e0200 */
[----:B------:R-:W-:Y:S01]  /*8b30*/  IMAD.IADD R3, R3, 0x1, R0 ;  /* 0x0000000103037824 */ /* 0x000fe200078e0200 */
[----:B-1----:R-:W-:-:S04]  /*8b40*/  SHF.R.S32.HI R10, RZ, 0x1f, R11 ;  /* 0x0000001fff0a7819 */ /* 0x002fc8000001140b */
[----:B------:R-:W-:-:S04]  /*8b50*/  LEA.HI R10, R10, R11, RZ, 0x3 ;  /* 0x0000000b0a0a7211 */ /* 0x000fc800078f18ff */
[----:B------:R-:W-:-:S05]  /*8b60*/  SHF.R.S32.HI R10, RZ, 0x3, R10 ;  /* 0x00000003ff0a7819 */ /* 0x000fca000001140a */
[----:B------:R-:W-:-:S05]  /*8b70*/  IMAD.IADD R76, R99, 0x1, -R10 ;  /* 0x00000001634c7824 */ /* 0x000fca00078e0a0a */
[----:B------:R-:W-:-:S13]  /*8b80*/  ISETP.GE.AND P1, PT, R76, 0x1, PT ;  /* 0x000000014c00780c */ /* 0x000fda0003f26270 */
[----:B------:R-:W-:Y:S02]  /*8b90*/  @P1 ISETP.GE.AND P2, PT, R204, c[0x0][0x1d4], PT ;  /* 0x00007500cc001a0c */ /* 0x000fe40003f46270 */
[----:B------:R-:W-:Y:S02]  /*8ba0*/  @P1 ISETP.GE.AND P4, PT, R206, c[0x0][0x1d4], PT ;  /* 0x00007500ce001a0c */ /* 0x000fe40003f86270 */
        /* <DEDUP_REMOVED lines=12> */
[----:B-1----:R-:W-:-:S02]  /*8c70*/  @P1 LEA R6, P0, R204, R3, 0x1 ;  /* 0x00000003cc061211 */ /* 0x002fc400078008ff */
[----:B------:R-:W-:Y:S02]  /*8c80*/  @P1 LEA R8, P3, R206, R3, 0x1 ;  /* 0x00000003ce081211 */ /* 0x000fe400078608ff */
[-C--:B--2---:R-:W-:Y:S02]  /*8c90*/  @P1 LEA.HI.X R7, R204, R4.reuse, R205, 0x1, P0 ;  /* 0x00000004cc071211 */ /* 0x084fe400000f0ccd */
[----:B------:R-:W-:Y:S02]  /*8ca0*/  ISETP.GE.AND P0, PT, R76, 0x21, PT ;  /* 0x000000214c00780c */ /* 0x000fe40003f06270 */
[----:B------:R-:W-:Y:S01]  /*8cb0*/  @P1 LEA.HI.X R9, R206, R4, R220, 0x1, P3 ;  /* 0x00000004ce091211 */ /* 0x000fe200018f0cdc */
[----:B------:R1:W-:Y:S01]  /*8cc0*/  @P1 LDGSTS.E.BYPASS.LTC128B.128 [R194+0x6100], [R6.64], !P2 ;  /* 0x0610000006c21fae */ /* 0x0003e2000d101d48 */
[----:B------:R-:W-:-:S03]  /*8cd0*/  @P1 ISETP.GE.AND P2, PT, R207, c[0x0][0x1d4], PT ;  /* 0x00007500cf001a0c */ /* 0x000fc60003f46270 */
[----:B------:R3:W-:Y:S06]  /*8ce0*/  @P1 LDGSTS.E.BYPASS.LTC128B.128 [R194+0x8100], [R8.64], !P4 ;  /* 0x0810000008c21fae */ /* 0x0007ec000e101d48 */
[----:B------:R-:W-:Y:S02]  /*8cf0*/  @P0 ISETP.GE.AND P4, PT, R204, c[0x0][0x1d4], PT ;  /* 0x00007500cc000a0c */ /* 0x000fe40003f86270 */
[----:B-1----:R-:W-:-:S04]  /*8d00*/  @P1 LEA R6, P3, R207, R3, 0x1 ;  /* 0x00000003cf061211 */ /* 0x002fc800078608ff */
[C---:B------:R-:W-:Y:S02]  /*8d10*/  @P1 LEA.HI.X R7, R207.reuse, R4, R219, 0x1, P3 ;  /* 0x00000004cf071211 */ /* 0x040fe400018f0cdb */
[----:B------:R-:W-:Y:S02]  /*8d20*/  @P0 ISETP.GE.AND P3, PT, R206, c[0x0][0x1d4], PT ;  /* 0x00007500ce000a0c */ /* 0x000fe40003f66270 */
[C---:B---3--:R-:W-:Y:S01]  /*8d30*/  @P0 LEA R8, P5, R204.reuse, R0, 0x1 ;  /* 0x00000000cc080211 */ /* 0x048fe200078a08ff */
[----:B------:R1:W-:Y:S01]  /*8d40*/  @P1 LDGSTS.E.BYPASS.LTC128B.128 [R194+0xa100], [R6.64], !P2 ;  /* 0x0a10000006c21fae */ /* 0x0003e2000d101d48 */
[----:B------:R-:W-:Y:S02]  /*8d50*/  @P0 ISETP.GE.AND P2, PT, R207, c[0x0][0x1d4], PT ;  /* 0x00007500cf000a0c */ /* 0x000fe40003f46270 */
[----:B----4-:R-:W-:-:S05]  /*8d60*/  @P0 LEA.HI.X R9, R204, R2, R205, 0x1, P5 ;  /* 0x00000002cc090211 */ /* 0x010fca00028f0ccd */
[----:B------:R2:W-:Y:S01]  /*8d70*/  @P0 LDGSTS.E.BYPASS.LTC128B.128 [R194+0x7100], [R8.64], !P4 ;  /* 0x0710000008c20fae */ /* 0x0005e2000e101d48 */
[----:B-1----:R-:W-:-:S04]  /*8d80*/  @P0 LEA R6, P1, R206, R0, 0x1 ;  /* 0x00000000ce060211 */ /* 0x002fc800078208ff */
[----:B------:R-:W-:Y:S02]  /*8d90*/  @P0 LEA.HI.X R7, R206, R2, R220, 0x1, P1 ;  /* 0x00000002ce070211 */ /* 0x000fe400008f0cdc */
[----:B------:R-:W-:-:S03]  /*8da0*/  @P0 LEA R4, P1, R207, R0, 0x1 ;  /* 0x00000000cf040211 */ /* 0x000fc600078208ff */
[----:B------:R2:W-:Y:S01]  /*8db0*/  @P0 LDGSTS.E.BYPASS.LTC128B.128 [R194+0x9100], [R6.64], !P3 ;  /* 0x0910000006c20fae */ /* 0x0005e2000d901d48 */
[----:B------:R-:W-:-:S05]  /*8dc0*/  @P0 LEA.HI.X R5, R207, R2, R219, 0x1, P1 ;  /* 0x00000002cf050211 */ /* 0x000fca00008f0cdb */
[----:B------:R2:W-:Y:S01]  /*8dd0*/  @P0 LDGSTS.E.BYPASS.LTC128B.128 [R194+0xb100], [R4.64], !P2 ;  /* 0x0b10000004c20fae */ /* 0x0005e2000d101d48 */
[----:B------:R-:W-:-:S03]  /*8de0*/  ISETP.LT.AND P0, PT, RZ, c[0x0][0x27c], PT ;  /* 0x00009f00ff007a0c */ /* 0x000fc60003f01270 */
[----:B------:R-:W0:Y:S10]  /*8df0*/  LDGDEPBAR ;  /* 0x00000000000079af */ /* 0x000e340000000000 */
[----:B------:R-:W-:Y:S05]  /*8e00*/  @P0 BRA `(.L_x_1341) ;  /* 0x0000002000000947 */ /* 0x000fea0003800000 */
[----:B------:R-:W-:-:S04]  /*8e10*/  DEPBAR.LE SB0, 0x1 ;  /* 0x000080400000791a */ /* 0x000fc80000000000 */
[----:B------:R-:W-:Y:S05]  /*8e20*/  BRA `(.L_x_1342) ;  /* 0x00006d8000007947 */ /* 0x000fea0003800000 */
.L_x_1341:
[----:B------:R-:W-:Y:S01]  /*8e30*/  ULDC.U8 UR4, c[0x0][0x298] ;  /* 0x0000a60000047ab9 */ /* 0x000fe20000000000 */
[----:B------:R-:W-:Y:S01]  /*8e40*/  SHF.R.S32.HI R0, RZ, 0x1f, R126 ;  /* 0x0000001fff007819 */ /* 0x000fe2000001147e */
[----:B--2---:R-:W-:Y:S01]  /*8e50*/  IMAD.WIDE.U32 R4, R126, c[0x0][0x280], RZ ;  /* 0x0000a0007e047a25 */ /* 0x004fe200078e00ff */
[----:B------:R-:W-:Y:S01]  /*8e60*/  ISETP.NE.AND P0, PT, RZ, UR4, PT ;  /* 0x00000004ff007c0c */ /* 0x000fe2000bf05270 */
[----:B------:R-:W-:Y:S01]  /*8e70*/  BSSY B2, `(.L_x_1342) ;  /* 0x00006d3000027945 */ /* 0x000fe20003800000 */
[----:B------:R-:W-:Y:S01]  /*8e80*/  IADD3 R30, R216, R240, RZ ;  /* 0x000000f0d81e7210 */ /* 0x000fe20007ffe0ff */
[C---:B------:R-:W-:Y:S02]  /*8e90*/  IMAD R2, R0.reuse, c[0x0][0x280], RZ ;  /* 0x0000a00000027a24 */ /* 0x040fe400078e02ff */
[----:B------:R-:W-:Y:S02]  /*8ea0*/  IMAD R0, R0, c[0x0][0x290], RZ ;  /* 0x0000a40000007a24 */ /* 0x000fe400078e02ff */
[----:B------:R-:W-:-:S02]  /*8eb0*/  IMAD R7, R126, c[0x0][0x284], R2 ;  /* 0x0000a1007e077a24 */ /* 0x000fc400078e0202 */
[----:B------:R-:W-:Y:S01]  /*8ec0*/  IMAD R6, R126, c[0x0][0x294], R0 ;  /* 0x0000a5007e067a24 */ /* 0x000fe200078e0200 */
[----:B------:R-:W-:Y:S01]  /*8ed0*/  LEA R0, R248, R30, 0x6 ;  /* 0x0000001ef8007211 */ /* 0x000fe200078e30ff */
[----:B------:R-:W-:Y:S01]  /*8ee0*/  IMAD.WIDE.U32 R2, R126, c[0x0][0x290], RZ ;  /* 0x0000a4007e027a25 */ /* 0x000fe200078e00ff */
[----:B------:R-:W-:-:S04]  /*8ef0*/  IADD3 R7, R7, R5, RZ ;  /* 0x0000000507077210 */ /* 0x000fc80007ffe0ff */
[----:B------:R-:W-:Y:S01]  /*8f00*/  IADD3 R6, R6, R3, RZ ;  /* 0x0000000306067210 */ /* 0x000fe20007ffe0ff */
[----:B------:R-:W-:Y:S05]  /*8f10*/  @!P0 BRA `(.L_x_1343) ;  /* 0x0000368000008947 */ /* 0x000fea0003800000 */
[----:B------:R1:W5:Y:S01]  /*8f20*/  LDL R78, [R1+0x3c] ;  /* 0x00003c00014e7983 */ /* 0x0003620000100800 */
[----:B------:R-:W-:-:S03]  /*8f30*/  IMAD.MOV.U32 R8, RZ, RZ, c[0x0][0x2c4] ;  /* 0x0000b100ff087624 */ /* 0x000fc600078e00ff */
[----:B------:R1:W5:Y:S02]  /*8f40*/  LDL R77, [R1+0x38] ;  /* 0x00003800014d7983 */ /* 0x0003640000100800 */
[----:B------:R-:W-:Y:S02]  /*8f50*/  ISETP.NE.AND P1, PT, R8, 0x1, PT ;  /* 0x000000010800780c */ /* 0x000fe40003f25270 */
[----:B------:R1:W5:Y:S04]  /*8f60*/  LDL R75, [R1+0x34] ;  /* 0x00003400014b7983 */ /* 0x0003680000100800 */
[----:B------:R1:W5:Y:S04]  /*8f70*/  LDL R72, [R1+0x30] ;  /* 0x0000300001487983 */ /* 0x0003680000100800 */
[----:B------:R1:W5:Y:S03]  /*8f80*/  LDL R71, [R1+0x2c] ;  /* 0x00002c0001477983 */ /* 0x0003660000100800 */
[----:B------:R-:W-:-:S05]  /*8f90*/  @P1 IMAD.HI.U32 R3, R0, c[0x0][0x2c8], RZ ;  /* 0x0000b20000031a27 */ /* 0x000fca00078e00ff */
[----:B------:R-:W-:Y:S01]  /*8fa0*/  @P1 SHF.R.U32.HI R0, RZ, c[0x0][0x2cc], R3 ;  /* 0x0000b300ff001a19 */ /* 0x000fe20000011603 */
[----:B------:R-:W-:-:S03]  /*8fb0*/  IMAD.MOV.U32 R5, RZ, RZ, R7 ;  /* 0x000000ffff057224 */ /* 0x000fc600078e0007 */
[----:B------:R-:W-:Y:S02]  /*8fc0*/  SHF.R.S32.HI R3, RZ, 0x1f, R0 ;  /* 0x0000001fff037819 */ /* 0x000fe40000011400 */
[----:B------:R-:W-:Y:S01]  /*8fd0*/  MOV R7, R6 ;  /* 0x0000000600077202 */ /* 0x000fe20000000f00 */
[----:B------:R-:W-:Y:S02]  /*8fe0*/  IMAD.MOV.U32 R6, RZ, RZ, R2 ;  /* 0x000000ffff067224 */ /* 0x000fe400078e0002 */
[C---:B------:R-:W-:Y:S02]  /*8ff0*/  IMAD R9, R3.reuse, c[0x0][0x280], RZ ;  /* 0x0000a00003097a24 */ /* 0x040fe400078e02ff */
[----:B------:R-:W-:Y:S02]  /*9000*/  IMAD R8, R3, c[0x0][0x290], RZ ;  /* 0x0000a40003087a24 */ /* 0x000fe400078e02ff */
[----:B------:R-:W-:-:S04]  /*9010*/  IMAD.WIDE.U32 R2, R0, c[0x0][0x290], R6 ;  /* 0x0000a40000027a25 */ /* 0x000fc800078e0006 */
[----:B------:R-:W-:-:S04]  /*9020*/  IMAD.WIDE.U32 R4, R0, c[0x0][0x280], R4 ;  /* 0x0000a00000047a25 */ /* 0x000fc800078e0004 */
[C---:B------:R-:W-:Y:S02]  /*9030*/  IMAD R6, R0.reuse, c[0x0][0x284], R9 ;  /* 0x0000a10000067a24 */ /* 0x040fe400078e0209 */
[----:B------:R-:W-:Y:S01]  /*9040*/  IMAD R0, R0, c[0x0][0x294], R8 ;  /* 0x0000a50000007a24 */ /* 0x000fe200078e0208 */
[----:B------:R-:W-:-:S04]  /*9050*/  LEA R43, P0, R2, c[0x0][0x288], 0x1 ;  /* 0x0000a200022b7a11 */ /* 0x000fc800078008ff */
[----:B------:R-:W-:-:S04]  /*9060*/  IADD3 R0, R3, R0, RZ ;  /* 0x0000000003007210 */ /* 0x000fc80007ffe0ff */
[----:B------:R-:W-:Y:S02]  /*9070*/  LEA.HI.X R31, R2, c[0x0][0x28c], R0, 0x1, P0 ;  /* 0x0000a300021f7a11 */ /* 0x000fe400000f0c00 */
[----:B------:R-:W-:Y:S02]  /*9080*/  ISETP.GE.AND P0, PT, R30, R36, PT ;  /* 0x000000241e00720c */ /* 0x000fe40003f06270 */
[----:B------:R-:W-:Y:S02]  /*9090*/  LEA R42, P1, R4, c[0x0][0x270], 0x1 ;  /* 0x00009c00042a7a11 */ /* 0x000fe400078208ff */
[----:B------:R-:W-:-:S04]  /*90a0*/  IADD3 R6, R5, R6, RZ ;  /* 0x0000000605067210 */ /* 0x000fc80007ffe0ff */
[----:B------:R-:W-:Y:S01]  /*90b0*/  LEA.HI.X R37, R4, c[0x0][0x274], R6, 0x1, P1 ;  /* 0x00009d0004257a11 */ /* 0x000fe200008f0c06 */
[----:B------:R1:W2:Y:S01]  /*90c0*/  SHFL.IDX PT, R2, R43, RZ, 0x1c1f ;  /* 0x001c1fff2b027589 */ /* 0x0002a200000e0000 */
[----:B------:R-:W-:Y:S03]  /*90d0*/  BSSY B0, `(.L_x_1344) ;  /* 0x0000050000007945 */ /* 0x000fe60003800000 */
[----:B------:R1:W3:Y:S01]  /*90e0*/  SHFL.IDX PT, R4, R42, RZ, 0x1c1f ;  /* 0x001c1fff2a047589 */ /* 0x0002e200000e0000 */
[----:B------:R-:W-:-:S03]  /*90f0*/  CS2R R62, SRZ ;  /* 0x00000000003e7805 */ /* 0x000fc6000001ff00 */
[----:B------:R1:W4:Y:S01]  /*9100*/  SHFL.IDX PT, R5, R37, RZ, 0x1c1f ;  /* 0x001c1fff25057589 */ /* 0x00032200000e0000 */
[----:B------:R-:W-:-:S03]  /*9110*/  CS2R R44, SRZ ;  /* 0x00000000002c7805 */ /* 0x000fc6000001ff00 */
[----:B------:R1:W1:Y:S01]  /*9120*/  SHFL.IDX PT, R3, R31, RZ, 0x1c1f ;  /* 0x001c1fff1f037589 */ /* 0x00026200000e0000 */
        /* <DEDUP_REMOVED lines=11> */
[----:B------:R-:W-:Y:S05]  /*91e0*/  @P0 BRA `(.L_x_1345) ;  /* 0x000003e000000947 */ /* 0x000fea0003800000 */
[----:B--2---:R-:W-:Y:S01]  /*91f0*/  ISETP.GE.AND P0, PT, R146, c[0x0][0x27c], PT ;  /* 0x00009f0092007a0c */ /* 0x004fe20003f06270 */
[----:B------:R-:W-:Y:S01]  /*9200*/  CS2R R12, SRZ ;  /* 0x00000000000c7805 */ /* 0x000fe2000001ff00 */
[----:B------:R-:W-:-:S11]  /*9210*/  ISETP.GE.AND P2, PT, R143, c[0x0][0x27c], PT ;  /* 0x00009f008f007a0c */ /* 0x000fd60003f46270 */
[C---:B------:R-:W-:Y:S01]  /*9220*/  @!P0 IMAD.SHL.U32 R0, R146.reuse, 0x2, RZ ;  /* 0x0000000292008824 */ /* 0x040fe200078e00ff */
[----:B-----5:R-:W-:-:S04]  /*9230*/  @!P0 SHF.L.U64.HI R8, R146, 0x1, R78 ;  /* 0x0000000192088819 */ /* 0x020fc8000001024e */
[-C--:B---3--:R-:W-:Y:S02]  /*9240*/  @!P0 IADD3 R6, P3, R4, R0.reuse, RZ ;  /* 0x0000000004068210 */ /* 0x088fe40007f7e0ff */
[----:B------:R-:W-:Y:S01]  /*9250*/  @!P0 IADD3 R10, P1, R2, R0, RZ ;  /* 0x00000000020a8210 */ /* 0x000fe20007f3e0ff */
[----:B------:R-:W-:Y:S02]  /*9260*/  @!P2 IMAD.SHL.U32 R0, R143, 0x2, RZ ;  /* 0x000000028f00a824 */ /* 0x000fe400078e00ff */
[--C-:B----4-:R-:W-:Y:S01]  /*9270*/  @!P0 IMAD.X R7, R5, 0x1, R8.reuse, P3 ;  /* 0x0000000105078824 */ /* 0x110fe200018e0608 */
[----:B------:R-:W-:Y:S01]  /*9280*/  ISETP.GE.AND P3, PT, R145, c[0x0][0x27c], PT ;  /* 0x00009f0091007a0c */ /* 0x000fe20003f66270 */
[----:B-1----:R-:W-:Y:S02]  /*9290*/  @!P0 IMAD.X R11, R3, 0x1, R8, P1 ;  /* 0x00000001030b8824 */ /* 0x002fe400008e0608 */
[----:B------:R-:W-:Y:S01]  /*92a0*/  CS2R R8, SRZ ;  /* 0x0000000000087805 */ /* 0x000fe2000001ff00 */
[----:B------:R1:W5:Y:S01]  /*92b0*/  @!P0 LD.E.64 R12, [R6.64] ;  /* 0x00000008060c8980 */ /* 0x000362000c101b00 */
[----:B------:R-:W-:-:S02]  /*92c0*/  @!P2 IADD3 R18, P4, R4, R0, RZ ;  /* 0x000000000412a210 */ /* 0x000fc40007f9e0ff */
[----:B------:R-:W-:Y:S02]  /*92d0*/  ISETP.GE.AND P1, PT, R142, c[0x0][0x27c], PT ;  /* 0x00009f008e007a0c */ /* 0x000fe40003f26270 */
[----:B------:R2:W5:Y:S01]  /*92e0*/  @!P0 LD.E.64 R8, [R10.64] ;  /* 0x000000080a088980 */ /* 0x000562000c101b00 */
[----:B------:R-:W-:Y:S01]  /*92f0*/  CS2R R14, SRZ ;  /* 0x00000000000e7805 */ /* 0x000fe2000001ff00 */
[----:B------:R-:W-:Y:S01]  /*9300*/  CS2R R16, SRZ ;  /* 0x0000000000107805 */ /* 0x000fe2000001ff00 */
[----:B-1----:R-:W-:Y:S02]  /*9310*/  @!P2 SHF.L.U64.HI R7, R143, 0x1, R77 ;  /* 0x000000018f07a819 */ /* 0x002fe4000001024d */
[----:B------:R-:W-:Y:S01]  /*9320*/  @!P2 IADD3 R6, P0, R2, R0, RZ ;  /* 0x000000000206a210 */ /* 0x000fe20007f1e0ff */
[----:B------:R-:W-:Y:S02]  /*9330*/  @!P3 IMAD.SHL.U32 R0, R145, 0x2, RZ ;  /* 0x000000029100b824 */ /* 0x000fe400078e00ff */
[----:B------:R-:W-:-:S02]  /*9340*/  @!P2 IMAD.X R19, R5, 0x1, R7, P4 ;  /* 0x000000010513a824 */ /* 0x000fc400020e0607 */
[----:B------:R-:W-:Y:S01]  /*9350*/  @!P2 IMAD.X R7, R3, 0x1, R7, P0 ;  /* 0x000000010307a824 */ /* 0x000fe200000e0607 */
[-C--:B------:R-:W-:Y:S02]  /*9360*/  @!P3 IADD3 R24, P0, R4, R0.reuse, RZ ;  /* 0x000000000418b210 */ /* 0x080fe40007f1e0ff */
[----:B--2---:R-:W-:Y:S01]  /*9370*/  @!P1 SHF.L.U64.HI R10, R142, 0x1, R72 ;  /* 0x000000018e0a9819 */ /* 0x004fe20000010248 */
[----:B------:R1:W5:Y:S04]  /*9380*/  @!P2 LD.E.64 R16, [R18.64] ;  /* 0x000000081210a980 */ /* 0x000368000c101b00 */
[----:B------:R2:W5:Y:S01]  /*9390*/  @!P2 LD.E.64 R14, [R6.64] ;  /* 0x00000008060ea980 */ /* 0x000562000c101b00 */
[----:B------:R-:W-:Y:S02]  /*93a0*/  @!P3 IADD3 R22, P2, R2, R0, RZ ;  /* 0x000000000216b210 */ /* 0x000fe40007f5e0ff */
[----:B--2---:R-:W-:Y:S01]  /*93b0*/  @!P3 SHF.L.U64.HI R6, R145, 0x1, R75 ;  /* 0x000000019106b819 */ /* 0x004fe2000001024b */
[----:B------:R-:W-:-:S04]  /*93c0*/  @!P1 IMAD.SHL.U32 R7, R142, 0x2, RZ ;  /* 0x000000028e079824 */ /* 0x000fc800078e00ff */
[----:B------:R-:W-:Y:S01]  /*93d0*/  @!P3 IMAD.X R25, R5, 0x1, R6, P0 ;  /* 0x000000010519b824 */ /* 0x000fe200000e0606 */
[----:B------:R-:W-:-:S05]  /*93e0*/  @!P1 IADD3 R20, P0, R4, R7, RZ ;  /* 0x0000000704149210 */ /* 0x000fca0007f1e0ff */
[----:B------:R-:W-:Y:S01]  /*93f0*/  @!P1 IMAD.X R21, R5, 0x1, R10, P0 ;  /* 0x0000000105159824 */ /* 0x000fe200000e060a */
[----:B-1----:R-:W-:Y:S01]  /*9400*/  @!P1 IADD3 R18, P0, R2, R7, RZ ;  /* 0x0000000702129210 */ /* 0x002fe20007f1e0ff */
[----:B------:R-:W-:Y:S01]  /*9410*/  @!P3 IMAD.X R23, R3, 0x1, R6, P2 ;  /* 0x000000010317b824 */ /* 0x000fe200010e0606 */
[----:B------:R-:W-:-:S03]  /*9420*/  ISETP.GE.AND P2, PT, R140, c[0x0][0x27c], PT ;  /* 0x00009f008c007a0c */ /* 0x000fc60003f46270 */
[----:B------:R-:W-:Y:S01]  /*9430*/  @!P1 IMAD.X R19, R3, 0x1, R10, P0 ;  /* 0x0000000103139824 */ /* 0x000fe200000e060a */
[----:B------:R-:W-:Y:S01]  /*9440*/  ISETP.GE.AND P0, PT, R144, c[0x0][0x27c], PT ;  /* 0x00009f0090007a0c */ /* 0x000fe20003f06270 */
[----:B------:R-:W-:Y:S01]  /*9450*/  CS2R R10, SRZ ;  /* 0x00000000000a7805 */ /* 0x000fe2000001ff00 */
[----:B------:R-:W-:-:S07]  /*9460*/  CS2R R6, SRZ ;  /* 0x0000000000067805 */ /* 0x000fce000001ff00 */
[----:B------:R-:W-:-:S04]  /*9470*/  @!P2 IMAD.WIDE R28, R140, 0x2, R4 ;  /* 0x000000028c1ca825 */ /* 0x000fc800078e0204 */
[----:B------:R-:W-:Y:S01]  /*9480*/  @!P2 IMAD.WIDE R26, R140, 0x2, R2 ;  /* 0x000000028c1aa825 */ /* 0x000fe200078e0202 */
[----:B------:R1:W5:Y:S03]  /*9490*/  @!P2 LD.E.64 R10, [R28.64] ;  /* 0x000000081c0aa980 */ /* 0x000366000c101b00 */
[----:B------:R-:W-:Y:S01]  /*94a0*/  @!P0 IMAD.SHL.U32 R0, R144, 0x2, RZ ;  /* 0x0000000290008824 */ /* 0x000fe200078e00ff */
[----:B------:R2:W5:Y:S04]  /*94b0*/  @!P2 LD.E.64 R6, [R26.64] ;  /* 0x000000081a06a980 */ /* 0x000568000c101b00 */
[----:B------:R-:W-:Y:S01]  /*94c0*/  @!P0 IADD3 R4, P2, R4, R0, RZ ;  /* 0x0000000004048210 */ /* 0x000fe20007f5e0ff */
[----:B------:R-:W-:Y:S01]  /*94d0*/  CS2R R32, SRZ ;  /* 0x0000000000207805 */ /* 0x000fe2000001ff00 */
[----:B------:R-:W-:Y:S01]  /*94e0*/  CS2R R34, SRZ ;  /* 0x0000000000227805 */ /* 0x000fe2000001ff00 */
[----:B------:R-:W-:Y:S01]  /*94f0*/  CS2R R38, SRZ ;  /* 0x0000000000267805 */ /* 0x000fe2000001ff00 */
[----:B------:R-:W-:Y:S01]  /*9500*/  CS2R R40, SRZ ;  /* 0x0000000000287805 */ /* 0x000fe2000001ff00 */
[----:B------:R-:W-:Y:S01]  /*9510*/  CS2R R44, SRZ ;  /* 0x00000000002c7805 */ /* 0x000fe2000001ff00 */
[----:B------:R-:W-:Y:S01]  /*9520*/  CS2R R46, SRZ ;  /* 0x00000000002e7805 */ /* 0x000fe2000001ff00 */
[----:B------:R1:W5:Y:S04]  /*9530*/  @!P3 LD.E.64 R32, [R24.64] ;  /* 0x000000081820b980 */ /* 0x000368000c101b00 */
[----:B------:R1:W5:Y:S04]  /*9540*/  @!P3 LD.E.64 R34, [R22.64] ;  /* 0x000000081622b980 */ /* 0x000368000c101b00 */
[----:B------:R1:W5:Y:S04]  /*9550*/  @!P1 LD.E.64 R38, [R20.64] ;  /* 0x0000000814269980 */ /* 0x000368000c101b00 */
[----:B------:R1:W5:Y:S01]  /*9560*/  @!P1 LD.E.64 R40, [R18.64] ;  /* 0x0000000812289980 */ /* 0x000362000c101b00 */
[----:B--2---:R-:W-:-:S05]  /*9570*/  @!P0 SHF.L.U64.HI R26, R144, 0x1, R71 ;  /* 0x00000001901a8819 */ /* 0x004fca0000010247 */
[----:B------:R-:W-:Y:S01]  /*9580*/  @!P0 IMAD.X R5, R5, 0x1, R26, P2 ;  /* 0x0000000105058824 */ /* 0x000fe200010e061a */
[----:B------:R-:W-:-:S04]  /*9590*/  @!P0 IADD3 R2, P2, R2, R0, RZ ;  /* 0x0000000002028210 */ /* 0x000fc80007f5e0ff */
[----:B------:R1:W5:Y:S01]  /*95a0*/  @!P0 LD.E.64 R44, [R4.64] ;  /* 0x00000008042c8980 */ /* 0x000362000c101b00 */
[----:B------:R-:W-:-:S05]  /*95b0*/  @!P0 IMAD.X R3, R3, 0x1, R26, P2 ;  /* 0x0000000103038824 */ /* 0x000fca00010e061a */
[----:B------:R1:W5:Y:S03]  /*95c0*/  @!P0 LD.E.64 R46, [R2.64] ;  /* 0x00000008022e8980 */ /* 0x000366000c101b00 */
.L_x_1345:
[----:B--2---:R-:W-:Y:S05]  /*95d0*/  BSYNC B0 ;  /* 0x0000000000007941 */ /* 0x004fea0003800000 */
.L_x_1344:
[----:B------:R-:W-:Y:S01]  /*95e0*/  IADD3 R0, R30, 0x40, RZ ;  /* 0x000000401e007810 */ /* 0x000fe20007ffe0ff */
[----:B-1---5:R-:W-:Y:S01]  /*95f0*/  IMAD.MOV.U32 R2, RZ, RZ, R38 ;  /* 0x000000ffff027224 */ /* 0x022fe200078e0026 */
[----:B------:R-:W-:Y:S01]  /*9600*/  MOV R19, R9 ;  /* 0x0000000900137202 */ /* 0x000fe20000000f00 */
[----:B---3--:R-:W-:Y:S01]  /*9610*/  IMAD.MOV.U32 R4, RZ, RZ, R44 ;  /* 0x000000ffff047224 */ /* 0x008fe200078e002c */
[----:B------:R-:W-:Y:S01]  /*9620*/  ISETP.GE.AND P0, PT, R0, R36, PT ;  /* 0x000000240000720c */ /* 0x000fe20003f06270 */
[----:B------:R-:W-:Y:S01]  /*9630*/  IMAD.MOV.U32 R0, RZ, RZ, R39 ;  /* 0x000000ffff007224 */ /* 0x000fe200078e0027 */
[----:B----4-:R1:W2:Y:S01]  /*9640*/  SHFL.IDX PT, R5, R37, 0x1, 0x1c1f ;  /* 0x003c1f0025057f89 */ /* 0x0102a200000e0000 */
[----:B------:R-:W-:Y:S01]  /*9650*/  IMAD.MOV.U32 R3, RZ, RZ, R45 ;  /* 0x000000ffff037224 */ /* 0x000fe200078e002d */
[----:B------:R-:W-:Y:S01]  /*9660*/  BSSY B0, `(.L_x_1346) ;  /* 0x000006f000007945 */ /* 0x000fe20003800000 */
[----:B------:R-:W-:Y:S01]  /*9670*/  IMAD.MOV.U32 R20, RZ, RZ, R8 ;  /* 0x000000ffff147224 */ /* 0x000fe200078e0008 */
[----:B------:R-:W-:Y:S01]  /*9680*/  PRMT R70, R0, 0x5410, R2 ;  /* 0x0000541000467816 */ /* 0x000fe20000000002 */
[----:B------:R-:W-:Y:S01]  /*9690*/  IMAD.MOV.U32 R2, RZ, RZ, R16 ;  /* 0x000000ffff027224 */ /* 0x000fe200078e0010 */
[----:B------:R-:W-:Y:S01]  /*96a0*/  PRMT R74, R3, 0x5410, R4 ;  /* 0x00005410034a7816 */ /* 0x000fe20000000004 */
[----:B------:R-:W-:Y:S01]  /*96b0*/  IMAD.MOV.U32 R0, RZ, RZ, R17 ;  /* 0x000000ffff007224 */ /* 0x000fe200078e0011 */
[----:B------:R-:W-:Y:S01]  /*96c0*/  MOV R4, R32 ;  /* 0x0000002000047202 */ /* 0x000fe20000000f00 */
[----:B------:R-:W-:Y:S01]  /*96d0*/  IMAD.MOV.U32 R3, RZ, RZ, R33 ;  /* 0x000000ffff037224 */ /* 0x000fe200078e0021 */
[----:B------:R-:W-:Y:S01]  /*96e0*/  CS2R R24, SRZ ;  /* 0x0000000000187805 */ /* 0x000fe2000001ff00 */
        /* <DEDUP_REMOVED lines=8> */
[----:B------:R-:W-:Y:S01]  /*9770*/  CS2R R52, SRZ ;  /* 0x0000000000347805 */ /* 0x000fe2000001ff00 */
[----:B------:R-:W-:Y:S01]  /*9780*/  PRMT R60, R0, 0x5410, R2 ;  /* 0x00005410003c7816 */ /* 0x000fe20000000002 */
[----:B------:R-:W-:Y:S01]  /*9790*/  IMAD.MOV.U32 R2, RZ, RZ, R40 ;  /* 0x000000ffff027224 */ /* 0x000fe200078e0028 */
[----:B------:R-:W-:Y:S01]  /*97a0*/  PRMT R64, R64, 0x5410, R4 ;  /* 0x0000541040407816 */ /* 0x000fe20000000004 */
[----:B------:R-:W-:Y:S01]  /*97b0*/  IMAD.MOV.U32 R0, RZ, RZ, R41 ;  /* 0x000000ffff007224 */ /* 0x000fe200078e0029 */
[----:B------:R-:W-:Y:S01]  /*97c0*/  PRMT R61, R61, 0x5410, R3 ;  /* 0x000054103d3d7816 */ /* 0x000fe20000000003 */
[----:B------:R-:W-:Y:S01]  /*97d0*/  IMAD.MOV.U32 R4, RZ, RZ, R46 ;  /* 0x000000ffff047224 */ /* 0x000fe200078e002e */
[----:B------:R-:W-:Y:S01]  /*97e0*/  MOV R3, R47 ;  /* 0x0000002f00037202 */ /* 0x000fe20000000f00 */
[----:B------:R-:W-:Y:S01]  /*97f0*/  CS2R R50, SRZ ;  /* 0x0000000000327805 */ /* 0x000fe2000001ff00 */
[----:B------:R-:W-:Y:S01]  /*9800*/  PRMT R69, R0, 0x5410, R2 ;  /* 0x0000541000457816 */ /* 0x000fe20000000002 */
[----:B------:R-:W-:Y:S01]  /*9810*/  IMAD.MOV.U32 R2, RZ, RZ, R14 ;  /* 0x000000ffff027224 */ /* 0x000fe200078e000e */
[----:B------:R-:W-:Y:S01]  /*9820*/  PRMT R73, R3, 0x5410, R4 ;  /* 0x0000541003497816 */ /* 0x000fe20000000004 */
[----:B------:R-:W-:Y:S01]  /*9830*/  IMAD.MOV.U32 R0, RZ, RZ, R15 ;  /* 0x000000ffff007224 */ /* 0x000fe200078e000f */
[----:B------:R-:W-:Y:S01]  /*9840*/  MOV R3, R35 ;  /* 0x0000002300037202 */ /* 0x000fe20000000f00 */
[----:B------:R-:W-:Y:S01]  /*9850*/  IMAD.MOV.U32 R4, RZ, RZ, R34 ;  /* 0x000000ffff047224 */ /* 0x000fe200078e0022 */
[----:B------:R-:W-:Y:S01]  /*9860*/  PRMT R64, R20, 0x7610, R64 ;  /* 0x0000761014407816 */ /* 0x000fe20000000040 */
[----:B------:R-:W-:Y:S01]  /*9870*/  CS2R R58, SRZ ;  /* 0x00000000003a7805 */ /* 0x000fe2000001ff00 */
[----:B------:R-:W-:Y:S01]  /*9880*/  PRMT R65, R0, 0x5410, R2 ;  /* 0x0000541000417816 */ /* 0x000fe20000000002 */
[----:B------:R-:W-:Y:S01]  /*9890*/  IMAD.MOV.U32 R0, RZ, RZ, R7 ;  /* 0x000000ffff007224 */ /* 0x000fe200078e0007 */
[----:B------:R-:W-:Y:S01]  /*98a0*/  PRMT R67, R3, 0x5410, R4 ;  /* 0x0000541003437816 */ /* 0x000fe20000000004 */
[----:B------:R-:W3:Y:S01]  /*98b0*/  SHFL.IDX PT, R2, R43, 0x1, 0x1c1f ;  /* 0x003c1f002b027f89 */ /* 0x000ee200000e0000 */
[----:B------:R-:W-:Y:S01]  /*98c0*/  PRMT R61, R19, 0x7610, R61 ;  /* 0x00007610133d7816 */ /* 0x000fe2000000003d */
[----:B------:R-:W-:Y:S01]  /*98d0*/  CS2R R56, SRZ ;  /* 0x0000000000387805 */ /* 0x000fe2000001ff00 */
[----:B-1----:R-:W-:Y:S01]  /*98e0*/  PRMT R37, R0, 0x5410, R18 ;  /* 0x0000541000257816 */ /* 0x002fe20000000012 */
[----:B------:R1:W4:Y:S01]  /*98f0*/  SHFL.IDX PT, R4, R42, 0x1, 0x1c1f ;  /* 0x003c1f002a047f89 */ /* 0x00032200000e0000 */
[----:B------:R-:W-:Y:S01]  /*9900*/  CS2R R26, SRZ ;  /* 0x00000000001a7805 */ /* 0x000fe2000001ff00 */
[----:B------:R-:W-:Y:S01]  /*9910*/  CS2R R54, SRZ ;  /* 0x0000000000367805 */ /* 0x000fe2000001ff00 */
[----:B------:R-:W-:Y:S01]  /*9920*/  CS2R R48, SRZ ;  /* 0x0000000000307805 */ /* 0x000fe2000001ff00 */
[----:B------:R2:W3:Y:S01]  /*9930*/  SHFL.IDX PT, R3, R31, 0x1, 0x1c1f ;  /* 0x003c1f001f037f89 */ /* 0x0004e200000e0000 */
[----:B-1----:R-:W-:Y:S01]  /*9940*/  CS2R R42, SRZ ;  /* 0x00000000002a7805 */ /* 0x002fe2000001ff00 */
[----:B--2---:R-:W-:Y:S01]  /*9950*/  CS2R R30, SRZ ;  /* 0x00000000001e7805 */ /* 0x004fe2000001ff00 */
[----:B------:R-:W-:Y:S05]  /*9960*/  @P0 BRA `(.L_x_1347) ;  /* 0x000003e000000947 */ /* 0x000fea0003800000 */
[----:B---34-:R-:W-:Y:S01]  /*9970*/  ISETP.GE.AND P0, PT, R146, c[0x0][0x27c], PT ;  /* 0x00009f0092007a0c */ /* 0x018fe20003f06270 */
[----:B------:R-:W-:Y:S01]  /*9980*/  CS2R R50, SRZ ;  /* 0x0000000000327805 */ /* 0x000fe2000001ff00 */
[----:B------:R-:W-:-:S11]  /*9990*/  ISETP.GE.AND P2, PT, R143, c[0x0][0x27c], PT ;  /* 0x00009f008f007a0c */ /* 0x000fd60003f46270 */
[C---:B------:R-:W-:Y:S01]  /*99a0*/  @!P0 IMAD.SHL.U32 R0, R146.reuse, 0x2, RZ ;  /* 0x0000000292008824 */ /* 0x040fe200078e00ff */
[----:B------:R-:W-:Y:S01]  /*99b0*/  @!P0 SHF.L.U64.HI R20, R146, 0x1, R78 ;  /* 0x0000000192148819 */ /* 0x000fe2000001024e */
[----:B------:R-:W-:Y:S01]  /*99c0*/  CS2R R48, SRZ ;  /* 0x0000000000307805 */ /* 0x000fe2000001ff00 */
[----:B------:R-:W-:Y:S02]  /*99d0*/  @!P2 IMAD.SHL.U32 R24, R143, 0x2, RZ ;  /* 0x000000028f18a824 */ /* 0x000fe400078e00ff */
[-C--:B------:R-:W-:Y:S02]  /*99e0*/  @!P0 IADD3 R18, P3, R4, R0.reuse, RZ ;  /* 0x0000000004128210 */ /* 0x080fe40007f7e0ff */
[----:B------:R-:W-:-:S03]  /*99f0*/  @!P0 IADD3 R22, P1, R2, R0, RZ ;  /* 0x0000000002168210 */ /* 0x000fc60007f3e0ff */
[--C-:B------:R-:W-:Y:S01]  /*9a00*/  @!P0 IMAD.X R19, R5, 0x1, R20.reuse, P3 ;  /* 0x0000000105138824 */ /* 0x100fe200018e0614 */
[----:B------:R-:W-:Y:S01]  /*9a10*/  ISETP.GE.AND P3, PT, R145, c[0x0][0x27c], PT ;  /* 0x00009f0091007a0c */ /* 0x000fe20003f66270 */
[----:B------:R-:W-:Y:S01]  /*9a20*/  @!P0 IMAD.X R23, R3, 0x1, R20, P1 ;  /* 0x0000000103178824 */ /* 0x000fe200008e0614 */
[----:B------:R-:W-:Y:S02]  /*9a30*/  ISETP.GE.AND P1, PT, R142, c[0x0][0x27c], PT ;  /* 0x00009f008e007a0c */ /* 0x000fe40003f26270 */
[----:B------:R1:W5:Y:S01]  /*9a40*/  @!P0 LD.E.64 R50, [R18.64] ;  /* 0x0000000812328980 */ /* 0x000362000c101b00 */
[----:B------:R-:W-:Y:S02]  /*9a50*/  @!P2 SHF.L.U64.HI R0, R143, 0x1, R77 ;  /* 0x000000018f00a819 */ /* 0x000fe4000001024d */
[----:B------:R-:W-:Y:S01]  /*9a60*/  @!P2 IADD3 R20, P4, R4, R24, RZ ;  /* 0x000000180414a210 */ /* 0x000fe20007f9e0ff */
[----:B------:R2:W5:Y:S01]  /*9a70*/  @!P0 LD.E.64 R48, [R22.64] ;  /* 0x0000000816308980 */ /* 0x000562000c101b00 */
[----:B------:R-:W-:Y:S01]  /*9a80*/  CS2R R54, SRZ ;  /* 0x0000000000367805 */ /* 0x000fe2000001ff00 */
[----:B------:R-:W-:-:S02]  /*9a90*/  CS2R R52, SRZ ;  /* 0x0000000000347805 */ /* 0x000fc4000001ff00 */
[----:B------:R-:W-:-:S03]  /*9aa0*/  @!P2 IMAD.X R21, R5, 0x1, R0, P4 ;  /* 0x000000010515a824 */ /* 0x000fc600020e0600 */
[----:B------:R-:W-:Y:S02]  /*9ab0*/  @!P1 SHF.L.U64.HI R26, R142, 0x1, R72 ;  /* 0x000000018e1a9819 */ /* 0x000fe40000010248 */
[----:B------:R3:W5:Y:S01]  /*9ac0*/  @!P2 LD.E.64 R52, [R20.64] ;  /* 0x000000081434a980 */ /* 0x000762000c101b00 */
[----:B-1----:R-:W-:-:S05]  /*9ad0*/  @!P2 IADD3 R18, P0, R2, R24, RZ ;  /* 0x000000180212a210 */ /* 0x002fca0007f1e0ff */
[----:B------:R-:W-:Y:S02]  /*9ae0*/  @!P2 IMAD.X R19, R3, 0x1, R0, P0 ;  /* 0x000000010313a824 */ /* 0x000fe400000e0600 */
[----:B------:R-:W-:-:S03]  /*9af0*/  @!P3 IMAD.SHL.U32 R0, R145, 0x2, RZ ;  /* 0x000000029100b824 */ /* 0x000fc600078e00ff */
[----:B------:R1:W5:Y:S02]  /*9b00*/  @!P2 LD.E.64 R54, [R18.64] ;  /* 0x000000081236a980 */ /* 0x000364000c101b00 */
[-C--:B------:R-:W-:Y:S02]  /*9b10*/  @!P3 IADD3 R24, P0, R4, R0.reuse, RZ ;  /* 0x000000000418b210 */ /* 0x080fe40007f1e0ff */
[----:B--2---:R-:W-:Y:S02]  /*9b20*/  @!P3 IADD3 R22, P2, R2, R0, RZ ;  /* 0x000000000216b210 */ /* 0x004fe40007f5e0ff */
[----:B-1----:R-:W-:Y:S01]  /*9b30*/  @!P3 SHF.L.U64.HI R19, R145, 0x1, R75 ;  /* 0x000000019113b819 */ /* 0x002fe2000001024b */
[----:B------:R-:W-:-:S04]  /*9b40*/  @!P1 IMAD.SHL.U32 R18, R142, 0x2, RZ ;  /* 0x000000028e129824 */ /* 0x000fc800078e00ff */
[----:B------:R-:W-:Y:S01]  /*9b50*/  @!P3 IMAD.X R25, R5, 0x1, R19, P0 ;  /* 0x000000010519b824 */ /* 0x000fe200000e0613 */
[----:B---3--:R-:W-:-:S05]  /*9b60*/  @!P1 IADD3 R20, P0, R4, R18, RZ ;  /* 0x0000001204149210 */ /* 0x008fca0007f1e0ff */
[----:B------:R-:W-:Y:S01]  /*9b70*/  @!P1 IMAD.X R21, R5, 0x1, R26, P0 ;  /* 0x0000000105159824 */ /* 0x000fe200000e061a */
[----:B------:R-:W-:Y:S01]  /*9b80*/  @!P1 IADD3 R18, P0, R2, R18, RZ ;  /* 0x0000001202129210 */ /* 0x000fe20007f1e0ff */
        /* <DEDUP_REMOVED lines=14> */
[----:B------:R-:W-:-:S04]  /*9c70*/  CS2R R58, SRZ ;  /* 0x00000000003a7805 */ /* 0x000fc8000001ff00 */
[----:B------:R3:W5:Y:S01]  /*9c80*/  @!P1 LD.E.64 R56, [R18.64] ;  /* 0x0000000812389980 */ /* 0x000762000c101b00 */
[----:B--2---:R-:W-:Y:S01]  /*9c90*/  @!P0 SHF.L.U64.HI R26, R144, 0x1, R71 ;  /* 0x00000001901a8819 */ /* 0x004fe20000010247 */
[----:B-1----:R-:W-:-:S04]  /*9ca0*/  CS2R R28, SRZ ;  /* 0x00000000001c7805 */ /* 0x002fc8000001ff00 */
[--C-:B------:R-:W-:Y:S01]  /*9cb0*/  @!P0 IMAD.X R5, R5, 0x1, R26.reuse, P2 ;  /* 0x0000000105058824 */ /* 0x100fe200010e061a */
[----:B------:R-:W-:Y:S01]  /*9cc0*/  @!P0 IADD3 R2, P2, R2, R0, RZ ;  /* 0x0000000002028210 */ /* 0x000fe20007f5e0ff */
[----:B------:R1:W5:Y:S04]  /*9cd0*/  @!P3 LD.E.64 R28, [R24.64] ;  /* 0x00000008181cb980 */ /* 0x000368000c101b00 */
[----:B------:R-:W-:Y:S01]  /*9ce0*/  @!P0 IMAD.X R3, R3, 0x1, R26, P2 ;  /* 0x0000000103038824 */ /* 0x000fe200010e061a */
[----:B------:R3:W5:Y:S01]  /*9cf0*/  @!P0 LD.E.64 R62, [R4.64] ;  /* 0x00000008043e8980 */ /* 0x000762000c101b00 */
[----:B------:R-:W-:-:S03]  /*9d00*/  CS2R R26, SRZ ;  /* 0x00000000001a7805 */ /* 0x000fc6000001ff00 */
[----:B------:R3:W5:Y:S04]  /*9d10*/  @!P0 LD.E.64 R58, [R2.64] ;  /* 0x00000008023a8980 */ /* 0x000768000c101b00 */
[----:B------:R3:W5:Y:S01]  /*9d20*/  @!P3 LD.E.64 R26, [R22.64] ;  /* 0x00000008161ab980 */ /* 0x000762000c101b00 */
[----:B-1----:R-:W-:-:S06]  /*9d30*/  CS2R R24, SRZ ;  /* 0x0000000000187805 */ /* 0x002fcc000001ff00 */
[----:B------:R3:W5:Y:S02]  /*9d40*/  @!P1 LD.E.64 R24, [R20.64] ;  /* 0x0000000814189980 */ /* 0x000764000c101b00 */
.L_x_1347:
[----:B---34-:R-:W-:Y:S05]  /*9d50*/  BSYNC B0 ;  /* 0x0000000000007941 */ /* 0x018fea0003800000 */
.L_x_1346:
[----:B-----5:R-:W-:Y:S01]  /*9d60*/  IMAD.MOV.U32 R2, RZ, RZ, R24 ;  /* 0x000000ffff027224 */ /* 0x020fe200078e0018 */
[----:B------:R-:W-:Y:S01]  /*9d70*/  MOV R0, R25 ;  /* 0x0000001900007202 */ /* 0x000fe20000000f00 */
[----:B------:R-:W-:Y:S01]  /*9d80*/  IMAD.MOV.U32 R4, RZ, RZ, R62 ;  /* 0x000000ffff047224 */ /* 0x000fe200078e003e */
[----:B------:R-:W-:-:S04]  /*9d90*/  DEPBAR.LE SB0, 0x1 ;  /* 0x000080400000791a */ /* 0x000fc80000000000 */
[----:B------:R-:W-:Y:S01]  /*9da0*/  PRMT R84, R0, 0x5410, R2 ;  /* 0x0000541000547816 */ /* 0x000fe20000000002 */
[----:B------:R-:W-:Y:S01]  /*9db0*/  IMAD.MOV.U32 R2, RZ, RZ, R52 ;  /* 0x000000ffff027224 */ /* 0x000fe200078e0034 */
[----:B------:R-:W-:Y:S01]  /*9dc0*/  MOV R0, R53 ;  /* 0x0000003500007202 */ /* 0x000fe20000000f00 */
[----:B------:R-:W-:Y:S01]  /*9dd0*/  IMAD.MOV.U32 R3, RZ, RZ, R63 ;  /* 0x000000ffff037224 */ /* 0x000fe200078e003f */
[----:B------:R-:W-:Y:S02]  /*9de0*/  BSSY B1, `(.L_x_1348) ;  /* 0x000014d000017945 */ /* 0x000fe40003800000 */
[----:B------:R-:W-:Y:S01]  /*9df0*/  PRMT R79, R0, 0x5410, R2 ;  /* 0x00005410004f7816 */ /* 0x000fe20000000002 */
[----:B------:R-:W-:Y:S01]  /*9e00*/  IMAD.MOV.U32 R2, RZ, RZ, R30 ;  /* 0x000000ffff027224 */ /* 0x000fe200078e001e */
[----:B------:R-:W-:Y:S02]  /*9e10*/  MOV R0, R31 ;  /* 0x0000001f00007202 */ /* 0x000fe40000000f00 */
[----:B------:R-:W-:Y:S01]  /*9e20*/  PRMT R86, R3, 0x5410, R4 ;  /* 0x0000541003567816 */ /* 0x000fe20000000004 */
[----:B------:R-:W-:Y:S01]  /*9e30*/  IMAD.MOV.U32 R4, RZ, RZ, R28 ;  /* 0x000000ffff047224 */ /* 0x000fe200078e001c */
[----:B------:R-:W-:Y:S01]  /*9e40*/  PRMT R72, R0, 0x5410, R2 ;  /* 0x0000541000487816 */ /* 0x000fe20000000002 */
[----:B------:R-:W-:-:S02]  /*9e50*/  IMAD.MOV.U32 R3, RZ, RZ, R29 ;  /* 0x000000ffff037224 */ /* 0x000fc400078e001d */
        /* <DEDUP_REMOVED lines=9> */
[----:B------:R-:W-:Y:S01]  /*9ef0*/  IMAD.IADD R3, R36, 0x1, -R240 ;  /* 0x0000000124037824 */ /* 0x000fe200078e0af0 */
[----:B------:R-:W-:Y:S01]  /*9f00*/  PRMT R82, R0, 0x5410, R2 ;  /* 0x0000541000527816 */ /* 0x000fe20000000002 */
[----:B------:R-:W-:Y:S01]  /*9f10*/  IMAD.MOV.U32 R2, RZ, RZ, R26 ;  /* 0x000000ffff027224 */ /* 0x000fe200078e001a */
[----:B------:R-:W-:-:S02]  /*9f20*/  MOV R0, R27 ;  /* 0x0000001b00007202 */ /* 0x000fc40000000f00 */
[----:B------:R-:W-:Y:S02]  /*9f30*/  IMNMX R36, R3, 0x80, PT ;  /* 0x0000008003247817 */ /* 0x000fe40003800200 */
[----:B------:R-:W-:Y:S01]  /*9f40*/  PRMT R80, R0, 0x5410, R2 ;  /* 0x0000541000507816 */ /* 0x000fe20000000002 */
[----:B------:R-:W-:Y:S01]  /*9f50*/  IMAD.MOV.U32 R2, RZ, RZ, R54 ;  /* 0x000000ffff027224 */ /* 0x000fe200078e0036 */
[----:B------:R-:W-:Y:S01]  /*9f60*/  MOV R0, R55 ;  /* 0x0000003700007202 */ /* 0x000fe20000000f00 */
[----:B------:R-:W-:Y:S01]  /*9f70*/  BAR.SYNC.DEFER_BLOCKING 0x0 ;  /* 0x0000000000007b1d */ /* 0x000fe20000010000 */
[----:B------:R-:W-:Y:S02]  /*9f80*/  ISETP.GE.AND P0, PT, R216, R36, PT ;  /* 0x00000024d800720c */ /* 0x000fe40003f06270 */
[----:B------:R-:W-:Y:S01]  /*9f90*/  PRMT R78, R0, 0x5410, R2 ;  /* 0x00005410004e7816 */ /* 0x000fe20000000002 */
[----:B------:R-:W-:Y:S02]  /*9fa0*/  IMAD.MOV.U32 R2, RZ, RZ, R48 ;  /* 0x000000ffff027224 */ /* 0x000fe400078e0030 */
[----:B------:R-:W-:-:S05]  /*9fb0*/  IMAD.MOV.U32 R0, RZ, RZ, R49 ;  /* 0x000000ffff007224 */ /* 0x000fca00078e0031 */
[----:B------:R-:W-:Y:S01]  /*9fc0*/  PRMT R75, R0, 0x5410, R2 ;  /* 0x00005410004b7816 */ /* 0x000fe20000000002 */
[----:B------:R-:W-:Y:S01]  /*9fd0*/  IMAD.MOV.U32 R0, RZ, RZ, R43 ;  /* 0x000000ffff007224 */ /* 0x000fe200078e002b */
[----:B------:R-:W-:-:S04]  /*9fe0*/  MOV R2, R42 ;  /* 0x0000002a00027202 */ /* 0x000fc80000000f00 */
[----:B------:R-:W-:Y:S01]  /*9ff0*/  PRMT R71, R0, 0x5410, R2 ;  /* 0x0000541000477816 */ /* 0x000fe20000000002 */
[----:B------:R-:W-:Y:S05]  /*a000*/  @P0 BRA `(.L_x_1349) ;  /* 0x000012a000000947 */ /* 0x000fea0003800000 */
[----:B------:R-:W-:Y:S01]  /*a010*/  ISETP.GE.AND P0, PT, R140, c[0x0][0x27c], PT ;  /* 0x00009f008c007a0c */ /* 0x000fe20003f06270 */
[----:B------:R-:W-:-:S12]  /*a020*/  BSSY B0, `(.L_x_1350) ;  /* 0x0000030000007945 */ /* 0x000fd80003800000 */
[----:B------:R-:W-:Y:S05]  /*a030*/  @P0 BRA `(.L_x_1351) ;  /* 0x000002e000000947 */ /* 0x000fea0003800000 */
[----:B------:R-:W1:Y:S01]  /*a040*/  LDS.128 R20, [R210+0xc000] ;  /* 0x00c00000d2147984 */ /* 0x000e620000000c00 */
[----:B------:R-:W-:Y:S02]  /*a050*/  SHF.R.U32.HI R0, RZ, 0x10, R7 ;  /* 0x00000010ff007819 */ /* 0x000fe40000011607 */
[----:B------:R-:W-:Y:S02]  /*a060*/  SHF.R.U32.HI R2, RZ, 0x10, R11 ;  /* 0x00000010ff027819 */ /* 0x000fe4000001160b */
[----:B------:R-:W-:Y:S02]  /*a070*/  PRMT R0, R37, 0x5410, R0 ;  /* 0x0000541025007816 */ /* 0x000fe40000000000 */
[----:B------:R-:W-:Y:S02]  /*a080*/  PRMT R2, R60, 0x5410, R2 ;  /* 0x000054103c027816 */ /* 0x000fe40000000002 */
[----:B------:R-:W-:Y:S01]  /*a090*/  SHF.R.U64 R6, R6, 0x10, R7 ;  /* 0x0000001006067819 */ /* 0x000fe20000001207 */
[C---:B------:R-:W-:Y:S01]  /*a0a0*/  IMAD.U32 R18, R0.reuse, 0x10000, RZ ;  /* 0x0001000000127824 */ /* 0x040fe200078e00ff */
[----:B------:R-:W-:Y:S01]  /*a0b0*/  LOP3.LUT R7, R0, 0xffff0000, RZ, 0xc0, !PT ;  /* 0xffff000000077812 */ /* 0x000fe200078ec0ff */
[----:B------:R-:W-:Y:S01]  /*a0c0*/  IMAD.U32 R19, R2, 0x10000, RZ ;  /* 0x0001000002137824 */ /* 0x000fe200078e00ff */
[C---:B-1----:R-:W-:Y:S01]  /*a0d0*/  LOP3.LUT R3, R22.reuse, 0xffff0000, RZ, 0xc0, !PT ;  /* 0xffff000016037812 */ /* 0x042fe200078ec0ff */
[----:B------:R-:W-:Y:S01]  /*a0e0*/  IMAD.U32 R0, R23, 0x10000, RZ ;  /* 0x0001000017007824 */ /* 0x000fe200078e00ff */
[----:B------:R-:W-:-:S03]  /*a0f0*/  SHF.L.U32 R4, R22, 0x10, RZ ;  /* 0x0000001016047819 */ /* 0x000fc600000006ff */
[CC--:B------:R-:W-:Y:S02]  /*a100*/  FMUL.FTZ R5, R3.reuse, R18.reuse ;  /* 0x0000001203057220 */ /* 0x0c0fe40000410000 */
[-C--:B------:R-:W-:Y:S02]  /*a110*/  FMUL.FTZ R3, R3, R19.reuse ;  /* 0x0000001303037220 */ /* 0x080fe40000410000 */
[----:B------:R-:W-:Y:S01]  /*a120*/  FFMA.FTZ R19, R4, R19, -R5 ;  /* 0x0000001304137223 */ /* 0x000fe20000010805 */
[----:B------:R-:W-:Y:S01]  /*a130*/  LOP3.LUT R5, R2, 0xffff0000, RZ, 0xc0, !PT ;  /* 0xffff000002057812 */ /* 0x000fe200078ec0ff */
[----:B------:R-:W-:Y:S01]  /*a140*/  FFMA.FTZ R18, R4, R18, R3 ;  /* 0x0000001204127223 */ /* 0x000fe20000010003 */
[----:B------:R-:W-:Y:S02]  /*a150*/  LOP3.LUT R2, R23, 0xffff0000, RZ, 0xc0, !PT ;  /* 0xffff000017027812 */ /* 0x000fe400078ec0ff */
[----:B------:R-:W-:-:S03]  /*a160*/  SHF.R.U64 R4, R10, 0x10, R11 ;  /* 0x000000100a047819 */ /* 0x000fc6000000120b */
[C---:B------:R-:W-:Y:S02]  /*a170*/  FMUL.FTZ R3, R2.reuse, R7 ;  /* 0x0000000702037220 */ /* 0x040fe40000410000 */
[-C--:B------:R-:W-:Y:S02]  /*a180*/  FMUL.FTZ R2, R2, R5.reuse ;  /* 0x0000000502027220 */ /* 0x080fe40000410000 */
[----:B------:R-:W-:Y:S01]  /*a190*/  FFMA.FTZ R10, R0, R5, -R3 ;  /* 0x00000005000a7223 */ /* 0x000fe20000010803 */
[----:B------:R-:W-:Y:S01]  /*a1a0*/  LOP3.LUT R3, R20, 0xffff0000, RZ, 0xc0, !PT ;  /* 0xffff000014037812 */ /* 0x000fe200078ec0ff */
[----:B------:R-:W-:Y:S01]  /*a1b0*/  FFMA.FTZ R7, R0, R7, R2 ;  /* 0x0000000700077223 */ /* 0x000fe20000010002 */
[----:B------:R-:W-:Y:S02]  /*a1c0*/  PRMT R0, R37, 0x5432, R6 ;  /* 0x0000543225007816 */ /* 0x000fe40000000006 */
[----:B------:R-:W-:Y:S01]  /*a1d0*/  PRMT R2, R60, 0x5432, R4 ;  /* 0x000054323c027816 */ /* 0x000fe20000000004 */
[----:B------:R-:W-:Y:S01]  /*a1e0*/  IMAD.U32 R4, R20, 0x10000, RZ ;  /* 0x0001000014047824 */ /* 0x000fe200078e00ff */
[----:B------:R-:W-:Y:S01]  /*a1f0*/  F2FP.BF16.PACK_AB R7, R7, R10 ;  /* 0x0000000a0707723e */ /* 0x000fe200000010ff */
        /* <DEDUP_REMOVED lines=8> */
[C---:B------:R-:W-:Y:S02]  /*a280*/  LOP3.LUT R2, R21.reuse, 0xffff0000, RZ, 0xc0, !PT ;  /* 0xffff000015027812 */ /* 0x040fe400078ec0ff */
[----:B------:R-:W-:-:S02]  /*a290*/  SHF.L.U32 R0, R21, 0x10, RZ ;  /* 0x0000001015007819 */ /* 0x000fc400000006ff */
[----:B------:R-:W-:Y:S01]  /*a2a0*/  F2FP.BF16.PACK_AB R4, R4, R5 ;  /* 0x000000050404723e */ /* 0x000fe200000010ff */
[CC--:B------:R-:W-:Y:S02]  /*a2b0*/  FMUL.FTZ R3, R2.reuse, R6.reuse ;  /* 0x0000000602037220 */ /* 0x0c0fe40000410000 */
[-C--:B------:R-:W-:Y:S02]  /*a2c0*/  FMUL.FTZ R2, R2, R11.reuse ;  /* 0x0000000b02027220 */ /* 0x080fe40000410000 */
[C---:B------:R-:W-:Y:S02]  /*a2d0*/  FFMA.FTZ R3, R0.reuse, R11, -R3 ;  /* 0x0000000b00037223 */ /* 0x040fe40000010803 */
[----:B------:R-:W-:Y:S01]  /*a2e0*/  FFMA.FTZ R2, R0, R6, R2 ;  /* 0x0000000600027223 */ /* 0x000fe20000010002 */
[----:B------:R-:W-:-:S04]  /*a2f0*/  F2FP.BF16.PACK_AB R6, R18, R19 ;  /* 0x000000131206723e */ /* 0x000fc800000010ff */
[----:B------:R-:W-:-:S05]  /*a300*/  F2FP.BF16.PACK_AB R5, R2, R3 ;  /* 0x000000030205723e */ /* 0x000fca00000010ff */
[----:B------:R1:W-:Y:S02]  /*a310*/  STS.128 [R210+0xc000], R4 ;  /* 0x00c00004d2007388 */ /* 0x0003e40000000c00 */
.L_x_1351:
[----:B------:R-:W-:Y:S05]  /*a320*/  BSYNC B0 ;  /* 0x0000000000007941 */ /* 0x000fea0003800000 */
.L_x_1350:
[----:B------:R-:W-:Y:S01]  /*a330*/  ISETP.GE.AND P0, PT, R146, c[0x0][0x27c], PT ;  /* 0x00009f0092007a0c */ /* 0x000fe20003f06270 */
[----:B------:R-:W-:-:S12]  /*a340*/  BSSY B0, `(.L_x_1352) ;  /* 0x0000030000007945 */ /* 0x000fd80003800000 */
[----:B------:R-:W-:Y:S05]  /*a350*/  @P0 BRA `(.L_x_1353) ;  /* 0x000002e000000947 */ /* 0x000fea0003800000 */
[----:B-1----:R-:W1:Y:S01]  /*a360*/  LDS.128 R4, [R211+0xc000] ;  /* 0x00c00000d3047984 */ /* 0x002e620000000c00 */
[----:B------:R-:W-:Y:S02]  /*a370*/  SHF.R.U32.HI R0, RZ, 0x10, R9 ;  /* 0x00000010ff007819 */ /* 0x000fe40000011609 */
[----:B------:R-:W-:Y:S02]  /*a380*/  SHF.R.U32.HI R2, RZ, 0x10, R13 ;  /* 0x00000010ff027819 */ /* 0x000fe4000001160d */
[C---:B------:R-:W-:Y:S02]  /*a390*/  PRMT R0, R61.reuse, 0x5410, R0 ;  /* 0x000054103d007816 */ /* 0x040fe40000000000 */
[----:B------:R-:W-:-:S03]  /*a3a0*/  PRMT R2, R61, 0x5432, R2 ;  /* 0x000054323d027816 */ /* 0x000fc60000000002 */
[----:B------:R-:W-:Y:S02]  /*a3b0*/  IMAD.U32 R19, R0, 0x10000, RZ ;  /* 0x0001000000137824 */ /* 0x000fe400078e00ff */
[----:B------:R-:W-:Y:S01]  /*a3c0*/  IMAD.U32 R11, R2, 0x10000, RZ ;  /* 0x00010000020b7824 */ /* 0x000fe200078e00ff */
[C---:B-1----:R-:W-:Y:S02]  /*a3d0*/  LOP3.LUT R3, R6.reuse, 0xffff0000, RZ, 0xc0, !PT ;  /* 0xffff000006037812 */ /* 0x042fe400078ec0ff */
[----:B------:R-:W-:-:S03]  /*a3e0*/  SHF.L.U32 R6, R6, 0x10, RZ ;  /* 0x0000001006067819 */ /* 0x000fc600000006ff */
[C---:B------:R-:W-:Y:S02]  /*a3f0*/  FMUL.FTZ R10, R3.reuse, R19 ;  /* 0x00000013030a7220 */ /* 0x040fe40000410000 */
[-C--:B------:R-:W-:Y:S02]  /*a400*/  FMUL.FTZ R3, R3, R11.reuse ;  /* 0x0000000b03037220 */ /* 0x080fe40000410000 */
[----:B------:R-:W-:Y:S01]  /*a410*/  FFMA.FTZ R18, R6, R11, -R10 ;  /* 0x0000000b06127223 */ /* 0x000fe2000001080a */
[----:B------:R-:W-:Y:S01]  /*a420*/  SHF.R.U64 R10, R12, 0x10, R13 ;  /* 0x000000100c0a7819 */ /* 0x000fe2000000120d */
[----:B------:R-:W-:Y:S01]  /*a430*/  FFMA.FTZ R11, R6, R19, R3 ;  /* 0x00000013060b7223 */ /* 0x000fe20000010003 */
[----:B------:R-:W-:Y:S02]  /*a440*/  SHF.R.U64 R6, R8, 0x10, R9 ;  /* 0x0000001008067819 */ /* 0x000fe40000001209 */
[----:B------:R-:W-:Y:S02]  /*a450*/  LOP3.LUT R9, R2, 0xffff0000, RZ, 0xc0, !PT ;  /* 0xffff000002097812 */ /* 0x000fe400078ec0ff */
[----:B------:R-:W-:Y:S01]  /*a460*/  LOP3.LUT R8, R0, 0xffff0000, RZ, 0xc0, !PT ;  /* 0xffff000000087812 */ /* 0x000fe200078ec0ff */
[C---:B------:R-:W-:Y:S01]  /*a470*/  IMAD.U32 R0, R7.reuse, 0x10000, RZ ;  /* 0x0001000007007824 */ /* 0x040fe200078e00ff */
[----:B------:R-:W-:-:S05]  /*a480*/  LOP3.LUT R2, R7, 0xffff0000, RZ, 0xc0, !PT ;  /* 0xffff000007027812 */ /* 0x000fca00078ec0ff */
[CC--:B------:R-:W-:Y:S02]  /*a490*/  FMUL.FTZ R3, R2.reuse, R8.reuse ;  /* 0x0000000802037220 */ /* 0x0c0fe40000410000 */
[-C--:B------:R-:W-:Y:S02]  /*a4a0*/  FMUL.FTZ R2, R2, R9.reuse ;  /* 0x0000000902027220 */ /* 0x080fe40000410000 */
[----:B------:R-:W-:Y:S01]  /*a4b0*/  FFMA.FTZ R9, R0, R9, -R3 ;  /* 0x0000000900097223 */ /* 0x000fe20000010803 */
[----:B------:R-:W-:Y:S01]  /*a4c0*/  LOP3.LUT R3, R4, 0xffff0000, RZ, 0xc0, !PT ;  /* 0xffff000004037812 */ /* 0x000fe200078ec0ff */
[----:B------:R-:W-:Y:S01]  /*a4d0*/  FFMA.FTZ R7, R0, R8, R2 ;  /* 0x0000000800077223 */ /* 0x000fe20000010002 */
[----:B------:R-:W-:Y:S01]  /*a4e0*/  PRMT R0, R64, 0x5410, R6 ;  /* 0x0000541040007816 */ /* 0x000fe20000000006 */
[----:B------:R-:W-:Y:S01]  /*a4f0*/  IMAD.U32 R4, R4, 0x10000, RZ ;  /* 0x0001000004047824 */ /* 0x000fe200078e00ff */
[----:B------:R-:W-:Y:S02]  /*a500*/  PRMT R2, R64, 0x5432, R10 ;  /* 0x0000543240027816 */ /* 0x000fe4000000000a */
[----:B------:R-:W-:Y:S01]  /*a510*/  F2FP.BF16.PACK_AB R7, R7, R9 ;  /* 0x000000090707723e */ /* 0x000fe200000010ff */
[----:B------:R-:W-:Y:S01]  /*a520*/  IMAD.U32 R10, R0, 0x10000, RZ ;  /* 0x00010000000a7824 */ /* 0x000fe200078e00ff */
[----:B------:R-:W-:-:S03]  /*a530*/  SHF.L.U32 R8, R2, 0x10, RZ ;  /* 0x0000001002087819 */ /* 0x000fc600000006ff */
[C---:B------:R-:W-:Y:S02]  /*a540*/  FMUL.FTZ R6, R3.reuse, R10 ;  /* 0x0000000a03067220 */ /* 0x040fe40000410000 */
        /* <DEDUP_REMOVED lines=8> */
[C---:B------:R-:W-:Y:S02]  /*a5d0*/  FMUL.FTZ R3, R2.reuse, R6 ;  /* 0x0000000602037220 */ /* 0x040fe40000410000 */
[-C--:B------:R-:W-:Y:S02]  /*a5e0*/  FMUL.FTZ R2, R2, R10.reuse ;  /* 0x0000000a02027220 */ /* 0x080fe40000410000 */
[C---:B------:R-:W-:Y:S02]  /*a5f0*/  FFMA.FTZ R3, R0.reuse, R10, -R3 ;  /* 0x0000000a00037223 */ /* 0x040fe40000010803 */
[----:B------:R-:W-:Y:S01]  /*a600*/  FFMA.FTZ R2, R0, R6, R2 ;  /* 0x0000000600027223 */ /* 0x000fe20000010002 */
[----:B------:R-:W-:-:S04]  /*a610*/  F2FP.BF16.PACK_AB R6, R11, R18 ;  /* 0x000000120b06723e */ /* 0x000fc800000010ff */
[----:B------:R-:W-:-:S05]  /*a620*/  F2FP.BF16.PACK_AB R5, R2, R3 ;  /* 0x000000030205723e */ /* 0x000fca00000010ff */
[----:B------:R1:W-:Y:S02]  /*a630*/  STS.128 [R211+0xc000], R4 ;  /* 0x00c00004d3007388 */ /* 0x0003e40000000c00 */
.L_x_1353:
[----:B------:R-:W-:Y:S05]  /*a640*/  BSYNC B0 ;  /* 0x0000000000007941 */ /* 0x000fea0003800000 */
.L_x_1352:
[----:B------:R-:W-:Y:S01]  /*a650*/  ISETP.GE.AND P0, PT, R143, c[0x0][0x27c], PT ;  /* 0x00009f008f007a0c */ /* 0x000fe20003f06270 */
[----:B------:R-:W-:-:S12]  /*a660*/  BSSY B0, `(.L_x_1354) ;  /* 0x0000030000007945 */ /* 0x000fd80003800000 */
[----:B------:R-:W-:Y:S05]  /*a670*/  @P0 BRA `(.L_x_1355) ;  /* 0x000002e000000947 */ /* 0x000fea0003800000 */
[----:B-1----:R-:W1:Y:S01]  /*a680*/  LDS.128 R4, [R210+0x10000] ;  /* 0x01000000d2047984 */ /* 0x002e620000000c00 */
[----:B------:R-:W-:Y:S02]  /*a690*/  SHF.R.U32.HI R0, RZ, 0x10, R17 ;  /* 0x00000010ff007819 */ /* 0x000fe40000011611 */
[----:B------:R-:W-:Y:S02]  /*a6a0*/  SHF.R.U32.HI R2, RZ, 0x10, R15 ;  /* 0x00000010ff027819 */ /* 0x000fe4000001160f */
[----:B------:R-:W-:Y:S02]  /*a6b0*/  PRMT R8, R66, 0x5410, R0 ;  /* 0x0000541042087816 */ /* 0x000fe40000000000 */
[----:B------:R-:W-:Y:S02]  /*a6c0*/  PRMT R0, R65, 0x5410, R2 ;  /* 0x0000541041007816 */ /* 0x000fe40000000002 */
[----:B------:R-:W-:Y:S02]  /*a6d0*/  SHF.R.U64 R3, R16, 0x10, R17 ;  /* 0x0000001010037819 */ /* 0x000fe40000001211 */
[----:B------:R-:W-:Y:S01]  /*a6e0*/  SHF.L.U32 R13, R8, 0x10, RZ ;  /* 0x00000010080d7819 */ /* 0x000fe200000006ff */
[----:B------:R-:W-:Y:S01]  /*a6f0*/  IMAD.U32 R12, R0, 0x10000, RZ ;  /* 0x00010000000c7824 */ /* 0x000fe200078e00ff */
[----:B------:R-:W-:-:S02]  /*a700*/  PRMT R10, R66, 0x5432, R3 ;  /* 0x00005432420a7816 */ /* 0x000fc40000000003 */
[----:B------:R-:W-:Y:S02]  /*a710*/  SHF.R.U64 R9, R14, 0x10, R15 ;  /* 0x000000100e097819 */ /* 0x000fe4000000120f */
[----:B------:R-:W-:Y:S02]  /*a720*/  LOP3.LUT R14, R0, 0xffff0000, RZ, 0xc0, !PT ;  /* 0xffff0000000e7812 */ /* 0x000fe400078ec0ff */
[----:B------:R-:W-:Y:S02]  /*a730*/  LOP3.LUT R8, R8, 0xffff0000, RZ, 0xc0, !PT ;  /* 0xffff000008087812 */ /* 0x000fe400078ec0ff */
[----:B------:R-:W-:-:S05]  /*a740*/  PRMT R9, R65, 0x5432, R9 ;  /* 0x0000543241097816 */ /* 0x000fca0000000009 */
[C---:B------:R-:W-:Y:S01]  /*a750*/  IMAD.U32 R15, R9.reuse, 0x10000, RZ ;  /* 0x00010000090f7824 */ /* 0x040fe200078e00ff */
[----:B------:R-:W-:Y:S02]  /*a760*/  LOP3.LUT R9, R9, 0xffff0000, RZ, 0xc0, !PT ;  /* 0xffff000009097812 */ /* 0x000fe400078ec0ff */
[C---:B-1----:R-:W-:Y:S01]  /*a770*/  LOP3.LUT R2, R6.reuse, 0xffff0000, RZ, 0xc0, !PT ;  /* 0xffff000006027812 */ /* 0x042fe200078ec0ff */
[----:B------:R-:W-:Y:S01]  /*a780*/  IMAD.U32 R3, R6, 0x10000, RZ ;  /* 0x0001000006037824 */ /* 0x000fe200078e00ff */
[----:B------:R-:W-:Y:S01]  /*a790*/  LOP3.LUT R0, R5, 0xffff0000, RZ, 0xc0, !PT ;  /* 0xffff000005007812 */ /* 0x000fe200078ec0ff */
[C---:B------:R-:W-:Y:S01]  /*a7a0*/  IMAD.U32 R11, R7.reuse, 0x10000, RZ ;  /* 0x00010000070b7824 */ /* 0x040fe200078e00ff */
[----:B------:R-:W-:Y:S01]  /*a7b0*/  LOP3.LUT R7, R7, 0xffff0000, RZ, 0xc0, !PT ;  /* 0xffff000007077812 */ /* 0x000fe200078ec0ff */
[C---:B------:R-:W-:Y:S02]  /*a7c0*/  FMUL.FTZ R6, R2.reuse, R12 ;  /* 0x0000000c02067220 */ /* 0x040fe40000410000 */
[----:B------:R-:W-:-:S02]  /*a7d0*/  FMUL.FTZ R2, R2, R13 ;  /* 0x0000000d02027220 */ /* 0x000fc40000410000 */
[C---:B------:R-:W-:Y:S02]  /*a7e0*/  FFMA.FTZ R13, R3.reuse, R13, -R6 ;  /* 0x0000000d030d7223 */ /* 0x040fe40000010806 */
[----:B------:R-:W-:Y:S01]  /*a7f0*/  FFMA.FTZ R12, R3, R12, R2 ;  /* 0x0000000c030c7223 */ /* 0x000fe20000010002 */
[C---:B------:R-:W-:Y:S01]  /*a800*/  LOP3.LUT R3, R4.reuse, 0xffff0000, RZ, 0xc0, !PT ;  /* 0xffff000004037812 */ /* 0x040fe200078ec0ff */
[----:B------:R-:W-:Y:S01]  /*a810*/  IMAD.U32 R6, R4, 0x10000, RZ ;  /* 0x0001000004067824 */ /* 0x000fe200078e00ff */
[----:B------:R-:W-:Y:S01]  /*a820*/  SHF.L.U32 R2, R5, 0x10, RZ ;  /* 0x0000001005027819 */ /* 0x000fe200000006ff */
[C---:B------:R-:W-:Y:S02]  /*a830*/  FMUL.FTZ R4, R7.reuse, R14 ;  /* 0x0000000e07047220 */ /* 0x040fe40000410000 */
[-C--:B------:R-:W-:Y:S02]  /*a840*/  FMUL.FTZ R7, R7, R8.reuse ;  /* 0x0000000807077220 */ /* 0x080fe40000410000 */
[----:B------:R-:W-:-:S02]  /*a850*/  FFMA.FTZ R8, R11, R8, -R4 ;  /* 0x000000080b087223 */ /* 0x000fc40000010804 */
[----:B------:R-:W-:Y:S01]  /*a860*/  FFMA.FTZ R7, R11, R14, R7 ;  /* 0x0000000e0b077223 */ /* 0x000fe20000010007 */
[C---:B------:R-:W-:Y:S01]  /*a870*/  SHF.L.U32 R11, R10.reuse, 0x10, RZ ;  /* 0x000000100a0b7819 */ /* 0x040fe200000006ff */
[----:B------:R-:W-:Y:S01]  /*a880*/  FMUL.FTZ R5, R3, R15 ;  /* 0x0000000f03057220 */ /* 0x000fe20000410000 */
[----:B------:R-:W-:Y:S02]  /*a890*/  LOP3.LUT R10, R10, 0xffff0000, RZ, 0xc0, !PT ;  /* 0xffff00000a0a7812 */ /* 0x000fe400078ec0ff */
[----:B------:R-:W-:Y:S01]  /*a8a0*/  F2FP.BF16.PACK_AB R7, R7, R8 ;  /* 0x000000080707723e */ /* 0x000fe200000010ff */
[----:B------:R-:W-:Y:S02]  /*a8b0*/  FMUL.FTZ R4, R3, R11 ;  /* 0x0000000b03047220 */ /* 0x000fe40000410000 */
[C---:B------:R-:W-:Y:S02]  /*a8c0*/  FMUL.FTZ R3, R0.reuse, R9 ;  /* 0x0000000900037220 */ /* 0x040fe40000410000 */
[----:B------:R-:W-:-:S02]  /*a8d0*/  FMUL.FTZ R0, R0, R10 ;  /* 0x0000000a00007220 */ /* 0x000fc40000410000 */
[C---:B------:R-:W-:Y:S02]  /*a8e0*/  FFMA.FTZ R5, R6.reuse, R11, -R5 ;  /* 0x0000000b06057223 */ /* 0x040fe40000010805 */
[----:B------:R-:W-:Y:S01]  /*a8f0*/  FFMA.FTZ R4, R6, R15, R4 ;  /* 0x0000000f06047223 */ /* 0x000fe20000010004 */
[----:B------:R-:W-:Y:S01]  /*a900*/  F2FP.BF16.PACK_AB R6, R12, R13 ;  /* 0x0000000d0c06723e */ /* 0x000fe200000010ff */
[C---:B------:R-:W-:Y:S02]  /*a910*/  FFMA.FTZ R3, R2.reuse, R10, -R3 ;  /* 0x0000000a02037223 */ /* 0x040fe40000010803 */
[----:B------:R-:W-:Y:S01]  /*a920*/  FFMA.FTZ R0, R2, R9, R0 ;  /* 0x0000000902007223 */ /* 0x000fe20000010000 */
[----:B------:R-:W-:-:S04]  /*a930*/  F2FP.BF16.PACK_AB R4, R4, R5 ;  /* 0x000000050404723e */ /* 0x000fc800000010ff */
[----:B------:R-:W-:-:S05]  /*a940*/  F2FP.BF16.PACK_AB R5, R0, R3 ;  /* 0x000000030005723e */ /* 0x000fca00000010ff */
[----:B------:R1:W-:Y:S02]  /*a950*/  STS.128 [R210+0x10000], R4 ;  /* 0x01000004d2007388 */ /* 0x0003e40000000c00 */
.L_x_1355:
[----:B------:R-:W-:Y:S05]  /*a960*/  BSYNC B0 ;  /* 0x0000000000007941 */ /* 0x000fea0003800000 */
.L_x_1354:
[----:B------:R-:W-:Y:S01]  /*a970*/  ISETP.GE.AND P0, PT, R145, c[0x0][0x27c], PT ;  /* 0x00009f0091007a0c */ /* 0x000fe20003f06270 */
[----:B------:R-:W-:-:S12]  /*a980*/  BSSY B0, `(.L_x_1356) ;  /* 0x0000030000007945 */ /* 0x000fd80003800000 */
[----:B------:R-:W-:Y:S05]  /*a990*/  @P0 BRA `(.L_x_1357) ;  /* 0x000002e000000947 */ /* 0x000fea0003800000 */
[----:B-1----:R-:W1:Y:S01]  /*a9a0*/  LDS.128 R4, [R211+0x10000] ;  /* 0x01000000d3047984 */ /* 0x002e620000000c00 */
[--C-:B------:R-:W-:Y:S02]  /*a9b0*/  SHF.R.U64 R0, R32, 0x10, R33.reuse ;  /* 0x0000001020007819 */ /* 0x100fe40000001221 */
[----:B------:R-:W-:Y:S02]  /*a9c0*/  SHF.R.U32.HI R2, RZ, 0x10, R33 ;  /* 0x00000010ff027819 */ /* 0x000fe40000011621 */
[----:B------:R-:W-:Y:S02]  /*a9d0*/  SHF.R.U32.HI R9, RZ, 0x10, R35 ;  /* 0x00000010ff097819 */ /* 0x000fe40000011623 */
[C---:B------:R-:W-:Y:S02]  /*a9e0*/  PRMT R11, R68.reuse, 0x5432, R0 ;  /* 0x00005432440b7816 */ /* 0x040fe40000000000 */
[----:B------:R-:W-:Y:S02]  /*a9f0*/  PRMT R8, R68, 0x5410, R2 ;  /* 0x0000541044087816 */ /* 0x000fe40000000002 */
[----:B------:R-:W-:-:S02]  /*aa00*/  PRMT R0, R67, 0x5410, R9 ;  /* 0x0000541043007816 */ /* 0x000fc40000000009 */
[----:B------:R-:W-:Y:S01]  /*aa10*/  SHF.R.U64 R3, R34, 0x10, R35 ;  /* 0x0000001022037819 */ /* 0x000fe20000001223 */
[----:B------:R-:W-:Y:S01]  /*aa20*/  IMAD.U32 R14, R8, 0x10000, RZ ;  /* 0x00010000080e7824 */ /* 0x000fe200078e00ff */
[C---:B------:R-:W-:Y:S01]  /*aa30*/  LOP3.LUT R17, R0.reuse, 0xffff0000, RZ, 0xc0, !PT ;  /* 0xffff000000117812 */ /* 0x040fe200078ec0ff */
[----:B------:R-:W-:Y:S01]  /*aa40*/  IMAD.U32 R15, R0, 0x10000, RZ ;  /* 0x00010000000f7824 */ /* 0x000fe200078e00ff */
[----:B------:R-:W-:Y:S02]  /*aa50*/  PRMT R10, R67, 0x5432, R3 ;  /* 0x00005432430a7816 */ /* 0x000fe40000000003 */
[----:B------:R-:W-:Y:S02]  /*aa60*/  LOP3.LUT R16, R8, 0xffff0000, RZ, 0xc0, !PT ;  /* 0xffff000008107812 */ /* 0x000fe400078ec0ff */
[C---:B-1----:R-:W-:Y:S01]  /*aa70*/  LOP3.LUT R9, R6.reuse, 0xffff0000, RZ, 0xc0, !PT ;  /* 0xffff000006097812 */ /* 0x042fe200078ec0ff */
[C---:B------:R-:W-:Y:S01]  /*aa80*/  IMAD.U32 R12, R7.reuse, 0x10000, RZ ;  /* 0x00010000070c7824 */ /* 0x040fe200078e00ff */
[----:B------:R-:W-:Y:S01]  /*aa90*/  LOP3.LUT R2, R7, 0xffff0000, RZ, 0xc0, !PT ;  /* 0xffff000007027812 */ /* 0x000fe200078ec0ff */
[----:B------:R-:W-:Y:S01]  /*aaa0*/  IMAD.U32 R13, R6, 0x10000, RZ ;  /* 0x00010000060d7824 */ /* 0x000fe200078e00ff */
[C---:B------:R-:W-:Y:S01]  /*aab0*/  SHF.L.U32 R6, R4.reuse, 0x10, RZ ;  /* 0x0000001004067819 */ /* 0x040fe200000006ff */
[----:B------:R-:W-:Y:S01]  /*aac0*/  FMUL.FTZ R7, R9, R14 ;  /* 0x0000000e09077220 */ /* 0x000fe20000410000 */
[----:B------:R-:W-:Y:S01]  /*aad0*/  SHF.L.U32 R3, R5, 0x10, RZ ;  /* 0x0000001005037819 */ /* 0x000fe200000006ff */
[-C--:B------:R-:W-:Y:S01]  /*aae0*/  FMUL.FTZ R8, R9, R15.reuse ;  /* 0x0000000f09087220 */ /* 0x080fe20000410000 */
[----:B------:R-:W-:Y:S01]  /*aaf0*/  LOP3.LUT R0, R5, 0xffff0000, RZ, 0xc0, !PT ;  /* 0xffff000005007812 */ /* 0x000fe200078ec0ff */
[----:B------:R-:W-:Y:S01]  /*ab00*/  FFMA.FTZ R9, R13, R15, R7 ;  /* 0x0000000f0d097223 */ /* 0x000fe20000010007 */
[----:B------:R-:W-:Y:S01]  /*ab10*/  LOP3.LUT R4, R4, 0xffff0000, RZ, 0xc0, !PT ;  /* 0xffff000004047812 */ /* 0x000fe200078ec0ff */
[----:B------:R-:W-:-:S02]  /*ab20*/  FMUL.FTZ R5, R2, R17 ;  /* 0x0000001102057220 */ /* 0x000fc40000410000 */
[----:B------:R-:W-:Y:S01]  /*ab30*/  FFMA.FTZ R14, R13, R14, -R8 ;  /* 0x0000000e0d0e7223 */ /* 0x000fe20000010808 */
[C---:B------:R-:W-:Y:S01]  /*ab40*/  SHF.L.U32 R13, R11.reuse, 0x10, RZ ;  /* 0x000000100b0d7819 */ /* 0x040fe200000006ff */
[C---:B------:R-:W-:Y:S01]  /*ab50*/  IMAD.U32 R15, R10.reuse, 0x10000, RZ ;  /* 0x000100000a0f7824 */ /* 0x040fe200078e00ff */
[----:B------:R-:W-:Y:S01]  /*ab60*/  LOP3.LUT R10, R10, 0xffff0000, RZ, 0xc0, !PT ;  /* 0xffff00000a0a7812 */ /* 0x000fe200078ec0ff */
[-C--:B------:R-:W-:Y:S01]  /*ab70*/  FMUL.FTZ R2, R2, R16.reuse ;  /* 0x0000001002027220 */ /* 0x080fe20000410000 */
[----:B------:R-:W-:Y:S01]  /*ab80*/  LOP3.LUT R11, R11, 0xffff0000, RZ, 0xc0, !PT ;  /* 0xffff00000b0b7812 */ /* 0x000fe200078ec0ff */
[C---:B------:R-:W-:Y:S02]  /*ab90*/  FFMA.FTZ R8, R12.reuse, R16, -R5 ;  /* 0x000000100c087223 */ /* 0x040fe40000010805 */
[----:B------:R-:W-:Y:S02]  /*aba0*/  FFMA.FTZ R7, R12, R17, R2 ;  /* 0x000000110c077223 */ /* 0x000fe40000010002 */
[----:B------:R-:W-:-:S02]  /*abb0*/  FMUL.FTZ R5, R4, R15 ;  /* 0x0000000f04057220 */ /* 0x000fc40000410000 */
[----:B------:R-:W-:Y:S01]  /*abc0*/  FMUL.FTZ R4, R4, R13 ;  /* 0x0000000d04047220 */ /* 0x000fe20000410000 */
[----:B------:R-:W-:Y:S01]  /*abd0*/  F2FP.BF16.PACK_AB R7, R7, R8 ;  /* 0x000000080707723e */ /* 0x000fe200000010ff */
[C---:B------:R-:W-:Y:S02]  /*abe0*/  FMUL.FTZ R2, R0.reuse, R10 ;  /* 0x0000000a00027220 */ /* 0x040fe40000410000 */
[----:B------:R-:W-:Y:S02]  /*abf0*/  FMUL.FTZ R0, R0, R11 ;  /* 0x0000000b00007220 */ /* 0x000fe40000410000 */
[C---:B------:R-:W-:Y:S02]  /*ac00*/  FFMA.FTZ R5, R6.reuse, R13, -R5 ;  /* 0x0000000d06057223 */ /* 0x040fe40000010805 */
[----:B------:R-:W-:Y:S01]  /*ac10*/  FFMA.FTZ R4, R6, R15, R4 ;  /* 0x0000000f06047223 */ /* 0x000fe20000010004 */
[----:B------:R-:W-:Y:S01]  /*ac20*/  F2FP.BF16.PACK_AB R6, R9, R14 ;  /* 0x0000000e0906723e */ /* 0x000fe200000010ff */
[----:B------:R-:W-:-:S02]  /*ac30*/  FFMA.FTZ R2, R3, R11, -R2 ;  /* 0x0000000b03027223 */ /* 0x000fc40000010802 */
[----:B------:R-:W-:Y:S01]  /*ac40*/  FFMA.FTZ R0, R3, R10, R0 ;  /* 0x0000000a03007223 */ /* 0x000fe20000010000 */
[----:B------:R-:W-:-:S04]  /*ac50*/  F2FP.BF16.PACK_AB R4, R4, R5 ;  /* 0x000000050404723e */ /* 0x000fc800000010ff */
[----:B------:R-:W-:-:S05]  /*ac60*/  F2FP.BF16.PACK_AB R5, R0, R2 ;  /* 0x000000020005723e */ /* 0x000fca00000010ff */
[----:B------:R1:W-:Y:S02]  /*ac70*/  STS.128 [R211+0x10000], R4 ;  /* 0x01000004d3007388 */ /* 0x0003e40000000c00 */
.L_x_1357:
[----:B------:R-:W-:Y:S05]  /*ac80*/  BSYNC B0 ;  /* 0x0000000000007941 */ /* 0x000fea0003800000 */
.L_x_1356:
        /* <DEDUP_REMOVED lines=49> */
.L_x_1359:
[----:B------:R-:W-:Y:S05]  /*afa0*/  BSYNC B0 ;  /* 0x0000000000007941 */ /* 0x000fea0003800000 */
.L_x_1358:
[----:B------:R-:W-:-:S13]  /*afb0*/  ISETP.GE.AND P0, PT, R144, c[0x0][0x27c], PT ;  /* 0x00009f0090007a0c */ /* 0x000fda0003f06270 */
        /* <DEDUP_REMOVED lines=47> */
.L_x_1349:
[----:B------:R-:W-:Y:S05]  /*b2b0*/  BSYNC B1 ;  /* 0x0000000000017941 */ /* 0x000fea0003800000 */
.L_x_1348:
[----:B------:R-:W-:-:S04]  /*b2c0*/  IADD3 R0, R216, 0x40, RZ ;  /* 0x00000040d8007810 */ /* 0x000fc80007ffe0ff */
[----:B------:R-:W-:-:S13]  /*b2d0*/  ISETP.GE.AND P0, PT, R0, R36, PT ;  /* 0x000000240000720c */ /* 0x000fda0003f06270 */
[----:B------:R-:W-:Y:S05]  /*b2e0*/  @P0 BRA `(.L_x_1360) ;  /* 0x000048b000000947 */ /* 0x000fea0003800000 */
        /* <DEDUP_REMOVED lines=49> */
.L_x_1362:
[----:B------:R-:W-:Y:S05]  /*b600*/  BSYNC B0 ;  /* 0x0000000000007941 */ /* 0x000fea0003800000 */
.L_x_1361:
        /* <DEDUP_REMOVED lines=49> */
.L_x_1364:
[----:B------:R-:W-:Y:S05]  /*b920*/  BSYNC B0 ;  /* 0x0000000000007941 */ /* 0x000fea0003800000 */
.L_x_1363:
        /* <DEDUP_REMOVED lines=49> */
.L_x_1366:
[----:B------:R-:W-:Y:S05]  /*bc40*/  BSYNC B0 ;  /* 0x0000000000007941 */ /* 0x000fea0003800000 */
.L_x_1365:
        /* <DEDUP_REMOVED lines=49> */
.L_x_1368:
[----:B------:R-:W-:Y:S05]  /*bf60*/  BSYNC B0 ;  /* 0x0000000000007941 */ /* 0x000fea0003800000 */
.L_x_1367:
        /* <DEDUP_REMOVED lines=49> */
.L_x_1370:
[----:B------:R-:W-:Y:S05]  /*c280*/  BSYNC B0 ;  /* 0x0000000000007941 */ /* 0x000fea0003800000 */
.L_x_1369:
        /* <DEDUP_REMOVED lines=49> */
.L_x_1343:
[----:B------:R-:W-:Y:S01]  /*c5a0*/  IMAD.MOV.U32 R3, RZ, RZ, c[0x0][0x2c4] ;  /* 0x0000b100ff037624 */ /* 0x000fe200078e00ff */
[----:B------:R-:W-:Y:S01]  /*c5b0*/  BSSY B0, `(.L_x_1371) ;  /* 0x0000048000007945 */ /* 0x000fe20003800000 */
[----:B------:R-:W-:Y:S01]  /*c5c0*/  IMAD.MOV.U32 R5, RZ, RZ, R7 ;  /* 0x000000ffff057224 */ /* 0x000fe200078e0007 */
[----:B------:R-:W-:Y:S01]  /*c5d0*/  MOV R7, R6 ;  /* 0x0000000600077202 */ /* 0x000fe20000000f00 */
[----:B------:R-:W-:Y:S01]  /*c5e0*/  IMAD.MOV.U32 R6, RZ, RZ, R2 ;  /* 0x000000ffff067224 */ /* 0x000fe200078e0002 */
[----:B------:R-:W-:Y:S01]  /*c5f0*/  ISETP.NE.AND P0, PT, R3, 0x1, PT ;  /* 0x000000010300780c */ /* 0x000fe20003f05270 */
        /* <DEDUP_REMOVED lines=9> */
[----:B------:R-:W-:-:S03]  /*c690*/  CS2R R12, SRZ ;  /* 0x00000000000c7805 */ /* 0x000fc6000001ff00 */
[----:B------:R-:W-:-:S05]  /*c6a0*/  @P0 IMAD.HI.U32 R3, R0, c[0x0][0x2c8], RZ ;  /* 0x0000b20000030a27 */ /* 0x000fca00078e00ff */
[----:B------:R-:W-:-:S04]  /*c6b0*/  @P0 SHF.R.U32.HI R0, RZ, c[0x0][0x2cc], R3 ;  /* 0x0000b300ff000a19 */ /* 0x000fc80000011603 */
[----:B------:R-:W-:Y:S01]  /*c6c0*/  SHF.R.S32.HI R3, RZ, 0x1f, R0 ;  /* 0x0000001fff037819 */ /* 0x000fe20000011400 */
[----:B------:R-:W-:-:S04]  /*c6d0*/  IMAD.WIDE.U32 R4, R0, c[0x0][0x280], R4 ;  /* 0x0000a00000047a25 */ /* 0x000fc800078e0004 */
[C---:B------:R-:W-:Y:S01]  /*c6e0*/  IMAD R9, R3.reuse, c[0x0][0x280], RZ ;  /* 0x0000a00003097a24 */ /* 0x040fe200078e02ff */
[----:B------:R-:W-:Y:S01]  /*c6f0*/  LEA R28, P1, R4, c[0x0][0x270], 0x1 ;  /* 0x00009c00041c7a11 */ /* 0x000fe200078208ff */
[----:B------:R-:W-:Y:S02]  /*c700*/  IMAD R8, R3, c[0x0][0x290], RZ ;  /* 0x0000a40003087a24 */ /* 0x000fe400078e02ff */
[C---:B------:R-:W-:Y:S02]  /*c710*/  IMAD.WIDE.U32 R2, R0.reuse, c[0x0][0x290], R6 ;  /* 0x0000a40000027a25 */ /* 0x040fe400078e0006 */
[----:B------:R1:W2:Y:S02]  /*c720*/  SHFL.IDX PT, R20, R28, RZ, 0x1c1f ;  /* 0x001c1fff1c147589 */ /* 0x0002a400000e0000 */
[----:B------:R-:W-:Y:S01]  /*c730*/  IMAD R6, R0, c[0x0][0x284], R9 ;  /* 0x0000a10000067a24 */ /* 0x000fe200078e0209 */
[----:B------:R-:W-:Y:S01]  /*c740*/  LEA R29, P0, R2, c[0x0][0x288], 0x1 ;  /* 0x0000a200021d7a11 */ /* 0x000fe200078008ff */
[----:B------:R-:W-:-:S02]  /*c750*/  IMAD R0, R0, c[0x0][0x294], R8 ;  /* 0x0000a50000007a24 */ /* 0x000fc400078e0208 */
[----:B------:R-:W-:Y:S01]  /*c760*/  CS2R R8, SRZ ;  /* 0x0000000000087805 */ /* 0x000fe2000001ff00 */
[----:B------:R-:W-:Y:S02]  /*c770*/  IADD3 R6, R5, R6, RZ ;  /* 0x0000000605067210 */ /* 0x000fe40007ffe0ff */
[----:B------:R-:W-:Y:S02]  /*c780*/  IADD3 R0, R3, R0, RZ ;  /* 0x0000000003007210 */ /* 0x000fe40007ffe0ff */
[----:B------:R-:W-:Y:S02]  /*c790*/  LEA.HI.X R27, R4, c[0x0][0x274], R6, 0x1, P1 ;  /* 0x00009d00041b7a11 */ /* 0x000fe400008f0c06 */
[----:B------:R-:W-:Y:S01]  /*c7a0*/  LEA.HI.X R26, R2, c[0x0][0x28c], R0, 0x1, P0 ;  /* 0x0000a300021a7a11 */ /* 0x000fe200000f0c00 */
[----:B------:R-:W-:Y:S01]  /*c7b0*/  CS2R R6, SRZ ;  /* 0x0000000000067805 */ /* 0x000fe2000001ff00 */
[----:B------:R-:W-:Y:S01]  /*c7c0*/  ISETP.GE.AND P0, PT, R30, R36, PT ;  /* 0x000000241e00720c */ /* 0x000fe20003f06270 */
[----:B------:R1:W3:Y:S01]  /*c7d0*/  SHFL.IDX PT, R2, R29, RZ, 0x1c1f ;  /* 0x001c1fff1d027589 */ /* 0x0002e200000e0000 */
[----:B------:R-:W-:-:S03]  /*c7e0*/  CS2R R4, SRZ ;  /* 0x0000000000047805 */ /* 0x000fc6000001ff00 */
[----:B------:R1:W4:Y:S04]  /*c7f0*/  SHFL.IDX PT, R21, R27, RZ, 0x1c1f ;  /* 0x001c1fff1b157589 */ /* 0x00032800000e0000 */
[----:B------:R1:W1:Y:S04]  /*c800*/  SHFL.IDX PT, R3, R26, RZ, 0x1c1f ;  /* 0x001c1fff1a037589 */ /* 0x00026800000e0000 */
[----:B------:R-:W-:Y:S05]  /*c810*/  @P0 BRA `(.L_x_1372) ;  /* 0x0000021000000947 */ /* 0x000fea0003800000 */
[----:B--2---:R-:W-:Y:S01]  /*c820*/  ISETP.GE.AND P0, PT, R102, c[0x0][0x27c], PT ;  /* 0x00009f0066007a0c */ /* 0x004fe20003f06270 */
[----:B------:R-:W-:Y:S01]  /*c830*/  CS2R R10, SRZ ;  /* 0x00000000000a7805 */ /* 0x000fe2000001ff00 */
[----:B------:R-:W-:Y:S01]  /*c840*/  ISETP.GE.AND P1, PT, R106, c[0x0][0x27c], PT ;  /* 0x00009f006a007a0c */ /* 0x000fe20003f26270 */
[----:B------:R-:W-:Y:S01]  /*c850*/  CS2R R8, SRZ ;  /* 0x0000000000087805 */ /* 0x000fe2000001ff00 */
[----:B------:R-:W-:Y:S01]  /*c860*/  ISETP.GE.AND P2, PT, R107, c[0x0][0x27c], PT ;  /* 0x00009f006b007a0c */ /* 0x000fe20003f46270 */
[----:B------:R-:W-:Y:S01]  /*c870*/  CS2R R6, SRZ ;  /* 0x0000000000067805 */ /* 0x000fe2000001ff00 */
[----:B------:R-:W-:Y:S01]  /*c880*/  CS2R R4, SRZ ;  /* 0x0000000000047805 */ /* 0x000fe2000001ff00 */
[----:B------:R-:W-:Y:S01]  /*c890*/  CS2R R46, SRZ ;  /* 0x00000000002e7805 */ /* 0x000fe2000001ff00 */
[----:B------:R-:W-:-:S05]  /*c8a0*/  CS2R R44, SRZ ;  /* 0x00000000002c7805 */ /* 0x000fca000001ff00 */
[C---:B------:R-:W-:Y:S01]  /*c8b0*/  @!P0 IMAD.SHL.U32 R0, R102.reuse, 0x2, RZ ;  /* 0x0000000266008824 */ /* 0x040fe200078e00ff */
[----:B------:R-:W-:-:S03]  /*c8c0*/  @!P0 SHF.L.U64.HI R13, R102, 0x1, R103 ;  /* 0x00000001660d8819 */ /* 0x000fc60000010267 */
[----:B------:R-:W-:Y:S01]  /*c8d0*/  @!P2 IMAD.SHL.U32 R12, R226, 0x8, RZ ;  /* 0x00000008e20ca824 */ /* 0x000fe200078e00ff */
[----:B------:R-:W-:-:S03]  /*c8e0*/  @!P0 IADD3 R24, P3, R20, R0, RZ ;  /* 0x0000000014188210 */ /* 0x000fc60007f7e0ff */
[----:B----4-:R-:W-:Y:S01]  /*c8f0*/  @!P2 IMAD.WIDE R18, R12, 0x2, R20 ;  /* 0x000000020c12a825 */ /* 0x010fe200078e0214 */
[----:B------:R-:W-:Y:S02]  /*c900*/  @!P0 IADD3.X R25, R21, R13, RZ, P3, !PT ;  /* 0x0000000d15198210 */ /* 0x000fe40001ffe4ff */
[----:B---3--:R-:W-:Y:S01]  /*c910*/  @!P0 IADD3 R22, P3, R2, R0, RZ ;  /* 0x0000000002168210 */ /* 0x008fe20007f7e0ff */
[----:B-1----:R-:W-:Y:S01]  /*c920*/  @!P2 IMAD.WIDE R16, R12, 0x2, R2 ;  /* 0x000000020c10a825 */ /* 0x002fe200078e0202 */
[----:B------:R-:W-:Y:S01]  /*c930*/  @!P1 SHF.L.U32 R0, R225, 0x3, RZ ;  /* 0x00000003e1009819 */ /* 0x000fe200000006ff */
[----:B------:R1:W5:Y:S01]  /*c940*/  @!P2 LD.E.128 R8, [R18.64] ;  /* 0x000000081208a980 */ /* 0x000362000c101d00 */
[----:B------:R-:W-:Y:S01]  /*c950*/  CS2R R42, SRZ ;  /* 0x00000000002a7805 */ /* 0x000fe2000001ff00 */
[----:B------:R-:W-:Y:S02]  /*c960*/  @!P0 IMAD.X R23, R3, 0x1, R13, P3 ;  /* 0x0000000103178824 */ /* 0x000fe400018e060d */
[C---:B------:R-:W-:Y:S01]  /*c970*/  @!P1 IMAD.WIDE R14, R0.reuse, 0x2, R20 ;  /* 0x00000002000e9825 */ /* 0x040fe200078e0214 */
[----:B------:R2:W5:Y:S01]  /*c980*/  @!P2 LD.E.128 R4, [R16.64] ;  /* 0x000000081004a980 */ /* 0x000562000c101d00 */
[----:B------:R-:W-:Y:S01]  /*c990*/  CS2R R40, SRZ ;  /* 0x0000000000287805 */ /* 0x000fe2000001ff00 */
[----:B------:R-:W-:Y:S01]  /*c9a0*/  CS2R R12, SRZ ;  /* 0x00000000000c7805 */ /* 0x000fe2000001ff00 */
[----:B------:R-:W-:Y:S01]  /*c9b0*/  @!P1 IMAD.WIDE R20, R0, 0x2, R2 ;  /* 0x0000000200149825 */ /* 0x000fe200078e0202 */
[----:B------:R3:W5:Y:S04]  /*c9c0*/  @!P1 LD.E.128 R44, [R14.64] ;  /* 0x000000080e2c9980 */ /* 0x000768000c101d00 */
[----:B------:R4:W5:Y:S01]  /*c9d0*/  @!P1 LD.E.128 R40, [R20.64] ;  /* 0x0000000814289980 */ /* 0x000962000c101d00 */
[----:B-1----:R-:W-:Y:S01]  /*c9e0*/  CS2R R18, SRZ ;  /* 0x0000000000127805 */ /* 0x002fe2000001ff00 */
[----:B--2---:R-:W-:Y:S01]  /*c9f0*/  CS2R R16, SRZ ;  /* 0x0000000000107805 */ /* 0x004fe2000001ff00 */
[----:B---3--:R-:W-:-:S05]  /*ca00*/  CS2R R14, SRZ ;  /* 0x00000000000e7805 */ /* 0x008fca000001ff00 */
[----:B------:R4:W5:Y:S04]  /*ca10*/  @!P0 LD.E.128 R16, [R24.64] ;  /* 0x0000000818108980 */ /* 0x000968000c101d00 */
[----:B------:R4:W5:Y:S02]  /*ca20*/  @!P0 LD.E.128 R12, [R22.64] ;  /* 0x00000008160c8980 */ /* 0x000964000c101d00 */
.L_x_1372:
[----:B--2---:R-:W-:Y:S05]  /*ca30*/  BSYNC B0 ;  /* 0x0000000000007941 */ /* 0x004fea0003800000 */
.L_x_1371:
[----:B------:R-:W-:Y:S01]  /*ca40*/  IADD3 R0, R30, 0x40, RZ ;  /* 0x000000401e007810 */ /* 0x000fe20007ffe0ff */
[----:B---3-5:R-:W-:Y:S01]  /*ca50*/  IMAD.MOV.U32 R2, RZ, RZ, R44 ;  /* 0x000000ffff027224 */ /* 0x028fe200078e002c */
[----:B----4-:R-:W-:Y:S01]  /*ca60*/  MOV R23, R15 ;  /* 0x0000000f00177202 */ /* 0x010fe20000000f00 */
[----:B------:R-:W-:Y:S01]  /*ca70*/  IMAD.MOV.U32 R20, RZ, RZ, R46 ;  /* 0x000000ffff147224 */ /* 0x000fe200078e002e */
[----:B------:R-:W-:Y:S01]  /*ca80*/  ISETP.GE.AND P0, PT, R0, R36, PT ;  /* 0x000000240000720c */ /* 0x000fe20003f06270 */
[----:B------:R-:W-:Y:S01]  /*ca90*/  IMAD.MOV.U32 R0, RZ, RZ, R45 ;  /* 0x000000ffff007224 */ /* 0x000fe200078e002d */
[----:B------:R2:W3:Y:S01]  /*caa0*/  SHFL.IDX PT, R21, R27, 0x1, 0x1c1f ;  /* 0x003c1f001b157f89 */ /* 0x0004e200000e0000 */
[----:B-1----:R-:W-:Y:S01]  /*cab0*/  IMAD.MOV.U32 R3, RZ, RZ, R47 ;  /* 0x000000ffff037224 */ /* 0x002fe200078e002f */
        /* <DEDUP_REMOVED lines=37> */
[----:B------:R2:W1:Y:S01]  /*cd10*/  SHFL.IDX PT, R2, R29, 0x1, 0x1c1f ;  /* 0x003c1f001d027f89 */ /* 0x00046200000e0000 */
[----:B------:R-:W-:Y:S01]  /*cd20*/  PRMT R72, R3, 0x7610, R72 ;  /* 0x0000761003487816 */ /* 0x000fe20000000048 */
[----:B------:R-:W-:Y:S01]  /*cd30*/  CS2R R62, SRZ ;  /* 0x00000000003e7805 */ /* 0x000fe2000001ff00 */
[----:B------:R-:W-:Y:S01]  /*cd40*/  PRMT R37, R0, 0x5410, R22 ;  /* 0x0000541000257816 */ /* 0x000fe20000000016 */
[----:B------:R2:W4:Y:S01]  /*cd50*/  SHFL.IDX PT, R20, R28, 0x1, 0x1c1f ;  /* 0x003c1f001c147f89 */ /* 0x00052200000e0000 */
[----:B------:R-:W-:Y:S01]  /*cd60*/  CS2R R60, SRZ ;  /* 0x00000000003c7805 */ /* 0x000fe2000001ff00 */
[----:B------:R-:W-:Y:S01]  /*cd70*/  CS2R R58, SRZ ;  /* 0x00000000003a7805 */ /* 0x000fe2000001ff00 */
[----:B------:R-:W-:Y:S01]  /*cd80*/  CS2R R56, SRZ ;  /* 0x0000000000387805 */ /* 0x000fe2000001ff00 */
[----:B------:R2:W1:Y:S01]  /*cd90*/  SHFL.IDX PT, R3, R26, 0x1, 0x1c1f ;  /* 0x003c1f001a037f89 */ /* 0x00046200000e0000 */
[----:B------:R-:W-:Y:S01]  /*cda0*/  CS2R R50, SRZ ;  /* 0x0000000000327805 */ /* 0x000fe2000001ff00 */
[----:B------:R-:W-:Y:S01]  /*cdb0*/  CS2R R48, SRZ ;  /* 0x0000000000307805 */ /* 0x000fe2000001ff00 */
[----:B------:R-:W-:Y:S05]  /*cdc0*/  @P0 BRA `(.L_x_1374) ;  /* 0x0000021000000947 */ /* 0x000fea0003800000 */
[----:B---3--:R-:W-:Y:S01]  /*cdd0*/  ISETP.GE.AND P0, PT, R102, c[0x0][0x27c], PT ;  /* 0x00009f0066007a0c */ /* 0x008fe20003f06270 */
        /* <DEDUP_REMOVED lines=9> */
[----:B--2---:R-:W-:Y:S01]  /*ce70*/  @!P0 SHF.L.U64.HI R26, R102, 0x1, R103 ;  /* 0x00000001661a8819 */ /* 0x004fe20000010267 */
[----:B------:R-:W-:-:S03]  /*ce80*/  @!P2 IMAD.SHL.U32 R23, R226, 0x8, RZ ;  /* 0x00000008e217a824 */ /* 0x000fc600078e00ff */
[----:B----4-:R-:W-:Y:S01]  /*ce90*/  @!P0 IADD3 R24, P3, R20, R0, RZ ;  /* 0x0000000014188210 */ /* 0x010fe20007f7e0ff */
[----:B------:R-:W-:-:S03]  /*cea0*/  @!P2 IMAD.WIDE R32, R23, 0x2, R20 ;  /* 0x000000021720a825 */ /* 0x000fc600078e0214 */
[----:B------:R-:W-:Y:S01]  /*ceb0*/  @!P0 IADD3.X R25, R21, R26, RZ, P3, !PT ;  /* 0x0000001a15198210 */ /* 0x000fe20001ffe4ff */
[----:B-1----:R-:W-:Y:S01]  /*cec0*/  @!P2 IMAD.WIDE R30, R23, 0x2, R2 ;  /* 0x00000002171ea825 */ /* 0x002fe200078e0202 */
[----:B------:R-:W-:Y:S01]  /*ced0*/  @!P0 IADD3 R22, P3, R2, R0, RZ ;  /* 0x0000000002168210 */ /* 0x000fe20007f7e0ff */
[----:B------:R1:W5:Y:S01]  /*cee0*/  @!P2 LD.E.128 R52, [R32.64] ;  /* 0x000000082034a980 */ /* 0x000362000c101d00 */
[----:B------:R-:W-:Y:S01]  /*cef0*/  @!P1 SHF.L.U32 R0, R225, 0x3, RZ ;  /* 0x00000003e1009819 */ /* 0x000fe200000006ff */
[----:B------:R-:W-:Y:S01]  /*cf00*/  CS2R R62, SRZ ;  /* 0x00000000003e7805 */ /* 0x000fe2000001ff00 */
[----:B------:R-:W-:Y:S01]  /*cf10*/  CS2R R60, SRZ ;  /* 0x00000000003c7805 */ /* 0x000fe2000001ff00 */
[----:B------:R-:W-:Y:S01]  /*cf20*/  CS2R R34, SRZ ;  /* 0x0000000000227805 */ /* 0x000fe2000001ff00 */
[----:B------:R-:W-:Y:S01]  /*cf30*/  CS2R R50, SRZ ;  /* 0x0000000000327805 */ /* 0x000fe2000001ff00 */
[C---:B------:R-:W-:Y:S01]  /*cf40*/  @!P1 IMAD.WIDE R28, R0.reuse, 0x2, R20 ;  /* 0x00000002001c9825 */ /* 0x040fe200078e0214 */
[----:B------:R-:W-:Y:S01]  /*cf50*/  CS2R R48, SRZ ;  /* 0x0000000000307805 */ /* 0x000fe2000001ff00 */
[----:B------:R2:W5:Y:S02]  /*cf60*/  @!P2 LD.E.128 R56, [R30.64] ;  /* 0x000000081e38a980 */ /* 0x000564000c101d00 */
[----:B------:R-:W-:-:S02]  /*cf70*/  @!P1 IMAD.WIDE R20, R0, 0x2, R2 ;  /* 0x0000000200149825 */ /* 0x000fc400078e0202 */
[----:B------:R2:W5:Y:S02]  /*cf80*/  @!P1 LD.E.128 R64, [R28.64] ;  /* 0x000000081c409980 */ /* 0x000564000c101d00 */
[----:B------:R-:W-:Y:S02]  /*cf90*/  @!P0 IMAD.X R23, R3, 0x1, R26, P3 ;  /* 0x0000000103178824 */ /* 0x000fe400018e061a */
[----:B------:R2:W5:Y:S04]  /*cfa0*/  @!P1 LD.E.128 R60, [R20.64] ;  /* 0x00000008143c9980 */ /* 0x000568000c101d00 */
[----:B------:R2:W5:Y:S01]  /*cfb0*/  @!P0 LD.E.128 R48, [R22.64] ;  /* 0x0000000816308980 */ /* 0x000562000c101d00 */
[----:B-1----:R-:W-:-:S06]  /*cfc0*/  CS2R R32, SRZ ;  /* 0x0000000000207805 */ /* 0x002fcc000001ff00 */
[----:B------:R2:W5:Y:S02]  /*cfd0*/  @!P0 LD.E.128 R32, [R24.64] ;  /* 0x0000000818208980 */ /* 0x000564000c101d00 */
.L_x_1374:
[----:B---3--:R-:W-:Y:S05]  /*cfe0*/  BSYNC B0 ;  /* 0x0000000000007941 */ /* 0x008fea0003800000 */
.L_x_1373:
[----:B-1---5:R-:W-:Y:S01]  /*cff0*/  IMAD.MOV.U32 R2, RZ, RZ, R64 ;  /* 0x000000ffff027224 */ /* 0x022fe200078e0040 */
[----:B------:R-:W-:Y:S01]  /*d000*/  MOV R0, R65 ;  /* 0x0000004100007202 */ /* 0x000fe20000000f00 */
[----:B--2-4-:R-:W-:Y:S01]  /*d010*/  IMAD.MOV.U32 R20, RZ, RZ, R66 ;  /* 0x000000ffff147224 */ /* 0x014fe200078e0042 */
        /* <DEDUP_REMOVED lines=43> */
[----:B------:R-:W2:Y:S01]  /*d2d0*/  LDL R94, [R1+0x50] ;  /* 0x00005000015e7983 */ /* 0x000ea20000100800 */
[----:B------:R-:W-:Y:S01]  /*d2e0*/  IMAD.MOV.U32 R2, RZ, RZ, c[0x0][0x27c] ;  /* 0x00009f00ff027624 */ /* 0x000fe200078e00ff */
[----:B------:R-:W-:Y:S02]  /*d2f0*/  SHF.R.U64 R12, R12, 0x10, R13 ;  /* 0x000000100c0c7819 */ /* 0x000fe4000000120d */
[----:B------:R-:W-:Y:S02]  /*d300*/  SHF.R.U64 R16, R16, 0x10, R17 ;  /* 0x0000001010107819 */ /* 0x000fe40000001211 */
[----:B------:R-:W-:Y:S02]  /*d310*/  LEA.HI R2, R2, R248, RZ, 0x1d ;  /* 0x000000f802027211 */ /* 0x000fe400078fe8ff */
[----:B------:R-:W-:Y:S02]  /*d320*/  SHF.R.U32.HI R3, RZ, 0x10, R13 ;  /* 0x00000010ff037819 */ /* 0x000fe4000001160d */
[----:B------:R-:W-:-:S02]  /*d330*/  SHF.R.S32.HI R0, RZ, 0x1f, R2 ;  /* 0x0000001fff007819 */ /* 0x000fc40000011402 */
[----:B------:R-:W-:Y:S02]  /*d340*/  SHF.R.U64 R18, R18, 0x10, R19 ;  /* 0x0000001012127819 */ /* 0x000fe40000001213 */
[----:B------:R-:W-:Y:S01]  /*d350*/  LEA.HI R0, R0, R2, RZ, 0x3 ;  /* 0x0000000200007211 */ /* 0x000fe200078f18ff */
[----:B------:R-:W-:Y:S01]  /*d360*/  IMAD.SHL.U32 R2, R2, 0x8, RZ ;  /* 0x0000000802027824 */ /* 0x000fe200078e00ff */
[----:B------:R-:W-:Y:S02]  /*d370*/  PRMT R13, R37, 0x5432, R12 ;  /* 0x00005432250d7816 */ /* 0x000fe4000000000c */
[--C-:B------:R-:W-:Y:S01]  /*d380*/  SHF.R.U64 R14, R14, 0x10, R15.reuse ;  /* 0x000000100e0e7819 */ /* 0x100fe2000000120f */
[----:B------:R-:W-:Y:S01]  /*d390*/  IMAD.SHL.U32 R0, R0, 0x400, RZ ;  /* 0x0000040000007824 */ /* 0x000fe200078e00ff */
[----:B------:R-:W-:Y:S02]  /*d3a0*/  LOP3.LUT R2, R227, 0x38, R2, 0xf8, !PT ;  /* 0x00000038e3027812 */ /* 0x000fe400078ef802 */
[----:B------:R-:W-:-:S02]  /*d3b0*/  SHF.R.U32.HI R29, RZ, 0x10, R15 ;  /* 0x00000010ff1d7819 */ /* 0x000fc4000001160f */
[----:B------:R-:W-:Y:S02]  /*d3c0*/  LOP3.LUT R2, R2, R228, RZ, 0x3c, !PT ;  /* 0x000000e402027212 */ /* 0x000fe400078e3cff */
[----:B------:R-:W-:Y:S02]  /*d3d0*/  LOP3.LUT R0, R0, 0x7fffe000, RZ, 0xc0, !PT ;  /* 0x7fffe00000007812 */ /* 0x000fe400078ec0ff */
[----:B------:R-:W-:Y:S02]  /*d3e0*/  PRMT R15, R37, 0x5410, R3 ;  /* 0x00005410250f7816 */ /* 0x000fe40000000003 */
[----:B------:R-:W-:Y:S02]  /*d3f0*/  IADD3 R0, R2, R0, R229 ;  /* 0x0000000002007210 */ /* 0x000fe40007ffe0e5 */
[----:B------:R-:W-:Y:S01]  /*d400*/  SHF.R.U32.HI R2, RZ, 0x10, R19 ;  /* 0x00000010ff027819 */ /* 0x000fe20000011613 */
[----:B------:R-:W-:Y:S01]  /*d410*/  IMAD.U32 R31, R15, 0x10000, RZ ;  /* 0x000100000f1f7824 */ /* 0x000fe200078e00ff */
[----:B------:R-:W-:Y:S01]  /*d420*/  PRMT R19, R39, 0x5432, R18 ;  /* 0x0000543227137816 */ /* 0x000fe20000000012 */
[----:B------:R-:W-:Y:S01]  /*d430*/  IMAD.SHL.U32 R30, R0, 0x2, RZ ;  /* 0x00000002001e7824 */ /* 0x000fe200078e00ff */
[----:B------:R-:W-:Y:S01]  /*d440*/  SHF.R.U32.HI R0, RZ, 0x10, R17 ;  /* 0x00000010ff007819 */ /* 0x000fe20000011611 */
[----:B------:R-:W-:Y:S01]  /*d450*/  IMAD.U32 R18, R13, 0x10000, RZ ;  /* 0x000100000d127824 */ /* 0x000fe200078e00ff */
[----:B------:R-:W-:-:S02]  /*d460*/  PRMT R17, R38, 0x5432, R16 ;  /* 0x0000543226117816 */ /* 0x000fc40000000010 */
[----:B------:R-:W1:Y:S01]  /*d470*/  LDS.128 R20, [R30+0xc100] ;  /* 0x00c100001e147984 */ /* 0x000e620000000c00 */
[----:B------:R-:W-:Y:S02]  /*d480*/  PRMT R16, R38, 0x5410, R0 ;  /* 0x0000541026107816 */ /* 0x000fe40000000000 */
[----:B------:R-:W-:Y:S01]  /*d490*/  IMAD.U32 R12, R17, 0x10000, RZ ;  /* 0x00010000110c7824 */ /* 0x000fe200078e00ff */
[----:B------:R-:W-:Y:S02]  /*d4a0*/  PRMT R28, R39, 0x5410, R2 ;  /* 0x00005410271c7816 */ /* 0x000fe40000000002 */
[----:B------:R-:W-:Y:S02]  /*d4b0*/  LOP3.LUT R17, R17, 0xffff0000, RZ, 0xc0, !PT ;  /* 0xffff000011117812 */ /* 0x000fe400078ec0ff */
[----:B------:R-:W-:Y:S02]  /*d4c0*/  LOP3.LUT R15, R15, 0xffff0000, RZ, 0xc0, !PT ;  /* 0xffff00000f0f7812 */ /* 0x000fe400078ec0ff */
[----:B------:R-:W-:-:S02]  /*d4d0*/  PRMT R14, R68, 0x5432, R14 ;  /* 0x00005432440e7816 */ /* 0x000fc4000000000e */
[----:B-1----:R-:W-:-:S05]  /*d4e0*/  SHF.L.U32 R0, R20, 0x10, RZ ;  /* 0x0000001014007819 */ /* 0x002fca00000006ff */
[C---:B------:R-:W-:Y:S02]  /*d4f0*/  FMUL.FTZ R3, R0.reuse, R18 ;  /* 0x0000001200037220 */ /* 0x040fe40000410000 */
[----:B------:R-:W-:Y:S01]  /*d500*/  FMUL.FTZ R0, R0, R12 ;  /* 0x0000000c00007220 */ /* 0x000fe20000410000 */
[----:B--2---:R-:W1:Y:S02]  /*d510*/  LDS.128 R24, [R94] ;  /* 0x000000005e187984 */ /* 0x004e640000000c00 */
[----:B-1----:R-:W-:-:S04]  /*d520*/  IMAD.U32 R2, R24, 0x10000, RZ ;  /* 0x0001000018027824 */ /* 0x002fc800078e00ff */
[C---:B------:R-:W-:Y:S01]  /*d530*/  FFMA.FTZ R38, R2.reuse, R18, R0 ;  /* 0x0000001202267223 */ /* 0x040fe20000010000 */
[----:B------:R-:W-:Y:S01]  /*d540*/  SHF.L.U32 R0, R21, 0x10, RZ ;  /* 0x0000001015007819 */ /* 0x000fe200000006ff */
[----:B------:R-:W-:Y:S01]  /*d550*/  FFMA.FTZ R39, R2, R12, -R3 ;  /* 0x0000000c02277223 */ /* 0x000fe20000010803 */
[----:B------:R-:W-:Y:S01]  /*d560*/  PRMT R18, R68, 0x5410, R29 ;  /* 0x0000541044127816 */ /* 0x000fe2000000001d */
[----:B------:R-:W-:Y:S02]  /*d570*/  IMAD.U32 R12, R16, 0x10000, RZ ;  /* 0x00010000100c7824 */ /* 0x000fe400078e00ff */
[C---:B------:R-:W-:Y:S02]  /*d580*/  FMUL.FTZ R3, R0.reuse, R31 ;  /* 0x0000001f00037220 */ /* 0x040fe40000410000 */
[----:B------:R-:W-:Y:S02]  /*d590*/  IMAD.U32 R2, R25, 0x10000, RZ ;  /* 0x0001000019027824 */ /* 0x000fe400078e00ff */
[----:B------:R-:W-:-:S02]  /*d5a0*/  FMUL.FTZ R0, R0, R12 ;  /* 0x0000000c00007220 */ /* 0x000fc40000410000 */
[C---:B------:R-:W-:Y:S02]  /*d5b0*/  FFMA.FTZ R37, R2.reuse, R12, -R3 ;  /* 0x0000000c02257223 */ /* 0x040fe40000010803 */
[----:B------:R-:W-:Y:S01]  /*d5c0*/  FFMA.FTZ R31, R2, R31, R0 ;  /* 0x0000001f021f7223 */ /* 0x000fe20000010000 */
[----:B------:R-:W-:Y:S01]  /*d5d0*/  SHF.L.U32 R0, R23, 0x10, RZ ;  /* 0x0000001017007819 */ /* 0x000fe200000006ff */
[C---:B------:R-:W-:Y:S01]  /*d5e0*/  IMAD.U32 R29, R18.reuse, 0x10000, RZ ;  /* 0x00010000121d7824 */ /* 0x040fe200078e00ff */
[----:B------:R-:W-:Y:S01]  /*d5f0*/  LOP3.LUT R18, R18, 0xffff0000, RZ, 0xc0, !PT ;  /* 0xffff000012127812 */ /* 0x000fe200078ec0ff */
[----:B------:R-:W-:Y:S02]  /*d600*/  IMAD.U32 R12, R28, 0x10000, RZ ;  /* 0x000100001c0c7824 */ /* 0x000fe400078e00ff */
[----:B------:R-:W-:Y:S02]  /*d610*/  IMAD.U32 R2, R27, 0x10000, RZ ;  /* 0x000100001b027824 */ /* 0x000fe400078e00ff */
[----:B------:R-:W-:-:S02]  /*d620*/  FMUL.FTZ R3, R0, R29 ;  /* 0x0000001d00037220 */ /* 0x000fc40000410000 */
[-C--:B------:R-:W-:Y:S02]  /*d630*/  FMUL.FTZ R0, R0, R12.reuse ;  /* 0x0000000c00007220 */ /* 0x080fe40000410000 */
[C---:B------:R-:W-:Y:S01]  /*d640*/  FFMA.FTZ R36, R2.reuse, R12, -R3 ;  /* 0x0000000c02247223 */ /* 0x040fe20000010803 */
[----:B------:R-:W-:Y:S01]  /*d650*/  LOP3.LUT R3, R25, 0xffff0000, RZ, 0xc0, !PT ;  /* 0xffff000019037812 */ /* 0x000fe200078ec0ff */
[----:B------:R-:W-:Y:S01]  /*d660*/  FFMA.FTZ R29, R2, R29, R0 ;  /* 0x0000001d021d7223 */ /* 0x000fe20000010000 */
[----:B------:R-:W-:Y:S02]  /*d670*/  LOP3.LUT R25, R13, 0xffff0000, RZ, 0xc0, !PT ;  /* 0xffff00000d197812 */ /* 0x000fe400078ec0ff */
[----:B------:R-:W-:Y:S02]  /*d680*/  LOP3.LUT R2, R20, 0xffff0000, RZ, 0xc0, !PT ;  /* 0xffff000014027812 */ /* 0x000fe400078ec0ff */
[----:B------:R-:W-:Y:S02]  /*d690*/  LOP3.LUT R12, R24, 0xffff0000, RZ, 0xc0, !PT ;  /* 0xffff0000180c7812 */ /* 0x000fe400078ec0ff */
[----:B------:R-:W-:Y:S01]  /*d6a0*/  LOP3.LUT R0, R21, 0xffff0000, RZ, 0xc0, !PT ;  /* 0xffff000015007812 */ /* 0x000fe200078ec0ff */
[----:B------:R-:W-:-:S02]  /*d6b0*/  FMUL.FTZ R13, R2, R25 ;  /* 0x00000019020d7220 */ /* 0x000fc40000410000 */
[-C--:B------:R-:W-:Y:S02]  /*d6c0*/  FMUL.FTZ R2, R2, R17.reuse ;  /* 0x0000001102027220 */ /* 0x080fe40000410000 */
[----:B------:R-:W-:Y:S01]  /*d6d0*/  FFMA.FTZ R24, R12, R17, -R13 ;  /* 0x000000110c187223 */ /* 0x000fe2000001080d */
[----:B------:R-:W-:Y:S01]  /*d6e0*/  LOP3.LUT R13, R16, 0xffff0000, RZ, 0xc0, !PT ;  /* 0xffff0000100d7812 */ /* 0x000fe200078ec0ff */
[----:B------:R-:W-:Y:S02]  /*d6f0*/  FFMA.FTZ R12, R12, R25, R2 ;  /* 0x000000190c0c7223 */ /* 0x000fe40000010002 */
[C---:B------:R-:W-:Y:S02]  /*d700*/  FMUL.FTZ R2, R0.reuse, R15 ;  /* 0x0000000f00027220 */ /* 0x040fe40000410000 */
[-C--:B------:R-:W-:Y:S01]  /*d710*/  FMUL.FTZ R0, R0, R13.reuse ;  /* 0x0000000d00007220 */ /* 0x080fe20000410000 */
[----:B------:R-:W-:Y:S01]  /*d720*/  F2FP.BF16.PACK_AB R12, R12, R38 ;  /* 0x000000260c0c723e */ /* 0x000fe200000010ff */
[----:B------:R-:W-:-:S02]  /*d730*/  FFMA.FTZ R17, R3, R13, -R2 ;  /* 0x0000000d03117223 */ /* 0x000fc40000010802 */
[----:B------:R-:W-:Y:S01]  /*d740*/  FFMA.FTZ R13, R3, R15, R0 ;  /* 0x0000000f030d7223 */ /* 0x000fe20000010000 */
[----:B------:R-:W-:Y:S01]  /*d750*/  SHF.L.U32 R0, R22, 0x10, RZ ;  /* 0x0000001016007819 */ /* 0x000fe200000006ff */
[----:B------:R-:W-:Y:S01]  /*d760*/  IMAD.U32 R16, R14, 0x10000, RZ ;  /* 0x000100000e107824 */ /* 0x000fe200078e00ff */
[----:B------:R-:W-:Y:S01]  /*d770*/  F2FP.BF16.PACK_AB R17, R17, R37 ;  /* 0x000000251111723e */ /* 0x000fe200000010ff */
[----:B------:R-:W-:Y:S01]  /*d780*/  IMAD.U32 R15, R19, 0x10000, RZ ;  /* 0x00010000130f7824 */ /* 0x000fe200078e00ff */
[----:B------:R-:W-:Y:S01]  /*d790*/  F2FP.BF16.PACK_AB R13, R13, R31 ;  /* 0x0000001f0d0d723e */ /* 0x000fe200000010ff */
[----:B------:R-:W-:Y:S02]  /*d7a0*/  FMUL.FTZ R3, R0, R16 ;  /* 0x0000001000037220 */ /* 0x000fe40000410000 */
[----:B------:R-:W-:Y:S02]  /*d7b0*/  IMAD.U32 R2, R26, 0x10000, RZ ;  /* 0x000100001a027824 */ /* 0x000fe400078e00ff */
[----:B------:R-:W-:-:S02]  /*d7c0*/  FMUL.FTZ R0, R0, R15 ;  /* 0x0000000f00007220 */ /* 0x000fc40000410000 */
[C---:B------:R-:W-:Y:S02]  /*d7d0*/  FFMA.FTZ R21, R2.reuse, R15, -R3 ;  /* 0x0000000f02157223 */ /* 0x040fe40000010803 */
[----:B------:R-:W-:Y:S01]  /*d7e0*/  FFMA.FTZ R20, R2, R16, R0 ;  /* 0x0000001002147223 */ /* 0x000fe20000010000 */
[----:B------:R-:W-:Y:S02]  /*d7f0*/  LOP3.LUT R16, R14, 0xffff0000, RZ, 0xc0, !PT ;  /* 0xffff00000e107812 */ /* 0x000fe400078ec0ff */
[----:B------:R-:W-:Y:S02]  /*d800*/  LOP3.LUT R0, R22, 0xffff0000, RZ, 0xc0, !PT ;  /* 0xffff000016007812 */ /* 0x000fe400078ec0ff */
[----:B------:R-:W-:Y:S02]  /*d810*/  LOP3.LUT R14, R19, 0xffff0000, RZ, 0xc0, !PT ;  /* 0xffff0000130e7812 */ /* 0x000fe400078ec0ff */
[----:B------:R-:W-:Y:S01]  /*d820*/  LOP3.LUT R2, R26, 0xffff0000, RZ, 0xc0, !PT ;  /* 0xffff00001a027812 */ /* 0x000fe200078ec0ff */
[----:B------:R-:W-:-:S02]  /*d830*/  FMUL.FTZ R3, R0, R16 ;  /* 0x0000001000037220 */ /* 0x000fc40000410000 */
[-C--:B------:R-:W-:Y:S02]  /*d840*/  FMUL.FTZ R0, R0, R14.reuse ;  /* 0x0000000e00007220 */ /* 0x080fe40000410000 */
[C---:B------:R-:W-:Y:S02]  /*d850*/  FFMA.FTZ R15, R2.reuse, R14, -R3 ;  /* 0x0000000e020f7223 */ /* 0x040fe40000010803 */
[----:B------:R-:W-:Y:S01]  /*d860*/  FFMA.FTZ R14, R2, R16, R0 ;  /* 0x00000010020e7223 */ /* 0x000fe20000010000 */
[----:B------:R-:W-:Y:S02]  /*d870*/  LOP3.LUT R2, R23, 0xffff0000, RZ, 0xc0, !PT ;  /* 0xffff000017027812 */ /* 0x000fe400078ec0ff */
[----:B------:R-:W-:Y:S02]  /*d880*/  LOP3.LUT R16, R28, 0xffff0000, RZ, 0xc0, !PT ;  /* 0xffff00001c107812 */ /* 0x000fe400078ec0ff */
[----:B------:R-:W-:Y:S01]  /*d890*/  LOP3.LUT R0, R27, 0xffff0000, RZ, 0xc0, !PT ;  /* 0xffff00001b007812 */ /* 0x000fe200078ec0ff */
[----:B------:R-:W-:Y:S01]  /*d8a0*/  FMUL.FTZ R3, R2, R18 ;  /* 0x0000001202037220 */ /* 0x000fe20000410000 */
[----:B------:R-:W-:Y:S01]  /*d8b0*/  F2FP.BF16.PACK_AB R14, R14, R20 ;  /* 0x000000140e0e723e */ /* 0x000fe200000010ff */
[----:B------:R-:W-:-:S02]  /*d8c0*/  FMUL.FTZ R2, R2, R16 ;  /* 0x0000001002027220 */ /* 0x000fc40000410000 */
[----:B------:R-:W-:Y:S01]  /*d8d0*/  FFMA.FTZ R3, R0, R16, -R3 ;  /* 0x0000001000037223 */ /* 0x000fe20000010803 */
[----:B------:R-:W-:Y:S01]  /*d8e0*/  F2FP.BF16.PACK_AB R16, R24, R39 ;  /* 0x000000271810723e */ /* 0x000fe200000010ff */
[----:B------:R-:W-:Y:S01]  /*d8f0*/  FFMA.FTZ R2, R0, R18, R2 ;  /* 0x0000001200027223 */ /* 0x000fe20000010002 */
[----:B------:R-:W-:Y:S02]  /*d900*/  F2FP.BF16.PACK_AB R18, R15, R21 ;  /* 0x000000150f12723e */ /* 0x000fe400000010ff */
[----:B------:R-:W-:Y:S02]  /*d910*/  F2FP.BF16.PACK_AB R19, R3, R36 ;  /* 0x000000240313723e */ /* 0x000fe400000010ff */
[----:B------:R-:W-:-:S03]  /*d920*/  F2FP.BF16.PACK_AB R15, R2, R29 ;  /* 0x0000001d020f723e */ /* 0x000fc600000010ff */
[----:B------:R1:W-:Y:S04]  /*d930*/  STS.128 [R94], R16 ;  /* 0x000000105e007388 */ /* 0x0003e80000000c00 */
[----:B------:R1:W-:Y:S02]  /*d940*/  STS.128 [R30+0xc100], R12 ;  /* 0x00c1000c1e007388 */ /* 0x0003e40000000c00 */
.L_x_1378:
[----:B------:R-:W-:Y:S05]  /*d950*/  BSYNC B0 ;  /* 0x0000000000007941 */ /* 0x000fea0003800000 */
.L_x_1377:
[----:B------:R-:W-:Y:S01]  /*d960*/  ISETP.GE.AND P0, PT, R107, c[0x0][0x27c], PT ;  /* 0x00009f006b007a0c */ /* 0x000fe20003f06270 */
[----:B------:R-:W-:-:S12]  /*d970*/  BSSY B0, `(.L_x_1379) ;  /* 0x000006a000007945 */ /* 0x000fd80003800000 */
[----:B------:R-:W-:Y:S05]  /*d980*/  @P0 BRA `(.L_x_1380) ;  /* 0x0000068000000947 */ /* 0x000fea0003800000 */
[----:B-1----:R-:W2:Y:S01]  /*d990*/  LDL R30, [R1+0x4c] ;  /* 0x00004c00011e7983 */ /* 0x002ea20000100800 */
[----:B------:R-:W-:Y:S01]  /*d9a0*/  IMAD.MOV.U32 R0, RZ, RZ, c[0x0][0x27c] ;  /* 0x00009f00ff007624 */ /* 0x000fe200078e00ff */
[----:B------:R-:W-:-:S04]  /*d9b0*/  SHF.R.U64 R6, R6, 0x10, R7 ;  /* 0x0000001006067819 */ /* 0x000fc80000001207 */
[----:B------:R-:W-:-:S04]  /*d9c0*/  LEA.HI R0, R0, R226, RZ, 0x1d ;  /* 0x000000e200007211 */ /* 0x000fc800078fe8ff */
[----:B------:R-:W-:Y:S01]  /*d9d0*/  SHF.R.S32.HI R2, RZ, 0x1f, R0 ;  /* 0x0000001fff027819 */ /* 0x000fe20000011400 */
[----:B------:R-:W-:-:S03]  /*d9e0*/  IMAD.SHL.U32 R3, R0, 0x8, RZ ;  /* 0x0000000800037824 */ /* 0x000fc600078e00ff */
[----:B------:R-:W-:Y:S02]  /*d9f0*/  LEA.HI R0, R2, R0, RZ, 0x3 ;  /* 0x0000000002007211 */ /* 0x000fe400078f18ff */
[----:B------:R-:W-:Y:S02]  /*da00*/  LOP3.LUT R2, R227, 0x38, R3, 0xf8, !PT ;  /* 0x00000038e3027812 */ /* 0x000fe400078ef803 */
[----:B------:R-:W-:Y:S01]  /*da10*/  SHF.R.U64 R3, R4, 0x10, R5 ;  /* 0x0000001004037819 */ /* 0x000fe20000001205 */
[----:B------:R-:W-:Y:S01]  /*da20*/  IMAD.SHL.U32 R0, R0, 0x400, RZ ;  /* 0x0000040000007824 */ /* 0x000fe200078e00ff */
[----:B------:R-:W-:Y:S02]  /*da30*/  LOP3.LUT R2, R2, R228, RZ, 0x3c, !PT ;  /* 0x000000e402027212 */ /* 0x000fe400078e3cff */
[----:B------:R-:W-:Y:S02]  /*da40*/  PRMT R3, R70, 0x5410, R3 ;  /* 0x0000541046037816 */ /* 0x000fe40000000003 */
[----:B------:R-:W-:-:S03]  /*da50*/  LOP3.LUT R0, R0, 0x7fffe000, RZ, 0xc0, !PT ;  /* 0x7fffe00000007812 */ /* 0x000fc600078ec0ff */
[----:B------:R-:W-:Y:S01]  /*da60*/  IMAD.U32 R20, R3, 0x10000, RZ ;  /* 0x0001000003147824 */ /* 0x000fe200078e00ff */
[----:B------:R-:W-:-:S05]  /*da70*/  IADD3 R0, R2, R0, R229 ;  /* 0x0000000002007210 */ /* 0x000fca0007ffe0e5 */
[----:B------:R-:W-:Y:S01]  /*da80*/  IMAD.SHL.U32 R22, R0, 0x2, RZ ;  /* 0x0000000200167824 */ /* 0x000fe200078e00ff */
[--C-:B------:R-:W-:Y:S02]  /*da90*/  SHF.R.U64 R0, R8, 0x10, R9.reuse ;  /* 0x0000001008007819 */ /* 0x100fe40000001209 */
[----:B------:R-:W-:Y:S02]  /*daa0*/  SHF.R.U32.HI R8, RZ, 0x10, R9 ;  /* 0x00000010ff087819 */ /* 0x000fe40000011609 */
[----:B------:R-:W1:Y:S01]  /*dab0*/  LDS.128 R12, [R22+0xc100] ;  /* 0x00c10000160c7984 */ /* 0x000e620000000c00 */
[C---:B------:R-:W-:Y:S02]  /*dac0*/  PRMT R4, R71.reuse, 0x5410, R0 ;  /* 0x0000541047047816 */ /* 0x040fe40000000000 */
[----:B------:R-:W-:Y:S02]  /*dad0*/  SHF.R.U32.HI R9, RZ, 0x10, R5 ;  /* 0x00000010ff097819 */ /* 0x000fe40000011605 */
[----:B------:R-:W-:Y:S01]  /*dae0*/  PRMT R8, R71, 0x5432, R8 ;  /* 0x0000543247087816 */ /* 0x000fe20000000008 */
[----:B------:R-:W-:Y:S01]  /*daf0*/  IMAD.U32 R21, R4, 0x10000, RZ ;  /* 0x0001000004157824 */ /* 0x000fe200078e00ff */
[----:B-1----:R-:W-:-:S05]  /*db00*/  SHF.L.U32 R0, R12, 0x10, RZ ;  /* 0x000000100c007819 */ /* 0x002fca00000006ff */
[C---:B------:R-:W-:Y:S02]  /*db10*/  FMUL.FTZ R5, R0.reuse, R20 ;  /* 0x0000001400057220 */ /* 0x040fe40000410000 */
[----:B------:R-:W-:Y:S01]  /*db20*/  FMUL.FTZ R0, R0, R21 ;  /* 0x0000001500007220 */ /* 0x000fe20000410000 */
[----:B--2---:R-:W1:Y:S02]  /*db30*/  LDS.128 R16, [R30] ;  /* 0x000000001e107984 */ /* 0x004e640000000c00 */
[----:B-1----:R-:W-:-:S04]  /*db40*/  IMAD.U32 R2, R16, 0x10000, RZ ;  /* 0x0001000010027824 */ /* 0x002fc800078e00ff */
[----:B------:R-:W-:Y:S01]  /*db50*/  FFMA.FTZ R29, R2, R21, -R5 ;  /* 0x00000015021d7223 */ /* 0x000fe20000010805 */
[----:B------:R-:W-:Y:S01]  /*db60*/  PRMT R5, R70, 0x5432, R9 ;  /* 0x0000543246057816 */ /* 0x000fe20000000009 */
[----:B------:R-:W-:Y:S01]  /*db70*/  FFMA.FTZ R27, R2, R20, R0 ;  /* 0x00000014021b7223 */ /* 0x000fe20000010000 */
[----:B------:R-:W-:Y:S01]  /*db80*/  SHF.L.U32 R0, R13, 0x10, RZ ;  /* 0x000000100d007819 */ /* 0x000fe200000006ff */
[----:B------:R-:W-:Y:S02]  /*db90*/  IMAD.U32 R20, R8, 0x10000, RZ ;  /* 0x0001000008147824 */ /* 0x000fe400078e00ff */
[----:B------:R-:W-:Y:S02]  /*dba0*/  IMAD.U32 R21, R5, 0x10000, RZ ;  /* 0x0001000005157824 */ /* 0x000fe400078e00ff */
[----:B------:R-:W-:Y:S02]  /*dbb0*/  IMAD.U32 R2, R17, 0x10000, RZ ;  /* 0x0001000011027824 */ /* 0x000fe400078e00ff */
[----:B------:R-:W-:-:S02]  /*dbc0*/  FMUL.FTZ R9, R0, R21 ;  /* 0x0000001500097220 */ /* 0x000fc40000410000 */
[-C--:B------:R-:W-:Y:S02]  /*dbd0*/  FMUL.FTZ R0, R0, R20.reuse ;  /* 0x0000001400007220 */ /* 0x080fe40000410000 */
[C---:B------:R-:W-:Y:S02]  /*dbe0*/  FFMA.FTZ R26, R2.reuse, R20, -R9 ;  /* 0x00000014021a7223 */ /* 0x040fe40000010809 */
[----:B------:R-:W-:Y:S01]  /*dbf0*/  FFMA.FTZ R25, R2, R21, R0 ;  /* 0x0000001502197223 */ /* 0x000fe20000010000 */
[----:B------:R-:W-:Y:S02]  /*dc00*/  SHF.R.U32.HI R2, RZ, 0x10, R7 ;  /* 0x00000010ff027819 */ /* 0x000fe40000011607 */
[----:B------:R-:W-:Y:S02]  /*dc10*/  SHF.R.U32.HI R0, RZ, 0x10, R11 ;  /* 0x00000010ff007819 */ /* 0x000fe4000001160b */
[C---:B------:R-:W-:Y:S01]  /*dc20*/  PRMT R9, R72.reuse, 0x5410, R2 ;  /* 0x0000541048097816 */ /* 0x040fe20000000002 */
[----:B------:R-:W-:Y:S01]  /*dc30*/  IMAD.U32 R2, R19, 0x10000, RZ ;  /* 0x0001000013027824 */ /* 0x000fe200078e00ff */
[----:B------:R-:W-:-:S02]  /*dc40*/  PRMT R20, R72, 0x5432, R0 ;  /* 0x0000543248147816 */ /* 0x000fc40000000000 */
[----:B------:R-:W-:Y:S01]  /*dc50*/  SHF.L.U32 R0, R15, 0x10, RZ ;  /* 0x000000100f007819 */ /* 0x000fe200000006ff */
[----:B------:R-:W-:Y:S01]  /*dc60*/  IMAD.U32 R28, R9, 0x10000, RZ ;  /* 0x00010000091c7824 */ /* 0x000fe200078e00ff */
[----:B------:R-:W-:Y:S01]  /*dc70*/  LOP3.LUT R7, R5, 0xffff0000, RZ, 0xc0, !PT ;  /* 0xffff000005077812 */ /* 0x000fe200078ec0ff */
[----:B------:R-:W-:Y:S01]  /*dc80*/  IMAD.U32 R23, R20, 0x10000, RZ ;  /* 0x0001000014177824 */ /* 0x000fe200078e00ff */
[----:B------:R-:W-:Y:S01]  /*dc90*/  LOP3.LUT R5, R8, 0xffff0000, RZ, 0xc0, !PT ;  /* 0xffff000008057812 */ /* 0x000fe200078ec0ff */
[CC--:B------:R-:W-:Y:S02]  /*dca0*/  FMUL.FTZ R21, R0.reuse, R28.reuse ;  /* 0x0000001c00157220 */ /* 0x0c0fe40000410000 */
[-C--:B------:R-:W-:Y:S02]  /*dcb0*/  FMUL.FTZ R0, R0, R23.reuse ;  /* 0x0000001700007220 */ /* 0x080fe40000410000 */
[----:B------:R-:W-:Y:S01]  /*dcc0*/  FFMA.FTZ R24, R2, R23, -R21 ;  /* 0x0000001702187223 */ /* 0x000fe20000010815 */
[----:B------:R-:W-:Y:S01]  /*dcd0*/  LOP3.LUT R21, R4, 0xffff0000, RZ, 0xc0, !PT ;  /* 0xffff000004157812 */ /* 0x000fe200078ec0ff */
[----:B------:R-:W-:Y:S01]  /*dce0*/  FFMA.FTZ R23, R2, R28, R0 ;  /* 0x0000001c02177223 */ /* 0x000fe20000010000 */
[----:B------:R-:W-:-:S02]  /*dcf0*/  LOP3.LUT R4, R3, 0xffff0000, RZ, 0xc0, !PT ;  /* 0xffff000003047812 */ /* 0x000fc400078ec0ff */
[----:B------:R-:W-:Y:S02]  /*dd00*/  LOP3.LUT R0, R12, 0xffff0000, RZ, 0xc0, !PT ;  /* 0xffff00000c007812 */ /* 0x000fe400078ec0ff */
[----:B------:R-:W-:-:S03]  /*dd10*/  LOP3.LUT R2, R16, 0xffff0000, RZ, 0xc0, !PT ;  /* 0xffff000010027812 */ /* 0x000fc600078ec0ff */
[CC--:B------:R-:W-:Y:S02]  /*dd20*/  FMUL.FTZ R3, R0.reuse, R4.reuse ;  /* 0x0000000400037220 */ /* 0x0c0fe40000410000 */
[-C--:B------:R-:W-:Y:S02]  /*dd30*/  FMUL.FTZ R0, R0, R21.reuse ;  /* 0x0000001500007220 */ /* 0x080fe40000410000 */
[C---:B------:R-:W-:Y:S02]  /*dd40*/  FFMA.FTZ R21, R2.reuse, R21, -R3 ;  /* 0x0000001502157223 */ /* 0x040fe40000010803 */
[----:B------:R-:W-:Y:S01]  /*dd50*/  FFMA.FTZ R16, R2, R4, R0 ;  /* 0x0000000402107223 */ /* 0x000fe20000010000 */
[----:B------:R-:W-:Y:S02]  /*dd60*/  LOP3.LUT R2, R13, 0xffff0000, RZ, 0xc0, !PT ;  /* 0xffff00000d027812 */ /* 0x000fe400078ec0ff */
[----:B------:R-:W-:Y:S02]  /*dd70*/  LOP3.LUT R0, R17, 0xffff0000, RZ, 0xc0, !PT ;  /* 0xffff000011007812 */ /* 0x000fe400078ec0ff */
[----:B------:R-:W-:Y:S01]  /*dd80*/  SHF.R.U64 R4, R10, 0x10, R11 ;  /* 0x000000100a047819 */ /* 0x000fe2000000120b */
[C---:B------:R-:W-:Y:S01]  /*dd90*/  FMUL.FTZ R3, R2.reuse, R7 ;  /* 0x0000000702037220 */ /* 0x040fe20000410000 */
[----:B------:R-:W-:Y:S01]  /*dda0*/  F2FP.BF16.PACK_AB R8, R21, R29 ;  /* 0x0000001d1508723e */ /* 0x000fe200000010ff */
[----:B------:R-:W-:-:S02]  /*ddb0*/  FMUL.FTZ R2, R2, R5 ;  /* 0x0000000502027220 */ /* 0x000fc40000410000 */
[----:B------:R-:W-:Y:S01]  /*ddc0*/  FFMA.FTZ R13, R0, R5, -R3 ;  /* 0x00000005000d7223 */ /* 0x000fe20000010803 */
[----:B------:R-:W-:Y:S01]  /*ddd0*/  SHF.L.U32 R3, R14, 0x10, RZ ;  /* 0x000000100e037819 */ /* 0x000fe200000006ff */
[----:B------:R-:W-:Y:S01]  /*dde0*/  FFMA.FTZ R12, R0, R7, R2 ;  /* 0x00000007000c7223 */ /* 0x000fe20000010002 */
[C---:B------:R-:W-:Y:S02]  /*ddf0*/  PRMT R0, R73.reuse, 0x5410, R6 ;  /* 0x0000541049007816 */ /* 0x040fe40000000006 */
[----:B------:R-:W-:Y:S01]  /*de00*/  PRMT R2, R73, 0x5432, R4 ;  /* 0x0000543249027816 */ /* 0x000fe20000000004 */
[----:B------:R-:W-:Y:S02]  /*de10*/  IMAD.U32 R4, R18, 0x10000, RZ ;  /* 0x0001000012047824 */ /* 0x000fe400078e00ff */
[----:B------:R-:W-:Y:S02]  /*de20*/  IMAD.U32 R7, R0, 0x10000, RZ ;  /* 0x0001000000077824 */ /* 0x000fe400078e00ff */
[----:B------:R-:W-:-:S02]  /*de30*/  IMAD.U32 R6, R2, 0x10000, RZ ;  /* 0x0001000002067824 */ /* 0x000fc400078e00ff */
[CC--:B------:R-:W-:Y:S02]  /*de40*/  FMUL.FTZ R5, R3.reuse, R7.reuse ;  /* 0x0000000703057220 */ /* 0x0c0fe40000410000 */
[-C--:B------:R-:W-:Y:S02]  /*de50*/  FMUL.FTZ R3, R3, R6.reuse ;  /* 0x0000000603037220 */ /* 0x080fe40000410000 */
[----:B------:R-:W-:Y:S01]  /*de60*/  FFMA.FTZ R10, R4, R6, -R5 ;  /* 0x00000006040a7223 */ /* 0x000fe20000010805 */
[----:B------:R-:W-:Y:S01]  /*de70*/  LOP3.LUT R6, R0, 0xffff0000, RZ, 0xc0, !PT ;  /* 0xffff000000067812 */ /* 0x000fe200078ec0ff */
[----:B------:R-:W-:Y:S01]  /*de80*/  FFMA.FTZ R11, R4, R7, R3 ;  /* 0x00000007040b7223 */ /* 0x000fe20000010003 */
[----:B------:R-:W-:Y:S02]  /*de90*/  LOP3.LUT R0, R14, 0xffff0000, RZ, 0xc0, !PT ;  /* 0xffff00000e007812 */ /* 0x000fe400078ec0ff */
[----:B------:R-:W-:Y:S02]  /*dea0*/  LOP3.LUT R7, R2, 0xffff0000, RZ, 0xc0, !PT ;  /* 0xffff000002077812 */ /* 0x000fe400078ec0ff */
[----:B------:R-:W-:Y:S01]  /*deb0*/  LOP3.LUT R2, R18, 0xffff0000, RZ, 0xc0, !PT ;  /* 0xffff000012027812 */ /* 0x000fe200078ec0ff */
[C---:B------:R-:W-:Y:S01]  /*dec0*/  FMUL.FTZ R3, R0.reuse, R6 ;  /* 0x0000000600037220 */ /* 0x040fe20000410000 */
[----:B------:R-:W-:Y:S01]  /*ded0*/  LOP3.LUT R5, R9, 0xffff0000, RZ, 0xc0, !PT ;  /* 0xffff000009057812 */ /* 0x000fe200078ec0ff */
[-C--:B------:R-:W-:Y:S01]  /*dee0*/  FMUL.FTZ R0, R0, R7.reuse ;  /* 0x0000000700007220 */ /* 0x080fe20000410000 */
[----:B------:R-:W-:Y:S01]  /*def0*/  LOP3.LUT R4, R20, 0xffff0000, RZ, 0xc0, !PT ;  /* 0xffff000014047812 */ /* 0x000fe200078ec0ff */
[C---:B------:R-:W-:Y:S01]  /*df00*/  FFMA.FTZ R7, R2.reuse, R7, -R3 ;  /* 0x0000000702077223 */ /* 0x040fe20000010803 */
[----:B------:R-:W-:Y:S01]  /*df10*/  F2FP.BF16.PACK_AB R9, R13, R26 ;  /* 0x0000001a0d09723e */ /* 0x000fe200000010ff */
[----:B------:R-:W-:Y:S01]  /*df20*/  FFMA.FTZ R6, R2, R6, R0 ;  /* 0x0000000602067223 */ /* 0x000fe20000010000 */
[----:B------:R-:W-:-:S02]  /*df30*/  LOP3.LUT R2, R15, 0xffff0000, RZ, 0xc0, !PT ;  /* 0xffff00000f027812 */ /* 0x000fc400078ec0ff */
[----:B------:R-:W-:Y:S02]  /*df40*/  LOP3.LUT R0, R19, 0xffff0000, RZ, 0xc0, !PT ;  /* 0xffff000013007812 */ /* 0x000fe400078ec0ff */
[----:B------:R-:W-:Y:S01]  /*df50*/  F2FP.BF16.PACK_AB R6, R6, R11 ;  /* 0x0000000b0606723e */ /* 0x000fe200000010ff */
[C---:B------:R-:W-:Y:S01]  /*df60*/  FMUL.FTZ R3, R2.reuse, R5 ;  /* 0x0000000502037220 */ /* 0x040fe20000410000 */
[----:B------:R-:W-:Y:S01]  /*df70*/  F2FP.BF16.PACK_AB R10, R7, R10 ;  /* 0x0000000a070a723e */ /* 0x000fe200000010ff */
[-C--:B------:R-:W-:Y:S02]  /*df80*/  FMUL.FTZ R2, R2, R4.reuse ;  /* 0x0000000402027220 */ /* 0x080fe40000410000 */
[----:B------:R-:W-:Y:S01]  /*df90*/  FFMA.FTZ R3, R0, R4, -R3 ;  /* 0x0000000400037223 */ /* 0x000fe20000010803 */
[----:B------:R-:W-:Y:S01]  /*dfa0*/  F2FP.BF16.PACK_AB R4, R16, R27 ;  /* 0x0000001b1004723e */ /* 0x000fe200000010ff */
[----:B------:R-:W-:Y:S01]  /*dfb0*/  FFMA.FTZ R2, R0, R5, R2 ;  /* 0x0000000500027223 */ /* 0x000fe20000010002 */
[----:B------:R-:W-:-:S02]  /*dfc0*/  F2FP.BF16.PACK_AB R5, R12, R25 ;  /* 0x000000190c05723e */ /* 0x000fc400000010ff */
[----:B------:R-:W-:Y:S02]  /*dfd0*/  F2FP.BF16.PACK_AB R11, R3, R24 ;  /* 0x00000018030b723e */ /* 0x000fe400000010ff */
[----:B------:R-:W-:-:S03]  /*dfe0*/  F2FP.BF16.PACK_AB R7, R2, R23 ;  /* 0x000000170207723e */ /* 0x000fc600000010ff */
[----:B------:R1:W-:Y:S04]  /*dff0*/  STS.128 [R30], R8 ;  /* 0x000000081e007388 */ /* 0x0003e80000000c00 */
[----:B------:R1:W-:Y:S02]  /*e000*/  STS.128 [R22+0xc100], R4 ;  /* 0x00c1000416007388 */ /* 0x0003e40000000c00 */
.L_x_1380:
[----:B------:R-:W-:Y:S05]  /*e010*/  BSYNC B0 ;  /* 0x0000000000007941 */ /* 0x000fea0003800000 */
.L_x_1379:
[----:B------:R-:W-:-:S13]  /*e020*/  ISETP.GE.AND P0, PT, R106, c[0x0][0x27c], PT ;  /* 0x00009f006a007a0c */ /* 0x000fda0003f06270 */
[----:B------:R-:W-:Y:S05]  /*e030*/  @P0 BRA `(.L_x_1376) ;  /* 0x0000068000000947 */ /* 0x000fea0003800000 */
[----:B------:R-:W2:Y:S01]  /*e040*/  LDL R38, [R1+0x44] ;  /* 0x0000440001267983 */ /* 0x000ea20000100800 */
[----:B------:R-:W-:Y:S01]  /*e050*/  IMAD.MOV.U32 R0, RZ, RZ, c[0x0][0x27c] ;  /* 0x00009f00ff007624 */ /* 0x000fe200078e00ff */
[----:B-1----:R-:W-:Y:S02]  /*e060*/  SHF.R.U64 R13, R40, 0x10, R41 ;  /* 0x00000010280d7819 */ /* 0x002fe40000001229 */
[----:B------:R-:W-:Y:S02]  /*e070*/  SHF.R.U64 R15, R42, 0x10, R43 ;  /* 0x000000102a0f7819 */ /* 0x000fe4000000122b */
[----:B------:R-:W-:Y:S02]  /*e080*/  LEA.HI R0, R0, R225, RZ, 0x1d ;  /* 0x000000e100007211 */ /* 0x000fe400078fe8ff */
[----:B------:R-:W-:Y:S02]  /*e090*/  PRMT R18, R74, 0x5432, R13 ;  /* 0x000054324a127816 */ /* 0x000fe4000000000d */
[----:B------:R-:W-:Y:S01]  /*e0a0*/  SHF.R.S32.HI R2, RZ, 0x1f, R0 ;  /* 0x0000001fff027819 */ /* 0x000fe20000011400 */
[----:B------:R-:W-:Y:S01]  /*e0b0*/  IMAD.SHL.U32 R3, R0, 0x8, RZ ;  /* 0x0000000800037824 */ /* 0x000fe200078e00ff */
[----:B------:R-:W-:Y:S01]  /*e0c0*/  SHF.R.U32.HI R14, RZ, 0x10, R41 ;  /* 0x00000010ff0e7819 */ /* 0x000fe20000011629 */
[----:B------:R-:W-:Y:S01]  /*e0d0*/  IMAD.U32 R29, R18, 0x10000, RZ ;  /* 0x00010000121d7824 */ /* 0x000fe200078e00ff */
[----:B------:R-:W-:-:S02]  /*e0e0*/  LEA.HI R0, R2, R0, RZ, 0x3 ;  /* 0x0000000002007211 */ /* 0x000fc400078f18ff */
[----:B------:R-:W-:Y:S02]  /*e0f0*/  LOP3.LUT R2, R227, 0x38, R3, 0xf8, !PT ;  /* 0x00000038e3027812 */ /* 0x000fe400078ef803 */
[----:B------:R-:W-:Y:S01]  /*e100*/  SHF.R.U32.HI R23, RZ, 0x10, R43 ;  /* 0x00000010ff177819 */ /* 0x000fe2000001162b */
[----:B------:R-:W-:Y:S01]  /*e110*/  IMAD.SHL.U32 R0, R0, 0x400, RZ ;  /* 0x0000040000007824 */ /* 0x000fe200078e00ff */
[----:B------:R-:W-:Y:S02]  /*e120*/  LOP3.LUT R2, R2, R228, RZ, 0x3c, !PT ;  /* 0x000000e402027212 */ /* 0x000fe400078e3cff */
[----:B------:R-:W-:Y:S02]  /*e130*/  SHF.R.U64 R3, R46, 0x10, R47 ;  /* 0x000000102e037819 */ /* 0x000fe4000000122f */
[----:B------:R-:W-:Y:S02]  /*e140*/  LOP3.LUT R0, R0, 0x7fffe000, RZ, 0xc0, !PT ;  /* 0x7fffe00000007812 */ /* 0x000fe400078ec0ff */
[----:B------:R-:W-:-:S02]  /*e150*/  PRMT R16, R75, 0x5432, R15 ;  /* 0x000054324b107816 */ /* 0x000fc4000000000f */
[----:B------:R-:W-:Y:S02]  /*e160*/  IADD3 R0, R2, R0, R229 ;  /* 0x0000000002007210 */ /* 0x000fe40007ffe0e5 */
[--C-:B------:R-:W-:Y:S02]  /*e170*/  SHF.R.U32.HI R2, RZ, 0x10, R45.reuse ;  /* 0x00000010ff027819 */ /* 0x100fe4000001162d */
[----:B------:R-:W-:Y:S01]  /*e180*/  PRMT R17, R74, 0x5410, R14 ;  /* 0x000054104a117816 */ /* 0x000fe2000000000e */
[----:B------:R-:W-:Y:S01]  /*e190*/  IMAD.SHL.U32 R28, R0, 0x2, RZ ;  /* 0x00000002001c7824 */ /* 0x000fe200078e00ff */
[----:B------:R-:W-:Y:S02]  /*e1a0*/  SHF.R.U64 R0, R44, 0x10, R45 ;  /* 0x000000102c007819 */ /* 0x000fe4000000122d */
[----:B------:R-:W-:Y:S01]  /*e1b0*/  PRMT R15, R75, 0x5410, R23 ;  /* 0x000054104b0f7816 */ /* 0x000fe20000000017 */
[----:B------:R-:W-:Y:S01]  /*e1c0*/  IMAD.U32 R36, R17, 0x10000, RZ ;  /* 0x0001000011247824 */ /* 0x000fe200078e00ff */
[----:B------:R-:W1:Y:S01]  /*e1d0*/  LDS.128 R4, [R28+0xc100] ;  /* 0x00c100001c047984 */ /* 0x000e620000000c00 */
[----:B------:R-:W-:-:S02]  /*e1e0*/  PRMT R22, R77, 0x5432, R0 ;  /* 0x000054324d167816 */ /* 0x000fc40000000000 */
[----:B------:R-:W-:Y:S01]  /*e1f0*/  SHF.R.U32.HI R12, RZ, 0x10, R47 ;  /* 0x00000010ff0c7819 */ /* 0x000fe2000001162f */
[----:B------:R-:W-:Y:S01]  /*e200*/  IMAD.U32 R31, R15, 0x10000, RZ ;  /* 0x000100000f1f7824 */ /* 0x000fe200078e00ff */
[----:B------:R-:W-:Y:S01]  /*e210*/  PRMT R20, R78, 0x5432, R3 ;  /* 0x000054324e147816 */ /* 0x000fe20000000003 */
[----:B------:R-:W-:Y:S01]  /*e220*/  IMAD.U32 R30, R22, 0x10000, RZ ;  /* 0x00010000161e7824 */ /* 0x000fe200078e00ff */
[----:B------:R-:W-:Y:S02]  /*e230*/  PRMT R21, R77, 0x5410, R2 ;  /* 0x000054104d157816 */ /* 0x000fe40000000002 */
[----:B------:R-:W-:Y:S02]  /*e240*/  PRMT R19, R78, 0x5410, R12 ;  /* 0x000054104e137816 */ /* 0x000fe4000000000c */
[----:B------:R-:W-:Y:S02]  /*e250*/  LOP3.LUT R37, R18, 0xffff0000, RZ, 0xc0, !PT ;  /* 0xffff000012257812 */ /* 0x000fe400078ec0ff */
[----:B------:R-:W-:-:S02]  /*e260*/  LOP3.LUT R17, R17, 0xffff0000, RZ, 0xc0, !PT ;  /* 0xffff000011117812 */ /* 0x000fc400078ec0ff */
[----:B------:R-:W-:Y:S02]  /*e270*/  LOP3.LUT R15, R15, 0xffff0000, RZ, 0xc0, !PT ;  /* 0xffff00000f0f7812 */ /* 0x000fe400078ec0ff */
[----:B-1----:R-:W-:Y:S01]  /*e280*/  LOP3.LUT R3, R6, 0xffff0000, RZ, 0xc0, !PT ;  /* 0xffff000006037812 */ /* 0x002fe200078ec0ff */
[C---:B------:R-:W-:Y:S01]  /*e290*/  IMAD.U32 R2, R7.reuse, 0x10000, RZ ;  /* 0x0001000007027824 */ /* 0x040fe200078e00ff */
[----:B------:R-:W-:Y:S01]  /*e2a0*/  LOP3.LUT R0, R7, 0xffff0000, RZ, 0xc0, !PT ;  /* 0xffff000007007812 */ /* 0x000fe200078ec0ff */
[----:B--2---:R-:W1:Y:S02]  /*e2b0*/  LDS.128 R8, [R38] ;  /* 0x0000000026087984 */ /* 0x004e640000000c00 */
[C---:B-1----:R-:W-:Y:S01]  /*e2c0*/  IMAD.U32 R13, R10.reuse, 0x10000, RZ ;  /* 0x000100000a0d7824 */ /* 0x042fe200078e00ff */
[----:B------:R-:W-:Y:S01]  /*e2d0*/  LOP3.LUT R26, R10, 0xffff0000, RZ, 0xc0, !PT ;  /* 0xffff00000a1a7812 */ /* 0x000fe200078ec0ff */
[----:B------:R-:W-:Y:S01]  /*e2e0*/  IMAD.U32 R10, R4, 0x10000, RZ ;  /* 0x00010000040a7824 */ /* 0x000fe200078e00ff */
[C---:B------:R-:W-:Y:S01]  /*e2f0*/  SHF.L.U32 R23, R9.reuse, 0x10, RZ ;  /* 0x0000001009177819 */ /* 0x040fe200000006ff */
[----:B------:R-:W-:Y:S01]  /*e300*/  IMAD.U32 R25, R8, 0x10000, RZ ;  /* 0x0001000008197824 */ /* 0x000fe200078e00ff */
[----:B------:R-:W-:Y:S01]  /*e310*/  LOP3.LUT R14, R9, 0xffff0000, RZ, 0xc0, !PT ;  /* 0xffff0000090e7812 */ /* 0x000fe200078ec0ff */
[-C--:B------:R-:W-:Y:S01]  /*e320*/  FMUL.FTZ R27, R10, R29.reuse ;  /* 0x0000001d0a1b7220 */ /* 0x080fe20000410000 */
[----:B------:R-:W-:Y:S01]  /*e330*/  LOP3.LUT R9, R4, 0xffff0000, RZ, 0xc0, !PT ;  /* 0xffff000004097812 */ /* 0x000fe200078ec0ff */
[----:B------:R-:W-:Y:S01]  /*e340*/  IMAD.U32 R12, R11, 0x10000, RZ ;  /* 0x000100000b0c7824 */ /* 0x000fe200078e00ff */
[----:B------:R-:W-:Y:S01]  /*e350*/  SHF.L.U32 R4, R6, 0x10, RZ ;  /* 0x0000001006047819 */ /* 0x000fe200000006ff */
[-C--:B------:R-:W-:Y:S01]  /*e360*/  FMUL.FTZ R6, R10, R30.reuse ;  /* 0x0000001e0a067220 */ /* 0x080fe20000410000 */
[----:B------:R-:W-:Y:S01]  /*e370*/  LOP3.LUT R24, R8, 0xffff0000, RZ, 0xc0, !PT ;  /* 0xffff000008187812 */ /* 0x000fe200078ec0ff */
[----:B------:R-:W-:Y:S01]  /*e380*/  FFMA.FTZ R30, R25, R30, -R27 ;  /* 0x0000001e191e7223 */ /* 0x000fe2000001081b */
[----:B------:R-:W-:Y:S01]  /*e390*/  SHF.L.U32 R8, R5, 0x10, RZ ;  /* 0x0000001005087819 */ /* 0x000fe200000006ff */
[----:B------:R-:W-:Y:S01]  /*e3a0*/  FFMA.FTZ R29, R25, R29, R6 ;  /* 0x0000001d191d7223 */ /* 0x000fe20000010006 */
[----:B------:R-:W-:Y:S01]  /*e3b0*/  SHF.L.U32 R25, R19, 0x10, RZ ;  /* 0x0000001013197819 */ /* 0x000fe200000006ff */
[----:B------:R-:W-:Y:S01]  /*e3c0*/  IMAD.U32 R27, R21, 0x10000, RZ ;  /* 0x00010000151b7824 */ /* 0x000fe200078e00ff */
[----:B------:R-:W-:Y:S01]  /*e3d0*/  LOP3.LUT R5, R5, 0xffff0000, RZ, 0xc0, !PT ;  /* 0xffff000005057812 */ /* 0x000fe200078ec0ff */
[C---:B------:R-:W-:Y:S01]  /*e3e0*/  FMUL.FTZ R10, R8.reuse, R36 ;  /* 0x00000024080a7220 */ /* 0x040fe20000410000 */
[----:B------:R-:W-:Y:S01]  /*e3f0*/  LOP3.LUT R21, R21, 0xffff0000, RZ, 0xc0, !PT ;  /* 0xffff000015157812 */ /* 0x000fe200078ec0ff */
[----:B------:R-:W-:Y:S01]  /*e400*/  FMUL.FTZ R7, R8, R27 ;  /* 0x0000001b08077220 */ /* 0x000fe20000410000 */
[----:B------:R-:W-:Y:S01]  /*e410*/  LOP3.LUT R11, R11, 0xffff0000, RZ, 0xc0, !PT ;  /* 0xffff00000b0b7812 */ /* 0x000fe200078ec0ff */
[----:B------:R-:W-:-:S02]  /*e420*/  FMUL.FTZ R6, R2, R31 ;  /* 0x0000001f02067220 */ /* 0x000fc40000410000 */
[----:B------:R-:W-:Y:S02]  /*e430*/  FMUL.FTZ R2, R2, R25 ;  /* 0x0000001902027220 */ /* 0x000fe40000410000 */
[C---:B------:R-:W-:Y:S02]  /*e440*/  FFMA.FTZ R27, R23.reuse, R27, -R10 ;  /* 0x0000001b171b7223 */ /* 0x040fe4000001080a */
[----:B------:R-:W-:Y:S01]  /*e450*/  FFMA.FTZ R23, R23, R36, R7 ;  /* 0x0000002417177223 */ /* 0x000fe20000010007 */
[----:B------:R-:W-:Y:S01]  /*e460*/  LOP3.LUT R7, R22, 0xffff0000, RZ, 0xc0, !PT ;  /* 0xffff000016077812 */ /* 0x000fe200078ec0ff */
[C---:B------:R-:W-:Y:S02]  /*e470*/  FFMA.FTZ R18, R12.reuse, R31, R2 ;  /* 0x0000001f0c127223 */ /* 0x040fe40000010002 */
[----:B------:R-:W-:Y:S02]  /*e480*/  FMUL.FTZ R2, R9, R37 ;  /* 0x0000002509027220 */ /* 0x000fe40000410000 */
[----:B------:R-:W-:-:S02]  /*e490*/  FFMA.FTZ R25, R12, R25, -R6 ;  /* 0x000000190c197223 */ /* 0x000fc40000010806 */
[-C--:B------:R-:W-:Y:S02]  /*e4a0*/  FMUL.FTZ R6, R9, R7.reuse ;  /* 0x0000000709067220 */ /* 0x080fe40000410000 */
[----:B------:R-:W-:Y:S02]  /*e4b0*/  FFMA.FTZ R8, R24, R7, -R2 ;  /* 0x0000000718087223 */ /* 0x000fe40000010802 */
[C---:B------:R-:W-:Y:S01]  /*e4c0*/  IMAD.U32 R22, R16.reuse, 0x10000, RZ ;  /* 0x0001000010167824 */ /* 0x040fe200078e00ff */
[----:B------:R-:W-:Y:S01]  /*e4d0*/  LOP3.LUT R16, R16, 0xffff0000, RZ, 0xc0, !PT ;  /* 0xffff000010107812 */ /* 0x000fe200078ec0ff */
[C---:B------:R-:W-:Y:S01]  /*e4e0*/  FMUL.FTZ R7, R5.reuse, R17 ;  /* 0x0000001105077220 */ /* 0x040fe20000410000 */
[----:B------:R-:W-:Y:S01]  /*e4f0*/  F2FP.BF16.PACK_AB R8, R8, R30 ;  /* 0x0000001e0808723e */ /* 0x000fe200000010ff */
[----:B------:R-:W-:Y:S02]  /*e500*/  FMUL.FTZ R2, R5, R21 ;  /* 0x0000001505027220 */ /* 0x000fe40000410000 */
[----:B------:R-:W-:-:S02]  /*e510*/  IMAD.U32 R10, R20, 0x10000, RZ ;  /* 0x00010000140a7824 */ /* 0x000fc400078e00ff */
[----:B------:R-:W-:Y:S02]  /*e520*/  FMUL.FTZ R5, R4, R22 ;  /* 0x0000001604057220 */ /* 0x000fe40000410000 */
[C---:B------:R-:W-:Y:S02]  /*e530*/  FFMA.FTZ R9, R14.reuse, R21, -R7 ;  /* 0x000000150e097223 */ /* 0x040fe40000010807 */
[----:B------:R-:W-:Y:S02]  /*e540*/  FFMA.FTZ R14, R14, R17, R2 ;  /* 0x000000110e0e7223 */ /* 0x000fe40000010002 */
[----:B------:R-:W-:Y:S01]  /*e550*/  FFMA.FTZ R12, R24, R37, R6 ;  /* 0x00000025180c7223 */ /* 0x000fe20000010006 */
[----:B------:R-:W-:Y:S01]  /*e560*/  LOP3.LUT R6, R20, 0xffff0000, RZ, 0xc0, !PT ;  /* 0xffff000014067812 */ /* 0x000fe200078ec0ff */
[-C--:B------:R-:W-:Y:S01]  /*e570*/  FMUL.FTZ R2, R4, R10.reuse ;  /* 0x0000000a04027220 */ /* 0x080fe20000410000 */
[----:B------:R-:W-:Y:S01]  /*e580*/  F2FP.BF16.PACK_AB R9, R9, R27 ;  /* 0x0000001b0909723e */ /* 0x000fe200000010ff */
[----:B------:R-:W-:Y:S01]  /*e590*/  FFMA.FTZ R10, R13, R10, -R5 ;  /* 0x0000000a0d0a7223 */ /* 0x000fe20000010805 */
[----:B------:R-:W-:Y:S01]  /*e5a0*/  LOP3.LUT R5, R19, 0xffff0000, RZ, 0xc0, !PT ;  /* 0xffff000013057812 */ /* 0x000fe200078ec0ff */
[----:B------:R-:W-:-:S02]  /*e5b0*/  FFMA.FTZ R7, R13, R22, R2 ;  /* 0x000000160d077223 */ /* 0x000fc40000010002 */
[C---:B------:R-:W-:Y:S02]  /*e5c0*/  FMUL.FTZ R4, R3.reuse, R16 ;  /* 0x0000001003047220 */ /* 0x040fe40000410000 */
[-C--:B------:R-:W-:Y:S02]  /*e5d0*/  FMUL.FTZ R3, R3, R6.reuse ;  /* 0x0000000603037220 */ /* 0x080fe40000410000 */
[C---:B------:R-:W-:Y:S02]  /*e5e0*/  FMUL.FTZ R2, R0.reuse, R15 ;  /* 0x0000000f00027220 */ /* 0x040fe40000410000 */
[----:B------:R-:W-:Y:S02]  /*e5f0*/  FMUL.FTZ R0, R0, R5 ;  /* 0x0000000500007220 */ /* 0x000fe40000410000 */
[----:B------:R-:W-:Y:S01]  /*e600*/  FFMA.FTZ R6, R26, R6, -R4 ;  /* 0x000000061a067223 */ /* 0x000fe20000010804 */
[----:B------:R-:W-:Y:S01]  /*e610*/  F2FP.BF16.PACK_AB R4, R12, R29 ;  /* 0x0000001d0c04723e */ /* 0x000fe200000010ff */
[----:B------:R-:W-:-:S02]  /*e620*/  FFMA.FTZ R3, R26, R16, R3 ;  /* 0x000000101a037223 */ /* 0x000fc40000010003 */
[C---:B------:R-:W-:Y:S01]  /*e630*/  FFMA.FTZ R2, R11.reuse, R5, -R2 ;  /* 0x000000050b027223 */ /* 0x040fe20000010802 */
[----:B------:R-:W-:Y:S01]  /*e640*/  F2FP.BF16.PACK_AB R10, R6, R10 ;  /* 0x0000000a060a723e */ /* 0x000fe200000010ff */
[----:B------:R-:W-:Y:S01]  /*e650*/  FFMA.FTZ R0, R11, R15, R0 ;  /* 0x0000000f0b007223 */ /* 0x000fe20000010000 */
[----:B------:R-:W-:Y:S02]  /*e660*/  F2FP.BF16.PACK_AB R6, R3, R7 ;  /* 0x000000070306723e */ /* 0x000fe400000010ff */
[----:B------:R-:W-:Y:S02]  /*e670*/  F2FP.BF16.PACK_AB R11, R2, R25 ;  /* 0x00000019020b723e */ /* 0x000fe400000010ff */
[----:B------:R-:W-:Y:S02]  /*e680*/  F2FP.BF16.PACK_AB R5, R14, R23 ;  /* 0x000000170e05723e */ /* 0x000fe400000010ff */
[----:B------:R-:W-:Y:S01]  /*e690*/  F2FP.BF16.PACK_AB R7, R0, R18 ;  /* 0x000000120007723e */ /* 0x000fe200000010ff */
[----:B------:R1:W-:Y:S04]  /*e6a0*/  STS.128 [R38], R8 ;  /* 0x0000000826007388 */ /* 0x0003e80000000c00 */
[----:B------:R1:W-:Y:S02]  /*e6b0*/  STS.128 [R28+0xc100], R4 ;  /* 0x00c100041c007388 */ /* 0x0003e40000000c00 */
.L_x_1376:
[----:B------:R-:W-:Y:S05]  /*e6c0*/  BSYNC B1 ;  /* 0x0000000000017941 */ /* 0x000fea0003800000 */
.L_x_1375:
[----:B------:R-:W-:-:S04]  /*e6d0*/  IADD3 R0, R216, 0x40, RZ ;  /* 0x00000040d8007810 */ /* 0x000fc80007ffe0ff */
[----:B------:R-:W-:-:S13]  /*e6e0*/  ISETP.GE.AND P0, PT, R0, R69, PT ;  /* 0x000000450000720c */ /* 0x000fda0003f06270 */
[----:B------:R-:W-:Y:S05]  /*e6f0*/  @P0 BRA `(.L_x_1360) ;  /* 0x000014a000000947 */ /* 0x000fea0003800000 */
[----:B------:R2:W5:Y:S01]  /*e700*/  LDL R36, [R1+0x28] ;  /* 0x0000280001247983 */ /* 0x0005620000100800 */
[----:B------:R-:W-:Y:S01]  /*e710*/  ISETP.GE.AND P0, PT, R102, c[0x0][0x27c], PT ;  /* 0x00009f0066007a0c */ /* 0x000fe20003f06270 */
[----:B------:R-:W-:Y:S01]  /*e720*/  BSSY B0, `(.L_x_1381) ;  /* 0x0000071000007945 */ /* 0x000fe20003800000 */
[C---:B------:R-:W-:Y:S02]  /*e730*/  IADD3 R37, R216.reuse, 0x40, RZ ;  /* 0x00000040d8257810 */ /* 0x040fe40007ffe0ff */
[----:B-1----:R-:W-:-:S03]  /*e740*/  IADD3 R38, R216, 0x40, RZ ;  /* 0x00000040d8267810 */ /* 0x002fc60007ffe0ff */
[----:B------:R-:W-:Y:S02]  /*e750*/  IMAD.SHL.U32 R37, R37, 0x40, RZ ;  /* 0x0000004025257824 */ /* 0x000fe400078e00ff */
[----:B------:R-:W-:-:S03]  /*e760*/  IMAD.SHL.U32 R38, R38, 0x40, RZ ;  /* 0x0000004026267824 */ /* 0x000fc600078e00ff */
[----:B------:R-:W-:Y:S02]  /*e770*/  LOP3.LUT R37, R37, 0x1c0, RZ, 0xc0, !PT ;  /* 0x000001c025257812 */ /* 0x000fe400078ec0ff */
[----:B------:R-:W-:Y:S02]  /*e780*/  LOP3.LUT R38, R38, 0x1c0, RZ, 0xc0, !PT ;  /* 0x000001c026267812 */ /* 0x000fe400078ec0ff */
[----:B------:R-:W-:Y:S01]  /*e790*/  SHF.R.U32.HI R37, RZ, 0x3, R37 ;  /* 0x00000003ff257819 */ /* 0x000fe20000011625 */
[----:B------:R-:W-:Y:S05]  /*e7a0*/  @P0 BRA `(.L_x_1382) ;  /* 0x0000068000000947 */ /* 0x000fea0003800000 */
[----:B------:R-:W3:Y:S01]  /*e7b0*/  LDL R39, [R1+0x54] ;  /* 0x0000540001277983 */ /* 0x000ee20000100800 */
[----:B------:R-:W-:Y:S01]  /*e7c0*/  IMAD.MOV.U32 R0, RZ, RZ, c[0x0][0x27c] ;  /* 0x00009f00ff007624 */ /* 0x000fe200078e00ff */
[----:B------:R-:W-:Y:S02]  /*e7d0*/  SHF.R.U64 R13, R48, 0x10, R49 ;  /* 0x00000010300d7819 */ /* 0x000fe40000001231 */
[----:B------:R-:W-:Y:S02]  /*e7e0*/  SHF.R.U64 R15, R50, 0x10, R51 ;  /* 0x00000010320f7819 */ /* 0x000fe40000001233 */
[----:B------:R-:W-:-:S02]  /*e7f0*/  LEA.HI R0, R0, R248, RZ, 0x1d ;  /* 0x000000f800007211 */ /* 0x000fc400078fe8ff */
[----:B------:R-:W-:Y:S02]  /*e800*/  PRMT R18, R79, 0x5432, R13 ;  /* 0x000054324f127816 */ /* 0x000fe4000000000d */
[----:B------:R-:W-:Y:S01]  /*e810*/  SHF.R.S32.HI R3, RZ, 0x1f, R0 ;  /* 0x0000001fff037819 */ /* 0x000fe20000011400 */
[----:B------:R-:W-:Y:S01]  /*e820*/  IMAD.SHL.U32 R2, R0, 0x8, RZ ;  /* 0x0000000800027824 */ /* 0x000fe200078e00ff */
[----:B------:R-:W-:Y:S01]  /*e830*/  SHF.R.U32.HI R14, RZ, 0x10, R49 ;  /* 0x00000010ff0e7819 */ /* 0x000fe20000011631 */
[----:B------:R-:W-:Y:S01]  /*e840*/  IMAD.U32 R29, R18, 0x10000, RZ ;  /* 0x00010000121d7824 */ /* 0x000fe200078e00ff */
[----:B------:R-:W-:Y:S02]  /*e850*/  LEA.HI R0, R3, R0, RZ, 0x3 ;  /* 0x0000000003007211 */ /* 0x000fe400078f18ff */
[----:B------:R-:W-:Y:S02]  /*e860*/  LOP3.LUT R2, R38, 0x38, R2, 0xf8, !PT ;  /* 0x0000003826027812 */ /* 0x000fe400078ef802 */
[----:B------:R-:W-:Y:S01]  /*e870*/  SHF.R.U32.HI R23, RZ, 0x10, R51 ;  /* 0x00000010ff177819 */ /* 0x000fe20000011633 */
[----:B------:R-:W-:Y:S01]  /*e880*/  IMAD.SHL.U32 R0, R0, 0x400, RZ ;  /* 0x0000040000007824 */ /* 0x000fe200078e00ff */
[----:B------:R-:W-:-:S02]  /*e890*/  LOP3.LUT R2, R2, R37, RZ, 0x3c, !PT ;  /* 0x0000002502027212 */ /* 0x000fc400078e3cff */
[----:B------:R-:W-:Y:S02]  /*e8a0*/  SHF.R.U64 R3, R34, 0x10, R35 ;  /* 0x0000001022037819 */ /* 0x000fe40000001223 */
[----:B------:R-:W-:Y:S02]  /*e8b0*/  LOP3.LUT R0, R0, 0x7fffe000, RZ, 0xc0, !PT ;  /* 0x7fffe00000007812 */ /* 0x000fe400078ec0ff */
[----:B------:R-:W-:Y:S02]  /*e8c0*/  PRMT R16, R80, 0x5432, R15 ;  /* 0x0000543250107816 */ /* 0x000fe4000000000f */
[----:B-----5:R-:W-:Y:S02]  /*e8d0*/  IADD3 R0, R2, R0, R36 ;  /* 0x0000000002007210 */ /* 0x020fe40007ffe024 */
[--C-:B------:R-:W-:Y:S02]  /*e8e0*/  SHF.R.U32.HI R2, RZ, 0x10, R33.reuse ;  /* 0x00000010ff027819 */ /* 0x100fe40000011621 */
[----:B------:R-:W-:Y:S01]  /*e8f0*/  PRMT R17, R79, 0x5410, R14 ;  /* 0x000054104f117816 */ /* 0x000fe2000000000e */
[----:B------:R-:W-:Y:S01]  /*e900*/  IMAD.SHL.U32 R28, R0, 0x2, RZ ;  /* 0x00000002001c7824 */ /* 0x000fe200078e00ff */
[----:B------:R-:W-:-:S02]  /*e910*/  SHF.R.U64 R0, R32, 0x10, R33 ;  /* 0x0000001020007819 */ /* 0x000fc40000001221 */
[----:B------:R-:W-:Y:S01]  /*e920*/  PRMT R15, R80, 0x5410, R23 ;  /* 0x00005410500f7816 */ /* 0x000fe20000000017 */
[----:B------:R-:W-:Y:S01]  /*e930*/  IMAD.U32 R32, R17, 0x10000, RZ ;  /* 0x0001000011207824 */ /* 0x000fe200078e00ff */
[----:B------:R-:W1:Y:S01]  /*e940*/  LDS.128 R4, [R28+0xc100] ;  /* 0x00c100001c047984 */ /* 0x000e620000000c00 */
[----:B------:R-:W-:Y:S02]  /*e950*/  PRMT R22, R81, 0x5432, R0 ;  /* 0x0000543251167816 */ /* 0x000fe40000000000 */
[----:B------:R-:W-:Y:S01]  /*e960*/  SHF.R.U32.HI R12, RZ, 0x10, R35 ;  /* 0x00000010ff0c7819 */ /* 0x000fe20000011623 */
[----:B------:R-:W-:Y:S01]  /*e970*/  IMAD.U32 R31, R15, 0x10000, RZ ;  /* 0x000100000f1f7824 */ /* 0x000fe200078e00ff */
[----:B------:R-:W-:Y:S01]  /*e980*/  PRMT R20, R82, 0x5432, R3 ;  /* 0x0000543252147816 */ /* 0x000fe20000000003 */
[----:B------:R-:W-:Y:S01]  /*e990*/  IMAD.U32 R30, R22, 0x10000, RZ ;  /* 0x00010000161e7824 */ /* 0x000fe200078e00ff */
[----:B------:R-:W-:Y:S02]  /*e9a0*/  PRMT R21, R81, 0x5410, R2 ;  /* 0x0000541051157816 */ /* 0x000fe40000000002 */
[----:B------:R-:W-:-:S02]  /*e9b0*/  PRMT R19, R82, 0x5410, R12 ;  /* 0x0000541052137816 */ /* 0x000fc4000000000c */
[----:B------:R-:W-:Y:S02]  /*e9c0*/  LOP3.LUT R33, R18, 0xffff0000, RZ, 0xc0, !PT ;  /* 0xffff000012217812 */ /* 0x000fe400078ec0ff */
[----:B------:R-:W-:Y:S02]  /*e9d0*/  LOP3.LUT R17, R17, 0xffff0000, RZ, 0xc0, !PT ;  /* 0xffff000011117812 */ /* 0x000fe400078ec0ff */
[----:B------:R-:W-:Y:S02]  /*e9e0*/  LOP3.LUT R15, R15, 0xffff0000, RZ, 0xc0, !PT ;  /* 0xffff00000f0f7812 */ /* 0x000fe400078ec0ff */
[----:B-1----:R-:W-:Y:S01]  /*e9f0*/  LOP3.LUT R3, R6, 0xffff0000, RZ, 0xc0, !PT ;  /* 0xffff000006037812 */ /* 0x002fe200078ec0ff */
[C---:B------:R-:W-:Y:S01]  /*ea00*/  IMAD.U32 R2, R7.reuse, 0x10000, RZ ;  /* 0x0001000007027824 */ /* 0x040fe200078e00ff */
[----:B------:R-:W-:Y:S01]  /*ea10*/  LOP3.LUT R0, R7, 0xffff0000, RZ, 0xc0, !PT ;  /* 0xffff000007007812 */ /* 0x000fe200078ec0ff */
[----:B---3--:R-:W1:Y:S02]  /*ea20*/  LDS.128 R8, [R39] ;  /* 0x0000000027087984 */ /* 0x008e640000000c00 */
        /* <DEDUP_REMOVED lines=64> */
.L_x_1382:
[----:B------:R-:W-:Y:S05]  /*ee30*/  BSYNC B0 ;  /* 0x0000000000007941 */ /* 0x000fea0003800000 */
.L_x_1381:
[----:B------:R-:W-:Y:S01]  /*ee40*/  ISETP.GE.AND P0, PT, R107, c[0x0][0x27c], PT ;  /* 0x00009f006b007a0c */ /* 0x000fe20003f06270 */
[----:B------:R-:W-:-:S12]  /*ee50*/  BSSY B0, `(.L_x_1383) ;  /* 0x000006a000007945 */ /* 0x000fd80003800000 */
[----:B------:R-:W-:Y:S05]  /*ee60*/  @P0 BRA `(.L_x_1384) ;  /* 0x0000068000000947 */ /* 0x000fea0003800000 */
[----:B------:R-:W3:Y:S01]  /*ee70*/  LDL R34, [R1+0x48] ;  /* 0x0000480001227983 */ /* 0x000ee20000100800 */
[----:B------:R-:W-:Y:S01]  /*ee80*/  IMAD.MOV.U32 R0, RZ, RZ, c[0x0][0x27c] ;  /* 0x00009f00ff007624 */ /* 0x000fe200078e00ff */
[----:B------:R-:W-:Y:S02]  /*ee90*/  SHF.R.U64 R13, R56, 0x10, R57 ;  /* 0x00000010380d7819 */ /* 0x000fe40000001239 */
        /* <DEDUP_REMOVED lines=15> */
[----:B-----5:R-:W-:Y:S02]  /*ef90*/  IADD3 R0, R2, R0, R36 ;  /* 0x0000000002007210 */ /* 0x020fe40007ffe024 */
[--C-:B------:R-:W-:Y:S02]  /*efa0*/  SHF.R.U32.HI R2, RZ, 0x10, R53.reuse ;  /* 0x00000010ff027819 */ /* 0x100fe40000011635 */
[----:B------:R-:W-:Y:S01]  /*efb0*/  PRMT R17, R84, 0x5410, R14 ;  /* 0x0000541054117816 */ /* 0x000fe2000000000e */
[----:B-1----:R-:W-:Y:S01]  /*efc0*/  IMAD.SHL.U32 R28, R0, 0x2, RZ ;  /* 0x00000002001c7824 */ /* 0x002fe200078e00ff */
[----:B------:R-:W-:Y:S02]  /*efd0*/  SHF.R.U64 R0, R52, 0x10, R53 ;  /* 0x0000001034007819 */ /* 0x000fe40000001235 */
[----:B------:R-:W-:Y:S01]  /*efe0*/  PRMT R15, R85, 0x5410, R23 ;  /* 0x00005410550f7816 */ /* 0x000fe20000000017 */
[----:B------:R-:W-:Y:S01]  /*eff0*/  IMAD.U32 R32, R17, 0x10000, RZ ;  /* 0x0001000011207824 */ /* 0x000fe200078e00ff */
[----:B------:R-:W1:Y:S01]  /*f000*/  LDS.128 R4, [R28+0xc100] ;  /* 0x00c100001c047984 */ /* 0x000e620000000c00 */
[----:B------:R-:W-:-:S02]  /*f010*/  PRMT R22, R86, 0x5432, R0 ;  /* 0x0000543256167816 */ /* 0x000fc40000000000 */
[----:B------:R-:W-:Y:S01]  /*f020*/  SHF.R.U32.HI R12, RZ, 0x10, R55 ;  /* 0x00000010ff0c7819 */ /* 0x000fe20000011637 */
[----:B------:R-:W-:Y:S01]  /*f030*/  IMAD.U32 R31, R15, 0x10000, RZ ;  /* 0x000100000f1f7824 */ /* 0x000fe200078e00ff */
[C---:B------:R-:W-:Y:S01]  /*f040*/  PRMT R20, R87.reuse, 0x5432, R3 ;  /* 0x0000543257147816 */ /* 0x040fe20000000003 */
        /* <DEDUP_REMOVED lines=74> */
.L_x_1384:
[----:B------:R-:W-:Y:S05]  /*f4f0*/  BSYNC B0 ;  /* 0x0000000000007941 */ /* 0x000fea0003800000 */
.L_x_1383:
[----:B------:R-:W-:-:S13]  /*f500*/  ISETP.GE.AND P0, PT, R106, c[0x0][0x27c], PT ;  /* 0x00009f006a007a0c */ /* 0x000fda0003f06270 */
[----:B------:R-:W-:Y:S05]  /*f510*/  @P0 BRA `(.L_x_1360) ;  /* 0x0000068000000947 */ /* 0x000fea0003800000 */
[----:B-1----:R-:W3:Y:S01]  /*f520*/  LDL R34, [R1+0x40] ;  /* 0x0000400001227983 */ /* 0x002ee20000100800 */
        /* <DEDUP_REMOVED lines=103> */
.L_x_1360:
[----:B------:R-:W-:Y:S05]  /*fba0*/  BSYNC B2 ;  /* 0x0000000000027941 */ /* 0x000fea0003800000 */
.L_x_1342:
[----:B------:R-:W-:-:S04]  /*fbb0*/  DEPBAR.LE SB0, 0x0 ;  /* 0x000080000000791a */ /* 0x000fc80000000000 */
[----:B------:R-:W-:Y:S01]  /*fbc0*/  BAR.SYNC.DEFER_BLOCKING 0x0 ;  /* 0x0000000000007b1d */ /* 0x000fe20000010000 */
[----:B------:R-:W-:Y:S01]  /*fbd0*/  IMAD R0, R92, c[0x0][0x208], RZ ;  /* 0x000082005c007a24 */ /* 0x000fe200078e02ff */
[----:B------:R-:W-:Y:S01]  /*fbe0*/  SHF.L.U64.HI R96, R206, 0x1, R220 ;  /* 0x00000001ce607819 */ /* 0x000fe200000102dc */
[----:B------:R-:W-:Y:S01]  /*fbf0*/  IMAD.WIDE.U32 R2, R198, c[0x0][0x208], RZ ;  /* 0x00008200c6027a25 */ /* 0x000fe200078e00ff */
[----:B------:R-:W-:Y:S02]  /*fc00*/  SHF.L.U64.HI R95, R204, 0x1, R205 ;  /* 0x00000001cc5f7819 */ /* 0x000fe400000102cd */
[----:B------:R-:W-:Y:S01]  /*fc10*/  SHF.L.U64.HI R97, R207, 0x1, R219 ;  /* 0x00000001cf617819 */ /* 0x000fe200000102db */
[----:B------:R-:W-:Y:S01]  /*fc20*/  IMAD R0, R198, c[0x0][0x20c], R0 ;  /* 0x00008300c6007a24 */ /* 0x000fe200078e0200 */
[----:B------:R-:W-:Y:S01]  /*fc30*/  ISETP.GE.AND P5, PT, R204, c[0x0][0x1d4], PT ;  /* 0x00007500cc007a0c */ /* 0x000fe20003fa6270 */
[----:B------:R-:W-:Y:S01]  /*fc40*/  IMAD.WIDE.U32 R222, R83, c[0x0][0x210], RZ ;  /* 0x0000840053de7a25 */ /* 0x000fe200078e00ff */
[----:B------:R-:W-:Y:S01]  /*fc50*/  ISETP.GE.AND P4, PT, R206, c[0x0][0x1d4], PT ;  /* 0x00007500ce007a0c */ /* 0x000fe20003f86270 */
[----:B------:R-:W-:Y:S02]  /*fc60*/  BSSY B0, `(.L_x_1385) ;  /* 0x0000116000007945 */ /* 0x000fe40003800000 */
[----:B------:R-:W-:-:S02]  /*fc70*/  IMAD.IADD R3, R3, 0x1, R0 ;  /* 0x0000000103037824 */ /* 0x000fc400078e0200 */
[----:B------:R-:W-:Y:S02]  /*fc80*/  IMAD R0, R93, c[0x0][0x218], RZ ;  /* 0x000086005d007a24 */ /* 0x000fe400078e02ff */
[----:B------:R-:W-:-:S04]  /*fc90*/  IMAD.WIDE.U32 R2, R196, c[0x0][0x218], R2 ;  /* 0x00008600c4027a25 */ /* 0x000fc800078e0002 */
[----:B------:R-:W-:Y:S02]  /*fca0*/  IMAD R224, R83, c[0x0][0x214], R223 ;  /* 0x0000850053e07a24 */ /* 0x000fe400078e02df */
[----:B------:R-:W-:Y:S01]  /*fcb0*/  IMAD.SHL.U32 R93, R206, 0x2, RZ ;  /* 0x00000002ce5d7824 */ /* 0x000fe200078e00ff */
[----:B-12---:R-:W-:Y:S01]  /*fcc0*/  LDSM.16.M88.4 R8, [R178] ;  /* 0x00000000b208783b */ /* 0x006fe20000000200 */
[----:B------:R-:W-:Y:S02]  /*fcd0*/  IMAD.SHL.U32 R92, R204, 0x2, RZ ;  /* 0x00000002cc5c7824 */ /* 0x000fe400078e00ff */
[----:B------:R-:W-:Y:S01]  /*fce0*/  IMAD.SHL.U32 R94, R207, 0x2, RZ ;  /* 0x00000002cf5e7824 */ /* 0x000fe200078e00ff */
[----:B------:R-:W1:Y:S04]  /*fcf0*/  LDSM.16.M88.4 R4, [R147] ;  /* 0x000000009304783b */ /* 0x000e680000000200 */
[----:B------:R-:W2:Y:S04]  /*fd00*/  LDSM.16.M88.4 R12, [R147+0x800] ;  /* 0x00080000930c783b */ /* 0x000ea80000000200 */
[----:B------:R-:W3:Y:S04]  /*fd10*/  LDSM.16.M88.4 R16, [R147+0x1000] ;  /* 0x001000009310783b */ /* 0x000ee80000000200 */
[----:B------:R-:W-:Y:S04]  /*fd20*/  LDSM.16.M88.4 R28, [R147+0x1800] ;  /* 0x00180000931c783b */ /* 0x000fe80000000200 */
[----:B------:R-:W-:Y:S04]  /*fd30*/  LDSM.16.M88.4 R24, [R182] ;  /* 0x00000000b618783b */ /* 0x000fe80000000200 */
[----:B-----5:R-:W-:Y:S04]  /*fd40*/  LDSM.16.M88.4 R36, [R193] ;  /* 0x00000000c124783b */ /* 0x020fe80000000200 */
[----:B------:R-:W-:Y:S01]  /*fd50*/  LDSM.16.M88.4 R48, [R191] ;  /* 0x00000000bf30783b */ /* 0x000fe20000000200 */
[C---:B-1----:R-:W-:Y:S07]  /*fd60*/  HMMA.16816.F32.BF16 R44, R8.reuse, R4, RZ ;  /* 0x00000004082c723c */ /* 0x042fee00000418ff */
[----:B------:R-:W-:Y:S01]  /*fd70*/  IMAD R4, R196, c[0x0][0x21c], R0 ;  /* 0x00008700c4047a24 */ /* 0x000fe200078e0200 */
[----:B------:R-:W-:Y:S01]  /*fd80*/  IADD3 R0, P0, R2, R222, RZ ;  /* 0x000000de02007210 */ /* 0x000fe20007f1e0ff */
[----:B--2---:R-:W-:Y:S03]  /*fd90*/  HMMA.16816.F32.BF16 R32, R8, R12, RZ ;  /* 0x0000000c0820723c */ /* 0x004fe600000418ff */
[----:B------:R-:W-:-:S02]  /*fda0*/  IADD3.X R3, R224, R3, R4, P0, !PT ;  /* 0x00000003e0037210 */ /* 0x000fc400007fe404 */
[----:B------:R-:W-:-:S03]  /*fdb0*/  LEA R2, P0, R0, c[0x0][0x1f8], 0x1 ;  /* 0x00007e0000027a11 */ /* 0x000fc600078008ff */
[C---:B------:R-:W-:Y:S01]  /*fdc0*/  HMMA.16816.F32.BF16 R40, R8.reuse, R6, RZ ;  /* 0x000000060828723c */ /* 0x040fe200000418ff */
[----:B------:R-:W-:Y:S01]  /*fdd0*/  LEA.HI.X R13, R0, c[0x0][0x1fc], R3, 0x1, P0 ;  /* 0x00007f00000d7a11 */ /* 0x000fe200000f0c03 */
[----:B------:R-:W-:Y:S04]  /*fde0*/  LDSM.16.M88.4 R4, [R179] ;  /* 0x00000000b304783b */ /* 0x000fe80000000200 */
[----:B------:R-:W1:Y:S02]  /*fdf0*/  SHFL.IDX PT, R3, R2, RZ, 0x181f ;  /* 0x00181fff02037589 */ /* 0x000e6400000e0000 */
[C---:B---3--:R-:W-:Y:S02]  /*fe00*/  HMMA.16816.F32.BF16 R64, R8.reuse, R18, RZ ;  /* 0x000000120840723c */ /* 0x048fe400000418ff */
[----:B------:R-:W2:Y:S04]  /*fe10*/  SHFL.IDX PT, R12, R13, RZ, 0x181f ;  /* 0x00181fff0d0c7589 */ /* 0x000ea800000e0000 */
[----:B------:R-:W3:Y:S02]  /*fe20*/  SHFL.IDX PT, R0, R2, 0x1, 0x181f ;  /* 0x00381f0002007f89 */ /* 0x000ee400000e0000 */
[C---:B------:R-:W-:Y:S02]  /*fe30*/  HMMA.16816.F32.BF16 R52, R8.reuse, R14, RZ ;  /* 0x0000000e0834723c */ /* 0x040fe400000418ff */
[----:B------:R-:W4:Y:S06]  /*fe40*/  SHFL.IDX PT, R2, R13, 0x1, 0x181f ;  /* 0x00381f000d027f89 */ /* 0x000f2c00000e0000 */
[----:B------:R-:W-:Y:S01]  /*fe50*/  HMMA.16816.F32.BF16 R56, R8, R16, RZ ;  /* 0x000000100838723c */ /* 0x000fe200000418ff */
[----:B-1----:R-:W-:-:S02]  /*fe60*/  IADD3 R20, P1, R3, R93, RZ ;  /* 0x0000005d03147210 */ /* 0x002fc40007f3e0ff */
[----:B------:R-:W-:-:S05]  /*fe70*/  IADD3 R22, P0, R3, R92, RZ ;  /* 0x0000005c03167210 */ /* 0x000fca0007f1e0ff */
[C---:B------:R-:W-:Y:S01]  /*fe80*/  HMMA.16816.F32.BF16 R68, R8.reuse, R28, RZ ;  /* 0x0000001c0844723c */ /* 0x040fe200000418ff */
[----:B------:R-:W-:Y:S01]  /*fe90*/  IADD3 R18, P2, R3, R94, RZ ;  /* 0x0000005e03127210 */ /* 0x000fe20007f5e0ff */
[C-C-:B--2---:R-:W-:Y:S02]  /*fea0*/  IMAD.X R21, R12.reuse, 0x1, R96.reuse, P1 ;  /* 0x000000010c157824 */ /* 0x144fe400008e0660 */
[----:B------:R-:W-:Y:S01]  /*feb0*/  IMAD.X R23, R12, 0x1, R95, P0 ;  /* 0x000000010c177824 */ /* 0x000fe200000e065f */
[----:B---3--:R-:W-:Y:S01]  /*fec0*/  IADD3 R14, P1, R0, R93, RZ ;  /* 0x0000005d000e7210 */ /* 0x008fe20007f3e0ff */
[----:B------:R-:W-:Y:S01]  /*fed0*/  IMAD.X R19, R12, 0x1, R97, P2 ;  /* 0x000000010c137824 */ /* 0x000fe200010e0661 */
[----:B------:R-:W-:Y:S01]  /*fee0*/  IADD3 R16, P0, R0, R92, RZ ;  /* 0x0000005c00107210 */ /* 0x000fe20007f1e0ff */
[----:B------:R-:W-:Y:S01]  /*fef0*/  HMMA.16816.F32.BF16 R60, R8, R30, RZ ;  /* 0x0000001e083c723c */ /* 0x000fe200000418ff */
[----:B------:R-:W-:Y:S01]  /*ff00*/  ISETP.LT.OR P2, PT, R76, 0x1, P5 ;  /* 0x000000014c00780c */ /* 0x000fe20002f41670 */
[----:B----4-:R-:W-:Y:S01]  /*ff10*/  IMAD.X R15, R2, 0x1, R96, P1 ;  /* 0x00000001020f7824 */ /* 0x010fe200008e0660 */
[----:B------:R-:W-:Y:S01]  /*ff20*/  ISETP.LT.OR P1, PT, R76, 0x1, P4 ;  /* 0x000000014c00780c */ /* 0x000fe20002721670 */
[----:B------:R-:W-:Y:S01]  /*ff30*/  IMAD.X R17, R2, 0x1, R95, P0 ;  /* 0x0000000102117824 */ /* 0x000fe200000e065f */
[----:B------:R-:W-:Y:S01]  /*ff40*/  IADD3 R12, P0, R0, R94, RZ ;  /* 0x0000005e000c7210 */ /* 0x000fe20007f1e0ff */
[----:B------:R-:W1:Y:S02]  /*ff50*/  LDSM.16.M88.4 R8, [R192] ;  /* 0x00000000c008783b */ /* 0x000e640000000200 */
[----:B------:R-:W-:Y:S02]  /*ff60*/  HMMA.16816.F32.BF16 R72, R4, R24, R44 ;  /* 0x000000180448723c */ /* 0x000fe4000004182c */
[----:B------:R-:W-:Y:S01]  /*ff70*/  IMAD.X R13, R2, 0x1, R97, P0 ;  /* 0x00000001020d7824 */ /* 0x000fe200000e0661 */
[----:B------:R-:W-:-:S03]  /*ff80*/  ISETP.GE.AND P0, PT, R207, c[0x0][0x1d4], PT ;  /* 0x00007500cf007a0c */ /* 0x000fc60003f06270 */
[----:B------:R-:W-:Y:S01]  /*ff90*/  @!PT LDS RZ, [RZ] ;  /* 0x00000000fffff984 */ /* 0x000fe20000000800 */
[----:B------:R-:W-:Y:S01]  /*ffa0*/  @!PT LDS RZ, [RZ] ;  /* 0x00000000fffff984 */ /* 0x000fe20000000800 */
[----:B------:R-:W-:Y:S01]  /*ffb0*/  @!PT LDS RZ, [RZ] ;  /* 0x00000000fffff984 */ /* 0x000fe20000000800 */
[----:B------:R2:W-:Y:S01]  /*ffc0*/  LDGSTS.E.BYPASS.LTC128B.128 [R194+0x100], [R22.64], !P2 ;  /* 0x0010000016c27fae */ /* 0x0005e2000d101d48 */
[C---:B------:R-:W-:Y:S01]  /*ffd0*/  ISETP.LT.OR P3, PT, R76.reuse, 0x1, P0 ;  /* 0x000000014c00780c */ /* 0x040fe20000761670 */
[----:B------:R-:W-:Y:S01]  /*ffe0*/  HMMA.16816.F32.BF16 R44, R4, R26, R40 ;  /* 0x0000001a042c723c */ /* 0x000fe20000041828 */
[C---:B------:R-:W-:Y:S01]  /*fff0*/  ISETP.LT.OR P2, PT, R76.reuse, 0x21, P5 ;  /* 0x000000214c00780c */ /* 0x040fe20002f41670 */
[----:B------:R2:W-:Y:S01]  /*10000*/  LDGSTS.E.BYPASS.LTC128B.128 [R194+0x2100], [R20.64], !P1 ;  /* 0x0210000014c27fae */ /* 0x0005e2000c901d48 */
[C---:B------:R-:W-:Y:S02]  /*10010*/  ISETP.LT.OR P1, PT, R76.reuse, 0x21, P4 ;  /* 0x000000214c00780c */ /* 0x040fe40002721670 */
[----:B------:R-:W-:-:S03]  /*10020*/  ISETP.LT.OR P0, PT, R76, 0x21, P0 ;  /* 0x000000214c00780c */ /* 0x000fc60000701670 */
[C---:B------:R-:W-:Y:S04]  /*10030*/  HMMA.16816.F32.BF16 R40, R4.reuse, R36, R32 ;  /* 0x000000240428723c */ /* 0x040fe80000041820 */
[----:B------:R1:W-:Y:S04]  /*10040*/  LDGSTS.E.BYPASS.LTC128B.128 [R194+0x4100], [R18.64], !P3 ;  /* 0x0410000012c27fae */ /* 0x0003e8000d901d48 */
[----:B------:R1:W-:Y:S01]  /*10050*/  LDGSTS.E.BYPASS.LTC128B.128 [R194+0x1100], [R16.64], !P2 ;  /* 0x0110000010c27fae */ /* 0x0003e2000d101d48 */
[----:B------:R-:W-:Y:S03]  /*10060*/  HMMA.16816.F32.BF16 R60, R4, R50, R60 ;  /* 0x00000032043c723c */ /* 0x000fe6000004183c */
[----:B------:R3:W-:Y:S04]  /*10070*/  LDGSTS.E.BYPASS.LTC128B.128 [R194+0x3100], [R14.64], !P1 ;  /* 0x031000000ec27fae */ /* 0x0007e8000c901d48 */
[----:B------:R3:W-:Y:S01]  /*10080*/  LDGSTS.E.BYPASS.LTC128B.128 [R194+0x5100], [R12.64], !P0 ;  /* 0x051000000cc27fae */ /* 0x0007e2000c101d48 */
[----:B------:R-:W-:-:S03]  /*10090*/  ISETP.GT.AND P0, PT, R98, R215, PT ;  /* 0x000000d76200720c */ /* 0x000fc60003f04270 */
[----:B------:R-:W-:Y:S01]  /*100a0*/  LDSM.16.M88.4 R32, [R177] ;  /* 0x00000000b120783b */ /* 0x000fe20000000200 */
[C---:B--2---:R-:W-:Y:S03]  /*100b0*/  HMMA.16816.F32.BF16 R20, R4.reuse, R38, R52 ;  /* 0x000000260414723c */ /* 0x044fe60000041834 */
[----:B------:R-:W-:Y:S04]  /*100c0*/  LDSM.16.M88.4 R28, [R177+0x800] ;  /* 0x00080000b11c783b */ /* 0x000fe80000000200 */
[----:B------:R-:W-:Y:S01]  /*100d0*/  LDSM.16.M88.4 R80, [R177+0x1800] ;  /* 0x00180000b150783b */ /* 0x000fe20000000200 */
[C---:B------:R-:W-:Y:S03]  /*100e0*/  HMMA.16816.F32.BF16 R36, R4.reuse, R48, R68 ;  /* 0x000000300424723c */ /* 0x040fe60000041844 */
[----:B------:R-:W-:Y:S04]  /*100f0*/  LDSM.16.M88.4 R24, [R177+0x1000] ;  /* 0x00100000b118783b */ /* 0x000fe80000000200 */
[----:B------:R-:W-:Y:S01]  /*10100*/  LDSM.16.M88.4 R68, [R174] ;  /* 0x00000000ae44783b */ /* 0x000fe20000000200 */
[C---:B-1----:R-:W-:Y:S03]  /*10110*/  HMMA.16816.F32.BF16 R16, R4.reuse, R8, R56 ;  /* 0x000000080410723c */ /* 0x042fe60000041838 */
[----:B------:R-:W-:Y:S04]  /*10120*/  LDSM.16.M88.4 R76, [R174+0x800] ;  /* 0x00080000ae4c783b */ /* 0x000fe80000000200 */
[----:B---3--:R-:W1:Y:S01]  /*10130*/  LDSM.16.M88.4 R12, [R181] ;  /* 0x00000000b50c783b */ /* 0x008e620000000200 */
[----:B------:R-:W-:Y:S03]  /*10140*/  HMMA.16816.F32.BF16 R8, R4, R10, R64 ;  /* 0x0000000a0408723c */ /* 0x000fe60000041840 */
[----:B------:R-:W2:Y:S04]  /*10150*/  LDSM.16.M88.4 R4, [R180] ;  /* 0x00000000b404783b */ /* 0x000ea80000000200 */
[----:B------:R-:W-:Y:S04]  /*10160*/  LDSM.16.M88.4 R84, [R187] ;  /* 0x00000000bb54783b */ /* 0x000fe80000000200 */
[----:B------:R-:W-:Y:S04]  /*10170*/  LDSM.16.M88.4 R88, [R177+0x2800] ;  /* 0x00280000b158783b */ /* 0x000fe80000000200 */
[----:B------:R-:W0:Y:S01]  /*10180*/  LDGDEPBAR ;  /* 0x00000000000079af */ /* 0x000e220000000000 */
[C---:B-1----:R-:W-:Y:S03]  /*10190*/  HMMA.16816.F32.BF16 R64, R12.reuse, R32, R72 ;  /* 0x000000200c40723c */ /* 0x042fe60000041848 */
[----:B------:R-:W-:Y:S05]  /*101a0*/  LDSM.16.M88.4 R72, [R147+0x3800] ;  /* 0x003800009348783b */ /* 0x000fea0000000200 */
[C---:B------:R-:W-:Y:S08]  /*101b0*/  HMMA.16816.F32.BF16 R56, R12.reuse, R34, R44 ;  /* 0x000000220c38723c */ /* 0x040ff0000004182c */
[C---:B------:R-:W-:Y:S01]  /*101c0*/  HMMA.16816.F32.BF16 R52, R12.reuse, R28, R40 ;  /* 0x0000001c0c34723c */ /* 0x040fe20000041828 */
[----:B------:R-:W1:Y:S07]  /*101d0*/  LDSM.16.M88.4 R40, [R174+0x1000] ;  /* 0x00100000ae28783b */ /* 0x000e6e0000000200 */
[C---:B------:R-:W-:Y:S08]  /*101e0*/  HMMA.16816.F32.BF16 R48, R12.reuse, R30, R20 ;  /* 0x0000001e0c30723c */ /* 0x040ff00000041814 */
[C---:B------:R-:W-:Y:S01]  /*101f0*/  HMMA.16816.F32.BF16 R28, R12.reuse, R80, R36 ;  /* 0x000000500c1c723c */ /* 0x040fe20000041824 */
[----:B------:R-:W3:Y:S07]  /*10200*/  LDSM.16.M88.4 R36, [R174+0x1800] ;  /* 0x00180000ae24783b */ /* 0x000eee0000000200 */
[C---:B------:R-:W-:Y:S08]  /*10210*/  HMMA.16816.F32.BF16 R44, R12.reuse, R24, R16 ;  /* 0x000000180c2c723c */ /* 0x040ff00000041810 */
[C---:B------:R-:W-:Y:S01]  /*10220*/  HMMA.16816.F32.BF16 R32, R12.reuse, R26, R8 ;  /* 0x0000001a0c20723c */ /* 0x040fe20000041808 */
[----:B------:R-:W-:Y:S04]  /*10230*/  LDSM.16.M88.4 R8, [R178+0x4000] ;  /* 0x00400000b208783b */ /* 0x000fe80000000200 */
[----:B------:R-:W4:Y:S03]  /*10240*/  LDSM.16.M88.4 R24, [R147+0x2000] ;  /* 0x002000009318783b */ /* 0x000f260000000200 */
[----:B------:R-:W-:Y:S01]  /*10250*/  HMMA.16816.F32.BF16 R20, R12, R82, R60 ;  /* 0x000000520c14723c */ /* 0x000fe2000004183c */
[----:B------:R-:W3:Y:S07]  /*10260*/  LDSM.16.M88.4 R80, [R147+0x2800] ;  /* 0x002800009350783b */ /* 0x000eee0000000200 */
[C---:B--2---:R-:W-:Y:S08]  /*10270*/  HMMA.16816.F32.BF16 R16, R4.reuse, R68, R64 ;  /* 0x000000440410723c */ /* 0x044ff00000041840 */
[C---:B------:R-:W-:Y:S01]  /*10280*/  HMMA.16816.F32.BF16 R12, R4.reuse, R70, R56 ;  /* 0x00000046040c723c */ /* 0x040fe20000041838 */
[----:B------:R-:W2:Y:S07]  /*10290*/  LDSM.16.M88.4 R68, [R147+0x3000] ;  /* 0x003000009344783b */ /* 0x000eae0000000200 */
[C---:B------:R-:W-:Y:S08]  /*102a0*/  HMMA.16816.F32.BF16 R64, R4.reuse, R76, R52 ;  /* 0x0000004c0440723c */ /* 0x040ff00000041834 */
[C---:B------:R-:W-:Y:S01]  /*102b0*/  HMMA.16816.F32.BF16 R60, R4.reuse, R78, R48 ;  /* 0x0000004e043c723c */ /* 0x040fe20000041830 */
[----:B------:R-:W-:Y:S07]  /*102c0*/  LDSM.16.M88.4 R76, [R188] ;  /* 0x00000000bc4c783b */ /* 0x000fee0000000200 */
[C---:B-1----:R-:W-:Y:S08]  /*102d0*/  HMMA.16816.F32.BF16 R52, R4.reuse, R40, R44 ;  /* 0x000000280434723c */ /* 0x042ff0000004182c */
[C---:B------:R-:W-:Y:S01]  /*102e0*/  HMMA.16816.F32.BF16 R48, R4.reuse, R42, R32 ;  /* 0x0000002a0430723c */ /* 0x040fe20000041820 */
[----:B------:R-:W-:Y:S07]  /*102f0*/  LDSM.16.M88.4 R32, [R189] ;  /* 0x00000000bd20783b */ /* 0x000fee0000000200 */
[C---:B---3--:R-:W-:Y:S08]  /*10300*/  HMMA.16816.F32.BF16 R56, R4.reuse, R36, R28 ;  /* 0x000000240438723c */ /* 0x048ff0000004181c */
[----:B------:R-:W-:Y:S01]  /*10310*/  HMMA.16816.F32.BF16 R44, R4, R38, R20 ;  /* 0x00000026042c723c */ /* 0x000fe20000041814 */
[----:B------:R-:W-:Y:S04]  /*10320*/  LDSM.16.M88.4 R4, [R179+0x4000] ;  /* 0x00400000b304783b */ /* 0x000fe80000000200 */
[----:B------:R-:W1:Y:S03]  /*10330*/  LDSM.16.M88.4 R36, [R190] ;  /* 0x00000000be24783b */ /* 0x000e660000000200 */
[C---:B----4-:R-:W-:Y:S08]  /*10340*/  HMMA.16816.F32.BF16 R40, R8.reuse, R24, R16 ;  /* 0x000000180828723c */ /* 0x050ff00000041810 */
[C---:B------:R-:W-:Y:S08]  /*10350*/  HMMA.16816.F32.BF16 R28, R8.reuse, R26, R12 ;  /* 0x0000001a081c723c */ /* 0x040ff0000004180c */
[C---:B------:R-:W-:Y:S08]  /*10360*/  HMMA.16816.F32.BF16 R24, R8.reuse, R80, R64 ;  /* 0x000000500818723c */ /* 0x040ff00000041840 */
[C---:B--2---:R-:W-:Y:S08]  /*10370*/  HMMA.16816.F32.BF16 R16, R8.reuse, R68, R52 ;  /* 0x000000440810723c */ /* 0x044ff00000041834 */
[C---:B------:R-:W-:Y:S01]  /*10380*/  HMMA.16816.F32.BF16 R20, R8.reuse, R82, R60 ;  /* 0x000000520814723c */ /* 0x040fe2000004183c */
[----:B------:R-:W-:Y:S07]  /*10390*/  LDSM.16.M88.4 R80, [R177+0x2000] ;  /* 0x00200000b150783b */ /* 0x000fee0000000200 */
[C---:B------:R-:W-:Y:S08]  /*103a0*/  HMMA.16816.F32.BF16 R12, R8.reuse, R70, R48 ;  /* 0x00000046080c723c */ /* 0x040ff00000041830 */
[C---:B------:R-:W-:Y:S08]  /*103b0*/  HMMA.16816.F32.BF16 R56, R8.reuse, R72, R56 ;  /* 0x000000480838723c */ /* 0x040ff00000041838 */
[----:B------:R-:W-:Y:S01]  /*103c0*/  HMMA.16816.F32.BF16 R52, R8, R74, R44 ;  /* 0x0000004a0834723c */ /* 0x000fe2000004182c */
[----:B------:R-:W2:Y:S04]  /*103d0*/  LDSM.16.M88.4 R8, [R181+0x4000] ;  /* 0x00400000b508783b */ /* 0x000ea80000000200 */
[----:B------:R-:W3:Y:S03]  /*103e0*/  LDSM.16.M88.4 R44, [R177+0x3000] ;  /* 0x00300000b12c783b */ /* 0x000ee60000000200 */
[C---:B-1----:R-:W-:Y:S08]  /*103f0*/  HMMA.16816.F32.BF16 R72, R4.reuse, R36, R40 ;  /* 0x000000240448723c */ /* 0x042ff00000041828 */
[C---:B------:R-:W-:Y:S08]  /*10400*/  HMMA.16816.F32.BF16 R68, R4.reuse, R38, R28 ;  /* 0x000000260444723c */ /* 0x040ff0000004181c */
[C---:B------:R-:W-:Y:S01]  /*10410*/  HMMA.16816.F32.BF16 R64, R4.reuse, R32, R24 ;  /* 0x000000200440723c */ /* 0x040fe20000041818 */
        /* <DEDUP_REMOVED lines=9> */
[----:B------:R-:W-:Y:S03]  /*104b0*/  LDSM.16.M88.4 R84, [R177+0x5800] ;  /* 0x00580000b154783b */ /* 0x000fe60000000200 */
[C---:B--2---:R-:W-:Y:S01]  /*104c0*/  HMMA.16816.F32.BF16 R20, R8.reuse, R80, R72 ;  /* 0x000000500814723c */ /* 0x044fe20000041848 */
[----:B------:R-:W-:Y:S07]  /*104d0*/  LDSM.16.M88.4 R72, [R174+0x3800] ;  /* 0x00380000ae48783b */ /* 0x000fee0000000200 */
[C---:B------:R-:W-:Y:S01]  /*104e0*/  HMMA.16816.F32.BF16 R16, R8.reuse, R82, R68 ;  /* 0x000000520810723c */ /* 0x040fe20000041844 */
[----:B------:R-:W2:Y:S04]  /*104f0*/  LDSM.16.M88.4 R68, [R174+0x3000] ;  /* 0x00300000ae44783b */ /* 0x000ea80000000200 */
[----:B------:R-:W-:Y:S03]  /*10500*/  LDSM.16.M88.4 R80, [R147+0x5800] ;  /* 0x005800009350783b */ /* 0x000fe60000000200 */
[C---:B------:R-:W-:Y:S08]  /*10510*/  HMMA.16816.F32.BF16 R12, R8.reuse, R88, R64 ;  /* 0x00000058080c723c */ /* 0x040ff00000041840 */
[C---:B------:R-:W-:Y:S01]  /*10520*/  HMMA.16816.F32.BF16 R64, R8.reuse, R90, R60 ;  /* 0x0000005a0840723c */ /* 0x040fe2000004183c */
[----:B------:R-:W-:Y:S07]  /*10530*/  LDSM.16.M88.4 R88, [R177+0x4800] ;  /* 0x00480000b158783b */ /* 0x000fee0000000200 */
[C---:B---3--:R-:W-:Y:S08]  /*10540*/  HMMA.16816.F32.BF16 R60, R8.reuse, R44, R48 ;  /* 0x0000002c083c723c */ /* 0x048ff00000041830 */
[----:B------:R-:W-:Y:S08]  /*10550*/  HMMA.16816.F32.BF16 R56, R8, R46, R40 ;  /* 0x0000002e0838723c */ /* 0x000ff00000041828 */
[C---:B-1----:R-:W-:Y:S08]  /*10560*/  HMMA.16816.F32.BF16 R44, R4.reuse, R24, R20 ;  /* 0x00000018042c723c */ /* 0x042ff00000041814 */
[----:B------:R-:W-:Y:S08]  /*10570*/  HMMA.16816.F32.BF16 R40, R4, R26, R16 ;  /* 0x0000001a0428723c */ /* 0x000ff00000041810 */
[----:B------:R-:W-:Y:S01]  /*10580*/  HMMA.16816.F32.BF16 R52, R8, R32, R36 ;  /* 0x000000200834723c */ /* 0x000fe20000041824 */
[----:B------:R-:W-:Y:S07]  /*10590*/  LDSM.16.M88.4 R36, [R147+0x4000] ;  /* 0x004000009324783b */ /* 0x000fee0000000200 */
[----:B------:R-:W-:Y:S01]  /*105a0*/  HMMA.16816.F32.BF16 R24, R4, R76, R12 ;  /* 0x0000004c0418723c */ /* 0x000fe2000004180c */
[----:B------:R-:W1:Y:S07]  /*105b0*/  LDSM.16.M88.4 R12, [R178+0x8000] ;  /* 0x00800000b20c783b */ /* 0x000e6e0000000200 */
[----:B------:R-:W-:Y:S01]  /*105c0*/  HMMA.16816.F32.BF16 R48, R8, R34, R28 ;  /* 0x000000220830723c */ /* 0x000fe2000004181c */
[----:B------:R-:W3:Y:S04]  /*105d0*/  LDSM.16.M88.4 R32, [R147+0x4800] ;  /* 0x004800009320783b */ /* 0x000ee80000000200 */
[----:B------:R-:W4:Y:S03]  /*105e0*/  LDSM.16.M88.4 R28, [R147+0x5000] ;  /* 0x00500000931c783b */ /* 0x000f260000000200 */
[C---:B------:R-:W-:Y:S01]  /*105f0*/  HMMA.16816.F32.BF16 R20, R4.reuse, R78, R64 ;  /* 0x0000004e0414723c */ /* 0x040fe20000041840 */
[----:B------:R-:W-:Y:S07]  /*10600*/  LDSM.16.M88.4 R76, [R185] ;  /* 0x00000000b94c783b */ /* 0x000fee0000000200 */
[C---:B--2---:R-:W-:Y:S08]  /*10610*/  HMMA.16816.F32.BF16 R16, R4.reuse, R68, R60 ;  /* 0x000000440410723c */ /* 0x044ff0000004183c */
[C---:B------:R-:W-:Y:S08]  /*10620*/  HMMA.16816.F32.BF16 R8, R4.reuse, R70, R56 ;  /* 0x000000460408723c */ /* 0x040ff00000041838 */
[C---:B------:R-:W-:Y:S08]  /*10630*/  HMMA.16816.F32.BF16 R52, R4.reuse, R72, R52 ;  /* 0x000000480434723c */ /* 0x040ff00000041834 */
[----:B------:R-:W-:Y:S01]  /*10640*/  HMMA.16816.F32.BF16 R68, R4, R74, R48 ;  /* 0x0000004a0444723c */ /* 0x000fe20000041830 */
[----:B------:R-:W-:Y:S04]  /*10650*/  LDSM.16.M88.4 R4, [R179+0x8000] ;  /* 0x00800000b304783b */ /* 0x000fe80000000200 */
[----:B------:R-:W2:Y:S03]  /*10660*/  LDSM.16.M88.4 R72, [R186] ;  /* 0x00000000ba48783b */ /* 0x000ea60000000200 */
[C---:B-1----:R-:W-:Y:S08]  /*10670*/  HMMA.16816.F32.BF16 R64, R12.reuse, R36, R44 ;  /* 0x000000240c40723c */ /* 0x042ff0000004182c */
[C---:B------:R-:W-:Y:S01]  /*10680*/  HMMA.16816.F32.BF16 R60, R12.reuse, R38, R40 ;  /* 0x000000260c3c723c */ /* 0x040fe20000041828 */
[----:B------:R-:W1:Y:S04]  /*10690*/  LDSM.16.M88.4 R40, [R184] ;  /* 0x00000000b828783b */ /* 0x000e680000000200 */
[----:B------:R-:W1:Y:S03]  /*106a0*/  LDSM.16.M88.4 R36, [R183] ;  /* 0x00000000b724783b */ /* 0x000e660000000200 */
[C---:B---3--:R-:W-:Y:S01]  /*106b0*/  HMMA.16816.F32.BF16 R56, R12.reuse, R32, R24 ;  /* 0x000000200c38723c */ /* 0x048fe20000041818 */
[----:B------:R-:W-:Y:S07]  /*106c0*/  LDSM.16.M88.4 R24, [R177+0x4000] ;  /* 0x00400000b118783b */ /* 0x000fee0000000200 */
[C---:B------:R-:W-:Y:S08]  /*106d0*/  HMMA.16816.F32.BF16 R48, R12.reuse, R34, R20 ;  /* 0x000000220c30723c */ /* 0x040ff00000041814 */
[C---:B----4-:R-:W-:Y:S08]  /*106e0*/  HMMA.16816.F32.BF16 R44, R12.reuse, R28, R16 ;  /* 0x0000001c0c2c723c */ /* 0x050ff00000041810 */
[C---:B------:R-:W-:Y:S01]  /*106f0*/  HMMA.16816.F32.BF16 R32, R12.reuse, R30, R8 ;  /* 0x0000001e0c20723c */ /* 0x040fe20000041808 */
[----:B------:R-:W3:Y:S07]  /*10700*/  LDSM.16.M88.4 R8, [R181+0x8000] ;  /* 0x00800000b508783b */ /* 0x000eee0000000200 */
[C---:B------:R-:W-:Y:S08]  /*10710*/  HMMA.16816.F32.BF16 R28, R12.reuse, R80, R52 ;  /* 0x000000500c1c723c */ /* 0x040ff00000041834 */
[----:B------:R-:W-:Y:S01]  /*10720*/  HMMA.16816.F32.BF16 R20, R12, R82, R68 ;  /* 0x000000520c14723c */ /* 0x000fe20000041844 */
[----:B------:R-:W4:Y:S07]  /*10730*/  LDSM.16.M88.4 R80, [R177+0x5000] ;  /* 0x00500000b150783b */ /* 0x000f2e0000000200 */
[C---:B--2---:R-:W-:Y:S08]  /*10740*/  HMMA.16816.F32.BF16 R16, R4.reuse, R72, R64 ;  /* 0x000000480410723c */ /* 0x044ff00000041840 */
[C---:B------:R-:W-:Y:S08]  /*10750*/  HMMA.16816.F32.BF16 R12, R4.reuse, R74, R60 ;  /* 0x0000004a040c723c */ /* 0x040ff0000004183c */
[C---:B------:R-:W-:Y:S08]  /*10760*/  HMMA.16816.F32.BF16 R68, R4.reuse, R76, R56 ;  /* 0x0000004c0444723c */ /* 0x040ff00000041838 */
[C---:B------:R-:W-:Y:S01]  /*10770*/  HMMA.16816.F32.BF16 R76, R4.reuse, R78, R48 ;  /* 0x0000004e044c723c */ /* 0x040fe20000041830 */
[----:B------:R-:W-:Y:S07]  /*10780*/  LDSM.16.M88.4 R48, [R174+0x4000] ;  /* 0x00400000ae30783b */ /* 0x000fee0000000200 */
[C---:B-1----:R-:W-:Y:S01]  /*10790*/  HMMA.16816.F32.BF16 R72, R4.reuse, R40, R44 ;  /* 0x000000280448723c */ /* 0x042fe2000004182c */
[----:B------:R-:W-:Y:S07]  /*107a0*/  LDSM.16.M88.4 R44, [R174+0x4800] ;  /* 0x00480000ae2c783b */ /* 0x000fee0000000200 */
[C---:B------:R-:W-:Y:S01]  /*107b0*/  HMMA.16816.F32.BF16 R64, R4.reuse, R42, R32 ;  /* 0x0000002a0440723c */ /* 0x040fe20000041820 */
[----:B------:R-:W-:Y:S07]  /*107c0*/  LDSM.16.M88.4 R40, [R174+0x5000] ;  /* 0x00500000ae28783b */ /* 0x000fee0000000200 */
[C---:B------:R-:W-:Y:S08]  /*107d0*/  HMMA.16816.F32.BF16 R60, R4.reuse, R36, R28 ;  /* 0x00000024043c723c */ /* 0x040ff0000004181c */
[----:B------:R-:W-:Y:S01]  /*107e0*/  HMMA.16816.F32.BF16 R56, R4, R38, R20 ;  /* 0x000000260438723c */ /* 0x000fe20000041814 */
[----:B------:R-:W1:Y:S04]  /*107f0*/  LDSM.16.M88.4 R4, [R180+0x8000] ;  /* 0x00800000b404783b */ /* 0x000e680000000200 */
[----:B------:R-:W2:Y:S01]  /*10800*/  LDSM.16.M88.4 R36, [R174+0x5800] ;  /* 0x00580000ae24783b */ /* 0x000ea20000000200 */
[----:B------:R-:W-:-:S04]  /*10810*/  DEPBAR.LE SB0, 0x0 ;  /* 0x000080000000791a */ /* 0x000fc80000000000 */
[C---:B---3--:R-:W-:Y:S08]  /*10820*/  HMMA.16816.F32.BF16 R52, R8.reuse, R24, R16 ;  /* 0x000000180834723c */ /* 0x048ff00000041810 */
[C---:B------:R-:W-:Y:S08]  /*10830*/  HMMA.16816.F32.BF16 R32, R8.reuse, R26, R12 ;  /* 0x0000001a0820723c */ /* 0x040ff0000004180c */
[C---:B------:R-:W-:Y:S08]  /*10840*/  HMMA.16816.F32.BF16 R28, R8.reuse, R88, R68 ;  /* 0x00000058081c723c */ /* 0x040ff00000041844 */
[C---:B------:R-:W-:Y:S08]  /*10850*/  HMMA.16816.F32.BF16 R24, R8.reuse, R90, R76 ;  /* 0x0000005a0818723c */ /* 0x040ff0000004184c */
[C---:B----4-:R-:W-:Y:S08]  /*10860*/  HMMA.16816.F32.BF16 R20, R8.reuse, R80, R72 ;  /* 0x000000500814723c */ /* 0x050ff00000041848 */
        /* <DEDUP_REMOVED lines=8> */
[C---:B--2---:R-:W-:Y:S08]  /*108f0*/  HMMA.16816.F32.BF16 R24, R4.reuse, R36, R12 ;  /* 0x000000240418723c */ /* 0x044ff0000004180c */
[C---:B------:R-:W-:Y:S08]  /*10900*/  HMMA.16816.F32.BF16 R40, R4.reuse, R42, R16 ;  /* 0x0000002a0428723c */ /* 0x040ff00000041810 */
[----:B------:R-:W-:Y:S01]  /*10910*/  HMMA.16816.F32.BF16 R36, R4, R38, R8 ;  /* 0x000000260424723c */ /* 0x000fe20000041808 */
[----:B------:R-:W-:Y:S06]  /*10920*/  BAR.SYNC.DEFER_BLOCKING 0x0 ;  /* 0x0000000000007b1d */ /* 0x000fec0000010000 */
[----:B------:R-:W-:Y:S01]  /*10930*/  @!UPT UIADD3 URZ, URZ, URZ, URZ ;  /* 0x0000003f3f3ff290 */ /* 0x000fe2000fffe03f */
[----:B------:R-:W-:Y:S11]  /*10940*/  @!P0 BRA `(.L_x_1386) ;  /* 0x0000047000008947 */ /* 0x000ff60003800000 */
[----:B------:R-:W-:Y:S01]  /*10950*/  ISETP.NE.AND P5, PT, R100, 0x1, PT ;  /* 0x000000016400780c */ /* 0x000fe20003fa5270 */
[----:B------:R-:W-:-:S02]  /*10960*/  IMAD R2, R98, 0x40, R239 ;  /* 0x0000004062027824 */ /* 0x000fc400078e02ef */
        /* <DEDUP_REMOVED lines=27> */
.L_x_1484:
        /* <DEDUP_REMOVED lines=21> */
.L_x_1485:
        /* <DEDUP_REMOVED lines=21> */
.L_x_1386:
[----:B------:R-:W-:Y:S05]  /*10dc0*/  BSYNC B0 ;  /* 0x0000000000007941 */ /* 0x000fea0003800000 */
.L_x_1385:
[----:B------:R-:W-:Y:S01]  /*10dd0*/  IMAD.MOV.U32 R0, RZ, RZ, c[0x0][0x2c4] ;  /* 0x0000b100ff007624 */ /* 0x000fe200078e00ff */
[----:B------:R-:W0:Y:S01]  /*10de0*/  LDGDEPBAR ;  /* 0x00000000000079af */ /* 0x000e220000000000 */
[----:B-1----:R-:W-:Y:S01]  /*10df0*/  IMAD.MOV.U32 R2, RZ, RZ, 0x1 ;  /* 0x00000001ff027424 */ /* 0x002fe200078e00ff */
[----:B------:R-:W-:-:S02]  /*10e00*/  IADD3 R6, -R243, R99, RZ ;  /* 0x00000063f3067210 */ /* 0x000fc40007ffe1ff */
[----:B------:R-:W-:Y:S01]  /*10e10*/  ISETP.NE.AND P0, PT, R0, 0x1, PT ;  /* 0x000000010000780c */ /* 0x000fe20003f05270 */
[----:B------:R-:W-:Y:S01]  /*10e20*/  IMAD R2, R98, -0x40, R2 ;  /* 0xffffffc062027824 */ /* 0x000fe200078e0202 */
[----:B------:R-:W-:-:S05]  /*10e30*/  IADD3 R0, R249, R240, RZ ;  /* 0x000000f0f9007210 */ /* 0x000fca0007ffe0ff */
[----:B------:R-:W-:-:S06]  /*10e40*/  IMAD.MOV.U32 R4, RZ, RZ, R0 ;  /* 0x000000ffff047224 */ /* 0x000fcc00078e0000 */
[----:B------:R-:W-:Y:S01]  /*10e50*/  @P0 IMAD.HI.U32 R3, R0, c[0x0][0x2c8], RZ ;  /* 0x0000b20000030a27 */ /* 0x000fe200078e00ff */
[----:B------:R-:W-:-:S04]  /*10e60*/  IADD3 R0, -R243, R2, R241 ;  /* 0x00000002f3007210 */ /* 0x000fc80007ffe1f1 */
[----:B------:R-:W-:Y:S02]  /*10e70*/  @P0 SHF.R.U32.HI R4, RZ, c[0x0][0x2cc], R3 ;  /* 0x0000b300ff040a19 */ /* 0x000fe40000011603 */
[----:B------:R-:W-:Y:S01]  /*10e80*/  IADD3 R5, R0, -R242, RZ ;  /* 0x800000f200057210 */ /* 0x000fe20007ffe0ff */
[----:B------:R-:W-:Y:S05]  /*10e90*/  BRA.DIV ~URZ, `(.L_x_1389) ;  /* 0x0000d3127f007947 */ /* 0x000fea000b800000 */
[----:B------:R1:W2:Y:S02]  /*10ea0*/  SHFL.IDX PT, R0, R4, RZ, 0x1c1f ;  /* 0x001c1fff04007589 */ /* 0x0002a400000e0000 */
.L_x_1486:
[----:B--2---:R-:W-:-:S05]  /*10eb0*/  IMAD.IADD R0, R5, 0x1, R0 ;  /* 0x0000000105007824 */ /* 0x004fca00078e0200 */
[----:B------:R-:W-:-:S04]  /*10ec0*/  IMNMX R0, R6, R0, PT ;  /* 0x0000000006007217 */ /* 0x000fc80003800200 */
[C---:B------:R-:W-:Y:S02]  /*10ed0*/  ISETP.GT.AND P0, PT, R0.reuse, RZ, PT ;  /* 0x000000ff0000720c */ /* 0x040fe40003f04270 */
[----:B------:R-:W-:Y:S02]  /*10ee0*/  ISETP.GT.AND P2, PT, R0, 0x1, PT ;  /* 0x000000010000780c */ /* 0x000fe40003f44270 */
[----:B------:R-:W-:Y:S02]  /*10ef0*/  FSEL R8, R52, -INF , P0 ;  /* 0xff80000034087808 */ /* 0x000fe40000000000 */
[C---:B------:R-:W-:Y:S02]  /*10f00*/  ISETP.GT.AND P3, PT, R0.reuse, 0x8, PT ;  /* 0x000000080000780c */ /* 0x040fe40003f64270 */
[C---:B------:R-:W-:Y:S02]  /*10f10*/  ISETP.GT.AND P4, PT, R0.reuse, 0x9, PT ;  /* 0x000000090000780c */ /* 0x040fe40003f84270 */
[----:B------:R-:W-:-:S02]  /*10f20*/  ISETP.GT.AND P1, PT, R0, 0x10, PT ;  /* 0x000000100000780c */ /* 0x000fc40003f24270 */
[----:B------:R-:W-:Y:S02]  /*10f30*/  ISETP.GT.AND P0, PT, R0, 0x11, PT ;  /* 0x000000110000780c */ /* 0x000fe40003f04270 */
[----:B------:R-:W-:Y:S02]  /*10f40*/  FSEL R9, R53, -INF , P2 ;  /* 0xff80000035097808 */ /* 0x000fe40001000000 */
[----:B------:R-:W-:Y:S02]  /*10f50*/  FSEL R10, R48, -INF , P3 ;  /* 0xff800000300a7808 */ /* 0x000fe40001800000 */
[----:B------:R-:W-:Y:S02]  /*10f60*/  FSEL R11, R49, -INF , P4 ;  /* 0xff800000310b7808 */ /* 0x000fe40002000000 */
[----:B------:R-:W-:Y:S02]  /*10f70*/  FSEL R14, R32, -INF , P1 ;  /* 0xff800000200e7808 */ /* 0x000fe40000800000 */
[----:B------:R-:W-:-:S02]  /*10f80*/  FSEL R15, R33, -INF , P0 ;  /* 0xff800000210f7808 */ /* 0x000fc40000000000 */
[C---:B------:R-:W-:Y:S02]  /*10f90*/  ISETP.GT.AND P3, PT, R0.reuse, 0x18, PT ;  /* 0x000000180000780c */ /* 0x040fe40003f64270 */
[C---:B------:R-:W-:Y:S02]  /*10fa0*/  ISETP.GT.AND P4, PT, R0.reuse, 0x19, PT ;  /* 0x000000190000780c */ /* 0x040fe40003f84270 */
[C---:B------:R-:W-:Y:S02]  /*10fb0*/  ISETP.GT.AND P2, PT, R0.reuse, 0x20, PT ;  /* 0x000000200000780c */ /* 0x040fe40003f44270 */
[C---:B------:R-:W-:Y:S02]  /*10fc0*/  ISETP.GT.AND P1, PT, R0.reuse, 0x21, PT ;  /* 0x000000210000780c */ /* 0x040fe40003f24270 */
[----:B------:R-:W-:Y:S02]  /*10fd0*/  ISETP.GT.AND P0, PT, R0, 0x28, PT ;  /* 0x000000280000780c */ /* 0x000fe40003f04270 */
[----:B------:R-:W-:-:S02]  /*10fe0*/  FSEL R19, R44, -INF , P3 ;  /* 0xff8000002c137808 */ /* 0x000fc40001800000 */
[----:B------:R-:W-:Y:S02]  /*10ff0*/  FSEL R21, R45, -INF , P4 ;  /* 0xff8000002d157808 */ /* 0x000fe40002000000 */
[----:B------:R-:W-:Y:S02]  /*11000*/  FSEL R83, R28, -INF , P2 ;  /* 0xff8000001c537808 */ /* 0x000fe40001000000 */
[----:B------:R-:W-:Y:S02]  /*11010*/  FSEL R82, R29, -INF , P1 ;  /* 0xff8000001d527808 */ /* 0x000fe40000800000 */
[----:B------:R-:W-:Y:S02]  /*11020*/  FSEL R81, R40, -INF , P0 ;  /* 0xff80000028517808 */ /* 0x000fe40000000000 */
[C---:B------:R-:W-:Y:S02]  /*11030*/  ISETP.GT.AND P4, PT, R0.reuse, 0x29, PT ;  /* 0x000000290000780c */ /* 0x040fe40003f84270 */
[----:B------:R-:W-:-:S02]  /*11040*/  ISETP.GT.AND P3, PT, R0, 0x30, PT ;  /* 0x000000300000780c */ /* 0x000fc40003f64270 */
[C---:B------:R-:W-:Y:S02]  /*11050*/  ISETP.GT.AND P2, PT, R0.reuse, 0x31, PT ;  /* 0x000000310000780c */ /* 0x040fe40003f44270 */
[C---:B------:R-:W-:Y:S02]  /*11060*/  ISETP.GT.AND P1, PT, R0.reuse, 0x38, PT ;  /* 0x000000380000780c */ /* 0x040fe40003f24270 */
[----:B------:R-:W-:Y:S02]  /*11070*/  ISETP.GT.AND P0, PT, R0, 0x39, PT ;  /* 0x000000390000780c */ /* 0x000fe40003f04270 */
[----:B------:R-:W-:Y:S02]  /*11080*/  FSEL R80, R41, -INF , P4 ;  /* 0xff80000029507808 */ /* 0x000fe40002000000 */
        /* <DEDUP_REMOVED lines=19> */
[----:B------:R-:W-:Y:S02]  /*111c0*/  FSEL R6, R54, -INF , P1 ;  /* 0xff80000036067808 */ /* 0x000fe40000800000 */
        /* <DEDUP_REMOVED lines=49> */
[----:B------:R-:W2:Y:S02]  /*114e0*/  SHFL.BFLY PT, R3, R0, 0x2, 0x1f ;  /* 0x0c401f0000037f89 */ /* 0x000ea400000e0000 */
[----:B------:R-:W-:-:S05]  /*114f0*/  FMNMX.FTZ R2, R68, R2, !PT ;  /* 0x0000000244027209 */ /* 0x000fca0007810000 */
[----:B-1----:R-:W1:Y:S01]  /*11500*/  SHFL.BFLY PT, R4, R2, 0x2, 0x1f ;  /* 0x0c401f0002047f89 */ /* 0x002e6200000e0000 */
[----:B--2---:R-:W-:-:S05]  /*11510*/  FMNMX.FTZ R0, R3, R0, !PT ;  /* 0x0000000003007209 */ /* 0x004fca0007810000 */
[----:B------:R-:W2:Y:S01]  /*11520*/  SHFL.BFLY PT, R3, R0, 0x1, 0x1f ;  /* 0x0c201f0000037f89 */ /* 0x000ea200000e0000 */
[----:B-1----:R-:W-:-:S05]  /*11530*/  FMNMX.FTZ R4, R2, R4, !PT ;  /* 0x0000000402047209 */ /* 0x002fca0007810000 */
[----:B------:R1:W3:Y:S01]  /*11540*/  SHFL.BFLY PT, R5, R4, 0x1, 0x1f ;  /* 0x0c201f0004057f89 */ /* 0x0002e200000e0000 */
[----:B--2---:R-:W-:-:S05]  /*11550*/  FMNMX.FTZ R101, R0, R3, !PT ;  /* 0x0000000300657209 */ /* 0x004fca0007810000 */
.L_x_1487:
[C---:B------:R-:W-:Y:S01]  /*11560*/  FMUL.FTZ R2, R101.reuse, c[0x0][0x2d0] ;  /* 0x0000b40065027a20 */ /* 0x040fe20000410000 */
[----:B------:R-:W-:Y:S01]  /*11570*/  FSETP.NEU.FTZ.AND P0, PT, R101, -INF , PT ;  /* 0xff8000006500780b */ /* 0x000fe20003f1d000 */
[----:B------:R-:W-:Y:S01]  /*11580*/  WARPSYNC 0xffffffff ;  /* 0xffffffff00007948 */ /* 0x000fe20003800000 */
[----:B---3--:R-:W-:Y:S01]  /*11590*/  FMNMX.FTZ R16, R5, R4, !PT ;  /* 0x0000000405107209 */ /* 0x008fe20007810000 */
[----:B------:R-:W-:Y:S01]  /*115a0*/  LDSM.16.MT88.4 R28, [R173+0x800] ;  /* 0x00080000ad1c783b */ /* 0x000fe20000004200 */
[----:B------:R-:W-:Y:S02]  /*115b0*/  FSEL R2, R2, RZ, P0 ;  /* 0x000000ff02027208 */ /* 0x000fe40000000000 */
[----:B------:R-:W-:Y:S01]  /*115c0*/  FSETP.NEU.FTZ.AND P0, PT, R16, -INF , PT ;  /* 0xff8000001000780b */ /* 0x000fe20003f1d000 */
[----:B------:R-:W-:Y:S01]  /*115d0*/  LDSM.16.MT88.4 R40, [R175] ;  /* 0x00000000af28783b */ /* 0x000fe20000004200 */
[----:B------:R-:W-:Y:S01]  /*115e0*/  MOV R104, c[0x0][0x2c4] ;  /* 0x0000b10000687a02 */ /* 0x000fe20000000f00 */
[--C-:B------:R-:W-:Y:S01]  /*115f0*/  FFMA.FTZ R0, R8, c[0x0][0x2d0], -R2.reuse ;  /* 0x0000b40008007a23 */ /* 0x100fe20000010802 */
[----:B------:R-:W-:Y:S01]  /*11600*/  IADD3 R197, R197, -0x2, RZ ;  /* 0xfffffffec5c57810 */ /* 0x000fe20007ffe0ff */
[----:B------:R-:W-:Y:S01]  /*11610*/  FFMA.FTZ R3, R11, c[0x0][0x2d0], -R2 ;  /* 0x0000b4000b037a23 */ /* 0x000fe20000010802 */
[----:B------:R-:W-:Y:S01]  /*11620*/  LDSM.16.MT88.4 R52, [R176] ;  /* 0x00000000b034783b */ /* 0x000fe20000004200 */
[----:B------:R2:W-:Y:S01]  /*11630*/  MUFU.EX2 R86, R0 ;  /* 0x0000000000567308 */ /* 0x0005e20000000800 */
[----:B------:R-:W-:-:S02]  /*11640*/  ISETP.NE.AND P1, PT, R104, 0x1, PT ;  /* 0x000000016800780c */ /* 0x000fc40003f25270 */
[----:B------:R-:W-:Y:S04]  /*11650*/  LDSM.16.MT88.4 R32, [R172+0x800] ;  /* 0x00080000ac20783b */ /* 0x000fe80000004200 */
[----:B------:R-:W-:Y:S01]  /*11660*/  LDSM.16.MT88.4 R56, [R176+0x800] ;  /* 0x00080000b038783b */ /* 0x000fe20000004200 */
[----:B------:R3:W-:Y:S03]  /*11670*/  MUFU.EX2 R90, R3 ;  /* 0x00000003005a7308 */ /* 0x0007e60000000800 */
[----:B------:R-:W-:Y:S04]  /*11680*/  LDSM.16.MT88.4 R60, [R172+0x2000] ;  /* 0x00200000ac3c783b */ /* 0x000fe80000004200 */
[----:B------:R-:W-:Y:S01]  /*11690*/  LDSM.16.MT88.4 R64, [R172+0x2800] ;  /* 0x00280000ac40783b */ /* 0x000fe20000004200 */
[----:B--2---:R-:W-:-:S04]  /*116a0*/  FFMA.FTZ R0, R9, c[0x0][0x2d0], -R2 ;  /* 0x0000b40009007a23 */ /* 0x004fc80000010802 */
[----:B------:R2:W-:Y:S01]  /*116b0*/  MUFU.EX2 R84, R0 ;  /* 0x0000000000547308 */ /* 0x0005e20000000800 */
[----:B---3--:R-:W-:-:S07]  /*116c0*/  FFMA.FTZ R3, R14, c[0x0][0x2d0], -R2 ;  /* 0x0000b4000e037a23 */ /* 0x008fce0000010802 */
[----:B------:R-:W-:Y:S01]  /*116d0*/  MUFU.EX2 R95, R3 ;  /* 0x00000003005f7308 */ /* 0x000fe20000000800 */
[----:B--2---:R-:W-:Y:S02]  /*116e0*/  FFMA.FTZ R0, R10, c[0x0][0x2d0], -R2 ;  /* 0x0000b4000a007a23 */ /* 0x004fe40000010802 */
[----:B------:R-:W-:Y:S05]  /*116f0*/  LDSM.16.MT88.4 R8, [R172] ;  /* 0x00000000ac08783b */ /* 0x000fea0000004200 */
[----:B------:R2:W3:Y:S02]  /*11700*/  MUFU.EX2 R88, R0 ;  /* 0x0000000000587308 */ /* 0x0004e40000000800 */
[----:B--2---:R-:W-:Y:S01]  /*11710*/  FMUL.FTZ R0, R16, c[0x0][0x2d0] ;  /* 0x0000b40010007a20 */ /* 0x004fe20000410000 */
[----:B---3--:R-:W-:-:S04]  /*11720*/  F2FP.BF16.PACK_AB R14, R90, R88 ;  /* 0x000000585a0e723e */ /* 0x008fc800000010ff */
[----:B------:R-:W-:-:S05]  /*11730*/  FSEL R0, R0, RZ, P0 ;  /* 0x000000ff00007208 */ /* 0x000fca0000000000 */
[----:B------:R-:W-:-:S04]  /*11740*/  FFMA.FTZ R3, R6, c[0x0][0x2d0], -R0 ;  /* 0x0000b40006037a23 */ /* 0x000fc80000010800 */
[----:B------:R2:W-:Y:S02]  /*11750*/  MUFU.EX2 R87, R3 ;  /* 0x0000000300577308 */ /* 0x0005e40000000800 */
[--C-:B--2---:R-:W-:Y:S02]  /*11760*/  FFMA.FTZ R3, R7, c[0x0][0x2d0], -R0.reuse ;  /* 0x0000b40007037a23 */ /* 0x104fe40000010800 */
[----:B-1----:R-:W1:Y:S04]  /*11770*/  LDSM.16.MT88.4 R4, [R173] ;  /* 0x00000000ad04783b */ /* 0x002e680000004200 */
[----:B------:R2:W3:Y:S02]  /*11780*/  MUFU.EX2 R85, R3 ;  /* 0x0000000300557308 */ /* 0x0004e40000000800 */
[----:B--2---:R-:W-:Y:S01]  /*11790*/  FFMA.FTZ R3, R12, c[0x0][0x2d0], -R0 ;  /* 0x0000b4000c037a23 */ /* 0x004fe20000010800 */
[----:B------:R-:W-:-:S05]  /*117a0*/  F2FP.BF16.PACK_AB R12, R84, R86 ;  /* 0x00000056540c723e */ /* 0x000fca00000010ff */
[----:B------:R2:W-:Y:S02]  /*117b0*/  MUFU.EX2 R89, R3 ;  /* 0x0000000300597308 */ /* 0x0005e40000000800 */
[----:B--2---:R-:W-:Y:S01]  /*117c0*/  FFMA.FTZ R3, R13, c[0x0][0x2d0], -R0 ;  /* 0x0000b4000d037a23 */ /* 0x004fe20000010800 */
[----:B---3--:R-:W-:-:S05]  /*117d0*/  F2FP.BF16.PACK_AB R13, R85, R87 ;  /* 0x00000057550d723e */ /* 0x008fca00000010ff */
[----:B------:R2:W3:Y:S02]  /*117e0*/  MUFU.EX2 R92, R3 ;  /* 0x00000003005c7308 */ /* 0x0004e40000000800 */
[----:B--2---:R-:W-:Y:S01]  /*117f0*/  FFMA.FTZ R3, R15, c[0x0][0x2d0], -R2 ;  /* 0x0000b4000f037a23 */ /* 0x004fe20000010802 */
[----:B---3--:R-:W-:-:S05]  /*11800*/  F2FP.BF16.PACK_AB R15, R92, R89 ;  /* 0x000000595c0f723e */ /* 0x008fca00000010ff */
[----:B------:R2:W3:Y:S02]  /*11810*/  MUFU.EX2 R93, R3 ;  /* 0x00000003005d7308 */ /* 0x0004e40000000800 */
[C---:B-1----:R-:W-:Y:S08]  /*11820*/  HMMA.16816.F32.BF16 R24, R12.reuse, R4, RZ ;  /* 0x000000040c18723c */ /* 0x042ff000000418ff */
[----:B------:R-:W-:Y:S01]  /*11830*/  HMMA.16816.F32.BF16 R44, R12, R8, RZ ;  /* 0x000000080c2c723c */ /* 0x000fe200000418ff */
[----:B--2---:R-:W-:-:S02]  /*11840*/  FFMA.FTZ R3, R19, c[0x0][0x2d0], -R2 ;  /* 0x0000b40013037a23 */ /* 0x004fc40000010802 */
[----:B------:R-:W-:-:S04]  /*11850*/  FFMA.FTZ R19, R82, c[0x0][0x2d0], -R2 ;  /* 0x0000b40052137a23 */ /* 0x000fc80000010802 */
[----:B---3--:R-:W-:Y:S01]  /*11860*/  F2FP.BF16.PACK_AB R8, R93, R95 ;  /* 0x0000005f5d08723e */ /* 0x008fe200000010ff */
[----:B------:R1:W-:Y:S01]  /*11870*/  MUFU.EX2 R96, R3 ;  /* 0x0000000300607308 */ /* 0x0003e20000000800 */
[----:B------:R-:W-:Y:S01]  /*11880*/  HMMA.16816.F32.BF16 R36, R12, R10, RZ ;  /* 0x0000000a0c24723c */ /* 0x000fe200000418ff */
[----:B-1----:R-:W-:-:S06]  /*11890*/  FFMA.FTZ R3, R21, c[0x0][0x2d0], -R2 ;  /* 0x0000b40015037a23 */ /* 0x002fcc0000010802 */
[----:B------:R1:W2:Y:S02]  /*118a0*/  MUFU.EX2 R99, R3 ;  /* 0x0000000300637308 */ /* 0x0002a40000000800 */
[----:B-1----:R-:W-:Y:S01]  /*118b0*/  FFMA.FTZ R3, R18, c[0x0][0x2d0], -R0 ;  /* 0x0000b40012037a23 */ /* 0x002fe20000010800 */
[----:B--2---:R-:W-:Y:S01]  /*118c0*/  F2FP.BF16.PACK_AB R10, R99, R96 ;  /* 0x00000060630a723e */ /* 0x004fe200000010ff */
[----:B------:R-:W-:-:S04]  /*118d0*/  FFMA.FTZ R18, R81, c[0x0][0x2d0], -R2 ;  /* 0x0000b40051127a23 */ /* 0x000fc80000010802 */
[----:B------:R1:W-:Y:S02]  /*118e0*/  MUFU.EX2 R94, R3 ;  /* 0x00000003005e7308 */ /* 0x0003e40000000800 */
[----:B-1----:R-:W-:Y:S02]  /*118f0*/  FFMA.FTZ R3, R17, c[0x0][0x2d0], -R0 ;  /* 0x0000b40011037a23 */ /* 0x002fe40000010800 */
[----:B------:R-:W-:-:S04]  /*11900*/  FADD.FTZ R17, R87, R85 ;  /* 0x0000005557117221 */ /* 0x000fc80000010000 */
[----:B------:R1:W2:Y:S01]  /*11910*/  MUFU.EX2 R97, R3 ;  /* 0x0000000300617308 */ /* 0x0002a20000000800 */
[----:B------:R-:W-:Y:S02]  /*11920*/  FADD.FTZ R17, R89, R17 ;  /* 0x0000001159117221 */ /* 0x000fe40000010000 */
[--C-:B-1----:R-:W-:Y:S01]  /*11930*/  FFMA.FTZ R3, R20, c[0x0][0x2d0], -R0.reuse ;  /* 0x0000b40014037a23 */ /* 0x102fe20000010800 */
[----:B--2---:R-:W-:Y:S01]  /*11940*/  F2FP.BF16.PACK_AB R9, R97, R94 ;  /* 0x0000005e6109723e */ /* 0x004fe200000010ff */
[C---:B------:R-:W-:Y:S03]  /*11950*/  HMMA.16816.F32.BF16 R20, R12.reuse, R6, RZ ;  /* 0x000000060c14723c */ /* 0x040fe600000418ff */
[----:B------:R1:W-:Y:S05]  /*11960*/  MUFU.EX2 R98, R3 ;  /* 0x0000000300627308 */ /* 0x0003ea0000000800 */
        /* <DEDUP_REMOVED lines=10> */
[----:B------:R-:W-:Y:S02]  /*11a10*/  HMMA.16816.F32.BF16 R120, R8, R30, R20 ;  /* 0x0000001e0878723c */ /* 0x000fe40000041814 */
[----:B------:R-:W-:-:S06]  /*11a20*/  FADD.FTZ R3, R93, R3 ;  /* 0x000000035d037221 */ /* 0x000fcc0000010000 */
[C---:B------:R-:W-:Y:S08]  /*11a30*/  HMMA.16816.F32.BF16 R24, R12.reuse, R40, RZ ;  /* 0x000000280c18723c */ /* 0x040ff000000418ff */
[----:B------:R-:W-:Y:S01]  /*11a40*/  HMMA.16816.F32.BF16 R20, R12, R42, RZ ;  /* 0x0000002a0c14723c */ /* 0x000fe200000418ff */
[----:B------:R-:W2:Y:S07]  /*11a50*/  LDSM.16.MT88.4 R40, [R173+0x2000] ;  /* 0x00200000ad28783b */ /* 0x000eae0000004200 */
[C---:B------:R-:W-:Y:S01]  /*11a60*/  HMMA.16816.F32.BF16 R136, R8.reuse, R32, R44 ;  /* 0x000000200888723c */ /* 0x040fe2000004182c */
[----:B------:R-:W3:Y:S07]  /*11a70*/  LDSM.16.MT88.4 R44, [R176+0x2000] ;  /* 0x00200000b02c783b */ /* 0x000eee0000004200 */
[C---:B------:R-:W-:Y:S01]  /*11a80*/  HMMA.16816.F32.BF16 R128, R8.reuse, R34, R36 ;  /* 0x000000220880723c */ /* 0x040fe20000041824 */
[----:B------:R-:W4:Y:S04]  /*11a90*/  LDSM.16.MT88.4 R32, [R173+0x2800] ;  /* 0x00280000ad20783b */ /* 0x000f280000004200 */
[----:B------:R-:W5:Y:S03]  /*11aa0*/  LDSM.16.MT88.4 R36, [R176+0x2800] ;  /* 0x00280000b024783b */ /* 0x000f660000004200 */
[----:B------:R-:W-:Y:S08]  /*11ab0*/  HMMA.16816.F32.BF16 R160, R8, R56, R4 ;  /* 0x0000003808a0723c */ /* 0x000ff00000041804 */
[C---:B------:R-:W-:Y:S08]  /*11ac0*/  HMMA.16816.F32.BF16 R4, R12.reuse, R60, RZ ;  /* 0x0000003c0c04723c */ /* 0x040ff000000418ff */
        /* <DEDUP_REMOVED lines=9> */
[----:B----4-:R-:W-:Y:S01]  /*11b60*/  HMMA.16816.F32.BF16 R56, R8, R32, R24 ;  /* 0x000000200838723c */ /* 0x010fe20000041818 */
[----:B------:R-:W2:Y:S06]  /*11b70*/  LDSM.16.MT88.4 R24, [R175+0x2800] ;  /* 0x00280000af18783b */ /* 0x000eac0000004200 */
[--C-:B------:R-:W-:Y:S01]  /*11b80*/  FFMA.FTZ R32, R70, c[0x0][0x2d0], -R0.reuse ;  /* 0x0000b40046207a23 */ /* 0x100fe20000010800 */
[----:B------:R-:W-:Y:S01]  /*11b90*/  HMMA.16816.F32.BF16 R28, R12, R62, RZ ;  /* 0x0000003e0c1c723c */ /* 0x000fe200000418ff */
[----:B------:R-:W-:-:S07]  /*11ba0*/  FFMA.FTZ R33, R68, c[0x0][0x2d0], -R0 ;  /* 0x0000b40044217a23 */ /* 0x000fce0000010800 */
[----:B-----5:R-:W-:Y:S07]  /*11bb0*/  HMMA.16816.F32.BF16 R124, R8, R36, R4 ;  /* 0x00000024087c723c */ /* 0x020fee0000041804 */
        /* <DEDUP_REMOVED lines=91> */
[----:B------:R-:W-:Y:S01]  /*12170*/  MOV R0, R240 ;  /* 0x000000f000007202 */ /* 0x000fe20000000f00 */
[----:B------:R-:W-:-:S05]  /*12180*/  @P1 IMAD.HI.U32 R2, R240, c[0x0][0x2c8], RZ ;  /* 0x0000b200f0021a27 */ /* 0x000fca00078e00ff */
[----:B------:R-:W-:-:S04]  /*12190*/  @P1 SHF.R.U32.HI R0, RZ, c[0x0][0x2cc], R2 ;  /* 0x0000b300ff001a19 */ /* 0x000fc80000011602 */
[----:B------:R-:W-:Y:S01]  /*121a0*/  IADD3 R0, R0, R241, -R242 ;  /* 0x000000f100007210 */ /* 0x000fe20007ffe8f2 */
[----:B----4-:R-:W-:Y:S03]  /*121b0*/  HMMA.16816.F32.BF16 R24, R12, R20, RZ ;  /* 0x000000140c18723c */ /* 0x010fe600000418ff */
[----:B------:R-:W-:-:S04]  /*121c0*/  SHF.R.S32.HI R2, RZ, 0x1f, R0 ;  /* 0x0000001fff027819 */ /* 0x000fc80000011400 */
[----:B------:R-:W-:Y:S01]  /*121d0*/  LEA.HI R0, R2, R0, RZ, 0x6 ;  /* 0x0000000002007211 */ /* 0x000fe200078f30ff */
[----:B------:R-:W-:Y:S01]  /*121e0*/  HMMA.16816.F32.BF16 R12, R12, R22, RZ ;  /* 0x000000160c0c723c */ /* 0x000fe200000418ff */
[----:B------:R-:W1:Y:S02]  /*121f0*/  LDSM.16.MT88.4 R20, [R175+0x4800] ;  /* 0x00480000af14783b */ /* 0x000e640000004200 */
[----:B------:R-:W-:-:S04]  /*12200*/  SHF.R.S32.HI R0, RZ, 0x6, R0 ;  /* 0x00000006ff007819 */ /* 0x000fc80000011400 */
[----:B------:R-:W-:-:S04]  /*12210*/  IMNMX R217, R215, R0, !PT ;  /* 0x00000000d7d97217 */ /* 0x000fc80007800200 */
[----:B------:R-:W-:-:S05]  /*12220*/  ISETP.GE.AND P0, PT, R197, R217, PT ;  /* 0x000000d9c500720c */ /* 0x000fca0003f06270 */
        /* <DEDUP_REMOVED lines=74> */
[----:B------:R-:W-:Y:S03]  /*126d0*/  @!UPT UIADD3 URZ, URZ, URZ, URZ ;  /* 0x0000003f3f3ff290 */ /* 0x000fe6000fffe03f */
[----:B------:R-:W-:Y:S11]  /*126e0*/  @!P0 BRA `(.L_x_1391) ;  /* 0x000032a000008947 */ /* 0x000ff60003800000 */
[----:B------:R-:W-:Y:S02]  /*126f0*/  MOV R105, R16 ;  /* 0x0000001000697202 */ /* 0x000fe40000000f00 */
[----:B------:R-:W-:-:S07]  /*12700*/  MOV R104, R101 ;  /* 0x0000006500687202 */ /* 0x000fce0000000f00 */
.L_x_1402:
        /* <DEDUP_REMOVED lines=20> */
[----:B------:R-:W-:Y:S01]  /*12850*/  SHF.L.U64.HI R23, R207, 0x1, R219 ;  /* 0x00000001cf177819 */ /* 0x000fe200000102db */
[----:B------:R-:W-:Y:S01]  /*12860*/  IMAD R0, R0, c[0x0][0x208], RZ ;  /* 0x0000820000007a24 */ /* 0x000fe200078e02ff */
[----:B------:R-:W-:Y:S01]  /*12870*/  SHF.L.U64.HI R21, R206, 0x1, R220 ;  /* 0x00000001ce157819 */ /* 0x000fe200000102dc */
[----:B------:R-:W-:Y:S01]  /*12880*/  IMAD R4, R4, c[0x0][0x218], RZ ;  /* 0x0000860004047a24 */ /* 0x000fe200078e02ff */
[----:B------:R-:W-:Y:S01]  /*12890*/  SHF.L.U32 R20, R206, 0x1, RZ ;  /* 0x00000001ce147819 */ /* 0x000fe200000006ff */
[----:B------:R-:W-:Y:S01]  /*128a0*/  IMAD R0, R198, c[0x0][0x20c], R0 ;  /* 0x00008300c6007a24 */ /* 0x000fe200078e0200 */
[----:B------:R-:W-:Y:S01]  /*128b0*/  SHF.L.U64.HI R15, R204, 0x1, R205 ;  /* 0x00000001cc0f7819 */ /* 0x000fe200000102cd */
[----:B------:R-:W-:Y:S02]  /*128c0*/  IMAD R4, R196, c[0x0][0x21c], R4 ;  /* 0x00008700c4047a24 */ /* 0x000fe400078e0204 */
[----:B------:R-:W-:Y:S02]  /*128d0*/  IMAD.IADD R3, R3, 0x1, R0 ;  /* 0x0000000103037824 */ /* 0x000fe400078e0200 */
[----:B------:R-:W-:Y:S02]  /*128e0*/  IMAD.SHL.U32 R14, R204, 0x2, RZ ;  /* 0x00000002cc0e7824 */ /* 0x000fe400078e00ff */
[----:B------:R-:W-:Y:S05]  /*128f0*/  IMAD.WIDE.U32 R2, R196, c[0x0][0x218], R2 ;  /* 0x00008600c4027a25 */ /* 0x000fea00078e0002 */
[----:B------:R-:W-:Y:S04]  /*12900*/  IADD3 R0, P0, R222, R2, RZ ;  /* 0x00000002de007210 */ /* 0x000fe80007f1e0ff */
[----:B------:R-:W-:Y:S02]  /*12910*/  IADD3.X R2, R224, R3, R4, P0, !PT ;  /* 0x00000003e0027210 */ /* 0x000fe400007fe404 */
[C---:B------:R-:W-:Y:S04]  /*12920*/  LEA R13, P0, R0.reuse, c[0x0][0x1f8], 0x1 ;  /* 0x00007e00000d7a11 */ /* 0x040fe800078008ff */
[----:B------:R-:W-:Y:S01]  /*12930*/  LEA.HI.X R5, R0, c[0x0][0x1fc], R2, 0x1, P0 ;  /* 0x00007f0000057a11 */ /* 0x000fe200000f0c02 */
[----:B------:R-:W-:-:S06]  /*12940*/  BRA.DIV ~URZ, `(.L_x_1394) ;  /* 0x0000be627f007947 */ /* 0x000fcc000b800000 */
[----:B------:R4:W3:Y:S02]  /*12950*/  SHFL.IDX PT, R4, R5, RZ, 0x181f ;  /* 0x00181fff05047589 */ /* 0x0008e400000e0000 */
.L_x_1488:
[----:B------:R-:W-:-:S05]  /*12960*/  BRA.DIV ~URZ, `(.L_x_1395) ;  /* 0x0000beb27f007947 */ /* 0x000fca000b800000 */
[----:B------:R-:W5:Y:S01]  /*12970*/  SHFL.IDX PT, R0, R13, RZ, 0x181f ;  /* 0x00181fff0d007589 */ /* 0x000f6200000e0000 */
[----:B------:R-:W-:Y:S02]  /*12980*/  ISETP.GE.AND P3, PT, R204, c[0x0][0x1d4], PT ;  /* 0x00007500cc007a0c */ /* 0x000fe40003f66270 */
[----:B------:R-:W-:Y:S04]  /*12990*/  ISETP.GE.AND P1, PT, R206, c[0x0][0x1d4], PT ;  /* 0x00007500ce007a0c */ /* 0x000fe80003f26270 */
[----:B------:R-:W-:Y:S02]  /*129a0*/  SEL R12, RZ, 0x10, P1 ;  /* 0x00000010ff0c7807 */ /* 0x000fe40000800000 */
[----:B-----5:R-:W-:Y:S05]  /*129b0*/  IADD3 R2, P0, R0, R14, RZ ;  /* 0x0000000e00027210 */ /* 0x020fea0007f1e0ff */
[----:B---3--:R-:W-:Y:S01]  /*129c0*/  IMAD.X R3, R4, 0x1, R15, P0 ;  /* 0x0000000104037824 */ /* 0x008fe200000e060f */
[----:B------:R-:W-:Y:S04]  /*129d0*/  ISETP.GE.AND P0, PT, R207, c[0x0][0x1d4], PT ;  /* 0x00007500cf007a0c */ /* 0x000fe80003f06270 */
[----:B------:R-:W-:Y:S01]  /*129e0*/  @!PT LDS RZ, [RZ] ;  /* 0x00000000fffff984 */ /* 0x000fe20000000800 */
[----:B------:R-:W-:Y:S01]  /*129f0*/  @!PT LDS RZ, [RZ] ;  /* 0x00000000fffff984 */ /* 0x000fe20000000800 */
[----:B------:R3:W-:Y:S02]  /*12a00*/  LDGSTS.E.BYPASS.LTC128B.128 [R194+0x100], [R2.64], !P3 ;  /* 0x0010000002c27fae */ /* 0x0007e4000d901d48 */
[----:B---3--:R-:W-:Y:S05]  /*12a10*/  IADD3 R2, P2, R0, R20, RZ ;  /* 0x0000001400027210 */ /* 0x008fea0007f5e0ff */
[----:B------:R-:W-:Y:S01]  /*12a20*/  IMAD.X R3, R4, 0x1, R21, P2 ;  /* 0x0000000104037824 */ /* 0x000fe200010e0615 */
[----:B------:R-:W-:Y:S02]  /*12a30*/  IADD3 R6, P2, R0, R22, RZ ;  /* 0x0000001600067210 */ /* 0x000fe40007f5e0ff */
[----:B------:R-:W3:Y:S03]  /*12a40*/  SHFL.IDX PT, R0, R13, 0x1, 0x181f ;  /* 0x00381f000d007f89 */ /* 0x000ee600000e0000 */
[----:B------:R-:W-:Y:S01]  /*12a50*/  IMAD.X R7, R4, 0x1, R23, P2 ;  /* 0x0000000104077824 */ /* 0x000fe200010e0617 */
[----:B------:R4:W-:Y:S04]  /*12a60*/  LDGSTS.E.BYPASS.LTC128B.128 [R194+0x2100], [R2.64], !P1 ;  /* 0x0210000002c27fae */ /* 0x0009e8000c901d48 */
[----:B------:R5:W-:Y:S04]  /*12a70*/  LDGSTS.E.BYPASS.LTC128B.128 [R194+0x4100], [R6.64], !P0 ;  /* 0x0410000006c27fae */ /* 0x000be8000c101d48 */
[----:B------:R2:W1:Y:S02]  /*12a80*/  SHFL.IDX PT, R4, R5, 0x1, 0x181f ;  /* 0x00381f0005047f89 */ /* 0x00046400000e0000 */
[----:B--2-4-:R-:W-:Y:S02]  /*12a90*/  SEL R5, RZ, 0x10, P3 ;  /* 0x00000010ff057807 */ /* 0x014fe40001800000 */
[----:B-----5:R-:W-:Y:S02]  /*12aa0*/  SEL R7, RZ, 0x10, P0 ;  /* 0x00000010ff077807 */ /* 0x020fe40000000000 */
.L_x_1489:
[C---:B-1-3--:R-:W-:Y:S02]  /*12ab0*/  IADD3 R2, -R5.reuse, 0x10, RZ ;  /* 0x0000001005027810 */ /* 0x04afe40007ffe1ff */
        /* <DEDUP_REMOVED lines=20> */
.L_x_1393:
[----:B------:R-:W-:Y:S05]  /*12c00*/  BSYNC B0 ;  /* 0x0000000000007941 */ /* 0x000fea0003800000 */
.L_x_1392:
        /* <DEDUP_REMOVED lines=154> */
[----:B------:R-:W-:Y:S01]  /*135b0*/  IMAD.MOV.U32 R0, RZ, RZ, c[0x0][0x2b8] ;  /* 0x0000ae00ff007624 */ /* 0x000fe200078e00ff */
[----:B------:R-:W-:Y:S01]  /*135c0*/  ISETP.GT.AND P1, PT, R221, 0x3f, PT ;  /* 0x0000003fdd00780c */ /* 0x000fe20003f24270 */
[----:B------:R-:W-:Y:S01]  /*135d0*/  IMAD R2, R197, 0x40, R239 ;  /* 0x00000040c5027824 */ /* 0x000fe200078e02ef */
[C---:B------:R-:W-:Y:S01]  /*135e0*/  SHF.L.U64.HI R156, R207.reuse, 0x1, R219 ;  /* 0x00000001cf9c7819 */ /* 0x040fe200000102db */
[----:B------:R-:W-:Y:S01]  /*135f0*/  IMAD.MOV.U32 R196, RZ, RZ, RZ ;  /* 0x000000ffffc47224 */ /* 0x000fe200078e00ff */
[----:B------:R-:W-:Y:S01]  /*13600*/  ISETP.NE.AND P2, PT, R0, 0x1, PT ;  /* 0x000000010000780c */ /* 0x000fe20003f45270 */
        /* <DEDUP_REMOVED lines=31> */
.L_x_1490:
        /* <DEDUP_REMOVED lines=21> */
.L_x_1491:
        /* <DEDUP_REMOVED lines=21> */
.L_x_1397:
[----:B------:R-:W-:Y:S05]  /*13aa0*/  BSYNC B0 ;  /* 0x0000000000007941 */ /* 0x000fea0003800000 */
.L_x_1396:
[----:B------:R-:W-:Y:S01]  /*13ab0*/  IMAD.MOV.U32 R0, RZ, RZ, c[0x0][0x2c4] ;  /* 0x0000b100ff007624 */ /* 0x000fe200078e00ff */
[----:B------:R-:W0:Y:S01]  /*13ac0*/  LDGDEPBAR ;  /* 0x00000000000079af */ /* 0x000e220000000000 */
[----:B------:R-:W-:Y:S03]  /*13ad0*/  IMAD.IADD R100, R249, 0x1, R240 ;  /* 0x00000001f9647824 */ /* 0x000fe600078e02f0 */
[----:B------:R-:W-:Y:S11]  /*13ae0*/  ISETP.NE.AND P0, PT, R0, 0x1, PT ;  /* 0x000000010000780c */ /* 0x000ff60003f05270 */
[----:B------:R-:W-:Y:S02]  /*13af0*/  @!UPT UIADD3 URZ, URZ, URZ, URZ ;  /* 0x0000003f3f3ff290 */ /* 0x000fe4000fffe03f */
        /* <DEDUP_REMOVED lines=8> */
.L_x_1492:
[----:B---3--:R-:W-:Y:S05]  /*13b80*/  IMAD.IADD R0, R101, 0x1, R0 ;  /* 0x0000000165007824 */ /* 0x008fea00078e0200 */
[C---:B------:R-:W-:Y:S02]  /*13b90*/  ISETP.GT.AND P0, PT, R0.reuse, RZ, PT ;  /* 0x000000ff0000720c */ /* 0x040fe40003f04270 */
[C---:B------:R-:W-:Y:S02]  /*13ba0*/  ISETP.GT.AND P2, PT, R0.reuse, 0x1, PT ;  /* 0x000000010000780c */ /* 0x040fe40003f44270 */
[C---:B------:R-:W-:Y:S02]  /*13bb0*/  ISETP.GT.AND P3, PT, R0.reuse, 0x8, PT ;  /* 0x000000080000780c */ /* 0x040fe40003f64270 */
[----:B------:R-:W-:Y:S02]  /*13bc0*/  ISETP.GT.AND P4, PT, R0, 0x9, PT ;  /* 0x000000090000780c */ /* 0x000fe40003f84270 */
[----:B------:R-:W-:Y:S02]  /*13bd0*/  FSEL R155, R4, -INF , P0 ;  /* 0xff800000049b7808 */ /* 0x000fe40000000000 */
[C---:B------:R-:W-:Y:S02]  /*13be0*/  ISETP.GT.AND P1, PT, R0.reuse, 0x10, PT ;  /* 0x000000100000780c */ /* 0x040fe40003f24270 */
[----:B------:R-:W-:Y:S02]  /*13bf0*/  ISETP.GT.AND P0, PT, R0, 0x11, PT ;  /* 0x000000110000780c */ /* 0x000fe40003f04270 */
[----:B------:R-:W-:Y:S02]  /*13c00*/  FSEL R159, R5, -INF , P2 ;  /* 0xff800000059f7808 */ /* 0x000fe40001000000 */
[----:B------:R-:W-:Y:S02]  /*13c10*/  FSEL R158, R8, -INF , P3 ;  /* 0xff800000089e7808 */ /* 0x000fe40001800000 */
[C---:B------:R-:W-:Y:S02]  /*13c20*/  ISETP.GT.AND P3, PT, R0.reuse, 0x18, PT ;  /* 0x000000180000780c */ /* 0x040fe40003f64270 */
[----:B------:R-:W-:Y:S02]  /*13c30*/  FSEL R157, R9, -INF , P4 ;  /* 0xff800000099d7808 */ /* 0x000fe40002000000 */
[----:B------:R-:W-:Y:S02]  /*13c40*/  ISETP.GT.AND P4, PT, R0, 0x19, PT ;  /* 0x000000190000780c */ /* 0x000fe40003f84270 */
[----:B------:R-:W-:Y:S02]  /*13c50*/  FSEL R156, R12, -INF , P1 ;  /* 0xff8000000c9c7808 */ /* 0x000fe40000800000 */
[C---:B------:R-:W-:Y:S02]  /*13c60*/  ISETP.GT.AND P2, PT, R0.reuse, 0x20, PT ;  /* 0x000000200000780c */ /* 0x040fe40003f44270 */
[----:B------:R-:W-:Y:S02]  /*13c70*/  FSEL R154, R13, -INF , P0 ;  /* 0xff8000000d9a7808 */ /* 0x000fe40000000000 */
[C---:B------:R-:W-:Y:S02]  /*13c80*/  ISETP.GT.AND P1, PT, R0.reuse, 0x21, PT ;  /* 0x000000210000780c */ /* 0x040fe40003f24270 */
[----:B------:R-:W-:Y:S02]  /*13c90*/  ISETP.GT.AND P0, PT, R0, 0x28, PT ;  /* 0x000000280000780c */ /* 0x000fe40003f04270 */
[----:B------:R-:W-:Y:S02]  /*13ca0*/  FSEL R153, R16, -INF , P3 ;  /* 0xff80000010997808 */ /* 0x000fe40001800000 */
[----:B------:R-:W-:Y:S02]  /*13cb0*/  FSEL R152, R17, -INF , P4 ;  /* 0xff80000011987808 */ /* 0x000fe40002000000 */
[----:B------:R-:W-:Y:S02]  /*13cc0*/  ISETP.GT.AND P4, PT, R0, 0x29, PT ;  /* 0x000000290000780c */ /* 0x000fe40003f84270 */
[----:B------:R-:W-:Y:S02]  /*13cd0*/  FSEL R151, R20, -INF , P2 ;  /* 0xff80000014977808 */ /* 0x000fe40001000000 */
[C---:B------:R-:W-:Y:S02]  /*13ce0*/  ISETP.GT.AND P3, PT, R0.reuse, 0x30, PT ;  /* 0x000000300000780c */ /* 0x040fe40003f64270 */
[----:B------:R-:W-:Y:S02]  /*13cf0*/  FSEL R150, R21, -INF , P1 ;  /* 0xff80000015967808 */ /* 0x000fe40000800000 */
[----:B------:R-:W-:Y:S02]  /*13d00*/  ISETP.GT.AND P2, PT, R0, 0x31, PT ;  /* 0x000000310000780c */ /* 0x000fe40003f44270 */
[----:B-1----:R-:W-:Y:S02]  /*13d10*/  FSEL R149, R24, -INF , P0 ;  /* 0xff80000018957808 */ /* 0x002fe40000000000 */
[C---:B------:R-:W-:Y:S02]  /*13d20*/  ISETP.GT.AND P1, PT, R0.reuse, 0x38, PT ;  /* 0x000000380000780c */ /* 0x040fe40003f24270 */
[----:B------:R-:W-:Y:S02]  /*13d30*/  ISETP.GT.AND P0, PT, R0, 0x39, PT ;  /* 0x000000390000780c */ /* 0x000fe40003f04270 */
[----:B------:R-:W-:Y:S02]  /*13d40*/  FSEL R148, R25, -INF , P4 ;  /* 0xff80000019947808 */ /* 0x000fe40002000000 */
[----:B------:R-:W-:Y:S02]  /*13d50*/  FSEL R28, R28, -INF , P3 ;  /* 0xff8000001c1c7808 */ /* 0x000fe40001800000 */
[----:B------:R-:W-:Y:S02]  /*13d60*/  FSEL R29, R29, -INF , P2 ;  /* 0xff8000001d1d7808 */ /* 0x000fe40001000000 */
[----:B------:R-:W-:Y:S02]  /*13d70*/  FSEL R25, R32, -INF , P1 ;  /* 0xff80000020197808 */ /* 0x000fe40000800000 */
[----:B------:R-:W-:Y:S01]  /*13d80*/  FSEL R4, R33, -INF , P0 ;  /* 0xff80000021047808 */ /* 0x000fe20000000000 */
[----:B------:R-:W-:-:S05]  /*13d90*/  BRA.DIV ~URZ, `(.L_x_1401) ;  /* 0x0000afb27f007947 */ /* 0x000fca000b800000 */
[----:B------:R-:W1:Y:S02]  /*13da0*/  SHFL.IDX PT, R0, R100, 0x1, 0x1c1f ;  /* 0x003c1f0064007f89 */ /* 0x000e6400000e0000 */
[----:B-1----:R-:W-:Y:S05]  /*13db0*/  IMAD.IADD R0, R101, 0x1, R0 ;  /* 0x0000000165007824 */ /* 0x002fea00078e0200 */
        /* <DEDUP_REMOVED lines=30> */
[----:B------:R-:W-:Y:S02]  /*13fa0*/  FMNMX.FTZ R0, R159, R0, !PT ;  /* 0x000000009f007209 */ /* 0x000fe40007810000 */
[----:B------:R-:W-:Y:S02]  /*13fb0*/  FSEL R7, R31, -INF , P2 ;  /* 0xff8000001f077808 */ /* 0x000fe40001000000 */
[----:B------:R-:W-:Y:S02]  /*13fc0*/  FMNMX.FTZ R0, R158, R0, !PT ;  /* 0x000000009e007209 */ /* 0x000fe40007810000 */
[----:B------:R-:W-:Y:S02]  /*13fd0*/  FSEL R6, R34, -INF , P1 ;  /* 0xff80000022067808 */ /* 0x000fe40000800000 */
[----:B------:R-:W-:Y:S02]  /*13fe0*/  FMNMX.FTZ R0, R157, R0, !PT ;  /* 0x000000009d007209 */ /* 0x000fe40007810000 */
[----:B------:R-:W-:Y:S02]  /*13ff0*/  FSEL R5, R35, -INF , P0 ;  /* 0xff80000023057808 */ /* 0x000fe40000000000 */
        /* <DEDUP_REMOVED lines=33> */
[----:B-12---:R-:W-:Y:S06]  /*14210*/  FMNMX.FTZ R100, R0, R2, !PT ;  /* 0x0000000200647209 */ /* 0x006fec0007810000 */
[----:B------:R1:W2:Y:S02]  /*14220*/  SHFL.BFLY PT, R0, R100, 0x1, 0x1f ;  /* 0x0c201f0064007f89 */ /* 0x0002a400000e0000 */
.L_x_1493:
        /* <DEDUP_REMOVED lines=27> */
[----:B------:R-:W-:Y:S03]  /*143e0*/  FFMA.FTZ R158, R153, c[0x0][0x2d0], -R2 ;  /* 0x0000b400999e7a23 */ /* 0x000fe60000010802 */
[----:B------:R-:W-:Y:S10]  /*143f0*/  MUFU.EX2 R22, R22 ;  /* 0x0000001600167308 */ /* 0x000ff40000000800 */
[----:B------:R-:W2:Y:S02]  /*14400*/  MUFU.EX2 R23, R23 ;  /* 0x0000001700177308 */ /* 0x000ea40000000800 */
[----:B--2---:R-:W-:Y:S01]  /*14410*/  F2FP.BF16.PACK_AB R150, R23, R22 ;  /* 0x000000161796723e */ /* 0x004fe200000010ff */
[----:B------:R-:W-:Y:S01]  /*14420*/  FFMA.FTZ R2, R0, R209, R18 ;  /* 0x000000d100027223 */ /* 0x000fe20000010012 */
[----:B------:R-:W-:Y:S01]  /*14430*/  F2FP.BF16.PACK_AB R148, R4, R18 ;  /* 0x000000120494723e */ /* 0x000fe200000010ff */
[----:B------:R-:W-:Y:S02]  /*14440*/  FMUL.FTZ R32, R0, R108 ;  /* 0x0000006c00207220 */ /* 0x000fe40000410000 */
[----:B------:R-:W-:Y:S01]  /*14450*/  FADD.FTZ R19, R4, R2 ;  /* 0x0000000204137221 */ /* 0x000fe20000010000 */
[C---:B------:R-:W-:Y:S01]  /*14460*/  FSEL R2, R3.reuse, RZ, P0 ;  /* 0x000000ff03027208 */ /* 0x040fe20000000000 */
[----:B------:R-:W-:Y:S02]  /*14470*/  FMUL.FTZ R4, R3, c[0x0][0x2d0] ;  /* 0x0000b40003047a20 */ /* 0x000fe40000410000 */
[----:B------:R-:W-:Y:S02]  /*14480*/  FMUL.FTZ R33, R0, R109 ;  /* 0x0000006d00217220 */ /* 0x000fe40000410000 */
[----:B------:R-:W-:Y:S01]  /*14490*/  FADD.FTZ R2, -R2, R105 ;  /* 0x0000006902027221 */ /* 0x000fe20000010100 */
[----:B------:R-:W-:Y:S01]  /*144a0*/  FSEL R4, R4, RZ, P0 ;  /* 0x000000ff04047208 */ /* 0x000fe20000000000 */
[----:B------:R-:W-:Y:S01]  /*144b0*/  FMUL.FTZ R25, R0, R117 ;  /* 0x0000007500197220 */ /* 0x000fe20000410000 */
[----:B------:R-:W-:Y:S01]  /*144c0*/  MUFU.EX2 R105, R158 ;  /* 0x0000009e00697308 */ /* 0x000fe20000000800 */
[----:B------:R-:W-:Y:S01]  /*144d0*/  FMUL.FTZ R2, R2, c[0x0][0x2d0] ;  /* 0x0000b40002027a20 */ /* 0x000fe20000410000 */
[----:B------:R-:W-:Y:S01]  /*144e0*/  ISETP.GT.AND P0, PT, R197, R217, PT ;  /* 0x000000d9c500720c */ /* 0x000fe20003f04270 */
[--C-:B------:R-:W-:Y:S01]  /*144f0*/  FFMA.FTZ R17, R17, c[0x0][0x2d0], -R4.reuse ;  /* 0x0000b40011117a23 */ /* 0x100fe20000010804 */
[----:B------:R-:W-:Y:S01]  /*14500*/  IADD3 R197, R197, -0x1, RZ ;  /* 0xffffffffc5c57810 */ /* 0x000fe20007ffe0ff */
[--C-:B------:R-:W-:Y:S02]  /*14510*/  FFMA.FTZ R170, R7, c[0x0][0x2d0], -R4.reuse ;  /* 0x0000b40007aa7a23 */ /* 0x100fe40000010804 */
[--C-:B------:R-:W-:Y:S02]  /*14520*/  FFMA.FTZ R18, R24, c[0x0][0x2d0], -R4.reuse ;  /* 0x0000b40018127a23 */ /* 0x100fe40000010804 */
[--C-:B-1----:R-:W-:Y:S01]  /*14530*/  FFMA.FTZ R100, R21, c[0x0][0x2d0], -R4.reuse ;  /* 0x0000b40015647a23 */ /* 0x102fe20000010804 */
[----:B------:R-:W1:Y:S01]  /*14540*/  MUFU.EX2 R2, R2 ;  /* 0x0000000200027308 */ /* 0x000e620000000800 */
[--C-:B------:R-:W-:Y:S02]  /*14550*/  FFMA.FTZ R104, R20, c[0x0][0x2d0], -R4.reuse ;  /* 0x0000b40014687a23 */ /* 0x100fe40000010804 */
[--C-:B------:R-:W-:Y:S02]  /*14560*/  FFMA.FTZ R154, R16, c[0x0][0x2d0], -R4.reuse ;  /* 0x0000b400109a7a23 */ /* 0x100fe40000010804 */
[----:B------:R-:W-:Y:S02]  /*14570*/  FMUL.FTZ R16, R0, R124 ;  /* 0x0000007c00107220 */ /* 0x000fe40000410000 */
[--C-:B------:R-:W-:Y:S02]  /*14580*/  FFMA.FTZ R199, R6, c[0x0][0x2d0], -R4.reuse ;  /* 0x0000b40006c77a23 */ /* 0x100fe40000010804 */
[--C-:B------:R-:W-:Y:S01]  /*14590*/  FFMA.FTZ R161, R11, c[0x0][0x2d0], -R4.reuse ;  /* 0x0000b4000ba17a23 */ /* 0x100fe20000010804 */
[----:B------:R2:W3:Y:S01]  /*145a0*/  MUFU.EX2 R7, R17 ;  /* 0x0000001100077308 */ /* 0x0004e20000000800 */
        /* <DEDUP_REMOVED lines=11> */
[----:B------:R-:W4:Y:S01]  /*14660*/  MUFU.EX2 R6, R18 ;  /* 0x0000001200067308 */ /* 0x000f220000000800 */
[----:B------:R-:W-:Y:S02]  /*14670*/  FFMA.FTZ R202, R5, c[0x0][0x2d0], -R4 ;  /* 0x0000b40005ca7a23 */ /* 0x000fe40000010804 */
[----:B------:R-:W-:Y:S02]  /*14680*/  FADD.FTZ R4, R22, R19 ;  /* 0x0000001316047221 */ /* 0x000fe40000010000 */
[----:B--2---:R-:W-:Y:S02]  /*14690*/  FMUL.FTZ R17, R0, R125 ;  /* 0x0000007d00117220 */ /* 0x004fe40000410000 */
[----:B---3--:R-:W-:Y:S02]  /*146a0*/  FFMA.FTZ R5, R2, R203, R7 ;  /* 0x000000cb02057223 */ /* 0x008fe40000010007 */
[----:B------:R-:W-:Y:S01]  /*146b0*/  FADD.FTZ R152, R23, R4 ;  /* 0x0000000417987221 */ /* 0x000fe20000010000 */
[----:B------:R-:W2:Y:S01]  /*146c0*/  MUFU.EX2 R125, R104 ;  /* 0x00000068007d7308 */ /* 0x000ea20000000800 */
[C---:B------:R-:W-:Y:S02]  /*146d0*/  FMUL.FTZ R4, R0.reuse, R136 ;  /* 0x0000008800047220 */ /* 0x040fe40000410000 */
[C---:B------:R-:W-:Y:S02]  /*146e0*/  FMUL.FTZ R8, R0.reuse, R132 ;  /* 0x0000008400087220 */ /* 0x040fe40000410000 */
[----:B------:R-:W-:Y:S02]  /*146f0*/  FMUL.FTZ R9, R0, R133 ;  /* 0x0000008500097220 */ /* 0x000fe40000410000 */
[C---:B------:R-:W-:Y:S02]  /*14700*/  FMUL.FTZ R10, R2.reuse, R134 ;  /* 0x00000086020a7220 */ /* 0x040fe40000410000 */
[----:B------:R-:W-:Y:S01]  /*14710*/  FMUL.FTZ R11, R2, R135 ;  /* 0x00000087020b7220 */ /* 0x000fe20000410000 */
[----:B------:R-:W3:Y:S01]  /*14720*/  MUFU.EX2 R100, R160 ;  /* 0x000000a000647308 */ /* 0x000ee20000000800 */
[C---:B------:R-:W-:Y:S01]  /*14730*/  FMUL.FTZ R12, R0.reuse, R128 ;  /* 0x00000080000c7220 */ /* 0x040fe20000410000 */
[----:B------:R-:W-:Y:S01]  /*14740*/  LDSM.16.MT88.4 R132, [R172+0x1800] ;  /* 0x00180000ac84783b */ /* 0x000fe20000004200 */
[----:B------:R-:W-:Y:S01]  /*14750*/  FMUL.FTZ R13, R0, R129 ;  /* 0x00000081000d7220 */ /* 0x000fe20000410000 */
[C---:B----4-:R-:W-:Y:S01]  /*14760*/  F2FP.BF16.PACK_AB R149, R6.reuse, R7 ;  /* 0x000000070695723e */ /* 0x050fe200000010ff */
[----:B------:R-:W-:Y:S02]  /*14770*/  FADD.FTZ R203, R6, R5 ;  /* 0x0000000506cb7221 */ /* 0x000fe40000010000 */
[----:B------:R-:W-:Y:S02]  /*14780*/  FMUL.FTZ R5, R0, R137 ;  /* 0x0000008900057220 */ /* 0x000fe40000410000 */
[C---:B------:R-:W-:Y:S01]  /*14790*/  FMUL.FTZ R6, R2.reuse, R138 ;  /* 0x0000008a02067220 */ /* 0x040fe20000410000 */
[----:B------:R-:W-:Y:S01]  /*147a0*/  MUFU.EX2 R104, R157 ;  /* 0x0000009d00687308 */ /* 0x000fe20000000800 */
[C---:B------:R-:W-:Y:S02]  /*147b0*/  FMUL.FTZ R7, R2.reuse, R139 ;  /* 0x0000008b02077220 */ /* 0x040fe40000410000 */
[C---:B------:R-:W-:Y:S01]  /*147c0*/  FMUL.FTZ R14, R2.reuse, R130 ;  /* 0x00000082020e7220 */ /* 0x040fe20000410000 */
[----:B--2---:R-:W-:Y:S01]  /*147d0*/  F2FP.BF16.PACK_AB R151, R125, R124 ;  /* 0x0000007c7d97723e */ /* 0x004fe200000010ff */
        /* <DEDUP_REMOVED lines=8> */
[----:B------:R-:W1:Y:S01]  /*14860*/  LDSM.16.MT88.4 R108, [R173] ;  /* 0x00000000ad6c783b */ /* 0x000e620000004200 */
[----:B------:R-:W-:Y:S02]  /*14870*/  MUFU.EX2 R208, R154 ;  /* 0x0000009a00d07308 */ /* 0x000fe40000000800 */
[C---:B------:R-:W-:Y:S02]  /*14880*/  FMUL.FTZ R15, R2.reuse, R131 ;  /* 0x00000083020f7220 */ /* 0x040fe40000410000 */
[----:B------:R-:W-:Y:S02]  /*14890*/  FMUL.FTZ R23, R2, R123 ;  /* 0x0000007b02177220 */ /* 0x000fe40000410000 */
[----:B------:R-:W-:Y:S01]  /*148a0*/  FMUL.FTZ R24, R0, R116 ;  /* 0x0000007400187220 */ /* 0x000fe20000410000 */
[----:B------:R-:W-:Y:S03]  /*148b0*/  LDSM.16.MT88.4 R120, [R176+0x1000] ;  /* 0x00100000b078783b */ /* 0x000fe60000004200 */
[C---:B------:R-:W-:Y:S01]  /*148c0*/  FMUL.FTZ R26, R2.reuse, R118 ;  /* 0x00000076021a7220 */ /* 0x040fe20000410000 */
[----:B------:R-:W-:Y:S01]  /*148d0*/  MUFU.EX2 R154, R164 ;  /* 0x000000a4009a7308 */ /* 0x000fe20000000800 */
[----:B------:R-:W-:Y:S02]  /*148e0*/  FMUL.FTZ R27, R2, R119 ;  /* 0x00000077021b7220 */ /* 0x000fe40000410000 */
[C---:B------:R-:W-:Y:S01]  /*148f0*/  FMUL.FTZ R28, R0.reuse, R112 ;  /* 0x00000070001c7220 */ /* 0x040fe20000410000 */
[----:B------:R-:W-:Y:S01]  /*14900*/  LDSM.16.MT88.4 R116, [R173+0x800] ;  /* 0x00080000ad74783b */ /* 0x000fe20000004200 */
[----:B------:R-:W-:Y:S02]  /*14910*/  FMUL.FTZ R29, R0, R113 ;  /* 0x00000071001d7220 */ /* 0x000fe40000410000 */
[C---:B------:R-:W-:Y:S02]  /*14920*/  FMUL.FTZ R30, R2.reuse, R114 ;  /* 0x00000072021e7220 */ /* 0x040fe40000410000 */
[----:B------:R-:W-:Y:S01]  /*14930*/  FMUL.FTZ R31, R2, R115 ;  /* 0x00000073021f7220 */ /* 0x000fe20000410000 */
[----:B------:R-:W-:Y:S01]  /*14940*/  MUFU.EX2 R160, R153 ;  /* 0x0000009900a07308 */ /* 0x000fe20000000800 */
[C---:B------:R-:W-:Y:S01]  /*14950*/  FMUL.FTZ R36, R0.reuse, R36 ;  /* 0x0000002400247220 */ /* 0x040fe20000410000 */
[----:B------:R-:W-:Y:S01]  /*14960*/  LDSM.16.MT88.4 R112, [R172+0x800] ;  /* 0x00080000ac70783b */ /* 0x000fe20000004200 */
        /* <DEDUP_REMOVED lines=10> */
[----:B------:R-:W-:Y:S01]  /*14a10*/  MUFU.EX2 R156, R161 ;  /* 0x000000a1009c7308 */ /* 0x000fe20000000800 */
[----:B------:R-:W-:Y:S02]  /*14a20*/  FMUL.FTZ R45, R0, R45 ;  /* 0x0000002d002d7220 */ /* 0x000fe40000410000 */
[C---:B------:R-:W-:Y:S02]  /*14a30*/  FMUL.FTZ R46, R2.reuse, R46 ;  /* 0x0000002e022e7220 */ /* 0x040fe40000410000 */
[----:B------:R-:W-:Y:S01]  /*14a40*/  FMUL.FTZ R47, R2, R47 ;  /* 0x0000002f022f7220 */ /* 0x000fe20000410000 */
[C---:B------:R-:W-:Y:S01]  /*14a50*/  HMMA.16816.F32.BF16 R16, R148.reuse, R110, R16 ;  /* 0x0000006e9410723c */ /* 0x040fe20000041810 */
[----:B------:R-:W1:Y:S03]  /*14a60*/  LDSM.16.MT88.4 R108, [R176] ;  /* 0x00000000b06c783b */ /* 0x000e660000004200 */
[C---:B------:R-:W-:Y:S01]  /*14a70*/  FMUL.FTZ R48, R0.reuse, R48 ;  /* 0x0000003000307220 */ /* 0x040fe20000410000 */
[----:B------:R-:W-:Y:S01]  /*14a80*/  MUFU.EX2 R153, R169 ;  /* 0x000000a900997308 */ /* 0x000fe20000000800 */
        /* <DEDUP_REMOVED lines=48> */
[C---:B------:R-:W-:Y:S02]  /*14d90*/  FMUL.FTZ R91, R2.reuse, R91 ;  /* 0x0000005b025b7220 */ /* 0x040fe40000410000 */
[C---:B------:R-:W-:Y:S04]  /*14da0*/  FMUL.FTZ R94, R2.reuse, R94 ;  /* 0x0000005e025e7220 */ /* 0x040fe80000410000 */
        /* <DEDUP_REMOVED lines=8> */
[----:B---3--:R-:W-:Y:S01]  /*14e30*/  FADD.FTZ R0, R100, R152 ;  /* 0x0000009864007221 */ /* 0x008fe20000010000 */
[----:B------:R-:W3:Y:S10]  /*14e40*/  MUFU.EX2 R159, R155 ;  /* 0x0000009b009f7308 */ /* 0x000ef40000000800 */
[----:B------:R-:W-:Y:S01]  /*14e50*/  MUFU.EX2 R155, R163 ;  /* 0x000000a3009b7308 */ /* 0x000fe20000000800 */
[C---:B-1----:R-:W-:Y:S03]  /*14e60*/  HMMA.16816.F32.BF16 R36, R148.reuse, R108, R36 ;  /* 0x0000006c9424723c */ /* 0x042fe60000041824 */
[----:B--2---:R-:W-:Y:S04]  /*14e70*/  FADD.FTZ R0, R2, R0 ;  /* 0x0000000002007221 */ /* 0x004fe80000010000 */
[----:B------:R-:W-:Y:S01]  /*14e80*/  FADD.FTZ R0, R105, R0 ;  /* 0x0000000069007221 */ /* 0x000fe20000010000 */
[C---:B------:R-:W-:Y:S01]  /*14e90*/  HMMA.16816.F32.BF16 R40, R148.reuse, R110, R40 ;  /* 0x0000006e9428723c */ /* 0x040fe20000041828 */
[----:B------:R-:W1:Y:S01]  /*14ea0*/  LDSM.16.MT88.4 R108, [R173+0x2000] ;  /* 0x00200000ad6c783b */ /* 0x000e620000004200 */
[----:B------:R-:W2:Y:S02]  /*14eb0*/  MUFU.EX2 R152, R170 ;  /* 0x000000aa00987308 */ /* 0x000ea40000000800 */
[----:B------:R-:W-:Y:S04]  /*14ec0*/  FADD.FTZ R0, R104, R0 ;  /* 0x0000000068007221 */ /* 0x000fe80000010000 */
        /* <DEDUP_REMOVED lines=24> */
[----:B---3--:R-:W-:Y:S02]  /*15050*/  F2FP.BF16.PACK_AB R111, R158, R159 ;  /* 0x0000009f9e6f723e */ /* 0x008fe400000010ff */
[----:B------:R-:W3:Y:S01]  /*15060*/  MUFU.EX2 R2, R167 ;  /* 0x000000a700027308 */ /* 0x000ee20000000800 */
[----:B--2---:R-:W-:Y:S04]  /*15070*/  F2FP.BF16.PACK_AB R149, R152, R153 ;  /* 0x000000999895723e */ /* 0x004fe800000010ff */
[C---:B------:R-:W-:Y:S05]  /*15080*/  HMMA.16816.F32.BF16 R4, R108.reuse, R112, R4 ;  /* 0x000000706c04723c */ /* 0x040fea0000041804 */
[----:B------:R-:W2:Y:S03]  /*15090*/  MUFU.EX2 R105, R166 ;  /* 0x000000a600697308 */ /* 0x000ea60000000800 */
[C---:B------:R-:W-:Y:S01]  /*150a0*/  HMMA.16816.F32.BF16 R8, R108.reuse, R114, R8 ;  /* 0x000000726c08723c */ /* 0x040fe20000041808 */
[----:B------:R-:W4:Y:S03]  /*150b0*/  LDSM.16.MT88.4 R112, [R176+0x800] ;  /* 0x00080000b070783b */ /* 0x000f260000004200 */
[----:B-1----:R-:W-:Y:S03]  /*150c0*/  FADD.FTZ R0, R100, R0 ;  /* 0x0000000064007221 */ /* 0x002fe60000010000 */
[----:B------:R-:W1:Y:S01]  /*150d0*/  MUFU.EX2 R104, R165 ;  /* 0x000000a500687308 */ /* 0x000e620000000800 */
[C---:B------:R-:W-:Y:S04]  /*150e0*/  HMMA.16816.F32.BF16 R12, R108.reuse, R116, R12 ;  /* 0x000000746c0c723c */ /* 0x040fe8000004180c */
[----:B---3--:R-:W-:Y:S04]  /*150f0*/  FADD.FTZ R0, R2, R0 ;  /* 0x0000000002007221 */ /* 0x008fe80000010000 */
[C---:B------:R-:W-:Y:S01]  /*15100*/  HMMA.16816.F32.BF16 R16, R108.reuse, R118, R16 ;  /* 0x000000766c10723c */ /* 0x040fe20000041810 */
[----:B------:R-:W3:Y:S03]  /*15110*/  LDSM.16.MT88.4 R116, [R175+0x800] ;  /* 0x00080000af74783b */ /* 0x000ee60000004200 */
[----:B--2---:R-:W-:Y:S04]  /*15120*/  FADD.FTZ R0, R105, R0 ;  /* 0x0000000069007221 */ /* 0x004fe80000010000 */
[----:B-1----:R-:W-:Y:S01]  /*15130*/  FADD.FTZ R0, R104, R0 ;  /* 0x0000000068007221 */ /* 0x002fe20000010000 */
[C---:B----4-:R-:W-:Y:S08]  /*15140*/  HMMA.16816.F32.BF16 R20, R108.reuse, R112, R20 ;  /* 0x000000706c14723c */ /* 0x050ff00000041814 */
[C---:B------:R-:W-:Y:S01]  /*15150*/  HMMA.16816.F32.BF16 R24, R108.reuse, R114, R24 ;  /* 0x000000726c18723c */ /* 0x040fe20000041818 */
[----:B------:R-:W1:Y:S07]  /*15160*/  LDSM.16.MT88.4 R112, [R172+0x2800] ;  /* 0x00280000ac70783b */ /* 0x000e6e0000004200 */
[C---:B---3--:R-:W-:Y:S08]  /*15170*/  HMMA.16816.F32.BF16 R28, R108.reuse, R116, R28 ;  /* 0x000000746c1c723c */ /* 0x048ff0000004181c */
        /* <DEDUP_REMOVED lines=28> */
[----:B------:R-:W-:Y:S02]  /*15340*/  MUFU.EX2 R2, R195 ;  /* 0x000000c300027308 */ /* 0x000fe40000000800 */
[----:B------:R-:W-:Y:S02]  /*15350*/  F2FP.BF16.PACK_AB R109, R156, R157 ;  /* 0x0000009d9c6d723e */ /* 0x000fe400000010ff */
[----:B------:R-:W-:Y:S06]  /*15360*/  F2FP.BF16.PACK_AB R111, R154, R155 ;  /* 0x0000009b9a6f723e */ /* 0x000fec00000010ff */
[----:B------:R-:W3:Y:S01]  /*15370*/  MUFU.EX2 R105, R171 ;  /* 0x000000ab00697308 */ /* 0x000ee20000000800 */
[C---:B-1----:R-:W-:Y:S09]  /*15380*/  HMMA.16816.F32.BF16 R4, R108.reuse, R112, R4 ;  /* 0x000000706c04723c */ /* 0x042ff20000041804 */
[----:B------:R-:W1:Y:S01]  /*15390*/  MUFU.EX2 R104, R201 ;  /* 0x000000c900687308 */ /* 0x000e620000000800 */
[C---:B------:R-:W-:Y:S01]  /*153a0*/  HMMA.16816.F32.BF16 R8, R108.reuse, R114, R8 ;  /* 0x000000726c08723c */ /* 0x040fe20000041808 */
[----:B------:R-:W4:Y:S08]  /*153b0*/  LDSM.16.MT88.4 R112, [R175+0x1000] ;  /* 0x00100000af70783b */ /* 0x000f300000004200 */
[----:B------:R-:W5:Y:S01]  /*153c0*/  MUFU.EX2 R100, R200 ;  /* 0x000000c800647308 */ /* 0x000f620000000800 */
[C---:B--2---:R-:W-:Y:S03]  /*153d0*/  HMMA.16816.F32.BF16 R12, R108.reuse, R116, R12 ;  /* 0x000000746c0c723c */ /* 0x044fe6000004180c */
[C---:B---3--:R-:W-:Y:S01]  /*153e0*/  F2FP.BF16.PACK_AB R148, R2.reuse, R105 ;  /* 0x000000690294723e */ /* 0x048fe200000010ff */
[----:B------:R-:W-:Y:S01]  /*153f0*/  FADD.FTZ R0, R105, R0 ;  /* 0x0000000069007221 */ /* 0x000fe20000010000 */
[----:B------:R-:W-:Y:S03]  /*15400*/  MOV R105, R3 ;  /* 0x0000000300697202 */ /* 0x000fe60000000f00 */
[C---:B------:R-:W-:Y:S01]  /*15410*/  HMMA.16816.F32.BF16 R16, R108.reuse, R118, R16 ;  /* 0x000000766c10723c */ /* 0x040fe20000041810 */
[----:B------:R-:W2:Y:S03]  /*15420*/  LDSM.16.MT88.4 R116, [R172+0x3000] ;  /* 0x00300000ac74783b */ /* 0x000ea60000004200 */
[----:B------:R-:W-:Y:S02]  /*15430*/  FADD.FTZ R0, R2, R0 ;  /* 0x0000000002007221 */ /* 0x000fe40000010000 */
[----:B------:R-:W-:Y:S02]  /*15440*/  FADD.FTZ R2, R124, R203 ;  /* 0x000000cb7c027221 */ /* 0x000fe40000010000 */
[C---:B------:R-:W-:Y:S04]  /*15450*/  HMMA.16816.F32.BF16 R20, R108.reuse, R120, R20 ;  /* 0x000000786c14723c */ /* 0x040fe80000041814 */
[----:B-1----:R-:W-:Y:S01]  /*15460*/  FADD.FTZ R0, R104, R0 ;  /* 0x0000000068007221 */ /* 0x002fe20000010000 */
[C---:B-----5:R-:W-:Y:S03]  /*15470*/  F2FP.BF16.PACK_AB R150, R100.reuse, R104 ;  /* 0x000000686496723e */ /* 0x060fe600000010ff */
[C---:B------:R-:W-:Y:S01]  /*15480*/  HMMA.16816.F32.BF16 R24, R108.reuse, R122, R24 ;  /* 0x0000007a6c18723c */ /* 0x040fe20000041818 */
[----:B------:R-:W1:Y:S03]  /*15490*/  LDSM.16.MT88.4 R120, [R173+0x3000] ;  /* 0x00300000ad78783b */ /* 0x000e660000004200 */
[----:B------:R-:W-:Y:S01]  /*154a0*/  FADD.FTZ R209, R100, R0 ;  /* 0x0000000064d17221 */ /* 0x000fe20000010000 */
[----:B------:R-:W-:Y:S01]  /*154b0*/  MOV R104, R101 ;  /* 0x0000006500687202 */ /* 0x000fe20000000f00 */
[----:B------:R-:W-:Y:S01]  /*154c0*/  FADD.FTZ R0, R125, R2 ;  /* 0x000000027d007221 */ /* 0x000fe20000010000 */
[----:B------:R-:W-:Y:S01]  /*154d0*/  MUFU.EX2 R100, R199 ;  /* 0x000000c700647308 */ /* 0x000fe20000000800 */
[C---:B----4-:R-:W-:Y:S01]  /*154e0*/  HMMA.16816.F32.BF16 R28, R108.reuse, R112, R28 ;  /* 0x000000706c1c723c */ /* 0x050fe2000004181c */
[----:B------:R-:W-:Y:S03]  /*154f0*/  LDSM.16.MT88.4 R124, [R173+0x1800] ;  /* 0x00180000ad7c783b */ /* 0x000fe60000004200 */
[----:B------:R-:W-:Y:S04]  /*15500*/  FADD.FTZ R0, R208, R0 ;  /* 0x00000000d0007221 */ /* 0x000fe80000010000 */
[----:B------:R-:W-:Y:S01]  /*15510*/  FADD.FTZ R0, R160, R0 ;  /* 0x00000000a0007221 */ /* 0x000fe20000010000 */
[C---:B------:R-:W-:Y:S01]  /*15520*/  HMMA.16816.F32.BF16 R32, R108.reuse, R114, R32 ;  /* 0x000000726c20723c */ /* 0x040fe20000041820 */
[----:B------:R-:W3:Y:S01]  /*15530*/  LDSM.16.MT88.4 R112, [R176+0x3000] ;  /* 0x00300000b070783b */ /* 0x000ee20000004200 */
[----:B------:R-:W4:Y:S01]  /*15540*/  MUFU.EX2 R2, R202 ;  /* 0x000000ca00027308 */ /* 0x000f220000000800 */
[----:B------:R-:W-:Y:S05]  /*15550*/  FADD.FTZ R0, R159, R0 ;  /* 0x000000009f007221 */ /* 0x000fea0000010000 */
[C---:B--2---:R-:W-:Y:S04]  /*15560*/  HMMA.16816.F32.BF16 R36, R108.reuse, R116, R36 ;  /* 0x000000746c24723c */ /* 0x044fe80000041824 */
[----:B------:R-:W-:Y:S04]  /*15570*/  FADD.FTZ R0, R158, R0 ;  /* 0x000000009e007221 */ /* 0x000fe80000010000 */
[C---:B------:R-:W-:Y:S01]  /*15580*/  HMMA.16816.F32.BF16 R40, R108.reuse, R118, R40 ;  /* 0x000000766c28723c */ /* 0x040fe20000041828 */
[----:B------:R-:W2:Y:S03]  /*15590*/  LDSM.16.MT88.4 R116, [R175+0x3000] ;  /* 0x00300000af74783b */ /* 0x000ea60000004200 */
[----:B------:R-:W-:Y:S04]  /*155a0*/  FADD.FTZ R0, R157, R0 ;  /* 0x000000009d007221 */ /* 0x000fe80000010000 */
[C---:B-1----:R-:W-:Y:S04]  /*155b0*/  HMMA.16816.F32.BF16 R44, R108.reuse, R120, R44 ;  /* 0x000000786c2c723c */ /* 0x042fe8000004182c */
[----:B----4-:R-:W-:Y:S01]  /*155c0*/  F2FP.BF16.PACK_AB R151, R2, R100 ;  /* 0x000000640297723e */ /* 0x010fe200000010ff */
[----:B------:R-:W-:Y:S03]  /*155d0*/  FADD.FTZ R0, R156, R0 ;  /* 0x000000009c007221 */ /* 0x000fe60000010000 */
[C---:B------:R-:W-:Y:S01]  /*155e0*/  HMMA.16816.F32.BF16 R48, R108.reuse, R122, R48 ;  /* 0x0000007a6c30723c */ /* 0x040fe20000041830 */
[----:B------:R-:W1:Y:S03]  /*155f0*/  LDSM.16.MT88.4 R120, [R172+0x5000] ;  /* 0x00500000ac78783b */ /* 0x000e660000004200 */
[----:B------:R-:W-:Y:S04]  /*15600*/  FADD.FTZ R0, R155, R0 ;  /* 0x000000009b007221 */ /* 0x000fe80000010000 */
[----:B------:R-:W-:Y:S01]  /*15610*/  FADD.FTZ R0, R154, R0 ;  /* 0x000000009a007221 */ /* 0x000fe20000010000 */
[C---:B---3--:R-:W-:Y:S03]  /*15620*/  HMMA.16816.F32.BF16 R52, R108.reuse, R112, R52 ;  /* 0x000000706c34723c */ /* 0x048fe60000041834 */
[----:B------:R-:W-:Y:S04]  /*15630*/  FADD.FTZ R0, R153, R0 ;  /* 0x0000000099007221 */ /* 0x000fe80000010000 */
[----:B------:R-:W-:Y:S01]  /*15640*/  FADD.FTZ R0, R152, R0 ;  /* 0x0000000098007221 */ /* 0x000fe20000010000 */
[C---:B------:R-:W-:Y:S01]  /*15650*/  HMMA.16816.F32.BF16 R56, R108.reuse, R114, R56 ;  /* 0x000000726c38723c */ /* 0x040fe20000041838 */
[----:B------:R-:W3:Y:S03]  /*15660*/  LDSM.16.MT88.4 R112, [R173+0x5000] ;  /* 0x00500000ad70783b */ /* 0x000ee60000004200 */
[----:B------:R-:W-:Y:S04]  /*15670*/  FADD.FTZ R0, R100, R0 ;  /* 0x0000000064007221 */ /* 0x000fe80000010000 */
[C---:B--2---:R-:W-:Y:S04]  /*15680*/  HMMA.16816.F32.BF16 R60, R108.reuse, R116, R60 ;  /* 0x000000746c3c723c */ /* 0x044fe8000004183c */
[----:B------:R-:W-:Y:S04]  /*15690*/  FADD.FTZ R203, R2, R0 ;  /* 0x0000000002cb7221 */ /* 0x000fe80000010000 */
[C---:B------:R-:W-:Y:S01]  /*156a0*/  HMMA.16816.F32.BF16 R64, R108.reuse, R118, R64 ;  /* 0x000000766c40723c */ /* 0x040fe20000041840 */
[----:B------:R-:W2:Y:S07]  /*156b0*/  LDSM.16.MT88.4 R116, [R176+0x5000] ;  /* 0x00500000b074783b */ /* 0x000eae0000004200 */
[C---:B-1----:R-:W-:Y:S08]  /*156c0*/  HMMA.16816.F32.BF16 R68, R108.reuse, R120, R68 ;  /* 0x000000786c44723c */ /* 0x042ff00000041844 */
[C---:B------:R-:W-:Y:S01]  /*156d0*/  HMMA.16816.F32.BF16 R72, R108.reuse, R122, R72 ;  /* 0x0000007a6c48723c */ /* 0x040fe20000041848 */
[----:B------:R-:W1:Y:S07]  /*156e0*/  LDSM.16.MT88.4 R120, [R175+0x5000] ;  /* 0x00500000af78783b */ /* 0x000e6e0000004200 */
[C---:B---3--:R-:W-:Y:S08]  /*156f0*/  HMMA.16816.F32.BF16 R76, R108.reuse, R112, R76 ;  /* 0x000000706c4c723c */ /* 0x048ff0000004184c */
[C---:B------:R-:W-:Y:S08]  /*15700*/  HMMA.16816.F32.BF16 R80, R108.reuse, R114, R80 ;  /* 0x000000726c50723c */ /* 0x040ff00000041850 */
[C---:B--2---:R-:W-:Y:S08]  /*15710*/  HMMA.16816.F32.BF16 R84, R108.reuse, R116, R84 ;  /* 0x000000746c54723c */ /* 0x044ff00000041854 */
[C---:B------:R-:W-:Y:S01]  /*15720*/  HMMA.16816.F32.BF16 R88, R108.reuse, R118, R88 ;  /* 0x000000766c58723c */ /* 0x040fe20000041858 */
[----:B------:R-:W2:Y:S07]  /*15730*/  LDSM.16.MT88.4 R116, [R176+0x1800] ;  /* 0x00180000b074783b */ /* 0x000eae0000004200 */
[C---:B-1----:R-:W-:Y:S08]  /*15740*/  HMMA.16816.F32.BF16 R92, R108.reuse, R120, R92 ;  /* 0x000000786c5c723c */ /* 0x042ff0000004185c */
[----:B------:R-:W-:Y:S01]  /*15750*/  HMMA.16816.F32.BF16 R96, R108, R122, R96 ;  /* 0x0000007a6c60723c */ /* 0x000fe20000041860 */
[----:B------:R-:W1:Y:S07]  /*15760*/  LDSM.16.MT88.4 R108, [R175+0x1800] ;  /* 0x00180000af6c783b */ /* 0x000e6e0000004200 */
        /* <DEDUP_REMOVED lines=8> */
[C---:B--2---:R-:W-:Y:S08]  /*157f0*/  HMMA.16816.F32.BF16 R120, R148.reuse, R116, R20 ;  /* 0x000000749478723c */ /* 0x044ff00000041814 */
        /* <DEDUP_REMOVED lines=24> */
[----:B------:R-:W-:-:S07]  /*15980*/  @P0 BRA `(.L_x_1402) ;  /* 0xffffcd8000000947 */ /* 0x000fce000383ffff */
.L_x_1391:
[----:B------:R-:W-:-:S13]  /*15990*/  ISETP.GE.AND P0, PT, R197, R215, PT ;  /* 0x000000d7c500720c */ /* 0x000fda0003f06270 */
[----:B------:R-:W-:Y:S05]  /*159a0*/  @!P0 BRA `(.L_x_1403) ;  /* 0x00002c3000008947 */ /* 0x000fea0003800000 */
[----:B------:R-:W-:Y:S02]  /*159b0*/  MOV R105, R16 ;  /* 0x0000001000697202 */ /* 0x000fe40000000f00 */
[----:B------:R-:W-:Y:S02]  /*159c0*/  MOV R104, R101 ;  /* 0x0000006500687202 */ /* 0x000fe40000000f00 */
.L_x_1410:
[----:B------:R-:W-:Y:S04]  /*159d0*/  DEPBAR.LE SB0, 0x0 ;  /* 0x000080000000791a */ /* 0x000fe80000000000 */
[----:B------:R-:W-:Y:S01]  /*159e0*/  WARPSYNC 0xffffffff ;  /* 0xffffffff00007948 */ /* 0x000fe20003800000 */
[----:B------:R-:W-:Y:S01]  /*159f0*/  BAR.SYNC.DEFER_BLOCKING 0x0 ;  /* 0x0000000000007b1d */ /* 0x000fe20000010000 */
[----:B------:R-:W-:Y:S01]  /*15a00*/  SHF.R.S32.HI R0, RZ, 0x1f, R198 ;  /* 0x0000001fff007819 */ /* 0x000fe200000114c6 */
[----:B------:R-:W-:Y:S01]  /*15a10*/  IMAD.WIDE.U32 R2, R198, c[0x0][0x208], RZ ;  /* 0x00008200c6027a25 */ /* 0x000fe200078e00ff */
[C---:B------:R-:W-:Y:S02]  /*15a20*/  SHF.L.U64.HI R30, R207.reuse, 0x1, R219 ;  /* 0x00000001cf1e7819 */ /* 0x040fe400000102db */
[----:B------:R-:W-:Y:S01]  /*15a30*/  SHF.L.U64.HI R22, R206, 0x1, R220 ;  /* 0x00000001ce167819 */ /* 0x000fe200000102dc */
[----:B------:R-:W-:Y:S01]  /*15a40*/  IMAD R0, R0, c[0x0][0x208], RZ ;  /* 0x0000820000007a24 */ /* 0x000fe200078e02ff */
[----:B------:R-:W-:Y:S01]  /*15a50*/  SHF.L.U32 R15, R206, 0x1, RZ ;  /* 0x00000001ce0f7819 */ /* 0x000fe200000006ff */
[----:B------:R-:W-:Y:S01]  /*15a60*/  IMAD.SHL.U32 R23, R207, 0x2, RZ ;  /* 0x00000002cf177824 */ /* 0x000fe200078e00ff */
[----:B------:R-:W-:Y:S01]  /*15a70*/  SHF.L.U64.HI R13, R204, 0x1, R205 ;  /* 0x00000001cc0d7819 */ /* 0x000fe200000102cd */
[----:B------:R-:W-:Y:S02]  /*15a80*/  IMAD R0, R198, c[0x0][0x20c], R0 ;  /* 0x00008300c6007a24 */ /* 0x000fe400078e0200 */
[----:B------:R-:W-:Y:S02]  /*15a90*/  IMAD.SHL.U32 R12, R204, 0x2, RZ ;  /* 0x00000002cc0c7824 */ /* 0x000fe400078e00ff */
[----:B------:R-:W-:Y:S01]  /*15aa0*/  IMAD.IADD R3, R3, 0x1, R0 ;  /* 0x0000000103037824 */ /* 0x000fe200078e0200 */
[----:B------:R-:W-:Y:S03]  /*15ab0*/  SHF.R.S32.HI R0, RZ, 0x1f, R196 ;  /* 0x0000001fff007819 */ /* 0x000fe600000114c4 */
        /* <DEDUP_REMOVED lines=19> */
.L_x_1494:
[----:B------:R-:W5:Y:S01]  /*15bf0*/  SHFL.IDX PT, R4, R5, RZ, 0x181f ;  /* 0x00181fff05047589 */ /* 0x000f6200000e0000 */
[----:B------:R-:W-:Y:S01]  /*15c00*/  ISETP.GE.AND P0, PT, R204, c[0x0][0x1d4], PT ;  /* 0x00007500cc007a0c */ /* 0x000fe20003f06270 */
[----:B------:R-:W-:Y:S01]  /*15c10*/  BSSY B0, `(.L_x_1405) ;  /* 0x0000101000007945 */ /* 0x000fe20003800000 */
[----:B------:R-:W-:Y:S02]  /*15c20*/  ISETP.GE.AND P5, PT, R206, c[0x0][0x1d4], PT ;  /* 0x00007500ce007a0c */ /* 0x000fe40003fa6270 */
[----:B------:R-:W-:Y:S01]  /*15c30*/  SHFL.IDX PT, R3, R7, 0x1, 0x181f ;  /* 0x00381f0007037f89 */ /* 0x000fe200000e0000 */
[----:B------:R-:W-:Y:S02]  /*15c40*/  SEL R195, RZ, 0x10, P0 ;  /* 0x00000010ffc37807 */ /* 0x000fe40000000000 */
[----:B------:R-:W-:Y:S02]  /*15c50*/  ISETP.GE.AND P4, PT, R207, c[0x0][0x1d4], PT ;  /* 0x00007500cf007a0c */ /* 0x000fe40003f86270 */
[----:B------:R4:W3:Y:S02]  /*15c60*/  SHFL.IDX PT, R2, R5, 0x1, 0x181f ;  /* 0x00381f0005027f89 */ /* 0x0008e400000e0000 */
[----:B------:R-:W-:Y:S02]  /*15c70*/  SEL R14, RZ, 0x10, P4 ;  /* 0x00000010ff0e7807 */ /* 0x000fe40002000000 */
[----:B----4-:R-:W-:Y:S02]  /*15c80*/  SEL R5, RZ, 0x10, P5 ;  /* 0x00000010ff057807 */ /* 0x010fe40002800000 */
[----:B-----5:R-:W-:Y:S02]  /*15c90*/  IADD3 R6, P1, R4, R12, RZ ;  /* 0x0000000c04067210 */ /* 0x020fe40007f3e0ff */
[C---:B------:R-:W-:Y:S02]  /*15ca0*/  ISETP.NE.U32.AND P6, PT, R5.reuse, RZ, PT ;  /* 0x000000ff0500720c */ /* 0x040fe40003fc5070 */
[----:B------:R-:W-:Y:S01]  /*15cb0*/  IADD3 R5, -R5, 0x10, RZ ;  /* 0x0000001005057810 */ /* 0x000fe20007ffe1ff */
[--C-:B---3--:R-:W-:Y:S03]  /*15cc0*/  IMAD.X R7, R0, 0x1, R13.reuse, P1 ;  /* 0x0000000100077824 */ /* 0x108fe600008e060d */
[----:B------:R-:W-:Y:S02]  /*15cd0*/  LOP3.LUT R5, R5, 0xf, RZ, 0xc0, !PT ;  /* 0x0000000f05057812 */ /* 0x000fe400078ec0ff */
[----:B------:R3:W-:Y:S02]  /*15ce0*/  LDGSTS.E.BYPASS.LTC128B.128 [R194+0x100], [R6.64], !P0 ;  /* 0x0010000006c27fae */ /* 0x0007e4000c101d48 */
[----:B---3--:R-:W-:Y:S04]  /*15cf0*/  IADD3 R6, -R195, 0x10, RZ ;  /* 0x00000010c3067810 */ /* 0x008fe80007ffe1ff */
[----:B------:R-:W-:Y:S04]  /*15d00*/  LOP3.LUT R6, R6, 0xf, RZ, 0xc0, !PT ;  /* 0x0000000f06067812 */ /* 0x000fe800078ec0ff */
[-C--:B------:R-:W-:Y:S02]  /*15d10*/  IADD3 R20, P1, P0, R6, R2.reuse, R12 ;  /* 0x0000000206147210 */ /* 0x080fe4000783e00c */
[----:B------:R-:W-:Y:S02]  /*15d20*/  IADD3 R6, -R14, 0x10, RZ ;  /* 0x000000100e067810 */ /* 0x000fe40007ffe1ff */
[----:B------:R-:W-:Y:S02]  /*15d30*/  IADD3.X R21, RZ, R3, R13, P1, P0 ;  /* 0x00000003ff157210 */ /* 0x000fe40000fe040d */
[-C--:B------:R-:W-:Y:S02]  /*15d40*/  IADD3 R28, P1, P0, R5, R2.reuse, R15 ;  /* 0x00000002051c7210 */ /* 0x080fe4000783e00f */
[----:B------:R-:W-:Y:S02]  /*15d50*/  LOP3.LUT R5, R6, 0xf, RZ, 0xc0, !PT ;  /* 0x0000000f06057812 */ /* 0x000fe400078ec0ff */
[C---:B------:R-:W-:Y:S02]  /*15d60*/  IADD3 R6, P2, R4.reuse, R15, RZ ;  /* 0x0000000f04067210 */ /* 0x040fe40007f5e0ff */
[----:B------:R-:W-:Y:S02]  /*15d70*/  IADD3 R12, P3, R4, R23, RZ ;  /* 0x00000017040c7210 */ /* 0x000fe40007f7e0ff */
[-CC-:B------:R-:W-:Y:S01]  /*15d80*/  IADD3.X R29, RZ, R3.reuse, R22.reuse, P1, P0 ;  /* 0x00000003ff1d7210 */ /* 0x180fe20000fe0416 */
[C---:B------:R-:W-:Y:S01]  /*15d90*/  IMAD.X R7, R0.reuse, 0x1, R22, P2 ;  /* 0x0000000100077824 */ /* 0x040fe200010e0616 */
[----:B------:R-:W-:Y:S01]  /*15da0*/  IADD3 R2, P1, P0, R5, R2, R23 ;  /* 0x0000000205027210 */ /* 0x000fe2000783e017 */
[--C-:B------:R-:W-:Y:S03]  /*15db0*/  IMAD.X R13, R0, 0x1, R30.reuse, P3 ;  /* 0x00000001000d7824 */ /* 0x100fe600018e061e */
[----:B------:R3:W-:Y:S01]  /*15dc0*/  LDGSTS.E.BYPASS.LTC128B.128 [R194+0x2100], [R6.64], !P5 ;  /* 0x0210000006c27fae */ /* 0x0007e2000e901d48 */
[----:B------:R-:W-:Y:S02]  /*15dd0*/  IADD3.X R3, RZ, R3, R30, P1, P0 ;  /* 0x00000003ff037210 */ /* 0x000fe40000fe041e */
[----:B------:R-:W-:Y:S02]  /*15de0*/  ISETP.NE.U32.AND P1, PT, R195, RZ, PT ;  /* 0x000000ffc300720c */ /* 0x000fe40003f25070 */
[----:B------:R4:W-:Y:S01]  /*15df0*/  LDGSTS.E.BYPASS.LTC128B.128 [R194+0x4100], [R12.64], !P4 ;  /* 0x041000000cc27fae */ /* 0x0009e2000e101d48 */
[----:B------:R-:W-:Y:S10]  /*15e00*/  ISETP.NE.U32.AND P0, PT, R14, RZ, PT ;  /* 0x000000ff0e00720c */ /* 0x000ff40003f05070 */
[----:B------:R5:W-:Y:S05]  /*15e10*/  LDGSTS.E.BYPASS.LTC128B.128.ZFILL [R194+0x1100], [R20.64], P1 ;  /* 0x0110000014c27fae */ /* 0x000bea0008941d48 */
[----:B------:R2:W-:Y:S05]  /*15e20*/  LDGSTS.E.BYPASS.LTC128B.128.ZFILL [R194+0x3100], [R28.64], P6 ;  /* 0x031000001cc27fae */ /* 0x0005ea000b141d48 */
[----:B------:R1:W-:Y:S01]  /*15e30*/  LDGSTS.E.BYPASS.LTC128B.128.ZFILL [R194+0x5100], [R2.64], P0 ;  /* 0x0510000002c27fae */ /* 0x0003e20008141d48 */
[C---:B--23--:R-:W-:Y:S03]  /*15e40*/  HMMA.16816.F32.BF16 R4, R32.reuse, R8, RZ ;  /* 0x000000082004723c */ /* 0x04cfe600000418ff */
[----:B------:R-:W-:Y:S01]  /*15e50*/  ISETP.GT.AND P0, PT, R197, R215, PT ;  /* 0x000000d7c500720c */ /* 0x000fe20003f04270 */
[----:B------:R-:W0:Y:S04]  /*15e60*/  LDGDEPBAR ;  /* 0x00000000000079af */ /* 0x000e280000000000 */
[C---:B------:R-:W-:Y:S08]  /*15e70*/  HMMA.16816.F32.BF16 R8, R32.reuse, R10, RZ ;  /* 0x0000000a2008723c */ /* 0x040ff000000418ff */
[C---:B----4-:R-:W-:Y:S08]  /*15e80*/  HMMA.16816.F32.BF16 R12, R32.reuse, R16, RZ ;  /* 0x00000010200c723c */ /* 0x050ff000000418ff */
[C---:B------:R-:W-:Y:S08]  /*15e90*/  HMMA.16816.F32.BF16 R16, R32.reuse, R18, RZ ;  /* 0x000000122010723c */ /* 0x040ff000000418ff */
[C---:B-1---5:R-:W-:Y:S08]  /*15ea0*/  HMMA.16816.F32.BF16 R20, R32.reuse, R24, RZ ;  /* 0x000000182014723c */ /* 0x062ff000000418ff */
        /* <DEDUP_REMOVED lines=182> */
.L_x_1495:
        /* <DEDUP_REMOVED lines=18> */
.L_x_1496:
        /* <DEDUP_REMOVED lines=15> */
.L_x_1406:
[----:B------:R-:W-:Y:S05]  /*16c20*/  BSYNC B0 ;  /* 0x0000000000007941 */ /* 0x000fea0003800000 */
.L_x_1405:
        /* <DEDUP_REMOVED lines=41> */
.L_x_1497:
        /* <DEDUP_REMOVED lines=45> */
[----:B------:R-:W-:Y:S04]  /*17190*/  FFMA.FTZ R152, R15, c[0x0][0x2d0], -R4 ;  /* 0x0000b4000f987a23 */ /* 0x000fe80000010804 */
        /* <DEDUP_REMOVED lines=324> */
.L_x_1403:
[----:B------:R-:W-:Y:S05]  /*185e0*/  BRA.DIV ~URZ, `(.L_x_1411) ;  /* 0x000070b27f007947 */ /* 0x000fea000b800000 */
[----:B------:R1:W2:Y:S02]  /*185f0*/  SHFL.BFLY PT, R0, R209, 0x2, 0x1f ;  /* 0x0c401f00d1007f89 */ /* 0x0002a400000e0000 */
.L_x_1498:
[----:B--2---:R-:W-:Y:S01]  /*18600*/  FADD.FTZ R4, R0, R209 ;  /* 0x000000d100047221 */ /* 0x004fe20000010000 */
[----:B------:R-:W-:Y:S05]  /*18610*/  BRA.DIV ~URZ, `(.L_x_1412) ;  /* 0x000070d27f007947 */ /* 0x000fea000b800000 */
[----:B------:R-:W2:Y:S02]  /*18620*/  SHFL.BFLY PT, R0, R203, 0x2, 0x1f ;  /* 0x0c401f00cb007f89 */ /* 0x000ea400000e0000 */
[----:B--2---:R-:W-:-:S02]  /*18630*/  FADD.FTZ R5, R0, R203 ;  /* 0x000000cb00057221 */ /* 0x004fc40000010000 */
[----:B------:R-:W2:Y:S04]  /*18640*/  SHFL.BFLY PT, R0, R4, 0x1, 0x1f ;  /* 0x0c201f0004007f89 */ /* 0x000ea800000e0000 */
[----:B------:R3:W4:Y:S01]  /*18650*/  SHFL.BFLY PT, R3, R5, 0x1, 0x1f ;  /* 0x0c201f0005037f89 */ /* 0x00072200000e0000 */
[----:B--2---:R-:W-:-:S05]  /*18660*/  FADD.FTZ R4, R4, R0 ;  /* 0x0000000004047221 */ /* 0x004fca0000010000 */
.L_x_1499:
[----:B------:R-:W-:Y:S01]  /*18670*/  FSETP.NE.FTZ.AND P1, PT, R4, RZ, PT ;  /* 0x000000ff0400720b */ /* 0x000fe20003f35000 */
[----:B----4-:R-:W-:Y:S01]  /*18680*/  FADD.FTZ R3, R3, R5 ;  /* 0x0000000503037221 */ /* 0x010fe20000010000 */
[----:B------:R-:W-:Y:S02]  /*18690*/  MOV R2, RZ ;  /* 0x000000ff00027202 */ /* 0x000fe40000000f00 */
[----:B------:R-:W-:Y:S02]  /*186a0*/  MOV R15, 0xff800000 ;  /* 0xff800000000f7802 */ /* 0x000fe40000000f00 */
[----:B------:R-:W-:-:S02]  /*186b0*/  FSETP.NE.FTZ.AND P0, PT, R3, RZ, PT ;  /* 0x000000ff0300720b */ /* 0x000fc40003f15000 */
[----:B------:R-:W-:-:S05]  /*186c0*/  MOV R18, 0xff800000 ;  /* 0xff80000000127802 */ /* 0x000fca0000000f00 */
[----:B------:R-:W2:Y:S01]  /*186d0*/  @P1 MUFU.LG2 R0, R4 ;  /* 0x0000000400001308 */ /* 0x000ea20000000c00 */
[----:B---3--:R-:W-:-:S07]  /*186e0*/  @P1 MOV R5, 0x3f317218 ;  /* 0x3f31721800051802 */ /* 0x008fce0000000f00 */
[----:B------:R2:W3:Y:S02]  /*186f0*/  @P1 MUFU.RCP R2, R4 ;  /* 0x0000000400021308 */ /* 0x0004e40000001000 */
[----:B--2---:R-:W-:Y:S02]  /*18700*/  @P1 FMUL.FTZ R4, R0, 0.69314718246459960938 ;  /* 0x3f31721800041820 */ /* 0x004fe40000410000 */
[----:B------:R-:W-:Y:S01]  /*18710*/  @P1 FMUL.FTZ R0, R5, c[0x0][0x2d0] ;  /* 0x0000b40005001a20 */ /* 0x000fe20000410000 */
[----:B------:R-:W-:Y:S01]  /*18720*/  @P0 MOV R5, 0x3f317218 ;  /* 0x3f31721800050802 */ /* 0x000fe20000000f00 */
[----:B---3--:R-:W-:Y:S02]  /*18730*/  FMUL.FTZ R100, R2, R108 ;  /* 0x0000006c02647220 */ /* 0x008fe40000410000 */
[----:B------:R-:W-:Y:S01]  /*18740*/  @P1 FFMA.FTZ R15, R0, R101, R4 ;  /* 0x00000065000f1223 */ /* 0x000fe20000010004 */
[----:B------:R-:W-:Y:S01]  /*18750*/  MOV R0, RZ ;  /* 0x000000ff00007202 */ /* 0x000fe20000000f00 */
[----:B------:R-:W-:Y:S01]  /*18760*/  @P0 MUFU.LG2 R4, R3 ;  /* 0x0000000300040308 */ /* 0x000fe20000000c00 */
[----:B------:R-:W-:-:S02]  /*18770*/  FMUL.FTZ R101, R2, R109 ;  /* 0x0000006d02657220 */ /* 0x000fc40000410000 */
[C---:B------:R-:W-:Y:S02]  /*18780*/  FMUL.FTZ R108, R2.reuse, R88 ;  /* 0x00000058026c7220 */ /* 0x040fe40000410000 */
[C---:B------:R-:W-:Y:S02]  /*18790*/  FMUL.FTZ R109, R2.reuse, R89 ;  /* 0x00000059026d7220 */ /* 0x040fe40000410000 */
[C---:B------:R-:W-:Y:S01]  /*187a0*/  FMUL.FTZ R104, R2.reuse, R68 ;  /* 0x0000004402687220 */ /* 0x040fe20000410000 */
[----:B------:R-:W2:Y:S01]  /*187b0*/  @P0 MUFU.RCP R0, R3 ;  /* 0x0000000300000308 */ /* 0x000ea20000001000 */
        /* <DEDUP_REMOVED lines=8> */
[----:B--2---:R-:W-:-:S02]  /*18840*/  FMUL.FTZ R88, R0, R122 ;  /* 0x0000007a00587220 */ /* 0x004fc40000410000 */
[----:B------:R-:W-:Y:S02]  /*18850*/  FMUL.FTZ R89, R0, R123 ;  /* 0x0000007b00597220 */ /* 0x000fe40000410000 */
[----:B------:R-:W-:Y:S02]  /*18860*/  @P0 FMUL.FTZ R3, R4, 0.69314718246459960938 ;  /* 0x3f31721804030820 */ /* 0x000fe40000410000 */
[C---:B------:R-:W-:Y:S02]  /*18870*/  FMUL.FTZ R122, R0.reuse, R38 ;  /* 0x00000026007a7220 */ /* 0x040fe40000410000 */
[----:B------:R-:W-:Y:S02]  /*18880*/  FMUL.FTZ R123, R0, R39 ;  /* 0x00000027007b7220 */ /* 0x000fe40000410000 */
[----:B------:R-:W-:Y:S02]  /*18890*/  @P0 FMUL.FTZ R4, R5, c[0x0][0x2d0] ;  /* 0x0000b40005040a20 */ /* 0x000fe40000410000 */
        /* <DEDUP_REMOVED lines=81> */
.L_x_1328:
        /* <DEDUP_REMOVED lines=17> */
.L_x_1414:
[----:B------:R-:W-:Y:S05]  /*18ec0*/  BSYNC B0 ;  /* 0x0000000000007941 */ /* 0x000fea0003800000 */
.L_x_1413:
        /* <DEDUP_REMOVED lines=8> */
[----:B------:R-:W3:Y:S04]  /*18f50*/  LDL R7, [R1+0x10] ;  /* 0x0000100001077983 */ /* 0x000ee80000100800 */
[----:B------:R-:W3:Y:S04]  /*18f60*/  LDL R6, [R1+0x24] ;  /* 0x0000240001067983 */ /* 0x000ee80000100800 */
[----:B------:R-:W3:Y:S04]  /*18f70*/  LDL R5, [R1+0x1c] ;  /* 0x00001c0001057983 */ /* 0x000ee80000100800 */
[----:B------:R-:W3:Y:S04]  /*18f80*/  LDL R4, [R1+0x20] ;  /* 0x0000200001047983 */ /* 0x000ee80000100800 */
[----:B------:R-:W3:Y:S01]  /*18f90*/  LDL R3, [R1+0x18] ;  /* 0x0000180001037983 */ /* 0x000ee20000100800 */
[----:B------:R-:W-:Y:S01]  /*18fa0*/  WARPSYNC 0xffffffff ;  /* 0xffffffff00007948 */ /* 0x000fe20003800000 */
[----:B------:R-:W-:Y:S01]  /*18fb0*/  F2FP.BF16.PACK_AB R2, R23, R22 ;  /* 0x000000161702723e */ /* 0x000fe200000010ff */
[----:B------:R-:W-:Y:S01]  /*18fc0*/  IMAD.MOV.U32 R14, RZ, RZ, c[0x0][0x388] ;  /* 0x0000e200ff0e7624 */ /* 0x000fe200078e00ff */
[----:B------:R-:W-:Y:S01]  /*18fd0*/  BAR.SYNC.DEFER_BLOCKING 0x1, 0x100 ;  /* 0x0044000000007b1d */ /* 0x000fe20000010000 */
[----:B------:R-:W-:-:S02]  /*18fe0*/  F2FP.BF16.PACK_AB R0, R93, R92 ;  /* 0x0000005c5d00723e */ /* 0x000fc400000010ff */
[----:B------:R-:W-:-:S04]  /*18ff0*/  ISETP.NE.U32.AND P0, PT, RZ, c[0x0][0x508], PT ;  /* 0x00014200ff007a0c */ /* 0x000fc80003f05070 */
[----:B------:R-:W-:Y:S02]  /*19000*/  ISETP.NE.AND.EX P1, PT, RZ, c[0x0][0x50c], PT, P0 ;  /* 0x00014300ff007a0c */ /* 0x000fe40003f25300 */
[----:B------:R-:W-:-:S04]  /*19010*/  ISETP.NE.U32.AND P2, PT, RZ, c[0x0][0x500], PT ;  /* 0x00014000ff007a0c */ /* 0x000fc80003f45070 */
[----:B------:R-:W-:Y:S01]  /*19020*/  ISETP.NE.AND.EX P2, PT, RZ, c[0x0][0x504], PT, P2 ;  /* 0x00014100ff007a0c */ /* 0x000fe20003f45320 */
[----:B--2---:R2:W-:Y:S04]  /*19030*/  STS [R10], R2 ;  /* 0x000000020a007388 */ /* 0x0045e80000000800 */
[----:B------:R1:W-:Y:S01]  /*19040*/  STS [R10+0x400], R0 ;  /* 0x000400000a007388 */ /* 0x0003e20000000800 */
[----:B--2---:R-:W-:Y:S02]  /*19050*/  F2FP.BF16.PACK_AB R2, R25, R24 ;  /* 0x000000181902723e */ /* 0x004fe400000010ff */
[----:B-1----:R-:W-:-:S03]  /*19060*/  F2FP.BF16.PACK_AB R0, R85, R84 ;  /* 0x000000545500723e */ /* 0x002fc600000010ff */
        /* <DEDUP_REMOVED lines=105> */
.L_x_1417:
[----:B------:R-:W2:Y:S04]  /*19700*/  LDL.LU R3, [R1] ;  /* 0x0000000001037983 */ /* 0x000ea80000300800 */
[----:B------:R-:W3:Y:S01]  /*19710*/  LDL R19, [R1+0x4] ;  /* 0x0000040001137983 */ /* 0x000ee20000100800 */
[----:B------:R-:W-:Y:S01]  /*19720*/  IMAD.MOV.U32 R13, RZ, RZ, 0x368 ;  /* 0x00000368ff0d7424 */ /* 0x000fe200078e00ff */
[----:B------:R-:W-:-:S02]  /*19730*/  ISETP.GT.AND P2, PT, R0, 0x1, PT ;  /* 0x000000010000780c */ /* 0x000fc40003f44270 */
[----:B------:R-:W4:Y:S01]  /*19740*/  LDL R87, [R1+0x5c] ;  /* 0x00005c0001577983 */ /* 0x000f220000100800 */
[----:B------:R-:W-:Y:S02]  /*19750*/  ISETP.NE.U32.AND P0, PT, RZ, c[0x0][0x500], PT ;  /* 0x00014000ff007a0c */ /* 0x000fe40003f05070 */
[----:B------:R-:W-:Y:S02]  /*19760*/  SEL R13, R13, 0x328, P2 ;  /* 0x000003280d0d7807 */ /* 0x000fe40001000000 */
[----:B------:R-:W-:Y:S02]  /*19770*/  ISETP.NE.AND.EX P0, PT, RZ, c[0x0][0x504], PT, P0 ;  /* 0x00014100ff007a0c */ /* 0x000fe40003f05300 */
[----:B------:R-:W1:Y:S02]  /*19780*/  LDC.64 R6, c[0x0][R13+0x170] ;  /* 0x00005c000d067b82 */ /* 0x000e640000000a00 */
[----:B-1----:R-:W-:Y:S02]  /*19790*/  LOP3.LUT R5, R246, 0xffff, RZ, 0xc0, !PT ;  /* 0x0000fffff6057812 */ /* 0x002fe400078ec0ff */
[----:B------:R-:W-:-:S04]  /*197a0*/  SEL R0, R252, RZ, !P0 ;  /* 0x000000fffc007207 */ /* 0x000fc80004000000 */
[----:B------:R-:W1:Y:S08]  /*197b0*/  LDC.64 R10, c[0x0][R13+0x168] ;  /* 0x00005a000d0a7b82 */ /* 0x000e700000000a00 */
[----:B------:R-:W2:Y:S01]  /*197c0*/  LDC.64 R16, c[0x0][R13+0x178] ;  /* 0x00005e000d107b82 */ /* 0x000ea20000000a00 */
[----:B-1----:R-:W-:Y:S01]  /*197d0*/  IMAD.WIDE.U32 R8, R10, R5, RZ ;  /* 0x000000050a087225 */ /* 0x002fe200078e00ff */
[----:B------:R-:W1:Y:S01]  /*197e0*/  S2R R90, SR_TID.X ;  /* 0x00000000005a7919 */ /* 0x000e620000002100 */
[----:B--2---:R-:W-:-:S02]  /*197f0*/  SEL R4, R3, RZ, !P0 ;  /* 0x000000ff03047207 */ /* 0x004fc40004000000 */
[----:B------:R-:W-:-:S04]  /*19800*/  IMAD R3, R7, R0, RZ ;  /* 0x0000000007037224 */ /* 0x000fc800078e02ff */
[C---:B------:R-:W-:Y:S02]  /*19810*/  IMAD R4, R6.reuse, R4, R3 ;  /* 0x0000000406047224 */ /* 0x040fe400078e0203 */
[----:B------:R-:W-:Y:S02]  /*19820*/  IMAD R3, R11, R5, RZ ;  /* 0x000000050b037224 */ /* 0x000fe400078e02ff */
[----:B------:R-:W-:-:S04]  /*19830*/  IMAD.WIDE.U32 R6, R6, R0, RZ ;  /* 0x0000000006067225 */ /* 0x000fc800078e00ff */
[----:B------:R-:W-:Y:S01]  /*19840*/  IMAD.IADD R9, R9, 0x1, R3 ;  /* 0x0000000109097824 */ /* 0x000fe200078e0203 */
[--C-:B-----5:R-:W-:Y:S01]  /*19850*/  IADD3 R12, P1, P0, R6, R8, R2.reuse ;  /* 0x00000008060c7210 */ /* 0x120fe2000783e002 */
[----:B------:R-:W-:Y:S01]  /*19860*/  IMAD.MOV.U32 R3, RZ, RZ, c[0x0][0x4e8] ;  /* 0x00013a00ff037624 */ /* 0x000fe200078e00ff */
[----:B------:R-:W-:Y:S01]  /*19870*/  SHF.R.S32.HI R8, RZ, 0x1f, R2 ;  /* 0x0000001fff087819 */ /* 0x000fe20000011402 */
[----:B------:R-:W-:Y:S01]  /*19880*/  IMAD.IADD R4, R7, 0x1, R4 ;  /* 0x0000000107047824 */ /* 0x000fe200078e0204 */
[----:B---3--:R-:W-:Y:S02]  /*19890*/  SEL R6, R19, RZ, P2 ;  /* 0x000000ff13067207 */ /* 0x008fe40001000000 */
[----:B------:R-:W-:Y:S01]  /*198a0*/  ISETP.NE.AND P3, PT, R3, 0x1, PT ;  /* 0x000000010300780c */ /* 0x000fe20003f65270 */
[----:B------:R-:W-:Y:S01]  /*198b0*/  IMAD.IADD R3, R249, 0x1, R240 ;  /* 0x00000001f9037824 */ /* 0x000fe200078e02f0 */
[----:B------:R-:W-:Y:S01]  /*198c0*/  IADD3.X R11, R4, R9, R8, P1, P0 ;  /* 0x00000009040b7210 */ /* 0x000fe20000fe0408 */
[----:B------:R-:W-:-:S02]  /*198d0*/  IMAD R10, R17, R6, RZ ;  /* 0x00000006110a7224 */ /* 0x000fc400078e02ff */
[----:B------:R-:W-:-:S04]  /*198e0*/  IMAD.WIDE.U32 R6, R16, R6, RZ ;  /* 0x0000000610067225 */ /* 0x000fc800078e00ff */
[----:B------:R-:W-:-:S04]  /*198f0*/  IMAD.MOV.U32 R4, RZ, RZ, R3 ;  /* 0x000000ffff047224 */ /* 0x000fc800078e0003 */
[----:B------:R-:W-:-:S05]  /*19900*/  @P3 IMAD.HI.U32 R9, R3, c[0x0][0x4ec], RZ ;  /* 0x00013b0003093a27 */ /* 0x000fca00078e00ff */
[----:B------:R-:W-:Y:S01]  /*19910*/  @P3 SHF.R.U32.HI R4, RZ, c[0x0][0x4f0], R9 ;  /* 0x00013c00ff043a19 */ /* 0x000fe20000011609 */
[----:B------:R-:W-:-:S03]  /*19920*/  IMAD.IADD R10, R7, 0x1, R10 ;  /* 0x00000001070a7824 */ /* 0x000fc600078e020a */
        /* <DEDUP_REMOVED lines=27> */
[----:B----4-:R-:W-:-:S05]  /*19ae0*/  IMAD.IADD R6, R87, 0x1, R240 ;  /* 0x0000000157067824 */ /* 0x010fca00078e02f0 */
        /* <DEDUP_REMOVED lines=14> */
[----:B------:R-:W-:Y:S01]  /*19bd0*/  IADD3 R8, R221, R240, RZ ;  /* 0x000000f0dd087210 */ /* 0x000fe20007ffe0ff */
        /* <DEDUP_REMOVED lines=18> */
[----:B--2---:R2:W1:Y:S01]  /*19d00*/  LDS.128 R16, [R194+0x8080] ;  /* 0x00808000c2107984 */ /* 0x0044620000000c00 */
        /* <DEDUP_REMOVED lines=10> */
[----:B------:R-:W5:Y:S01]  /*19db0*/  S2R R87, SR_TID.X ;  /* 0x0000000000577919 */ /* 0x000f620000002100 */
[----:B------:R-:W-:Y:S01]  /*19dc0*/  IADD3 R3, R3, R8, RZ ;  /* 0x0000000803037210 */ /* 0x000fe20007ffe0ff */
[----:B------:R-:W-:-:S04]  /*19dd0*/  IMAD R5, R5, c[0x0][0x3d8], RZ ;  /* 0x0000f60005057a24 */ /* 0x000fc800078e02ff */
[----:B------:R-:W-:-:S04]  /*19de0*/  IMAD.WIDE.U32 R2, R0, c[0x0][0x3d8], R2 ;  /* 0x0000f60000027a25 */ /* 0x000fc800078e0002 */
[----:B------:R-:W-:Y:S01]  /*19df0*/  IMAD R0, R0, c[0x0][0x3dc], R5 ;  /* 0x0000f70000007a24 */ /* 0x000fe200078e0205 */
[----:B------:R-:W-:-:S04]  /*19e00*/  LEA R7, P0, R2, c[0x0][0x380], 0x1 ;  /* 0x0000e00002077a11 */ /* 0x000fc800078008ff */
[----:B------:R-:W-:-:S04]  /*19e10*/  IADD3 R0, R3, R0, RZ ;  /* 0x0000000003007210 */ /* 0x000fc80007ffe0ff */
[----:B------:R-:W-:Y:S02]  /*19e20*/  LEA.HI.X R6, R2, c[0x0][0x384], R0, 0x1, P0 ;  /* 0x0000e10002067a11 */ /* 0x000fe400000f0c00 */
[----:B-----5:R-:W-:-:S04]  /*19e30*/  SHF.R.S32.HI R14, RZ, 0x1f, R87 ;  /* 0x0000001fff0e7819 */ /* 0x020fc80000011457 */
[----:B------:R-:W-:-:S04]  /*19e40*/  LEA.HI R14, R14, R87, RZ, 0x3 ;  /* 0x000000570e0e7211 */ /* 0x000fc800078f18ff */
[----:B------:R-:W-:-:S04]  /*19e50*/  SHF.R.S32.HI R14, RZ, 0x3, R14 ;  /* 0x00000003ff0e7819 */ /* 0x000fc8000001140e */
[----:B------:R-:W-:Y:S01]  /*19e60*/  IADD3 R5, R14, R240, RZ ;  /* 0x000000f00e057210 */ /* 0x000fe20007ffe0ff */
[----:B------:R-:W-:Y:S05]  /*19e70*/  BRA.DIV ~URZ, `(.L_x_1419) ;  /* 0x000059727f007947 */ /* 0x000fea000b800000 */
[----:B-1234-:R1:W2:Y:S02]  /*19e80*/  SHFL.IDX PT, R8, R6, RZ, 0x181f ;  /* 0x00181fff06087589 */ /* 0x01e2a400000e0000 */
.L_x_1500:
[----:B------:R-:W-:Y:S05]  /*19e90*/  BRA.DIV ~URZ, `(.L_x_1420) ;  /* 0x000059c27f007947 */ /* 0x000fea000b800000 */
[----:B------:R3:W4:Y:S02]  /*19ea0*/  SHFL.IDX PT, R0, R7, RZ, 0x181f ;  /* 0x00181fff07007589 */ /* 0x00072400000e0000 */
.L_x_1501:
[----:B------:R-:W-:Y:S01]  /*19eb0*/  ISETP.GE.AND P0, PT, R5, R4, PT ;  /* 0x000000040500720c */ /* 0x000fe20003f06270 */
[----:B------:R-:W-:-:S12]  /*19ec0*/  BSSY B0, `(.L_x_1421) ;  /* 0x000000e000007945 */ /* 0x000fd80003800000 */
        /* <DEDUP_REMOVED lines=10> */
[----:B------:R2:W-:Y:S04]  /*19f70*/  @!P2 ST.E.128 [R12.64], R24 ;  /* 0x000000180c00a985 */ /* 0x0005e8000c101d08 */
[----:B------:R2:W-:Y:S04]  /*19f80*/  @!P1 ST.E.128 [R10.64], R20 ;  /* 0x000000140a009985 */ /* 0x0005e8000c101d08 */
[----:B------:R2:W-:Y:S02]  /*19f90*/  @!P0 ST.E.128 [R2.64], R16 ;  /* 0x0000001002008985 */ /* 0x0005e4000c101d08 */
.L_x_1422:
[----:B------:R-:W-:Y:S05]  /*19fa0*/  BSYNC B0 ;  /* 0x0000000000007941 */ /* 0x000fea0003800000 */
.L_x_1421:
[----:B------:R-:W-:Y:S05]  /*19fb0*/  BRA.DIV ~URZ, `(.L_x_1423) ;  /* 0x000059027f007947 */ /* 0x000fea000b800000 */
[----:B--2---:R2:W1:Y:S04]  /*19fc0*/  SHFL.IDX PT, R8, R6, 0x1, 0x181f ;  /* 0x00381f0006087f89 */ /* 0x00446800000e0000 */
[----:B----4-:R2:W4:Y:S02]  /*19fd0*/  SHFL.IDX PT, R0, R7, 0x1, 0x181f ;  /* 0x00381f0007007f89 */ /* 0x01052400000e0000 */
.L_x_1502:
        /* <DEDUP_REMOVED lines=13> */
[----:B------:R1:W-:Y:S04]  /*1a0b0*/  @!P2 ST.E.128 [R12.64], R36 ;  /* 0x000000240c00a985 */ /* 0x0003e8000c101d08 */
[----:B------:R1:W-:Y:S04]  /*1a0c0*/  @!P1 ST.E.128 [R10.64], R32 ;  /* 0x000000200a009985 */ /* 0x0003e8000c101d08 */
[----:B------:R1:W-:Y:S02]  /*1a0d0*/  @!P0 ST.E.128 [R2.64], R28 ;  /* 0x0000001c02008985 */ /* 0x0003e4000c101d08 */
.L_x_1425:
[----:B------:R-:W-:Y:S05]  /*1a0e0*/  BSYNC B0 ;  /* 0x0000000000007941 */ /* 0x000fea0003800000 */
.L_x_1424:
[----:B------:R-:W-:Y:S05]  /*1a0f0*/  BRA.DIV ~URZ, `(.L_x_1426) ;  /* 0x000058827f007947 */ /* 0x000fea000b800000 */
[----:B-1----:R1:W2:Y:S02]  /*1a100*/  SHFL.IDX PT, R8, R6, 0x2, 0x181f ;  /* 0x00581f0006087f89 */ /* 0x0022a400000e0000 */
.L_x_1503:
[----:B------:R-:W-:Y:S05]  /*1a110*/  BRA.DIV ~URZ, `(.L_x_1427) ;  /* 0x000058d27f007947 */ /* 0x000fea000b800000 */
[----:B----4-:R4:W1:Y:S02]  /*1a120*/  SHFL.IDX PT, R0, R7, 0x2, 0x181f ;  /* 0x00581f0007007f89 */ /* 0x01086400000e0000 */
.L_x_1504:
        /* <DEDUP_REMOVED lines=16> */
.L_x_1429:
[----:B------:R-:W-:Y:S05]  /*1a230*/  BSYNC B0 ;  /* 0x0000000000007941 */ /* 0x000fea0003800000 */
.L_x_1428:
[----:B------:R-:W-:Y:S05]  /*1a240*/  BRA.DIV ~URZ, `(.L_x_1430) ;  /* 0x000058027f007947 */ /* 0x000fea000b800000 */
[----:B-12---:R-:W1:Y:S04]  /*1a250*/  SHFL.IDX PT, R6, R6, 0x3, 0x181f ;  /* 0x00781f0006067f89 */ /* 0x006e6800000e0000 */
[----:B------:R2:W3:Y:S02]  /*1a260*/  SHFL.IDX PT, R0, R7, 0x3, 0x181f ;  /* 0x00781f0007007f89 */ /* 0x0004e400000e0000 */
.L_x_1505:
[----:B------:R-:W-:-:S04]  /*1a270*/  IADD3 R2, R5, 0x60, RZ ;  /* 0x0000006005027810 */ /* 0x000fc80007ffe0ff */
[----:B------:R-:W-:-:S13]  /*1a280*/  ISETP.GE.AND P0, PT, R2, R4, PT ;  /* 0x000000040200720c */ /* 0x000fda0003f06270 */
[----:B------:R-:W-:Y:S05]  /*1a290*/  @P0 BRA `(.L_x_1431) ;  /* 0x0000259000000947 */ /* 0x000fea0003800000 */
[----:B------:R-:W-:Y:S02]  /*1a2a0*/  ISETP.GE.AND P1, PT, R204, c[0x0][0x3c8], PT ;  /* 0x0000f200cc007a0c */ /* 0x000fe40003f26270 */
[----:B------:R-:W-:-:S11]  /*1a2b0*/  ISETP.GE.AND P0, PT, R206, c[0x0][0x3c8], PT ;  /* 0x0000f200ce007a0c */ /* 0x000fd60003f06270 */
[-C--:B---3--:R-:W-:Y:S02]  /*1a2c0*/  @!P1 LEA R4, P3, R204, R0.reuse, 0x1 ;  /* 0x00000000cc049211 */ /* 0x088fe400078608ff */
[----:B------:R-:W-:Y:S02]  /*1a2d0*/  @!P0 LEA R2, P2, R206, R0, 0x1 ;  /* 0x00000000ce028211 */ /* 0x000fe400078408ff */
[-C--:B-1----:R-:W-:Y:S02]  /*1a2e0*/  @!P1 LEA.HI.X R5, R204, R6.reuse, R205, 0x1, P3 ;  /* 0x00000006cc059211 */ /* 0x082fe400018f0ccd */
[----:B------:R-:W-:-:S03]  /*1a2f0*/  @!P0 LEA.HI.X R3, R206, R6, R220, 0x1, P2 ;  /* 0x00000006ce038211 */ /* 0x000fc600010f0cdc */
[----:B------:R1:W-:Y:S04]  /*1a300*/  @!P1 ST.E.128 [R4.64], R56 ;  /* 0x0000003804009985 */ /* 0x0003e8000c101d08 */
[----:B------:R1:W-:Y:S01]  /*1a310*/  @!P0 ST.E.128 [R2.64], R52 ;  /* 0x0000003402008985 */ /* 0x0003e2000c101d08 */
[----:B------:R-:W-:-:S13]  /*1a320*/  ISETP.GE.AND P0, PT, R207, c[0x0][0x3c8], PT ;  /* 0x0000f200cf007a0c */ /* 0x000fda0003f06270 */
[----:B------:R-:W-:Y:S05]  /*1a330*/  @P0 BRA `(.L_x_1431) ;  /* 0x000024f000000947 */ /* 0x000fea0003800000 */
[----:B-1----:R-:W-:-:S04]  /*1a340*/  LEA R2, P0, R207, R0, 0x1 ;  /* 0x00000000cf027211 */ /* 0x002fc800078008ff */
[----:B------:R-:W-:-:S05]  /*1a350*/  LEA.HI.X R3, R207, R6, R219, 0x1, P0 ;  /* 0x00000006cf037211 */ /* 0x000fca00000f0cdb */
[----:B------:R1:W-:Y:S01]  /*1a360*/  ST.E.128 [R2.64], R60 ;  /* 0x0000003c02007985 */ /* 0x0003e2000c101d08 */
[----:B------:R-:W-:Y:S05]  /*1a370*/  BRA `(.L_x_1431) ;  /* 0x000024b000007947 */ /* 0x000fea0003800000 */
.L_x_1418:
[----:B------:R-:W3:Y:S01]  /*1a380*/  LDL.LU R9, [R1+0x4] ;  /* 0x0000040001097983 */ /* 0x000ee20000300800 */
        /* <DEDUP_REMOVED lines=13> */
[----:B------:R-:W-:-:S05]  /*1a460*/  @P3 IMAD.HI.U32 R2, R3, c[0x0][0x4ec], RZ ;  /* 0x00013b0003023a27 */ /* 0x000fca00078e00ff */
[----:B------:R-:W-:-:S04]  /*1a470*/  @P3 SHF.R.U32.HI R0, RZ, c[0x0][0x4f0], R2 ;  /* 0x00013c00ff003a19 */ /* 0x000fc80000011602 */
[----:B------:R-:W-:-:S05]  /*1a480*/  SHF.R.S32.HI R2, RZ, 0x1f, R0 ;  /* 0x0000001fff027819 */ /* 0x000fca0000011400 */
[----:B------:R-:W-:-:S04]  /*1a490*/  IMAD R2, R2, c[0x0][0x430], RZ ;  /* 0x00010c0002027a24 */ /* 0x000fc800078e02ff */
[----:B------:R-:W-:Y:S02]  /*1a4a0*/  IMAD R2, R0, c[0x0][0x434], R2 ;  /* 0x00010d0000027a24 */ /* 0x000fe400078e0202 */
[----:B---3--:R-:W-:-:S04]  /*1a4b0*/  IMAD.WIDE.U32 R4, R9, c[0x0][0x448], R4 ;  /* 0x0001120009047a25 */ /* 0x008fc800078e0004 */
[----:B------:R-:W-:-:S04]  /*1a4c0*/  IMAD R5, R9, c[0x0][0x44c], R5 ;  /* 0x0001130009057a24 */ /* 0x000fc800078e0205 */
[C---:B------:R-:W-:Y:S01]  /*1a4d0*/  IMAD.WIDE.U32 R4, R0.reuse, c[0x0][0x430], R4 ;  /* 0x00010c0000047a25 */ /* 0x040fe200078e0004 */
        /* <DEDUP_REMOVED lines=13> */
.L_x_1506:
[----:B------:R-:W-:Y:S05]  /*1a5b0*/  BRA.DIV ~URZ, `(.L_x_1433) ;  /* 0x000055c27f007947 */ /* 0x000fea000b800000 */
[----:B------:R4:W1:Y:S02]  /*1a5c0*/  SHFL.IDX PT, R0, R12, RZ, 0x1c1f ;  /* 0x001c1fff0c007589 */ /* 0x00086400000e0000 */
.L_x_1507:
        /* <DEDUP_REMOVED lines=12> */
[C---:B------:R-:W-:Y:S02]  /*1a690*/  IADD3 R14, R243.reuse, 0x20, RZ ;  /* 0x00000020f30e7810 */ /* 0x040fe40007ffe0ff */
[C---:B--2---:R-:W-:Y:S01]  /*1a6a0*/  IADD3 R10, R243.reuse, 0x30, RZ ;  /* 0x00000030f30a7810 */ /* 0x044fe20007ffe0ff */
[C---:B------:R-:W-:Y:S01]  /*1a6b0*/  @!P0 IMAD.WIDE R2, R243.reuse, 0x4, R2 ;  /* 0x00000004f3028825 */ /* 0x040fe200078e0202 */
[----:B------:R-:W-:-:S02]  /*1a6c0*/  IADD3 R15, R243, 0x20, RZ ;  /* 0x00000020f30f7810 */ /* 0x000fc40007ffe0ff */
[C---:B------:R-:W-:Y:S02]  /*1a6d0*/  IADD3 R11, R243.reuse, 0x28, RZ ;  /* 0x00000028f30b7810 */ /* 0x040fe40007ffe0ff */
[----:B------:R1:W-:Y:S01]  /*1a6e0*/  @!P0 ST.E.64 [R2.64], R22 ;  /* 0x0000001602008985 */ /* 0x0003e2000c101b08 */
[----:B------:R-:W-:Y:S02]  /*1a6f0*/  SHF.R.S32.HI R15, RZ, 0x1f, R15 ;  /* 0x0000001fff0f7819 */ /* 0x000fe4000001140f */
[----:B------:R-:W-:Y:S02]  /*1a700*/  SHF.R.S32.HI R11, RZ, 0x1f, R11 ;  /* 0x0000001fff0b7819 */ /* 0x000fe4000001140b */
[C---:B------:R-:W-:Y:S02]  /*1a710*/  IADD3 R16, R243.reuse, 0x60, RZ ;  /* 0x00000060f3107810 */ /* 0x040fe40007ffe0ff */
[C---:B------:R-:W-:Y:S02]  /*1a720*/  IADD3 R17, R243.reuse, 0x70, RZ ;  /* 0x00000070f3117810 */ /* 0x040fe40007ffe0ff */
[----:B------:R-:W-:-:S02]  /*1a730*/  IADD3 R18, R243, 0x60, RZ ;  /* 0x00000060f3127810 */ /* 0x000fc40007ffe0ff */
[----:B------:R-:W-:Y:S02]  /*1a740*/  IADD3 R19, R243, 0xa8, RZ ;  /* 0x000000a8f3137810 */ /* 0x000fe40007ffe0ff */
[----:B------:R-:W-:Y:S02]  /*1a750*/  SHF.R.S32.HI R18, RZ, 0x1f, R18 ;  /* 0x0000001fff127819 */ /* 0x000fe40000011412 */
        /* <DEDUP_REMOVED lines=8> */
[----:B------:R-:W-:-:S02]  /*1a7e0*/  ISETP.GE.AND P3, PT, R9, c[0x0][0x3c8], PT ;  /* 0x0000f20009007a0c */ /* 0x000fc40003f66270 */
        /* <DEDUP_REMOVED lines=10> */
[----:B------:R-:W-:-:S03]  /*1a890*/  @!P3 LEA R6, P0, R9, R0, 0x2 ;  /* 0x000000000906b211 */ /* 0x000fc600078010ff */
[----:B------:R1:W-:Y:S01]  /*1a8a0*/  @!P1 ST.E.64 [R2.64], R28 ;  /* 0x0000001c02009985 */ /* 0x0003e2000c101b08 */
[----:B------:R-:W-:Y:S02]  /*1a8b0*/  ISETP.GE.AND P1, PT, R10, c[0x0][0x3c8], PT ;  /* 0x0000f2000a007a0c */ /* 0x000fe40003f26270 */
[----:B------:R-:W-:Y:S02]  /*1a8c0*/  @!P3 LEA.HI.X R7, R9, R4, R11, 0x2, P0 ;  /* 0x000000040907b211 */ /* 0x000fe400000f140b */
        /* <DEDUP_REMOVED lines=9> */
[----:B------:R-:W-:Y:S01]  /*1a960*/  SHF.R.S32.HI R15, RZ, 0x1f, R15 ;  /* 0x0000001fff0f7819 */ /* 0x000fe2000001140f */
[----:B------:R2:W-:Y:S01]  /*1a970*/  @!P3 ST.E.64 [R6.64], R32 ;  /* 0x000000200600b985 */ /* 0x0005e2000c101b08 */
[----:B------:R-:W-:-:S02]  /*1a980*/  ISETP.GE.AND P3, PT, R9, c[0x0][0x3c8], PT ;  /* 0x0000f20009007a0c */ /* 0x000fc40003f66270 */
[-C--:B-1----:R-:W-:Y:S02]  /*1a990*/  @!P1 LEA R2, P5, R10, R0.reuse, 0x2 ;  /* 0x000000000a029211 */ /* 0x082fe400078a10ff */
[----:B--2---:R-:W-:Y:S02]  /*1a9a0*/  @!P4 LEA R6, P0, R8, R0, 0x2 ;  /* 0x000000000806c211 */ /* 0x004fe400078010ff */
[-C--:B------:R-:W-:Y:S02]  /*1a9b0*/  @!P1 LEA.HI.X R3, R10, R4.reuse, R15, 0x2, P5 ;  /* 0x000000040a039211 */ /* 0x080fe400028f140f */
[----:B------:R-:W-:Y:S02]  /*1a9c0*/  @!P4 LEA.HI.X R7, R8, R4, R11, 0x2, P0 ;  /* 0x000000040807c211 */ /* 0x000fe400000f140b */
[C---:B------:R-:W-:Y:S01]  /*1a9d0*/  IADD3 R10, R243.reuse, 0x50, RZ ;  /* 0x00000050f30a7810 */ /* 0x040fe20007ffe0ff */
[----:B------:R1:W-:Y:S01]  /*1a9e0*/  @!P1 ST.E.64 [R2.64], R34 ;  /* 0x0000002202009985 */ /* 0x0003e2000c101b08 */
[----:B------:R-:W-:-:S02]  /*1a9f0*/  IADD3 R8, R243, 0x58, RZ ;  /* 0x00000058f3087810 */ /* 0x000fc40007ffe0ff */
[C---:B------:R-:W-:Y:S01]  /*1aa00*/  IADD3 R15, R243.reuse, 0x40, RZ ;  /* 0x00000040f30f7810 */ /* 0x040fe20007ffe0ff */
[----:B------:R2:W-:Y:S01]  /*1aa10*/  @!P4 ST.E.64 [R6.64], R100 ;  /* 0x000000640600c985 */ /* 0x0005e2000c101b08 */
[----:B------:R-:W-:Y:S02]  /*1aa20*/  IADD3 R11, R243, 0x48, RZ ;  /* 0x00000048f30b7810 */ /* 0x000fe40007ffe0ff */
[----:B------:R-:W-:Y:S02]  /*1aa30*/  ISETP.GE.AND P1, PT, R10, c[0x0][0x3c8], PT ;  /* 0x0000f2000a007a0c */ /* 0x000fe40003f26270 */
[----:B------:R-:W-:Y:S02]  /*1aa40*/  ISETP.GE.AND P4, PT, R8, c[0x0][0x3c8], PT ;  /* 0x0000f20008007a0c */ /* 0x000fe40003f86270 */
[----:B------:R-:W-:Y:S02]  /*1aa50*/  SHF.R.S32.HI R15, RZ, 0x1f, R15 ;  /* 0x0000001fff0f7819 */ /* 0x000fe4000001140f */
[----:B------:R-:W-:-:S02]  /*1aa60*/  SHF.R.S32.HI R11, RZ, 0x1f, R11 ;  /* 0x0000001fff0b7819 */ /* 0x000fc4000001140b */
[CC--:B-1----:R-:W-:Y:S02]  /*1aa70*/  @!P2 LEA R2, P5, R14.reuse, R0.reuse, 0x2 ;  /* 0x000000000e02a211 */ /* 0x0c2fe400078a10ff */
[C---:B--2---:R-:W-:Y:S02]  /*1aa80*/  @!P3 LEA R6, P0, R9.reuse, R0, 0x2 ;  /* 0x000000000906b211 */ /* 0x044fe400078010ff */
[-C--:B------:R-:W-:Y:S02]  /*1aa90*/  @!P2 LEA.HI.X R3, R14, R4.reuse, R15, 0x2, P5 ;  /* 0x000000040e03a211 */ /* 0x080fe400028f140f */
[----:B------:R-:W-:Y:S02]  /*1aaa0*/  @!P3 LEA.HI.X R7, R9, R4, R11, 0x2, P0 ;  /* 0x000000040907b211 */ /* 0x000fe400000f140b */
[C---:B------:R-:W-:Y:S01]  /*1aab0*/  IADD3 R11, R243.reuse, 0x68, RZ ;  /* 0x00000068f30b7810 */ /* 0x040fe20007ffe0ff */
[----:B------:R1:W-:Y:S01]  /*1aac0*/  @!P2 ST.E.64 [R2.64], R36 ;  /* 0x000000240200a985 */ /* 0x0003e2000c101b08 */
[----:B------:R-:W-:-:S02]  /*1aad0*/  IADD3 R14, R243, 0x50, RZ ;  /* 0x00000050f30e7810 */ /* 0x000fc40007ffe0ff */
[----:B------:R-:W-:Y:S01]  /*1aae0*/  IADD3 R9, R243, 0x58, RZ ;  /* 0x00000058f3097810 */ /* 0x000fe20007ffe0ff */
[----:B------:R2:W-:Y:S01]  /*1aaf0*/  @!P3 ST.E.64 [R6.64], R40 ;  /* 0x000000280600b985 */ /* 0x0005e2000c101b08 */
[----:B------:R-:W-:Y:S02]  /*1ab00*/  ISETP.GE.AND P2, PT, R16, c[0x0][0x3c8], PT ;  /* 0x0000f20010007a0c */ /* 0x000fe40003f46270 */
[----:B------:R-:W-:Y:S02]  /*1ab10*/  ISETP.GE.AND P3, PT, R11, c[0x0][0x3c8], PT ;  /* 0x0000f2000b007a0c */ /* 0x000fe40003f66270 */
[----:B------:R-:W-:Y:S02]  /*1ab20*/  SHF.R.S32.HI R14, RZ, 0x1f, R14 ;  /* 0x0000001fff0e7819 */ /* 0x000fe4000001140e */
[----:B------:R-:W-:Y:S02]  /*1ab30*/  SHF.R.S32.HI R9, RZ, 0x1f, R9 ;  /* 0x0000001fff097819 */ /* 0x000fe40000011409 */
[----:B------:R-:W-:-:S02]  /*1ab40*/  IADD3 R15, R243, 0x80, RZ ;  /* 0x00000080f30f7810 */ /* 0x000fc40007ffe0ff */
[-C--:B-1----:R-:W-:Y:S02]  /*1ab50*/  @!P1 LEA R2, P5, R10, R0.reuse, 0x2 ;  /* 0x000000000a029211 */ /* 0x082fe400078a10ff */
[----:B--2---:R-:W-:Y:S02]  /*1ab60*/  @!P4 LEA R6, P0, R8, R0, 0x2 ;  /* 0x000000000806c211 */ /* 0x004fe400078010ff */
[-C--:B------:R-:W-:Y:S02]  /*1ab70*/  @!P1 LEA.HI.X R3, R10, R4.reuse, R14, 0x2, P5 ;  /* 0x000000040a039211 */ /* 0x080fe400028f140e */
[----:B------:R-:W-:Y:S02]  /*1ab80*/  @!P4 LEA.HI.X R7, R8, R4, R9, 0x2, P0 ;  /* 0x000000040807c211 */ /* 0x000fe400000f1409 */
[C---:B------:R-:W-:Y:S01]  /*1ab90*/  IADD3 R10, R243.reuse, 0x78, RZ ;  /* 0x00000078f30a7810 */ /* 0x040fe20007ffe0ff */
[----:B------:R1:W-:Y:S01]  /*1aba0*/  @!P1 ST.E.64 [R2.64], R44 ;  /* 0x0000002c02009985 */ /* 0x0003e2000c101b08 */
[----:B------:R-:W-:-:S02]  /*1abb0*/  IADD3 R14, R243, 0x68, RZ ;  /* 0x00000068f30e7810 */ /* 0x000fc40007ffe0ff */
[----:B------:R-:W-:Y:S01]  /*1abc0*/  ISETP.GE.AND P0, PT, R17, c[0x0][0x3c8], PT ;  /* 0x0000f20011007a0c */ /* 0x000fe20003f06270 */
[----:B------:R2:W-:Y:S01]  /*1abd0*/  @!P4 ST.E.64 [R6.64], R48 ;  /* 0x000000300600c985 */ /* 0x0005e2000c101b08 */
[----:B------:R-:W-:Y:S02]  /*1abe0*/  ISETP.GE.AND P4, PT, R10, c[0x0][0x3c8], PT ;  /* 0x0000f2000a007a0c */ /* 0x000fe40003f86270 */
[----:B------:R-:W-:Y:S02]  /*1abf0*/  SHF.R.S32.HI R14, RZ, 0x1f, R14 ;  /* 0x0000001fff0e7819 */ /* 0x000fe4000001140e */
[----:B------:R-:W-:-:S04]  /*1ac00*/  @!P3 LEA R8, P1, R11, R0, 0x2 ;  /* 0x000000000b08b211 */ /* 0x000fc800078210ff */
[----:B------:R-:W-:Y:S02]  /*1ac10*/  @!P3 LEA.HI.X R9, R11, R4, R14, 0x2, P1 ;  /* 0x000000040b09b211 */ /* 0x000fe400008f140e */
[C---:B------:R-:W-:Y:S02]  /*1ac20*/  IADD3 R14, R243.reuse, 0x88, RZ ;  /* 0x00000088f30e7810 */ /* 0x040fe40007ffe0ff */
[----:B------:R-:W-:Y:S02]  /*1ac30*/  IADD3 R11, R243, 0x90, RZ ;  /* 0x00000090f30b7810 */ /* 0x000fe40007ffe0ff */
[----:B------:R-:W-:Y:S02]  /*1ac40*/  ISETP.GE.AND P1, PT, R14, c[0x0][0x3c8], PT ;  /* 0x0000f2000e007a0c */ /* 0x000fe40003f26270 */
[----:B------:R-:W-:Y:S02]  /*1ac50*/  ISETP.GE.AND P6, PT, R11, c[0x0][0x3c8], PT ;  /* 0x0000f2000b007a0c */ /* 0x000fe40003fc6270 */
[----:B-1----:R-:W-:-:S04]  /*1ac60*/  @!P2 LEA R2, P5, R16, R0, 0x2 ;  /* 0x000000001002a211 */ /* 0x002fc800078a10ff */
[----:B------:R-:W-:Y:S02]  /*1ac70*/  @!P2 LEA.HI.X R3, R16, R4, R18, 0x2, P5 ;  /* 0x000000041003a211 */ /* 0x000fe400028f1412 */
[C---:B------:R-:W-:Y:S02]  /*1ac80*/  IADD3 R18, R243.reuse, 0x70, RZ ;  /* 0x00000070f3127810 */ /* 0x040fe40007ffe0ff */
[----:B------:R-:W-:Y:S01]  /*1ac90*/  IADD3 R16, R243, 0x78, RZ ;  /* 0x00000078f3107810 */ /* 0x000fe20007ffe0ff */
[----:B------:R1:W-:Y:S01]  /*1aca0*/  @!P2 ST.E.64 [R2.64], R52 ;  /* 0x000000340200a985 */ /* 0x0003e2000c101b08 */
[----:B------:R-:W-:Y:S02]  /*1acb0*/  ISETP.GE.AND P2, PT, R15, c[0x0][0x3c8], PT ;  /* 0x0000f2000f007a0c */ /* 0x000fe40003f46270 */
[----:B--2---:R-:W-:Y:S01]  /*1acc0*/  @!P0 LEA R6, P5, R17, R0, 0x2 ;  /* 0x0000000011068211 */ /* 0x004fe200078a10ff */
[----:B------:R2:W-:Y:S01]  /*1acd0*/  @!P3 ST.E.64 [R8.64], R56 ;  /* 0x000000380800b985 */ /* 0x0005e2000c101b08 */
[----:B------:R-:W-:-:S02]  /*1ace0*/  SHF.R.S32.HI R18, RZ, 0x1f, R18 ;  /* 0x0000001fff127819 */ /* 0x000fc40000011412 */
[----:B------:R-:W-:Y:S02]  /*1acf0*/  SHF.R.S32.HI R16, RZ, 0x1f, R16 ;  /* 0x0000001fff107819 */ /* 0x000fe40000011410 */
[----:B------:R-:W-:Y:S02]  /*1ad00*/  @!P0 LEA.HI.X R7, R17, R4, R18, 0x2, P5 ;  /* 0x0000000411078211 */ /* 0x000fe400028f1412 */
[C---:B------:R-:W-:Y:S02]  /*1ad10*/  IADD3 R17, R243.reuse, 0x80, RZ ;  /* 0x00000080f3117810 */ /* 0x040fe40007ffe0ff */
[----:B------:R-:W-:Y:S01]  /*1ad20*/  IADD3 R18, R243, 0xa8, RZ ;  /* 0x000000a8f3127810 */ /* 0x000fe20007ffe0ff */
[----:B------:R3:W-:Y:S01]  /*1ad30*/  @!P0 ST.E.64 [R6.64], R60 ;  /* 0x0000003c06008985 */ /* 0x0007e2000c101b08 */
[----:B------:R-:W-:Y:S02]  /*1ad40*/  SHF.R.S32.HI R17, RZ, 0x1f, R17 ;  /* 0x0000001fff117819 */ /* 0x000fe40000011411 */
[----:B-1----:R-:W-:-:S04]  /*1ad50*/  @!P4 LEA R2, P3, R10, R0, 0x2 ;  /* 0x000000000a02c211 */ /* 0x002fc800078610ff */
[----:B------:R-:W-:Y:S02]  /*1ad60*/  @!P4 LEA.HI.X R3, R10, R4, R16, 0x2, P3 ;  /* 0x000000040a03c211 */ /* 0x000fe400018f1410 */
[C---:B------:R-:W-:Y:S02]  /*1ad70*/  IADD3 R16, R243.reuse, 0x88, RZ ;  /* 0x00000088f3107810 */ /* 0x040fe40007ffe0ff */
[----:B------:R-:W-:Y:S01]  /*1ad80*/  IADD3 R10, R243, 0x98, RZ ;  /* 0x00000098f30a7810 */ /* 0x000fe20007ffe0ff */
[----:B------:R1:W-:Y:S01]  /*1ad90*/  @!P4 ST.E.64 [R2.64], R64 ;  /* 0x000000400200c985 */ /* 0x0003e2000c101b08 */
[----:B------:R-:W-:Y:S02]  /*1ada0*/  SHF.R.S32.HI R16, RZ, 0x1f, R16 ;  /* 0x0000001fff107819 */ /* 0x000fe40000011410 */
[----:B--2---:R-:W-:Y:S02]  /*1adb0*/  @!P2 LEA R8, P0, R15, R0, 0x2 ;  /* 0x000000000f08a211 */ /* 0x004fe400078010ff */
[----:B------:R-:W-:-:S02]  /*1adc0*/  ISETP.GE.AND P5, PT, R10, c[0x0][0x3c8], PT ;  /* 0x0000f2000a007a0c */ /* 0x000fc40003fa6270 */
[----:B------:R-:W-:Y:S02]  /*1add0*/  @!P2 LEA.HI.X R9, R15, R4, R17, 0x2, P0 ;  /* 0x000000040f09a211 */ /* 0x000fe400000f1411 */
[----:B------:R-:W-:Y:S02]  /*1ade0*/  IADD3 R15, R243, 0xa0, RZ ;  /* 0x000000a0f30f7810 */ /* 0x000fe40007ffe0ff */
[----:B---3--:R-:W-:Y:S01]  /*1adf0*/  @!P6 LEA R6, P0, R11, R0, 0x2 ;  /* 0x000000000b06e211 */ /* 0x008fe200078010ff */
[----:B------:R-:W-:Y:S01]  /*1ae00*/  @!P2 ST.E.64 [R8.64], R104 ;  /* 0x000000680800a985 */ /* 0x000fe2000c101b08 */
[----:B------:R-:W-:Y:S02]  /*1ae10*/  ISETP.GE.AND P4, PT, R15, c[0x0][0x3c8], PT ;  /* 0x0000f2000f007a0c */ /* 0x000fe40003f86270 */
        /* <DEDUP_REMOVED lines=35> */
.L_x_1435:
[----:B------:R-:W-:Y:S05]  /*1b050*/  BSYNC B0 ;  /* 0x0000000000007941 */ /* 0x000fea0003800000 */
.L_x_1434:
[----:B------:R-:W-:Y:S05]  /*1b060*/  BRA.DIV ~URZ, `(.L_x_1436) ;  /* 0x00004b727f007947 */ /* 0x000fea000b800000 */
[----:B---3--:R3:W2:Y:S04]  /*1b070*/  SHFL.IDX PT, R4, R5, 0x1, 0x1c1f ;  /* 0x003c1f0005047f89 */ /* 0x0086a800000e0000 */
[----:B-1----:R3:W1:Y:S02]  /*1b080*/  SHFL.IDX PT, R0, R12, 0x1, 0x1c1f ;  /* 0x003c1f000c007f89 */ /* 0x00266400000e0000 */
.L_x_1508:
[----:B------:R-:W-:-:S13]  /*1b090*/  ISETP.NE.AND P0, PT, R13, RZ, PT ;  /* 0x000000ff0d00720c */ /* 0x000fda0003f05270 */
[----:B------:R-:W-:Y:S05]  /*1b0a0*/  @P0 BRA `(.L_x_1431) ;  /* 0x0000178000000947 */ /* 0x000fea0003800000 */
[C---:B------:R-:W-:Y:S02]  /*1b0b0*/  ISETP.GE.AND P4, PT, R243.reuse, c[0x0][0x3c8], PT ;  /* 0x0000f200f3007a0c */ /* 0x040fe40003f86270 */
[C---:B------:R-:W-:Y:S02]  /*1b0c0*/  IADD3 R15, R243.reuse, 0x18, RZ ;  /* 0x00000018f30f7810 */ /* 0x040fe40007ffe0ff */
[----:B------:R-:W-:Y:S02]  /*1b0d0*/  IADD3 R8, R243, 0x8, RZ ;  /* 0x00000008f3087810 */ /* 0x000fe40007ffe0ff */
[----:B------:R-:W-:Y:S02]  /*1b0e0*/  ISETP.GE.AND P1, PT, R15, c[0x0][0x3c8], PT ;  /* 0x0000f2000f007a0c */ /* 0x000fe40003f26270 */
[----:B------:R-:W-:Y:S02]  /*1b0f0*/  ISETP.GE.AND P3, PT, R8, c[0x0][0x3c8], PT ;  /* 0x0000f20008007a0c */ /* 0x000fe40003f66270 */
[----:B---3--:R-:W-:-:S02]  /*1b100*/  IADD3 R5, R243, 0x10, RZ ;  /* 0x00000010f3057810 */ /* 0x008fc40007ffe0ff */
[----:B------:R-:W-:Y:S01]  /*1b110*/  IADD3 R9, R243, 0x8, RZ ;  /* 0x00000008f3097810 */ /* 0x000fe20007ffe0ff */
[----:B-1----:R-:W-:Y:S01]  /*1b120*/  @!P4 IMAD.MOV.U32 R6, RZ, RZ, R0 ;  /* 0x000000ffff06c224 */ /* 0x002fe200078e0000 */
[----:B------:R-:W-:Y:S01]  /*1b130*/  ISETP.GE.AND P2, PT, R5, c[0x0][0x3c8], PT ;  /* 0x0000f20005007a0c */ /* 0x000fe20003f46270 */
[----:B--2---:R-:W-:Y:S01]  /*1b140*/  @!P4 IMAD.MOV.U32 R7, RZ, RZ, R4 ;  /* 0x000000ffff07c224 */ /* 0x004fe200078e0004 */
        /* <DEDUP_REMOVED lines=33> */
[----:B------:R-:W-:Y:S01]  /*1b360*/  IADD3 R15, R243, 0x48, RZ ;  /* 0x00000048f30f7810 */ /* 0x000fe20007ffe0ff */
[----:B------:R2:W-:Y:S01]  /*1b370*/  @!P0 ST.E.64 [R2.64], R88 ;  /* 0x0000005802008985 */ /* 0x0005e2000c101b08 */
[----:B---3--:R-:W-:Y:S02]  /*1b380*/  @!P5 LEA R8, P0, R11, R0, 0x2 ;  /* 0x000000000b08d211 */ /* 0x008fe400078010ff */
[----:B------:R-:W-:Y:S02]  /*1b390*/  SHF.R.S32.HI R12, RZ, 0x1f, R12 ;  /* 0x0000001fff0c7819 */ /* 0x000fe4000001140c */
[----:B------:R-:W-:Y:S02]  /*1b3a0*/  IADD3 R10, R243, 0x40, RZ ;  /* 0x00000040f30a7810 */ /* 0x000fe40007ffe0ff */
        /* <DEDUP_REMOVED lines=28> */
[----:B------:R-:W-:Y:S02]  /*1b570*/  IADD3 R12, R243, 0x50, RZ ;  /* 0x00000050f30c7810 */ /* 0x000fe40007ffe0ff */
        /* <DEDUP_REMOVED lines=14> */
[----:B-1----:R-:W-:Y:S02]  /*1b660*/  @!P5 LEA R8, P0, R5, R0, 0x2 ;  /* 0x000000000508d211 */ /* 0x002fe400078010ff */
[----:B------:R-:W-:Y:S02]  /*1b670*/  SHF.R.S32.HI R13, RZ, 0x1f, R13 ;  /* 0x0000001fff0d7819 */ /* 0x000fe4000001140d */
[----:B------:R-:W-:Y:S02]  /*1b680*/  IADD3 R15, R243, 0x60, RZ ;  /* 0x00000060f30f7810 */ /* 0x000fe40007ffe0ff */
[----:B------:R-:W-:Y:S02]  /*1b690*/  ISETP.GE.AND P1, PT, R12, c[0x0][0x3c8], PT ;  /* 0x0000f2000c007a0c */ /* 0x000fe40003f26270 */
[----:B------:R-:W-:-:S02]  /*1b6a0*/  @!P5 LEA.HI.X R9, R5, R4, R13, 0x2, P0 ;  /* 0x000000040509d211 */ /* 0x000fc400000f140d */
[----:B------:R-:W-:Y:S02]  /*1b6b0*/  SHF.R.S32.HI R15, RZ, 0x1f, R15 ;  /* 0x0000001fff0f7819 */ /* 0x000fe4000001140f */
[C---:B------:R-:W-:Y:S01]  /*1b6c0*/  IADD3 R11, R243.reuse, 0x70, RZ ;  /* 0x00000070f30b7810 */ /* 0x040fe20007ffe0ff */
[----:B------:R1:W-:Y:S01]  /*1b6d0*/  @!P5 ST.E.64 [R8.64], R124 ;  /* 0x0000007c0800d985 */ /* 0x0003e2000c101b08 */
[----:B------:R-:W-:Y:S02]  /*1b6e0*/  IADD3 R13, R243, 0x68, RZ ;  /* 0x00000068f30d7810 */ /* 0x000fe40007ffe0ff */
        /* <DEDUP_REMOVED lines=14> */
[----:B-1----:R-:W-:Y:S02]  /*1b7d0*/  @!P2 LEA R8, P3, R11, R0, 0x2 ;  /* 0x000000000b08a211 */ /* 0x002fe400078610ff */
[----:B------:R-:W-:Y:S02]  /*1b7e0*/  IADD3 R14, R243, 0x88, RZ ;  /* 0x00000088f30e7810 */ /* 0x000fe40007ffe0ff */
        /* <DEDUP_REMOVED lines=18> */
[C---:B------:R-:W-:Y:S01]  /*1b910*/  IADD3 R11, R243.reuse, 0x90, RZ ;  /* 0x00000090f30b7810 */ /* 0x040fe20007ffe0ff */
        /* <DEDUP_REMOVED lines=9> */
[C---:B--2---:R-:W-:Y:S02]  /*1b9b0*/  @!P4 LEA R2, P6, R10.reuse, R0, 0x2 ;  /* 0x000000000a02c211 */ /* 0x044fe400078c10ff */
        /* <DEDUP_REMOVED lines=35> */
.L_x_1416:
        /* <DEDUP_REMOVED lines=16> */
[----:B-----5:R3:W4:Y:S04]  /*1bcf0*/  LDG.E R15, [R2.64] ;  /* 0x00000008020f7981 */ /* 0x020728000c1e1900 */
[----:B--23--:R-:W4:Y:S02]  /*1bd00*/  LDG.E R2, [R2.64+0x4] ;  /* 0x0000040802027981 */ /* 0x00cf24000c1e1900 */
[----:B----4-:R-:W-:Y:S02]  /*1bd10*/  IADD3 R15, -R15, R2, RZ ;  /* 0x000000020f0f7210 */ /* 0x010fe40007ffe1ff */
.L_x_1437:
[----:B--2---:R-:W2:Y:S01]  /*1bd20*/  LDL.LU R2, [R1] ;  /* 0x0000000001027983 */ /* 0x004ea20000300800 */
[----:B------:R-:W-:Y:S01]  /*1bd30*/  BSSY B0, `(.L_x_1438) ;  /* 0x0000038000007945 */ /* 0x000fe20003800000 */
[----:B------:R-:W-:Y:S02]  /*1bd40*/  LOP3.LUT R4, R246, 0xffff, RZ, 0xc0, !PT ;  /* 0x0000fffff6047812 */ /* 0x000fe400078ec0ff */
[----:B------:R-:W3:Y:S01]  /*1bd50*/  S2R R5, SR_TID.X ;  /* 0x0000000000057919 */ /* 0x000ee20000002100 */
[----:B------:R-:W-:-:S02]  /*1bd60*/  SEL R3, R252, RZ, !P3 ;  /* 0x000000fffc037207 */ /* 0x000fc40005800000 */
[----:B-----5:R-:W-:Y:S02]  /*1bd70*/  SHF.R.S32.HI R18, RZ, 0x1f, R0 ;  /* 0x0000001fff127819 */ /* 0x020fe40000011400 */
[----:B---3--:R-:W-:Y:S02]  /*1bd80*/  ISETP.GT.AND P0, PT, R5, 0x7f, PT ;  /* 0x0000007f0500780c */ /* 0x008fe40003f04270 */
[----:B--2---:R-:W-:-:S11]  /*1bd90*/  SEL R20, R2, RZ, !P3 ;  /* 0x000000ff02147207 */ /* 0x004fd60005800000 */
[----:B------:R-:W-:Y:S05]  /*1bda0*/  @P0 BRA `(.L_x_1439) ;  /* 0x0000030000000947 */ /* 0x000fea0003800000 */
[----:B------:R-:W-:Y:S01]  /*1bdb0*/  IMAD R2, R15, c[0x0][0x4e8], RZ ;  /* 0x00013a000f027a24 */ /* 0x000fe200078e02ff */
[----:B------:R-:W-:-:S04]  /*1bdc0*/  IADD3 R14, R240, R5, RZ ;  /* 0x00000005f00e7210 */ /* 0x000fc80007ffe0ff */
[----:B------:R-:W-:-:S13]  /*1bdd0*/  ISETP.GE.AND P0, PT, R14, R2, PT ;  /* 0x000000020e00720c */ /* 0x000fda0003f06270 */
[----:B------:R-:W-:Y:S05]  /*1bde0*/  @P0 BRA `(.L_x_1439) ;  /* 0x000002c000000947 */ /* 0x000fea0003800000 */
[----:B------:R-:W2:Y:S01]  /*1bdf0*/  LDL.LU R22, [R1+0x4] ;  /* 0x0000040001167983 */ /* 0x000ea20000300800 */
[----:B------:R-:W-:Y:S01]  /*1be00*/  IMAD.MOV.U32 R2, RZ, RZ, 0x368 ;  /* 0x00000368ff027424 */ /* 0x000fe200078e00ff */
[----:B------:R-:W-:-:S04]  /*1be10*/  ISETP.GT.AND P2, PT, R19, 0x1, PT ;  /* 0x000000011300780c */ /* 0x000fc80003f44270 */
[----:B------:R-:W-:-:S04]  /*1be20*/  SEL R2, R2, 0x328, P2 ;  /* 0x0000032802027807 */ /* 0x000fc80001000000 */
[----:B------:R3:W4:Y:S08]  /*1be30*/  LDC.64 R10, c[0x0][R2+0x170] ;  /* 0x00005c00020a7b82 */ /* 0x0007300000000a00 */
[----:B------:R3:W5:Y:S08]  /*1be40*/  LDC.64 R8, c[0x0][R2+0x168] ;  /* 0x00005a0002087b82 */ /* 0x0007700000000a00 */
[----:B------:R3:W1:Y:S08]  /*1be50*/  LDC.64 R16, c[0x0][R2+0x178] ;  /* 0x00005e0002107b82 */ /* 0x0006700000000a00 */
[----:B------:R3:W1:Y:S02]  /*1be60*/  LDC.64 R12, c[0x0][R2+0x160] ;  /* 0x00005800020c7b82 */ /* 0x0006640000000a00 */
[----:B---3--:R-:W-:-:S02]  /*1be70*/  IMAD.MOV.U32 R2, RZ, RZ, c[0x0][0x4e8] ;  /* 0x00013a00ff027624 */ /* 0x008fc400078e00ff */
        /* <DEDUP_REMOVED lines=13> */
[----:B------:R-:W-:-:S03]  /*1bf50*/  IADD3.X R11, R7, R11, R18, P1, P0 ;  /* 0x0000000b070b7210 */ /* 0x000fc60000fe0412 */
[----:B------:R-:W-:-:S05]  /*1bf60*/  IMAD R6, R6, c[0x0][0x4e8], R14 ;  /* 0x00013a0006067a24 */ /* 0x000fca00078e020e */
[----:B------:R-:W-:Y:S02]  /*1bf70*/  SHF.R.S32.HI R7, RZ, 0x1f, R6 ;  /* 0x0000001fff077819 */ /* 0x000fe40000011406 */
[----:B--2---:R-:W-:-:S05]  /*1bf80*/  SEL R5, R22, RZ, P2 ;  /* 0x000000ff16057207 */ /* 0x004fca0001000000 */
[-C--:B-1----:R-:W-:Y:S02]  /*1bf90*/  IMAD R10, R17, R5.reuse, RZ ;  /* 0x00000005110a7224 */ /* 0x082fe400078e02ff */
[----:B------:R-:W-:Y:S01]  /*1bfa0*/  IMAD.WIDE.U32 R8, R16, R5, RZ ;  /* 0x0000000510087225 */ /* 0x000fe200078e00ff */
[----:B------:R-:W-:-:S04]  /*1bfb0*/  SHF.R.S32.HI R5, RZ, 0x1f, R2 ;  /* 0x0000001fff057819 */ /* 0x000fc80000011402 */
[----:B------:R-:W-:Y:S01]  /*1bfc0*/  IADD3 R9, R9, R10, RZ ;  /* 0x0000000a09097210 */ /* 0x000fe20007ffe0ff */
[----:B------:R-:W-:Y:S01]  /*1bfd0*/  IMAD.MOV.U32 R10, RZ, RZ, c[0x0][0x4a8] ;  /* 0x00012a00ff0a7624 */ /* 0x000fe200078e00ff */
[----:B------:R-:W-:Y:S01]  /*1bfe0*/  IADD3 R8, P1, P0, R2, R21, R8 ;  /* 0x0000001502087210 */ /* 0x000fe2000783e008 */
[----:B------:R-:W-:-:S03]  /*1bff0*/  IMAD R2, R13, R6, RZ ;  /* 0x000000060d027224 */ /* 0x000fc600078e02ff */
[----:B------:R-:W-:Y:S01]  /*1c000*/  IADD3.X R9, R5, R11, R9, P1, P0 ;  /* 0x0000000b05097210 */ /* 0x000fe20000fe0409 */
[----:B------:R-:W-:Y:S01]  /*1c010*/  IMAD R2, R12, R7, R2 ;  /* 0x000000070c027224 */ /* 0x000fe200078e0202 */
[----:B------:R-:W-:-:S03]  /*1c020*/  MOV R5, c[0x0][0x4ac] ;  /* 0x00012b0000057a02 */ /* 0x000fc60000000f00 */
[----:B------:R-:W-:Y:S01]  /*1c030*/  IMAD.WIDE.U32 R6, R12, R6, R8 ;  /* 0x000000060c067225 */ /* 0x000fe200078e0008 */
[----:B------:R-:W-:Y:S02]  /*1c040*/  SEL R8, R10, c[0x0][0x450], P2 ;  /* 0x000114000a087a07 */ /* 0x000fe40001000000 */
[----:B------:R-:W-:Y:S01]  /*1c050*/  SEL R5, R5, c[0x0][0x454], P2 ;  /* 0x0001150005057a07 */ /* 0x000fe20001000000 */
[----:B------:R-:W-:Y:S01]  /*1c060*/  IMAD.IADD R2, R7, 0x1, R2 ;  /* 0x0000000107027824 */ /* 0x000fe200078e0202 */
[----:B------:R-:W-:-:S04]  /*1c070*/  LEA R8, P0, R6, R8, 0x2 ;  /* 0x0000000806087211 */ /* 0x000fc800078010ff */
[----:B------:R-:W-:Y:S02]  /*1c080*/  LEA.HI.X R9, R6, R5, R2, 0x2, P0 ;  /* 0x0000000506097211 */ /* 0x000fe400000f1402 */
[----:B------:R-:W-:-:S05]  /*1c090*/  MOV R2, 0xff800000 ;  /* 0xff80000000027802 */ /* 0x000fca0000000f00 */
[----:B------:R1:W-:Y:S02]  /*1c0a0*/  STG.E [R8.64], R2 ;  /* 0x0000000208007986 */ /* 0x0003e4000c101908 */
.L_x_1439:
[----:B------:R-:W-:Y:S05]  /*1c0b0*/  BSYNC B0 ;  /* 0x0000000000007941 */ /* 0x000fea0003800000 */
.L_x_1438:
[----:B------:R-:W-:-:S13]  /*1c0c0*/  ISETP.GT.AND P0, PT, R19, 0x1, PT ;  /* 0x000000011300780c */ /* 0x000fda0003f04270 */
[----:B------:R-:W-:Y:S05]  /*1c0d0*/  @P0 BRA `(.L_x_1431) ;  /* 0x0000075000000947 */ /* 0x000fea0003800000 */
[----:B------:R-:W-:Y:S01]  /*1c0e0*/  MOV R5, c[0x0][0x4e8] ;  /* 0x00013a0000057a02 */ /* 0x000fe20000000f00 */
[----:B-1----:R-:W-:Y:S01]  /*1c0f0*/  IMAD R2, R18, c[0x0][0x3a0], RZ ;  /* 0x0000e80012027a24 */ /* 0x002fe200078e02ff */
[----:B------:R-:W1:Y:S01]  /*1c100*/  S2R R11, SR_TID.X ;  /* 0x00000000000b7919 */ /* 0x000e620000002100 */
[----:B------:R-:W-:Y:S01]  /*1c110*/  IMAD.WIDE.U32 R6, R0, c[0x0][0x3a0], RZ ;  /* 0x0000e80000067a25 */ /* 0x000fe200078e00ff */
[----:B------:R-:W-:-:S03]  /*1c120*/  ISETP.NE.AND P0, PT, R5, 0x1, PT ;  /* 0x000000010500780c */ /* 0x000fc60003f05270 */
[----:B------:R-:W-:Y:S01]  /*1c130*/  IMAD R0, R0, c[0x0][0x3a4], R2 ;  /* 0x0000e90000007a24 */ /* 0x000fe200078e0202 */
[----:B------:R-:W-:Y:S01]  /*1c140*/  IADD3 R2, R221, R240, RZ ;  /* 0x000000f0dd027210 */ /* 0x000fe20007ffe0ff */
        /* <DEDUP_REMOVED lines=8> */
[----:B------:R-:W-:Y:S01]  /*1c1d0*/  SHF.R.S32.HI R8, RZ, 0x1f, R0 ;  /* 0x0000001fff087819 */ /* 0x000fe20000011400 */
[----:B------:R-:W-:Y:S01]  /*1c1e0*/  IMAD.MOV.U32 R4, RZ, RZ, R6 ;  /* 0x000000ffff047224 */ /* 0x000fe200078e0006 */
[----:B-1----:R-:W-:-:S03]  /*1c1f0*/  SHF.R.S32.HI R10, RZ, 0x1f, R11 ;  /* 0x0000001fff0a7819 */ /* 0x002fc6000001140b */
[----:B------:R-:W-:Y:S01]  /*1c200*/  IMAD.WIDE.U32 R6, R3, c[0x0][0x3f0], R4 ;  /* 0x0000fc0003067a25 */ /* 0x000fe200078e0004 */
[----:B------:R-:W-:Y:S02]  /*1c210*/  IADD3 R4, -R0, RZ, RZ ;  /* 0x000000ff00047210 */ /* 0x000fe40007ffe1ff */
[----:B------:R-:W-:Y:S01]  /*1c220*/  LEA.HI R10, R10, R11, RZ, 0x3 ;  /* 0x0000000b0a0a7211 */ /* 0x000fe200078f18ff */
[----:B------:R-:W-:Y:S01]  /*1c230*/  IMAD R5, R8, c[0x0][0x3e0], RZ ;  /* 0x0000f80008057a24 */ /* 0x000fe200078e02ff */
[----:B------:R-:W-:Y:S01]  /*1c240*/  IADD3 R3, R7, R9, RZ ;  /* 0x0000000907037210 */ /* 0x000fe20007ffe0ff */
[----:B------:R-:W-:Y:S01]  /*1c250*/  IMAD R4, R4, c[0x0][0x4e8], R2 ;  /* 0x00013a0004047a24 */ /* 0x000fe200078e0202 */
[----:B------:R-:W-:Y:S01]  /*1c260*/  SHF.R.S32.HI R10, RZ, 0x3, R10 ;  /* 0x00000003ff0a7819 */ /* 0x000fe2000001140a */
[----:B------:R-:W-:Y:S02]  /*1c270*/  IMAD.MOV.U32 R2, RZ, RZ, R6 ;  /* 0x000000ffff027224 */ /* 0x000fe400078e0006 */
[----:B------:R-:W-:-:S02]  /*1c280*/  IMAD R5, R0, c[0x0][0x3e4], R5 ;  /* 0x0000f90000057a24 */ /* 0x000fc400078e0205 */
[----:B------:R-:W-:Y:S01]  /*1c290*/  IMAD.WIDE.U32 R2, R0, c[0x0][0x3e0], R2 ;  /* 0x0000f80000027a25 */ /* 0x000fe200078e0002 */
[----:B------:R-:W-:-:S04]  /*1c2a0*/  SHF.R.S32.HI R0, RZ, 0x1f, R4 ;  /* 0x0000001fff007819 */ /* 0x000fc80000011404 */
[----:B------:R-:W-:Y:S01]  /*1c2b0*/  IADD3 R3, R3, R5, RZ ;  /* 0x0000000503037210 */ /* 0x000fe20007ffe0ff */
[----:B------:R-:W-:-:S04]  /*1c2c0*/  IMAD R0, R0, c[0x0][0x3d8], RZ ;  /* 0x0000f60000007a24 */ /* 0x000fc800078e02ff */
[----:B------:R-:W-:-:S04]  /*1c2d0*/  IMAD.WIDE.U32 R2, R4, c[0x0][0x3d8], R2 ;  /* 0x0000f60004027a25 */ /* 0x000fc800078e0002 */
[----:B------:R-:W-:Y:S01]  /*1c2e0*/  IMAD R4, R4, c[0x0][0x3dc], R0 ;  /* 0x0000f70004047a24 */ /* 0x000fe200078e0200 */
[----:B------:R-:W-:-:S04]  /*1c2f0*/  LEA R7, P0, R2, c[0x0][0x380], 0x1 ;  /* 0x0000e00002077a11 */ /* 0x000fc800078008ff */
[----:B------:R-:W-:Y:S02]  /*1c300*/  IADD3 R6, R3, R4, RZ ;  /* 0x0000000403067210 */ /* 0x000fe40007ffe0ff */
[----:B------:R-:W-:Y:S02]  /*1c310*/  IADD3 R4, R10, R240, RZ ;  /* 0x000000f00a047210 */ /* 0x000fe40007ffe0ff */
[----:B------:R-:W-:Y:S01]  /*1c320*/  LEA.HI.X R6, R2, c[0x0][0x384], R6, 0x1, P0 ;  /* 0x0000e10002067a11 */ /* 0x000fe200000f0c06 */
[----:B------:R-:W-:Y:S05]  /*1c330*/  BRA.DIV ~URZ, `(.L_x_1440) ;  /* 0x000039627f007947 */ /* 0x000fea000b800000 */
[----:B------:R1:W2:Y:S02]  /*1c340*/  SHFL.IDX PT, R8, R6, RZ, 0x181f ;  /* 0x00181fff06087589 */ /* 0x0002a400000e0000 */
.L_x_1509:
[----:B------:R-:W-:Y:S05]  /*1c350*/  BRA.DIV ~URZ, `(.L_x_1441) ;  /* 0x000039b27f007947 */ /* 0x000fea000b800000 */
[----:B------:R3:W4:Y:S02]  /*1c360*/  SHFL.IDX PT, R0, R7, RZ, 0x181f ;  /* 0x00181fff07007589 */ /* 0x00072400000e0000 */
.L_x_1510:
        /* <DEDUP_REMOVED lines=16> */
.L_x_1443:
[----:B------:R-:W-:Y:S05]  /*1c470*/  BSYNC B0 ;  /* 0x0000000000007941 */ /* 0x000fea0003800000 */
.L_x_1442:
[----:B------:R-:W-:Y:S05]  /*1c480*/  BRA.DIV ~URZ, `(.L_x_1444) ;  /* 0x000038e27f007947 */ /* 0x000fea000b800000 */
[----:B--2---:R2:W1:Y:S04]  /*1c490*/  SHFL.IDX PT, R8, R6, 0x1, 0x181f ;  /* 0x00381f0006087f89 */ /* 0x00446800000e0000 */
[----:B----4-:R2:W4:Y:S02]  /*1c4a0*/  SHFL.IDX PT, R0, R7, 0x1, 0x181f ;  /* 0x00381f0007007f89 */ /* 0x01052400000e0000 */
.L_x_1511:
        /* <DEDUP_REMOVED lines=16> */
.L_x_1446:
[----:B------:R-:W-:Y:S05]  /*1c5b0*/  BSYNC B0 ;  /* 0x0000000000007941 */ /* 0x000fea0003800000 */
.L_x_1445:
[----:B------:R-:W-:Y:S05]  /*1c5c0*/  BRA.DIV ~URZ, `(.L_x_1447) ;  /* 0x000038627f007947 */ /* 0x000fea000b800000 */
[----:B-1----:R1:W2:Y:S02]  /*1c5d0*/  SHFL.IDX PT, R8, R6, 0x2, 0x181f ;  /* 0x00581f0006087f89 */ /* 0x0022a400000e0000 */
.L_x_1512:
[----:B------:R-:W-:Y:S05]  /*1c5e0*/  BRA.DIV ~URZ, `(.L_x_1448) ;  /* 0x000038b27f007947 */ /* 0x000fea000b800000 */
[----:B----4-:R4:W1:Y:S02]  /*1c5f0*/  SHFL.IDX PT, R0, R7, 0x2, 0x181f ;  /* 0x00581f0007007f89 */ /* 0x01086400000e0000 */
.L_x_1513:
        /* <DEDUP_REMOVED lines=16> */
.L_x_1450:
[----:B------:R-:W-:Y:S05]  /*1c700*/  BSYNC B0 ;  /* 0x0000000000007941 */ /* 0x000fea0003800000 */
.L_x_1449:
[----:B------:R-:W-:Y:S05]  /*1c710*/  BRA.DIV ~URZ, `(.L_x_1451) ;  /* 0x000037e27f007947 */ /* 0x000fea000b800000 */
[----:B-12---:R-:W1:Y:S04]  /*1c720*/  SHFL.IDX PT, R6, R6, 0x3, 0x181f ;  /* 0x00781f0006067f89 */ /* 0x006e6800000e0000 */
[----:B---34-:R-:W2:Y:S02]  /*1c730*/  SHFL.IDX PT, R7, R7, 0x3, 0x181f ;  /* 0x00781f0007077f89 */ /* 0x018ea400000e0000 */
.L_x_1514:
[----:B------:R-:W-:-:S04]  /*1c740*/  IADD3 R4, R4, 0x60, RZ ;  /* 0x0000006004047810 */ /* 0x000fc80007ffe0ff */
        /* <DEDUP_REMOVED lines=14> */
.L_x_1431:
[----:B------:R-:W-:Y:S05]  /*1c830*/  BSYNC B1 ;  /* 0x0000000000017941 */ /* 0x000fea0003800000 */
.L_x_1415:
[----:B-1-3--:R-:W3:Y:S02]  /*1c840*/  LDL R0, [R1+0x58] ;  /* 0x0000580001007983 */ /* 0x00aee40000100800 */
[----:B---3--:R-:W-:-:S13]  /*1c850*/  ISETP.NE.AND P0, PT, R0, RZ, PT ;  /* 0x000000ff0000720c */ /* 0x008fda0003f05270 */
[----:B------:R-:W-:Y:S01]  /*1c860*/  @P0 WARPSYNC 0xffffffff ;  /* 0xffffffff00000948 */ /* 0x000fe20003800000 */
[----:B------:R-:W-:Y:S06]  /*1c870*/  @P0 BAR.SYNC.DEFER_BLOCKING 0x5, 0x100 ;  /* 0x0144000000000b1d */ /* 0x000fec0000010000 */
[----:B------:R-:W1:Y:S04]  /*1c880*/  @P0 LDS.128 R244, [0x18100] ;  /* 0x01810000fff40984 */ /* 0x000e680000000c00 */
[----:B------:R-:W-:Y:S06]  /*1c890*/  @P0 BAR.ARV 0x4, 0x100 ;  /* 0x0104000000000b1d */ /* 0x000fec0000002000 */
[----:B------:R-:W-:Y:S05]  /*1c8a0*/  @P0 BRA `(.L_x_1452) ;  /* 0x00000f6000000947 */ /* 0x000fea0003800000 */
[----:B------:R-:W3:Y:S01]  /*1c8b0*/  S2R R0, SR_TID.X ;  /* 0x0000000000007919 */ /* 0x000ee20000002100 */
[----:B------:R-:W-:Y:S01]  /*1c8c0*/  IMAD.MOV.U32 R8, RZ, RZ, RZ ;  /* 0x000000ffff087224 */ /* 0x000fe200078e00ff */
[----:B---3--:R-:W-:-:S04]  /*1c8d0*/  LOP3.LUT R13, R0, 0x1f, RZ, 0xc0, !PT ;  /* 0x0000001f000d7812 */ /* 0x008fc800078ec0ff */
[----:B------:R-:W-:Y:S01]  /*1c8e0*/  ISETP.NE.AND P6, PT, R13, 0x1f, PT ;  /* 0x0000001f0d00780c */ /* 0x000fe20003fc5270 */
[----:B------:R-:W-:Y:S10]  /*1c8f0*/  BRA.DIV ~URZ, `(.L_x_1453) ;  /* 0x000036d27f007947 */ /* 0x000ff4000b800000 */
[----:B------:R3:W4:Y:S02]  /*1c900*/  SHFL.IDX PT, R9, R86, RZ, 0x1f ;  /* 0x00001fff56097589 */ /* 0x00072400000e0000 */
.L_x_1515:
[----:B------:R-:W-:Y:S05]  /*1c910*/  BRA.DIV ~URZ, `(.L_x_1454) ;  /* 0x000037227f007947 */ /* 0x000fea000b800000 */
[----:B------:R3:W4:Y:S02]  /*1c920*/  SHFL.IDX PT, R6, R86, 0x1, 0x1f ;  /* 0x00201f0056067f89 */ /* 0x00072400000e0000 */
.L_x_1516:
[----:B-1----:R-:W-:Y:S02]  /*1c930*/  IMAD.IADD R0, R247, 0x1, R13 ;  /* 0x00000001f7007824 */ /* 0x002fe400078e020d */
[----:B--2-4-:R-:W-:-:S03]  /*1c940*/  IMAD.MOV.U32 R7, RZ, RZ, RZ ;  /* 0x000000ffff077224 */ /* 0x014fc600078e00ff */
[----:B------:R-:W-:-:S13]  /*1c950*/  ISETP.GE.OR P0, PT, R0, c[0x0][0x53c], !P6 ;  /* 0x00014f0000007a0c */ /* 0x000fda0007706670 */
[----:B------:R-:W-:Y:S01]  /*1c960*/  @!P0 MOV R2, 0x4 ;  /* 0x0000000400028802 */ /* 0x000fe20000000f00 */
[----:B------:R-:W-:-:S04]  /*1c970*/  @!P0 IMAD.MOV.U32 R4, RZ, RZ, 0x4 ;  /* 0x00000004ff048424 */ /* 0x000fc800078e00ff */
[----:B------:R-:W-:-:S04]  /*1c980*/  @!P0 IMAD.WIDE R4, R0, R4, c[0x0][0x580] ;  /* 0x0001600000048625 */ /* 0x000fc800078e0204 */
[----:B------:R-:W-:Y:S01]  /*1c990*/  @!P0 IMAD.WIDE R2, R0, R2, c[0x0][0x578] ;  /* 0x00015e0000028625 */ /* 0x000fe200078e0202 */
[----:B------:R-:W2:Y:S04]  /*1c9a0*/  @!P0 LDG.E R7, [R4.64] ;  /* 0x0000000804078981 */ /* 0x000ea8000c1e1900 */
[----:B------:R-:W2:Y:S01]  /*1c9b0*/  @!P0 LDG.E R8, [R2.64] ;  /* 0x0000000802088981 */ /* 0x000ea2000c1e1900 */
[C---:B------:R-:W-:Y:S02]  /*1c9c0*/  ISETP.GE.U32.AND P4, PT, R13.reuse, 0x10, PT ;  /* 0x000000100d00780c */ /* 0x040fe40003f86070 */
[C---:B------:R-:W-:Y:S02]  /*1c9d0*/  ISETP.GE.U32.AND P3, PT, R13.reuse, 0x8, PT ;  /* 0x000000080d00780c */ /* 0x040fe40003f66070 */
[----:B------:R-:W-:-:S02]  /*1c9e0*/  ISETP.GE.U32.AND P2, PT, R13, 0x4, PT ;  /* 0x000000040d00780c */ /* 0x000fc40003f46070 */
[C---:B------:R-:W-:Y:S02]  /*1c9f0*/  ISETP.GE.U32.AND P1, PT, R13.reuse, 0x2, PT ;  /* 0x000000020d00780c */ /* 0x040fe40003f26070 */
[----:B------:R-:W-:Y:S02]  /*1ca00*/  ISETP.NE.AND P5, PT, R13, RZ, PT ;  /* 0x000000ff0d00720c */ /* 0x000fe40003fa5270 */
[----:B------:R-:W-:Y:S01]  /*1ca10*/  MOV R12, RZ ;  /* 0x000000ff000c7202 */ /* 0x000fe20000000f00 */
[----:B--2---:R-:W-:Y:S01]  /*1ca20*/  IMAD R0, R8, R7, RZ ;  /* 0x0000000708007224 */ /* 0x004fe200078e02ff */
[----:B------:R-:W-:Y:S07]  /*1ca30*/  BRA.DIV ~URZ, `(.L_x_1455) ;  /* 0x000036727f007947 */ /* 0x000fee000b800000 */
[----:B------:R1:W2:Y:S02]  /*1ca40*/  SHFL.UP PT, R4, R0, 0x1, RZ ;  /* 0x0420000000047989 */ /* 0x0002a400000e00ff */
.L_x_1517:
        /* <DEDUP_REMOVED lines=16> */
.L_x_1518:
[----:B--2---:R-:W-:Y:S01]  /*1cb50*/  IMAD R0, R0, c[0x0][0x538], RZ ;  /* 0x00014e0000007a24 */ /* 0x004fe200078e02ff */
[----:B------:R-:W-:Y:S04]  /*1cb60*/  BSSY B1, `(.L_x_1457) ;  /* 0x00000c5000017945 */ /* 0x000fe80003800000 */
[----:B------:R-:W-:-:S04]  /*1cb70*/  IADD3 R6, R0, R6, RZ ;  /* 0x0000000600067210 */ /* 0x000fc80007ffe0ff */
[----:B------:R-:W-:-:S13]  /*1cb80*/  ISETP.GT.AND P0, PT, R6, R9, PT ;  /* 0x000000090600720c */ /* 0x000fda0003f04270 */
[----:B------:R-:W-:Y:S05]  /*1cb90*/  @P0 BRA `(.L_x_1458) ;  /* 0x0000025000000947 */ /* 0x000fea0003800000 */
.L_x_1462:
        /* <DEDUP_REMOVED lines=17> */
.L_x_1519:
        /* <DEDUP_REMOVED lines=16> */
.L_x_1520:
[----:B--2---:R-:W-:-:S05]  /*1cdb0*/  IMAD R0, R0, c[0x0][0x538], RZ ;  /* 0x00014e0000007a24 */ /* 0x004fca00078e02ff */
[----:B------:R-:W-:-:S04]  /*1cdc0*/  IADD3 R6, R0, R6, RZ ;  /* 0x0000000600067210 */ /* 0x000fc80007ffe0ff */
[----:B------:R-:W-:-:S13]  /*1cdd0*/  ISETP.GT.AND P0, PT, R6, R9, PT ;  /* 0x000000090600720c */ /* 0x000fda0003f04270 */
[----:B-1-3--:R-:W-:Y:S05]  /*1cde0*/  @!P0 BRA `(.L_x_1462) ;  /* 0xfffffdb000008947 */ /* 0x00afea000383ffff */
.L_x_1458:
[----:B------:R-:W-:-:S05]  /*1cdf0*/  IADD3 R11, -R0, R6, RZ ;  /* 0x00000006000b7210 */ /* 0x000fca0007ffe1ff */
[----:B------:R-:W-:-:S05]  /*1ce00*/  IMAD R0, R4, c[0x0][0x538], R11 ;  /* 0x00014e0004007a24 */ /* 0x000fca00078e020b */
[----:B------:R-:W-:Y:S01]  /*1ce10*/  ISETP.GT.AND P0, PT, R0, R9, PT ;  /* 0x000000090000720c */ /* 0x000fe20003f04270 */
[----:B------:R-:W-:-:S12]  /*1ce20*/  BRA.DIV ~URZ, `(.L_x_1463) ;  /* 0x000036527f007947 */ /* 0x000fd8000b800000 */
[----:B------:R-:W-:-:S04]  /*1ce30*/  VOTE.ANY R10, PT, !P0 ;  /* 0x00000000000a7806 */ /* 0x000fc800040e0100 */
.L_x_1521:
[----:B------:R-:W2:Y:S02]  /*1ce40*/  POPC R6, R10 ;  /* 0x0000000a00067309 */ /* 0x000ea40000000000 */
[----:B--2---:R-:W-:Y:S01]  /*1ce50*/  IADD3 R247, R6, R247, RZ ;  /* 0x000000f706f77210 */ /* 0x004fe20007ffe0ff */
[----:B------:R-:W-:Y:S05]  /*1ce60*/  BRA.DIV ~URZ, `(.L_x_1464) ;  /* 0x000036627f007947 */ /* 0x000fea000b800000 */
[----:B------:R2:W4:Y:S04]  /*1ce70*/  SHFL.IDX PT, R7, R7, R6, 0x1f ;  /* 0x00001f0607077589 */ /* 0x00052800000e0000 */
[----:B------:R2:W1:Y:S02]  /*1ce80*/  SHFL.IDX PT, R5, R8, R6, 0x1f ;  /* 0x00001f0608057589 */ /* 0x00046400000e0000 */
.L_x_1522:
[----:B------:R-:W-:Y:S01]  /*1ce90*/  ISETP.NE.AND P0, PT, R10, RZ, PT ;  /* 0x000000ff0a00720c */ /* 0x000fe20003f05270 */
[----:B------:R-:W-:-:S12]  /*1cea0*/  BSSY B0, `(.L_x_1465) ;  /* 0x0000005000007945 */ /* 0x000fd80003800000 */
[----:B------:R-:W-:Y:S05]  /*1ceb0*/  @!P0 BRA `(.L_x_1466) ;  /* 0x0000003000008947 */ /* 0x000fea0003800000 */
[----:B--2---:R-:W-:Y:S01]  /*1cec0*/  IADD3 R6, R6, -0x1, RZ ;  /* 0xffffffff06067810 */ /* 0x004fe20007ffe0ff */
[----:B------:R-:W-:Y:S05]  /*1ced0*/  BRA.DIV ~URZ, `(.L_x_1467) ;  /* 0x000036c27f007947 */ /* 0x000fea000b800000 */
[----:B------:R2:W3:Y:S02]  /*1cee0*/  SHFL.IDX PT, R12, R4, R6, 0x1f ;  /* 0x00001f06040c7589 */ /* 0x0004e400000e0000 */
.L_x_1466:
[----:B------:R-:W-:Y:S05]  /*1cef0*/  BSYNC B0 ;  /* 0x0000000000007941 */ /* 0x000fea0003800000 */
.L_x_1465:
[----:B-1----:R-:W-:Y:S01]  /*1cf00*/  ISETP.NE.AND P0, PT, R5, 0x1, PT ;  /* 0x000000010500780c */ /* 0x002fe20003f05270 */
[----:B---3--:R-:W-:Y:S01]  /*1cf10*/  IMAD R244, R12, c[0x0][0x538], R11 ;  /* 0x00014e000cf47a24 */ /* 0x008fe200078e020b */
[----:B------:R-:W-:Y:S04]  /*1cf20*/  BSSY B0, `(.L_x_1468) ;  /* 0x0000081000007945 */ /* 0x000fe80003800000 */
[----:B------:R-:W-:-:S07]  /*1cf30*/  IADD3 R3, -R244, R9, RZ ;  /* 0x00000009f4037210 */ /* 0x000fce0007ffe1ff */
[----:B------:R-:W-:Y:S05]  /*1cf40*/  @!P0 BRA `(.L_x_1469) ;  /* 0x000003e000008947 */ /* 0x000fea0003800000 */
[-C--:B----4-:R-:W-:Y:S01]  /*1cf50*/  IABS R2, R7.reuse ;  /* 0x0000000700027213 */ /* 0x090fe20000000000 */
[----:B--2---:R-:W-:Y:S01]  /*1cf60*/  IMAD.MOV.U32 R8, RZ, RZ, RZ ;  /* 0x000000ffff087224 */ /* 0x004fe200078e00ff */
[----:B------:R-:W-:Y:S02]  /*1cf70*/  IABS R10, R7 ;  /* 0x00000007000a7213 */ /* 0x000fe40000000000 */
[----:B------:R-:W1:Y:S08]  /*1cf80*/  I2F.RP R0, R2 ;  /* 0x0000000200007306 */ /* 0x000e700000209400 */
[----:B-1----:R-:W1:Y:S02]  /*1cf90*/  MUFU.RCP R0, R0 ;  /* 0x0000000000007308 */ /* 0x002e640000001000 */
[----:B-1----:R-:W-:-:S06]  /*1cfa0*/  IADD3 R0, R0, 0xffffffe, RZ ;  /* 0x0ffffffe00007810 */ /* 0x002fcc0007ffe0ff */
[----:B------:R-:W1:Y:S02]  /*1cfb0*/  F2I.FTZ.U32.TRUNC.NTZ R9, R0 ;  /* 0x0000000000097305 */ /* 0x000e64000021f000 */
[----:B-1----:R-:W-:Y:S01]  /*1cfc0*/  IMAD.MOV R4, RZ, RZ, -R9 ;  /* 0x000000ffff047224 */ /* 0x002fe200078e0a09 */
[----:B------:R-:W-:-:S03]  /*1cfd0*/  IABS R0, R5 ;  /* 0x0000000500007213 */ /* 0x000fc60000000000 */
[----:B------:R-:W-:Y:S02]  /*1cfe0*/  IMAD.MOV.U32 R6, RZ, RZ, R4 ;  /* 0x000000ffff067224 */ /* 0x000fe400078e0004 */
[----:B------:R-:W-:Y:S01]  /*1cff0*/  IMAD.MOV.U32 R4, RZ, RZ, R0 ;  /* 0x000000ffff047224 */ /* 0x000fe200078e0000 */
[----:B------:R-:W-:Y:S01]  /*1d000*/  IABS R0, R3 ;  /* 0x0000000300007213 */ /* 0x000fe20000000000 */
[----:B------:R-:W-:Y:S02]  /*1d010*/  IMAD R6, R6, R2, RZ ;  /* 0x0000000206067224 */ /* 0x000fe400078e02ff */
[----:B------:R-:W1:Y:S02]  /*1d020*/  I2F.RP R11, R4 ;  /* 0x00000004000b7306 */ /* 0x000e640000209400 */
[----:B------:R-:W-:Y:S01]  /*1d030*/  IMAD.HI.U32 R9, R9, R6, R8 ;  /* 0x0000000609097227 */ /* 0x000fe200078e0008 */
[----:B------:R-:W-:-:S03]  /*1d040*/  MOV R6, R0 ;  /* 0x0000000000067202 */ /* 0x000fc60000000f00 */
[----:B------:R-:W-:-:S04]  /*1d050*/  IMAD.MOV R0, RZ, RZ, -R10 ;  /* 0x000000ffff007224 */ /* 0x000fc800078e0a0a */
[----:B------:R-:W-:Y:S02]  /*1d060*/  IMAD.MOV.U32 R8, RZ, RZ, R0 ;  /* 0x000000ffff087224 */ /* 0x000fe400078e0000 */
[----:B------:R-:W-:-:S04]  /*1d070*/  IMAD.HI.U32 R0, R9, R6, RZ ;  /* 0x0000000609007227 */ /* 0x000fc800078e00ff */
[----:B------:R-:W-:Y:S02]  /*1d080*/  IMAD R6, R0, R8, R6 ;  /* 0x0000000800067224 */ /* 0x000fe400078e0206 */
[----:B-1----:R-:W1:Y:S03]  /*1d090*/  MUFU.RCP R8, R11 ;  /* 0x0000000b00087308 */ /* 0x002e660000001000 */
[----:B------:R-:W-:Y:S02]  /*1d0a0*/  ISETP.GT.U32.AND P0, PT, R2, R6, PT ;  /* 0x000000060200720c */ /* 0x000fe40003f04070 */
[----:B-1----:R-:W-:-:S11]  /*1d0b0*/  IADD3 R8, R8, 0xffffffe, RZ ;  /* 0x0ffffffe08087810 */ /* 0x002fd60007ffe0ff */
[----:B------:R-:W-:Y:S01]  /*1d0c0*/  @!P0 IMAD.IADD R6, R6, 0x1, -R2 ;  /* 0x0000000106068824 */ /* 0x000fe200078e0a02 */
[----:B------:R-:W-:Y:S01]  /*1d0d0*/  @!P0 IADD3 R0, R0, 0x1, RZ ;  /* 0x0000000100008810 */ /* 0x000fe20007ffe0ff */
[----:B------:R-:W1:Y:S01]  /*1d0e0*/  F2I.FTZ.U32.TRUNC.NTZ R9, R8 ;  /* 0x0000000800097305 */ /* 0x000e62000021f000 */
[----:B------:R-:W-:Y:S02]  /*1d0f0*/  ISETP.NE.AND P0, PT, R7, RZ, PT ;  /* 0x000000ff0700720c */ /* 0x000fe40003f05270 */
[----:B------:R-:W-:Y:S02]  /*1d100*/  ISETP.GE.U32.AND P2, PT, R6, R2, PT ;  /* 0x000000020600720c */ /* 0x000fe40003f46070 */
[----:B------:R-:W-:-:S04]  /*1d110*/  LOP3.LUT R2, R3, R7, RZ, 0x3c, !PT ;  /* 0x0000000703027212 */ /* 0x000fc800078e3cff */
[----:B------:R-:W-:-:S07]  /*1d120*/  ISETP.GE.AND P1, PT, R2, RZ, PT ;  /* 0x000000ff0200720c */ /* 0x000fce0003f26270 */
[----:B------:R-:W-:Y:S02]  /*1d130*/  @P2 IADD3 R0, R0, 0x1, RZ ;  /* 0x0000000100002810 */ /* 0x000fe40007ffe0ff */
[----:B-1----:R-:W-:Y:S02]  /*1d140*/  IADD3 R2, RZ, -R9, RZ ;  /* 0x80000009ff027210 */ /* 0x002fe40007ffe0ff */
[----:B------:R-:W-:Y:S02]  /*1d150*/  MOV R8, RZ ;  /* 0x000000ff00087202 */ /* 0x000fe40000000f00 */
[----:B------:R-:W-:Y:S01]  /*1d160*/  @!P1 IMAD.MOV R0, RZ, RZ, -R0 ;  /* 0x000000ffff009224 */ /* 0x000fe200078e0a00 */
[----:B------:R-:W-:Y:S01]  /*1d170*/  @!P0 LOP3.LUT R0, RZ, R7, RZ, 0x33, !PT ;  /* 0x00000007ff008212 */ /* 0x000fe200078e33ff */
[----:B------:R-:W-:Y:S01]  /*1d180*/  IMAD.MOV.U32 R6, RZ, RZ, R2 ;  /* 0x000000ffff067224 */ /* 0x000fe200078e0002 */
[----:B------:R-:W-:Y:S02]  /*1d190*/  IABS R2, R5 ;  /* 0x0000000500027213 */ /* 0x000fe40000000000 */
[----:B------:R-:W-:Y:S01]  /*1d1a0*/  IABS R11, R0 ;  /* 0x00000000000b7213 */ /* 0x000fe20000000000 */
[----:B------:R-:W-:-:S02]  /*1d1b0*/  IMAD R6, R6, R4, RZ ;  /* 0x0000000406067224 */ /* 0x000fc400078e02ff */
        /* <DEDUP_REMOVED lines=10> */
[----:B------:R-:W-:Y:S01]  /*1d260*/  ISETP.GE.U32.AND P2, PT, R6, R4, PT ;  /* 0x000000040600720c */ /* 0x000fe20003f46070 */
[----:B------:R-:W-:Y:S01]  /*1d270*/  IMAD.MOV R6, RZ, RZ, -R0 ;  /* 0x000000ffff067224 */ /* 0x000fe200078e0a00 */
        /* <DEDUP_REMOVED lines=11> */
.L_x_1469:
[----:B--2---:R-:W-:-:S04]  /*1d330*/  IMAD.MOV.U32 R4, RZ, RZ, 0x4 ;  /* 0x00000004ff047424 */ /* 0x004fc800078e00ff */
[----:B------:R-:W-:-:S05]  /*1d340*/  IMAD.WIDE R4, R247, R4, c[0x0][0x590] ;  /* 0x00016400f7047625 */ /* 0x000fca00078e0204 */
[----:B------:R1:W2:Y:S01]  /*1d350*/  LDG.E R6, [R4.64] ;  /* 0x0000000804067981 */ /* 0x0002a2000c1e1900 */
[----:B------:R-:W-:Y:S01]  /*1d360*/  IABS R2, R3 ;  /* 0x0000000300027213 */ /* 0x000fe20000000000 */
[----:B-1----:R-:W-:Y:S02]  /*1d370*/  IMAD.MOV.U32 R4, RZ, RZ, RZ ;  /* 0x000000ffff047224 */ /* 0x002fe400078e00ff */
[----:B--2-4-:R-:W-:-:S05]  /*1d380*/  IMAD R11, R6, R7, RZ ;  /* 0x00000007060b7224 */ /* 0x014fca00078e02ff */
        /* <DEDUP_REMOVED lines=8> */
[----:B------:R-:W-:-:S04]  /*1d410*/  IMAD R0, R0, R8, RZ ;  /* 0x0000000800007224 */ /* 0x000fc800078e02ff */
[----:B------:R-:W-:-:S04]  /*1d420*/  IMAD.HI.U32 R0, R5, R0, R4 ;  /* 0x0000000005007227 */ /* 0x000fc800078e0004 */
[----:B------:R-:W-:Y:S02]  /*1d430*/  IMAD.MOV R4, RZ, RZ, -R9 ;  /* 0x000000ffff047224 */ /* 0x000fe400078e0a09 */
[----:B------:R-:W-:-:S04]  /*1d440*/  IMAD.HI.U32 R0, R0, R2, RZ ;  /* 0x0000000200007227 */ /* 0x000fc800078e00ff */
[----:B------:R-:W-:-:S05]  /*1d450*/  IMAD R2, R0, R4, R2 ;  /* 0x0000000400027224 */ /* 0x000fca00078e0202 */
[----:B------:R-:W-:-:S13]  /*1d460*/  ISETP.GT.U32.AND P0, PT, R8, R2, PT ;  /* 0x000000020800720c */ /* 0x000fda0003f04070 */
[-C--:B------:R-:W-:Y:S02]  /*1d470*/  @!P0 IADD3 R2, R2, -R8.reuse, RZ ;  /* 0x8000000802028210 */ /* 0x080fe40007ffe0ff */
[----:B------:R-:W-:Y:S02]  /*1d480*/  @!P0 IADD3 R0, R0, 0x1, RZ ;  /* 0x0000000100008810 */ /* 0x000fe40007ffe0ff */
[----:B------:R-:W-:Y:S01]  /*1d490*/  ISETP.GE.U32.AND P2, PT, R2, R8, PT ;  /* 0x000000080200720c */ /* 0x000fe20003f46070 */
[----:B------:R-:W-:Y:S01]  /*1d4a0*/  IMAD.MOV.U32 R8, RZ, RZ, RZ ;  /* 0x000000ffff087224 */ /* 0x000fe200078e00ff */
[----:B------:R-:W-:Y:S02]  /*1d4b0*/  LOP3.LUT R2, R3, R11, RZ, 0x3c, !PT ;  /* 0x0000000b03027212 */ /* 0x000fe400078e3cff */
[----:B------:R-:W-:Y:S02]  /*1d4c0*/  ISETP.NE.AND P0, PT, R11, RZ, PT ;  /* 0x000000ff0b00720c */ /* 0x000fe40003f05270 */
[----:B------:R-:W-:-:S07]  /*1d4d0*/  ISETP.GE.AND P1, PT, R2, RZ, PT ;  /* 0x000000ff0200720c */ /* 0x000fce0003f26270 */
[----:B------:R-:W-:-:S05]  /*1d4e0*/  @P2 IADD3 R0, R0, 0x1, RZ ;  /* 0x0000000100002810 */ /* 0x000fca0007ffe0ff */
[----:B------:R-:W-:-:S04]  /*1d4f0*/  IMAD.MOV.U32 R2, RZ, RZ, R0 ;  /* 0x000000ffff027224 */ /* 0x000fc800078e0000 */
[----:B------:R-:W-:Y:S01]  /*1d500*/  @!P1 IMAD.MOV R2, RZ, RZ, -R2 ;  /* 0x000000ffff029224 */ /* 0x000fe200078e0a02 */
[----:B------:R-:W-:-:S05]  /*1d510*/  @!P0 LOP3.LUT R2, RZ, R11, RZ, 0x33, !PT ;  /* 0x0000000bff028212 */ /* 0x000fca00078e33ff */
[----:B------:R-:W-:Y:S02]  /*1d520*/  IMAD R10, R6, R2, RZ ;  /* 0x00000002060a7224 */ /* 0x000fe400078e02ff */
[----:B------:R-:W-:-:S03]  /*1d530*/  IMAD.MOV R2, RZ, RZ, -R2 ;  /* 0x000000ffff027224 */ /* 0x000fc600078e0a02 */
[----:B------:R-:W-:-:S04]  /*1d540*/  IADD3 R0, -R10, c[0x0][0x538], RZ ;  /* 0x00014e000a007a10 */ /* 0x000fc80007ffe1ff */
[----:B------:R-:W-:-:S04]  /*1d550*/  IMNMX R0, R6, R0, PT ;  /* 0x0000000006007217 */ /* 0x000fc80003800200 */
[----:B------:R-:W-:-:S04]  /*1d560*/  IABS R4, R0 ;  /* 0x0000000000047213 */ /* 0x000fc80000000000 */
[----:B------:R-:W1:Y:S08]  /*1d570*/  I2F.RP R5, R4 ;  /* 0x0000000400057306 */ /* 0x000e700000209400 */
[----:B-1----:R-:W1:Y:S02]  /*1d580*/  MUFU.RCP R5, R5 ;  /* 0x0000000500057308 */ /* 0x002e640000001000 */
[----:B-1----:R-:W-:-:S06]  /*1d590*/  IADD3 R5, R5, 0xffffffe, RZ ;  /* 0x0ffffffe05057810 */ /* 0x002fcc0007ffe0ff */
[----:B------:R-:W1:Y:S02]  /*1d5a0*/  F2I.FTZ.U32.TRUNC.NTZ R9, R5 ;  /* 0x0000000500097305 */ /* 0x000e64000021f000 */
[----:B-1----:R-:W-:Y:S02]  /*1d5b0*/  IMAD.MOV R6, RZ, RZ, -R9 ;  /* 0x000000ffff067224 */ /* 0x002fe400078e0a09 */
[----:B------:R-:W-:-:S03]  /*1d5c0*/  IMAD R5, R11, R2, R3 ;  /* 0x000000020b057224 */ /* 0x000fc600078e0203 */
[----:B------:R-:W-:Y:S02]  /*1d5d0*/  MOV R2, R6 ;  /* 0x0000000600027202 */ /* 0x000fe40000000f00 */
[----:B------:R-:W-:Y:S02]  /*1d5e0*/  IABS R6, R0 ;  /* 0x0000000000067213 */ /* 0x000fe40000000000 */
[----:B------:R-:W-:Y:S01]  /*1d5f0*/  IABS R3, R5 ;  /* 0x0000000500037213 */ /* 0x000fe20000000000 */
        /* <DEDUP_REMOVED lines=19> */
.L_x_1470:
[----:B------:R-:W-:Y:S05]  /*1d730*/  BSYNC B0 ;  /* 0x0000000000007941 */ /* 0x000fea0003800000 */
.L_x_1468:
[----:B------:R-:W-:-:S04]  /*1d740*/  LOP3.LUT R2, RZ, R2, RZ, 0x33, !PT ;  /* 0x00000002ff027212 */ /* 0x000fc800078e33ff */
[----:B------:R-:W-:Y:S01]  /*1d750*/  IADD3 R245, R2, R7, RZ ;  /* 0x0000000702f57210 */ /* 0x000fe20007ffe0ff */
[----:B------:R-:W-:Y:S05]  /*1d760*/  BRA `(.L_x_1471) ;  /* 0x0000004000007947 */ /* 0x000fea0003800000 */
.L_x_1459:
[----:B------:R-:W-:Y:S01]  /*1d770*/  IMAD.MOV.U32 R244, RZ, RZ, R9 ;  /* 0x000000fffff47224 */ /* 0x000fe200078e0009 */
[----:B------:R-:W-:Y:S01]  /*1d780*/  MOV R246, RZ ;  /* 0x000000ff00f67202 */ /* 0x000fe20000000f00 */
[----:B------:R-:W-:Y:S01]  /*1d790*/  IMAD.MOV.U32 R245, RZ, RZ, RZ ;  /* 0x000000fffff57224 */ /* 0x000fe200078e00ff */
[----:B------:R-:W-:Y:S02]  /*1d7a0*/  MOV R247, c[0x0][0x53c] ;  /* 0x00014f0000f77a02 */ /* 0x000fe40000000f00 */
.L_x_1471:
[----:B------:R-:W-:Y:S05]  /*1d7b0*/  BSYNC B1 ;  /* 0x0000000000017941 */ /* 0x000fea0003800000 */
.L_x_1457:
[----:B------:R-:W-:Y:S01]  /*1d7c0*/  WARPSYNC 0xffffffff ;  /* 0xffffffff00007948 */ /* 0x000fe20003800000 */
[----:B------:R-:W-:Y:S01]  /*1d7d0*/  BAR.SYNC.DEFER_BLOCKING 0x4, 0x100 ;  /* 0x0104000000007b1d */ /* 0x000fe20000010000 */
[----:B------:R-:W-:-:S13]  /*1d7e0*/  ISETP.NE.AND P0, PT, R13, RZ, PT ;  /* 0x000000ff0d00720c */ /* 0x000fda0003f05270 */
[----:B------:R2:W-:Y:S04]  /*1d7f0*/  @!P0 STS.128 [0x18100], R244 ;  /* 0x018100f4ff008388 */ /* 0x0005e80000000c00 */
[----:B------:R-:W-:Y:S06]  /*1d800*/  BAR.ARV 0x5, 0x100 ;  /* 0x0144000000007b1d */ /* 0x000fec0000002000 */
.L_x_1452:
[----:B-1----:R-:W-:-:S13]  /*1d810*/  ISETP.GE.AND P0, PT, R247, c[0x0][0x53c], PT ;  /* 0x00014f00f7007a0c */ /* 0x002fda0003f06270 */
[----:B--234-:R-:W-:Y:S01]  /*1d820*/  @P0 CALL.REL.NOINC `(.L_x_1472) ;  /* 0x0000001000000944 */ /* 0x01cfe20003c00000 */
[----:B------:R-:W-:Y:S05]  /*1d830*/  BRA `(.L_x_1473) ;  /* 0xfffe487000007947 */ /* 0x000fea000383ffff */
.L_x_1472:
[----:B------:R-:W-:Y:S05]  /*1d840*/  EXIT ;  /* 0x000000000000794d */ /* 0x000fea0003800000 */
.L_x_1283:
[----:B------:R-:W-:Y:S01]  /*1d850*/  IMAD.MOV.U32 R0, RZ, RZ, R5 ;  /* 0x000000ffff007224 */ /* 0x000fe200078e0005 */
[----:B------:R-:W-:Y:S02]  /*1d860*/  MOV R3, 0x1 ;  /* 0x0000000100037802 */ /* 0x000fe40000000f00 */
[----:B------:R-:W-:Y:S02]  /*1d870*/  MOV R2, 0x1d890 ;  /* 0x0001d89000027802 */ /* 0x000fe40000000f00 */
[----:B--2---:R-:W-:Y:S05]  /*1d880*/  CALL.REL.NOINC `($__internal_24_$__cuda_sm70_shflsync_up_p) ;  /* 0x00002e3000007944 */ /* 0x004fea0003c00000 */
[----:B------:R-:W-:Y:S01]  /*1d890*/  MOV R0, R4 ;  /* 0x0000000400007202 */ /* 0x000fe20000000f00 */
[----:B------:R-:W-:Y:S05]  /*1d8a0*/  BRA `(.L_x_1474) ;  /* 0xfffe2b9000007947 */ /* 0x000fea000383ffff */
.L_x_1284:
[----:B------:R-:W-:Y:S01]  /*1d8b0*/  IMAD.MOV.U32 R0, RZ, RZ, R5 ;  /* 0x000000ffff007224 */ /* 0x000fe200078e0005 */
[----:B------:R-:W-:Y:S02]  /*1d8c0*/  MOV R3, 0x2 ;  /* 0x0000000200037802 */ /* 0x000fe40000000f00 */
[----:B------:R-:W-:Y:S02]  /*1d8d0*/  MOV R2, 0x1d8f0 ;  /* 0x0001d8f000027802 */ /* 0x000fe40000000f00 */
[----:B--2---:R-:W-:Y:S05]  /*1d8e0*/  CALL.REL.NOINC `($__internal_24_$__cuda_sm70_shflsync_up_p) ;  /* 0x00002dd000007944 */ /* 0x004fea0003c00000 */
[----:B------:R-:W-:Y:S01]  /*1d8f0*/  SEL R4, R4, RZ, P4 ;  /* 0x000000ff04047207 */ /* 0x000fe20002000000 */
[----:B------:R-:W-:Y:S01]  /*1d900*/  IMAD.MOV.U32 R3, RZ, RZ, 0x4 ;  /* 0x00000004ff037424 */ /* 0x000fe200078e00ff */
[----:B------:R-:W-:-:S03]  /*1d910*/  MOV R2, 0x1d940 ;  /* 0x0001d94000027802 */ /* 0x000fc60000000f00 */
[----:B------:R-:W-:Y:S02]  /*1d920*/  IMAD.IADD R0, R5, 0x1, R4 ;  /* 0x0000000105007824 */ /* 0x000fe400078e0204 */
[----:B------:R-:W-:Y:S05]  /*1d930*/  CALL.REL.NOINC `($__internal_24_$__cuda_sm70_shflsync_up_p) ;  /* 0x00002d8000007944 */ /* 0x000fea0003c00000 */
        /* <DEDUP_REMOVED lines=10> */
[----:B------:R-:W-:Y:S02]  /*1d9e0*/  SEL R4, R4, RZ, P1 ;  /* 0x000000ff04047207 */ /* 0x000fe40000800000 */
[----:B------:R-:W-:Y:S02]  /*1d9f0*/  MOV R3, 0x1f ;  /* 0x0000001f00037802 */ /* 0x000fe40000000f00 */
[----:B------:R-:W-:Y:S01]  /*1da00*/  MOV R2, 0x1da50 ;  /* 0x0001da5000027802 */ /* 0x000fe20000000f00 */
[----:B------:R-:W-:Y:S02]  /*1da10*/  IMAD.IADD R4, R0, 0x1, R4 ;  /* 0x0000000100047824 */ /* 0x000fe400078e0204 */
[----:B------:R-:W-:Y:S02]  /*1da20*/  IMAD.MOV.U32 R0, RZ, RZ, 0x1f ;  /* 0x0000001fff007424 */ /* 0x000fe400078e00ff */
[----:B------:R-:W-:Y:S02]  /*1da30*/  IMAD.MOV.U32 R199, RZ, RZ, R4 ;  /* 0x000000ffffc77224 */ /* 0x000fe400078e0004 */
[----:B------:R-:W-:Y:S05]  /*1da40*/  CALL.REL.NOINC `($__internal_23_$__cuda_sm70_shflsync_idx_p) ;  /* 0x00002c2000007944 */ /* 0x000fea0003c00000 */
[----:B------:R-:W-:Y:S05]  /*1da50*/  BRA `(.L_x_1475) ;  /* 0xfffe2ae000007947 */ /* 0x000fea000383ffff */
.L_x_1286:
[----:B------:R-:W-:Y:S02]  /*1da60*/  SEL R0, RZ, 0x1, P0 ;  /* 0x00000001ff007807 */ /* 0x000fe40000000000 */
[----:B------:R-:W-:-:S02]  /*1da70*/  MOV R2, 0x1da90 ;  /* 0x0001da9000027802 */ /* 0x000fc40000000f00 */
[----:B--2---:R-:W-:Y:S05]  /*1da80*/  CALL.REL.NOINC `($__internal_25_$__cuda_sm70_votesync_ballot) ;  /* 0x00002c9000007944 */ /* 0x004fea0003c00000 */
[----:B------:R-:W-:Y:S01]  /*1da90*/  MOV R10, R0 ;  /* 0x00000000000a7202 */ /* 0x000fe20000000f00 */
[----:B------:R-:W-:Y:S05]  /*1daa0*/  BRA `(.L_x_1476) ;  /* 0xfffe2b2000007947 */ /* 0x000fea000383ffff */
.L_x_1287:
[----:B------:R-:W-:Y:S01]  /*1dab0*/  IMAD.MOV.U32 R199, RZ, RZ, R9 ;  /* 0x000000ffffc77224 */ /* 0x000fe200078e0009 */
[----:B------:R-:W-:Y:S01]  /*1dac0*/  MOV R0, R5 ;  /* 0x0000000500007202 */ /* 0x000fe20000000f00 */
[----:B------:R-:W-:Y:S01]  /*1dad0*/  IMAD.MOV.U32 R3, RZ, RZ, 0x1f ;  /* 0x0000001fff037424 */ /* 0x000fe200078e00ff */
[----:B------:R-:W-:-:S02]  /*1dae0*/  MOV R2, 0x1db00 ;  /* 0x0001db0000027802 */ /* 0x000fc40000000f00 */
[----:B------:R-:W-:Y:S05]  /*1daf0*/  CALL.REL.NOINC `($__internal_23_$__cuda_sm70_shflsync_idx_p) ;  /* 0x00002b7000007944 */ /* 0x000fea0003c00000 */
[----:B------:R-:W-:Y:S01]  /*1db00*/  IMAD.MOV.U32 R12, RZ, RZ, R0 ;  /* 0x000000ffff0c7224 */ /* 0x000fe200078e0000 */
[----:B------:R-:W-:Y:S01]  /*1db10*/  MOV R199, R8 ;  /* 0x0000000800c77202 */ /* 0x000fe20000000f00 */
[----:B------:R-:W-:Y:S01]  /*1db20*/  IMAD.MOV.U32 R6, RZ, RZ, RZ ;  /* 0x000000ffff067224 */ /* 0x000fe200078e00ff */
[----:B------:R-:W-:Y:S01]  /*1db30*/  MOV R0, R5 ;  /* 0x0000000500007202 */ /* 0x000fe20000000f00 */
[----:B------:R-:W-:Y:S01]  /*1db40*/  IMAD.MOV.U32 R3, RZ, RZ, 0x1f ;  /* 0x0000001fff037424 */ /* 0x000fe200078e00ff */
[----:B------:R-:W-:-:S02]  /*1db50*/  MOV R2, 0x1db70 ;  /* 0x0001db7000027802 */ /* 0x000fc40000000f00 */
[----:B------:R-:W-:Y:S05]  /*1db60*/  CALL.REL.NOINC `($__internal_23_$__cuda_sm70_shflsync_idx_p) ;  /* 0x00002b0000007944 */ /* 0x000fea0003c00000 */
[----:B------:R-:W-:Y:S01]  /*1db70*/  MOV R9, R0 ;  /* 0x0000000000097202 */ /* 0x000fe20000000f00 */
[----:B------:R-:W-:Y:S05]  /*1db80*/  BRA `(.L_x_1477) ;  /* 0xfffe2aa000007947 */ /* 0x000fea000383ffff */
.L_x_1290:
[----:B------:R-:W-:Y:S01]  /*1db90*/  IMAD.MOV.U32 R199, RZ, RZ, R4 ;  /* 0x000000ffffc77224 */ /* 0x000fe200078e0004 */
[----:B------:R-:W-:-:S02]  /*1dba0*/  MOV R3, 0x1f ;  /* 0x0000001f00037802 */ /* 0x000fc40000000f00 */
[----:B------:R-:W-:Y:S02]  /*1dbb0*/  MOV R2, 0x1dbd0 ;  /* 0x0001dbd000027802 */ /* 0x000fe40000000f00 */
[----:B-123--:R-:W-:Y:S05]  /*1dbc0*/  CALL.REL.NOINC `($__internal_23_$__cuda_sm70_shflsync_idx_p) ;  /* 0x00002aa000007944 */ /* 0x00efea0003c00000 */
[----:B------:R-:W-:Y:S01]  /*1dbd0*/  MOV R6, R0 ;  /* 0x0000000000067202 */ /* 0x000fe20000000f00 */
[----:B------:R-:W-:Y:S05]  /*1dbe0*/  BRA `(.L_x_1289) ;  /* 0xfffe2aa000007947 */ /* 0x000fea000383ffff */
.L_x_1329:
[----:B------:R-:W-:Y:S01]  /*1dbf0*/  IMAD.MOV.U32 R199, RZ, RZ, R5 ;  /* 0x000000ffffc77224 */ /* 0x000fe200078e0005 */
[----:B------:R-:W-:Y:S01]  /*1dc00*/  MOV R0, RZ ;  /* 0x000000ff00007202 */ /* 0x000fe20000000f00 */
[----:B------:R-:W-:Y:S01]  /*1dc10*/  IMAD.MOV.U32 R3, RZ, RZ, 0x181f ;  /* 0x0000181fff037424 */ /* 0x000fe200078e00ff */
[----:B------:R-:W-:Y:S02]  /*1dc20*/  MOV R2, 0x1dc40 ;  /* 0x0001dc4000027802 */ /* 0x000fe40000000f00 */
[----:B-----5:R-:W-:Y:S05]  /*1dc30*/  CALL.REL.NOINC `($__internal_23_$__cuda_sm70_shflsync_idx_p) ;  /* 0x00002a3000007944 */ /* 0x020fea0003c00000 */
[----:B------:R-:W-:Y:S01]  /*1dc40*/  MOV R6, R0 ;  /* 0x0000000000067202 */ /* 0x000fe20000000f00 */
[----:B------:R-:W-:Y:S05]  /*1dc50*/  BRA `(.L_x_1478) ;  /* 0xfffea7a000007947 */ /* 0x000fea000383ffff */
.L_x_1330:
[----:B------:R-:W-:Y:S01]  /*1dc60*/  IMAD.MOV.U32 R199, RZ, RZ, R7 ;  /* 0x000000ffffc77224 */ /* 0x000fe200078e0007 */
[----:B------:R-:W-:Y:S01]  /*1dc70*/  MOV R0, RZ ;  /* 0x000000ff00007202 */ /* 0x000fe20000000f00 */
[----:B------:R-:W-:Y:S01]  /*1dc80*/  IMAD.MOV.U32 R3, RZ, RZ, 0x181f ;  /* 0x0000181fff037424 */ /* 0x000fe200078e00ff */
[----:B------:R-:W-:Y:S02]  /*1dc90*/  MOV R2, 0x1dcb0 ;  /* 0x0001dcb000027802 */ /* 0x000fe40000000f00 */
[----:B-12--5:R-:W-:Y:S05]  /*1dca0*/  CALL.REL.NOINC `($__internal_23_$__cuda_sm70_shflsync_idx_p) ;  /* 0x000029c000007944 */ /* 0x026fea0003c00000 */
[----:B------:R-:W-:Y:S05]  /*1dcb0*/  BRA `(.L_x_1479) ;  /* 0xfffea76000007947 */ /* 0x000fea000383ffff */
.L_x_1333:
[----:B------:R-:W-:Y:S01]  /*1dcc0*/  IMAD.MOV.U32 R199, RZ, RZ, R5 ;  /* 0x000000ffffc77224 */ /* 0x000fe200078e0005 */
[----:B----4-:R-:W-:Y:S01]  /*1dcd0*/  MOV R0, 0x1 ;  /* 0x0000000100007802 */ /* 0x010fe20000000f00 */
[----:B--2---:R-:W-:Y:S01]  /*1dce0*/  IMAD.MOV.U32 R3, RZ, RZ, 0x181f ;  /* 0x0000181fff037424 */ /* 0x004fe200078e00ff */
[----:B------:R-:W-:-:S02]  /*1dcf0*/  MOV R2, 0x1dd10 ;  /* 0x0001dd1000027802 */ /* 0x000fc40000000f00 */
[----:B-1-3-5:R-:W-:Y:S05]  /*1dd00*/  CALL.REL.NOINC `($__internal_23_$__cuda_sm70_shflsync_idx_p) ;  /* 0x0000296000007944 */ /* 0x02afea0003c00000 */
[----:B------:R-:W-:Y:S01]  /*1dd10*/  IMAD.MOV.U32 R6, RZ, RZ, R0 ;  /* 0x000000ffff067224 */ /* 0x000fe200078e0000 */
[----:B------:R-:W-:Y:S01]  /*1dd20*/  MOV R0, 0x1 ;  /* 0x0000000100007802 */ /* 0x000fe20000000f00 */
[----:B------:R-:W-:Y:S01]  /*1dd30*/  IMAD.MOV.U32 R199, RZ, RZ, R7 ;  /* 0x000000ffffc77224 */ /* 0x000fe200078e0007 */
[----:B------:R-:W-:-:S02]  /*1dd40*/  MOV R3, 0x181f ;  /* 0x0000181f00037802 */ /* 0x000fc40000000f00 */
[----:B------:R-:W-:Y:S02]  /*1dd50*/  MOV R2, 0x1dd70 ;  /* 0x0001dd7000027802 */ /* 0x000fe40000000f00 */
[----:B------:R-:W-:Y:S05]  /*1dd60*/  CALL.REL.NOINC `($__internal_23_$__cuda_sm70_shflsync_idx_p) ;  /* 0x0000290000007944 */ /* 0x000fea0003c00000 */
[----:B------:R-:W-:Y:S05]  /*1dd70*/  BRA `(.L_x_1480) ;  /* 0xfffea7e000007947 */ /* 0x000fea000383ffff */
.L_x_1336:
[----:B------:R-:W-:Y:S01]  /*1dd80*/  IMAD.MOV.U32 R199, RZ, RZ, R5 ;  /* 0x000000ffffc77224 */ /* 0x000fe200078e0005 */
[----:B----4-:R-:W-:Y:S01]  /*1dd90*/  MOV R0, 0x2 ;  /* 0x0000000200007802 */ /* 0x010fe20000000f00 */
[----:B-1----:R-:W-:Y:S01]  /*1dda0*/  IMAD.MOV.U32 R3, RZ, RZ, 0x181f ;  /* 0x0000181fff037424 */ /* 0x002fe200078e00ff */
[----:B------:R-:W-:Y:S02]  /*1ddb0*/  MOV R2, 0x1ddd0 ;  /* 0x0001ddd000027802 */ /* 0x000fe40000000f00 */
[----:B--23-5:R-:W-:Y:S05]  /*1ddc0*/  CALL.REL.NOINC `($__internal_23_$__cuda_sm70_shflsync_idx_p) ;  /* 0x000028a000007944 */ /* 0x02cfea0003c00000 */
[----:B------:R-:W-:Y:S01]  /*1ddd0*/  MOV R6, R0 ;  /* 0x0000000000067202 */ /* 0x000fe20000000f00 */
[----:B------:R-:W-:Y:S05]  /*1dde0*/  BRA `(.L_x_1481) ;  /* 0xfffea8a000007947 */ /* 0x000fea000383ffff */
.L_x_1337:
[----:B------:R-:W-:Y:S01]  /*1ddf0*/  IMAD.MOV.U32 R199, RZ, RZ, R7 ;  /* 0x000000ffffc77224 */ /* 0x000fe200078e0007 */
[----:B----4-:R-:W-:Y:S01]  /*1de00*/  MOV R0, 0x2 ;  /* 0x0000000200007802 */ /* 0x010fe20000000f00 */
[----:B------:R-:W-:Y:S01]  /*1de10*/  IMAD.MOV.U32 R3, RZ, RZ, 0x181f ;  /* 0x0000181fff037424 */ /* 0x000fe200078e00ff */
[----:B------:R-:W-:Y:S02]  /*1de20*/  MOV R2, 0x1de40 ;  /* 0x0001de4000027802 */ /* 0x000fe40000000f00 */
[----:B-123-5:R-:W-:Y:S05]  /*1de30*/  CALL.REL.NOINC `($__internal_23_$__cuda_sm70_shflsync_idx_p) ;  /* 0x0000283000007944 */ /* 0x02efea0003c00000 */
[----:B------:R-:W-:Y:S05]  /*1de40*/  BRA `(.L_x_1482) ;  /* 0xfffea86000007947 */ /* 0x000fea000383ffff */
.L_x_1340:
[----:B------:R-:W-:Y:S01]  /*1de50*/  IMAD.MOV.U32 R199, RZ, RZ, R5 ;  /* 0x000000ffffc77224 */ /* 0x000fe200078e0005 */
[----:B-1----:R-:W-:Y:S01]  /*1de60*/  MOV R0, 0x3 ;  /* 0x0000000300007802 */ /* 0x002fe20000000f00 */
[----:B------:R-:W-:Y:S01]  /*1de70*/  IMAD.MOV.U32 R3, RZ, RZ, 0x181f ;  /* 0x0000181fff037424 */ /* 0x000fe200078e00ff */
[----:B------:R-:W-:-:S02]  /*1de80*/  MOV R2, 0x1dea0 ;  /* 0x0001dea000027802 */ /* 0x000fc40000000f00 */
[----:B--2345:R-:W-:Y:S05]  /*1de90*/  CALL.REL.NOINC `($__internal_23_$__cuda_sm70_shflsync_idx_p) ;  /* 0x000027d000007944 */ /* 0x03cfea0003c00000 */
[----:B------:R-:W-:Y:S01]  /*1dea0*/  IMAD.MOV.U32 R5, RZ, RZ, R0 ;  /* 0x000000ffff057224 */ /* 0x000fe200078e0000 */
[----:B------:R-:W-:Y:S01]  /*1deb0*/  MOV R0, 0x3 ;  /* 0x0000000300007802 */ /* 0x000fe20000000f00 */
[----:B------:R-:W-:Y:S01]  /*1dec0*/  IMAD.MOV.U32 R199, RZ, RZ, R7 ;  /* 0x000000ffffc77224 */ /* 0x000fe200078e0007 */
[----:B------:R-:W-:-:S02]  /*1ded0*/  MOV R3, 0x181f ;  /* 0x0000181f00037802 */ /* 0x000fc40000000f00 */
[----:B------:R-:W-:Y:S02]  /*1dee0*/  MOV R2, 0x1df00 ;  /* 0x0001df0000027802 */ /* 0x000fe40000000f00 */
[----:B------:R-:W-:Y:S05]  /*1def0*/  CALL.REL.NOINC `($__internal_23_$__cuda_sm70_shflsync_idx_p) ;  /* 0x0000277000007944 */ /* 0x000fea0003c00000 */
[----:B------:R-:W-:Y:S05]  /*1df00*/  BRA `(.L_x_1483) ;  /* 0xfffea8e000007947 */ /* 0x000fea000383ffff */
.L_x_1387:
[----:B------:R-:W-:Y:S01]  /*1df10*/  IMAD.MOV.U32 R199, RZ, RZ, R5 ;  /* 0x000000ffffc77224 */ /* 0x000fe200078e0005 */
[----:B------:R-:W-:Y:S01]  /*1df20*/  MOV R0, RZ ;  /* 0x000000ff00007202 */ /* 0x000fe20000000f00 */
[----:B------:R-:W-:Y:S01]  /*1df30*/  IMAD.MOV.U32 R3, RZ, RZ, 0x181f ;  /* 0x0000181fff037424 */ /* 0x000fe200078e00ff */
[----:B------:R-:W-:Y:S02]  /*1df40*/  MOV R2, 0x1df60 ;  /* 0x0001df6000027802 */ /* 0x000fe40000000f00 */
[----:B------:R-:W-:Y:S05]  /*1df50*/  CALL.REL.NOINC `($__internal_23_$__cuda_sm70_shflsync_idx_p) ;  /* 0x0000271000007944 */ /* 0x000fea0003c00000 */
[----:B------:R-:W-:Y:S01]  /*1df60*/  MOV R4, R0 ;  /* 0x0000000000047202 */ /* 0x000fe20000000f00 */
[----:B------:R-:W-:Y:S05]  /*1df70*/  BRA `(.L_x_1484) ;  /* 0xffff2ba000007947 */ /* 0x000fea000383ffff */
.L_x_1388:
[----:B------:R-:W-:Y:S01]  /*1df80*/  IMAD.MOV.U32 R199, RZ, RZ, R12 ;  /* 0x000000ffffc77224 */ /* 0x000fe200078e000c */
[----:B------:R-:W-:Y:S01]  /*1df90*/  MOV R0, RZ ;  /* 0x000000ff00007202 */ /* 0x000fe20000000f00 */
[----:B------:R-:W-:Y:S01]  /*1dfa0*/  IMAD.MOV.U32 R3, RZ, RZ, 0x181f ;  /* 0x0000181fff037424 */ /* 0x000fe200078e00ff */
[----:B------:R-:W-:Y:S02]  /*1dfb0*/  MOV R2, 0x1dfd0 ;  /* 0x0001dfd000027802 */ /* 0x000fe40000000f00 */
[----:B-12---:R-:W-:Y:S05]  /*1dfc0*/  CALL.REL.NOINC `($__internal_23_$__cuda_sm70_shflsync_idx_p) ;  /* 0x000026a000007944 */ /* 0x006fea0003c00000 */
[----:B------:R-:W-:Y:S01]  /*1dfd0*/  ISETP.GE.AND P2, PT, R204, c[0x0][0x1d4], PT ;  /* 0x00007500cc007a0c */ /* 0x000fe20003f46270 */
[----:B------:R-:W-:Y:S01]  /*1dfe0*/  IMAD.MOV.U32 R199, RZ, RZ, R5 ;  /* 0x000000ffffc77224 */ /* 0x000fe200078e0005 */
[----:B------:R-:W-:Y:S02]  /*1dff0*/  IADD3 R2, P0, R0, R92, RZ ;  /* 0x0000005c00027210 */ /* 0x000fe40007f1e0ff */
[----:B------:R-:W-:-:S02]  /*1e000*/  ISETP.GE.AND P1, PT, R206, c[0x0][0x1d4], PT ;  /* 0x00007500ce007a0c */ /* 0x000fc40003f26270 */
[----:B------:R-:W-:Y:S01]  /*1e010*/  SEL R11, RZ, 0x10, P2 ;  /* 0x00000010ff0b7807 */ /* 0x000fe20001000000 */
[----:B------:R-:W-:Y:S01]  /*1e020*/  IMAD.X R3, R4, 0x1, R95, P0 ;  /* 0x0000000104037824 */ /* 0x000fe200000e065f */
[----:B------:R-:W-:-:S05]  /*1e030*/  SEL R10, RZ, 0x10, P1 ;  /* 0x00000010ff0a7807 */ /* 0x000fca0000800000 */
[----:B------:R-:W-:Y:S01]  /*1e040*/  @!PT LDS RZ, [RZ] ;  /* 0x00000000fffff984 */ /* 0x000fe20000000800 */
[----:B------:R-:W-:Y:S01]  /*1e050*/  @!PT LDS RZ, [RZ] ;  /* 0x00000000fffff984 */ /* 0x000fe20000000800 */
[----:B------:R-:W-:Y:S01]  /*1e060*/  @!PT LDS RZ, [RZ] ;  /* 0x00000000fffff984 */ /* 0x000fe20000000800 */
[----:B------:R1:W-:Y:S02]  /*1e070*/  LDGSTS.E.BYPASS.LTC128B.128 [R194+0x6100], [R2.64], !P2 ;  /* 0x0610000002c27fae */ /* 0x0003e4000d101d48 */
[----:B-1----:R-:W-:-:S05]  /*1e080*/  IADD3 R2, P0, R0, R93, RZ ;  /* 0x0000005d00027210 */ /* 0x002fca0007f1e0ff */
[----:B------:R-:W-:Y:S01]  /*1e090*/  IMAD.X R3, R4, 0x1, R96, P0 ;  /* 0x0000000104037824 */ /* 0x000fe200000e0660 */
[----:B------:R-:W-:-:S04]  /*1e0a0*/  ISETP.GE.AND P0, PT, R207, c[0x0][0x1d4], PT ;  /* 0x00007500cf007a0c */ /* 0x000fc80003f06270 */
[----:B------:R1:W-:Y:S01]  /*1e0b0*/  LDGSTS.E.BYPASS.LTC128B.128 [R194+0x8100], [R2.64], !P1 ;  /* 0x0810000002c27fae */ /* 0x0003e2000c901d48 */
[----:B------:R-:W-:Y:S02]  /*1e0c0*/  SEL R5, RZ, 0x10, P0 ;  /* 0x00000010ff057807 */ /* 0x000fe40000000000 */
[----:B-1----:R-:W-:Y:S01]  /*1e0d0*/  IADD3 R2, P3, R0, R94, RZ ;  /* 0x0000005e00027210 */ /* 0x002fe20007f7e0ff */
[----:B------:R-:W-:-:S04]  /*1e0e0*/  IMAD.MOV.U32 R0, RZ, RZ, 0x1 ;  /* 0x00000001ff007424 */ /* 0x000fc800078e00ff */
[----:B------:R-:W-:-:S05]  /*1e0f0*/  IMAD.X R3, R4, 0x1, R97, P3 ;  /* 0x0000000104037824 */ /* 0x000fca00018e0661 */
[----:B------:R1:W-:Y:S02]  /*1e100*/  LDGSTS.E.BYPASS.LTC128B.128 [R194+0xa100], [R2.64], !P0 ;  /* 0x0a10000002c27fae */ /* 0x0003e4000c101d48 */
[----:B-1----:R-:W-:Y:S01]  /*1e110*/  IMAD.MOV.U32 R3, RZ, RZ, 0x181f ;  /* 0x0000181fff037424 */ /* 0x002fe200078e00ff */
[----:B------:R-:W-:Y:S02]  /*1e120*/  MOV R2, 0x1e140 ;  /* 0x0001e14000027802 */ /* 0x000fe40000000f00 */
[----:B------:R-:W-:Y:S05]  /*1e130*/  CALL.REL.NOINC `($__internal_23_$__cuda_sm70_shflsync_idx_p) ;  /* 0x0000253000007944 */ /* 0x000fea0003c00000 */
[----:B------:R-:W-:Y:S01]  /*1e140*/  IMAD.MOV.U32 R4, RZ, RZ, R0 ;  /* 0x000000ffff047224 */ /* 0x000fe200078e0000 */
[----:B------:R-:W-:Y:S01]  /*1e150*/  MOV R0, 0x1 ;  /* 0x0000000100007802 */ /* 0x000fe20000000f00 */
[----:B------:R-:W-:Y:S01]  /*1e160*/  IMAD.MOV.U32 R199, RZ, RZ, R12 ;  /* 0x000000ffffc77224 */ /* 0x000fe200078e000c */
[----:B------:R-:W-:Y:S02]  /*1e170*/  MOV R3, 0x181f ;  /* 0x0000181f00037802 */ /* 0x000fe40000000f00 */
[----:B------:R-:W-:Y:S02]  /*1e180*/  MOV R2, 0x1e1a0 ;  /* 0x0001e1a000027802 */ /* 0x000fe40000000f00 */
[----:B------:R-:W-:Y:S05]  /*1e190*/  CALL.REL.NOINC `($__internal_23_$__cuda_sm70_shflsync_idx_p) ;  /* 0x000024d000007944 */ /* 0x000fea0003c00000 */
[----:B------:R-:W-:Y:S05]  /*1e1a0*/  BRA `(.L_x_1485) ;  /* 0xffff2ac000007947 */ /* 0x000fea000383ffff */
.L_x_1389:
[----:B------:R-:W-:Y:S01]  /*1e1b0*/  IMAD.MOV.U32 R199, RZ, RZ, R4 ;  /* 0x000000ffffc77224 */ /* 0x000fe200078e0004 */
[----:B------:R-:W-:Y:S01]  /*1e1c0*/  MOV R0, RZ ;  /* 0x000000ff00007202 */ /* 0x000fe20000000f00 */
[----:B------:R-:W-:Y:S01]  /*1e1d0*/  IMAD.MOV.U32 R3, RZ, RZ, 0x1c1f ;  /* 0x00001c1fff037424 */ /* 0x000fe200078e00ff */
[----:B------:R-:W-:-:S02]  /*1e1e0*/  MOV R2, 0x1e200 ;  /* 0x0001e20000027802 */ /* 0x000fc40000000f00 */
[----:B------:R-:W-:Y:S05]  /*1e1f0*/  CALL.REL.NOINC `($__internal_23_$__cuda_sm70_shflsync_idx_p) ;  /* 0x0000247000007944 */ /* 0x000fea0003c00000 */
[----:B------:R-:W-:Y:S05]  /*1e200*/  BRA `(.L_x_1486) ;  /* 0xffff2ca000007947 */ /* 0x000fea000383ffff */
.L_x_1390:
[----:B------:R-:W-:Y:S01]  /*1e210*/  IMAD.MOV.U32 R199, RZ, RZ, R4 ;  /* 0x000000ffffc77224 */ /* 0x000fe200078e0004 */
[----:B------:R-:W-:Y:S01]  /*1e220*/  MOV R0, 0x1 ;  /* 0x0000000100007802 */ /* 0x000fe20000000f00 */
[----:B------:R-:W-:Y:S01]  /*1e230*/  IMAD.MOV.U32 R3, RZ, RZ, 0x1c1f ;  /* 0x00001c1fff037424 */ /* 0x000fe200078e00ff */
[----:B------:R-:W-:-:S02]  /*1e240*/  MOV R2, 0x1e260 ;  /* 0x0001e26000027802 */ /* 0x000fc40000000f00 */
[----:B-1----:R-:W-:Y:S05]  /*1e250*/  CALL.REL.NOINC `($__internal_23_$__cuda_sm70_shflsync_idx_p) ;  /* 0x0000241000007944 */ /* 0x002fea0003c00000 */
[----:B------:R-:W-:Y:S01]  /*1e260*/  IMAD.IADD R0, R5, 0x1, R0 ;  /* 0x0000000105007824 */ /* 0x000fe200078e0200 */
[----:B------:R-:W-:-:S04]  /*1e270*/  FMNMX.FTZ R3, R8, R9, !PT ;  /* 0x0000000908037209 */ /* 0x000fc80007810000 */
[----:B------:R-:W-:Y:S02]  /*1e280*/  IMNMX R0, R6, R0, PT ;  /* 0x0000000006007217 */ /* 0x000fe40003800200 */
[----:B------:R-:W-:Y:S02]  /*1e290*/  FMNMX.FTZ R3, R10, R3, !PT ;  /* 0x000000030a037209 */ /* 0x000fe40007810000 */
[C---:B------:R-:W-:Y:S02]  /*1e2a0*/  ISETP.GT.AND P3, PT, R0.reuse, RZ, PT ;  /* 0x000000ff0000720c */ /* 0x040fe40003f64270 */
        /* <DEDUP_REMOVED lines=27> */
[----:B------:R-:W-:Y:S02]  /*1e460*/  FMNMX.FTZ R0, R6, R7, !PT ;  /* 0x0000000706007209 */ /* 0x000fe40007810000 */
[----:B------:R-:W-:Y:S02]  /*1e470*/  FMNMX.FTZ R3, R11, R3, !PT ;  /* 0x000000030b037209 */ /* 0x000fe40007810000 */
[----:B------:R-:W-:Y:S02]  /*1e480*/  FMNMX.FTZ R0, R12, R0, !PT ;  /* 0x000000000c007209 */ /* 0x000fe40007810000 */
[----:B------:R-:W-:Y:S02]  /*1e490*/  FMNMX.FTZ R3, R14, R3, !PT ;  /* 0x000000030e037209 */ /* 0x000fe40007810000 */
[----:B------:R-:W-:Y:S02]  /*1e4a0*/  FMNMX.FTZ R0, R13, R0, !PT ;  /* 0x000000000d007209 */ /* 0x000fe40007810000 */
[----:B------:R-:W-:-:S02]  /*1e4b0*/  FMNMX.FTZ R3, R15, R3, !PT ;  /* 0x000000030f037209 */ /* 0x000fc40007810000 */
        /* <DEDUP_REMOVED lines=9> */
[----:B------:R-:W-:Y:S02]  /*1e550*/  FSEL R71, R26, -INF , P3 ;  /* 0xff8000001a477808 */ /* 0x000fe40001800000 */
[----:B------:R-:W-:Y:S02]  /*1e560*/  FMNMX.FTZ R2, R74, R0, !PT ;  /* 0x000000004a027209 */ /* 0x000fe40007810000 */
[----:B------:R-:W-:-:S02]  /*1e570*/  FMNMX.FTZ R0, R81, R3, !PT ;  /* 0x0000000351007209 */ /* 0x000fc40007810000 */
[----:B------:R-:W-:Y:S02]  /*1e580*/  FMNMX.FTZ R3, R73, R2, !PT ;  /* 0x0000000249037209 */ /* 0x000fe40007810000 */
[----:B------:R-:W-:Y:S02]  /*1e590*/  FMNMX.FTZ R0, R80, R0, !PT ;  /* 0x0000000050007209 */ /* 0x000fe40007810000 */
[----:B------:R-:W-:Y:S02]  /*1e5a0*/  FMNMX.FTZ R4, R72, R3, !PT ;  /* 0x0000000348047209 */ /* 0x000fe40007810000 */
[----:B------:R-:W-:Y:S02]  /*1e5b0*/  FMNMX.FTZ R0, R79, R0, !PT ;  /* 0x000000004f007209 */ /* 0x000fe40007810000 */
[----:B------:R-:W-:Y:S02]  /*1e5c0*/  FSEL R70, R27, -INF , P2 ;  /* 0xff8000001b467808 */ /* 0x000fe40001000000 */
[----:B------:R-:W-:-:S02]  /*1e5d0*/  FMNMX.FTZ R0, R78, R0, !PT ;  /* 0x000000004e007209 */ /* 0x000fc40007810000 */
[----:B------:R-:W-:Y:S02]  /*1e5e0*/  FMNMX.FTZ R4, R71, R4, !PT ;  /* 0x0000000447047209 */ /* 0x000fe40007810000 */
[----:B------:R-:W-:Y:S02]  /*1e5f0*/  FMNMX.FTZ R0, R77, R0, !PT ;  /* 0x000000004d007209 */ /* 0x000fe40007810000 */
[----:B------:R-:W-:Y:S02]  /*1e600*/  FSEL R69, R38, -INF , P1 ;  /* 0xff80000026457808 */ /* 0x000fe40000800000 */
[----:B------:R-:W-:Y:S02]  /*1e610*/  FMNMX.FTZ R4, R70, R4, !PT ;  /* 0x0000000446047209 */ /* 0x000fe40007810000 */
[----:B------:R-:W-:Y:S01]  /*1e620*/  FMNMX.FTZ R101, R76, R0, !PT ;  /* 0x000000004c657209 */ /* 0x000fe20007810000 */
[----:B------:R-:W-:Y:S01]  /*1e630*/  IMAD.MOV.U32 R0, RZ, RZ, 0x2 ;  /* 0x00000002ff007424 */ /* 0x000fe200078e00ff */
[----:B------:R-:W-:-:S02]  /*1e640*/  FSEL R68, R39, -INF , P0 ;  /* 0xff80000027447808 */ /* 0x000fc40000000000 */
[----:B------:R-:W-:Y:S01]  /*1e650*/  FMNMX.FTZ R4, R69, R4, !PT ;  /* 0x0000000445047209 */ /* 0x000fe20007810000 */
[----:B------:R-:W-:Y:S01]  /*1e660*/  IMAD.MOV.U32 R100, RZ, RZ, R101 ;  /* 0x000000ffff647224 */ /* 0x000fe200078e0065 */
[----:B------:R-:W-:Y:S02]  /*1e670*/  MOV R2, 0x1e6a0 ;  /* 0x0001e6a000027802 */ /* 0x000fe40000000f00 */
[----:B------:R-:W-:Y:S02]  /*1e680*/  FMNMX.FTZ R4, R68, R4, !PT ;  /* 0x0000000444047209 */ /* 0x000fe40007810000 */
[----:B------:R-:W-:Y:S05]  /*1e690*/  CALL.REL.NOINC `($__internal_22_$__cuda_sm70_shflsync_bfly_p) ;  /* 0x00001f7000007944 */ /* 0x000fea0003c00000 */
[----:B------:R-:W-:Y:S01]  /*1e6a0*/  FMNMX.FTZ R101, R101, R0, !PT ;  /* 0x0000000065657209 */ /* 0x000fe20007810000 */
[----:B------:R-:W-:Y:S01]  /*1e6b0*/  IMAD.MOV.U32 R0, RZ, RZ, 0x1 ;  /* 0x00000001ff007424 */ /* 0x000fe200078e00ff */
[----:B------:R-:W-:-:S03]  /*1e6c0*/  MOV R2, 0x1e6f0 ;  /* 0x0001e6f000027802 */ /* 0x000fc60000000f00 */
[----:B------:R-:W-:Y:S02]  /*1e6d0*/  IMAD.MOV.U32 R100, RZ, RZ, R101 ;  /* 0x000000ffff647224 */ /* 0x000fe400078e0065 */
[----:B------:R-:W-:Y:S05]  /*1e6e0*/  CALL.REL.NOINC `($__internal_22_$__cuda_sm70_shflsync_bfly_p) ;  /* 0x00001f2000007944 */ /* 0x000fea0003c00000 */
[----:B------:R-:W-:Y:S01]  /*1e6f0*/  FMNMX.FTZ R101, R101, R0, !PT ;  /* 0x0000000065657209 */ /* 0x000fe20007810000 */
[----:B------:R-:W-:Y:S01]  /*1e700*/  IMAD.MOV.U32 R100, RZ, RZ, R4 ;  /* 0x000000ffff647224 */ /* 0x000fe200078e0004 */
[----:B------:R-:W-:Y:S01]  /*1e710*/  MOV R2, 0x1e740 ;  /* 0x0001e74000027802 */ /* 0x000fe20000000f00 */
[----:B------:R-:W-:Y:S02]  /*1e720*/  IMAD.MOV.U32 R0, RZ, RZ, 0x2 ;  /* 0x00000002ff007424 */ /* 0x000fe400078e00ff */
[----:B------:R-:W-:Y:S05]  /*1e730*/  CALL.REL.NOINC `($__internal_22_$__cuda_sm70_shflsync_bfly_p) ;  /* 0x00001ed000007944 */ /* 0x000fea0003c00000 */
[----:B------:R-:W-:Y:S01]  /*1e740*/  FMNMX.FTZ R4, R4, R0, !PT ;  /* 0x0000000004047209 */ /* 0x000fe20007810000 */
[----:B------:R-:W-:Y:S01]  /*1e750*/  IMAD.MOV.U32 R0, RZ, RZ, 0x1 ;  /* 0x00000001ff007424 */ /* 0x000fe200078e00ff */
[----:B------:R-:W-:-:S03]  /*1e760*/  MOV R2, 0x1e790 ;  /* 0x0001e79000027802 */ /* 0x000fc60000000f00 */
[----:B------:R-:W-:Y:S02]  /*1e770*/  IMAD.MOV.U32 R100, RZ, RZ, R4 ;  /* 0x000000ffff647224 */ /* 0x000fe400078e0004 */
[----:B------:R-:W-:Y:S05]  /*1e780*/  CALL.REL.NOINC `($__internal_22_$__cuda_sm70_shflsync_bfly_p) ;  /* 0x00001e8000007944 */ /* 0x000fea0003c00000 */
[----:B------:R-:W-:Y:S01]  /*1e790*/  MOV R5, R0 ;  /* 0x0000000000057202 */ /* 0x000fe20000000f00 */
[----:B------:R-:W-:Y:S05]  /*1e7a0*/  BRA `(.L_x_1487) ;  /* 0xffff2db000007947 */ /* 0x000fea000383ffff */
.L_x_1394:
[----:B------:R-:W-:Y:S01]  /*1e7b0*/  MOV R0, RZ ;  /* 0x000000ff00007202 */ /* 0x000fe20000000f00 */
[----:B------:R-:W-:Y:S01]  /*1e7c0*/  IMAD.MOV.U32 R199, RZ, RZ, R5 ;  /* 0x000000ffffc77224 */ /* 0x000fe200078e0005 */
[----:B------:R-:W-:Y:S01]  /*1e7d0*/  MOV R2, 0x1e800 ;  /* 0x0001e80000027802 */ /* 0x000fe20000000f00 */
[----:B------:R-:W-:Y:S02]  /*1e7e0*/  IMAD.MOV.U32 R3, RZ, RZ, 0x181f ;  /* 0x0000181fff037424 */ /* 0x000fe400078e00ff */
[----:B-1234-:R-:W-:Y:S05]  /*1e7f0*/  CALL.REL.NOINC `($__internal_23_$__cuda_sm70_shflsync_idx_p) ;  /* 0x00001e7000007944 */ /* 0x01efea0003c00000 */
[----:B------:R-:W-:Y:S01]  /*1e800*/  MOV R4, R0 ;  /* 0x0000000000047202 */ /* 0x000fe20000000f00 */
[----:B------:R-:W-:-:S05]  /*1e810*/  BRA `(.L_x_1488) ;  /* 0xffff414000007947 */ /* 0x000fca000383ffff */
.L_x_1395:
[----:B------:R-:W-:Y:S01]  /*1e820*/  MOV R0, RZ ;  /* 0x000000ff00007202 */ /* 0x000fe20000000f00 */
[----:B------:R-:W-:Y:S01]  /*1e830*/  IMAD.MOV.U32 R199, RZ, RZ, R13 ;  /* 0x000000ffffc77224 */ /* 0x000fe200078e000d */
[----:B------:R-:W-:Y:S01]  /*1e840*/  MOV R2, 0x1e870 ;  /* 0x0001e87000027802 */ /* 0x000fe20000000f00 */
[----:B------:R-:W-:Y:S02]  /*1e850*/  IMAD.MOV.U32 R3, RZ, RZ, 0x181f ;  /* 0x0000181fff037424 */ /* 0x000fe400078e00ff */
[----:B-1234-:R-:W-:Y:S05]  /*1e860*/  CALL.REL.NOINC `($__internal_23_$__cuda_sm70_shflsync_idx_p) ;  /* 0x00001e0000007944 */ /* 0x01efea0003c00000 */
[----:B------:R-:W-:Y:S01]  /*1e870*/  ISETP.GE.AND P2, PT, R204, c[0x0][0x1d4], PT ;  /* 0x00007500cc007a0c */ /* 0x000fe20003f46270 */
[----:B------:R-:W-:Y:S01]  /*1e880*/  IMAD.MOV.U32 R199, RZ, RZ, R5 ;  /* 0x000000ffffc77224 */ /* 0x000fe200078e0005 */
[----:B------:R-:W-:Y:S02]  /*1e890*/  IADD3 R2, P0, R0, R14, RZ ;  /* 0x0000000e00027210 */ /* 0x000fe40007f1e0ff */
[----:B------:R-:W-:Y:S02]  /*1e8a0*/  ISETP.GE.AND P1, PT, R206, c[0x0][0x1d4], PT ;  /* 0x00007500ce007a0c */ /* 0x000fe40003f26270 */
[----:B------:R-:W-:Y:S01]  /*1e8b0*/  IADD3 R6, P3, R0, R20, RZ ;  /* 0x0000001400067210 */ /* 0x000fe20007f7e0ff */
[C---:B------:R-:W-:Y:S01]  /*1e8c0*/  IMAD.X R3, R4.reuse, 0x1, R15, P0 ;  /* 0x0000000104037824 */ /* 0x040fe200000e060f */
[----:B------:R-:W-:Y:S02]  /*1e8d0*/  ISETP.GE.AND P0, PT, R207, c[0x0][0x1d4], PT ;  /* 0x00007500cf007a0c */ /* 0x000fe40003f06270 */
[----:B------:R-:W-:Y:S01]  /*1e8e0*/  SEL R5, RZ, 0x10, P2 ;  /* 0x00000010ff057807 */ /* 0x000fe20001000000 */
[----:B------:R-:W-:Y:S01]  /*1e8f0*/  IMAD.X R7, R4, 0x1, R21, P3 ;  /* 0x0000000104077824 */ /* 0x000fe200018e0615 */
[----:B------:R-:W-:Y:S01]  /*1e900*/  SEL R12, RZ, 0x10, P1 ;  /* 0x00000010ff0c7807 */ /* 0x000fe20000800000 */
[----:B------:R-:W-:Y:S01]  /*1e910*/  @!PT LDS RZ, [RZ] ;  /* 0x00000000fffff984 */ /* 0x000fe20000000800 */
[----:B------:R-:W-:Y:S01]  /*1e920*/  @!PT LDS RZ, [RZ] ;  /* 0x00000000fffff984 */ /* 0x000fe20000000800 */
[----:B------:R-:W-:Y:S01]  /*1e930*/  @!PT LDS RZ, [RZ] ;  /* 0x00000000fffff984 */ /* 0x000fe20000000800 */
[----:B------:R1:W-:Y:S04]  /*1e940*/  LDGSTS.E.BYPASS.LTC128B.128 [R194+0x100], [R2.64], !P2 ;  /* 0x0010000002c27fae */ /* 0x0003e8000d101d48 */
[----:B------:R2:W-:Y:S01]  /*1e950*/  LDGSTS.E.BYPASS.LTC128B.128 [R194+0x2100], [R6.64], !P1 ;  /* 0x0210000006c27fae */ /* 0x0005e2000c901d48 */
[----:B-1----:R-:W-:Y:S01]  /*1e960*/  IADD3 R2, P3, R0, R22, RZ ;  /* 0x0000001600027210 */ /* 0x002fe20007f7e0ff */
[----:B------:R-:W-:Y:S01]  /*1e970*/  IMAD.MOV.U32 R0, RZ, RZ, 0x1 ;  /* 0x00000001ff007424 */ /* 0x000fe200078e00ff */
[----:B--2---:R-:W-:Y:S03]  /*1e980*/  SEL R7, RZ, 0x10, P0 ;  /* 0x00000010ff077807 */ /* 0x004fe60000000000 */
[----:B------:R-:W-:Y:S05]  /*1e990*/  IMAD.X R3, R4, 0x1, R23, P3 ;  /* 0x0000000104037824 */ /* 0x000fea00018e0617 */
[----:B------:R1:W-:Y:S02]  /*1e9a0*/  LDGSTS.E.BYPASS.LTC128B.128 [R194+0x4100], [R2.64], !P0 ;  /* 0x0410000002c27fae */ /* 0x0003e4000c101d48 */
[----:B-1----:R-:W-:Y:S01]  /*1e9b0*/  MOV R2, 0x1e9e0 ;  /* 0x0001e9e000027802 */ /* 0x002fe20000000f00 */
[----:B------:R-:W-:Y:S02]  /*1e9c0*/  IMAD.MOV.U32 R3, RZ, RZ, 0x181f ;  /* 0x0000181fff037424 */ /* 0x000fe400078e00ff */
[----:B------:R-:W-:Y:S05]  /*1e9d0*/  CALL.REL.NOINC `($__internal_23_$__cuda_sm70_shflsync_idx_p) ;  /* 0x00001c9000007944 */ /* 0x000fea0003c00000 */
[----:B------:R-:W-:Y:S01]  /*1e9e0*/  MOV R3, 0x181f ;  /* 0x0000181f00037802 */ /* 0x000fe20000000f00 */
[----:B------:R-:W-:Y:S01]  /*1e9f0*/  IMAD.MOV.U32 R4, RZ, RZ, R0 ;  /* 0x000000ffff047224 */ /* 0x000fe200078e0000 */
[----:B------:R-:W-:Y:S01]  /*1ea00*/  MOV R0, 0x1 ;  /* 0x0000000100007802 */ /* 0x000fe20000000f00 */
[----:B------:R-:W-:Y:S01]  /*1ea10*/  IMAD.MOV.U32 R199, RZ, RZ, R13 ;  /* 0x000000ffffc77224 */ /* 0x000fe200078e000d */
[----:B------:R-:W-:Y:S02]  /*1ea20*/  MOV R2, 0x1ea40 ;  /* 0x0001ea4000027802 */ /* 0x000fe40000000f00 */
[----:B------:R-:W-:Y:S05]  /*1ea30*/  CALL.REL.NOINC `($__internal_23_$__cuda_sm70_shflsync_idx_p) ;  /* 0x00001c3000007944 */ /* 0x000fea0003c00000 */
[----:B------:R-:W-:-:S05]  /*1ea40*/  BRA `(.L_x_1489) ;  /* 0xffff406000007947 */ /* 0x000fca000383ffff */
.L_x_1398:
[----:B------:R-:W-:Y:S01]  /*1ea50*/  MOV R0, RZ ;  /* 0x000000ff00007202 */ /* 0x000fe20000000f00 */
[----:B------:R-:W-:Y:S01]  /*1ea60*/  IMAD.MOV.U32 R199, RZ, RZ, R101 ;  /* 0x000000ffffc77224 */ /* 0x000fe200078e0065 */
[----:B------:R-:W-:Y:S01]  /*1ea70*/  MOV R2, 0x1eaa0 ;  /* 0x0001eaa000027802 */ /* 0x000fe20000000f00 */
[----:B------:R-:W-:Y:S02]  /*1ea80*/  IMAD.MOV.U32 R3, RZ, RZ, 0x181f ;  /* 0x0000181fff037424 */ /* 0x000fe400078e00ff */
[----:B------:R-:W-:Y:S05]  /*1ea90*/  CALL.REL.NOINC `($__internal_23_$__cuda_sm70_shflsync_idx_p) ;  /* 0x00001bd000007944 */ /* 0x000fea0003c00000 */
[----:B------:R-:W-:Y:S01]  /*1eaa0*/  MOV R100, R0 ;  /* 0x0000000000647202 */ /* 0x000fe20000000f00 */
[----:B------:R-:W-:-:S05]  /*1eab0*/  BRA `(.L_x_1490) ;  /* 0xffff4d4000007947 */ /* 0x000fca000383ffff */
.L_x_1399:
[----:B------:R-:W-:Y:S01]  /*1eac0*/  MOV R0, RZ ;  /* 0x000000ff00007202 */ /* 0x000fe20000000f00 */
[----:B------:R-:W-:Y:S01]  /*1ead0*/  IMAD.MOV.U32 R199, RZ, RZ, R150 ;  /* 0x000000ffffc77224 */ /* 0x000fe200078e0096 */
[----:B------:R-:W-:Y:S01]  /*1eae0*/  MOV R2, 0x1eb10 ;  /* 0x0001eb1000027802 */ /* 0x000fe20000000f00 */
[----:B------:R-:W-:Y:S02]  /*1eaf0*/  IMAD.MOV.U32 R3, RZ, RZ, 0x181f ;  /* 0x0000181fff037424 */ /* 0x000fe400078e00ff */
[----:B-12---:R-:W-:Y:S05]  /*1eb00*/  CALL.REL.NOINC `($__internal_23_$__cuda_sm70_shflsync_idx_p) ;  /* 0x00001b6000007944 */ /* 0x006fea0003c00000 */
        /* <DEDUP_REMOVED lines=8> */
[----:B------:R-:W-:Y:S02]  /*1eb90*/  IMAD.X R149, R100, 0x1, R154, P3 ;  /* 0x0000000164957824 */ /* 0x000fe400018e069a */
        /* <DEDUP_REMOVED lines=8> */
[----:B------:R-:W-:Y:S01]  /*1ec20*/  IMAD.X R3, R100, 0x1, R156, P3 ;  /* 0x0000000164037824 */ /* 0x000fe200018e069c */
[----:B------:R-:W-:Y:S04]  /*1ec30*/  SEL R149, RZ, 0x10, P0 ;  /* 0x00000010ff957807 */ /* 0x000fe80000000000 */
        /* <DEDUP_REMOVED lines=11> */
.L_x_1400:
[----:B------:R-:W-:Y:S01]  /*1ecf0*/  MOV R0, RZ ;  /* 0x000000ff00007202 */ /* 0x000fe20000000f00 */
[----:B------:R-:W-:Y:S01]  /*1ed00*/  IMAD.MOV.U32 R199, RZ, RZ, R100 ;  /* 0x000000ffffc77224 */ /* 0x000fe200078e0064 */
[----:B-1----:R-:W-:Y:S01]  /*1ed10*/  MOV R2, 0x1ed40 ;  /* 0x0001ed4000027802 */ /* 0x002fe20000000f00 */
[----:B------:R-:W-:Y:S02]  /*1ed20*/  IMAD.MOV.U32 R3, RZ, RZ, 0x1c1f ;  /* 0x00001c1fff037424 */ /* 0x000fe400078e00ff */
[----:B------:R-:W-:Y:S05]  /*1ed30*/  CALL.REL.NOINC `($__internal_23_$__cuda_sm70_shflsync_idx_p) ;  /* 0x0000193000007944 */ /* 0x000fea0003c00000 */
[----:B------:R-:W-:-:S05]  /*1ed40*/  BRA `(.L_x_1492) ;  /* 0xffff4e3000007947 */ /* 0x000fca000383ffff */
.L_x_1401:
[----:B------:R-:W-:Y:S01]  /*1ed50*/  MOV R0, 0x1 ;  /* 0x0000000100007802 */ /* 0x000fe20000000f00 */
[----:B------:R-:W-:Y:S01]  /*1ed60*/  IMAD.MOV.U32 R199, RZ, RZ, R100 ;  /* 0x000000ffffc77224 */ /* 0x000fe200078e0064 */
[----:B------:R-:W-:Y:S01]  /*1ed70*/  MOV R2, 0x1eda0 ;  /* 0x0001eda000027802 */ /* 0x000fe20000000f00 */
[----:B------:R-:W-:Y:S02]  /*1ed80*/  IMAD.MOV.U32 R3, RZ, RZ, 0x1c1f ;  /* 0x00001c1fff037424 */ /* 0x000fe400078e00ff */
[----:B--2---:R-:W-:Y:S05]  /*1ed90*/  CALL.REL.NOINC `($__internal_23_$__cuda_sm70_shflsync_idx_p) ;  /* 0x000018d000007944 */ /* 0x004fea0003c00000 */
        /* <DEDUP_REMOVED lines=67> */
[----:B------:R-:W-:Y:S05]  /*1f1d0*/  CALL.REL.NOINC `($__internal_22_$__cuda_sm70_shflsync_bfly_p) ;  /* 0x0000143000007944 */ /* 0x000fea0003c00000 */
[----:B------:R-:W-:Y:S01]  /*1f1e0*/  FMNMX.FTZ R100, R100, R0, !PT ;  /* 0x0000000064647209 */ /* 0x000fe20007810000 */
[----:B------:R-:W-:Y:S01]  /*1f1f0*/  IMAD.MOV.U32 R0, RZ, RZ, 0x1 ;  /* 0x00000001ff007424 */ /* 0x000fe200078e00ff */
[----:B------:R-:W-:Y:S02]  /*1f200*/  MOV R2, 0x1f220 ;  /* 0x0001f22000027802 */ /* 0x000fe40000000f00 */
        /* <DEDUP_REMOVED lines=8> */
[----:B------:R-:W-:Y:S02]  /*1f290*/  MOV R2, 0x1f2b0 ;  /* 0x0001f2b000027802 */ /* 0x000fe40000000f00 */
[----:B------:R-:W-:Y:S05]  /*1f2a0*/  CALL.REL.NOINC `($__internal_22_$__cuda_sm70_shflsync_bfly_p) ;  /* 0x0000136000007944 */ /* 0x000fea0003c00000 */
[----:B------:R-:W-:-:S05]  /*1f2b0*/  BRA `(.L_x_1493) ;  /* 0xffff4f7000007947 */ /* 0x000fca000383ffff */
.L_x_1404:
[----:B------:R-:W-:Y:S01]  /*1f2c0*/  MOV R0, RZ ;  /* 0x000000ff00007202 */ /* 0x000fe20000000f00 */
[----:B------:R-:W-:Y:S01]  /*1f2d0*/  IMAD.MOV.U32 R199, RZ, RZ, R7 ;  /* 0x000000ffffc77224 */ /* 0x000fe200078e0007 */
[----:B------:R-:W-:Y:S01]  /*1f2e0*/  MOV R2, 0x1f310 ;  /* 0x0001f31000027802 */ /* 0x000fe20000000f00 */
[----:B------:R-:W-:Y:S02]  /*1f2f0*/  IMAD.MOV.U32 R3, RZ, RZ, 0x181f ;  /* 0x0000181fff037424 */ /* 0x000fe400078e00ff */
[----:B-1234-:R-:W-:Y:S05]  /*1f300*/  CALL.REL.NOINC `($__internal_23_$__cuda_sm70_shflsync_idx_p) ;  /* 0x0000136000007944 */ /* 0x01efea0003c00000 */
[----:B------:R-:W-:-:S05]  /*1f310*/  BRA `(.L_x_1494) ;  /* 0xffff68d000007947 */ /* 0x000fca000383ffff */
.L_x_1407:
[----:B------:R-:W-:Y:S01]  /*1f320*/  MOV R0, RZ ;  /* 0x000000ff00007202 */ /* 0x000fe20000000f00 */
[----:B------:R-:W-:Y:S01]  /*1f330*/  IMAD.MOV.U32 R199, RZ, RZ, R101 ;  /* 0x000000ffffc77224 */ /* 0x000fe200078e0065 */
[----:B------:R-:W-:Y:S01]  /*1f340*/  MOV R2, 0x1f370 ;  /* 0x0001f37000027802 */ /* 0x000fe20000000f00 */
[----:B------:R-:W-:Y:S02]  /*1f350*/  IMAD.MOV.U32 R3, RZ, RZ, 0x181f ;  /* 0x0000181fff037424 */ /* 0x000fe400078e00ff */
[----:B------:R-:W-:Y:S05]  /*1f360*/  CALL.REL.NOINC `($__internal_23_$__cuda_sm70_shflsync_idx_p) ;  /* 0x0000130000007944 */ /* 0x000fea0003c00000 */
[----:B------:R-:W-:Y:S01]  /*1f370*/  MOV R100, R0 ;  /* 0x0000000000647202 */ /* 0x000fe20000000f00 */
[----:B------:R-:W-:-:S05]  /*1f380*/  BRA `(.L_x_1495) ;  /* 0xffff768000007947 */ /* 0x000fca000383ffff */
.L_x_1408:
[----:B------:R-:W-:Y:S01]  /*1f390*/  MOV R0, RZ ;  /* 0x000000ff00007202 */ /* 0x000fe20000000f00 */
[----:B------:R-:W-:Y:S01]  /*1f3a0*/  IMAD.MOV.U32 R199, RZ, RZ, R150 ;  /* 0x000000ffffc77224 */ /* 0x000fe200078e0096 */
[----:B------:R-:W-:Y:S01]  /*1f3b0*/  MOV R2, 0x1f3e0 ;  /* 0x0001f3e000027802 */ /* 0x000fe20000000f00 */
[----:B------:R-:W-:Y:S02]  /*1f3c0*/  IMAD.MOV.U32 R3, RZ, RZ, 0x181f ;  /* 0x0000181fff037424 */ /* 0x000fe400078e00ff */
[----:B-12---:R-:W-:Y:S05]  /*1f3d0*/  CALL.REL.NOINC `($__internal_23_$__cuda_sm70_shflsync_idx_p) ;  /* 0x0000129000007944 */ /* 0x006fea0003c00000 */
[C---:B------:R-:W-:Y:S01]  /*1f3e0*/  IADD3 R2, -R195.reuse, 0x10, RZ ;  /* 0x00000010c3027810 */ /* 0x040fe20007ffe1ff */
[----:B------:R-:W-:Y:S01]  /*1f3f0*/  IMAD.MOV.U32 R199, RZ, RZ, R101 ;  /* 0x000000ffffc77224 */ /* 0x000fe200078e0065 */
        /* <DEDUP_REMOVED lines=17> */
[----:B--2---:R-:W-:Y:S05]  /*1f510*/  CALL.REL.NOINC `($__internal_23_$__cuda_sm70_shflsync_idx_p) ;  /* 0x0000115000007944 */ /* 0x004fea0003c00000 */
[----:B------:R-:W-:Y:S01]  /*1f520*/  MOV R3, 0x181f ;  /* 0x0000181f00037802 */ /* 0x000fe20000000f00 */
[----:B------:R-:W-:Y:S01]  /*1f530*/  IMAD.MOV.U32 R100, RZ, RZ, R0 ;  /* 0x000000ffff647224 */ /* 0x000fe200078e0000 */
[----:B------:R-:W-:Y:S01]  /*1f540*/  MOV R0, 0x1 ;  /* 0x0000000100007802 */ /* 0x000fe20000000f00 */
[----:B------:R-:W-:Y:S01]  /*1f550*/  IMAD.MOV.U32 R199, RZ, RZ, R150 ;  /* 0x000000ffffc77224 */ /* 0x000fe200078e0096 */
[----:B------:R-:W-:Y:S02]  /*1f560*/  MOV R2, 0x1f580 ;  /* 0x0001f58000027802 */ /* 0x000fe40000000f00 */
[----:B------:R-:W-:Y:S05]  /*1f570*/  CALL.REL.NOINC `($__internal_23_$__cuda_sm70_shflsync_idx_p) ;  /* 0x000010f000007944 */ /* 0x000fea0003c00000 */
[----:B------:R-:W-:-:S05]  /*1f580*/  BRA `(.L_x_1496) ;  /* 0xffff75a000007947 */ /* 0x000fca000383ffff */
.L_x_1409:
[----:B------:R-:W-:Y:S02]  /*1f590*/  MOV R0, 0x2 ;  /* 0x0000000200007802 */ /* 0x000fe40000000f00 */
[----:B------:R-:W-:Y:S02]  /*1f5a0*/  MOV R2, 0x1f5c0 ;  /* 0x0001f5c000027802 */ /* 0x000fe40000000f00 */
[----:B-1----:R-:W-:Y:S05]  /*1f5b0*/  CALL.REL.NOINC `($__internal_22_$__cuda_sm70_shflsync_bfly_p) ;  /* 0x0000105000007944 */ /* 0x002fea0003c00000 */
        /* <DEDUP_REMOVED lines=14> */
.L_x_1411:
[----:B------:R-:W-:Y:S01]  /*1f6a0*/  IMAD.MOV.U32 R100, RZ, RZ, R209 ;  /* 0x000000ffff647224 */ /* 0x000fe200078e00d1 */
[----:B------:R-:W-:-:S02]  /*1f6b0*/  MOV R0, 0x2 ;  /* 0x0000000200007802 */ /* 0x000fc40000000f00 */
[----:B------:R-:W-:Y:S02]  /*1f6c0*/  MOV R2, 0x1f6e0 ;  /* 0x0001f6e000027802 */ /* 0x000fe40000000f00 */
[----:B------:R-:W-:Y:S05]  /*1f6d0*/  CALL.REL.NOINC `($__internal_22_$__cuda_sm70_shflsync_bfly_p) ;  /* 0x00000f3000007944 */ /* 0x000fea0003c00000 */
[----:B------:R-:W-:Y:S05]  /*1f6e0*/  BRA `(.L_x_1498) ;  /* 0xffff8f1000007947 */ /* 0x000fea000383ffff */
.L_x_1412:
[----:B------:R-:W-:Y:S01]  /*1f6f0*/  IMAD.MOV.U32 R100, RZ, RZ, R4 ;  /* 0x000000ffff647224 */ /* 0x000fe200078e0004 */
[----:B------:R-:W-:Y:S02]  /*1f700*/  MOV R0, 0x1 ;  /* 0x0000000100007802 */ /* 0x000fe40000000f00 */
[----:B------:R-:W-:Y:S02]  /*1f710*/  MOV R2, 0x1f730 ;  /* 0x0001f73000027802 */ /* 0x000fe40000000f00 */
[----:B-1----:R-:W-:Y:S05]  /*1f720*/  CALL.REL.NOINC `($__internal_22_$__cuda_sm70_shflsync_bfly_p) ;  /* 0x00000ee000007944 */ /* 0x002fea0003c00000 */
[----:B------:R-:W-:Y:S01]  /*1f730*/  FADD.FTZ R4, R4, R0 ;  /* 0x0000000004047221 */ /* 0x000fe20000010000 */
[----:B------:R-:W-:Y:S02]  /*1f740*/  MOV R100, R203 ;  /* 0x000000cb00647202 */ /* 0x000fe40000000f00 */
[----:B------:R-:W-:Y:S02]  /*1f750*/  MOV R0, 0x2 ;  /* 0x0000000200007802 */ /* 0x000fe40000000f00 */
[----:B------:R-:W-:Y:S02]  /*1f760*/  MOV R2, 0x1f780 ;  /* 0x0001f78000027802 */ /* 0x000fe40000000f00 */
[----:B------:R-:W-:Y:S05]  /*1f770*/  CALL.REL.NOINC `($__internal_22_$__cuda_sm70_shflsync_bfly_p) ;  /* 0x00000e9000007944 */ /* 0x000fea0003c00000 */
[----:B------:R-:W-:Y:S01]  /*1f780*/  FADD.FTZ R5, R203, R0 ;  /* 0x00000000cb057221 */ /* 0x000fe20000010000 */
[----:B------:R-:W-:Y:S02]  /*1f790*/  MOV R0, 0x1 ;  /* 0x0000000100007802 */ /* 0x000fe40000000f00 */
[----:B------:R-:W-:-:S02]  /*1f7a0*/  MOV R2, 0x1f7d0 ;  /* 0x0001f7d000027802 */ /* 0x000fc40000000f00 */
[----:B------:R-:W-:Y:S02]  /*1f7b0*/  MOV R100, R5 ;  /* 0x0000000500647202 */ /* 0x000fe40000000f00 */
[----:B------:R-:W-:Y:S05]  /*1f7c0*/  CALL.REL.NOINC `($__internal_22_$__cuda_sm70_shflsync_bfly_p) ;  /* 0x00000e4000007944 */ /* 0x000fea0003c00000 */
[----:B------:R-:W-:Y:S01]  /*1f7d0*/  MOV R3, R0 ;  /* 0x0000000000037202 */ /* 0x000fe20000000f00 */
[----:B------:R-:W-:Y:S05]  /*1f7e0*/  BRA `(.L_x_1499) ;  /* 0xffff8e8000007947 */ /* 0x000fea000383ffff */
.L_x_1419:
[----:B-1234-:R-:W-:Y:S01]  /*1f7f0*/  IMAD.MOV.U32 R199, RZ, RZ, R6 ;  /* 0x000000ffffc77224 */ /* 0x01efe200078e0006 */
[----:B------:R-:W-:Y:S01]  /*1f800*/  MOV R0, RZ ;  /* 0x000000ff00007202 */ /* 0x000fe20000000f00 */
[----:B------:R-:W-:Y:S01]  /*1f810*/  IMAD.MOV.U32 R3, RZ, RZ, 0x181f ;  /* 0x0000181fff037424 */ /* 0x000fe200078e00ff */
[----:B------:R-:W-:Y:S02]  /*1f820*/  MOV R2, 0x1f840 ;  /* 0x0001f84000027802 */ /* 0x000fe40000000f00 */
[----:B------:R-:W-:Y:S05]  /*1f830*/  CALL.REL.NOINC `($__internal_23_$__cuda_sm70_shflsync_idx_p) ;  /* 0x00000e3000007944 */ /* 0x000fea0003c00000 */
[----:B------:R-:W-:Y:S01]  /*1f840*/  MOV R8, R0 ;  /* 0x0000000000087202 */ /* 0x000fe20000000f00 */
[----:B------:R-:W-:Y:S05]  /*1f850*/  BRA `(.L_x_1500) ;  /* 0xffffa63000007947 */ /* 0x000fea000383ffff */
.L_x_1420:
[----:B------:R-:W-:Y:S01]  /*1f860*/  IMAD.MOV.U32 R199, RZ, RZ, R7 ;  /* 0x000000ffffc77224 */ /* 0x000fe200078e0007 */
[----:B------:R-:W-:Y:S01]  /*1f870*/  MOV R0, RZ ;  /* 0x000000ff00007202 */ /* 0x000fe20000000f00 */
[----:B------:R-:W-:Y:S01]  /*1f880*/  IMAD.MOV.U32 R3, RZ, RZ, 0x181f ;  /* 0x0000181fff037424 */ /* 0x000fe200078e00ff */
[----:B------:R-:W-:Y:S02]  /*1f890*/  MOV R2, 0x1f8b0 ;  /* 0x0001f8b000027802 */ /* 0x000fe40000000f00 */
[----:B-12---:R-:W-:Y:S05]  /*1f8a0*/  CALL.REL.NOINC `($__internal_23_$__cuda_sm70_shflsync_idx_p) ;  /* 0x00000dc000007944 */ /* 0x006fea0003c00000 */
[----:B------:R-:W-:Y:S05]  /*1f8b0*/  BRA `(.L_x_1501) ;  /* 0xffffa5f000007947 */ /* 0x000fea000383ffff */
.L_x_1423:
[----:B------:R-:W-:Y:S01]  /*1f8c0*/  IMAD.MOV.U32 R199, RZ, RZ, R6 ;  /* 0x000000ffffc77224 */ /* 0x000fe200078e0006 */
[----:B----4-:R-:W-:Y:S01]  /*1f8d0*/  MOV R0, 0x1 ;  /* 0x0000000100007802 */ /* 0x010fe20000000f00 */
[----:B--2---:R-:W-:Y:S01]  /*1f8e0*/  IMAD.MOV.U32 R3, RZ, RZ, 0x181f ;  /* 0x0000181fff037424 */ /* 0x004fe200078e00ff */
[----:B------:R-:W-:-:S02]  /*1f8f0*/  MOV R2, 0x1f910 ;  /* 0x0001f91000027802 */ /* 0x000fc40000000f00 */
[----:B-1-3--:R-:W-:Y:S05]  /*1f900*/  CALL.REL.NOINC `($__internal_23_$__cuda_sm70_shflsync_idx_p) ;  /* 0x00000d6000007944 */ /* 0x00afea0003c00000 */
[----:B------:R-:W-:Y:S01]  /*1f910*/  IMAD.MOV.U32 R8, RZ, RZ, R0 ;  /* 0x000000ffff087224 */ /* 0x000fe200078e0000 */
[----:B------:R-:W-:Y:S01]  /*1f920*/  MOV R0, 0x1 ;  /* 0x0000000100007802 */ /* 0x000fe20000000f00 */
[----:B------:R-:W-:Y:S01]  /*1f930*/  IMAD.MOV.U32 R199, RZ, RZ, R7 ;  /* 0x000000ffffc77224 */ /* 0x000fe200078e0007 */
[----:B------:R-:W-:-:S02]  /*1f940*/  MOV R3, 0x181f ;  /* 0x0000181f00037802 */ /* 0x000fc40000000f00 */
[----:B------:R-:W-:Y:S02]  /*1f950*/  MOV R2, 0x1f970 ;  /* 0x0001f97000027802 */ /* 0x000fe40000000f00 */
[----:B------:R-:W-:Y:S05]  /*1f960*/  CALL.REL.NOINC `($__internal_23_$__cuda_sm70_shflsync_idx_p) ;  /* 0x00000d0000007944 */ /* 0x000fea0003c00000 */
[----:B------:R-:W-:Y:S05]  /*1f970*/  BRA `(.L_x_1502) ;  /* 0xffffa66000007947 */ /* 0x000fea000383ffff */
.L_x_1426:
[----:B------:R-:W-:Y:S01]  /*1f980*/  IMAD.MOV.U32 R199, RZ, RZ, R6 ;  /* 0x000000ffffc77224 */ /* 0x000fe200078e0006 */
[----:B----4-:R-:W-:Y:S01]  /*1f990*/  MOV R0, 0x2 ;  /* 0x0000000200007802 */ /* 0x010fe20000000f00 */
[----:B-1----:R-:W-:Y:S01]  /*1f9a0*/  IMAD.MOV.U32 R3, RZ, RZ, 0x181f ;  /* 0x0000181fff037424 */ /* 0x002fe200078e00ff */
[----:B------:R-:W-:Y:S02]  /*1f9b0*/  MOV R2, 0x1f9d0 ;  /* 0x0001f9d000027802 */ /* 0x000fe40000000f00 */
[----:B--23--:R-:W-:Y:S05]  /*1f9c0*/  CALL.REL.NOINC `($__internal_23_$__cuda_sm70_shflsync_idx_p) ;  /* 0x00000ca000007944 */ /* 0x00cfea0003c00000 */
[----:B------:R-:W-:Y:S01]  /*1f9d0*/  MOV R8, R0 ;  /* 0x0000000000087202 */ /* 0x000fe20000000f00 */
[----:B------:R-:W-:Y:S05]  /*1f9e0*/  BRA `(.L_x_1503) ;  /* 0xffffa72000007947 */ /* 0x000fea000383ffff */
.L_x_1427:
[----:B------:R-:W-:Y:S01]  /*1f9f0*/  IMAD.MOV.U32 R199, RZ, RZ, R7 ;  /* 0x000000ffffc77224 */ /* 0x000fe200078e0007 */
[----:B----4-:R-:W-:Y:S01]  /*1fa00*/  MOV R0, 0x2 ;  /* 0x0000000200007802 */ /* 0x010fe20000000f00 */
[----:B------:R-:W-:Y:S01]  /*1fa10*/  IMAD.MOV.U32 R3, RZ, RZ, 0x181f ;  /* 0x0000181fff037424 */ /* 0x000fe200078e00ff */
[----:B------:R-:W-:Y:S02]  /*1fa20*/  MOV R2, 0x1fa40 ;  /* 0x0001fa4000027802 */ /* 0x000fe40000000f00 */
[----:B-123--:R-:W-:Y:S05]  /*1fa30*/  CALL.REL.NOINC `($__internal_23_$__cuda_sm70_shflsync_idx_p) ;  /* 0x00000c3000007944 */ /* 0x00efea0003c00000 */
[----:B------:R-:W-:Y:S05]  /*1fa40*/  BRA `(.L_x_1504) ;  /* 0xffffa6e000007947 */ /* 0x000fea000383ffff */
.L_x_1430:
[----:B------:R-:W-:Y:S01]  /*1fa50*/  IMAD.MOV.U32 R199, RZ, RZ, R6 ;  /* 0x000000ffffc77224 */ /* 0x000fe200078e0006 */
[----:B-1----:R-:W-:Y:S01]  /*1fa60*/  MOV R0, 0x3 ;  /* 0x0000000300007802 */ /* 0x002fe20000000f00 */
[----:B------:R-:W-:Y:S01]  /*1fa70*/  IMAD.MOV.U32 R3, RZ, RZ, 0x181f ;  /* 0x0000181fff037424 */ /* 0x000fe200078e00ff */
[----:B------:R-:W-:-:S02]  /*1fa80*/  MOV R2, 0x1faa0 ;  /* 0x0001faa000027802 */ /* 0x000fc40000000f00 */
[----:B--234-:R-:W-:Y:S05]  /*1fa90*/  CALL.REL.NOINC `($__internal_23_$__cuda_sm70_shflsync_idx_p) ;  /* 0x00000bd000007944 */ /* 0x01cfea0003c00000 */
[----:B------:R-:W-:Y:S01]  /*1faa0*/  IMAD.MOV.U32 R6, RZ, RZ, R0 ;  /* 0x000000ffff067224 */ /* 0x000fe200078e0000 */
[----:B------:R-:W-:Y:S01]  /*1fab0*/  MOV R0, 0x3 ;  /* 0x0000000300007802 */ /* 0x000fe20000000f00 */
[----:B------:R-:W-:Y:S01]  /*1fac0*/  IMAD.MOV.U32 R199, RZ, RZ, R7 ;  /* 0x000000ffffc77224 */ /* 0x000fe200078e0007 */
[----:B------:R-:W-:-:S02]  /*1fad0*/  MOV R3, 0x181f ;  /* 0x0000181f00037802 */ /* 0x000fc40000000f00 */
[----:B------:R-:W-:Y:S02]  /*1fae0*/  MOV R2, 0x1fb00 ;  /* 0x0001fb0000027802 */ /* 0x000fe40000000f00 */
[----:B------:R-:W-:Y:S05]  /*1faf0*/  CALL.REL.NOINC `($__internal_23_$__cuda_sm70_shflsync_idx_p) ;  /* 0x00000b7000007944 */ /* 0x000fea0003c00000 */
[----:B------:R-:W-:Y:S05]  /*1fb00*/  BRA `(.L_x_1505) ;  /* 0xffffa76000007947 */ /* 0x000fea000383ffff */
.L_x_1432:
[----:B------:R-:W-:Y:S01]  /*1fb10*/  IMAD.MOV.U32 R199, RZ, RZ, R5 ;  /* 0x000000ffffc77224 */ /* 0x000fe200078e0005 */
[----:B------:R-:W-:Y:S01]  /*1fb20*/  MOV R0, RZ ;  /* 0x000000ff00007202 */ /* 0x000fe20000000f00 */
[----:B------:R-:W-:Y:S01]  /*1fb30*/  IMAD.MOV.U32 R3, RZ, RZ, 0x1c1f ;  /* 0x00001c1fff037424 */ /* 0x000fe200078e00ff */
[----:B------:R-:W-:Y:S02]  /*1fb40*/  MOV R2, 0x1fb60 ;  /* 0x0001fb6000027802 */ /* 0x000fe40000000f00 */
[----:B--2---:R-:W-:Y:S05]  /*1fb50*/  CALL.REL.NOINC `($__internal_23_$__cuda_sm70_shflsync_idx_p) ;  /* 0x00000b1000007944 */ /* 0x004fea0003c00000 */
[----:B------:R-:W-:Y:S01]  /*1fb60*/  MOV R4, R0 ;  /* 0x0000000000047202 */ /* 0x000fe20000000f00 */
[----:B------:R-:W-:Y:S05]  /*1fb70*/  BRA `(.L_x_1506) ;  /* 0xffffaa3000007947 */ /* 0x000fea000383ffff */
.L_x_1433:
[----:B------:R-:W-:Y:S01]  /*1fb80*/  IMAD.MOV.U32 R199, RZ, RZ, R12 ;  /* 0x000000ffffc77224 */ /* 0x000fe200078e000c */
[----:B------:R-:W-:Y:S01]  /*1fb90*/  MOV R0, RZ ;  /* 0x000000ff00007202 */ /* 0x000fe20000000f00 */
[----:B------:R-:W-:Y:S01]  /*1fba0*/  IMAD.MOV.U32 R3, RZ, RZ, 0x1c1f ;  /* 0x00001c1fff037424 */ /* 0x000fe200078e00ff */
[----:B------:R-:W-:Y:S02]  /*1fbb0*/  MOV R2, 0x1fbd0 ;  /* 0x0001fbd000027802 */ /* 0x000fe40000000f00 */
[----:B-123--:R-:W-:Y:S05]  /*1fbc0*/  CALL.REL.NOINC `($__internal_23_$__cuda_sm70_shflsync_idx_p) ;  /* 0x00000aa000007944 */ /* 0x00efea0003c00000 */
[----:B------:R-:W-:Y:S05]  /*1fbd0*/  BRA `(.L_x_1507) ;  /* 0xffffa9f000007947 */ /* 0x000fea000383ffff */
.L_x_1436:
[----:B------:R-:W-:Y:S01]  /*1fbe0*/  IMAD.MOV.U32 R199, RZ, RZ, R5 ;  /* 0x000000ffffc77224 */ /* 0x000fe200078e0005 */
[----:B-1----:R-:W-:Y:S01]  /*1fbf0*/  MOV R0, 0x1 ;  /* 0x0000000100007802 */ /* 0x002fe20000000f00 */
[----:B---3--:R-:W-:Y:S01]  /*1fc00*/  IMAD.MOV.U32 R3, RZ, RZ, 0x1c1f ;  /* 0x00001c1fff037424 */ /* 0x008fe200078e00ff */
[----:B------:R-:W-:-:S02]  /*1fc10*/  MOV R2, 0x1fc30 ;  /* 0x0001fc3000027802 */ /* 0x000fc40000000f00 */
[----:B--2-4-:R-:W-:Y:S05]  /*1fc20*/  CALL.REL.NOINC `($__internal_23_$__cuda_sm70_shflsync_idx_p) ;  /* 0x00000a4000007944 */ /* 0x014fea0003c00000 */
[----:B------:R-:W-:Y:S01]  /*1fc30*/  IMAD.MOV.U32 R4, RZ, RZ, R0 ;  /* 0x000000ffff047224 */ /* 0x000fe200078e0000 */
[----:B------:R-:W-:Y:S01]  /*1fc40*/  MOV R0, 0x1 ;  /* 0x0000000100007802 */ /* 0x000fe20000000f00 */
[----:B------:R-:W-:Y:S01]  /*1fc50*/  IMAD.MOV.U32 R199, RZ, RZ, R12 ;  /* 0x000000ffffc77224 */ /* 0x000fe200078e000c */
[----:B------:R-:W-:-:S02]  /*1fc60*/  MOV R3, 0x1c1f ;  /* 0x00001c1f00037802 */ /* 0x000fc40000000f00 */
[----:B------:R-:W-:Y:S02]  /*1fc70*/  MOV R2, 0x1fc90 ;  /* 0x0001fc9000027802 */ /* 0x000fe40000000f00 */
[----:B------:R-:W-:Y:S05]  /*1fc80*/  CALL.REL.NOINC `($__internal_23_$__cuda_sm70_shflsync_idx_p) ;  /* 0x000009e000007944 */ /* 0x000fea0003c00000 */
[----:B------:R-:W-:Y:S05]  /*1fc90*/  BRA `(.L_x_1508) ;  /* 0xffffb3f000007947 */ /* 0x000fea000383ffff */
.L_x_1440:
[----:B------:R-:W-:Y:S01]  /*1fca0*/  IMAD.MOV.U32 R199, RZ, RZ, R6 ;  /* 0x000000ffffc77224 */ /* 0x000fe200078e0006 */
[----:B------:R-:W-:Y:S01]  /*1fcb0*/  MOV R0, RZ ;  /* 0x000000ff00007202 */ /* 0x000fe20000000f00 */
[----:B------:R-:W-:Y:S01]  /*1fcc0*/  IMAD.MOV.U32 R3, RZ, RZ, 0x181f ;  /* 0x0000181fff037424 */ /* 0x000fe200078e00ff */
[----:B------:R-:W-:Y:S02]  /*1fcd0*/  MOV R2, 0x1fcf0 ;  /* 0x0001fcf000027802 */ /* 0x000fe40000000f00 */
[----:B------:R-:W-:Y:S05]  /*1fce0*/  CALL.REL.NOINC `($__internal_23_$__cuda_sm70_shflsync_idx_p) ;  /* 0x0000098000007944 */ /* 0x000fea0003c00000 */
[----:B------:R-:W-:Y:S01]  /*1fcf0*/  MOV R8, R0 ;  /* 0x0000000000087202 */ /* 0x000fe20000000f00 */
[----:B------:R-:W-:Y:S05]  /*1fd00*/  BRA `(.L_x_1509) ;  /* 0xffffc64000007947 */ /* 0x000fea000383ffff */
.L_x_1441:
[----:B------:R-:W-:Y:S01]  /*1fd10*/  IMAD.MOV.U32 R199, RZ, RZ, R7 ;  /* 0x000000ffffc77224 */ /* 0x000fe200078e0007 */
[----:B------:R-:W-:Y:S01]  /*1fd20*/  MOV R0, RZ ;  /* 0x000000ff00007202 */ /* 0x000fe20000000f00 */
[----:B------:R-:W-:Y:S01]  /*1fd30*/  IMAD.MOV.U32 R3, RZ, RZ, 0x181f ;  /* 0x0000181fff037424 */ /* 0x000fe200078e00ff */
[----:B------:R-:W-:Y:S02]  /*1fd40*/  MOV R2, 0x1fd60 ;  /* 0x0001fd6000027802 */ /* 0x000fe40000000f00 */
[----:B-12---:R-:W-:Y:S05]  /*1fd50*/  CALL.REL.NOINC `($__internal_23_$__cuda_sm70_shflsync_idx_p) ;  /* 0x0000091000007944 */ /* 0x006fea0003c00000 */
[----:B------:R-:W-:Y:S05]  /*1fd60*/  BRA `(.L_x_1510) ;  /* 0xffffc60000007947 */ /* 0x000fea000383ffff */
.L_x_1444:
        /* <DEDUP_REMOVED lines=12> */
.L_x_1447:
[----:B------:R-:W-:Y:S01]  /*1fe30*/  IMAD.MOV.U32 R199, RZ, RZ, R6 ;  /* 0x000000ffffc77224 */ /* 0x000fe200078e0006 */
[----:B----4-:R-:W-:Y:S01]  /*1fe40*/  MOV R0, 0x2 ;  /* 0x0000000200007802 */ /* 0x010fe20000000f00 */
[----:B-1----:R-:W-:Y:S01]  /*1fe50*/  IMAD.MOV.U32 R3, RZ, RZ, 0x181f ;  /* 0x0000181fff037424 */ /* 0x002fe200078e00ff */
[----:B------:R-:W-:Y:S02]  /*1fe60*/  MOV R2, 0x1fe80 ;  /* 0x0001fe8000027802 */ /* 0x000fe40000000f00 */
[----:B--23--:R-:W-:Y:S05]  /*1fe70*/  CALL.REL.NOINC `($__internal_23_$__cuda_sm70_shflsync_idx_p) ;  /* 0x000007f000007944 */ /* 0x00cfea0003c00000 */
[----:B------:R-:W-:Y:S01]  /*1fe80*/  MOV R8, R0 ;  /* 0x0000000000087202 */ /* 0x000fe20000000f00 */
[----:B------:R-:W-:Y:S05]  /*1fe90*/  BRA `(.L_x_1512) ;  /* 0xffffc74000007947 */ /* 0x000fea000383ffff */
.L_x_1448:
[----:B------:R-:W-:Y:S01]  /*1fea0*/  IMAD.MOV.U32 R199, RZ, RZ, R7 ;  /* 0x000000ffffc77224 */ /* 0x000fe200078e0007 */
[----:B----4-:R-:W-:Y:S01]  /*1feb0*/  MOV R0, 0x2 ;  /* 0x0000000200007802 */ /* 0x010fe20000000f00 */
[----:B------:R-:W-:Y:S01]  /*1fec0*/  IMAD.MOV.U32 R3, RZ, RZ, 0x181f ;  /* 0x0000181fff037424 */ /* 0x000fe200078e00ff */
[----:B------:R-:W-:Y:S02]  /*1fed0*/  MOV R2, 0x1fef0 ;  /* 0x0001fef000027802 */ /* 0x000fe40000000f00 */
[----:B-123--:R-:W-:Y:S05]  /*1fee0*/  CALL.REL.NOINC `($__internal_23_$__cuda_sm70_shflsync_idx_p) ;  /* 0x0000078000007944 */ /* 0x00efea0003c00000 */
[----:B------:R-:W-:Y:S05]  /*1fef0*/  BRA `(.L_x_1513) ;  /* 0xffffc70000007947 */ /* 0x000fea000383ffff */
.L_x_1451:
        /* <DEDUP_REMOVED lines=11> */
[----:B------:R-:W-:Y:S01]  /*1ffb0*/  MOV R7, R0 ;  /* 0x0000000000077202 */ /* 0x000fe20000000f00 */
[----:B------:R-:W-:Y:S05]  /*1ffc0*/  BRA `(.L_x_1514) ;  /* 0xffffc77000007947 */ /* 0x000fea000383ffff */
.L_x_1453:
[----:B------:R-:W-:Y:S01]  /*1ffd0*/  IMAD.MOV.U32 R199, RZ, RZ, R86 ;  /* 0x000000ffffc77224 */ /* 0x000fe200078e0056 */
[----:B------:R-:W-:Y:S01]  /*1ffe0*/  MOV R0, RZ ;  /* 0x000000ff00007202 */ /* 0x000fe20000000f00 */
[----:B------:R-:W-:Y:S01]  /*1fff0*/  IMAD.MOV.U32 R3, RZ, RZ, 0x1f ;  /* 0x0000001fff037424 */ /* 0x000fe200078e00ff */
[----:B------:R-:W-:Y:S02]  /*20000*/  MOV R2, 0x20020 ;  /* 0x0002002000027802 */ /* 0x000fe40000000f00 */
[----:B-12-4-:R-:W-:Y:S05]  /*20010*/  CALL.REL.NOINC `($__internal_23_$__cuda_sm70_shflsync_idx_p) ;  /* 0x0000065000007944 */ /* 0x016fea0003c00000 */
[----:B------:R-:W-:Y:S01]  /*20020*/  MOV R9, R0 ;  /* 0x0000000000097202 */ /* 0x000fe20000000f00 */
[----:B------:R-:W-:Y:S05]  /*20030*/  BRA `(.L_x_1515) ;  /* 0xffffc8d000007947 */ /* 0x000fea000383ffff */
.L_x_1454:
[----:B------:R-:W-:Y:S01]  /*20040*/  IMAD.MOV.U32 R199, RZ, RZ, R86 ;  /* 0x000000ffffc77224 */ /* 0x000fe200078e0056 */
[----:B------:R-:W-:Y:S01]  /*20050*/  MOV R0, 0x1 ;  /* 0x0000000100007802 */ /* 0x000fe20000000f00 */
[----:B------:R-:W-:Y:S01]  /*20060*/  IMAD.MOV.U32 R3, RZ, RZ, 0x1f ;  /* 0x0000001fff037424 */ /* 0x000fe200078e00ff */
[----:B------:R-:W-:Y:S02]  /*20070*/  MOV R2, 0x20090 ;  /* 0x0002009000027802 */ /* 0x000fe40000000f00 */
[----:B-1234-:R-:W-:Y:S05]  /*20080*/  CALL.REL.NOINC `($__internal_23_$__cuda_sm70_shflsync_idx_p) ;  /* 0x000005e000007944 */ /* 0x01efea0003c00000 */
[----:B------:R-:W-:Y:S01]  /*20090*/  MOV R6, R0 ;  /* 0x0000000000067202 */ /* 0x000fe20000000f00 */
[----:B------:R-:W-:Y:S05]  /*200a0*/  BRA `(.L_x_1516) ;  /* 0xffffc88000007947 */ /* 0x000fea000383ffff */
.L_x_1455:
[----:B------:R-:W-:Y:S02]  /*200b0*/  MOV R3, 0x1 ;  /* 0x0000000100037802 */ /* 0x000fe40000000f00 */
[----:B------:R-:W-:-:S02]  /*200c0*/  MOV R2, 0x200e0 ;  /* 0x000200e000027802 */ /* 0x000fc40000000f00 */
[----:B---3--:R-:W-:Y:S05]  /*200d0*/  CALL.REL.NOINC `($__internal_24_$__cuda_sm70_shflsync_up_p) ;  /* 0x000005e000007944 */ /* 0x008fea0003c00000 */
[----:B------:R-:W-:Y:S05]  /*200e0*/  BRA `(.L_x_1517) ;  /* 0xffffc96000007947 */ /* 0x000fea000383ffff */
.L_x_1456:
[----:B------:R-:W-:Y:S02]  /*200f0*/  MOV R3, 0x2 ;  /* 0x0000000200037802 */ /* 0x000fe40000000f00 */
[----:B------:R-:W-:-:S02]  /*20100*/  MOV R2, 0x20120 ;  /* 0x0002012000027802 */ /* 0x000fc40000000f00 */
[----:B---3--:R-:W-:Y:S05]  /*20110*/  CALL.REL.NOINC `($__internal_24_$__cuda_sm70_shflsync_up_p) ;  /* 0x000005a000007944 */ /* 0x008fea0003c00000 */
        /* <DEDUP_REMOVED lines=23> */
.L_x_1460:
[----:B------:R-:W-:Y:S02]  /*20290*/  MOV R3, 0x1 ;  /* 0x0000000100037802 */ /* 0x000fe40000000f00 */
[----:B------:R-:W-:-:S02]  /*202a0*/  MOV R2, 0x202c0 ;  /* 0x000202c000027802 */ /* 0x000fc40000000f00 */
[----:B---3--:R-:W-:Y:S05]  /*202b0*/  CALL.REL.NOINC `($__internal_24_$__cuda_sm70_shflsync_up_p) ;  /* 0x0000040000007944 */ /* 0x008fea0003c00000 */
[----:B------:R-:W-:Y:S01]  /*202c0*/  MOV R2, R4 ;  /* 0x0000000400027202 */ /* 0x000fe20000000f00 */
[----:B------:R-:W-:Y:S05]  /*202d0*/  BRA `(.L_x_1519) ;  /* 0xffffc9d000007947 */ /* 0x000fea000383ffff */
.L_x_1461:
        /* <DEDUP_REMOVED lines=26> */
.L_x_1463:
[----:B------:R-:W-:Y:S02]  /*20480*/  SEL R0, RZ, 0x1, P0 ;  /* 0x00000001ff007807 */ /* 0x000fe40000000000 */
[----:B------:R-:W-:-:S02]  /*20490*/  MOV R2, 0x204b0 ;  /* 0x000204b000027802 */ /* 0x000fc40000000f00 */
[----:B-1-3--:R-:W-:Y:S05]  /*204a0*/  CALL.REL.NOINC `($__internal_25_$__cuda_sm70_votesync_ballot) ;  /* 0x0000027000007944 */ /* 0x00afea0003c00000 */
[----:B------:R-:W-:Y:S01]  /*204b0*/  MOV R10, R0 ;  /* 0x00000000000a7202 */ /* 0x000fe20000000f00 */
[----:B------:R-:W-:Y:S05]  /*204c0*/  BRA `(.L_x_1521) ;  /* 0xffffc97000007947 */ /* 0x000fea000383ffff */
.L_x_1464:
[----:B------:R-:W-:Y:S01]  /*204d0*/  IMAD.MOV.U32 R199, RZ, RZ, R7 ;  /* 0x000000ffffc77224 */ /* 0x000fe200078e0007 */
[----:B------:R-:W-:Y:S01]  /*204e0*/  MOV R0, R6 ;  /* 0x0000000600007202 */ /* 0x000fe20000000f00 */
[----:B------:R-:W-:Y:S01]  /*204f0*/  IMAD.MOV.U32 R3, RZ, RZ, 0x1f ;  /* 0x0000001fff037424 */ /* 0x000fe200078e00ff */
[----:B------:R-:W-:-:S02]  /*20500*/  MOV R2, 0x20520 ;  /* 0x0002052000027802 */ /* 0x000fc40000000f00 */
[----:B-1-3--:R-:W-:Y:S05]  /*20510*/  CALL.REL.NOINC `($__internal_23_$__cuda_sm70_shflsync_idx_p) ;  /* 0x0000015000007944 */ /* 0x00afea0003c00000 */
[----:B------:R-:W-:Y:S01]  /*20520*/  IMAD.MOV.U32 R7, RZ, RZ, R0 ;  /* 0x000000ffff077224 */ /* 0x000fe200078e0000 */
[----:B------:R-:W-:Y:S01]  /*20530*/  MOV R0, R6 ;  /* 0x0000000600007202 */ /* 0x000fe20000000f00 */
[----:B------:R-:W-:Y:S01]  /*20540*/  IMAD.MOV.U32 R199, RZ, RZ, R8 ;  /* 0x000000ffffc77224 */ /* 0x000fe200078e0008 */
[----:B------:R-:W-:-:S02]  /*20550*/  MOV R3, 0x1f ;  /* 0x0000001f00037802 */ /* 0x000fc40000000f00 */
[----:B------:R-:W-:Y:S02]  /*20560*/  MOV R2, 0x20580 ;  /* 0x0002058000027802 */ /* 0x000fe40000000f00 */
[----:B------:R-:W-:Y:S05]  /*20570*/  CALL.REL.NOINC `($__internal_23_$__cuda_sm70_shflsync_idx_p) ;  /* 0x000000f000007944 */ /* 0x000fea0003c00000 */
[----:B------:R-:W-:Y:S01]  /*20580*/  MOV R5, R0 ;  /* 0x0000000000057202 */ /* 0x000fe20000000f00 */
[----:B------:R-:W-:Y:S05]  /*20590*/  BRA `(.L_x_1522) ;  /* 0xffffc8f000007947 */ /* 0x000fea000383ffff */
.L_x_1467:
[----:B------:R-:W-:Y:S01]  /*205a0*/  IMAD.MOV.U32 R199, RZ, RZ, R4 ;  /* 0x000000ffffc77224 */ /* 0x000fe200078e0004 */
[----:B------:R-:W-:Y:S01]  /*205b0*/  MOV R0, R6 ;  /* 0x0000000600007202 */ /* 0x000fe20000000f00 */
[----:B------:R-:W-:Y:S01]  /*205c0*/  IMAD.MOV.U32 R3, RZ, RZ, 0x1f ;  /* 0x0000001fff037424 */ /* 0x000fe200078e00ff */
[----:B------:R-:W-:Y:S02]  /*205d0*/  MOV R2, 0x205f0 ;  /* 0x000205f000027802 */ /* 0x000fe40000000f00 */
[----:B-1-34-:R-:W-:Y:S05]  /*205e0*/  CALL.REL.NOINC `($__internal_23_$__cuda_sm70_shflsync_idx_p) ;  /* 0x0000008000007944 */ /* 0x01afea0003c00000 */
[----:B------:R-:W-:Y:S01]  /*205f0*/  MOV R12, R0 ;  /* 0x00000000000c7202 */ /* 0x000fe20000000f00 */
[----:B------:R-:W-:Y:S05]  /*20600*/  BRA `(.L_x_1466) ;  /* 0xffffc8e000007947 */ /* 0x000fea000383ffff */
        .weak           $__internal_22_$__cuda_sm70_shflsync_bfly_p
        .type           $__internal_22_$__cuda_sm70_shflsync_bfly_p,@function
        .size           $__internal_22_$__cuda_sm70_shflsync_bfly_p,($__internal_23_$__cuda_sm70_shflsync_idx_p - $__internal_22_$__cuda_sm70_shflsync_bfly_p)
$__internal_22_$__cuda_sm70_shflsync_bfly_p:
[----:B------:R-:W-:Y:S02]  /*20610*/  MOV R160, 0xffffffff ;  /* 0xffffffff00a07802 */ /* 0x000fe40000000f00 */
[----:B------:R-:W-:Y:S02]  /*20620*/  MOV R3, 0x1f ;  /* 0x0000001f00037802 */ /* 0x000fe40000000f00 */
[----:B------:R-:W-:Y:S04]  /*20630*/  WARPSYNC R160 ;  /* 0x000000a000007348 */ /* 0x000fe80003800000 */
[----:B------:R1:W2:Y:S02]  /*20640*/  SHFL.BFLY PT, R0, R100, R0, R3 ;  /* 0x0c00000064007389 */ /* 0x0002a400000e0003 */
[----:B-1----:R-:W-:-:S04]  /*20650*/  MOV R3, 0x0 ;  /* 0x0000000000037802 */ /* 0x002fc80000000f00 */
[----:B--2---:R-:W-:Y:S05]  /*20660*/  RET.REL.NODEC R2 `(_ZN7cutlass13device_kernelIN5flash19enable_sm80_to_sm89INS1_16FlashAttnFwdSm80INS1_25CollectiveMainloopFwdSm80ILi8ELi1ELb0EN4cute5tupleIJNS5_1CILi128EEENS7_ILi64EEENS7_ILi192EEEEEELi192ENS_10bfloat16_tEfNS_4arch4Sm80ELb1ELb0ELb0ELb1ELb1ELb1ELb1ELb1EEENS1_21CollectiveEpilogueFwdINS6_IJS8_SA_S9_EEENS6_IJNS7_ILi1EEESI_SI_EEESC_SE_Li256ELb1ELb1ELb1ELb0EEENS1_36VarlenDynamicPersistentTileSchedulerILi128ELi64ELi256ELi256ELb1ELb1ELb0ELb1ELb1ELb1EEEEEEEEEvNT_6ParamsE) ;  /* 0xfffdf99002007950 */ /* 0x004fea0003c3ffff */
        .weak           $__internal_23_$__cuda_sm70_shflsync_idx_p
        .type           $__internal_23_$__cuda_sm70_shflsync_idx_p,@function
        .size           $__internal_23_$__cuda_sm70_shflsync_idx_p,($__internal_24_$__cuda_sm70_shflsync_up_p - $__internal_23_$__cuda_sm70_shflsync_idx_p)
$__internal_23_$__cuda_sm70_shflsync_idx_p:
[----:B------:R-:W-:-:S04]  /*20670*/  MOV R200, 0xffffffff ;  /* 0xffffffff00c87802 */ /* 0x000fc80000000f00 */
[----:B------:R-:W-:Y:S04]  /*20680*/  WARPSYNC R200 ;  /* 0x000000c800007348 */ /* 0x000fe80003800000 */
[----:B------:R1:W2:Y:S02]  /*20690*/  SHFL.IDX PT, R0, R199, R0, R3 ;  /* 0x00000000c7007389 */ /* 0x0002a400000e0003 */
[----:B-1----:R-:W-:-:S04]  /*206a0*/  MOV R3, 0x0 ;  /* 0x0000000000037802 */ /* 0x002fc80000000f00 */
[----:B--2---:R-:W-:Y:S05]  /*206b0*/  RET.REL.NODEC R2 `(_ZN7cutlass13device_kernelIN5flash19enable_sm80_to_sm89INS1_16FlashAttnFwdSm80INS1_25CollectiveMainloopFwdSm80ILi8ELi1ELb0EN4cute5tupleIJNS5_1CILi128EEENS7_ILi64EEENS7_ILi192EEEEEELi192ENS_10bfloat16_tEfNS_4arch4Sm80ELb1ELb0ELb0ELb1ELb1ELb1ELb1ELb1EEENS1_21CollectiveEpilogueFwdINS6_IJS8_SA_S9_EEENS6_IJNS7_ILi1EEESI_SI_EEESC_SE_Li256ELb1ELb1ELb1ELb0EEENS1_36VarlenDynamicPersistentTileSchedulerILi128ELi64ELi256ELi256ELb1ELb1ELb0ELb1ELb1ELb1EEEEEEEEEvNT_6ParamsE) ;  /* 0xfffdf94002007950 */ /* 0x004fea0003c3ffff */
        .weak           $__internal_24_$__cuda_sm70_shflsync_up_p
        .type           $__internal_24_$__cuda_sm70_shflsync_up_p,@function
        .size           $__internal_24_$__cuda_sm70_shflsync_up_p,($__internal_25_$__cuda_sm70_votesync_ballot - $__internal_24_$__cuda_sm70_shflsync_up_p)
$__internal_24_$__cuda_sm70_shflsync_up_p:
[----:B------:R-:W-:Y:S02]  /*206c0*/  MOV R4, RZ ;  /* 0x000000ff00047202 */ /* 0x000fe40000000f00 */
[----:B------:R-:W-:-:S04]  /*206d0*/  MOV R10, 0xffffffff ;  /* 0xffffffff000a7802 */ /* 0x000fc80000000f00 */
[----:B------:R-:W-:Y:S04]  /*206e0*/  WARPSYNC R10 ;  /* 0x0000000a00007348 */ /* 0x000fe80003800000 */
[----:B------:R1:W2:Y:S02]  /*206f0*/  SHFL.UP PT, R4, R0, R3, R4 ;  /* 0x0400000300047389 */ /* 0x0002a400000e0004 */
[----:B-1----:R-:W-:-:S04]  /*20700*/  MOV R3, 0x0 ;  /* 0x0000000000037802 */ /* 0x002fc80000000f00 */
[----:B--2---:R-:W-:Y:S05]  /*20710*/  RET.REL.NODEC R2 `(_ZN7cutlass13device_kernelIN5flash19enable_sm80_to_sm89INS1_16FlashAttnFwdSm80INS1_25CollectiveMainloopFwdSm80ILi8ELi1ELb0EN4cute5tupleIJNS5_1CILi128EEENS7_ILi64EEENS7_ILi192EEEEEELi192ENS_10bfloat16_tEfNS_4arch4Sm80ELb1ELb0ELb0ELb1ELb1ELb1ELb1ELb1EEENS1_21CollectiveEpilogueFwdINS6_IJS8_SA_S9_EEENS6_IJNS7_ILi1EEESI_SI_EEESC_SE_Li256ELb1ELb1ELb1ELb0EEENS1_36VarlenDynamicPersistentTileSchedulerILi128ELi64ELi256ELi256ELb1ELb1ELb0ELb1ELb1ELb1EEEEEEEEEvNT_6ParamsE) ;  /* 0xfffdf8e002007950 */ /* 0x004fea0003c3ffff */
        .weak           $__internal_25_$__cuda_sm70_votesync_ballot
        .type           $__internal_25_$__cuda_sm70_votesync_ballot,@function
        .size           $__internal_25_$__cuda_sm70_votesync_ballot,(.L_x_3136 - $__internal_25_$__cuda_sm70_votesync_ballot)
$__internal_25_$__cuda_sm70_votesync_ballot:
[----:B------:R-:W-:Y:S01]  /*20720*/  ISETP.NE.U32.AND P0, PT, R0, 0x1, PT ;  /* 0x000000010000780c */ /* 0x000fe20003f05070 */
[----:B------:R-:W-:-:S04]  /*20730*/  IMAD.MOV.U32 R3, RZ, RZ, -0x1 ;  /* 0xffffffffff037424 */ /* 0x000fc800078e00ff */
[----:B------:R-:W-:Y:S08]  /*20740*/  WARPSYNC R3 ;  /* 0x0000000300007348 */ /* 0x000ff00003800000 */
[----:B------:R-:W-:-:S04]  /*20750*/  VOTE.ANY R0, PT, !P0 ;  /* 0x0000000000007806 */ /* 0x000fc800040e0100 */
[----:B------:R-:W-:Y:S01]  /*20760*/  LOP3.LUT R0, R0, R3, RZ, 0xc0, !PT ;  /* 0x0000000300007212 */ /* 0x000fe200078ec0ff */
[----:B------:R-:W-:-:S04]  /*20770*/  IMAD.MOV.U32 R3, RZ, RZ, 0x0 ;  /* 0x00000000ff037424 */ /* 0x000fc800078e00ff */
[----:B------:R-:W-:Y:S05]  /*20780*/  RET.REL.NODEC R2 `(_ZN7cutlass13device_kernelIN5flash19enable_sm80_to_sm89INS1_16FlashAttnFwdSm80INS1_25CollectiveMainloopFwdSm80ILi8ELi1ELb0EN4cute5tupleIJNS5_1CILi128EEENS7_ILi64EEENS7_ILi192EEEEEELi192ENS_10bfloat16_tEfNS_4arch4Sm80ELb1ELb0ELb0ELb1ELb1ELb1ELb1ELb1EEENS1_21CollectiveEpilogueFwdINS6_IJS8_SA_S9_EEENS6_IJNS7_ILi1EEESI_SI_EEESC_SE_Li256ELb1ELb1ELb1ELb0EEENS1_36VarlenDynamicPersistentTileSchedulerILi128ELi64ELi256ELi256ELb1ELb1ELb0ELb1ELb1ELb1EEEEEEEEEvNT_6ParamsE) ;  /* 0xfffdf87002007950 */ /* 0x000fea0003c3ffff */
.L_x_1523:
        /* <DEDUP_REMOVED lines=15> */
.L_x_3136:


//--------------------- .text._ZN7cutlass13device_kernelIN5flash19enable_sm80_to_sm89INS1_16FlashAttnFwdSm80INS1_25CollectiveMainloopFwdSm80ILi8ELi2ELb0EN4cute5tupleIJNS5_1CILi128EEENS7_ILi64EEENS7_ILi192EEEEEELi192ENS_10bfloat16_tEfNS_4arch4Sm80ELb0ELb0ELb0ELb0ELb1ELb0ELb1ELb1EEENS1_21CollectiveEpilogueFwdINS6_IJS8_SA_S9_EEENS6_IJNS7_ILi1EEESI_SI_EEESC_SE_Li256ELb0ELb1ELb1ELb0EEENS1_19SingleTileSchedulerILb0ELb1ELb1ELi128EEEEEEEEEvNT_6ParamsE --------------------------
	.section	.text._ZN7cutlass13device_kernelIN5flash19enable_sm80_to_sm89INS1_16FlashAttnFwdSm80INS1_25CollectiveMainloopFwdSm80ILi8ELi2ELb0EN4cute5tupleIJNS5_1CILi128EEENS7_ILi64EEENS7_ILi192EEEEEELi192ENS_10bfloat16_tEfNS_4arch4Sm80ELb0ELb0ELb0ELb0ELb1ELb0ELb1ELb1EEENS1_21CollectiveEpilogueFwdINS6_IJS8_SA_S9_EEENS6_IJNS7_ILi1EEESI_SI_EEESC_SE_Li256ELb0ELb1ELb1ELb0EEENS1_19SingleTileSchedulerILb0ELb1ELb1ELi128EEEEEEEEEvNT_6ParamsE,"ax",@progbits
	.sectioninfo	@"SHI_REGISTERS=245"
	.align	128
.text._ZN7cutlass13device_kernelIN5flash19enable_sm80_to_sm89INS1_16FlashAttnFwdSm80INS1_25CollectiveMainloopFwdSm80ILi8ELi2ELb0EN4cute5tupleIJNS5_1CILi128EEENS7_ILi64EEENS7_ILi192EEEEEELi192ENS_10bfloat16_tEfNS_4arch4Sm80ELb0ELb0ELb0ELb0ELb1ELb0ELb1ELb1EEENS1_21CollectiveEpilogueFwdINS6_IJS8_SA_S9_EEENS6_IJNS7_ILi1EEESI_SI_EEESC_SE_Li256ELb0ELb1ELb1ELb0EEENS1_19SingleTileSchedulerILb0ELb1ELb1ELi128EEEEEEEEEvNT_6ParamsE:
        .type           _ZN7cutlass13device_kernelIN5flash19enable_sm80_to_sm89INS1_16FlashAttnFwdSm80INS1_25CollectiveMainloopFwdSm80ILi8ELi2ELb0EN4cute5tupleIJNS5_1CILi128EEENS7_ILi64EEENS7_ILi192EEEEEELi192ENS_10bfloat16_tEfNS_4arch4Sm80ELb0ELb0ELb0ELb0ELb1ELb0ELb1ELb1EEENS1_21CollectiveEpilogueFwdINS6_IJS8_SA_S9_EEENS6_IJNS7_ILi1EEESI_SI_EEESC_SE_Li256ELb0ELb1ELb1ELb0EEENS1_19SingleTileSchedulerILb0ELb1ELb1ELi128EEEEEEEEEvNT_6ParamsE,@function
        .size           _ZN7cutlass13device_kernelIN5flash19enable_sm80_to_sm89INS1_16FlashAttnFwdSm80INS1_25CollectiveMainloopFwdSm80ILi8ELi2ELb0EN4cute5tupleIJNS5_1CILi128EEENS7_ILi64EEENS7_ILi192EEEEEELi192ENS_10bfloat16_tEfNS_4arch4Sm80ELb0ELb0ELb0ELb0ELb1ELb0ELb1ELb1EEENS1_21CollectiveEpilogueFwdINS6_IJS8_SA_S9_EEENS6_IJNS7_ILi1EEESI_SI_EEESC_SE_Li256ELb0ELb1ELb1ELb0EEENS1_19SingleTileSchedulerILb0ELb1ELb1ELi128EEEEEEEEEvNT_6ParamsE,(.L_x_3141 - _ZN7cutlass13device_kernelIN5flash19enable_sm80_to_sm89INS1_16FlashAttnFwdSm80INS1_25CollectiveMainloopFwdSm80ILi8ELi2ELb0EN4cute5tupleIJNS5_1CILi128EEENS7_ILi64EEENS7_ILi192EEEEEELi192ENS_10bfloat16_tEfNS_4arch4Sm80ELb0ELb0ELb0ELb0ELb1ELb0ELb1ELb1EEENS1_21CollectiveEpilogueFwdINS6_IJS8_SA_S9_EEENS6_IJNS7_ILi1EEESI_SI_EEESC_SE_Li256ELb0ELb1ELb1ELb0EEENS1_19SingleTileSchedulerILb0ELb1ELb1ELi128EEEEEEEEEvNT_6ParamsE)
        .other          _ZN7cutlass13device_kernelIN5flash19enable_sm80_to_sm89INS1_16FlashAttnFwdSm80INS1_25CollectiveMainloopFwdSm80ILi8ELi2ELb0EN4cute5tupleIJNS5_1CILi128EEENS7_ILi64EEENS7_ILi192EEEEEELi192ENS_10bfloat16_tEfNS_4arch4Sm80ELb0ELb0ELb0ELb0ELb1ELb0ELb1ELb1EEENS1_21CollectiveEpilogueFwdINS6_IJS8_SA_S9_EEENS6_IJNS7_ILi1EEESI_SI_EEESC_SE_Li256ELb0ELb1ELb1ELb0EEENS1_19SingleTileSchedulerILb0ELb1ELb1ELi128EEEEEEEEEvNT_6ParamsE,@"STO_CUDA_ENTRY STV_DEFAULT"
_ZN7cutlass13device_kernelIN5flash19enable_sm80_to_sm89INS1_16FlashAttnFwdSm80INS1_25CollectiveMainloopFwdSm80ILi8ELi2ELb0EN4cute5tupleIJNS5_1CILi128EEENS7_ILi64EEENS7_ILi192EEEEEELi192ENS_10bfloat16_tEfNS_4arch4Sm80ELb0ELb0ELb0ELb0ELb1ELb0ELb1ELb1EEENS1_21CollectiveEpilogueFwdINS6_IJS8_SA_S9_EEENS6_IJNS7_ILi1EEESI_SI_EEESC_SE_Li256ELb0ELb1ELb1ELb0EEENS1_19SingleTileSchedulerILb0ELb1ELb1ELi128EEEEEEEEEvNT_6ParamsE:
[----:B------:R-:W-:Y:S02]  /*0000*/  MOV R1, c[0x0][0x28] ;  /* 0x00000a0000017a02 */ /* 0x000fe40000000f00 */
[----:B------:R-:W1:Y:S04]  /*0010*/  S2R R6, SR_TID.X ;  /* 0x0000000000067919 */ /* 0x000e680000002100 */
[----:B------:R-:W2:Y:S04]  /*0020*/  S2R R3, SR_CTAID.Y ;  /* 0x0000000000037919 */ /* 0x000ea80000002600 */
[----:B------:R-:W3:Y:S01]  /*0030*/  S2R R0, SR_CTAID.Z ;  /* 0x0000000000007919 */ /* 0x000ee20000002700 */
[----:B-1----:R-:W-:-:S06]  /*0040*/  SHF.R.U32.HI R2, RZ, 0x5, R6 ;  /* 0x00000005ff027819 */ /* 0x002fcc0000011606 */
[----:B------:R-:W1:Y:S02]  /*0050*/  SHFL.IDX PT, R2, R2, RZ, 0x1f ;  /* 0x00001fff02027589 */ /* 0x000e6400000e0000 */
[----:B-1----:R-:W-:-:S13]  /*0060*/  ISETP.NE.AND P0, PT, R2, RZ, PT ;  /* 0x000000ff0200720c */ /* 0x002fda0003f05270 */
[----:B------:R-:W-:Y:S05]  /*0070*/  @!P0 BRA `(.L_x_1524) ;  /* 0x0000007000008947 */ /* 0x000fea0003800000 */
[----:B--23--:R-:W-:Y:S01]  /*0080*/  IMAD.MOV.U32 R2, RZ, RZ, c[0x0][0x550] ;  /* 0x00015400ff027624 */ /* 0x00cfe200078e00ff */
[----:B------:R-:W-:-:S04]  /*0090*/  MOV R197, R3 ;  /* 0x0000000300c57202 */ /* 0x000fc80000000f00 */
[----:B------:R-:W-:-:S13]  /*00a0*/  ISETP.NE.AND P0, PT, R2, 0x1, PT ;  /* 0x000000010200780c */ /* 0x000fda0003f05270 */
[----:B------:R-:W-:Y:S05]  /*00b0*/  @!P0 BRA `(.L_x_1525) ;  /* 0x0000008000008947 */ /* 0x000fea0003800000 */
[----:B------:R-:W-:-:S05]  /*00c0*/  IMAD.HI.U32 R197, R3, c[0x0][0x554], RZ ;  /* 0x0001550003c57a27 */ /* 0x000fca00078e00ff */
[----:B------:R-:W-:Y:S01]  /*00d0*/  SHF.R.U32.HI R197, RZ, c[0x0][0x558], R197 ;  /* 0x00015600ffc57a19 */ /* 0x000fe200000116c5 */
[----:B------:R-:W-:Y:S05]  /*00e0*/  BRA `(.L_x_1525) ;  /* 0x0000005000007947 */ /* 0x000fea0003800000 */
.L_x_1524:
[----:B--23--:R-:W-:Y:S01]  /*00f0*/  IMAD.MOV.U32 R2, RZ, RZ, c[0x0][0x550] ;  /* 0x00015400ff027624 */ /* 0x00cfe200078e00ff */
[----:B------:R-:W-:-:S04]  /*0100*/  MOV R197, R3 ;  /* 0x0000000300c57202 */ /* 0x000fc80000000f00 */
[----:B------:R-:W-:-:S13]  /*0110*/  ISETP.NE.AND P0, PT, R2, 0x1, PT ;  /* 0x000000010200780c */ /* 0x000fda0003f05270 */
[----:B------:R-:W-:-:S05]  /*0120*/  @P0 IMAD.HI.U32 R2, R3, c[0x0][0x554], RZ ;  /* 0x0001550003020a27 */ /* 0x000fca00078e00ff */
[----:B------:R-:W-:Y:S02]  /*0130*/  @P0 SHF.R.U32.HI R197, RZ, c[0x0][0x558], R2 ;  /* 0x00015600ffc50a19 */ /* 0x000fe40000011602 */
.L_x_1525:
[----:B------:R-:W-:Y:S02]  /*0140*/  ISETP.GE.AND P0, PT, R0, RZ, PT ;  /* 0x000000ff0000720c */ /* 0x000fe40003f06270 */
[----:B------:R-:W-:-:S05]  /*0150*/  IADD3 R2, -R197, RZ, RZ ;  /* 0x000000ffc5027210 */ /* 0x000fca0007ffe1ff */
[----:B------:R-:W-:-:S06]  /*0160*/  IMAD R7, R2, c[0x0][0x550], R3 ;  /* 0x0001540002077a24 */ /* 0x000fcc00078e0203 */
[----:B------:R-:W-:Y:S05]  /*0170*/  @!P0 EXIT ;  /* 0x000000000000894d */ /* 0x000fea0003800000 */
[----:B------:R-:W-:Y:S01]  /*0180*/  ISETP.NE.U32.AND P0, PT, RZ, c[0x0][0x370], PT ;  /* 0x0000dc00ff007a0c */ /* 0x000fe20003f05070 */
[----:B------:R-:W-:Y:S01]  /*0190*/  IMAD.MOV.U32 R196, RZ, RZ, RZ ;  /* 0x000000ffffc47224 */ /* 0x000fe200078e00ff */
[----:B------:R-:W-:Y:S02]  /*01a0*/  ULDC.64 UR6, c[0x0][0x118] ;  /* 0x0000460000067ab9 */ /* 0x000fe40000000a00 */
[----:B------:R-:W-:-:S13]  /*01b0*/  ISETP.NE.AND.EX P0, PT, RZ, c[0x0][0x374], PT, P0 ;  /* 0x0000dd00ff007a0c */ /* 0x000fda0003f05300 */
[----:B------:R-:W-:-:S04]  /*01c0*/  @P0 IMAD.MOV.U32 R3, RZ, RZ, 0x4 ;  /* 0x00000004ff030424 */ /* 0x000fc800078e00ff */
[----:B------:R-:W-:-:S04]  /*01d0*/  @P0 IMAD.WIDE R8, R0, R3, c[0x0][0x370] ;  /* 0x0000dc0000080625 */ /* 0x000fc800078e0203 */
[----:B------:R-:W-:Y:S01]  /*01e0*/  IMAD.MOV.U32 R3, RZ, RZ, c[0x0][0x2ac] ;  /* 0x0000ab00ff037624 */ /* 0x000fe200078e00ff */
[----:B------:R1:W5:Y:S01]  /*01f0*/  @P0 LDG.E R196, [R8.64] ;  /* 0x0000000608c40981 */ /* 0x000362000c1e1900 */
[----:B------:R-:W-:Y:S02]  /*0200*/  IMAD.MOV.U32 R11, RZ, RZ, RZ ;  /* 0x000000ffff0b7224 */ /* 0x000fe400078e00ff */
[----:B------:R-:W-:-:S05]  /*0210*/  IMAD R3, R3, c[0x0][0x1d0], RZ ;  /* 0x0000740003037a24 */ /* 0x000fca00078e02ff */
[C---:B------:R-:W-:Y:S02]  /*0220*/  ISETP.GE.AND P0, PT, R3.reuse, 0x1, PT ;  /* 0x000000010300780c */ /* 0x040fe40003f06270 */
[----:B------:R-:W-:-:S04]  /*0230*/  IADD3 R5, R3, 0x3f, RZ ;  /* 0x0000003f03057810 */ /* 0x000fc80007ffe0ff */
[----:B------:R-:W-:-:S04]  /*0240*/  SHF.R.S32.HI R144, RZ, 0x1f, R5 ;  /* 0x0000001fff907819 */ /* 0x000fc80000011405 */
[----:B------:R-:W-:-:S04]  /*0250*/  LEA.HI R144, R144, R5, RZ, 0x6 ;  /* 0x0000000590907211 */ /* 0x000fc800078f30ff */
[----:B------:R-:W-:Y:S01]  /*0260*/  SHF.R.S32.HI R144, RZ, 0x6, R144 ;  /* 0x00000006ff907819 */ /* 0x000fe20000011490 */
[----:B------:R-:W-:Y:S05]  /*0270*/  @!P0 BRA `(.L_x_1526) ;  /* 0x000001c000008947 */ /* 0x000fea0003800000 */
[----:B------:R-:W-:-:S04]  /*0280*/  SHF.R.U32.HI R5, RZ, 0x10, R7 ;  /* 0x00000010ff057819 */ /* 0x000fc80000011607 */
[----:B------:R-:W-:-:S04]  /*0290*/  ISETP.NE.AND P0, PT, R5, RZ, PT ;  /* 0x000000ff0500720c */ /* 0x000fc80003f05270 */
[----:B------:R-:W-:-:S04]  /*02a0*/  SEL R5, R5, c[0x0][0x338], P0 ;  /* 0x0000ce0005057a07 */ /* 0x000fc80000000000 */
[-C--:B-1----:R-:W-:Y:S02]  /*02b0*/  IABS R9, R5.reuse ;  /* 0x0000000500097213 */ /* 0x082fe40000000000 */
[----:B------:R-:W-:Y:S02]  /*02c0*/  IADD3 R10, R144, -0x1, R5 ;  /* 0xffffffff900a7810 */ /* 0x000fe40007ffe005 */
[----:B------:R-:W1:Y:S01]  /*02d0*/  I2F.RP R11, R9 ;  /* 0x00000009000b7306 */ /* 0x000e620000209400 */
[-C--:B------:R-:W-:Y:S02]  /*02e0*/  IABS R2, R5.reuse ;  /* 0x0000000500027213 */ /* 0x080fe40000000000 */
[----:B------:R-:W-:Y:S02]  /*02f0*/  IABS R4, R10 ;  /* 0x0000000a00047213 */ /* 0x000fe40000000000 */
[----:B------:R-:W-:Y:S01]  /*0300*/  LOP3.LUT R10, R10, R5, RZ, 0x3c, !PT ;  /* 0x000000050a0a7212 */ /* 0x000fe200078e3cff */
[----:B------:R-:W-:-:S03]  /*0310*/  IMAD.MOV R2, RZ, RZ, -R2 ;  /* 0x000000ffff027224 */ /* 0x000fc600078e0a02 */
[----:B------:R-:W-:Y:S01]  /*0320*/  ISETP.GE.AND P1, PT, R10, RZ, PT ;  /* 0x000000ff0a00720c */ /* 0x000fe20003f26270 */
[----:B-1----:R-:W1:Y:S02]  /*0330*/  MUFU.RCP R12, R11 ;  /* 0x0000000b000c7308 */ /* 0x002e640000001000 */
[----:B-1----:R-:W-:-:S06]  /*0340*/  IADD3 R12, R12, 0xffffffe, RZ ;  /* 0x0ffffffe0c0c7810 */ /* 0x002fcc0007ffe0ff */
[----:B------:R-:W1:Y:S02]  /*0350*/  F2I.FTZ.U32.TRUNC.NTZ R13, R12 ;  /* 0x0000000c000d7305 */ /* 0x000e64000021f000 */
[----:B-1----:R-:W-:Y:S02]  /*0360*/  IMAD.MOV R8, RZ, RZ, -R13 ;  /* 0x000000ffff087224 */ /* 0x002fe400078e0a0d */
[----:B------:R-:W-:Y:S02]  /*0370*/  IMAD.MOV.U32 R12, RZ, RZ, RZ ;  /* 0x000000ffff0c7224 */ /* 0x000fe400078e00ff */
[----:B------:R-:W-:-:S04]  /*0380*/  IMAD R8, R8, R9, RZ ;  /* 0x0000000908087224 */ /* 0x000fc800078e02ff */
[----:B------:R-:W-:-:S06]  /*0390*/  IMAD.HI.U32 R8, R13, R8, R12 ;  /* 0x000000080d087227 */ /* 0x000fcc00078e000c */
        /* <DEDUP_REMOVED lines=10> */
.L_x_1526:
[----:B------:R-:W-:Y:S01]  /*0440*/  LOP3.LUT R2, R7, 0xffff, RZ, 0xc0, !PT ;  /* 0x0000ffff07027812 */ /* 0x000fe200078ec0ff */
[----:B------:R-:W-:Y:S01]  /*0450*/  IMAD.MOV.U32 R5, RZ, RZ, RZ ;  /* 0x000000ffff057224 */ /* 0x000fe200078e00ff */
[----:B------:R-:W-:Y:S01]  /*0460*/  PLOP3.LUT P2, PT, PT, PT, PT, 0x80, 0x0 ;  /* 0x000000000000781c */ /* 0x000fe20003f4f070 */
[----:B------:R-:W-:Y:S01]  /*0470*/  CS2R R112, SRZ ;  /* 0x0000000000707805 */ /* 0x000fe2000001ff00 */
[----:B------:R-:W-:Y:S01]  /*0480*/  CS2R R118, SRZ ;  /* 0x0000000000767805 */ /* 0x000fe2000001ff00 */
[----:B------:R-:W-:Y:S01]  /*0490*/  IMAD R189, R2, R11, RZ ;  /* 0x0000000b02bd7224 */ /* 0x000fe200078e02ff */
[----:B------:R-:W-:Y:S01]  /*04a0*/  CS2R R116, SRZ ;  /* 0x0000000000747805 */ /* 0x000fe2000001ff00 */
[----:B------:R-:W-:Y:S01]  /*04b0*/  IMAD.MOV.U32 R2, RZ, RZ, RZ ;  /* 0x000000ffff027224 */ /* 0x000fe200078e00ff */
        /* <DEDUP_REMOVED lines=51> */
[----:B------:R-:W-:-:S04]  /*07f0*/  @P2 IMAD.MOV.U32 R5, RZ, RZ, 0x4 ;  /* 0x00000004ff052424 */ /* 0x000fc800078e00ff */
[----:B------:R-:W-:-:S06]  /*0800*/  @P2 IMAD.WIDE R202, R0, R5, c[0x0][0x340] ;  /* 0x0000d00000ca2625 */ /* 0x000fcc00078e0205 */
[----:B------:R2:W5:Y:S01]  /*0810*/  @P2 LDG.E R202, [R202.64] ;  /* 0x00000006caca2981 */ /* 0x000562000c1e1900 */
[----:B------:R-:W-:Y:S01]  /*0820*/  SHF.R.S32.HI R11, RZ, 0x1f, R6 ;  /* 0x0000001fff0b7819 */ /* 0x000fe20000011406 */
[----:B------:R-:W-:Y:S01]  /*0830*/  IMAD.MOV.U32 R2, RZ, RZ, c[0x0][0x2c4] ;  /* 0x0000b100ff027624 */ /* 0x000fe200078e00ff */
[----:B------:R-:W-:Y:S01]  /*0840*/  ULDC UR5, c[0x0][0x2c4] ;  /* 0x0000b10000057ab9 */ /* 0x000fe20000000800 */
[----:B-1----:R-:W1:Y:S01]  /*0850*/  S2R R9, SR_CTAID.X ;  /* 0x0000000000097919 */ /* 0x002e620000002500 */
[----:B------:R-:W-:Y:S01]  /*0860*/  LEA.HI R4, R11, R6, RZ, 0x3 ;  /* 0x000000060b047211 */ /* 0x000fe200078f18ff */
[----:B------:R-:W-:Y:S01]  /*0870*/  IMAD.WIDE.U32 R14, R197, c[0x0][0x1b8], RZ ;  /* 0x00006e00c50e7a25 */ /* 0x000fe200078e00ff */
[----:B------:R-:W-:Y:S01]  /*0880*/  ISETP.NE.AND P0, PT, R2, 0x1, PT ;  /* 0x000000010200780c */ /* 0x000fe20003f05270 */
[----:B------:R-:W-:Y:S01]  /*0890*/  ULDC UR4, c[0x0][0x168] ;  /* 0x00005a0000047ab9 */ /* 0x000fe20000000800 */
[----:B------:R-:W-:Y:S01]  /*08a0*/  LOP3.LUT R5, R4, 0xfffffff8, RZ, 0xc0, !PT ;  /* 0xfffffff804057812 */ /* 0x000fe200078ec0ff */
[----:B------:R-:W-:Y:S01]  /*08b0*/  UIMAD UR4, UR5, UR4, URZ ;  /* 0x00000004050472a4 */ /* 0x000fe2000f8e023f */
[----:B------:R-:W-:Y:S01]  /*08c0*/  SHF.R.S32.HI R4, RZ, 0x3, R4 ;  /* 0x00000003ff047819 */ /* 0x000fe20000011404 */
[----:B------:R-:W-:Y:S01]  /*08d0*/  BSSY B0, `(.L_x_1528) ;  /* 0x0000048000007945 */ /* 0x000fe20003800000 */
[----:B------:R-:W-:Y:S01]  /*08e0*/  SHF.R.S32.HI R2, RZ, 0x1f, R197 ;  /* 0x0000001fff027819 */ /* 0x000fe200000114c5 */
[----:B------:R-:W-:Y:S01]  /*08f0*/  IMAD.IADD R8, R6, 0x1, -R5 ;  /* 0x0000000106087824 */ /* 0x000fe200078e0a05 */
[----:B------:R-:W-:Y:S01]  /*0900*/  SHF.R.S32.HI R5, RZ, 0x1f, R0 ;  /* 0x0000001fff057819 */ /* 0x000fe20000011400 */
[----:B------:R-:W-:-:S02]  /*0910*/  IMAD.SHL.U32 R194, R4, 0x40, RZ ;  /* 0x0000004004c27824 */ /* 0x000fc400078e00ff */
[----:B------:R-:W-:Y:S02]  /*0920*/  IMAD R195, R8, 0x20, R4 ;  /* 0x0000002008c37824 */ /* 0x000fe400078e0204 */
[----:B------:R-:W-:Y:S01]  /*0930*/  IMAD R2, R2, c[0x0][0x1b8], RZ ;  /* 0x00006e0002027a24 */ /* 0x000fe200078e02ff */
[----:B------:R-:W-:Y:S01]  /*0940*/  LOP3.LUT R194, R194, 0x1c0, RZ, 0xc0, !PT ;  /* 0x000001c0c2c27812 */ /* 0x000fe200078ec0ff */
[----:B------:R-:W-:Y:S02]  /*0950*/  IMAD R5, R5, c[0x0][0x1c0], RZ ;  /* 0x0000700005057a24 */ /* 0x000fe400078e02ff */
[----:B------:R-:W-:Y:S02]  /*0960*/  IMAD R7, R197, c[0x0][0x1bc], R2 ;  /* 0x00006f00c5077a24 */ /* 0x000fe400078e0202 */
[----:B------:R-:W-:Y:S02]  /*0970*/  IMAD R5, R0, c[0x0][0x1c4], R5 ;  /* 0x0000710000057a24 */ /* 0x000fe400078e0205 */
[C---:B-1----:R-:W-:Y:S01]  /*0980*/  IMAD R13, R9.reuse, 0x80, R195 ;  /* 0x00000080090d7824 */ /* 0x042fe200078e02c3 */
[----:B------:R-:W-:Y:S01]  /*0990*/  LEA R9, R9, R4, 0x7 ;  /* 0x0000000409097211 */ /* 0x000fe200078e38ff */
[----:B------:R-:W-:-:S02]  /*09a0*/  IMAD.IADD R15, R15, 0x1, R7 ;  /* 0x000000010f0f7824 */ /* 0x000fc400078e0207 */
[----:B------:R-:W-:Y:S01]  /*09b0*/  @P0 IMAD.HI.U32 R2, R13, c[0x0][0x2c8], RZ ;  /* 0x0000b2000d020a27 */ /* 0x000fe200078e00ff */
[----:B------:R-:W-:-:S03]  /*09c0*/  ISETP.GE.AND P1, PT, R9, UR4, PT ;  /* 0x0000000409007c0c */ /* 0x000fc6000bf26270 */
[----:B------:R-:W-:Y:S01]  /*09d0*/  IMAD.MOV.U32 R10, RZ, RZ, R13 ;  /* 0x000000ffff0a7224 */ /* 0x000fe200078e000d */
[----:B------:R-:W-:Y:S01]  /*09e0*/  @P0 SHF.R.U32.HI R10, RZ, c[0x0][0x2cc], R2 ;  /* 0x0000b300ff0a0a19 */ /* 0x000fe20000011602 */
[----:B------:R-:W-:-:S03]  /*09f0*/  IMAD.WIDE.U32 R14, R0, c[0x0][0x1c0], R14 ;  /* 0x00007000000e7a25 */ /* 0x000fc600078e000e */
[--C-:B------:R-:W-:Y:S01]  /*0a00*/  SHF.R.S32.HI R7, RZ, 0x1f, R10.reuse ;  /* 0x0000001fff077819 */ /* 0x100fe2000001140a */
[----:B------:R-:W-:Y:S02]  /*0a10*/  IMAD.MOV R2, RZ, RZ, -R10 ;  /* 0x000000ffff027224 */ /* 0x000fe400078e0a0a */
[----:B------:R-:W-:Y:S02]  /*0a20*/  IMAD.IADD R15, R15, 0x1, R5 ;  /* 0x000000010f0f7824 */ /* 0x000fe400078e0205 */
[----:B------:R-:W-:Y:S02]  /*0a30*/  IMAD R7, R7, c[0x0][0x1b0], RZ ;  /* 0x00006c0007077a24 */ /* 0x000fe400078e02ff */
[----:B------:R-:W-:Y:S02]  /*0a40*/  IMAD R2, R2, c[0x0][0x2c4], R13 ;  /* 0x0000b10002027a24 */ /* 0x000fe400078e020d */
[----:B------:R-:W-:-:S03]  /*0a50*/  IMAD.WIDE.U32 R14, R10, c[0x0][0x1b0], R14 ;  /* 0x00006c000a0e7a25 */ /* 0x000fc600078e000e */
[----:B------:R-:W-:Y:S01]  /*0a60*/  SHF.R.S32.HI R5, RZ, 0x1f, R2 ;  /* 0x0000001fff057819 */ /* 0x000fe20000011402 */
[----:B------:R-:W-:Y:S01]  /*0a70*/  IMAD R7, R10, c[0x0][0x1b4], R7 ;  /* 0x00006d000a077a24 */ /* 0x000fe200078e0207 */
[-C--:B------:R-:W-:Y:S01]  /*0a80*/  LEA.HI R10, R11, R6.reuse, RZ, 0x4 ;  /* 0x000000060b0a7211 */ /* 0x080fe200078f20ff */
[----:B------:R-:W-:Y:S02]  /*0a90*/  IMAD.SHL.U32 R149, R8, 0x8, RZ ;  /* 0x0000000808957824 */ /* 0x000fe400078e00ff */
[----:B------:R-:W-:Y:S01]  /*0aa0*/  IMAD R5, R5, c[0x0][0x1a8], RZ ;  /* 0x00006a0005057a24 */ /* 0x000fe200078e02ff */
[----:B------:R-:W-:Y:S02]  /*0ab0*/  IADD3 R15, R15, R7, RZ ;  /* 0x000000070f0f7210 */ /* 0x000fe40007ffe0ff */
[----:B------:R-:W-:Y:S01]  /*0ac0*/  SHF.R.U32.HI R7, RZ, 0x3, R194 ;  /* 0x00000003ff077819 */ /* 0x000fe200000116c2 */
[----:B------:R-:W-:Y:S01]  /*0ad0*/  IMAD R5, R2, c[0x0][0x1ac], R5 ;  /* 0x00006b0002057a24 */ /* 0x000fe200078e0205 */
[----:B------:R-:W-:Y:S01]  /*0ae0*/  LOP3.LUT R194, R194, 0x38, R149, 0xf8, !PT ;  /* 0x00000038c2c27812 */ /* 0x000fe200078ef895 */
[----:B------:R-:W-:Y:S01]  /*0af0*/  IMAD.WIDE.U32 R12, R2, c[0x0][0x1a8], R14 ;  /* 0x00006a00020c7a25 */ /* 0x000fe200078e000e */
[----:B------:R-:W-:-:S02]  /*0b00*/  LEA.HI R15, R11, R6, RZ, 0x6 ;  /* 0x000000060b0f7211 */ /* 0x000fc400078f30ff */
[----:B------:R-:W-:Y:S01]  /*0b10*/  LOP3.LUT R194, R194, R7, RZ, 0x3c, !PT ;  /* 0x00000007c2c27212 */ /* 0x000fe200078e3cff */
[----:B------:R-:W-:Y:S01]  /*0b20*/  IMAD.IADD R5, R13, 0x1, R5 ;  /* 0x000000010d057824 */ /* 0x000fe200078e0205 */
[C---:B------:R-:W-:Y:S01]  /*0b30*/  LEA R14, P0, R12.reuse, c[0x0][0x160], 0x1 ;  /* 0x000058000c0e7a11 */ /* 0x040fe200078008ff */
[----:B------:R-:W-:Y:S01]  /*0b40*/  IMAD.SHL.U32 R15, R15, 0x8, RZ ;  /* 0x000000080f0f7824 */ /* 0x000fe200078e00ff */
[C---:B------:R-:W-:Y:S02]  /*0b50*/  IADD3 R13, R149.reuse, 0x40, RZ ;  /* 0x00000040950d7810 */ /* 0x040fe40007ffe0ff */
[----:B------:R-:W-:Y:S01]  /*0b60*/  LEA.HI.X R2, R12, c[0x0][0x164], R5, 0x1, P0 ;  /* 0x000059000c027a11 */ /* 0x000fe200000f0c05 */
[----:B------:R2:W1:Y:S01]  /*0b70*/  SHFL.IDX PT, R16, R14, RZ, 0x181f ;  /* 0x00181fff0e107589 */ /* 0x00046200000e0000 */
[----:B------:R-:W-:Y:S02]  /*0b80*/  LOP3.LUT R5, R10, 0xfffffff0, RZ, 0xc0, !PT ;  /* 0xfffffff00a057812 */ /* 0x000fe400078ec0ff */
[C---:B------:R-:W-:Y:S01]  /*0b90*/  IADD3 R12, R149.reuse, 0x80, RZ ;  /* 0x00000080950c7810 */ /* 0x040fe20007ffe0ff */
[----:B------:R2:W3:Y:S01]  /*0ba0*/  SHFL.IDX PT, R17, R2, RZ, 0x181f ;  /* 0x00181fff02117589 */ /* 0x0004e200000e0000 */
[----:B------:R-:W-:Y:S01]  /*0bb0*/  LOP3.LUT P0, RZ, R8, 0x2, RZ, 0xc0, !PT ;  /* 0x0000000208ff7812 */ /* 0x000fe2000780c0ff */
[----:B------:R-:W-:Y:S01]  /*0bc0*/  IMAD.IADD R18, R6, 0x1, -R5 ;  /* 0x0000000106127824 */ /* 0x000fe200078e0a05 */
[----:B------:R-:W-:-:S02]  /*0bd0*/  ISETP.GE.AND P5, PT, R149, c[0x0][0x198], PT ;  /* 0x0000660095007a0c */ /* 0x000fc40003fa6270 */
[----:B------:R-:W-:Y:S02]  /*0be0*/  ISETP.GE.AND P4, PT, R13, c[0x0][0x198], PT ;  /* 0x000066000d007a0c */ /* 0x000fe40003f86270 */
[----:B------:R-:W-:Y:S02]  /*0bf0*/  SHF.R.S32.HI R7, RZ, 0x1f, R18 ;  /* 0x0000001fff077819 */ /* 0x000fe40000011412 */
[----:B------:R-:W-:Y:S02]  /*0c00*/  ISETP.GE.AND P3, PT, R12, c[0x0][0x198], PT ;  /* 0x000066000c007a0c */ /* 0x000fe40003f66270 */
[----:B------:R-:W-:Y:S02]  /*0c10*/  LEA.HI R7, R7, R18, RZ, 0x3 ;  /* 0x0000001207077211 */ /* 0x000fe400078f18ff */
[----:B------:R-:W-:Y:S02]  /*0c20*/  LOP3.LUT R194, R194, 0xfffffe00, R15, 0xf8, !PT ;  /* 0xfffffe00c2c27812 */ /* 0x000fe400078ef80f */
[----:B------:R-:W-:-:S05]  /*0c30*/  LOP3.LUT R5, R7, 0xfffffff8, RZ, 0xc0, !PT ;  /* 0xfffffff807057812 */ /* 0x000fca00078ec0ff */
[----:B------:R-:W-:Y:S02]  /*0c40*/  IMAD.IADD R5, R18, 0x1, -R5 ;  /* 0x0000000112057824 */ /* 0x000fe400078e0a05 */
[----:B------:R-:W-:Y:S01]  /*0c50*/  @!P2 IMAD.MOV.U32 R202, RZ, RZ, R0 ;  /* 0x000000ffffcaa224 */ /* 0x000fe200078e0000 */
[----:B------:R-:W-:Y:S05]  /*0c60*/  @P1 BRA `(.L_x_1529) ;  /* 0x000000e000001947 */ /* 0x000fea0003800000 */
[----:B-123--:R-:W-:Y:S01]  /*0c70*/  SHF.R.S32.HI R0, RZ, 0x1f, R13 ;  /* 0x0000001fff007819 */ /* 0x00efe2000001140d */
[----:B------:R-:W-:Y:S01]  /*0c80*/  IMAD.WIDE R20, R149, 0x2, R16 ;  /* 0x0000000295147825 */ /* 0x000fe200078e0210 */
[----:B------:R-:W-:Y:S02]  /*0c90*/  SHF.R.S32.HI R15, RZ, 0x1f, R12 ;  /* 0x0000001fff0f7819 */ /* 0x000fe4000001140c */
[----:B------:R-:W-:Y:S01]  /*0ca0*/  LEA.HI R19, R0, R13, RZ, 0x3 ;  /* 0x0000000d00137211 */ /* 0x000fe200078f18ff */
[----:B------:R-:W-:Y:S01]  /*0cb0*/  IMAD.SHL.U32 R0, R194, 0x2, RZ ;  /* 0x00000002c2007824 */ /* 0x000fe200078e00ff */
[----:B------:R-:W-:Y:S02]  /*0cc0*/  LEA.HI R15, R15, R12, RZ, 0x3 ;  /* 0x0000000c0f0f7211 */ /* 0x000fe400078f18ff */
[----:B------:R-:W-:-:S02]  /*0cd0*/  LOP3.LUT R19, R19, 0xfffffff8, RZ, 0xc0, !PT ;  /* 0xfffffff813137812 */ /* 0x000fc400078ec0ff */
[----:B------:R-:W-:Y:S01]  /*0ce0*/  LOP3.LUT R15, R15, 0xfffffff8, RZ, 0xc0, !PT ;  /* 0xfffffff80f0f7812 */ /* 0x000fe200078ec0ff */
[----:B------:R-:W-:Y:S01]  /*0cf0*/  @!PT LDS RZ, [RZ] ;  /* 0x00000000fffff984 */ /* 0x000fe20000000800 */
[----:B------:R1:W-:Y:S02]  /*0d00*/  LDGSTS.E.BYPASS.LTC128B.128 [R0+0x18100], [R20.64], !P5 ;  /* 0x1810000014007fae */ /* 0x0003e4000e901d46 */
[----:B------:R-:W-:-:S04]  /*0d10*/  IMAD.WIDE R18, R19, 0x2, R16 ;  /* 0x0000000213127825 */ /* 0x000fc800078e0210 */
[----:B------:R-:W-:Y:S01]  /*0d20*/  IMAD.WIDE R16, R15, 0x2, R16 ;  /* 0x000000020f107825 */ /* 0x000fe200078e0210 */
[----:B------:R1:W-:Y:S04]  /*0d30*/  LDGSTS.E.BYPASS.LTC128B.128 [R0+0x1c100], [R18.64], !P4 ;  /* 0x1c10000012007fae */ /* 0x0003e8000e101d46 */
[----:B------:R1:W-:Y:S02]  /*0d40*/  LDGSTS.E.BYPASS.LTC128B.128 [R0+0x20100], [R16.64], !P3 ;  /* 0x2010000010007fae */ /* 0x0003e4000d901d46 */
.L_x_1529:
[----:B-123--:R-:W-:Y:S05]  /*0d50*/  BSYNC B0 ;  /* 0x0000000000007941 */ /* 0x00efea0003800000 */
.L_x_1528:
        /* <DEDUP_REMOVED lines=20> */
.L_x_1531:
[----:B------:R-:W-:Y:S05]  /*0ea0*/  BSYNC B0 ;  /* 0x0000000000007941 */ /* 0x000fea0003800000 */
.L_x_1530:
        /* <DEDUP_REMOVED lines=20> */
.L_x_1533:
[----:B------:R-:W-:Y:S05]  /*0ff0*/  BSYNC B0 ;  /* 0x0000000000007941 */ /* 0x000fea0003800000 */
.L_x_1532:
[----:B------:R-:W-:Y:S01]  /*1000*/  IMAD.MOV.U32 R190, RZ, RZ, c[0x0][0x2b8] ;  /* 0x0000ae00ffbe7624 */ /* 0x000fe200078e00ff */
[----:B------:R-:W-:Y:S01]  /*1010*/  IADD3 R0, R144, -0x1, RZ ;  /* 0xffffffff90007810 */ /* 0x000fe20007ffe0ff */
[----:B------:R-:W-:Y:S01]  /*1020*/  SHFL.IDX PT, R24, R14, 0x3, 0x181f ;  /* 0x00781f000e187f89 */ /* 0x000fe200000e0000 */
[----:B------:R-:W-:Y:S01]  /*1030*/  IADD3 R9, R9, 0x60, RZ ;  /* 0x0000006009097810 */ /* 0x000fe20007ffe0ff */
[----:B------:R-:W-:Y:S01]  /*1040*/  IMAD.MOV.U32 R192, RZ, RZ, RZ ;  /* 0x000000ffffc07224 */ /* 0x000fe200078e00ff */
[----:B------:R-:W-:Y:S01]  /*1050*/  ISETP.NE.AND P6, PT, R190, 0x1, PT ;  /* 0x00000001be00780c */ /* 0x000fe20003fc5270 */
[----:B------:R1:W2:Y:S01]  /*1060*/  SHFL.IDX PT, R25, R2, 0x3, 0x181f ;  /* 0x00781f0002197f89 */ /* 0x0002a200000e0000 */
[----:B------:R-:W-:Y:S01]  /*1070*/  IMAD R193, R0, 0x40, R195 ;  /* 0x0000004000c17824 */ /* 0x000fe200078e02c3 */
[----:B------:R-:W-:Y:S01]  /*1080*/  ISETP.GE.AND P1, PT, R9, UR4, PT ;  /* 0x0000000409007c0c */ /* 0x000fe2000bf26270 */
[----:B------:R-:W-:Y:S01]  /*1090*/  IMAD.SHL.U32 R9, R194, 0x2, RZ ;  /* 0x00000002c2097824 */ /* 0x000fe200078e00ff */
[----:B------:R-:W-:-:S02]  /*10a0*/  SHF.R.S32.HI R134, RZ, 0x1f, R13 ;  /* 0x0000001fff867819 */ /* 0x000fc4000001140d */
[C---:B------:R-:W-:Y:S01]  /*10b0*/  ISETP.GE.AND P2, PT, R193.reuse, R3, PT ;  /* 0x00000003c100720c */ /* 0x040fe20003f46270 */
[----:B-----5:R-:W-:Y:S01]  /*10c0*/  IMAD.IADD R193, R193, 0x1, R196 ;  /* 0x00000001c1c17824 */ /* 0x020fe200078e02c4 */
[----:B---34-:R-:W-:Y:S02]  /*10d0*/  SHF.R.S32.HI R19, RZ, 0x1f, R12 ;  /* 0x0000001fff137819 */ /* 0x018fe4000001140c */
[----:B------:R-:W-:Y:S01]  /*10e0*/  LEA.HI R134, R134, R13, RZ, 0x3 ;  /* 0x0000000d86867211 */ /* 0x000fe200078f18ff */
[----:B------:R-:W-:Y:S01]  /*10f0*/  IMAD.MOV.U32 R15, RZ, RZ, R193 ;  /* 0x000000ffff0f7224 */ /* 0x000fe200078e00c1 */
[----:B------:R-:W-:Y:S02]  /*1100*/  SHF.R.S32.HI R17, RZ, 0x1f, R202 ;  /* 0x0000001fff117819 */ /* 0x000fe400000114ca */
[----:B------:R-:W-:Y:S02]  /*1110*/  LOP3.LUT R134, R134, 0xfffffff8, RZ, 0xc0, !PT ;  /* 0xfffffff886867812 */ /* 0x000fe400078ec0ff */
[----:B------:R-:W-:Y:S01]  /*1120*/  ISETP.GT.OR P2, PT, R195, 0x3f, P2 ;  /* 0x0000003fc300780c */ /* 0x000fe20001744670 */
[----:B------:R-:W-:-:S04]  /*1130*/  IMAD R17, R17, c[0x0][0x2b0], RZ ;  /* 0x0000ac0011117a24 */ /* 0x000fc800078e02ff */
[----:B------:R-:W-:Y:S01]  /*1140*/  IMAD R17, R202, c[0x0][0x2b4], R17 ;  /* 0x0000ad00ca117a24 */ /* 0x000fe200078e0211 */
[----:B-12---:R-:W-:Y:S01]  /*1150*/  P2R R2, PR, RZ, 0x40 ;  /* 0x00000040ff027803 */ /* 0x006fe20000000000 */
[----:B------:R-:W-:-:S04]  /*1160*/  @!P1 IMAD.WIDE R22, R149, 0x2, R24 ;  /* 0x0000000295169825 */ /* 0x000fc800078e0218 */
[----:B------:R-:W-:Y:S01]  /*1170*/  @P6 IMAD.HI.U32 R2, R193, c[0x0][0x2bc], RZ ;  /* 0x0000af00c1026a27 */ /* 0x000fe200078e00ff */
[----:B------:R-:W-:Y:S01]  /*1180*/  @!PT LDS RZ, [RZ] ;  /* 0x00000000fffff984 */ /* 0x000fe20000000800 */
[----:B------:R1:W-:Y:S03]  /*1190*/  @!P1 LDGSTS.E.BYPASS.LTC128B.128 [R9+0x1b100], [R22.64], !P5 ;  /* 0x1b10000016099fae */ /* 0x0003e6000e901d46 */
[----:B------:R-:W-:Y:S01]  /*11a0*/  IMAD.WIDE.U32 R202, R202, c[0x0][0x2b0], RZ ;  /* 0x0000ac00caca7a25 */ /* 0x000fe200078e00ff */
[----:B------:R-:W-:Y:S02]  /*11b0*/  @P6 SHF.R.U32.HI R15, RZ, c[0x0][0x2c0], R2 ;  /* 0x0000b000ff0f6a19 */ /* 0x000fe40000011602 */
[----:B------:R-:W-:Y:S01]  /*11c0*/  LEA.HI R2, R19, R12, RZ, 0x3 ;  /* 0x0000000c13027211 */ /* 0x000fe200078f18ff */
[----:B------:R-:W-:-:S03]  /*11d0*/  @!P1 IMAD.WIDE R18, R134, 0x2, R24 ;  /* 0x0000000286129825 */ /* 0x000fc600078e0218 */
[----:B------:R-:W-:Y:S01]  /*11e0*/  LOP3.LUT R2, R2, 0xfffffff8, RZ, 0xc0, !PT ;  /* 0xfffffff802027812 */ /* 0x000fe200078ec0ff */
[----:B------:R-:W-:Y:S01]  /*11f0*/  IMAD.IADD R188, R203, 0x1, R17 ;  /* 0x00000001cbbc7824 */ /* 0x000fe200078e0211 */
[----:B------:R2:W-:Y:S01]  /*1200*/  @!P1 LDGSTS.E.BYPASS.LTC128B.128 [R9+0x1f100], [R18.64], !P4 ;  /* 0x1f10000012099fae */ /* 0x0005e2000e101d46 */
[C---:B------:R-:W-:Y:S02]  /*1210*/  @!P2 IADD3 R17, P5, R15.reuse, R202, RZ ;  /* 0x000000ca0f11a210 */ /* 0x040fe40007fbe0ff */
[----:B------:R-:W-:Y:S02]  /*1220*/  @!P1 IMAD.WIDE R24, R2, 0x2, R24 ;  /* 0x0000000202189825 */ /* 0x000fe400078e0218 */
[----:B------:R-:W-:Y:S02]  /*1230*/  @!P2 LEA.HI.X.SX32 R14, R15, R188, 0x1, P5 ;  /* 0x000000bc0f0ea211 */ /* 0x000fe400028f0eff */
[C---:B------:R-:W-:Y:S01]  /*1240*/  @!P2 LEA R20, P4, R17.reuse, c[0x0][0x2a0], 0x2 ;  /* 0x0000a8001114aa11 */ /* 0x040fe200078810ff */
[----:B------:R3:W-:Y:S03]  /*1250*/  @!P1 LDGSTS.E.BYPASS.LTC128B.128 [R9+0x23100], [R24.64], !P3 ;  /* 0x2310000018099fae */ /* 0x0007e6000d901d46 */
[----:B------:R-:W-:Y:S01]  /*1260*/  @!P2 LEA.HI.X R21, R17, c[0x0][0x2a4], R14, 0x2, P4 ;  /* 0x0000a9001115aa11 */ /* 0x000fe200020f140e */
[----:B------:R-:W0:Y:S04]  /*1270*/  LDGDEPBAR ;  /* 0x00000000000079af */ /* 0x000e280000000000 */
[----:B------:R-:W-:Y:S06]  /*1280*/  BAR.SYNC.DEFER_BLOCKING 0x0 ;  /* 0x0000000000007b1d */ /* 0x000fec0000010000 */
[----:B------:R4:W3:Y:S01]  /*1290*/  @!P2 LDG.E R192, [R20.64] ;  /* 0x0000000614c0a981 */ /* 0x0008e2000c1e1900 */
[----:B------:R-:W-:Y:S01]  /*12a0*/  IMAD.MOV R14, RZ, RZ, -R15 ;  /* 0x000000ffff0e7224 */ /* 0x000fe200078e0a0f */
[----:B------:R-:W-:Y:S01]  /*12b0*/  ISETP.GE.AND P5, PT, R149, c[0x0][0x1d4], PT ;  /* 0x0000750095007a0c */ /* 0x000fe20003fa6270 */
[----:B------:R-:W-:Y:S01]  /*12c0*/  IMAD.WIDE.U32 R200, R197, c[0x0][0x1e8], RZ ;  /* 0x00007a00c5c87a25 */ /* 0x000fe200078e00ff */
[----:B------:R-:W-:-:S02]  /*12d0*/  ISETP.GE.AND P4, PT, R13, c[0x0][0x1d4], PT ;  /* 0x000075000d007a0c */ /* 0x000fc40003f86270 */
[----:B------:R-:W-:Y:S01]  /*12e0*/  ISETP.GE.AND P6, PT, R12, c[0x0][0x1d4], PT ;  /* 0x000075000c007a0c */ /* 0x000fe20003fc6270 */
[----:B------:R-:W-:Y:S01]  /*12f0*/  IMAD R193, R14, c[0x0][0x2b8], R193 ;  /* 0x0000ae000ec17a24 */ /* 0x000fe200078e02c1 */
[----:B------:R-:W-:Y:S01]  /*1300*/  SHF.R.S32.HI R14, RZ, 0x1f, R197 ;  /* 0x0000001fff0e7819 */ /* 0x000fe200000114c5 */
[----:B------:R-:W-:Y:S01]  /*1310*/  IMAD.WIDE.U32 R198, R197, c[0x0][0x210], RZ ;  /* 0x00008400c5c67a25 */ /* 0x000fe200078e00ff */
[----:B------:R-:W-:Y:S02]  /*1320*/  ISETP.GE.AND P3, PT, R149, c[0x0][0x1d4], PT ;  /* 0x0000750095007a0c */ /* 0x000fe40003f66270 */
[----:B------:R-:W-:Y:S01]  /*1330*/  SHF.R.S32.HI R26, RZ, 0x1f, R193 ;  /* 0x0000001fff1a7819 */ /* 0x000fe200000114c1 */
[----:B--2---:R-:W-:Y:S01]  /*1340*/  IMAD.WIDE.U32 R18, R193, c[0x0][0x1e0], RZ ;  /* 0x00007800c1127a25 */ /* 0x004fe200078e00ff */
[----:B------:R-:W-:Y:S02]  /*1350*/  SHF.R.S32.HI R146, RZ, 0x1f, R149 ;  /* 0x0000001fff927819 */ /* 0x000fe40000011495 */
[----:B------:R-:W-:Y:S01]  /*1360*/  SEL R147, RZ, 0x10, P6 ;  /* 0x00000010ff937807 */ /* 0x000fe20003000000 */
[----:B-1----:R-:W-:Y:S01]  /*1370*/  IMAD R22, R26, c[0x0][0x1e0], RZ ;  /* 0x000078001a167a24 */ /* 0x002fe200078e02ff */
[----:B------:R-:W-:Y:S01]  /*1380*/  IADD3 R191, R9, 0x100, RZ ;  /* 0x0000010009bf7810 */ /* 0x000fe20007ffe0ff */
[----:B------:R-:W-:Y:S01]  /*1390*/  IMAD R16, R14, c[0x0][0x1e8], RZ ;  /* 0x00007a000e107a24 */ /* 0x000fe200078e02ff */
[----:B------:R-:W-:Y:S01]  /*13a0*/  SHF.R.S32.HI R145, RZ, 0x1f, R134 ;  /* 0x0000001fff917819 */ /* 0x000fe20000011486 */
[----:B------:R-:W-:Y:S01]  /*13b0*/  IMAD R22, R193, c[0x0][0x1e4], R22 ;  /* 0x00007900c1167a24 */ /* 0x000fe200078e0216 */
[----:B------:R-:W-:Y:S01]  /*13c0*/  SHF.R.S32.HI R133, RZ, 0x1f, R2 ;  /* 0x0000001fff857819 */ /* 0x000fe20000011402 */
[----:B------:R-:W-:-:S02]  /*13d0*/  IMAD R187, R197, c[0x0][0x1ec], R16 ;  /* 0x00007b00c5bb7a24 */ /* 0x000fc400078e0210 */
[----:B------:R-:W-:Y:S02]  /*13e0*/  IMAD.IADD R23, R19, 0x1, R22 ;  /* 0x0000000113177824 */ /* 0x000fe400078e0216 */
[----:B------:R-:W-:Y:S02]  /*13f0*/  IMAD.MOV.U32 R22, RZ, RZ, R18 ;  /* 0x000000ffff167224 */ /* 0x000fe400078e0012 */
[----:B------:R-:W-:Y:S02]  /*1400*/  IMAD.IADD R187, R201, 0x1, R187 ;  /* 0x00000001c9bb7824 */ /* 0x000fe400078e02bb */
[----:B------:R-:W-:Y:S02]  /*1410*/  IMAD R26, R26, c[0x0][0x208], RZ ;  /* 0x000082001a1a7a24 */ /* 0x000fe400078e02ff */
[----:B----4-:R-:W-:-:S04]  /*1420*/  IMAD.WIDE.U32 R20, R193, c[0x0][0x208], RZ ;  /* 0x00008200c1147a25 */ /* 0x010fc800078e00ff */
[----:B------:R-:W-:Y:S02]  /*1430*/  IMAD R26, R193, c[0x0][0x20c], R26 ;  /* 0x00008300c11a7a24 */ /* 0x000fe400078e021a */
[----:B------:R-:W-:Y:S02]  /*1440*/  IMAD R14, R14, c[0x0][0x210], RZ ;  /* 0x000084000e0e7a24 */ /* 0x000fe400078e02ff */
[----:B------:R-:W-:Y:S02]  /*1450*/  IMAD.IADD R27, R21, 0x1, R26 ;  /* 0x00000001151b7824 */ /* 0x000fe400078e021a */
[----:B------:R-:W-:Y:S02]  /*1460*/  IMAD.MOV.U32 R26, RZ, RZ, R20 ;  /* 0x000000ffff1a7224 */ /* 0x000fe400078e0014 */
[----:B------:R-:W-:Y:S02]  /*1470*/  IMAD R3, R0, -0x40, R3 ;  /* 0xffffffc000037824 */ /* 0x000fe400078e0203 */
[----:B------:R-:W-:-:S04]  /*1480*/  IMAD.WIDE R204, R149, 0x2, RZ ;  /* 0x0000000295cc7825 */ /* 0x000fc800078e02ff */
[----:B------:R-:W-:Y:S01]  /*1490*/  IMAD.MOV.U32 R181, RZ, RZ, 0x10 ;  /* 0x00000010ffb57424 */ /* 0x000fe200078e00ff */
[----:B---3--:R-:W-:Y:S01]  /*14a0*/  SHF.R.S32.HI R17, RZ, 0x1f, R192 ;  /* 0x0000001fff117819 */ /* 0x008fe200000114c0 */
[----:B------:R-:W-:-:S04]  /*14b0*/  IMAD.WIDE.U32 R22, R192, c[0x0][0x1f0], R22 ;  /* 0x00007c00c0167a25 */ /* 0x000fc800078e0016 */
[C---:B------:R-:W-:Y:S02]  /*14c0*/  IMAD R15, R17.reuse, c[0x0][0x1f0], RZ ;  /* 0x00007c00110f7a24 */ /* 0x040fe400078e02ff */
[----:B------:R-:W-:Y:S02]  /*14d0*/  IMAD R17, R17, c[0x0][0x218], RZ ;  /* 0x0000860011117a24 */ /* 0x000fe400078e02ff */
[----:B------:R-:W-:Y:S01]  /*14e0*/  IMAD R18, R192, c[0x0][0x1f4], R15 ;  /* 0x00007d00c0127a24 */ /* 0x000fe200078e020f */
[----:B------:R-:W-:Y:S01]  /*14f0*/  IADD3 R15, P1, R200, R22, RZ ;  /* 0x00000016c80f7210 */ /* 0x000fe20007f3e0ff */
[----:B------:R-:W-:-:S03]  /*1500*/  IMAD.WIDE.U32 R26, R192, c[0x0][0x218], R26 ;  /* 0x00008600c01a7a25 */ /* 0x000fc600078e001a */
[----:B------:R-:W-:Y:S01]  /*1510*/  IADD3.X R18, R187, R23, R18, P1, !PT ;  /* 0x00000017bb127210 */ /* 0x000fe20000ffe412 */
[----:B------:R-:W-:Y:S01]  /*1520*/  IMAD R17, R192, c[0x0][0x21c], R17 ;  /* 0x00008700c0117a24 */ /* 0x000fe200078e0211 */
[----:B------:R-:W-:-:S04]  /*1530*/  LEA R24, P1, R15, c[0x0][0x1c8], 0x1 ;  /* 0x000072000f187a11 */ /* 0x000fc800078208ff */
[----:B------:R-:W-:Y:S01]  /*1540*/  LEA.HI.X R18, R15, c[0x0][0x1cc], R18, 0x1, P1 ;  /* 0x000073000f127a11 */ /* 0x000fe200008f0c12 */
[----:B------:R-:W-:Y:S01]  /*1550*/  IMAD R15, R197, c[0x0][0x214], R14 ;  /* 0x00008500c50f7a24 */ /* 0x000fe200078e020e */
[----:B------:R-:W-:Y:S01]  /*1560*/  SHFL.IDX PT, R22, R24, RZ, 0x181f ;  /* 0x00181fff18167589 */ /* 0x000fe200000e0000 */
[----:B------:R-:W-:Y:S02]  /*1570*/  IMAD.IADD R14, R3, 0x1, -R4 ;  /* 0x00000001030e7824 */ /* 0x000fe400078e0a04 */
[----:B------:R-:W-:Y:S01]  /*1580*/  IMAD.IADD R186, R199, 0x1, R15 ;  /* 0x00000001c7ba7824 */ /* 0x000fe200078e020f */
[----:B------:R-:W1:Y:S01]  /*1590*/  SHFL.IDX PT, R23, R18, RZ, 0x181f ;  /* 0x00181fff12177589 */ /* 0x000e6200000e0000 */
[----:B------:R-:W-:Y:S02]  /*15a0*/  IADD3 R15, P1, R198, R26, RZ ;  /* 0x0000001ac60f7210 */ /* 0x000fe40007f3e0ff */
[----:B------:R-:W-:Y:S01]  /*15b0*/  ISETP.GE.AND P2, PT, R14, 0x1, PT ;  /* 0x000000010e00780c */ /* 0x000fe20003f46270 */
[----:B------:R-:W-:Y:S01]  /*15c0*/  SHFL.IDX PT, R20, R24, 0x1, 0x181f ;  /* 0x00381f0018147f89 */ /* 0x000fe200000e0000 */
[----:B------:R-:W-:-:S02]  /*15d0*/  IADD3.X R26, R186, R27, R17, P1, !PT ;  /* 0x0000001bba1a7210 */ /* 0x000fc40000ffe411 */
[C---:B------:R-:W-:Y:S01]  /*15e0*/  LEA R16, P1, R15.reuse, c[0x0][0x1f8], 0x1 ;  /* 0x00007e000f107a11 */ /* 0x040fe200078208ff */
[----:B------:R-:W2:Y:S03]  /*15f0*/  SHFL.IDX PT, R21, R18, 0x1, 0x181f ;  /* 0x00381f0012157f89 */ /* 0x000ea600000e0000 */
[----:B------:R-:W-:Y:S01]  /*1600*/  LEA.HI.X R15, R15, c[0x0][0x1fc], R26, 0x1, P1 ;  /* 0x00007f000f0f7a11 */ /* 0x000fe200008f0c1a */
[----:B------:R-:W3:Y:S01]  /*1610*/  SHFL.IDX PT, R17, R16, RZ, 0x181f ;  /* 0x00181fff10117589 */ /* 0x000ee200000e0000 */
[----:B------:R-:W-:-:S03]  /*1620*/  ISETP.GT.AND P1, PT, R14, 0x20, PT ;  /* 0x000000200e00780c */ /* 0x000fc60003f24270 */
[----:B------:R-:W4:Y:S04]  /*1630*/  SHFL.IDX PT, R19, R15, RZ, 0x181f ;  /* 0x00181fff0f137589 */ /* 0x000f2800000e0000 */
[----:B------:R-:W-:Y:S01]  /*1640*/  SHFL.IDX PT, R15, R15, 0x1, 0x181f ;  /* 0x00381f000f0f7f89 */ /* 0x000fe200000e0000 */
[----:B-1----:R-:W-:-:S04]  /*1650*/  @P2 IMAD.WIDE R34, R149, 0x2, R22 ;  /* 0x0000000295222825 */ /* 0x002fc800078e0216 */
[--C-:B------:R-:W-:Y:S01]  /*1660*/  @P2 IMAD.WIDE R32, R134, 0x2, R22.reuse ;  /* 0x0000000286202825 */ /* 0x100fe200078e0216 */
[----:B------:R1:W-:Y:S03]  /*1670*/  @P2 LDGSTS.E.BYPASS.LTC128B.128 [R9+0xc100], [R34.64], !P5 ;  /* 0x0c10000022092fae */ /* 0x0003e6000e901d46 */
[----:B------:R-:W-:Y:S01]  /*1680*/  @P2 IMAD.WIDE R26, R2, 0x2, R22 ;  /* 0x00000002021a2825 */ /* 0x000fe200078e0216 */
[----:B------:R1:W-:Y:S03]  /*1690*/  @P2 LDGSTS.E.BYPASS.LTC128B.128 [R9+0xe100], [R32.64], !P4 ;  /* 0x0e10000020092fae */ /* 0x0003e6000e101d46 */
[----:B--2---:R-:W-:Y:S01]  /*16a0*/  @P1 IMAD.WIDE R24, R149, 0x2, R20 ;  /* 0x0000000295181825 */ /* 0x004fe200078e0214 */
[----:B------:R2:W-:Y:S01]  /*16b0*/  @P2 LDGSTS.E.BYPASS.LTC128B.128 [R9+0x10100], [R26.64], !P6 ;  /* 0x101000001a092fae */ /* 0x0005e2000f101d46 */
[----:B---3--:R-:W-:-:S02]  /*16c0*/  IADD3 R30, P2, R17, R204, RZ ;  /* 0x000000cc111e7210 */ /* 0x008fc40007f5e0ff */
[--C-:B------:R-:W-:Y:S01]  /*16d0*/  @P1 IMAD.WIDE R22, R134, 0x2, R20.reuse ;  /* 0x0000000286161825 */ /* 0x100fe200078e0214 */
[----:B------:R3:W-:Y:S03]  /*16e0*/  @P1 LDGSTS.E.BYPASS.LTC128B.128 [R9+0xd100], [R24.64], !P5 ;  /* 0x0d10000018091fae */ /* 0x0007e6000e901d46 */
[----:B------:R-:W-:Y:S01]  /*16f0*/  @P1 IMAD.WIDE R28, R2, 0x2, R20 ;  /* 0x00000002021c1825 */ /* 0x000fe200078e0214 */
[----:B------:R2:W-:Y:S03]  /*1700*/  @P1 LDGSTS.E.BYPASS.LTC128B.128 [R9+0xf100], [R22.64], !P4 ;  /* 0x0f10000016091fae */ /* 0x0005e6000e101d46 */
[----:B----4-:R-:W-:Y:S01]  /*1710*/  IMAD.X R31, R19, 0x1, R205, P2 ;  /* 0x00000001131f7824 */ /* 0x010fe200010e06cd */
[----:B------:R4:W-:Y:S01]  /*1720*/  @P1 LDGSTS.E.BYPASS.LTC128B.128 [R9+0x11100], [R28.64], !P6 ;  /* 0x111000001c091fae */ /* 0x0009e2000f101d46 */
[----:B------:R-:W-:-:S02]  /*1730*/  ISETP.LT.OR P1, PT, R14, 0x1, P3 ;  /* 0x000000010e00780c */ /* 0x000fc40001f21670 */
[----:B------:R-:W-:Y:S01]  /*1740*/  ISETP.GE.AND P3, PT, R13, c[0x0][0x1d4], PT ;  /* 0x000075000d007a0c */ /* 0x000fe20003f66270 */
[----:B------:R-:W4:Y:S04]  /*1750*/  SHFL.IDX PT, R21, R16, 0x1, 0x181f ;  /* 0x00381f0010157f89 */ /* 0x000f2800000e0000 */
[----:B------:R-:W0:Y:S01]  /*1760*/  LDGDEPBAR ;  /* 0x00000000000079af */ /* 0x000e220000000000 */
[----:B-1----:R-:W-:-:S05]  /*1770*/  IMAD.WIDE R32, R134, 0x2, RZ ;  /* 0x0000000286207825 */ /* 0x002fca00078e02ff */
[----:B------:R1:W-:Y:S01]  /*1780*/  LDGSTS.E.BYPASS.LTC128B.128 [R9+0x100], [R30.64], !P1 ;  /* 0x001000001e097fae */ /* 0x0003e2000c901d46 */
[----:B---3--:R-:W-:Y:S01]  /*1790*/  IMAD.WIDE R24, R2, 0x2, RZ ;  /* 0x0000000202187825 */ /* 0x008fe200078e02ff */
[----:B--2---:R-:W-:-:S05]  /*17a0*/  IADD3 R22, P1, R17, R32, RZ ;  /* 0x0000002011167210 */ /* 0x004fca0007f3e0ff */
[----:B------:R-:W-:Y:S01]  /*17b0*/  IMAD.X R23, R19, 0x1, R33, P1 ;  /* 0x0000000113177824 */ /* 0x000fe200008e0621 */
[----:B------:R-:W-:-:S05]  /*17c0*/  IADD3 R18, P1, R17, R24, RZ ;  /* 0x0000001811127210 */ /* 0x000fca0007f3e0ff */
[----:B------:R-:W-:Y:S01]  /*17d0*/  IMAD.X R19, R19, 0x1, R25, P1 ;  /* 0x0000000113137824 */ /* 0x000fe200008e0619 */
[----:B----4-:R-:W-:-:S05]  /*17e0*/  IADD3 R26, P1, R32, R21, RZ ;  /* 0x00000015201a7210 */ /* 0x010fca0007f3e0ff */
[----:B------:R-:W-:Y:S01]  /*17f0*/  IMAD.X R27, R33, 0x1, R15, P1 ;  /* 0x00000001211b7824 */ /* 0x000fe200008e060f */
[----:B------:R-:W-:-:S05]  /*1800*/  IADD3 R16, P1, R24, R21, RZ ;  /* 0x0000001518107210 */ /* 0x000fca0007f3e0ff */
[----:B------:R-:W-:Y:S01]  /*1810*/  IMAD.X R17, R25, 0x1, R15, P1 ;  /* 0x0000000119117824 */ /* 0x000fe200008e060f */
[----:B------:R-:W-:-:S13]  /*1820*/  ISETP.LT.OR P1, PT, R14, 0x1, P3 ;  /* 0x000000010e00780c */ /* 0x000fda0001f21670 */
[----:B------:R1:W-:Y:S01]  /*1830*/  LDGSTS.E.BYPASS.LTC128B.128 [R9+0x2100], [R22.64], !P1 ;  /* 0x0210000016097fae */ /* 0x0003e2000c901d46 */
[----:B------:R-:W-:-:S04]  /*1840*/  ISETP.GE.AND P1, PT, R12, c[0x0][0x1d4], PT ;  /* 0x000075000c007a0c */ /* 0x000fc80003f26270 */
[C---:B------:R-:W-:Y:S02]  /*1850*/  ISETP.LT.OR P2, PT, R14.reuse, 0x1, P1 ;  /* 0x000000010e00780c */ /* 0x040fe40000f41670 */
[----:B------:R-:W-:-:S11]  /*1860*/  ISETP.LT.OR P1, PT, R14, 0x21, P1 ;  /* 0x000000210e00780c */ /* 0x000fd60000f21670 */
[----:B------:R1:W-:Y:S01]  /*1870*/  LDGSTS.E.BYPASS.LTC128B.128 [R9+0x4100], [R18.64], !P2 ;  /* 0x0410000012097fae */ /* 0x0003e2000d101d46 */
[----:B------:R-:W-:-:S05]  /*1880*/  IADD3 R12, P2, R204, R21, RZ ;  /* 0x00000015cc0c7210 */ /* 0x000fca0007f5e0ff */
[----:B------:R-:W-:Y:S01]  /*1890*/  IMAD.X R13, R205, 0x1, R15, P2 ;  /* 0x00000001cd0d7824 */ /* 0x000fe200010e060f */
[----:B------:R-:W-:-:S04]  /*18a0*/  ISETP.GE.AND P2, PT, R149, c[0x0][0x1d4], PT ;  /* 0x0000750095007a0c */ /* 0x000fc80003f46270 */
[----:B------:R-:W-:-:S13]  /*18b0*/  ISETP.LT.OR P2, PT, R14, 0x21, P2 ;  /* 0x000000210e00780c */ /* 0x000fda0001741670 */
[----:B------:R1:W-:Y:S01]  /*18c0*/  LDGSTS.E.BYPASS.LTC128B.128 [R9+0x1100], [R12.64], !P2 ;  /* 0x011000000c097fae */ /* 0x0003e2000d101d46 */
[----:B------:R-:W-:Y:S02]  /*18d0*/  ISETP.LT.OR P2, PT, R14, 0x21, P3 ;  /* 0x000000210e00780c */ /* 0x000fe40001f41670 */
[----:B------:R-:W-:-:S11]  /*18e0*/  ISETP.GT.AND P3, PT, R195, 0x3f, PT ;  /* 0x0000003fc300780c */ /* 0x000fd60003f64270 */
[----:B------:R1:W-:Y:S01]  /*18f0*/  LDGSTS.E.BYPASS.LTC128B.128 [R9+0x3100], [R26.64], !P2 ;  /* 0x031000001a097fae */ /* 0x0003e2000d101d46 */
[----:B------:R-:W-:-:S03]  /*1900*/  ISETP.GT.AND P2, PT, R0, R189, PT ;  /* 0x000000bd0000720c */ /* 0x000fc60003f44270 */
[----:B------:R1:W-:Y:S01]  /*1910*/  LDGSTS.E.BYPASS.LTC128B.128 [R9+0x5100], [R16.64], !P1 ;  /* 0x0510000010097fae */ /* 0x0003e2000c901d46 */
[----:B------:R-:W-:Y:S02]  /*1920*/  LOP3.LUT P1, RZ, R5, 0x2, RZ, 0xc0, !PT ;  /* 0x0000000205ff7812 */ /* 0x000fe4000782c0ff */
[----:B------:R-:W-:Y:S01]  /*1930*/  P2R R24, PR, RZ, 0x4 ;  /* 0x00000004ff187803 */ /* 0x000fe20000000000 */
[----:B------:R-:W0:Y:S01]  /*1940*/  LDGDEPBAR ;  /* 0x00000000000079af */ /* 0x000e220000000000 */
[----:B------:R-:W-:-:S05]  /*1950*/  SEL R181, R181, 0xfffffff0, !P1 ;  /* 0xfffffff0b5b57807 */ /* 0x000fca0004800000 */
[----:B------:R-:W-:Y:S05]  /*1960*/  @!P2 BRA `(.L_x_1534) ;  /* 0x000004300000a947 */ /* 0x000fea0003800000 */
[----:B------:R-:W-:Y:S01]  /*1970*/  ISETP.NE.AND P2, PT, R190, 0x1, PT ;  /* 0x00000001be00780c */ /* 0x000fe20003f45270 */
[----:B------:R-:W-:Y:S02]  /*1980*/  IMAD R0, R0, 0x40, R196 ;  /* 0x0000004000007824 */ /* 0x000fe400078e02c4 */
[----:B------:R-:W-:-:S03]  /*1990*/  IMAD.MOV.U32 R192, RZ, RZ, RZ ;  /* 0x000000ffffc07224 */ /* 0x000fc600078e00ff */
[----:B------:R-:W-:-:S05]  /*19a0*/  IADD3 R193, R0, -0x40, R195 ;  /* 0xffffffc000c17810 */ /* 0x000fca0007ffe0c3 */
[----:B-1----:R-:W-:Y:S02]  /*19b0*/  IMAD.MOV.U32 R13, RZ, RZ, R193 ;  /* 0x000000ffff0d7224 */ /* 0x002fe400078e00c1 */
[----:B------:R-:W-:-:S05]  /*19c0*/  @P2 IMAD.HI.U32 R0, R193, c[0x0][0x2bc], RZ ;  /* 0x0000af00c1002a27 */ /* 0x000fca00078e00ff */
[----:B------:R-:W-:-:S04]  /*19d0*/  @P2 SHF.R.U32.HI R13, RZ, c[0x0][0x2c0], R0 ;  /* 0x0000b000ff0d2a19 */ /* 0x000fc80000011600 */
[----:B------:R-:W-:-:S04]  /*19e0*/  @!P3 IADD3 R15, P1, R13, R202, RZ ;  /* 0x000000ca0d0fb210 */ /* 0x000fc80007f3e0ff */
[----:B------:R-:W-:Y:S02]  /*19f0*/  @!P3 LEA.HI.X.SX32 R0, R13, R188, 0x1, P1 ;  /* 0x000000bc0d00b211 */ /* 0x000fe400008f0eff */
[----:B------:R-:W-:-:S04]  /*1a00*/  @!P3 LEA R14, P1, R15, c[0x0][0x2a0], 0x2 ;  /* 0x0000a8000f0eba11 */ /* 0x000fc800078210ff */
[----:B------:R-:W-:-:S05]  /*1a10*/  @!P3 LEA.HI.X R15, R15, c[0x0][0x2a4], R0, 0x2, P1 ;  /* 0x0000a9000f0fba11 */ /* 0x000fca00008f1400 */
[----:B------:R-:W2:Y:S01]  /*1a20*/  @!P3 LDG.E R192, [R14.64] ;  /* 0x000000060ec0b981 */ /* 0x000ea2000c1e1900 */
[----:B------:R-:W-:Y:S01]  /*1a30*/  IMAD.MOV R0, RZ, RZ, -R13 ;  /* 0x000000ffff007224 */ /* 0x000fe200078e0a0d */
[----:B------:R-:W-:Y:S02]  /*1a40*/  SHF.L.U64.HI R18, R149, 0x1, R146 ;  /* 0x0000000195127819 */ /* 0x000fe40000010292 */
[----:B------:R-:W-:Y:S01]  /*1a50*/  IADD3 R21, -R147, 0x10, RZ ;  /* 0x0000001093157810 */ /* 0x000fe20007ffe1ff */
[----:B------:R-:W-:-:S03]  /*1a60*/  IMAD R193, R0, c[0x0][0x2b8], R193 ;  /* 0x0000ae0000c17a24 */ /* 0x000fc600078e02c1 */
[----:B------:R-:W-:Y:S01]  /*1a70*/  LOP3.LUT R21, R21, 0xf, RZ, 0xc0, !PT ;  /* 0x0000000f15157812 */ /* 0x000fe200078ec0ff */
[----:B------:R-:W-:Y:S01]  /*1a80*/  IMAD.WIDE.U32 R12, R193, c[0x0][0x1e0], RZ ;  /* 0x00007800c10c7a25 */ /* 0x000fe200078e00ff */
[----:B------:R-:W-:-:S03]  /*1a90*/  SHF.R.S32.HI R0, RZ, 0x1f, R193 ;  /* 0x0000001fff007819 */ /* 0x000fc600000114c1 */
[----:B------:R-:W-:Y:S02]  /*1aa0*/  IMAD.MOV.U32 R16, RZ, RZ, R12 ;  /* 0x000000ffff107224 */ /* 0x000fe400078e000c */
[----:B------:R-:W-:-:S04]  /*1ab0*/  IMAD R0, R0, c[0x0][0x1e0], RZ ;  /* 0x0000780000007a24 */ /* 0x000fc800078e02ff */
[----:B------:R-:W-:-:S04]  /*1ac0*/  IMAD R0, R193, c[0x0][0x1e4], R0 ;  /* 0x00007900c1007a24 */ /* 0x000fc800078e0200 */
[----:B------:R-:W-:Y:S01]  /*1ad0*/  IMAD.IADD R17, R13, 0x1, R0 ;  /* 0x000000010d117824 */ /* 0x000fe200078e0200 */
[----:B--2---:R-:W-:-:S03]  /*1ae0*/  SHF.R.S32.HI R0, RZ, 0x1f, R192 ;  /* 0x0000001fff007819 */ /* 0x004fc600000114c0 */
[----:B------:R-:W-:Y:S01]  /*1af0*/  IMAD.WIDE.U32 R14, R192, c[0x0][0x1f0], R16 ;  /* 0x00007c00c00e7a25 */ /* 0x000fe200078e0010 */
[----:B------:R-:W-:-:S03]  /*1b00*/  SEL R16, RZ, 0x10, P5 ;  /* 0x00000010ff107807 */ /* 0x000fc60002800000 */
[----:B------:R-:W-:Y:S01]  /*1b10*/  IMAD R13, R0, c[0x0][0x1f0], RZ ;  /* 0x00007c00000d7a24 */ /* 0x000fe200078e02ff */
[----:B------:R-:W-:Y:S01]  /*1b20*/  IADD3 R0, P1, R200, R14, RZ ;  /* 0x0000000ec8007210 */ /* 0x000fe20007f3e0ff */
[----:B------:R-:W-:Y:S01]  /*1b30*/  IMAD.SHL.U32 R17, R149, 0x2, RZ ;  /* 0x0000000295117824 */ /* 0x000fe200078e00ff */
[----:B------:R-:W-:Y:S01]  /*1b40*/  IADD3 R28, -R16, 0x10, RZ ;  /* 0x00000010101c7810 */ /* 0x000fe20007ffe1ff */
[----:B------:R-:W-:Y:S01]  /*1b50*/  IMAD R12, R192, c[0x0][0x1f4], R13 ;  /* 0x00007d00c00c7a24 */ /* 0x000fe200078e020d */
[----:B------:R-:W-:Y:S01]  /*1b60*/  SEL R13, RZ, 0x10, P4 ;  /* 0x00000010ff0d7807 */ /* 0x000fe20002000000 */
[----:B------:R-:W-:Y:S01]  /*1b70*/  IMAD.SHL.U32 R14, R134, 0x2, RZ ;  /* 0x00000002860e7824 */ /* 0x000fe200078e00ff */
[----:B------:R-:W-:Y:S02]  /*1b80*/  LOP3.LUT R28, R28, 0xf, RZ, 0xc0, !PT ;  /* 0x0000000f1c1c7812 */ /* 0x000fe400078ec0ff */
[----:B------:R-:W-:Y:S02]  /*1b90*/  IADD3.X R19, R187, R15, R12, P1, !PT ;  /* 0x0000000fbb137210 */ /* 0x000fe40000ffe40c */
[----:B------:R-:W-:-:S02]  /*1ba0*/  LEA R20, P1, R0, c[0x0][0x1c8], 0x1 ;  /* 0x0000720000147a11 */ /* 0x000fc400078208ff */
[----:B------:R-:W-:Y:S02]  /*1bb0*/  IADD3 R27, -R13, 0x10, RZ ;  /* 0x000000100d1b7810 */ /* 0x000fe40007ffe1ff */
[----:B------:R-:W-:Y:S01]  /*1bc0*/  LEA.HI.X R19, R0, c[0x0][0x1cc], R19, 0x1, P1 ;  /* 0x0000730000137a11 */ /* 0x000fe200008f0c13 */
[----:B------:R-:W1:Y:S01]  /*1bd0*/  SHFL.IDX PT, R22, R20, 0x1, 0x181f ;  /* 0x00381f0014167f89 */ /* 0x000e6200000e0000 */
[----:B------:R-:W-:Y:S01]  /*1be0*/  LOP3.LUT R27, R27, 0xf, RZ, 0xc0, !PT ;  /* 0x0000000f1b1b7812 */ /* 0x000fe200078ec0ff */
[----:B------:R-:W-:Y:S01]  /*1bf0*/  IMAD.SHL.U32 R0, R2, 0x2, RZ ;  /* 0x0000000202007824 */ /* 0x000fe200078e00ff */
[----:B------:R-:W-:Y:S01]  /*1c00*/  SHF.L.U64.HI R15, R134, 0x1, R145 ;  /* 0x00000001860f7819 */ /* 0x000fe20000010291 */
[----:B------:R-:W2:Y:S01]  /*1c10*/  SHFL.IDX PT, R23, R19, 0x1, 0x181f ;  /* 0x00381f0013177f89 */ /* 0x000ea200000e0000 */
[----:B------:R-:W-:-:S03]  /*1c20*/  SHF.L.U64.HI R12, R2, 0x1, R133 ;  /* 0x00000001020c7819 */ /* 0x000fc60000010285 */
[----:B------:R-:W-:Y:S01]  /*1c30*/  SHFL.IDX PT, R19, R19, RZ, 0x181f ;  /* 0x00181fff13137589 */ /* 0x000fe200000e0000 */
[----:B-1----:R-:W-:-:S04]  /*1c40*/  IADD3 R28, P2, P1, R28, R22, R17 ;  /* 0x000000161c1c7210 */ /* 0x002fc8000795e011 */
[----:B--2---:R-:W-:Y:S02]  /*1c50*/  IADD3.X R29, RZ, R23, R18, P2, P1 ;  /* 0x00000017ff1d7210 */ /* 0x004fe400017e2412 */
[----:B------:R-:W-:-:S04]  /*1c60*/  IADD3 R26, P2, P1, R27, R22, R14 ;  /* 0x000000161b1a7210 */ /* 0x000fc8000795e00e */
[-C--:B------:R-:W-:Y:S02]  /*1c70*/  IADD3.X R27, RZ, R23.reuse, R15, P2, P1 ;  /* 0x00000017ff1b7210 */ /* 0x080fe400017e240f */
[----:B------:R-:W-:Y:S02]  /*1c80*/  IADD3 R22, P2, P1, R21, R22, R0 ;  /* 0x0000001615167210 */ /* 0x000fe4000795e000 */
[----:B------:R-:W1:Y:S02]  /*1c90*/  SHFL.IDX PT, R21, R20, RZ, 0x181f ;  /* 0x00181fff14157589 */ /* 0x000e6400000e0000 */
[----:B------:R-:W-:Y:S02]  /*1ca0*/  IADD3.X R23, RZ, R23, R12, P2, P1 ;  /* 0x00000017ff177210 */ /* 0x000fe400017e240c */
[----:B-1----:R-:W-:-:S05]  /*1cb0*/  IADD3 R30, P1, R21, R17, RZ ;  /* 0x00000011151e7210 */ /* 0x002fca0007f3e0ff */
[----:B------:R-:W-:Y:S01]  /*1cc0*/  IMAD.X R31, R19, 0x1, R18, P1 ;  /* 0x00000001131f7824 */ /* 0x000fe200008e0612 */
[----:B------:R-:W-:-:S04]  /*1cd0*/  IADD3 R14, P1, R21, R14, RZ ;  /* 0x0000000e150e7210 */ /* 0x000fc80007f3e0ff */
[----:B------:R1:W-:Y:S01]  /*1ce0*/  LDGSTS.E.BYPASS.LTC128B.128 [R9+0x12100], [R30.64], !P5 ;  /* 0x121000001e097fae */ /* 0x0003e2000e901d46 */
[----:B------:R-:W-:Y:S01]  /*1cf0*/  IMAD.X R15, R19, 0x1, R15, P1 ;  /* 0x00000001130f7824 */ /* 0x000fe200008e060f */
[----:B------:R-:W-:-:S04]  /*1d00*/  IADD3 R32, P1, R21, R0, RZ ;  /* 0x0000000015207210 */ /* 0x000fc80007f3e0ff */
[----:B------:R1:W-:Y:S01]  /*1d10*/  LDGSTS.E.BYPASS.LTC128B.128 [R9+0x14100], [R14.64], !P4 ;  /* 0x141000000e097fae */ /* 0x0003e2000e101d46 */
[----:B------:R-:W-:Y:S01]  /*1d20*/  IMAD.X R33, R19, 0x1, R12, P1 ;  /* 0x0000000113217824 */ /* 0x000fe200008e060c */
[----:B------:R-:W-:-:S04]  /*1d30*/  ISETP.NE.U32.AND P1, PT, R16, RZ, PT ;  /* 0x000000ff1000720c */ /* 0x000fc80003f25070 */
[----:B------:R1:W-:Y:S09]  /*1d40*/  LDGSTS.E.BYPASS.LTC128B.128 [R9+0x16100], [R32.64], !P6 ;  /* 0x1610000020097fae */ /* 0x0003f2000f101d46 */
[----:B------:R1:W-:Y:S01]  /*1d50*/  LDGSTS.E.BYPASS.LTC128B.128.ZFILL [R9+0x13100], [R28.64], P1 ;  /* 0x131000001c097fae */ /* 0x0003e20008941d46 */
[----:B------:R-:W-:-:S13]  /*1d60*/  ISETP.NE.U32.AND P1, PT, R13, RZ, PT ;  /* 0x000000ff0d00720c */ /* 0x000fda0003f25070 */
[----:B------:R1:W-:Y:S01]  /*1d70*/  LDGSTS.E.BYPASS.LTC128B.128.ZFILL [R9+0x15100], [R26.64], P1 ;  /* 0x151000001a097fae */ /* 0x0003e20008941d46 */
[----:B------:R-:W-:-:S13]  /*1d80*/  ISETP.NE.U32.AND P1, PT, R147, RZ, PT ;  /* 0x000000ff9300720c */ /* 0x000fda0003f25070 */
[----:B------:R1:W-:Y:S02]  /*1d90*/  LDGSTS.E.BYPASS.LTC128B.128.ZFILL [R9+0x17100], [R22.64], P1 ;  /* 0x1710000016097fae */ /* 0x0003e40008941d46 */
.L_x_1534:
[----:B------:R-:W0:Y:S01]  /*1da0*/  LDGDEPBAR ;  /* 0x00000000000079af */ /* 0x000e220000000000 */
[----:B-1----:R-:W-:Y:S01]  /*1db0*/  SHF.R.S32.HI R13, RZ, 0x4, R10 ;  /* 0x00000004ff0d7819 */ /* 0x002fe2000001140a */
[----:B------:R-:W-:Y:S01]  /*1dc0*/  IMAD.SHL.U32 R0, R8, 0x40, RZ ;  /* 0x0000004008007824 */ /* 0x000fe200078e00ff */
[----:B------:R-:W-:Y:S01]  /*1dd0*/  LEA.HI R84, R11, R6, RZ, 0x5 ;  /* 0x000000060b547211 */ /* 0x000fe200078f28ff */
[----:B------:R-:W-:Y:S01]  /*1de0*/  IMAD.SHL.U32 R4, R4, 0x8, RZ ;  /* 0x0000000804047824 */ /* 0x000fe200078e00ff */
[----:B------:R-:W-:Y:S01]  /*1df0*/  LEA.HI R12, R10, R13, RZ, 0x1 ;  /* 0x0000000d0a0c7211 */ /* 0x000fe200078f08ff */
[----:B------:R-:W-:Y:S01]  /*1e00*/  IMAD.SHL.U32 R10, R5, 0x40, RZ ;  /* 0x00000040050a7824 */ /* 0x000fe200078e00ff */
[----:B------:R-:W-:Y:S01]  /*1e10*/  LOP3.LUT R15, R0, 0x1c0, RZ, 0xc0, !PT ;  /* 0x000001c0000f7812 */ /* 0x000fe200078ec0ff */
[----:B------:R-:W-:Y:S01]  /*1e20*/  IMAD.SHL.U32 R7, R7, 0x40, RZ ;  /* 0x0000004007077824 */ /* 0x000fe200078e00ff */
[----:B------:R-:W-:Y:S01]  /*1e30*/  LOP3.LUT R12, R12, 0xfffffffe, RZ, 0xc0, !PT ;  /* 0xfffffffe0c0c7812 */ /* 0x000fe200078ec0ff */
[----:B------:R-:W-:Y:S01]  /*1e40*/  IMAD.SHL.U32 R0, R84, 0x20, RZ ;  /* 0x0000002054007824 */ /* 0x000fe200078e00ff */
[----:B------:R-:W-:Y:S01]  /*1e50*/  LOP3.LUT R4, R15, 0x8, R4, 0xf8, !PT ;  /* 0x000000080f047812 */ /* 0x000fe200078ef804 */
[----:B------:R-:W-:Y:S01]  /*1e60*/  IMAD.MOV.U32 R11, RZ, RZ, 0x20 ;  /* 0x00000020ff0b7424 */ /* 0x000fe200078e00ff */
[----:B------:R-:W-:Y:S01]  /*1e70*/  SHF.R.U32.HI R15, RZ, 0x3, R15 ;  /* 0x00000003ff0f7819 */ /* 0x000fe2000001160f */
[----:B------:R-:W-:Y:S01]  /*1e80*/  IMAD.IADD R12, R13, 0x1, -R12 ;  /* 0x000000010d0c7824 */ /* 0x000fe200078e0a0c */
[----:B------:R-:W-:Y:S01]  /*1e90*/  LOP3.LUT R10, R10, 0x1c0, RZ, 0xc0, !PT ;  /* 0x000001c00a0a7812 */ /* 0x000fe200078ec0ff */
[----:B------:R-:W-:Y:S01]  /*1ea0*/  IMAD.SHL.U32 R181, R181, 0x2, RZ ;  /* 0x00000002b5b57824 */ /* 0x000fe200078e00ff */
[----:B------:R-:W-:Y:S01]  /*1eb0*/  LOP3.LUT R15, R4, R15, RZ, 0x3c, !PT ;  /* 0x0000000f040f7212 */ /* 0x000fe200078e3cff */
[----:B------:R-:W-:Y:S01]  /*1ec0*/  IMAD.SHL.U32 R13, R12, 0x8, RZ ;  /* 0x000000080c0d7824 */ /* 0x000fe200078e00ff */
[----:B------:R-:W-:-:S02]  /*1ed0*/  LOP3.LUT R7, R7, 0xfffffe00, RZ, 0xc0, !PT ;  /* 0xfffffe0007077812 */ /* 0x000fc400078ec0ff */
[----:B------:R-:W-:Y:S01]  /*1ee0*/  LOP3.LUT R0, R0, 0x7ffffc00, RZ, 0xc0, !PT ;  /* 0x7ffffc0000007812 */ /* 0x000fe200078ec0ff */
[----:B------:R-:W-:Y:S01]  /*1ef0*/  IMAD R182, R12, 0x200, R15 ;  /* 0x000002000cb67824 */ /* 0x000fe200078e020f */
[----:B------:R-:W-:Y:S01]  /*1f00*/  LOP3.LUT R4, R10, 0x8, R13, 0xf8, !PT ;  /* 0x000000080a047812 */ /* 0x000fe200078ef80d */
[----:B------:R-:W-:-:S04]  /*1f10*/  DEPBAR.LE SB0, 0x3 ;  /* 0x000080c00000791a */ /* 0x000fc80000000000 */
[----:B------:R-:W-:-:S04]  /*1f20*/  DEPBAR.LE SB0, 0x2 ;  /* 0x000080800000791a */ /* 0x000fc80000000000 */
[----:B------:R-:W-:Y:S01]  /*1f30*/  SHF.R.U32.HI R13, RZ, 0x3, R10 ;  /* 0x00000003ff0d7819 */ /* 0x000fe2000001160a */
[----:B------:R-:W-:Y:S01]  /*1f40*/  IMAD.SHL.U32 R182, R182, 0x2, RZ ;  /* 0x00000002b6b67824 */ /* 0x000fe200078e00ff */
[----:B------:R-:W-:Y:S01]  /*1f50*/  BAR.SYNC.DEFER_BLOCKING 0x0 ;  /* 0x0000000000007b1d */ /* 0x000fe20000010000 */
[----:B------:R-:W-:Y:S02]  /*1f60*/  ISETP.NE.AND P1, PT, R24, RZ, PT ;  /* 0x000000ff1800720c */ /* 0x000fe40003f25270 */
[----:B------:R-:W-:Y:S02]  /*1f70*/  LOP3.LUT R4, R4, R13, RZ, 0x3c, !PT ;  /* 0x0000000d04047212 */ /* 0x000fe400078e3cff */
[----:B------:R-:W-:Y:S02]  /*1f80*/  SEL R11, R11, 0xffffffe0, !P0 ;  /* 0xffffffe00b0b7807 */ /* 0x000fe40004000000 */
[----:B------:R-:W-:-:S03]  /*1f90*/  IADD3 R0, R4, R7, R0 ;  /* 0x0000000704007210 */ /* 0x000fc60007ffe000 */
[----:B------:R-:W-:Y:S01]  /*1fa0*/  IMAD.IADD R86, R182, 0x1, R11 ;  /* 0x00000001b6567824 */ /* 0x000fe200078e020b */
[C---:B------:R-:W-:Y:S01]  /*1fb0*/  LEA R184, R0.reuse, 0x18100, 0x1 ;  /* 0x0001810000b87811 */ /* 0x040fe200078e08ff */
[----:B------:R-:W-:-:S04]  /*1fc0*/  IMAD.SHL.U32 R32, R0, 0x2, RZ ;  /* 0x0000000200207824 */ /* 0x000fc800078e00ff */
[----:B------:R-:W-:Y:S01]  /*1fd0*/  IMAD.IADD R180, R184, 0x1, R181 ;  /* 0x00000001b8b47824 */ /* 0x000fe200078e02b5 */
[----:B------:R1:W2:Y:S04]  /*1fe0*/  LDSM.16.M88.4 R16, [R182+0xc100] ;  /* 0x00c10000b610783b */ /* 0x0002a80000000200 */
[----:B------:R1:W3:Y:S04]  /*1ff0*/  LDSM.16.M88.4 R60, [R182+0xc900] ;  /* 0x00c90000b63c783b */ /* 0x0002e80000000200 */
[----:B------:R1:W4:Y:S04]  /*2000*/  LDSM.16.M88.4 R52, [R182+0xd100] ;  /* 0x00d10000b634783b */ /* 0x0003280000000200 */
[----:B------:R1:W1:Y:S04]  /*2010*/  LDSM.16.M88.4 R28, [R182+0xd900] ;  /* 0x00d90000b61c783b */ /* 0x0002680000000200 */
[----:B------:R1:W1:Y:S04]  /*2020*/  LDSM.16.M88.4 R12, [R86+0xc100] ;  /* 0x00c10000560c783b */ /* 0x0002680000000200 */
[----:B------:R1:W1:Y:S04]  /*2030*/  LDSM.16.M88.4 R80, [R86+0xc900] ;  /* 0x00c900005650783b */ /* 0x0002680000000200 */
[----:B------:R1:W1:Y:S04]  /*2040*/  LDSM.16.M88.4 R40, [R86+0xd100] ;  /* 0x00d100005628783b */ /* 0x0002680000000200 */
[----:B------:R1:W1:Y:S04]  /*2050*/  LDSM.16.M88.4 R36, [R86+0xd900] ;  /* 0x00d900005624783b */ /* 0x0002680000000200 */
[----:B------:R-:W1:Y:S04]  /*2060*/  LDSM.16.M88.4 R32, [R32+0x18100] ;  /* 0x018100002020783b */ /* 0x000e680000000200 */
[----:B------:R1:W1:Y:S01]  /*2070*/  LDSM.16.M88.4 R44, [R180] ;  /* 0x00000000b42c783b */ /* 0x0002620000000200 */
[----:B------:R-:W-:Y:S05]  /*2080*/  @!P1 BRA `(.L_x_1535) ;  /* 0x0000034000009947 */ /* 0x000fea0003800000 */
[----:B------:R-:W-:Y:S01]  /*2090*/  SHF.R.S32.HI R0, RZ, 0x1f, R193 ;  /* 0x0000001fff007819 */ /* 0x000fe200000114c1 */
[----:B------:R-:W-:Y:S01]  /*20a0*/  IMAD.WIDE.U32 R20, R193, c[0x0][0x208], RZ ;  /* 0x00008200c1147a25 */ /* 0x000fe200078e00ff */
[----:B------:R-:W-:-:S02]  /*20b0*/  SEL R22, RZ, 0x10, P5 ;  /* 0x00000010ff167807 */ /* 0x000fc40002800000 */
[C---:B------:R-:W-:Y:S01]  /*20c0*/  SHF.L.U64.HI R24, R149.reuse, 0x1, R146 ;  /* 0x0000000195187819 */ /* 0x040fe20000010292 */
[----:B------:R-:W-:Y:S01]  /*20d0*/  IMAD R0, R0, c[0x0][0x208], RZ ;  /* 0x0000820000007a24 */ /* 0x000fe200078e02ff */
[----:B------:R-:W-:Y:S01]  /*20e0*/  IADD3 R56, -R22, 0x10, RZ ;  /* 0x0000001016387810 */ /* 0x000fe20007ffe1ff */
[----:B------:R-:W-:Y:S01]  /*20f0*/  IMAD.SHL.U32 R23, R149, 0x2, RZ ;  /* 0x0000000295177824 */ /* 0x000fe200078e00ff */
[----:B------:R-:W-:Y:S01]  /*2100*/  IADD3 R27, -R147, 0x10, RZ ;  /* 0x00000010931b7810 */ /* 0x000fe20007ffe1ff */
[----:B------:R-:W-:Y:S01]  /*2110*/  IMAD R10, R193, c[0x0][0x20c], R0 ;  /* 0x00008300c10a7a24 */ /* 0x000fe200078e0200 */
[----:B------:R-:W-:Y:S02]  /*2120*/  SHF.R.S32.HI R0, RZ, 0x1f, R192 ;  /* 0x0000001fff007819 */ /* 0x000fe400000114c0 */
[----:B------:R-:W-:Y:S01]  /*2130*/  LOP3.LUT R56, R56, 0xf, RZ, 0xc0, !PT ;  /* 0x0000000f38387812 */ /* 0x000fe200078ec0ff */
[----:B------:R-:W-:Y:S01]  /*2140*/  IMAD.IADD R21, R21, 0x1, R10 ;  /* 0x0000000115157824 */ /* 0x000fe200078e020a */
[----:B------:R-:W-:Y:S01]  /*2150*/  LOP3.LUT R27, R27, 0xf, RZ, 0xc0, !PT ;  /* 0x0000000f1b1b7812 */ /* 0x000fe200078ec0ff */
[----:B------:R-:W-:-:S02]  /*2160*/  IMAD R25, R0, c[0x0][0x218], RZ ;  /* 0x0000860000197a24 */ /* 0x000fc400078e02ff */
[----:B------:R-:W-:Y:S01]  /*2170*/  IMAD.WIDE.U32 R10, R192, c[0x0][0x218], R20 ;  /* 0x00008600c00a7a25 */ /* 0x000fe200078e0014 */
[----:B------:R-:W-:-:S03]  /*2180*/  SHF.L.U64.HI R21, R134, 0x1, R145 ;  /* 0x0000000186157819 */ /* 0x000fc60000010291 */
[----:B------:R-:W-:Y:S01]  /*2190*/  IMAD R25, R192, c[0x0][0x21c], R25 ;  /* 0x00008700c0197a24 */ /* 0x000fe200078e0219 */
[----:B------:R-:W-:Y:S01]  /*21a0*/  IADD3 R0, P1, R198, R10, RZ ;  /* 0x0000000ac6007210 */ /* 0x000fe20007f3e0ff */
[----:B------:R-:W-:Y:S01]  /*21b0*/  IMAD.SHL.U32 R20, R134, 0x2, RZ ;  /* 0x0000000286147824 */ /* 0x000fe200078e00ff */
[----:B------:R-:W-:Y:S02]  /*21c0*/  SHF.L.U64.HI R10, R2, 0x1, R133 ;  /* 0x00000001020a7819 */ /* 0x000fe40000010285 */
[----:B------:R-:W-:Y:S02]  /*21d0*/  IADD3.X R25, R186, R11, R25, P1, !PT ;  /* 0x0000000bba197210 */ /* 0x000fe40000ffe419 */
[C---:B------:R-:W-:Y:S02]  /*21e0*/  LEA R26, P1, R0.reuse, c[0x0][0x1f8], 0x1 ;  /* 0x00007e00001a7a11 */ /* 0x040fe400078208ff */
[----:B------:R-:W-:Y:S02]  /*21f0*/  SEL R11, RZ, 0x10, P4 ;  /* 0x00000010ff0b7807 */ /* 0x000fe40002000000 */
[----:B------:R-:W-:Y:S01]  /*2200*/  LEA.HI.X R25, R0, c[0x0][0x1fc], R25, 0x1, P1 ;  /* 0x00007f0000197a11 */ /* 0x000fe200008f0c19 */
[----:B------:R-:W5:Y:S01]  /*2210*/  SHFL.IDX PT, R48, R26, 0x1, 0x181f ;  /* 0x00381f001a307f89 */ /* 0x000f6200000e0000 */
[----:B------:R-:W-:Y:S01]  /*2220*/  IADD3 R51, -R11, 0x10, RZ ;  /* 0x000000100b337810 */ /* 0x000fe20007ffe1ff */
[----:B------:R-:W-:-:S02]  /*2230*/  IMAD.SHL.U32 R0, R2, 0x2, RZ ;  /* 0x0000000202007824 */ /* 0x000fc400078e00ff */
[----:B------:R-:W4:Y:S01]  /*2240*/  SHFL.IDX PT, R49, R25, 0x1, 0x181f ;  /* 0x00381f0019317f89 */ /* 0x000f2200000e0000 */
[----:B------:R-:W-:-:S03]  /*2250*/  LOP3.LUT R51, R51, 0xf, RZ, 0xc0, !PT ;  /* 0x0000000f33337812 */ /* 0x000fc600078ec0ff */
[----:B------:R-:W-:Y:S01]  /*2260*/  SHFL.IDX PT, R25, R25, RZ, 0x181f ;  /* 0x00181fff19197589 */ /* 0x000fe200000e0000 */
[----:B-----5:R-:W-:-:S04]  /*2270*/  IADD3 R56, P2, P1, R56, R48, R23 ;  /* 0x0000003038387210 */ /* 0x020fc8000795e017 */
[----:B----4-:R-:W-:Y:S02]  /*2280*/  IADD3.X R57, RZ, R49, R24, P2, P1 ;  /* 0x00000031ff397210 */ /* 0x010fe400017e2418 */
[----:B------:R-:W-:-:S04]  /*2290*/  IADD3 R50, P2, P1, R51, R48, R20 ;  /* 0x0000003033327210 */ /* 0x000fc8000795e014 */
[-C--:B------:R-:W-:Y:S02]  /*22a0*/  IADD3.X R51, RZ, R49.reuse, R21, P2, P1 ;  /* 0x00000031ff337210 */ /* 0x080fe400017e2415 */
[----:B------:R-:W-:Y:S02]  /*22b0*/  IADD3 R48, P2, P1, R27, R48, R0 ;  /* 0x000000301b307210 */ /* 0x000fe4000795e000 */
[----:B------:R-:W4:Y:S02]  /*22c0*/  SHFL.IDX PT, R27, R26, RZ, 0x181f ;  /* 0x00181fff1a1b7589 */ /* 0x000f2400000e0000 */
[----:B------:R-:W-:Y:S02]  /*22d0*/  IADD3.X R49, RZ, R49, R10, P2, P1 ;  /* 0x00000031ff317210 */ /* 0x000fe400017e240a */
[----:B----4-:R-:W-:-:S05]  /*22e0*/  IADD3 R58, P1, R27, R23, RZ ;  /* 0x000000171b3a7210 */ /* 0x010fca0007f3e0ff */
        /* <DEDUP_REMOVED lines=14> */
.L_x_1535:
[----:B------:R-:W-:Y:S01]  /*23d0*/  IMAD.MOV.U32 R0, RZ, RZ, 0x40 ;  /* 0x00000040ff007424 */ /* 0x000fe200078e00ff */
[----:B------:R-:W-:Y:S01]  /*23e0*/  LOP3.LUT P1, RZ, R5, 0x4, RZ, 0xc0, !PT ;  /* 0x0000000405ff7812 */ /* 0x000fe2000782c0ff */
[C---:B-12-4-:R-:W-:Y:S01]  /*23f0*/  HMMA.16816.F32.BF16 R20, R32.reuse, R16, RZ ;  /* 0x000000102014723c */ /* 0x056fe200000418ff */
[----:B------:R-:W0:Y:S01]  /*2400*/  LDGDEPBAR ;  /* 0x00000000000079af */ /* 0x000e220000000000 */
[----:B------:R-:W-:Y:S01]  /*2410*/  IMAD.IADD R176, R7, 0x1, R4 ;  /* 0x0000000107b07824 */ /* 0x000fe200078e0204 */
[----:B------:R-:W-:Y:S02]  /*2420*/  SEL R5, R0, 0xffffffc0, !P1 ;  /* 0xffffffc000057807 */ /* 0x000fe40004800000 */
[----:B------:R-:W-:Y:S01]  /*2430*/  LOP3.LUT P1, RZ, R8, 0x4, RZ, 0xc0, !PT ;  /* 0x0000000408ff7812 */ /* 0x000fe2000782c0ff */
[----:B------:R-:W-:Y:S02]  /*2440*/  IMAD.SHL.U32 R176, R176, 0x2, RZ ;  /* 0x00000002b0b07824 */ /* 0x000fe400078e00ff */
[--C-:B------:R-:W-:Y:S01]  /*2450*/  IMAD.IADD R178, R184, 0x1, R5.reuse ;  /* 0x00000001b8b27824 */ /* 0x100fe200078e0205 */
[----:B------:R-:W-:Y:S01]  /*2460*/  SEL R179, R0, 0xffffffc0, !P1 ;  /* 0xffffffc000b37807 */ /* 0x000fe20004800000 */
[----:B------:R-:W-:Y:S01]  /*2470*/  HMMA.16816.F32.BF16 R16, R32, R18, RZ ;  /* 0x000000122010723c */ /* 0x000fe200000418ff */
[----:B------:R-:W-:-:S02]  /*2480*/  IMAD.IADD R177, R180, 0x1, R5 ;  /* 0x00000001b4b17824 */ /* 0x000fc400078e0205 */
[----:B------:R-:W-:Y:S01]  /*2490*/  LDSM.16.M88.4 R24, [R178] ;  /* 0x00000000b218783b */ /* 0x000fe20000000200 */
[----:B------:R-:W-:Y:S02]  /*24a0*/  IMAD.IADD R85, R182, 0x1, R179 ;  /* 0x00000001b6557824 */ /* 0x000fe400078e02b3 */
[----:B------:R-:W-:Y:S02]  /*24b0*/  IMAD.IADD R0, R179, 0x1, R86 ;  /* 0x00000001b3007824 */ /* 0x000fe400078e0256 */
[----:B---3--:R-:W-:Y:S01]  /*24c0*/  HMMA.16816.F32.BF16 R64, R32, R60, RZ ;  /* 0x0000003c2040723c */ /* 0x008fe200000418ff */
[----:B------:R-:W1:Y:S01]  /*24d0*/  LDSM.16.M88.4 R8, [R85+0xc100] ;  /* 0x00c100005508783b */ /* 0x000e620000000200 */
[--C-:B------:R-:W-:Y:S02]  /*24e0*/  IMAD.IADD R135, R5, 0x1, R176.reuse ;  /* 0x0000000105877824 */ /* 0x100fe400078e02b0 */
[C---:B------:R-:W-:Y:S01]  /*24f0*/  IMAD.IADD R172, R181.reuse, 0x1, R176 ;  /* 0x00000001b5ac7824 */ /* 0x040fe200078e02b0 */
[----:B------:R-:W2:Y:S01]  /*2500*/  LDSM.16.M88.4 R76, [R85+0xc900] ;  /* 0x00c90000554c783b */ /* 0x000ea20000000200 */
[----:B------:R-:W-:-:S02]  /*2510*/  IMAD.IADD R162, R181, 0x1, R135 ;  /* 0x00000001b5a27824 */ /* 0x000fc400078e0287 */
[----:B------:R-:W-:Y:S01]  /*2520*/  HMMA.16816.F32.BF16 R56, R32, R52, RZ ;  /* 0x000000342038723c */ /* 0x000fe200000418ff */
[----:B------:R-:W-:Y:S01]  /*2530*/  LDSM.16.M88.4 R68, [R85+0xd900] ;  /* 0x00d900005544783b */ /* 0x000fe20000000200 */
[----:B------:R-:W-:-:S03]  /*2540*/  IMAD.IADD R5, R5, 0x1, R172 ;  /* 0x0000000105057824 */ /* 0x000fc600078e02ac */
[----:B------:R-:W-:Y:S03]  /*2550*/  LDSM.16.M88.4 R72, [R85+0xd100] ;  /* 0x00d100005548783b */ /* 0x000fe60000000200 */
[----:B------:R-:W-:Y:S08]  /*2560*/  HMMA.16816.F32.BF16 R20, R44, R12, R20 ;  /* 0x0000000c2c14723c */ /* 0x000ff00000041814 */
[C---:B------:R-:W-:Y:S08]  /*2570*/  HMMA.16816.F32.BF16 R60, R32.reuse, R62, RZ ;  /* 0x0000003e203c723c */ /* 0x040ff000000418ff */
[C---:B------:R-:W-:Y:S08]  /*2580*/  HMMA.16816.F32.BF16 R52, R32.reuse, R54, RZ ;  /* 0x000000362034723c */ /* 0x040ff000000418ff */
[C---:B------:R-:W-:Y:S08]  /*2590*/  HMMA.16816.F32.BF16 R48, R32.reuse, R28, RZ ;  /* 0x0000001c2030723c */ /* 0x040ff000000418ff */
[----:B------:R-:W-:Y:S01]  /*25a0*/  HMMA.16816.F32.BF16 R32, R32, R30, RZ ;  /* 0x0000001e2020723c */ /* 0x000fe200000418ff */
[----:B------:R-:W-:Y:S07]  /*25b0*/  LDSM.16.M88.4 R28, [R177] ;  /* 0x00000000b11c783b */ /* 0x000fee0000000200 */
[C---:B------:R-:W-:Y:S01]  /*25c0*/  HMMA.16816.F32.BF16 R16, R44.reuse, R14, R16 ;  /* 0x0000000e2c10723c */ /* 0x040fe20000041810 */
[----:B------:R-:W3:Y:S07]  /*25d0*/  LDSM.16.M88.4 R12, [R0+0xc100] ;  /* 0x00c10000000c783b */ /* 0x000eee0000000200 */
[----:B------:R-:W-:Y:S08]  /*25e0*/  HMMA.16816.F32.BF16 R64, R44, R80, R64 ;  /* 0x000000502c40723c */ /* 0x000ff00000041840 */
[----:B-1----:R-:W-:Y:S08]  /*25f0*/  HMMA.16816.F32.BF16 R20, R24, R8, R20 ;  /* 0x000000081814723c */ /* 0x002ff00000041814 */
[C---:B------:R-:W-:Y:S01]  /*2600*/  HMMA.16816.F32.BF16 R60, R44.reuse, R82, R60 ;  /* 0x000000522c3c723c */ /* 0x040fe2000004183c */
[----:B------:R-:W1:Y:S07]  /*2610*/  LDSM.16.M88.4 R80, [R0+0xc900] ;  /* 0x00c900000050783b */ /* 0x000e6e0000000200 */
[C---:B------:R-:W-:Y:S08]  /*2620*/  HMMA.16816.F32.BF16 R56, R44.reuse, R40, R56 ;  /* 0x000000282c38723c */ /* 0x040ff00000041838 */
[C---:B------:R-:W-:Y:S01]  /*2630*/  HMMA.16816.F32.BF16 R52, R44.reuse, R42, R52 ;  /* 0x0000002a2c34723c */ /* 0x040fe20000041834 */
[----:B------:R-:W-:Y:S07]  /*2640*/  LDSM.16.M88.4 R40, [R0+0xd100] ;  /* 0x00d100000028783b */ /* 0x000fee0000000200 */
[C---:B------:R-:W-:Y:S08]  /*2650*/  HMMA.16816.F32.BF16 R48, R44.reuse, R36, R48 ;  /* 0x000000242c30723c */ /* 0x040ff00000041830 */
[----:B------:R-:W-:Y:S01]  /*2660*/  HMMA.16816.F32.BF16 R44, R44, R38, R32 ;  /* 0x000000262c2c723c */ /* 0x000fe20000041820 */
[----:B------:R-:W-:Y:S04]  /*2670*/  LDSM.16.M88.4 R36, [R184+0x4000] ;  /* 0x00400000b824783b */ /* 0x000fe80000000200 */
[----:B------:R-:W-:Y:S03]  /*2680*/  LDSM.16.M88.4 R32, [R0+0xd900] ;  /* 0x00d900000020783b */ /* 0x000fe60000000200 */
[C---:B------:R-:W-:Y:S01]  /*2690*/  HMMA.16816.F32.BF16 R16, R24.reuse, R10, R16 ;  /* 0x0000000a1810723c */ /* 0x040fe20000041810 */
[----:B------:R-:W4:Y:S07]  /*26a0*/  LDSM.16.M88.4 R8, [R182+0xe100] ;  /* 0x00e10000b608783b */ /* 0x000f2e0000000200 */
[----:B--2---:R-:W-:Y:S08]  /*26b0*/  HMMA.16816.F32.BF16 R64, R24, R76, R64 ;  /* 0x0000004c1840723c */ /* 0x004ff00000041840 */
[----:B---3--:R-:W-:Y:S08]  /*26c0*/  HMMA.16816.F32.BF16 R20, R28, R12, R20 ;  /* 0x0000000c1c14723c */ /* 0x008ff00000041814 */
[C---:B------:R-:W-:Y:S08]  /*26d0*/  HMMA.16816.F32.BF16 R48, R24.reuse, R68, R48 ;  /* 0x000000441830723c */ /* 0x040ff00000041830 */
[C---:B------:R-:W-:Y:S01]  /*26e0*/  HMMA.16816.F32.BF16 R44, R24.reuse, R70, R44 ;  /* 0x00000046182c723c */ /* 0x040fe2000004182c */
[----:B------:R-:W-:Y:S07]  /*26f0*/  LDSM.16.M88.4 R68, [R182+0xf900] ;  /* 0x00f90000b644783b */ /* 0x000fee0000000200 */
[C---:B------:R-:W-:Y:S08]  /*2700*/  HMMA.16816.F32.BF16 R56, R24.reuse, R72, R56 ;  /* 0x000000481838723c */ /* 0x040ff00000041838 */
[C---:B------:R-:W-:Y:S01]  /*2710*/  HMMA.16816.F32.BF16 R52, R24.reuse, R74, R52 ;  /* 0x0000004a1834723c */ /* 0x040fe20000041834 */
[----:B------:R-:W-:Y:S07]  /*2720*/  LDSM.16.M88.4 R72, [R182+0xf100] ;  /* 0x00f10000b648783b */ /* 0x000fee0000000200 */
[----:B------:R-:W-:Y:S01]  /*2730*/  HMMA.16816.F32.BF16 R60, R24, R78, R60 ;  /* 0x0000004e183c723c */ /* 0x000fe2000004183c */
[----:B------:R-:W2:Y:S04]  /*2740*/  LDSM.16.M88.4 R76, [R182+0xe900] ;  /* 0x00e90000b64c783b */ /* 0x000ea80000000200 */
[----:B------:R-:W-:Y:S03]  /*2750*/  LDSM.16.M88.4 R24, [R180+0x4000] ;  /* 0x00400000b418783b */ /* 0x000fe60000000200 */
[C---:B------:R-:W-:Y:S01]  /*2760*/  HMMA.16816.F32.BF16 R16, R28.reuse, R14, R16 ;  /* 0x0000000e1c10723c */ /* 0x040fe20000041810 */
[----:B------:R-:W3:Y:S07]  /*2770*/  LDSM.16.M88.4 R12, [R86+0xe100] ;  /* 0x00e10000560c783b */ /* 0x000eee0000000200 */
[----:B-1----:R-:W-:Y:S08]  /*2780*/  HMMA.16816.F32.BF16 R64, R28, R80, R64 ;  /* 0x000000501c40723c */ /* 0x002ff00000041840 */
[----:B----4-:R-:W-:Y:S08]  /*2790*/  HMMA.16816.F32.BF16 R20, R36, R8, R20 ;  /* 0x000000082414723c */ /* 0x010ff00000041814 */
[C---:B------:R-:W-:Y:S08]  /*27a0*/  HMMA.16816.F32.BF16 R48, R28.reuse, R32, R48 ;  /* 0x000000201c30723c */ /* 0x040ff00000041830 */
[C---:B------:R-:W-:Y:S01]  /*27b0*/  HMMA.16816.F32.BF16 R44, R28.reuse, R34, R44 ;  /* 0x000000221c2c723c */ /* 0x040fe2000004182c */
[----:B------:R-:W-:Y:S07]  /*27c0*/  LDSM.16.M88.4 R32, [R86+0xf100] ;  /* 0x00f100005620783b */ /* 0x000fee0000000200 */
[C---:B------:R-:W-:Y:S08]  /*27d0*/  HMMA.16816.F32.BF16 R56, R28.reuse, R40, R56 ;  /* 0x000000281c38723c */ /* 0x040ff00000041838 */
[C---:B------:R-:W-:Y:S01]  /*27e0*/  HMMA.16816.F32.BF16 R52, R28.reuse, R42, R52 ;  /* 0x0000002a1c34723c */ /* 0x040fe20000041834 */
[----:B------:R-:W-:Y:S07]  /*27f0*/  LDSM.16.M88.4 R40, [R178+0x4000] ;  /* 0x00400000b228783b */ /* 0x000fee0000000200 */
[----:B------:R-:W-:Y:S01]  /*2800*/  HMMA.16816.F32.BF16 R60, R28, R82, R60 ;  /* 0x000000521c3c723c */ /* 0x000fe2000004183c */
[----:B------:R-:W1:Y:S04]  /*2810*/  LDSM.16.M88.4 R80, [R86+0xe900] ;  /* 0x00e900005650783b */ /* 0x000e680000000200 */
        /* <DEDUP_REMOVED lines=23> */
[----:B------:R-:W1:Y:S07]  /*2990*/  LDSM.16.M88.4 R32, [R0+0xe900] ;  /* 0x00e900000020783b */ /* 0x000e6e0000000200 */
        /* <DEDUP_REMOVED lines=35> */
[----:B------:R-:W2:Y:S07]  /*2bd0*/  LDSM.16.M88.4 R68, [R85+0x10900] ;  /* 0x010900005544783b */ /* 0x000eae0000000200 */
[C---:B------:R-:W-:Y:S08]  /*2be0*/  HMMA.16816.F32.BF16 R56, R80.reuse, R72, R56 ;  /* 0x000000485038723c */ /* 0x040ff00000041838 */
[----:B------:R-:W-:Y:S08]  /*2bf0*/  HMMA.16816.F32.BF16 R52, R80, R74, R52 ;  /* 0x0000004a5034723c */ /* 0x000ff00000041834 */
[----:B------:R-:W-:Y:S01]  /*2c00*/  HMMA.16816.F32.BF16 R72, R40, R38, R16 ;  /* 0x000000262848723c */ /* 0x000fe20000041810 */
[----:B------:R-:W-:Y:S04]  /*2c10*/  LDSM.16.M88.4 R36, [R177+0x8000] ;  /* 0x00800000b124783b */ /* 0x000fe80000000200 */
[----:B------:R-:W3:Y:S03]  /*2c20*/  LDSM.16.M88.4 R16, [R0+0x10100] ;  /* 0x010100000010783b */ /* 0x000ee60000000200 */
[----:B------:R-:W-:Y:S08]  /*2c30*/  HMMA.16816.F32.BF16 R60, R80, R78, R60 ;  /* 0x0000004e503c723c */ /* 0x000ff0000004183c */
[----:B-1----:R-:W-:Y:S08]  /*2c40*/  HMMA.16816.F32.BF16 R64, R40, R32, R64 ;  /* 0x000000202840723c */ /* 0x002ff00000041840 */
[----:B----4-:R-:W-:Y:S08]  /*2c50*/  HMMA.16816.F32.BF16 R20, R12, R8, R20 ;  /* 0x000000080c14723c */ /* 0x010ff00000041814 */
[C---:B------:R-:W-:Y:S08]  /*2c60*/  HMMA.16816.F32.BF16 R48, R40.reuse, R24, R48 ;  /* 0x000000182830723c */ /* 0x040ff00000041830 */
[----:B------:R-:W-:Y:S01]  /*2c70*/  HMMA.16816.F32.BF16 R44, R40, R26, R44 ;  /* 0x0000001a282c723c */ /* 0x000fe2000004182c */
[----:B------:R-:W1:Y:S07]  /*2c80*/  LDSM.16.M88.4 R24, [R85+0x11100] ;  /* 0x011100005518783b */ /* 0x000e6e0000000200 */
[----:B------:R-:W-:Y:S01]  /*2c90*/  HMMA.16816.F32.BF16 R72, R12, R10, R72 ;  /* 0x0000000a0c48723c */ /* 0x000fe20000041848 */
[----:B------:R-:W4:Y:S07]  /*2ca0*/  LDSM.16.M88.4 R8, [R0+0x10900] ;  /* 0x010900000008783b */ /* 0x000f2e0000000200 */
[C---:B------:R-:W-:Y:S01]  /*2cb0*/  HMMA.16816.F32.BF16 R60, R40.reuse, R34, R60 ;  /* 0x00000022283c723c */ /* 0x040fe2000004183c */
[----:B------:R-:W-:Y:S07]  /*2cc0*/  LDSM.16.M88.4 R32, [R0+0x11100] ;  /* 0x011100000020783b */ /* 0x000fee0000000200 */
[C---:B------:R-:W-:Y:S07]  /*2cd0*/  HMMA.16816.F32.BF16 R56, R40.reuse, R28, R56 ;  /* 0x0000001c2838723c */ /* 0x040fee0000041838 */
[----:B------:R-:W-:Y:S01]  /*2ce0*/  LOP3.LUT R29, R84, 0xffffffe0, RZ, 0xc0, !PT ;  /* 0xffffffe0541d7812 */ /* 0x000fe200078ec0ff */
[----:B------:R-:W-:Y:S04]  /*2cf0*/  HMMA.16816.F32.BF16 R52, R40, R30, R52 ;  /* 0x0000001e2834723c */ /* 0x000fe80000041834 */
[----:B------:R-:W-:-:S02]  /*2d00*/  IMAD.IADD R6, R6, 0x1, -R29 ;  /* 0x0000000106067824 */ /* 0x000fc400078e0a1d */
[----:B------:R-:W5:Y:S02]  /*2d10*/  LDSM.16.M88.4 R28, [R85+0x11900] ;  /* 0x01190000551c783b */ /* 0x000f640000000200 */
[----:B--2---:R-:W-:Y:S08]  /*2d20*/  HMMA.16816.F32.BF16 R64, R12, R68, R64 ;  /* 0x000000440c40723c */ /* 0x004ff00000041840 */
[----:B---3--:R-:W-:Y:S07]  /*2d30*/  HMMA.16816.F32.BF16 R20, R36, R16, R20 ;  /* 0x000000102414723c */ /* 0x008fee0000041814 */
[----:B------:R-:W-:Y:S01]  /*2d40*/  SHF.R.S32.HI R17, RZ, 0x1f, R6 ;  /* 0x0000001fff117819 */ /* 0x000fe20000011406 */
[----:B------:R-:W-:Y:S03]  /*2d50*/  HMMA.16816.F32.BF16 R60, R12, R70, R60 ;  /* 0x000000460c3c723c */ /* 0x000fe6000004183c */
[----:B------:R-:W-:-:S04]  /*2d60*/  LEA.HI R16, R17, R6, RZ, 0x2 ;  /* 0x0000000611107211 */ /* 0x000fc800078f10ff */
[----:B------:R-:W-:Y:S01]  /*2d70*/  LOP3.LUT R17, R16, 0x7ffffffc, RZ, 0xc0, !PT ;  /* 0x7ffffffc10117812 */ /* 0x000fe200078ec0ff */
[----:B------:R-:W-:Y:S04]  /*2d80*/  HMMA.16816.F32.BF16 R72, R36, R18, R72 ;  /* 0x000000122448723c */ /* 0x000fe80000041848 */
[----:B------:R-:W-:Y:S02]  /*2d90*/  IMAD.IADD R6, R6, 0x1, -R17 ;  /* 0x0000000106067824 */ /* 0x000fe400078e0a11 */
[----:B------:R2:W3:Y:S01]  /*2da0*/  LDSM.16.M88.4 R16, [R0+0x11900] ;  /* 0x011900000010783b */ /* 0x0004e20000000200 */
[----:B------:R-:W-:-:S04]  /*2db0*/  DEPBAR.LE SB0, 0x2 ;  /* 0x000080800000791a */ /* 0x000fc80000000000 */
[----:B------:R-:W-:Y:S01]  /*2dc0*/  IMAD R3, R6, -0x2, R3 ;  /* 0xfffffffe06037824 */ /* 0x000fe200078e0203 */
[----:B-1----:R-:W-:Y:S01]  /*2dd0*/  HMMA.16816.F32.BF16 R56, R12, R24, R56 ;  /* 0x000000180c38723c */ /* 0x002fe20000041838 */
[----:B------:R-:W-:Y:S03]  /*2de0*/  BAR.SYNC.DEFER_BLOCKING 0x0 ;  /* 0x0000000000007b1d */ /* 0x000fe60000010000 */
[----:B------:R-:W-:-:S04]  /*2df0*/  ISETP.GT.AND P1, PT, R3, RZ, PT ;  /* 0x000000ff0300720c */ /* 0x000fc80003f24270 */
[----:B----4-:R-:W-:Y:S01]  /*2e00*/  HMMA.16816.F32.BF16 R64, R36, R8, R64 ;  /* 0x000000082440723c */ /* 0x010fe20000041840 */
[----:B------:R-:W-:Y:S02]  /*2e10*/  FSEL R22, R22, -INF , P1 ;  /* 0xff80000016167808 */ /* 0x000fe40000800000 */
[----:B------:R-:W-:Y:S02]  /*2e20*/  FSEL R25, R20, -INF , P1 ;  /* 0xff80000014197808 */ /* 0x000fe40000800000 */
[----:B------:R-:W-:-:S03]  /*2e30*/  ISETP.GT.AND P1, PT, R3, 0x1, PT ;  /* 0x000000010300780c */ /* 0x000fc60003f24270 */
[----:B------:R-:W-:Y:S01]  /*2e40*/  HMMA.16816.F32.BF16 R52, R12, R26, R52 ;  /* 0x0000001a0c34723c */ /* 0x000fe20000041834 */
[----:B------:R-:W-:Y:S02]  /*2e50*/  FSEL R23, R23, -INF , P1 ;  /* 0xff80000017177808 */ /* 0x000fe40000800000 */
[----:B------:R-:W-:Y:S02]  /*2e60*/  FSEL R24, R21, -INF , P1 ;  /* 0xff80000015187808 */ /* 0x000fe40000800000 */
[----:B------:R-:W-:-:S03]  /*2e70*/  ISETP.GT.AND P1, PT, R3, 0x8, PT ;  /* 0x000000080300780c */ /* 0x000fc60003f24270 */
[----:B------:R-:W-:Y:S01]  /*2e80*/  HMMA.16816.F32.BF16 R60, R36, R10, R60 ;  /* 0x0000000a243c723c */ /* 0x000fe2000004183c */
[----:B------:R-:W-:Y:S01]  /*2e90*/  FSEL R74, R74, -INF , P1 ;  /* 0xff8000004a4a7808 */ /* 0x000fe20000800000 */
[----:B------:R-:W-:Y:S01]  /*2ea0*/  LDSM.16.MT88.4 R80, [R135+0x2100] ;  /* 0x002100008750783b */ /* 0x000fe20000004200 */
[----:B------:R-:W-:Y:S02]  /*2eb0*/  FSEL R27, R72, -INF , P1 ;  /* 0xff800000481b7808 */ /* 0x000fe40000800000 */
[----:B------:R-:W-:Y:S01]  /*2ec0*/  ISETP.GT.AND P1, PT, R3, 0x9, PT ;  /* 0x000000090300780c */ /* 0x000fe20003f24270 */
[----:B------:R-:W-:Y:S02]  /*2ed0*/  LDSM.16.MT88.4 R124, [R176+0x100] ;  /* 0x00010000b07c783b */ /* 0x000fe40000004200 */
[----:B-----5:R-:W-:Y:S01]  /*2ee0*/  HMMA.16816.F32.BF16 R48, R12, R28, R48 ;  /* 0x0000001c0c30723c */ /* 0x020fe20000041830 */
[----:B------:R-:W-:Y:S01]  /*2ef0*/  FSEL R6, R75, -INF , P1 ;  /* 0xff8000004b067808 */ /* 0x000fe20000800000 */
[----:B------:R-:W-:Y:S01]  /*2f00*/  LDSM.16.MT88.4 R40, [R172+0x100] ;  /* 0x00010000ac28783b */ /* 0x000fe20000004200 */
[----:B------:R-:W-:-:S02]  /*2f10*/  FSEL R73, R73, -INF , P1 ;  /* 0xff80000049497808 */ /* 0x000fc40000800000 */
[C---:B------:R-:W-:Y:S01]  /*2f20*/  ISETP.GT.AND P1, PT, R3.reuse, 0x10, PT ;  /* 0x000000100300780c */ /* 0x040fe20003f24270 */
[----:B------:R-:W-:Y:S02]  /*2f30*/  LDSM.16.MT88.4 R88, [R162+0x2100] ;  /* 0x00210000a258783b */ /* 0x000fe40000004200 */
[----:B------:R-:W-:Y:S01]  /*2f40*/  HMMA.16816.F32.BF16 R56, R36, R32, R56 ;  /* 0x000000202438723c */ /* 0x000fe20000041838 */
[----:B------:R-:W-:Y:S01]  /*2f50*/  FSEL R20, R66, -INF , P1 ;  /* 0xff80000042147808 */ /* 0x000fe20000800000 */
[----:B------:R-:W-:Y:S01]  /*2f60*/  LDSM.16.MT88.4 R96, [R176+0x4100] ;  /* 0x00410000b060783b */ /* 0x000fe20000004200 */
[----:B------:R-:W-:Y:S02]  /*2f70*/  FSEL R21, R64, -INF , P1 ;  /* 0xff80000040157808 */ /* 0x000fe40000800000 */
[----:B------:R-:W-:Y:S01]  /*2f80*/  ISETP.GT.AND P1, PT, R3, 0x11, PT ;  /* 0x000000110300780c */ /* 0x000fe20003f24270 */
[----:B------:R-:W-:Y:S02]  /*2f90*/  LDSM.16.MT88.4 R100, [R172+0x4100] ;  /* 0x00410000ac64783b */ /* 0x000fe40000004200 */
[----:B------:R-:W-:Y:S01]  /*2fa0*/  HMMA.16816.F32.BF16 R44, R12, R30, R44 ;  /* 0x0000001e0c2c723c */ /* 0x000fe2000004182c */
[----:B------:R-:W-:Y:S01]  /*2fb0*/  FSEL R10, R67, -INF , P1 ;  /* 0xff800000430a7808 */ /* 0x000fe20000800000 */
[----:B------:R-:W-:Y:S01]  /*2fc0*/  LDSM.16.MT88.4 R108, [R135+0x4100] ;  /* 0x00410000876c783b */ /* 0x000fe20000004200 */
[----:B------:R-:W-:-:S02]  /*2fd0*/  FSEL R11, R65, -INF , P1 ;  /* 0xff800000410b7808 */ /* 0x000fc40000800000 */
[----:B------:R-:W-:Y:S01]  /*2fe0*/  ISETP.GT.AND P1, PT, R3, 0x18, PT ;  /* 0x000000180300780c */ /* 0x000fe20003f24270 */
[----:B------:R-:W-:Y:S01]  /*2ff0*/  LDSM.16.MT88.4 R64, [R176+0x2100] ;  /* 0x00210000b040783b */ /* 0x000fe20000004200 */
[----:B------:R-:W-:Y:S01]  /*3000*/  FMNMX.FTZ R12, R25, R24, !PT ;  /* 0x00000018190c7209 */ /* 0x000fe20007810000 */
[C---:B------:R-:W-:Y:S01]  /*3010*/  HMMA.16816.F32.BF16 R52, R36.reuse, R34, R52 ;  /* 0x000000222434723c */ /* 0x040fe20000041834 */
[----:B--2---:R-:W-:Y:S01]  /*3020*/  FSEL R0, R62, -INF , P1 ;  /* 0xff8000003e007808 */ /* 0x004fe20000800000 */
[----:B------:R-:W-:Y:S01]  /*3030*/  LDSM.16.MT88.4 R136, [R172+0x900] ;  /* 0x00090000ac88783b */ /* 0x000fe20000004200 */
[----:B------:R-:W-:Y:S02]  /*3040*/  FSEL R9, R60, -INF , P1 ;  /* 0xff8000003c097808 */ /* 0x000fe40000800000 */
[----:B------:R-:W-:Y:S01]  /*3050*/  ISETP.GT.AND P1, PT, R3, 0x19, PT ;  /* 0x000000190300780c */ /* 0x000fe20003f24270 */
[----:B------:R-:W-:Y:S01]  /*3060*/  LDSM.16.MT88.4 R32, [R135+0x900] ;  /* 0x000900008720783b */ /* 0x000fe20000004200 */
[----:B------:R-:W-:Y:S01]  /*3070*/  FMNMX.FTZ R12, R27, R12, !PT ;  /* 0x0000000c1b0c7209 */ /* 0x000fe20007810000 */
[----:B---3--:R-:W-:Y:S01]  /*3080*/  HMMA.16816.F32.BF16 R48, R36, R16, R48 ;  /* 0x000000102430723c */ /* 0x008fe20000041830 */
[----:B------:R-:W-:Y:S01]  /*3090*/  FSEL R8, R63, -INF , P1 ;  /* 0xff8000003f087808 */ /* 0x000fe20000800000 */
[----:B------:R-:W-:Y:S01]  /*30a0*/  LDSM.16.MT88.4 R28, [R162+0x900] ;  /* 0x00090000a21c783b */ /* 0x000fe20000004200 */
[----:B------:R-:W-:-:S02]  /*30b0*/  FSEL R13, R61, -INF , P1 ;  /* 0xff8000003d0d7808 */ /* 0x000fc40000800000 */
[C---:B------:R-:W-:Y:S02]  /*30c0*/  ISETP.GT.AND P1, PT, R3.reuse, 0x20, PT ;  /* 0x000000200300780c */ /* 0x040fe40003f24270 */
[----:B------:R-:W-:Y:S01]  /*30d0*/  FMNMX.FTZ R15, R22, R23, !PT ;  /* 0x00000017160f7209 */ /* 0x000fe20007810000 */
[----:B------:R-:W-:Y:S01]  /*30e0*/  HMMA.16816.F32.BF16 R44, R36, R18, R44 ;  /* 0x00000012242c723c */ /* 0x000fe2000004182c */
[----:B------:R-:W-:Y:S02]  /*30f0*/  FSEL R170, R58, -INF , P1 ;  /* 0xff8000003aaa7808 */ /* 0x000fe40000800000 */
[----:B------:R-:W-:Y:S02]  /*3100*/  FSEL R175, R56, -INF , P1 ;  /* 0xff80000038af7808 */ /* 0x000fe40000800000 */
[----:B------:R-:W-:Y:S02]  /*3110*/  ISETP.GT.AND P1, PT, R3, 0x21, PT ;  /* 0x000000210300780c */ /* 0x000fe40003f24270 */
[----:B------:R-:W-:-:S02]  /*3120*/  FMNMX.FTZ R12, R73, R12, !PT ;  /* 0x0000000c490c7209 */ /* 0x000fc40007810000 */
[----:B------:R-:W-:Y:S02]  /*3130*/  FSEL R212, R59, -INF , P1 ;  /* 0xff8000003bd47808 */ /* 0x000fe40000800000 */
[----:B------:R-:W-:Y:S02]  /*3140*/  FSEL R167, R57, -INF , P1 ;  /* 0xff80000039a77808 */ /* 0x000fe40000800000 */
[----:B------:R-:W-:Y:S01]  /*3150*/  ISETP.GT.AND P1, PT, R3, 0x28, PT ;  /* 0x000000280300780c */ /* 0x000fe20003f24270 */
[----:B------:R-:W-:Y:S01]  /*3160*/  LDSM.16.MT88.4 R56, [R5+0x100] ;  /* 0x000100000538783b */ /* 0x000fe20000004200 */
[----:B------:R-:W-:Y:S02]  /*3170*/  FMNMX.FTZ R15, R74, R15, !PT ;  /* 0x0000000f4a0f7209 */ /* 0x000fe40007810000 */
[----:B------:R-:W-:Y:S02]  /*3180*/  FSEL R174, R54, -INF , P1 ;  /* 0xff80000036ae7808 */ /* 0x000fe40000800000 */
[----:B------:R-:W-:-:S02]  /*3190*/  FSEL R169, R52, -INF , P1 ;  /* 0xff80000034a97808 */ /* 0x000fc40000800000 */
[----:B------:R-:W-:Y:S02]  /*31a0*/  FMNMX.FTZ R12, R21, R12, !PT ;  /* 0x0000000c150c7209 */ /* 0x000fe40007810000 */
[----:B------:R-:W-:Y:S02]  /*31b0*/  ISETP.GT.AND P1, PT, R3, 0x29, PT ;  /* 0x000000290300780c */ /* 0x000fe40003f24270 */
[----:B------:R-:W-:Y:S02]  /*31c0*/  FMNMX.FTZ R15, R6, R15, !PT ;  /* 0x0000000f060f7209 */ /* 0x000fe40007810000 */
[----:B------:R-:W-:Y:S02]  /*31d0*/  FMNMX.FTZ R12, R11, R12, !PT ;  /* 0x0000000c0b0c7209 */ /* 0x000fe40007810000 */
[----:B------:R-:W-:Y:S02]  /*31e0*/  FSEL R210, R55, -INF , P1 ;  /* 0xff80000037d27808 */ /* 0x000fe40000800000 */
[----:B------:R-:W-:-:S02]  /*31f0*/  FSEL R173, R53, -INF , P1 ;  /* 0xff80000035ad7808 */ /* 0x000fc40000800000 */
[----:B------:R-:W-:Y:S02]  /*3200*/  ISETP.GT.AND P1, PT, R3, 0x30, PT ;  /* 0x000000300300780c */ /* 0x000fe40003f24270 */
[----:B------:R-:W-:Y:S02]  /*3210*/  FMNMX.FTZ R15, R20, R15, !PT ;  /* 0x0000000f140f7209 */ /* 0x000fe40007810000 */
[----:B------:R-:W-:Y:S02]  /*3220*/  FMNMX.FTZ R12, R9, R12, !PT ;  /* 0x0000000c090c7209 */ /* 0x000fe40007810000 */
        /* <DEDUP_REMOVED lines=8> */
[----:B------:R-:W-:Y:S01]  /*32b0*/  ISETP.GT.AND P1, PT, R3, 0x38, PT ;  /* 0x000000380300780c */ /* 0x000fe20003f24270 */
[----:B------:R-:W-:Y:S01]  /*32c0*/  LDSM.16.MT88.4 R48, [R135+0x100] ;  /* 0x000100008730783b */ /* 0x000fe20000004200 */
[----:B------:R-:W-:-:S02]  /*32d0*/  FMNMX.FTZ R12, R175, R12, !PT ;  /* 0x0000000caf0c7209 */ /* 0x000fc40007810000 */
[----:B------:R-:W-:Y:S02]  /*32e0*/  FMNMX.FTZ R15, R8, R15, !PT ;  /* 0x0000000f080f7209 */ /* 0x000fe40007810000 */
[----:B------:R-:W-:Y:S02]  /*32f0*/  FSEL R140, R46, -INF , P1 ;  /* 0xff8000002e8c7808 */ /* 0x000fe40000800000 */
[----:B------:R-:W-:Y:S02]  /*3300*/  FSEL R143, R44, -INF , P1 ;  /* 0xff8000002c8f7808 */ /* 0x000fe40000800000 */
[----:B------:R-:W-:Y:S02]  /*3310*/  FMNMX.FTZ R12, R167, R12, !PT ;  /* 0x0000000ca70c7209 */ /* 0x000fe40007810000 */
[----:B------:R-:W-:Y:S02]  /*3320*/  ISETP.GT.AND P1, PT, R3, 0x39, PT ;  /* 0x000000390300780c */ /* 0x000fe40003f24270 */
        /* <DEDUP_REMOVED lines=9> */
[----:B------:R-:W-:Y:S02]  /*33c0*/  FSEL R141, R45, -INF , P1 ;  /* 0xff8000002d8d7808 */ /* 0x000fe40000800000 */
[----:B------:R-:W-:Y:S02]  /*33d0*/  FMNMX.FTZ R12, R143, R12, !PT ;  /* 0x0000000c8f0c7209 */ /* 0x000fe40007810000 */
[----:B------:R-:W-:Y:S02]  /*33e0*/  FMNMX.FTZ R3, R142, R3, !PT ;  /* 0x000000038e037209 */ /* 0x000fe40007810000 */
[----:B------:R-:W-:-:S02]  /*33f0*/  FMNMX.FTZ R16, R141, R12, !PT ;  /* 0x0000000c8d107209 */ /* 0x000fc40007810000 */
[----:B------:R-:W-:Y:S02]  /*3400*/  FSEL R168, R47, -INF , P1 ;  /* 0xff8000002fa87808 */ /* 0x000fe40000800000 */
[----:B------:R-:W-:Y:S01]  /*3410*/  FMNMX.FTZ R3, R140, R3, !PT ;  /* 0x000000038c037209 */ /* 0x000fe20007810000 */
[----:B------:R-:W1:Y:S03]  /*3420*/  SHFL.BFLY PT, R15, R16, 0x2, 0x1f ;  /* 0x0c401f00100f7f89 */ /* 0x000e6600000e0000 */
[----:B------:R-:W-:-:S05]  /*3430*/  FMNMX.FTZ R14, R168, R3, !PT ;  /* 0x00000003a80e7209 */ /* 0x000fca0007810000 */
[----:B------:R-:W2:Y:S01]  /*3440*/  SHFL.BFLY PT, R3, R14, 0x2, 0x1f ;  /* 0x0c401f000e037f89 */ /* 0x000ea200000e0000 */
[----:B-1----:R-:W-:-:S03]  /*3450*/  FMNMX.FTZ R15, R16, R15, !PT ;  /* 0x0000000f100f7209 */ /* 0x002fc60007810000 */
[----:B------:R-:W-:Y:S04]  /*3460*/  LDSM.16.MT88.4 R16, [R135+0x2900] ;  /* 0x002900008710783b */ /* 0x000fe80000004200 */
[----:B------:R-:W1:Y:S01]  /*3470*/  SHFL.BFLY PT, R132, R15, 0x1, 0x1f ;  /* 0x0c201f000f847f89 */ /* 0x000e6200000e0000 */
[----:B--2---:R-:W-:-:S05]  /*3480*/  FMNMX.FTZ R12, R14, R3, !PT ;  /* 0x000000030e0c7209 */ /* 0x004fca0007810000 */
[----:B------:R-:W2:Y:S01]  /*3490*/  SHFL.BFLY PT, R3, R12, 0x1, 0x1f ;  /* 0x0c201f000c037f89 */ /* 0x000ea200000e0000 */
[----:B-1----:R-:W-:-:S04]  /*34a0*/  FMNMX.FTZ R132, R15, R132, !PT ;  /* 0x000000840f847209 */ /* 0x002fc80007810000 */
[C---:B------:R-:W-:Y:S01]  /*34b0*/  FSETP.NEU.FTZ.AND P1, PT, R132.reuse, -INF , PT ;  /* 0xff8000008400780b */ /* 0x040fe20003f3d000 */
[----:B------:R-:W-:Y:S01]  /*34c0*/  FMUL.FTZ R208, R132, c[0x0][0x2d0] ;  /* 0x0000b40084d07a20 */ /* 0x000fe20000410000 */
[----:B--2---:R-:W-:-:S04]  /*34d0*/  FMNMX.FTZ R3, R12, R3, !PT ;  /* 0x000000030c037209 */ /* 0x004fc80007810000 */
[----:B------:R-:W-:Y:S01]  /*34e0*/  FSEL R208, R208, RZ, P1 ;  /* 0x000000ffd0d07208 */ /* 0x000fe20000800000 */
[C---:B------:R-:W-:Y:S01]  /*34f0*/  FMUL.FTZ R171, R3.reuse, c[0x0][0x2d0] ;  /* 0x0000b40003ab7a20 */ /* 0x040fe20000410000 */
[----:B------:R-:W-:-:S03]  /*3500*/  FSETP.NEU.FTZ.AND P1, PT, R3, -INF , PT ;  /* 0xff8000000300780b */ /* 0x000fc60003f3d000 */
[--C-:B------:R-:W-:Y:S01]  /*3510*/  FFMA.FTZ R161, R25, c[0x0][0x2d0], -R208.reuse ;  /* 0x0000b40019a17a23 */ /* 0x100fe200000108d0 */
[----:B------:R-:W-:Y:S01]  /*3520*/  FSEL R171, R171, RZ, P1 ;  /* 0x000000ffabab7208 */ /* 0x000fe20000800000 */
[--C-:B------:R-:W-:Y:S02]  /*3530*/  FFMA.FTZ R158, R24, c[0x0][0x2d0], -R208.reuse ;  /* 0x0000b400189e7a23 */ /* 0x100fe400000108d0 */
[--C-:B------:R-:W-:Y:S02]  /*3540*/  FFMA.FTZ R159, R27, c[0x0][0x2d0], -R208.reuse ;  /* 0x0000b4001b9f7a23 */ /* 0x100fe400000108d0 */
[----:B------:R-:W-:Y:S01]  /*3550*/  MUFU.EX2 R161, R161 ;  /* 0x000000a100a17308 */ /* 0x000fe20000000800 */
[----:B------:R-:W-:Y:S01]  /*3560*/  FFMA.FTZ R154, R73, c[0x0][0x2d0], -R208 ;  /* 0x0000b400499a7a23 */ /* 0x000fe200000108d0 */
[----:B------:R-:W-:Y:S01]  /*3570*/  LDSM.16.MT88.4 R24, [R172+0x2900] ;  /* 0x00290000ac18783b */ /* 0x000fe20000004200 */
[--C-:B------:R-:W-:Y:S02]  /*3580*/  FFMA.FTZ R163, R22, c[0x0][0x2d0], -R171.reuse ;  /* 0x0000b40016a37a23 */ /* 0x100fe400000108ab */
[----:B------:R-:W-:-:S02]  /*3590*/  FFMA.FTZ R160, R23, c[0x0][0x2d0], -R171 ;  /* 0x0000b40017a07a23 */ /* 0x000fc400000108ab */
[--C-:B------:R-:W-:Y:S01]  /*35a0*/  FFMA.FTZ R165, R74, c[0x0][0x2d0], -R171.reuse ;  /* 0x0000b4004aa57a23 */ /* 0x100fe200000108ab */
[----:B------:R-:W1:Y:S01]  /*35b0*/  MUFU.EX2 R158, R158 ;  /* 0x0000009e009e7308 */ /* 0x000e620000000800 */
[--C-:B------:R-:W-:Y:S01]  /*35c0*/  FFMA.FTZ R156, R6, c[0x0][0x2d0], -R171.reuse ;  /* 0x0000b400069c7a23 */ /* 0x100fe200000108ab */
[----:B------:R-:W2:Y:S01]  /*35d0*/  LDSM.16.MT88.4 R72, [R172+0x2100] ;  /* 0x00210000ac48783b */ /* 0x000ea20000004200 */
[--C-:B------:R-:W-:Y:S02]  /*35e0*/  FFMA.FTZ R151, R0, c[0x0][0x2d0], -R171.reuse ;  /* 0x0000b40000977a23 */ /* 0x100fe400000108ab */
[--C-:B------:R-:W-:Y:S01]  /*35f0*/  FFMA.FTZ R152, R11, c[0x0][0x2d0], -R208.reuse ;  /* 0x0000b4000b987a23 */ /* 0x100fe200000108d0 */
[----:B------:R-:W3:Y:S01]  /*3600*/  LDSM.16.MT88.4 R4, [R5+0x4100] ;  /* 0x004100000504783b */ /* 0x000ee20000004200 */
[----:B------:R-:W-:Y:S01]  /*3610*/  FFMA.FTZ R153, R9, c[0x0][0x2d0], -R208 ;  /* 0x0000b40009997a23 */ /* 0x000fe200000108d0 */
[----:B------:R-:W-:Y:S01]  /*3620*/  MUFU.EX2 R159, R159 ;  /* 0x0000009f009f7308 */ /* 0x000fe20000000800 */
[----:B------:R-:W-:-:S02]  /*3630*/  FFMA.FTZ R150, R10, c[0x0][0x2d0], -R171 ;  /* 0x0000b4000a967a23 */ /* 0x000fc400000108ab */
[--C-:B------:R-:W-:Y:S02]  /*3640*/  FFMA.FTZ R0, R8, c[0x0][0x2d0], -R171.reuse ;  /* 0x0000b40008007a23 */ /* 0x100fe400000108ab */
[----:B------:R-:W4:Y:S01]  /*3650*/  LDSM.16.MT88.4 R8, [R176+0x2900] ;  /* 0x00290000b008783b */ /* 0x000f220000004200 */
[--C-:B------:R-:W-:Y:S02]  /*3660*/  FFMA.FTZ R157, R21, c[0x0][0x2d0], -R208.reuse ;  /* 0x0000b400159d7a23 */ /* 0x100fe400000108d0 */
[----:B------:R-:W5:Y:S01]  /*3670*/  MUFU.EX2 R154, R154 ;  /* 0x0000009a009a7308 */ /* 0x000f620000000800 */
[----:B-1----:R-:W-:Y:S01]  /*3680*/  F2FP.BF16.PACK_AB R112, R158, R161 ;  /* 0x000000a19e70723e */ /* 0x002fe200000010ff */
[--C-:B------:R-:W-:Y:S02]  /*3690*/  FFMA.FTZ R148, R13, c[0x0][0x2d0], -R208.reuse ;  /* 0x0000b4000d947a23 */ /* 0x100fe400000108d0 */
[----:B------:R-:W-:Y:S01]  /*36a0*/  FFMA.FTZ R155, R20, c[0x0][0x2d0], -R171 ;  /* 0x0000b400149b7a23 */ /* 0x000fe200000108ab */
[----:B------:R-:W-:Y:S01]  /*36b0*/  LDSM.16.MT88.4 R12, [R162+0x2900] ;  /* 0x00290000a20c783b */ /* 0x000fe20000004200 */
[----:B------:R-:W-:-:S02]  /*36c0*/  FFMA.FTZ R166, R169, c[0x0][0x2d0], -R208 ;  /* 0x0000b400a9a67a23 */ /* 0x000fc400000108d0 */
[----:B------:R-:W-:Y:S01]  /*36d0*/  MUFU.EX2 R163, R163 ;  /* 0x000000a300a37308 */ /* 0x000fe20000000800 */
[----:B------:R-:W1:Y:S01]  /*36e0*/  LDSM.16.MT88.4 R20, [R176+0x900] ;  /* 0x00090000b014783b */ /* 0x000e620000004200 */
[--C-:B------:R-:W-:Y:S02]  /*36f0*/  FFMA.FTZ R164, R175, c[0x0][0x2d0], -R208.reuse ;  /* 0x0000b400afa47a23 */ /* 0x100fe400000108d0 */
[--C-:B------:R-:W-:Y:S02]  /*3700*/  FFMA.FTZ R169, R173, c[0x0][0x2d0], -R208.reuse ;  /* 0x0000b400ada97a23 */ /* 0x100fe400000108d0 */
[----:B------:R-:W-:Y:S02]  /*3710*/  FFMA.FTZ R167, R167, c[0x0][0x2d0], -R208 ;  /* 0x0000b400a7a77a23 */ /* 0x000fe400000108d0 */
[----:B------:R-:W2:Y:S01]  /*3720*/  MUFU.EX2 R160, R160 ;  /* 0x000000a000a07308 */ /* 0x000ea20000000800 */
[----:B-----5:R-:W-:Y:S01]  /*3730*/  F2FP.BF16.PACK_AB R114, R154, R159 ;  /* 0x0000009f9a72723e */ /* 0x020fe200000010ff */
[----:B------:R-:W-:-:S02]  /*3740*/  FFMA.FTZ R170, R170, c[0x0][0x2d0], -R171 ;  /* 0x0000b400aaaa7a23 */ /* 0x000fc400000108ab */
[--C-:B------:R-:W-:Y:S02]  /*3750*/  FFMA.FTZ R173, R212, c[0x0][0x2d0], -R171.reuse ;  /* 0x0000b400d4ad7a23 */ /* 0x100fe400000108ab */
[--C-:B------:R-:W-:Y:S02]  /*3760*/  FFMA.FTZ R174, R174, c[0x0][0x2d0], -R171.reuse ;  /* 0x0000b400aeae7a23 */ /* 0x100fe400000108ab */
[----:B------:R-:W-:Y:S01]  /*3770*/  MUFU.EX2 R165, R165 ;  /* 0x000000a500a57308 */ /* 0x000fe20000000800 */
[----:B------:R-:W-:Y:S02]  /*3780*/  FFMA.FTZ R175, R210, c[0x0][0x2d0], -R171 ;  /* 0x0000b400d2af7a23 */ /* 0x000fe400000108ab */
[--C-:B------:R-:W-:Y:S02]  /*3790*/  FFMA.FTZ R210, R183, c[0x0][0x2d0], -R208.reuse ;  /* 0x0000b400b7d27a23 */ /* 0x100fe400000108d0 */
[--C-:B------:R-:W-:Y:S02]  /*37a0*/  FFMA.FTZ R185, R185, c[0x0][0x2d0], -R208.reuse ;  /* 0x0000b400b9b97a23 */ /* 0x100fe400000108d0 */
[--C-:B------:R-:W-:Y:S01]  /*37b0*/  FFMA.FTZ R183, R143, c[0x0][0x2d0], -R208.reuse ;  /* 0x0000b4008fb77a23 */ /* 0x100fe200000108d0 */
[----:B------:R-:W5:Y:S01]  /*37c0*/  MUFU.EX2 R156, R156 ;  /* 0x0000009c009c7308 */ /* 0x000f620000000800 */
[----:B--2---:R-:W-:Y:S01]  /*37d0*/  F2FP.BF16.PACK_AB R113, R160, R163 ;  /* 0x000000a3a071723e */ /* 0x004fe200000010ff */
[----:B------:R-:W-:-:S02]  /*37e0*/  FFMA.FTZ R208, R141, c[0x0][0x2d0], -R208 ;  /* 0x0000b4008dd07a23 */ /* 0x000fc400000108d0 */
[--C-:B------:R-:W-:Y:S02]  /*37f0*/  FFMA.FTZ R206, R206, c[0x0][0x2d0], -R171.reuse ;  /* 0x0000b400cece7a23 */ /* 0x100fe400000108ab */
[--C-:B------:R-:W-:Y:S02]  /*3800*/  FFMA.FTZ R207, R142, c[0x0][0x2d0], -R171.reuse ;  /* 0x0000b4008ecf7a23 */ /* 0x100fe400000108ab */
[----:B------:R-:W-:Y:S01]  /*3810*/  MUFU.EX2 R157, R157 ;  /* 0x0000009d009d7308 */ /* 0x000fe20000000800 */
[--C-:B------:R-:W-:Y:S02]  /*3820*/  FFMA.FTZ R209, R140, c[0x0][0x2d0], -R171.reuse ;  /* 0x0000b4008cd17a23 */ /* 0x100fe400000108ab */
[----:B------:R-:W-:Y:S01]  /*3830*/  FFMA.FTZ R168, R168, c[0x0][0x2d0], -R171 ;  /* 0x0000b400a8a87a23 */ /* 0x000fe200000108ab */
[----:B------:R-:W-:Y:S01]  /*3840*/  LDSM.16.MT88.4 R140, [R172+0x3900] ;  /* 0x00390000ac8c783b */ /* 0x000fe20000004200 */
[----:B------:R-:W-:Y:S02]  /*3850*/  FADD.FTZ R158, R161, R158 ;  /* 0x0000009ea19e7221 */ /* 0x000fe40000010000 */
[----:B------:R-:W-:Y:S01]  /*3860*/  FADD.FTZ R160, R163, R160 ;  /* 0x000000a0a3a07221 */ /* 0x000fe20000010000 */
[----:B-----5:R-:W-:Y:S01]  /*3870*/  F2FP.BF16.PACK_AB R115, R156, R165 ;  /* 0x000000a59c73723e */ /* 0x020fe200000010ff */
[----:B------:R-:W2:Y:S01]  /*3880*/  MUFU.EX2 R152, R152 ;  /* 0x0000009800987308 */ /* 0x000ea20000000800 */
[----:B------:R-:W-:-:S02]  /*3890*/  FADD.FTZ R159, R159, R158 ;  /* 0x0000009e9f9f7221 */ /* 0x000fc40000010000 */
[----:B------:R-:W-:Y:S02]  /*38a0*/  FADD.FTZ R165, R165, R160 ;  /* 0x000000a0a5a57221 */ /* 0x000fe40000010000 */
[----:B------:R-:W-:Y:S01]  /*38b0*/  FADD.FTZ R154, R154, R159 ;  /* 0x0000009f9a9a7221 */ /* 0x000fe20000010000 */
[C---:B------:R-:W-:Y:S01]  /*38c0*/  HMMA.16816.F32.BF16 R60, R112.reuse, R64, RZ ;  /* 0x00000040703c723c */ /* 0x040fe200000418ff */
[----:B------:R-:W-:Y:S01]  /*38d0*/  FADD.FTZ R156, R156, R165 ;  /* 0x000000a59c9c7221 */ /* 0x000fe20000010000 */
        /* <DEDUP_REMOVED lines=18> */
[----:B------:R-:W-:Y:S06]  /*3a00*/  MUFU.EX2 R169, R169 ;  /* 0x000000a900a97308 */ /* 0x000fec0000000800 */
        /* <DEDUP_REMOVED lines=24> */
[C---:B---3--:R-:W-:Y:S07]  /*3b90*/  HMMA.16816.F32.BF16 R116, R112.reuse, R4, RZ ;  /* 0x000000047074723c */ /* 0x048fee00000418ff */
[----:B--2---:R-:W-:Y:S01]  /*3ba0*/  F2FP.BF16.PACK_AB R4, R152, R157 ;  /* 0x0000009d9804723e */ /* 0x004fe200000010ff */
        /* <DEDUP_REMOVED lines=11> */
[----:B----4-:R-:W-:Y:S01]  /*3c60*/  HMMA.16816.F32.BF16 R60, R4, R8, R60 ;  /* 0x00000008043c723c */ /* 0x010fe2000004183c */
[----:B------:R-:W-:Y:S01]  /*3c70*/  FADD.FTZ R151, R0, R151 ;  /* 0x0000009700977221 */ /* 0x000fe20000010000 */
[----:B------:R-:W-:-:S04]  /*3c80*/  IADD3 R0, R144, -0x3, RZ ;  /* 0xfffffffd90007810 */ /* 0x000fc80007ffe0ff */
[----:B------:R-:W-:Y:S02]  /*3c90*/  ISETP.GE.AND P1, PT, R0, R189, PT ;  /* 0x000000bd0000720c */ /* 0x000fe40003f26270 */
        /* <DEDUP_REMOVED lines=37> */
[----:B------:R-:W-:Y:S01]  /*3ef0*/  F2FP.BF16.PACK_AB R5, R173, R170 ;  /* 0x000000aaad05723e */ /* 0x000fe200000010ff */
[----:B------:R-:W-:Y:S01]  /*3f00*/  FADD.FTZ R170, R170, R151 ;  /* 0x00000097aaaa7221 */ /* 0x000fe20000010000 */
[----:B------:R-:W-:Y:S01]  /*3f10*/  F2FP.BF16.PACK_AB R6, R169, R166 ;  /* 0x000000a6a906723e */ /* 0x000fe200000010ff */
[----:B------:R-:W-:Y:S01]  /*3f20*/  FADD.FTZ R167, R167, R164 ;  /* 0x000000a4a7a77221 */ /* 0x000fe20000010000 */
[----:B------:R-:W-:Y:S01]  /*3f30*/  F2FP.BF16.PACK_AB R7, R175, R174 ;  /* 0x000000aeaf07723e */ /* 0x000fe200000010ff */
[----:B------:R-:W-:-:S02]  /*3f40*/  FADD.FTZ R173, R173, R170 ;  /* 0x000000aaadad7221 */ /* 0x000fc40000010000 */
[----:B------:R-:W-:Y:S02]  /*3f50*/  FADD.FTZ R166, R166, R167 ;  /* 0x000000a7a6a67221 */ /* 0x000fe40000010000 */
[----:B------:R-:W-:Y:S02]  /*3f60*/  FADD.FTZ R174, R174, R173 ;  /* 0x000000adaeae7221 */ /* 0x000fe40000010000 */
[----:B-1----:R-:W-:Y:S01]  /*3f70*/  HMMA.16816.F32.BF16 R128, R4, R8, R128 ;  /* 0x000000080480723c */ /* 0x002fe20000041880 */
[----:B------:R-:W-:Y:S02]  /*3f80*/  FADD.FTZ R166, R169, R166 ;  /* 0x000000a6a9a67221 */ /* 0x000fe40000010000 */
[----:B------:R-:W-:-:S05]  /*3f90*/  FADD.FTZ R175, R175, R174 ;  /* 0x000000aeafaf7221 */ /* 0x000fca0000010000 */
        /* <DEDUP_REMOVED lines=37> */
[C---:B------:R-:W-:Y:S01]  /*41f0*/  F2FP.BF16.PACK_AB R5, R207.reuse, R206 ;  /* 0x000000cecf05723e */ /* 0x040fe200000010ff */
[----:B------:R-:W-:Y:S01]  /*4200*/  FADD.FTZ R206, R206, R175 ;  /* 0x000000afcece7221 */ /* 0x000fe20000010000 */
[----:B------:R-:W-:Y:S01]  /*4210*/  F2FP.BF16.PACK_AB R6, R208, R183 ;  /* 0x000000b7d006723e */ /* 0x000fe200000010ff */
[----:B------:R-:W-:Y:S01]  /*4220*/  FADD.FTZ R210, R210, R185 ;  /* 0x000000b9d2d27221 */ /* 0x000fe20000010000 */
[----:B------:R-:W-:Y:S01]  /*4230*/  F2FP.BF16.PACK_AB R7, R168, R209 ;  /* 0x000000d1a807723e */ /* 0x000fe200000010ff */
[----:B------:R-:W-:-:S02]  /*4240*/  FADD.FTZ R206, R207, R206 ;  /* 0x000000cecfce7221 */ /* 0x000fc40000010000 */
[----:B------:R-:W-:Y:S02]  /*4250*/  FADD.FTZ R183, R183, R210 ;  /* 0x000000d2b7b77221 */ /* 0x000fe40000010000 */
[----:B------:R-:W-:Y:S02]  /*4260*/  FADD.FTZ R209, R209, R206 ;  /* 0x000000ced1d17221 */ /* 0x000fe40000010000 */
[----:B---3--:R-:W-:Y:S01]  /*4270*/  HMMA.16816.F32.BF16 R36, R4, R12, R36 ;  /* 0x0000000c0424723c */ /* 0x008fe20000041824 */
[----:B------:R-:W-:Y:S02]  /*4280*/  FADD.FTZ R213, R208, R183 ;  /* 0x000000b7d0d57221 */ /* 0x000fe40000010000 */
[----:B------:R-:W-:-:S05]  /*4290*/  FADD.FTZ R211, R168, R209 ;  /* 0x000000d1a8d37221 */ /* 0x000fca0000010000 */
        /* <DEDUP_REMOVED lines=26> */
[----:B------:R-:W-:Y:S07]  /*4440*/  @!P1 BRA `(.L_x_1536) ;  /* 0x0000045000009947 */ /* 0x000fee0003800000 */
[----:B------:R-:W-:Y:S01]  /*4450*/  IADD3 R5, R144, -0x1, RZ ;  /* 0xffffffff90057810 */ /* 0x000fe20007ffe0ff */
[----:B------:R-:W-:Y:S01]  /*4460*/  IMAD.MOV.U32 R192, RZ, RZ, RZ ;  /* 0x000000ffffc07224 */ /* 0x000fe200078e00ff */
[----:B------:R-:W-:-:S03]  /*4470*/  ISETP.NE.AND P2, PT, R190, 0x1, PT ;  /* 0x00000001be00780c */ /* 0x000fc60003f45270 */
[----:B------:R-:W-:-:S05]  /*4480*/  IMAD R0, R5, 0x40, R196 ;  /* 0x0000004005007824 */ /* 0x000fca00078e02c4 */
        /* <DEDUP_REMOVED lines=10> */
[----:B------:R-:W-:Y:S01]  /*4530*/  SEL R11, RZ, 0x10, P4 ;  /* 0x00000010ff0b7807 */ /* 0x000fe20002000000 */
[----:B------:R-:W-:Y:S01]  /*4540*/  IMAD.SHL.U32 R12, R134, 0x2, RZ ;  /* 0x00000002860c7824 */ /* 0x000fe200078e00ff */
[----:B------:R-:W-:Y:S01]  /*4550*/  IADD3 R14, -R147, 0x10, RZ ;  /* 0x00000010930e7810 */ /* 0x000fe20007ffe1ff */
[----:B------:R-:W-:Y:S01]  /*4560*/  IMAD R193, R0, c[0x0][0x2b8], R193 ;  /* 0x0000ae0000c17a24 */ /* 0x000fe200078e02c1 */
[----:B------:R-:W-:Y:S01]  /*4570*/  IADD3 R16, -R11, 0x10, RZ ;  /* 0x000000100b107810 */ /* 0x000fe20007ffe1ff */
[----:B------:R-:W-:Y:S01]  /*4580*/  IMAD.SHL.U32 R10, R2, 0x2, RZ ;  /* 0x00000002020a7824 */ /* 0x000fe200078e00ff */
[----:B------:R-:W-:Y:S01]  /*4590*/  SHF.L.U64.HI R13, R134, 0x1, R145 ;  /* 0x00000001860d7819 */ /* 0x000fe20000010291 */
[----:B------:R-:W-:Y:S01]  /*45a0*/  IMAD.WIDE.U32 R4, R193, c[0x0][0x1e0], RZ ;  /* 0x00007800c1047a25 */ /* 0x000fe200078e00ff */
[----:B------:R-:W-:-:S02]  /*45b0*/  SHF.R.S32.HI R0, RZ, 0x1f, R193 ;  /* 0x0000001fff007819 */ /* 0x000fc400000114c1 */
[----:B------:R-:W-:Y:S01]  /*45c0*/  LOP3.LUT R16, R16, 0xf, RZ, 0xc0, !PT ;  /* 0x0000000f10107812 */ /* 0x000fe200078ec0ff */
[----:B------:R-:W-:Y:S01]  /*45d0*/  IMAD.MOV.U32 R8, RZ, RZ, R4 ;  /* 0x000000ffff087224 */ /* 0x000fe200078e0004 */
[----:B------:R-:W-:Y:S01]  /*45e0*/  LOP3.LUT R14, R14, 0xf, RZ, 0xc0, !PT ;  /* 0x0000000f0e0e7812 */ /* 0x000fe200078ec0ff */
[----:B------:R-:W-:-:S04]  /*45f0*/  IMAD R0, R0, c[0x0][0x1e0], RZ ;  /* 0x0000780000007a24 */ /* 0x000fc800078e02ff */
[----:B------:R-:W-:-:S04]  /*4600*/  IMAD R0, R193, c[0x0][0x1e4], R0 ;  /* 0x00007900c1007a24 */ /* 0x000fc800078e0200 */
[----:B------:R-:W-:Y:S01]  /*4610*/  IMAD.IADD R9, R5, 0x1, R0 ;  /* 0x0000000105097824 */ /* 0x000fe200078e0200 */
[----:B--2---:R-:W-:-:S03]  /*4620*/  SHF.R.S32.HI R5, RZ, 0x1f, R192 ;  /* 0x0000001fff057819 */ /* 0x004fc600000114c0 */
[----:B------:R-:W-:Y:S01]  /*4630*/  IMAD.WIDE.U32 R6, R192, c[0x0][0x1f0], R8 ;  /* 0x00007c00c0067a25 */ /* 0x000fe200078e0008 */
[----:B------:R-:W-:-:S03]  /*4640*/  SHF.L.U64.HI R9, R2, 0x1, R133 ;  /* 0x0000000102097819 */ /* 0x000fc60000010285 */
[----:B------:R-:W-:Y:S01]  /*4650*/  IMAD R5, R5, c[0x0][0x1f0], RZ ;  /* 0x00007c0005057a24 */ /* 0x000fe200078e02ff */
[----:B------:R-:W-:-:S03]  /*4660*/  IADD3 R0, P1, R200, R6, RZ ;  /* 0x00000006c8007210 */ /* 0x000fc60007f3e0ff */
[----:B------:R-:W-:-:S05]  /*4670*/  IMAD R4, R192, c[0x0][0x1f4], R5 ;  /* 0x00007d00c0047a24 */ /* 0x000fca00078e0205 */
[----:B------:R-:W-:Y:S01]  /*4680*/  IADD3.X R5, R187, R7, R4, P1, !PT ;  /* 0x00000007bb057210 */ /* 0x000fe20000ffe404 */
[C---:B------:R-:W-:Y:S01]  /*4690*/  IMAD.SHL.U32 R4, R149.reuse, 0x2, RZ ;  /* 0x0000000295047824 */ /* 0x040fe200078e00ff */
[C---:B------:R-:W-:Y:S02]  /*46a0*/  LEA R6, P1, R0.reuse, c[0x0][0x1c8], 0x1 ;  /* 0x0000720000067a11 */ /* 0x040fe400078208ff */
[----:B------:R-:W-:Y:S02]  /*46b0*/  SHF.L.U64.HI R149, R149, 0x1, R146 ;  /* 0x0000000195957819 */ /* 0x000fe40000010292 */
[----:B------:R-:W-:Y:S01]  /*46c0*/  LEA.HI.X R5, R0, c[0x0][0x1cc], R5, 0x1, P1 ;  /* 0x0000730000057a11 */ /* 0x000fe200008f0c05 */
[----:B------:R-:W1:Y:S01]  /*46d0*/  SHFL.IDX PT, R7, R6, 0x1, 0x181f ;  /* 0x00381f0006077f89 */ /* 0x000e6200000e0000 */
[----:B------:R-:W-:-:S03]  /*46e0*/  SEL R0, RZ, 0x10, P5 ;  /* 0x00000010ff007807 */ /* 0x000fc60002800000 */
[----:B------:R-:W2:Y:S01]  /*46f0*/  SHFL.IDX PT, R8, R5, 0x1, 0x181f ;  /* 0x00381f0005087f89 */ /* 0x000ea200000e0000 */
[----:B------:R-:W-:-:S04]  /*4700*/  IADD3 R18, -R0, 0x10, RZ ;  /* 0x0000001000127810 */ /* 0x000fc80007ffe1ff */
[----:B------:R-:W-:-:S04]  /*4710*/  LOP3.LUT R18, R18, 0xf, RZ, 0xc0, !PT ;  /* 0x0000000f12127812 */ /* 0x000fc800078ec0ff */
[----:B-1----:R-:W-:-:S04]  /*4720*/  IADD3 R18, P2, P1, R18, R7, R4 ;  /* 0x0000000712127210 */ /* 0x002fc8000795e004 */
[----:B--2---:R-:W-:Y:S02]  /*4730*/  IADD3.X R19, RZ, R8, R149, P2, P1 ;  /* 0x00000008ff137210 */ /* 0x004fe400017e2495 */
[----:B------:R-:W-:-:S04]  /*4740*/  IADD3 R16, P2, P1, R16, R7, R12 ;  /* 0x0000000710107210 */ /* 0x000fc8000795e00c */
[-C--:B------:R-:W-:Y:S02]  /*4750*/  IADD3.X R17, RZ, R8.reuse, R13, P2, P1 ;  /* 0x00000008ff117210 */ /* 0x080fe400017e240d */
[----:B------:R-:W-:Y:S02]  /*4760*/  IADD3 R14, P2, P1, R14, R7, R10 ;  /* 0x000000070e0e7210 */ /* 0x000fe4000795e00a */
[----:B------:R-:W1:Y:S02]  /*4770*/  SHFL.IDX PT, R7, R6, RZ, 0x181f ;  /* 0x00181fff06077589 */ /* 0x000e6400000e0000 */
[----:B------:R-:W-:Y:S02]  /*4780*/  IADD3.X R15, RZ, R8, R9, P2, P1 ;  /* 0x00000008ff0f7210 */ /* 0x000fe400017e2409 */
[----:B------:R-:W2:Y:S01]  /*4790*/  SHFL.IDX PT, R8, R5, RZ, 0x181f ;  /* 0x00181fff05087589 */ /* 0x000ea200000e0000 */
[----:B-1----:R-:W-:-:S05]  /*47a0*/  IADD3 R20, P1, R7, R4, RZ ;  /* 0x0000000407147210 */ /* 0x002fca0007f3e0ff */
[----:B--2---:R-:W-:Y:S01]  /*47b0*/  IMAD.X R21, R8, 0x1, R149, P1 ;  /* 0x0000000108157824 */ /* 0x004fe200008e0695 */
[----:B------:R-:W-:-:S05]  /*47c0*/  IADD3 R12, P1, R7, R12, RZ ;  /* 0x0000000c070c7210 */ /* 0x000fca0007f3e0ff */
[----:B------:R-:W-:Y:S01]  /*47d0*/  IMAD.X R13, R8, 0x1, R13, P1 ;  /* 0x00000001080d7824 */ /* 0x000fe200008e060d */
[----:B------:R-:W-:Y:S01]  /*47e0*/  IADD3 R22, P1, R7, R10, RZ ;  /* 0x0000000a07167210 */ /* 0x000fe20007f3e0ff */
[----:B------:R-:W-:-:S04]  /*47f0*/  IMAD.SHL.U32 R7, R194, 0x2, RZ ;  /* 0x00000002c2077824 */ /* 0x000fc800078e00ff */
[----:B------:R-:W-:Y:S01]  /*4800*/  IMAD.X R23, R8, 0x1, R9, P1 ;  /* 0x0000000108177824 */ /* 0x000fe200008e0609 */
[----:B------:R-:W-:Y:S01]  /*4810*/  ISETP.NE.U32.AND P1, PT, R0, RZ, PT ;  /* 0x000000ff0000720c */ /* 0x000fe20003f25070 */
[----:B------:R1:W-:Y:S04]  /*4820*/  LDGSTS.E.BYPASS.LTC128B.128 [R7+0xc100], [R20.64], !P5 ;  /* 0x0c10000014077fae */ /* 0x0003e8000e901d46 */
[----:B------:R1:W-:Y:S04]  /*4830*/  LDGSTS.E.BYPASS.LTC128B.128 [R7+0xe100], [R12.64], !P4 ;  /* 0x0e1000000c077fae */ /* 0x0003e8000e101d46 */
[----:B------:R1:W-:Y:S04]  /*4840*/  LDGSTS.E.BYPASS.LTC128B.128 [R7+0x10100], [R22.64], !P6 ;  /* 0x1010000016077fae */ /* 0x0003e8000f101d46 */
[----:B------:R1:W-:Y:S01]  /*4850*/  LDGSTS.E.BYPASS.LTC128B.128.ZFILL [R7+0xd100], [R18.64], P1 ;  /* 0x0d10000012077fae */ /* 0x0003e20008941d46 */
[----:B------:R-:W-:-:S13]  /*4860*/  ISETP.NE.U32.AND P1, PT, R11, RZ, PT ;  /* 0x000000ff0b00720c */ /* 0x000fda0003f25070 */
[----:B------:R1:W-:Y:S01]  /*4870*/  LDGSTS.E.BYPASS.LTC128B.128.ZFILL [R7+0xf100], [R16.64], P1 ;  /* 0x0f10000010077fae */ /* 0x0003e20008941d46 */
[----:B------:R-:W-:-:S13]  /*4880*/  ISETP.NE.U32.AND P1, PT, R147, RZ, PT ;  /* 0x000000ff9300720c */ /* 0x000fda0003f25070 */
[----:B------:R1:W-:Y:S02]  /*4890*/  LDGSTS.E.BYPASS.LTC128B.128.ZFILL [R7+0x11100], [R14.64], P1 ;  /* 0x111000000e077fae */ /* 0x0003e40008941d46 */
.L_x_1536:
[----:B------:R-:W-:Y:S01]  /*48a0*/  IADD3 R212, R144, -0x2, RZ ;  /* 0xfffffffe90d47810 */ /* 0x000fe20007ffe0ff */
[----:B------:R-:W0:Y:S03]  /*48b0*/  LDGDEPBAR ;  /* 0x00000000000079af */ /* 0x000e260000000000 */
[----:B------:R-:W-:-:S13]  /*48c0*/  ISETP.GE.AND P1, PT, R212, R189, PT ;  /* 0x000000bdd400720c */ /* 0x000fda0003f26270 */
[----:B------:R-:W-:Y:S05]  /*48d0*/  @!P1 BRA `(.L_x_1537) ;  /* 0x00002c5000009947 */ /* 0x000fea0003800000 */
[C---:B------:R-:W-:Y:S01]  /*48e0*/  SHF.L.U64.HI R209, R134.reuse, 0x1, R145 ;  /* 0x0000000186d17819 */ /* 0x040fe20000010291 */
[----:B------:R-:W-:Y:S01]  /*48f0*/  IMAD.SHL.U32 R208, R134, 0x2, RZ ;  /* 0x0000000286d07824 */ /* 0x000fe200078e00ff */
[----:B------:R-:W-:Y:S01]  /*4900*/  MOV R134, 0x20 ;  /* 0x0000002000867802 */ /* 0x000fe20000000f00 */
[C---:B------:R-:W-:Y:S01]  /*4910*/  IMAD.SHL.U32 R206, R2.reuse, 0x2, RZ ;  /* 0x0000000202ce7824 */ /* 0x040fe200078e00ff */
[----:B------:R-:W-:Y:S01]  /*4920*/  SHF.L.U64.HI R207, R2, 0x1, R133 ;  /* 0x0000000102cf7819 */ /* 0x000fe20000010285 */
[----:B------:R-:W-:Y:S01]  /*4930*/  IMAD.MOV.U32 R0, RZ, RZ, R3 ;  /* 0x000000ffff007224 */ /* 0x000fe200078e0003 */
[----:B------:R-:W-:Y:S01]  /*4940*/  MOV R133, R132 ;  /* 0x0000008400857202 */ /* 0x000fe20000000f00 */
[----:B------:R-:W-:Y:S01]  /*4950*/  IMAD.MOV.U32 R210, RZ, RZ, RZ ;  /* 0x000000ffffd27224 */ /* 0x000fe200078e00ff */
[----:B------:R-:W-:Y:S01]  /*4960*/  SEL R134, R134, 0xffffffe0, !P0 ;  /* 0xffffffe086867807 */ /* 0x000fe20004000000 */
[----:B------:R-:W-:Y:S02]  /*4970*/  UMOV UR5, 0x1 ;  /* 0x0000000100057882 */ /* 0x000fe40000000000 */
.L_x_1540:
[----:B------:R-:W-:Y:S04]  /*4980*/  DEPBAR.LE SB0, 0x2 ;  /* 0x000080800000791a */ /* 0x000fe80000000000 */
[----:B------:R-:W-:Y:S01]  /*4990*/  BAR.SYNC.DEFER_BLOCKING 0x0 ;  /* 0x0000000000007b1d */ /* 0x000fe20000010000 */
[----:B------:R-:W-:Y:S01]  /*49a0*/  UIMAD UR4, UR5, 0x6000, URZ ;  /* 0x00006000050478a4 */ /* 0x000fe2000f8e023f */
[----:B------:R-:W-:Y:S05]  /*49b0*/  ISETP.GE.AND P0, PT, R189, R212, PT ;  /* 0x000000d4bd00720c */ /* 0x000fea0003f06270 */
[----:B------:R-:W-:Y:S05]  /*49c0*/  IADD3 R185, R182, UR4, RZ ;  /* 0x00000004b6b97c10 */ /* 0x000fea000fffe0ff */
[----:B------:R-:W-:Y:S01]  /*49d0*/  IMAD.IADD R132, R134, 0x1, R185 ;  /* 0x0000000186847824 */ /* 0x000fe200078e02b9 */
[----:B------:R2:W3:Y:S04]  /*49e0*/  LDSM.16.M88.4 R136, [R184] ;  /* 0x00000000b888783b */ /* 0x0004e80000000200 */
[----:B------:R2:W4:Y:S04]  /*49f0*/  LDSM.16.M88.4 R140, [R182+UR4+0xc100] ;  /* 0x00c10004b68c783b */ /* 0x0005280008000200 */
[----:B-1----:R2:W1:Y:S04]  /*4a00*/  LDSM.16.M88.4 R144, [R182+UR4+0xc900] ;  /* 0x00c90004b690783b */ /* 0x0024680008000200 */
[----:B------:R2:W1:Y:S04]  /*4a10*/  LDSM.16.M88.4 R148, [R182+UR4+0xd100] ;  /* 0x00d10004b694783b */ /* 0x0004680008000200 */
[----:B------:R2:W1:Y:S04]  /*4a20*/  LDSM.16.M88.4 R152, [R182+UR4+0xd900] ;  /* 0x00d90004b698783b */ /* 0x0004680008000200 */
[----:B------:R2:W1:Y:S04]  /*4a30*/  LDSM.16.M88.4 R156, [R180] ;  /* 0x00000000b49c783b */ /* 0x0004680000000200 */
[----:B------:R2:W1:Y:S04]  /*4a40*/  LDSM.16.M88.4 R160, [R132+0xc100] ;  /* 0x00c1000084a0783b */ /* 0x0004680000000200 */
[----:B------:R2:W1:Y:S04]  /*4a50*/  LDSM.16.M88.4 R164, [R132+0xc900] ;  /* 0x00c9000084a4783b */ /* 0x0004680000000200 */
[----:B------:R2:W1:Y:S04]  /*4a60*/  LDSM.16.M88.4 R168, [R132+0xd100] ;  /* 0x00d1000084a8783b */ /* 0x0004680000000200 */
[----:B------:R2:W1:Y:S01]  /*4a70*/  LDSM.16.M88.4 R172, [R132+0xd900] ;  /* 0x00d9000084ac783b */ /* 0x0004620000000200 */
[----:B------:R-:W-:-:S05]  /*4a80*/  @P0 BRA `(.L_x_1538) ;  /* 0x0000030000000947 */ /* 0x000fca0003800000 */
[----:B------:R-:W-:Y:S01]  /*4a90*/  SHF.R.S32.HI R2, RZ, 0x1f, R193 ;  /* 0x0000001fff027819 */ /* 0x000fe200000114c1 */
[----:B-1----:R-:W-:Y:S01]  /*4aa0*/  IMAD.WIDE.U32 R6, R193, c[0x0][0x208], RZ ;  /* 0x00008200c1067a25 */ /* 0x002fe200078e00ff */
[----:B------:R-:W-:Y:S02]  /*4ab0*/  SHF.R.S32.HI R5, RZ, 0x1f, R192 ;  /* 0x0000001fff057819 */ /* 0x000fe400000114c0 */
[----:B------:R-:W-:Y:S01]  /*4ac0*/  SEL R4, RZ, 0x10, P5 ;  /* 0x00000010ff047807 */ /* 0x000fe20002800000 */
[----:B------:R-:W-:Y:S02]  /*4ad0*/  IMAD R2, R2, c[0x0][0x208], RZ ;  /* 0x0000820002027a24 */ /* 0x000fe400078e02ff */
[----:B------:R-:W-:Y:S01]  /*4ae0*/  IMAD R5, R5, c[0x0][0x218], RZ ;  /* 0x0000860005057a24 */ /* 0x000fe200078e02ff */
[----:B------:R-:W-:Y:S01]  /*4af0*/  ISETP.NE.U32.AND P2, PT, R4, RZ, PT ;  /* 0x000000ff0400720c */ /* 0x000fe20003f45070 */
[----:B------:R-:W-:Y:S02]  /*4b00*/  IMAD R2, R193, c[0x0][0x20c], R2 ;  /* 0x00008300c1027a24 */ /* 0x000fe400078e0202 */
[C---:B------:R-:W-:Y:S02]  /*4b10*/  IMAD R5, R192.reuse, c[0x0][0x21c], R5 ;  /* 0x00008700c0057a24 */ /* 0x040fe400078e0205 */
[----:B------:R-:W-:Y:S04]  /*4b20*/  IMAD.IADD R7, R7, 0x1, R2 ;  /* 0x0000000107077824 */ /* 0x000fe800078e0202 */
[----:B------:R-:W-:Y:S05]  /*4b30*/  IMAD.WIDE.U32 R6, R192, c[0x0][0x218], R6 ;  /* 0x00008600c0067a25 */ /* 0x000fea00078e0006 */
[----:B------:R-:W-:Y:S04]  /*4b40*/  IADD3 R3, P0, R198, R6, RZ ;  /* 0x00000006c6037210 */ /* 0x000fe80007f1e0ff */
[----:B------:R-:W-:Y:S02]  /*4b50*/  IADD3.X R2, R186, R7, R5, P0, !PT ;  /* 0x00000007ba027210 */ /* 0x000fe400007fe405 */
[C---:B------:R-:W-:Y:S02]  /*4b60*/  LEA R14, P0, R3.reuse, c[0x0][0x1f8], 0x1 ;  /* 0x00007e00030e7a11 */ /* 0x040fe400078008ff */
[----:B------:R-:W-:Y:S02]  /*4b70*/  IADD3 R5, -R4, 0x10, RZ ;  /* 0x0000001004057810 */ /* 0x000fe40007ffe1ff */
[----:B------:R-:W-:Y:S01]  /*4b80*/  LEA.HI.X R10, R3, c[0x0][0x1fc], R2, 0x1, P0 ;  /* 0x00007f00030a7a11 */ /* 0x000fe200000f0c02 */
[----:B------:R-:W1:Y:S01]  /*4b90*/  SHFL.IDX PT, R9, R14, 0x1, 0x181f ;  /* 0x00381f000e097f89 */ /* 0x000e6200000e0000 */
[----:B------:R-:W-:Y:S02]  /*4ba0*/  SEL R3, RZ, 0x10, P4 ;  /* 0x00000010ff037807 */ /* 0x000fe40002000000 */
[----:B------:R-:W-:Y:S01]  /*4bb0*/  LOP3.LUT R5, R5, 0xf, RZ, 0xc0, !PT ;  /* 0x0000000f05057812 */ /* 0x000fe200078ec0ff */
[----:B------:R-:W5:Y:S01]  /*4bc0*/  SHFL.IDX PT, R6, R10, 0x1, 0x181f ;  /* 0x00381f000a067f89 */ /* 0x000f6200000e0000 */
[----:B------:R-:W-:Y:S02]  /*4bd0*/  SEL R2, RZ, 0x10, P6 ;  /* 0x00000010ff027807 */ /* 0x000fe40003000000 */
[----:B------:R-:W-:Y:S01]  /*4be0*/  IADD3 R7, -R3, 0x10, RZ ;  /* 0x0000001003077810 */ /* 0x000fe20007ffe1ff */
[----:B------:R2:W4:Y:S03]  /*4bf0*/  SHFL.IDX PT, R11, R14, RZ, 0x181f ;  /* 0x00181fff0e0b7589 */ /* 0x00052600000e0000 */
[----:B------:R-:W-:Y:S01]  /*4c00*/  LOP3.LUT R7, R7, 0xf, RZ, 0xc0, !PT ;  /* 0x0000000f07077812 */ /* 0x000fe200078ec0ff */
[----:B------:R-:W3:Y:S01]  /*4c10*/  SHFL.IDX PT, R8, R10, RZ, 0x181f ;  /* 0x00181fff0a087589 */ /* 0x000ee200000e0000 */
[-C--:B-1----:R-:W-:Y:S02]  /*4c20*/  IADD3 R12, P1, P0, R5, R9.reuse, R204 ;  /* 0x00000009050c7210 */ /* 0x082fe4000783e0cc */
[----:B------:R-:W-:Y:S02]  /*4c30*/  IADD3 R5, -R2, 0x10, RZ ;  /* 0x0000001002057810 */ /* 0x000fe40007ffe1ff */
[-C--:B-----5:R-:W-:Y:S02]  /*4c40*/  IADD3.X R13, RZ, R6.reuse, R205, P1, P0 ;  /* 0x00000006ff0d7210 */ /* 0x0a0fe40000fe04cd */
[----:B------:R-:W-:Y:S02]  /*4c50*/  LOP3.LUT R5, R5, 0xf, RZ, 0xc0, !PT ;  /* 0x0000000f05057812 */ /* 0x000fe400078ec0ff */
[-C--:B--2---:R-:W-:Y:S04]  /*4c60*/  IADD3 R14, P1, P0, R7, R9.reuse, R208 ;  /* 0x00000009070e7210 */ /* 0x084fe8000783e0d0 */
[-C--:B------:R-:W-:Y:S02]  /*4c70*/  IADD3.X R15, RZ, R6.reuse, R209, P1, P0 ;  /* 0x00000006ff0f7210 */ /* 0x080fe40000fe04d1 */
[----:B------:R-:W-:Y:S01]  /*4c80*/  IADD3 R16, P1, P0, R5, R9, R206 ;  /* 0x0000000905107210 */ /* 0x000fe2000783e0ce */
[----:B------:R-:W-:Y:S03]  /*4c90*/  IMAD R5, R210, 0x6000, R191 ;  /* 0x00006000d2057824 */ /* 0x000fe600078e02bf */
[----:B------:R-:W-:Y:S02]  /*4ca0*/  IADD3.X R17, RZ, R6, R207, P1, P0 ;  /* 0x00000006ff117210 */ /* 0x000fe40000fe04cf */
[----:B----4-:R-:W-:Y:S02]  /*4cb0*/  IADD3 R18, P1, R204, R11, RZ ;  /* 0x0000000bcc127210 */ /* 0x010fe40007f3e0ff */
[----:B------:R-:W-:Y:S03]  /*4cc0*/  IADD3 R6, P0, R11, R208, RZ ;  /* 0x000000d00b067210 */ /* 0x000fe60007f1e0ff */
[----:B---3--:R-:W-:Y:S01]  /*4cd0*/  IMAD.X R19, R205, 0x1, R8, P1 ;  /* 0x00000001cd137824 */ /* 0x008fe200008e0608 */
[----:B------:R-:W-:Y:S01]  /*4ce0*/  ISETP.NE.U32.AND P1, PT, R3, RZ, PT ;  /* 0x000000ff0300720c */ /* 0x000fe20003f25070 */
[C---:B------:R-:W-:Y:S01]  /*4cf0*/  IMAD.X R7, R8.reuse, 0x1, R209, P0 ;  /* 0x0000000108077824 */ /* 0x040fe200000e06d1 */
[----:B------:R-:W-:Y:S02]  /*4d00*/  IADD3 R10, P0, R11, R206, RZ ;  /* 0x000000ce0b0a7210 */ /* 0x000fe40007f1e0ff */
[----:B------:R1:W-:Y:S03]  /*4d10*/  LDGSTS.E.BYPASS.LTC128B.128 [R5], [R18.64], !P5 ;  /* 0x0000000012057fae */ /* 0x0003e6000e901d46 */
[----:B------:R-:W-:Y:S01]  /*4d20*/  IMAD.X R11, R8, 0x1, R207, P0 ;  /* 0x00000001080b7824 */ /* 0x000fe200000e06cf */
[----:B------:R1:W-:Y:S01]  /*4d30*/  LDGSTS.E.BYPASS.LTC128B.128 [R5+0x2000], [R6.64], !P4 ;  /* 0x0200000006057fae */ /* 0x0003e2000e101d46 */
[----:B------:R-:W-:Y:S03]  /*4d40*/  ISETP.NE.U32.AND P0, PT, R2, RZ, PT ;  /* 0x000000ff0200720c */ /* 0x000fe60003f05070 */
[----:B------:R1:W-:Y:S04]  /*4d50*/  LDGSTS.E.BYPASS.LTC128B.128 [R5+0x4000], [R10.64], !P6 ;  /* 0x040000000a057fae */ /* 0x0003e8000f101d46 */
[----:B------:R1:W-:Y:S04]  /*4d60*/  LDGSTS.E.BYPASS.LTC128B.128.ZFILL [R5+0x1000], [R12.64], P2 ;  /* 0x010000000c057fae */ /* 0x0003e80009141d46 */
[----:B------:R1:W-:Y:S04]  /*4d70*/  LDGSTS.E.BYPASS.LTC128B.128.ZFILL [R5+0x3000], [R14.64], P1 ;  /* 0x030000000e057fae */ /* 0x0003e80008941d46 */
[----:B------:R1:W-:Y:S02]  /*4d80*/  LDGSTS.E.BYPASS.LTC128B.128.ZFILL [R5+0x5000], [R16.64], P0 ;  /* 0x0500000010057fae */ /* 0x0003e40008141d46 */
.L_x_1538:
[C---:B-1-34-:R-:W-:Y:S01]  /*4d90*/  HMMA.16816.F32.BF16 R4, R136.reuse, R140, RZ ;  /* 0x0000008c8804723c */ /* 0x05afe200000418ff */
[----:B------:R-:W0:Y:S02]  /*4da0*/  LDGDEPBAR ;  /* 0x00000000000079af */ /* 0x000e240000000000 */
[----:B------:R-:W-:Y:S02]  /*4db0*/  ISETP.GE.AND P1, PT, R210, 0x1, PT ;  /* 0x00000001d200780c */ /* 0x000fe40003f26270 */
[CC--:B------:R-:W-:Y:S02]  /*4dc0*/  IADD3 R183, R179.reuse, R185.reuse, RZ ;  /* 0x000000b9b3b77210 */ /* 0x0c0fe40007ffe0ff */
[----:B------:R-:W-:Y:S01]  /*4dd0*/  IADD3 R2, R179, R132, RZ ;  /* 0x00000084b3027210 */ /* 0x000fe20007ffe0ff */
[C---:B------:R-:W-:Y:S01]  /*4de0*/  HMMA.16816.F32.BF16 R8, R136.reuse, R142, RZ ;  /* 0x0000008e8808723c */ /* 0x040fe200000418ff */
[----:B------:R-:W-:Y:S01]  /*4df0*/  IADD3 R185, R134, R185, R179 ;  /* 0x000000b986b97210 */ /* 0x000fe20007ffe0b3 */
[----:B------:R-:W-:Y:S02]  /*4e00*/  LDSM.16.M88.4 R140, [R183+0xc100] ;  /* 0x00c10000b78c783b */ /* 0x000fe40000000200 */
[----:B------:R-:W-:Y:S04]  /*4e10*/  IADD3 R210, R210, 0x1, RZ ;  /* 0x00000001d2d27810 */ /* 0x000fe80007ffe0ff */
[C---:B------:R-:W-:Y:S01]  /*4e20*/  HMMA.16816.F32.BF16 R12, R136.reuse, R144, RZ ;  /* 0x00000090880c723c */ /* 0x040fe200000418ff */
[----:B------:R-:W-:Y:S07]  /*4e30*/  SEL R210, R210, RZ, !P1 ;  /* 0x000000ffd2d27207 */ /* 0x000fee0004800000 */
[C---:B------:R-:W-:Y:S01]  /*4e40*/  HMMA.16816.F32.BF16 R16, R136.reuse, R146, RZ ;  /* 0x000000928810723c */ /* 0x040fe200000418ff */
[----:B------:R-:W-:Y:S07]  /*4e50*/  LDSM.16.M88.4 R144, [R183+0xc900] ;  /* 0x00c90000b790783b */ /* 0x000fee0000000200 */
[C---:B------:R-:W-:Y:S08]  /*4e60*/  HMMA.16816.F32.BF16 R20, R136.reuse, R148, RZ ;  /* 0x000000948814723c */ /* 0x040ff000000418ff */
[C---:B------:R-:W-:Y:S01]  /*4e70*/  HMMA.16816.F32.BF16 R24, R136.reuse, R150, RZ ;  /* 0x000000968818723c */ /* 0x040fe200000418ff */
[----:B------:R-:W-:Y:S07]  /*4e80*/  LDSM.16.M88.4 R148, [R183+0xd100] ;  /* 0x00d10000b794783b */ /* 0x000fee0000000200 */
[C---:B------:R-:W-:Y:S08]  /*4e90*/  HMMA.16816.F32.BF16 R28, R136.reuse, R152, RZ ;  /* 0x00000098881c723c */ /* 0x040ff000000418ff */
[----:B------:R-:W-:Y:S01]  /*4ea0*/  HMMA.16816.F32.BF16 R32, R136, R154, RZ ;  /* 0x0000009a8820723c */ /* 0x000fe200000418ff */
[----:B------:R-:W1:Y:S07]  /*4eb0*/  LDSM.16.M88.4 R136, [R178] ;  /* 0x00000000b288783b */ /* 0x000e6e0000000200 */
[C---:B------:R-:W-:Y:S01]  /*4ec0*/  HMMA.16816.F32.BF16 R4, R156.reuse, R160, R4 ;  /* 0x000000a09c04723c */ /* 0x040fe20000041804 */
[----:B------:R-:W3:Y:S07]  /*4ed0*/  LDSM.16.M88.4 R152, [R183+0xd900] ;  /* 0x00d90000b798783b */ /* 0x000eee0000000200 */
[C---:B------:R-:W-:Y:S01]  /*4ee0*/  HMMA.16816.F32.BF16 R8, R156.reuse, R162, R8 ;  /* 0x000000a29c08723c */ /* 0x040fe20000041808 */
[----:B------:R-:W-:Y:S07]  /*4ef0*/  LDSM.16.M88.4 R160, [R177] ;  /* 0x00000000b1a0783b */ /* 0x000fee0000000200 */
[C---:B------:R-:W-:Y:S08]  /*4f00*/  HMMA.16816.F32.BF16 R12, R156.reuse, R164, R12 ;  /* 0x000000a49c0c723c */ /* 0x040ff0000004180c */
[C---:B------:R-:W-:Y:S01]  /*4f10*/  HMMA.16816.F32.BF16 R16, R156.reuse, R166, R16 ;  /* 0x000000a69c10723c */ /* 0x040fe20000041810 */
[----:B------:R-:W4:Y:S07]  /*4f20*/  LDSM.16.M88.4 R164, [R2+0xc100] ;  /* 0x00c1000002a4783b */ /* 0x000f2e0000000200 */
[C---:B------:R-:W-:Y:S08]  /*4f30*/  HMMA.16816.F32.BF16 R20, R156.reuse, R168, R20 ;  /* 0x000000a89c14723c */ /* 0x040ff00000041814 */
[C---:B------:R-:W-:Y:S01]  /*4f40*/  HMMA.16816.F32.BF16 R24, R156.reuse, R170, R24 ;  /* 0x000000aa9c18723c */ /* 0x040fe20000041818 */
[----:B------:R-:W-:Y:S07]  /*4f50*/  LDSM.16.M88.4 R168, [R2+0xd100] ;  /* 0x00d1000002a8783b */ /* 0x000fee0000000200 */
[C---:B------:R-:W-:Y:S08]  /*4f60*/  HMMA.16816.F32.BF16 R28, R156.reuse, R172, R28 ;  /* 0x000000ac9c1c723c */ /* 0x040ff0000004181c */
[----:B------:R-:W-:Y:S01]  /*4f70*/  HMMA.16816.F32.BF16 R32, R156, R174, R32 ;  /* 0x000000ae9c20723c */ /* 0x000fe20000041820 */
[----:B------:R-:W5:Y:S07]  /*4f80*/  LDSM.16.M88.4 R156, [R2+0xc900] ;  /* 0x00c90000029c783b */ /* 0x000f6e0000000200 */
[C---:B-1----:R-:W-:Y:S01]  /*4f90*/  HMMA.16816.F32.BF16 R4, R136.reuse, R140, R4 ;  /* 0x0000008c8804723c */ /* 0x042fe20000041804 */
[----:B------:R-:W-:Y:S07]  /*4fa0*/  LDSM.16.M88.4 R172, [R2+0x10100] ;  /* 0x0101000002ac783b */ /* 0x000fee0000000200 */
[C---:B------:R-:W-:Y:S01]  /*4fb0*/  HMMA.16816.F32.BF16 R8, R136.reuse, R142, R8 ;  /* 0x0000008e8808723c */ /* 0x040fe20000041808 */
[----:B------:R-:W1:Y:S07]  /*4fc0*/  LDSM.16.M88.4 R140, [R2+0xd900] ;  /* 0x00d90000028c783b */ /* 0x000e6e0000000200 */
[C---:B------:R-:W-:Y:S08]  /*4fd0*/  HMMA.16816.F32.BF16 R12, R136.reuse, R144, R12 ;  /* 0x00000090880c723c */ /* 0x040ff0000004180c */
[C---:B------:R-:W-:Y:S01]  /*4fe0*/  HMMA.16816.F32.BF16 R16, R136.reuse, R146, R16 ;  /* 0x000000928810723c */ /* 0x040fe20000041810 */
[----:B------:R-:W-:Y:S07]  /*4ff0*/  LDSM.16.M88.4 R144, [R182+UR4+0xe100] ;  /* 0x00e10004b690783b */ /* 0x000fee0008000200 */
[C---:B------:R-:W-:Y:S08]  /*5000*/  HMMA.16816.F32.BF16 R20, R136.reuse, R148, R20 ;  /* 0x000000948814723c */ /* 0x040ff00000041814 */
[C---:B------:R-:W-:Y:S01]  /*5010*/  HMMA.16816.F32.BF16 R24, R136.reuse, R150, R24 ;  /* 0x000000968818723c */ /* 0x040fe20000041818 */
[----:B------:R-:W-:Y:S07]  /*5020*/  LDSM.16.M88.4 R148, [R182+UR4+0xe900] ;  /* 0x00e90004b694783b */ /* 0x000fee0008000200 */
[C---:B---3--:R-:W-:Y:S08]  /*5030*/  HMMA.16816.F32.BF16 R28, R136.reuse, R152, R28 ;  /* 0x00000098881c723c */ /* 0x048ff0000004181c */
[----:B------:R-:W-:Y:S01]  /*5040*/  HMMA.16816.F32.BF16 R32, R136, R154, R32 ;  /* 0x0000009a8820723c */ /* 0x000fe20000041820 */
[----:B------:R-:W3:Y:S07]  /*5050*/  LDSM.16.M88.4 R136, [R184+0x4000] ;  /* 0x00400000b888783b */ /* 0x000eee0000000200 */
[C---:B----4-:R-:W-:Y:S01]  /*5060*/  HMMA.16816.F32.BF16 R4, R160.reuse, R164, R4 ;  /* 0x000000a4a004723c */ /* 0x050fe20000041804 */
[----:B------:R-:W4:Y:S07]  /*5070*/  LDSM.16.M88.4 R152, [R182+UR4+0xf100] ;  /* 0x00f10004b698783b */ /* 0x000f2e0008000200 */
[C---:B------:R-:W-:Y:S01]  /*5080*/  HMMA.16816.F32.BF16 R8, R160.reuse, R166, R8 ;  /* 0x000000a6a008723c */ /* 0x040fe20000041808 */
[----:B------:R-:W-:Y:S07]  /*5090*/  LDSM.16.M88.4 R164, [R180+0x4000] ;  /* 0x00400000b4a4783b */ /* 0x000fee0000000200 */
[C---:B-----5:R-:W-:Y:S08]  /*50a0*/  HMMA.16816.F32.BF16 R12, R160.reuse, R156, R12 ;  /* 0x0000009ca00c723c */ /* 0x060ff0000004180c */
[C---:B------:R-:W-:Y:S01]  /*50b0*/  HMMA.16816.F32.BF16 R16, R160.reuse, R158, R16 ;  /* 0x0000009ea010723c */ /* 0x040fe20000041810 */
[----:B------:R-:W5:Y:S07]  /*50c0*/  LDSM.16.M88.4 R156, [R182+UR4+0xf900] ;  /* 0x00f90004b69c783b */ /* 0x000f6e0008000200 */
[C---:B------:R-:W-:Y:S08]  /*50d0*/  HMMA.16816.F32.BF16 R20, R160.reuse, R168, R20 ;  /* 0x000000a8a014723c */ /* 0x040ff00000041814 */
[C---:B------:R-:W-:Y:S01]  /*50e0*/  HMMA.16816.F32.BF16 R24, R160.reuse, R170, R24 ;  /* 0x000000aaa018723c */ /* 0x040fe20000041818 */
[----:B------:R-:W2:Y:S07]  /*50f0*/  LDSM.16.M88.4 R168, [R132+0xe100] ;  /* 0x00e1000084a8783b */ /* 0x000eae0000000200 */
[C---:B-1----:R-:W-:Y:S08]  /*5100*/  HMMA.16816.F32.BF16 R28, R160.reuse, R140, R28 ;  /* 0x0000008ca01c723c */ /* 0x042ff0000004181c */
[----:B------:R-:W-:Y:S01]  /*5110*/  HMMA.16816.F32.BF16 R32, R160, R142, R32 ;  /* 0x0000008ea020723c */ /* 0x000fe20000041820 */
[----:B------:R-:W1:Y:S07]  /*5120*/  LDSM.16.M88.4 R140, [R132+0xe900] ;  /* 0x00e90000848c783b */ /* 0x000e6e0000000200 */
[C---:B---3--:R-:W-:Y:S01]  /*5130*/  HMMA.16816.F32.BF16 R4, R136.reuse, R144, R4 ;  /* 0x000000908804723c */ /* 0x048fe20000041804 */
[----:B------:R-:W-:Y:S07]  /*5140*/  LDSM.16.M88.4 R160, [R132+0xf900] ;  /* 0x00f9000084a0783b */ /* 0x000fee0000000200 */
[C---:B------:R-:W-:Y:S01]  /*5150*/  HMMA.16816.F32.BF16 R8, R136.reuse, R146, R8 ;  /* 0x000000928808723c */ /* 0x040fe20000041808 */
[----:B------:R-:W3:Y:S07]  /*5160*/  LDSM.16.M88.4 R144, [R132+0xf100] ;  /* 0x00f100008490783b */ /* 0x000eee0000000200 */
[C---:B------:R-:W-:Y:S08]  /*5170*/  HMMA.16816.F32.BF16 R12, R136.reuse, R148, R12 ;  /* 0x00000094880c723c */ /* 0x040ff0000004180c */
[C---:B------:R-:W-:Y:S01]  /*5180*/  HMMA.16816.F32.BF16 R16, R136.reuse, R150, R16 ;  /* 0x000000968810723c */ /* 0x040fe20000041810 */
[----:B------:R-:W-:Y:S07]  /*5190*/  LDSM.16.M88.4 R148, [R178+0x4000] ;  /* 0x00400000b294783b */ /* 0x000fee0000000200 */
[C---:B----4-:R-:W-:Y:S08]  /*51a0*/  HMMA.16816.F32.BF16 R20, R136.reuse, R152, R20 ;  /* 0x000000988814723c */ /* 0x050ff00000041814 */
[C---:B------:R-:W-:Y:S01]  /*51b0*/  HMMA.16816.F32.BF16 R24, R136.reuse, R154, R24 ;  /* 0x0000009a8818723c */ /* 0x040fe20000041818 */
[----:B------:R-:W4:Y:S07]  /*51c0*/  LDSM.16.M88.4 R152, [R183+0xe100] ;  /* 0x00e10000b798783b */ /* 0x000f2e0000000200 */
[C---:B-----5:R-:W-:Y:S08]  /*51d0*/  HMMA.16816.F32.BF16 R28, R136.reuse, R156, R28 ;  /* 0x0000009c881c723c */ /* 0x060ff0000004181c */
[----:B------:R-:W-:Y:S01]  /*51e0*/  HMMA.16816.F32.BF16 R32, R136, R158, R32 ;  /* 0x0000009e8820723c */ /* 0x000fe20000041820 */
[----:B------:R-:W5:Y:S07]  /*51f0*/  LDSM.16.M88.4 R136, [R183+0xe900] ;  /* 0x00e90000b788783b */ /* 0x000f6e0000000200 */
[C---:B--2---:R-:W-:Y:S01]  /*5200*/  HMMA.16816.F32.BF16 R4, R164.reuse, R168, R4 ;  /* 0x000000a8a404723c */ /* 0x044fe20000041804 */
[----:B------:R-:W-:Y:S07]  /*5210*/  LDSM.16.M88.4 R156, [R177+0x4000] ;  /* 0x00400000b19c783b */ /* 0x000fee0000000200 */
[C---:B------:R-:W-:Y:S01]  /*5220*/  HMMA.16816.F32.BF16 R8, R164.reuse, R170, R8 ;  /* 0x000000aaa408723c */ /* 0x040fe20000041808 */
[----:B------:R-:W-:Y:S07]  /*5230*/  LDSM.16.M88.4 R168, [R2+0xe100] ;  /* 0x00e1000002a8783b */ /* 0x000fee0000000200 */
[C---:B-1----:R-:W-:Y:S08]  /*5240*/  HMMA.16816.F32.BF16 R12, R164.reuse, R140, R12 ;  /* 0x0000008ca40c723c */ /* 0x042ff0000004180c */
[C---:B------:R-:W-:Y:S01]  /*5250*/  HMMA.16816.F32.BF16 R16, R164.reuse, R142, R16 ;  /* 0x0000008ea410723c */ /* 0x040fe20000041810 */
[----:B------:R-:W1:Y:S07]  /*5260*/  LDSM.16.M88.4 R140, [R183+0xf100] ;  /* 0x00f10000b78c783b */ /* 0x000e6e0000000200 */
[C---:B---3--:R-:W-:Y:S08]  /*5270*/  HMMA.16816.F32.BF16 R20, R164.reuse, R144, R20 ;  /* 0x00000090a414723c */ /* 0x048ff00000041814 */
[C---:B------:R-:W-:Y:S01]  /*5280*/  HMMA.16816.F32.BF16 R24, R164.reuse, R146, R24 ;  /* 0x00000092a418723c */ /* 0x040fe20000041818 */
[----:B------:R-:W2:Y:S07]  /*5290*/  LDSM.16.M88.4 R144, [R183+0xf900] ;  /* 0x00f90000b790783b */ /* 0x000eae0000000200 */
[C---:B------:R-:W-:Y:S08]  /*52a0*/  HMMA.16816.F32.BF16 R28, R164.reuse, R160, R28 ;  /* 0x000000a0a41c723c */ /* 0x040ff0000004181c */
[----:B------:R-:W-:Y:S01]  /*52b0*/  HMMA.16816.F32.BF16 R32, R164, R162, R32 ;  /* 0x000000a2a420723c */ /* 0x000fe20000041820 */
[----:B------:R-:W3:Y:S07]  /*52c0*/  LDSM.16.M88.4 R160, [R185+0xe900] ;  /* 0x00e90000b9a0783b */ /* 0x000eee0000000200 */
[C---:B----4-:R-:W-:Y:S01]  /*52d0*/  HMMA.16816.F32.BF16 R4, R148.reuse, R152, R4 ;  /* 0x000000989404723c */ /* 0x050fe20000041804 */
[----:B------:R-:W-:Y:S07]  /*52e0*/  LDSM.16.M88.4 R164, [R182+UR4+0x11100] ;  /* 0x01110004b6a4783b */ /* 0x000fee0008000200 */
[C---:B------:R-:W-:Y:S01]  /*52f0*/  HMMA.16816.F32.BF16 R8, R148.reuse, R154, R8 ;  /* 0x0000009a9408723c */ /* 0x040fe20000041808 */
[----:B------:R-:W-:Y:S07]  /*5300*/  LDSM.16.M88.4 R152, [R182+UR4+0x10900] ;  /* 0x01090004b698783b */ /* 0x000fee0008000200 */
[C---:B-----5:R-:W-:Y:S08]  /*5310*/  HMMA.16816.F32.BF16 R12, R148.reuse, R136, R12 ;  /* 0x00000088940c723c */ /* 0x060ff0000004180c */
[C---:B------:R-:W-:Y:S01]  /*5320*/  HMMA.16816.F32.BF16 R16, R148.reuse, R138, R16 ;  /* 0x0000008a9410723c */ /* 0x040fe20000041810 */
[----:B------:R-:W4:Y:S07]  /*5330*/  LDSM.16.M88.4 R136, [R185+0xf100] ;  /* 0x00f10000b988783b */ /* 0x000f2e0000000200 */
[C---:B-1----:R-:W-:Y:S08]  /*5340*/  HMMA.16816.F32.BF16 R20, R148.reuse, R140, R20 ;  /* 0x0000008c9414723c */ /* 0x042ff00000041814 */
[C---:B------:R-:W-:Y:S01]  /*5350*/  HMMA.16816.F32.BF16 R24, R148.reuse, R142, R24 ;  /* 0x0000008e9418723c */ /* 0x040fe20000041818 */
[----:B------:R-:W1:Y:S07]  /*5360*/  LDSM.16.M88.4 R140, [R185+0xf900] ;  /* 0x00f90000b98c783b */ /* 0x000e6e0000000200 */
[C---:B--2---:R-:W-:Y:S08]  /*5370*/  HMMA.16816.F32.BF16 R28, R148.reuse, R144, R28 ;  /* 0x00000090941c723c */ /* 0x044ff0000004181c */
[----:B------:R-:W-:Y:S01]  /*5380*/  HMMA.16816.F32.BF16 R32, R148, R146, R32 ;  /* 0x000000929420723c */ /* 0x000fe20000041820 */
[----:B------:R-:W-:Y:S07]  /*5390*/  LDSM.16.M88.4 R144, [R184+0x8000] ;  /* 0x00800000b890783b */ /* 0x000fee0000000200 */
[C---:B------:R-:W-:Y:S01]  /*53a0*/  HMMA.16816.F32.BF16 R4, R156.reuse, R168, R4 ;  /* 0x000000a89c04723c */ /* 0x040fe20000041804 */
[----:B------:R-:W2:Y:S07]  /*53b0*/  LDSM.16.M88.4 R148, [R182+UR4+0x10100] ;  /* 0x01010004b694783b */ /* 0x000eae0008000200 */
[C---:B------:R-:W-:Y:S01]  /*53c0*/  HMMA.16816.F32.BF16 R8, R156.reuse, R170, R8 ;  /* 0x000000aa9c08723c */ /* 0x040fe20000041808 */
[----:B------:R-:W-:Y:S07]  /*53d0*/  LDSM.16.M88.4 R168, [R132+0x10100] ;  /* 0x0101000084a8783b */ /* 0x000fee0000000200 */
[C---:B---3--:R-:W-:Y:S08]  /*53e0*/  HMMA.16816.F32.BF16 R12, R156.reuse, R160, R12 ;  /* 0x000000a09c0c723c */ /* 0x048ff0000004180c */
[C---:B------:R-:W-:Y:S01]  /*53f0*/  HMMA.16816.F32.BF16 R16, R156.reuse, R162, R16 ;  /* 0x000000a29c10723c */ /* 0x040fe20000041810 */
[----:B------:R-:W3:Y:S07]  /*5400*/  LDSM.16.M88.4 R160, [R182+UR4+0x11900] ;  /* 0x01190004b6a0783b */ /* 0x000eee0008000200 */
[C---:B----4-:R-:W-:Y:S08]  /*5410*/  HMMA.16816.F32.BF16 R20, R156.reuse, R136, R20 ;  /* 0x000000889c14723c */ /* 0x050ff00000041814 */
[C---:B------:R-:W-:Y:S01]  /*5420*/  HMMA.16816.F32.BF16 R24, R156.reuse, R138, R24 ;  /* 0x0000008a9c18723c */ /* 0x040fe20000041818 */
[----:B------:R-:W4:Y:S07]  /*5430*/  LDSM.16.M88.4 R136, [R180+0x8000] ;  /* 0x00800000b488783b */ /* 0x000f2e0000000200 */
[C---:B-1----:R-:W-:Y:S08]  /*5440*/  HMMA.16816.F32.BF16 R28, R156.reuse, R140, R28 ;  /* 0x0000008c9c1c723c */ /* 0x042ff0000004181c */
[----:B------:R-:W-:Y:S01]  /*5450*/  HMMA.16816.F32.BF16 R32, R156, R142, R32 ;  /* 0x0000008e9c20723c */ /* 0x000fe20000041820 */
[----:B------:R-:W1:Y:S07]  /*5460*/  LDSM.16.M88.4 R140, [R132+0x10900] ;  /* 0x01090000848c783b */ /* 0x000e6e0000000200 */
[C---:B--2---:R-:W-:Y:S01]  /*5470*/  HMMA.16816.F32.BF16 R4, R144.reuse, R148, R4 ;  /* 0x000000949004723c */ /* 0x044fe20000041804 */
[----:B------:R-:W-:Y:S07]  /*5480*/  LDSM.16.M88.4 R156, [R178+0x8000] ;  /* 0x00800000b29c783b */ /* 0x000fee0000000200 */
[C---:B------:R-:W-:Y:S01]  /*5490*/  HMMA.16816.F32.BF16 R8, R144.reuse, R150, R8 ;  /* 0x000000969008723c */ /* 0x040fe20000041808 */
[----:B------:R-:W2:Y:S07]  /*54a0*/  LDSM.16.M88.4 R148, [R132+0x11100] ;  /* 0x011100008494783b */ /* 0x000eae0000000200 */
[C---:B------:R-:W-:Y:S08]  /*54b0*/  HMMA.16816.F32.BF16 R12, R144.reuse, R152, R12 ;  /* 0x00000098900c723c */ /* 0x040ff0000004180c */
[C---:B------:R-:W-:Y:S01]  /*54c0*/  HMMA.16816.F32.BF16 R16, R144.reuse, R154, R16 ;  /* 0x0000009a9010723c */ /* 0x040fe20000041810 */
[----:B------:R-:W5:Y:S07]  /*54d0*/  LDSM.16.M88.4 R152, [R132+0x11900] ;  /* 0x011900008498783b */ /* 0x000f6e0000000200 */
[C---:B------:R-:W-:Y:S08]  /*54e0*/  HMMA.16816.F32.BF16 R20, R144.reuse, R164, R20 ;  /* 0x000000a49014723c */ /* 0x040ff00000041814 */
[C---:B------:R-:W-:Y:S01]  /*54f0*/  HMMA.16816.F32.BF16 R24, R144.reuse, R166, R24 ;  /* 0x000000a69018723c */ /* 0x040fe20000041818 */
[----:B------:R-:W2:Y:S07]  /*5500*/  LDSM.16.M88.4 R164, [R183+0x10100] ;  /* 0x01010000b7a4783b */ /* 0x000eae0000000200 */
[C---:B---3--:R-:W-:Y:S08]  /*5510*/  HMMA.16816.F32.BF16 R28, R144.reuse, R160, R28 ;  /* 0x000000a0901c723c */ /* 0x048ff0000004181c */
[----:B------:R-:W-:Y:S01]  /*5520*/  HMMA.16816.F32.BF16 R32, R144, R162, R32 ;  /* 0x000000a29020723c */ /* 0x000fe20000041820 */
[----:B------:R-:W3:Y:S07]  /*5530*/  LDSM.16.M88.4 R144, [R183+0x10900] ;  /* 0x01090000b790783b */ /* 0x000eee0000000200 */
[C---:B----4-:R-:W-:Y:S01]  /*5540*/  HMMA.16816.F32.BF16 R4, R136.reuse, R168, R4 ;  /* 0x000000a88804723c */ /* 0x050fe20000041804 */
[----:B------:R-:W4:Y:S07]  /*5550*/  LDSM.16.M88.4 R160, [R183+0x11100] ;  /* 0x01110000b7a0783b */ /* 0x000f2e0000000200 */
[C---:B------:R-:W-:Y:S01]  /*5560*/  HMMA.16816.F32.BF16 R8, R136.reuse, R170, R8 ;  /* 0x000000aa8808723c */ /* 0x040fe20000041808 */
[----:B------:R-:W-:Y:S07]  /*5570*/  LDSM.16.M88.4 R168, [R177+0x8000] ;  /* 0x00800000b1a8783b */ /* 0x000fee0000000200 */
[C---:B-1----:R-:W-:Y:S08]  /*5580*/  HMMA.16816.F32.BF16 R12, R136.reuse, R140, R12 ;  /* 0x0000008c880c723c */ /* 0x042ff0000004180c */
[C---:B------:R-:W-:Y:S01]  /*5590*/  HMMA.16816.F32.BF16 R16, R136.reuse, R142, R16 ;  /* 0x0000008e8810723c */ /* 0x040fe20000041810 */
[----:B------:R-:W1:Y:S07]  /*55a0*/  LDSM.16.M88.4 R140, [R183+0x11900] ;  /* 0x01190000b78c783b */ /* 0x000e6e0000000200 */
[C---:B--2---:R-:W-:Y:S08]  /*55b0*/  HMMA.16816.F32.BF16 R20, R136.reuse, R148, R20 ;  /* 0x000000948814723c */ /* 0x044ff00000041814 */
[C---:B------:R-:W-:Y:S08]  /*55c0*/  HMMA.16816.F32.BF16 R24, R136.reuse, R150, R24 ;  /* 0x000000968818723c */ /* 0x040ff00000041818 */
[C---:B-----5:R-:W-:Y:S08]  /*55d0*/  HMMA.16816.F32.BF16 R28, R136.reuse, R152, R28 ;  /* 0x00000098881c723c */ /* 0x060ff0000004181c */
[----:B------:R-:W-:Y:S01]  /*55e0*/  HMMA.16816.F32.BF16 R32, R136, R154, R32 ;  /* 0x0000009a8820723c */ /* 0x000fe20000041820 */
[----:B------:R-:W2:Y:S07]  /*55f0*/  LDSM.16.M88.4 R136, [R185+0x10900] ;  /* 0x01090000b988783b */ /* 0x000eae0000000200 */
[C---:B------:R-:W-:Y:S08]  /*5600*/  HMMA.16816.F32.BF16 R4, R156.reuse, R164, R4 ;  /* 0x000000a49c04723c */ /* 0x040ff00000041804 */
[C---:B------:R-:W-:Y:S08]  /*5610*/  HMMA.16816.F32.BF16 R8, R156.reuse, R166, R8 ;  /* 0x000000a69c08723c */ /* 0x040ff00000041808 */
[C---:B---3--:R-:W-:Y:S08]  /*5620*/  HMMA.16816.F32.BF16 R12, R156.reuse, R144, R12 ;  /* 0x000000909c0c723c */ /* 0x048ff0000004180c */
[C---:B------:R-:W-:Y:S01]  /*5630*/  HMMA.16816.F32.BF16 R16, R156.reuse, R146, R16 ;  /* 0x000000929c10723c */ /* 0x040fe20000041810 */
[----:B------:R-:W3:Y:S07]  /*5640*/  LDSM.16.M88.4 R144, [R185+0x11100] ;  /* 0x01110000b990783b */ /* 0x000eee0000000200 */
[C---:B----4-:R-:W-:Y:S08]  /*5650*/  HMMA.16816.F32.BF16 R20, R156.reuse, R160, R20 ;  /* 0x000000a09c14723c */ /* 0x050ff00000041814 */
[C---:B------:R-:W-:Y:S08]  /*5660*/  HMMA.16816.F32.BF16 R24, R156.reuse, R162, R24 ;  /* 0x000000a29c18723c */ /* 0x040ff00000041818 */
[C---:B-1----:R-:W-:Y:S08]  /*5670*/  HMMA.16816.F32.BF16 R28, R156.reuse, R140, R28 ;  /* 0x0000008c9c1c723c */ /* 0x042ff0000004181c */
[----:B------:R-:W-:Y:S01]  /*5680*/  HMMA.16816.F32.BF16 R32, R156, R142, R32 ;  /* 0x0000008e9c20723c */ /* 0x000fe20000041820 */
[----:B------:R-:W1:Y:S01]  /*5690*/  LDSM.16.M88.4 R140, [R185+0x11900] ;  /* 0x01190000b98c783b */ /* 0x000e620000000200 */
[----:B------:R-:W-:Y:S06]  /*56a0*/  DEPBAR.LE SB0, 0x2 ;  /* 0x000080800000791a */ /* 0x000fec0000000000 */
[C---:B------:R-:W-:Y:S01]  /*56b0*/  HMMA.16816.F32.BF16 R4, R168.reuse, R172, R4 ;  /* 0x000000aca804723c */ /* 0x040fe20000041804 */
[----:B------:R-:W-:Y:S07]  /*56c0*/  BAR.SYNC.DEFER_BLOCKING 0x0 ;  /* 0x0000000000007b1d */ /* 0x000fee0000010000 */
[C---:B------:R-:W-:Y:S08]  /*56d0*/  HMMA.16816.F32.BF16 R8, R168.reuse, R174, R8 ;  /* 0x000000aea808723c */ /* 0x040ff00000041808 */
[C---:B--2---:R-:W-:Y:S08]  /*56e0*/  HMMA.16816.F32.BF16 R12, R168.reuse, R136, R12 ;  /* 0x00000088a80c723c */ /* 0x044ff0000004180c */
[C---:B------:R-:W-:Y:S01]  /*56f0*/  HMMA.16816.F32.BF16 R16, R168.reuse, R138, R16 ;  /* 0x0000008aa810723c */ /* 0x040fe20000041810 */
[----:B------:R-:W-:Y:S03]  /*5700*/  LDSM.16.MT88.4 R136, [R176+UR4+0x100] ;  /* 0x00010004b088783b */ /* 0x000fe60008004200 */
[----:B------:R-:W-:Y:S02]  /*5710*/  FMNMX.FTZ R2, R4, R133, !PT ;  /* 0x0000008504027209 */ /* 0x000fe40007810000 */
[----:B------:R-:W-:Y:S02]  /*5720*/  FMNMX.FTZ R132, R6, R0, !PT ;  /* 0x0000000006847209 */ /* 0x000fe40007810000 */
[C---:B---3--:R-:W-:Y:S01]  /*5730*/  HMMA.16816.F32.BF16 R20, R168.reuse, R144, R20 ;  /* 0x00000090a814723c */ /* 0x048fe20000041814 */
[----:B------:R-:W-:Y:S03]  /*5740*/  LDSM.16.MT88.4 R148, [R176+UR4+0x2900] ;  /* 0x00290004b094783b */ /* 0x000fe60008004200 */
[----:B------:R-:W-:Y:S02]  /*5750*/  FMNMX.FTZ R3, R5, R2, !PT ;  /* 0x0000000205037209 */ /* 0x000fe40007810000 */
[----:B------:R-:W-:Y:S02]  /*5760*/  FMNMX.FTZ R163, R7, R132, !PT ;  /* 0x0000008407a37209 */ /* 0x000fe40007810000 */
[C---:B------:R-:W-:Y:S01]  /*5770*/  HMMA.16816.F32.BF16 R24, R168.reuse, R146, R24 ;  /* 0x00000092a818723c */ /* 0x040fe20000041818 */
[----:B------:R-:W-:Y:S03]  /*5780*/  LDSM.16.MT88.4 R156, [R135+UR4+0x2900] ;  /* 0x00290004879c783b */ /* 0x000fe60008004200 */
[----:B------:R-:W-:Y:S02]  /*5790*/  FMNMX.FTZ R2, R8, R3, !PT ;  /* 0x0000000308027209 */ /* 0x000fe40007810000 */
[----:B------:R-:W-:Y:S02]  /*57a0*/  FMNMX.FTZ R132, R10, R163, !PT ;  /* 0x000000a30a847209 */ /* 0x000fe40007810000 */
[C---:B-1----:R-:W-:Y:S04]  /*57b0*/  HMMA.16816.F32.BF16 R28, R168.reuse, R140, R28 ;  /* 0x0000008ca81c723c */ /* 0x042fe8000004181c */
[----:B------:R-:W-:Y:S02]  /*57c0*/  FMNMX.FTZ R3, R9, R2, !PT ;  /* 0x0000000209037209 */ /* 0x000fe40007810000 */
[----:B------:R-:W-:Y:S02]  /*57d0*/  FMNMX.FTZ R163, R11, R132, !PT ;  /* 0x000000840ba37209 */ /* 0x000fe40007810000 */
[----:B------:R-:W-:Y:S04]  /*57e0*/  HMMA.16816.F32.BF16 R32, R168, R142, R32 ;  /* 0x0000008ea820723c */ /* 0x000fe80000041820 */
[----:B------:R-:W-:Y:S02]  /*57f0*/  FMNMX.FTZ R2, R12, R3, !PT ;  /* 0x000000030c027209 */ /* 0x000fe40007810000 */
[----:B------:R-:W-:Y:S02]  /*5800*/  FMNMX.FTZ R132, R14, R163, !PT ;  /* 0x000000a30e847209 */ /* 0x000fe40007810000 */
[----:B------:R-:W-:Y:S04]  /*5810*/  FMNMX.FTZ R3, R13, R2, !PT ;  /* 0x000000020d037209 */ /* 0x000fe80007810000 */
        /* <DEDUP_REMOVED lines=16> */
[----:B------:R-:W-:Y:S02]  /*5920*/  IADD3 R140, R176, UR4, RZ ;  /* 0x00000004b08c7c10 */ /* 0x000fe4000fffe0ff */
[----:B------:R-:W-:Y:S02]  /*5930*/  FMNMX.FTZ R2, R32, R3, !PT ;  /* 0x0000000320027209 */ /* 0x000fe40007810000 */
[----:B------:R-:W-:Y:S02]  /*5940*/  FMNMX.FTZ R3, R31, R132, !PT ;  /* 0x000000841f037209 */ /* 0x000fe40007810000 */
[----:B------:R-:W-:Y:S02]  /*5950*/  FMNMX.FTZ R165, R33, R2, !PT ;  /* 0x0000000221a57209 */ /* 0x000fe40007810000 */
[----:B------:R-:W-:Y:S03]  /*5960*/  FMNMX.FTZ R132, R34, R3, !PT ;  /* 0x0000000322847209 */ /* 0x000fe60007810000 */
[----:B------:R-:W1:Y:S01]  /*5970*/  SHFL.BFLY PT, R2, R165, 0x2, 0x1f ;  /* 0x0c401f00a5027f89 */ /* 0x000e6200000e0000 */
[----:B------:R-:W-:Y:S07]  /*5980*/  FMNMX.FTZ R164, R35, R132, !PT ;  /* 0x0000008423a47209 */ /* 0x000fee0007810000 */
[----:B------:R-:W2:Y:S01]  /*5990*/  SHFL.BFLY PT, R3, R164, 0x2, 0x1f ;  /* 0x0c401f00a4037f89 */ /* 0x000ea200000e0000 */
[----:B-1----:R-:W-:Y:S07]  /*59a0*/  FMNMX.FTZ R163, R165, R2, !PT ;  /* 0x00000002a5a37209 */ /* 0x002fee0007810000 */
[----:B------:R-:W1:Y:S01]  /*59b0*/  SHFL.BFLY PT, R132, R163, 0x1, 0x1f ;  /* 0x0c201f00a3847f89 */ /* 0x000e6200000e0000 */
[----:B--2---:R-:W-:Y:S07]  /*59c0*/  FMNMX.FTZ R162, R164, R3, !PT ;  /* 0x00000003a4a27209 */ /* 0x004fee0007810000 */
[----:B------:R-:W2:Y:S08]  /*59d0*/  SHFL.BFLY PT, R3, R162, 0x1, 0x1f ;  /* 0x0c201f00a2037f89 */ /* 0x000eb000000e0000 */
[----:B------:R-:W-:Y:S01]  /*59e0*/  LDSM.16.MT88.4 R164, [R176+UR4+0x5900] ;  /* 0x00590004b0a4783b */ /* 0x000fe20008004200 */
[----:B-1----:R-:W-:Y:S05]  /*59f0*/  FMNMX.FTZ R132, R163, R132, !PT ;  /* 0x00000084a3847209 */ /* 0x002fea0007810000 */
[C---:B------:R-:W-:Y:S02]  /*5a00*/  FADD.FTZ R133, -R132.reuse, R133 ;  /* 0x0000008584857221 */ /* 0x040fe40000010100 */
[----:B------:R-:W-:Y:S01]  /*5a10*/  FMUL.FTZ R163, R132, c[0x0][0x2d0] ;  /* 0x0000b40084a37a20 */ /* 0x000fe20000410000 */
[----:B--2---:R-:W-:Y:S01]  /*5a20*/  FMNMX.FTZ R3, R162, R3, !PT ;  /* 0x00000003a2037209 */ /* 0x004fe20007810000 */
[----:B------:R-:W-:Y:S02]  /*5a30*/  FMUL.FTZ R2, R133, c[0x0][0x2d0] ;  /* 0x0000b40085027a20 */ /* 0x000fe40000410000 */
[--C-:B------:R-:W-:Y:S02]  /*5a40*/  FFMA.FTZ R173, R4, c[0x0][0x2d0], -R163.reuse ;  /* 0x0000b40004ad7a23 */ /* 0x100fe400000108a3 */
[C---:B------:R-:W-:Y:S02]  /*5a50*/  FADD.FTZ R133, -R3.reuse, R0 ;  /* 0x0000000003857221 */ /* 0x040fe40000010100 */
[----:B------:R-:W-:Y:S01]  /*5a60*/  FMUL.FTZ R162, R3, c[0x0][0x2d0] ;  /* 0x0000b40003a27a20 */ /* 0x000fe20000410000 */
[----:B------:R-:W1:Y:S01]  /*5a70*/  MUFU.EX2 R2, R2 ;  /* 0x0000000200027308 */ /* 0x000e620000000800 */
[----:B------:R-:W-:Y:S01]  /*5a80*/  FMUL.FTZ R0, R133, c[0x0][0x2d0] ;  /* 0x0000b40085007a20 */ /* 0x000fe20000410000 */
[----:B------:R-:W-:Y:S01]  /*5a90*/  IADD3 R133, R181, R140, RZ ;  /* 0x0000008cb5857210 */ /* 0x000fe20007ffe0ff */
[--C-:B------:R-:W-:Y:S02]  /*5aa0*/  FFMA.FTZ R174, R5, c[0x0][0x2d0], -R163.reuse ;  /* 0x0000b40005ae7a23 */ /* 0x100fe400000108a3 */
[--C-:B------:R-:W-:Y:S02]  /*5ab0*/  FFMA.FTZ R175, R8, c[0x0][0x2d0], -R163.reuse ;  /* 0x0000b40008af7a23 */ /* 0x100fe400000108a3 */
[--C-:B------:R-:W-:Y:S01]  /*5ac0*/  FFMA.FTZ R214, R9, c[0x0][0x2d0], -R163.reuse ;  /* 0x0000b40009d67a23 */ /* 0x100fe200000108a3 */
[----:B------:R-:W2:Y:S01]  /*5ad0*/  LDSM.16.MT88.4 R140, [R133+0x100] ;  /* 0x00010000858c783b */ /* 0x000ea20000004200 */
[--C-:B------:R-:W-:Y:S01]  /*5ae0*/  FFMA.FTZ R215, R6, c[0x0][0x2d0], -R162.reuse ;  /* 0x0000b40006d77a23 */ /* 0x100fe200000108a2 */
[----:B------:R-:W3:Y:S01]  /*5af0*/  MUFU.EX2 R0, R0 ;  /* 0x0000000000007308 */ /* 0x000ee20000000800 */
[--C-:B------:R-:W-:Y:S02]  /*5b00*/  FFMA.FTZ R216, R7, c[0x0][0x2d0], -R162.reuse ;  /* 0x0000b40007d87a23 */ /* 0x100fe400000108a2 */
[--C-:B------:R-:W-:Y:S02]  /*5b10*/  FFMA.FTZ R217, R10, c[0x0][0x2d0], -R162.reuse ;  /* 0x0000b4000ad97a23 */ /* 0x100fe400000108a2 */
[--C-:B------:R-:W-:Y:S01]  /*5b20*/  FFMA.FTZ R218, R11, c[0x0][0x2d0], -R162.reuse ;  /* 0x0000b4000bda7a23 */ /* 0x100fe200000108a2 */
[----:B------:R-:W-:Y:S01]  /*5b30*/  LDSM.16.MT88.4 R152, [R133+0x2900] ;  /* 0x002900008598783b */ /* 0x000fe20000004200 */
[--C-:B------:R-:W-:Y:S02]  /*5b40*/  FFMA.FTZ R219, R12, c[0x0][0x2d0], -R163.reuse ;  /* 0x0000b4000cdb7a23 */ /* 0x100fe400000108a3 */
[--C-:B------:R-:W-:Y:S01]  /*5b50*/  FFMA.FTZ R220, R13, c[0x0][0x2d0], -R163.reuse ;  /* 0x0000b4000ddc7a23 */ /* 0x100fe200000108a3 */
[----:B------:R-:W-:Y:S01]  /*5b60*/  MUFU.EX2 R173, R173 ;  /* 0x000000ad00ad7308 */ /* 0x000fe20000000800 */
[--C-:B------:R-:W-:Y:S02]  /*5b70*/  FFMA.FTZ R221, R14, c[0x0][0x2d0], -R162.reuse ;  /* 0x0000b4000edd7a23 */ /* 0x100fe400000108a2 */
[--C-:B------:R-:W-:Y:S01]  /*5b80*/  FFMA.FTZ R222, R15, c[0x0][0x2d0], -R162.reuse ;  /* 0x0000b4000fde7a23 */ /* 0x100fe200000108a2 */
[----:B------:R-:W-:Y:S01]  /*5b90*/  LDSM.16.MT88.4 R168, [R133+0x5900] ;  /* 0x0059000085a8783b */ /* 0x000fe20000004200 */
[C---:B-1----:R-:W-:Y:S02]  /*5ba0*/  FMUL.FTZ R4, R2.reuse, R128 ;  /* 0x0000008002047220 */ /* 0x042fe40000410000 */
[C---:B------:R-:W-:Y:S02]  /*5bb0*/  FMUL.FTZ R5, R2.reuse, R129 ;  /* 0x0000008102057220 */ /* 0x040fe40000410000 */
[C---:B------:R-:W-:Y:S01]  /*5bc0*/  FMUL.FTZ R8, R2.reuse, R124 ;  /* 0x0000007c02087220 */ /* 0x040fe20000410000 */
[----:B------:R-:W1:Y:S01]  /*5bd0*/  MUFU.EX2 R174, R174 ;  /* 0x000000ae00ae7308 */ /* 0x000e620000000800 */
[C---:B------:R-:W-:Y:S02]  /*5be0*/  FMUL.FTZ R9, R2.reuse, R125 ;  /* 0x0000007d02097220 */ /* 0x040fe40000410000 */
[----:B------:R-:W-:Y:S02]  /*5bf0*/  FMUL.FTZ R36, R2, R36 ;  /* 0x0000002402247220 */ /* 0x000fe40000410000 */
[C---:B---3--:R-:W-:Y:S02]  /*5c00*/  FMUL.FTZ R6, R0.reuse, R130 ;  /* 0x0000008200067220 */ /* 0x048fe40000410000 */
[C---:B------:R-:W-:Y:S02]  /*5c10*/  FMUL.FTZ R7, R0.reuse, R131 ;  /* 0x0000008300077220 */ /* 0x040fe40000410000 */
[C---:B------:R-:W-:Y:S01]  /*5c20*/  FMUL.FTZ R10, R0.reuse, R126 ;  /* 0x0000007e000a7220 */ /* 0x040fe20000410000 */
[----:B------:R-:W-:Y:S01]  /*5c30*/  MUFU.EX2 R175, R175 ;  /* 0x000000af00af7308 */ /* 0x000fe20000000800 */
[----:B------:R-:W-:Y:S02]  /*5c40*/  FMUL.FTZ R11, R0, R127 ;  /* 0x0000007f000b7220 */ /* 0x000fe40000410000 */
[----:B------:R-:W3:Y:S01]  /*5c50*/  LDSM.16.MT88.4 R124, [R135+UR4+0x100] ;  /* 0x00010004877c783b */ /* 0x000ee20008004200 */
[----:B------:R-:W-:Y:S02]  /*5c60*/  FMUL.FTZ R37, R2, R37 ;  /* 0x0000002502257220 */ /* 0x000fe40000410000 */
[C---:B------:R-:W-:Y:S02]  /*5c70*/  FMUL.FTZ R38, R0.reuse, R38 ;  /* 0x0000002600267220 */ /* 0x040fe40000410000 */
[----:B------:R-:W-:Y:S02]  /*5c80*/  FMUL.FTZ R39, R0, R39 ;  /* 0x0000002700277220 */ /* 0x000fe40000410000 */
[----:B------:R-:W4:Y:S01]  /*5c90*/  MUFU.EX2 R214, R214 ;  /* 0x000000d600d67308 */ /* 0x000f220000000800 */
[C---:B------:R-:W-:Y:S02]  /*5ca0*/  FMUL.FTZ R40, R2.reuse, R40 ;  /* 0x0000002802287220 */ /* 0x040fe40000410000 */
[----:B------:R-:W-:Y:S01]  /*5cb0*/  FMUL.FTZ R41, R2, R41 ;  /* 0x0000002902297220 */ /* 0x000fe20000410000 */
[----:B-1----:R-:W-:Y:S01]  /*5cc0*/  F2FP.BF16.PACK_AB R128, R174, R173 ;  /* 0x000000adae80723e */ /* 0x002fe200000010ff */
        /* <DEDUP_REMOVED lines=9> */
[----:B------:R-:W1:Y:S01]  /*5d60*/  MUFU.EX2 R216, R216 ;  /* 0x000000d800d87308 */ /* 0x000e620000000800 */
[C---:B------:R-:W-:Y:S02]  /*5d70*/  FMUL.FTZ R46, R0.reuse, R46 ;  /* 0x0000002e002e7220 */ /* 0x040fe40000410000 */
[----:B------:R-:W-:Y:S01]  /*5d80*/  FMUL.FTZ R47, R0, R47 ;  /* 0x0000002f002f7220 */ /* 0x000fe20000410000 */
[----:B----4-:R-:W-:Y:S01]  /*5d90*/  F2FP.BF16.PACK_AB R130, R214, R175 ;  /* 0x000000afd682723e */ /* 0x010fe200000010ff */
        /* <DEDUP_REMOVED lines=30> */
[C---:B------:R-:W-:Y:S05]  /*5f80*/  HMMA.16816.F32.BF16 R4, R128.reuse, R136, R4 ;  /* 0x000000888004723c */ /* 0x040fea0000041804 */
[----:B------:R-:W-:Y:S02]  /*5f90*/  FMUL.FTZ R71, R0, R71 ;  /* 0x0000004700477220 */ /* 0x000fe40000410000 */
[----:B------:R-:W-:Y:S01]  /*5fa0*/  IADD3 R136, R135, UR4, RZ ;  /* 0x0000000487887c10 */ /* 0x000fe2000fffe0ff */
[C---:B------:R-:W-:Y:S01]  /*5fb0*/  HMMA.16816.F32.BF16 R8, R128.reuse, R138, R8 ;  /* 0x0000008a8008723c */ /* 0x040fe20000041808 */
[----:B------:R-:W4:Y:S03]  /*5fc0*/  MUFU.EX2 R222, R222 ;  /* 0x000000de00de7308 */ /* 0x000f260000000800 */
[----:B------:R-:W-:Y:S01]  /*5fd0*/  IADD3 R172, R181, R136, RZ ;  /* 0x00000088b5ac7210 */ /* 0x000fe20007ffe0ff */
[C---:B------:R-:W-:Y:S02]  /*5fe0*/  FMUL.FTZ R72, R2.reuse, R72 ;  /* 0x0000004802487220 */ /* 0x040fe40000410000 */
[----:B------:R-:W-:Y:S01]  /*5ff0*/  FMUL.FTZ R73, R2, R73 ;  /* 0x0000004902497220 */ /* 0x000fe20000410000 */
[C---:B--2---:R-:W-:Y:S01]  /*6000*/  HMMA.16816.F32.BF16 R36, R128.reuse, R140, R36 ;  /* 0x0000008c8024723c */ /* 0x044fe20000041824 */
[----:B------:R-:W2:Y:S03]  /*6010*/  LDSM.16.MT88.4 R136, [R172+0x100] ;  /* 0x00010000ac88783b */ /* 0x000ea60000004200 */
[C---:B------:R-:W-:Y:S02]  /*6020*/  FMUL.FTZ R74, R0.reuse, R74 ;  /* 0x0000004a004a7220 */ /* 0x040fe40000410000 */
[----:B------:R-:W-:Y:S02]  /*6030*/  FMUL.FTZ R75, R0, R75 ;  /* 0x0000004b004b7220 */ /* 0x000fe40000410000 */
[C---:B------:R-:W-:Y:S01]  /*6040*/  HMMA.16816.F32.BF16 R40, R128.reuse, R142, R40 ;  /* 0x0000008e8028723c */ /* 0x040fe20000041828 */
[----:B------:R-:W5:Y:S03]  /*6050*/  LDSM.16.MT88.4 R140, [R176+UR4+0x2100] ;  /* 0x00210004b08c783b */ /* 0x000f660008004200 */
[C---:B------:R-:W-:Y:S02]  /*6060*/  FMUL.FTZ R76, R2.reuse, R76 ;  /* 0x0000004c024c7220 */ /* 0x040fe40000410000 */
[----:B------:R-:W-:Y:S02]  /*6070*/  FMUL.FTZ R77, R2, R77 ;  /* 0x0000004d024d7220 */ /* 0x000fe40000410000 */
[C---:B---3--:R-:W-:Y:S01]  /*6080*/  HMMA.16816.F32.BF16 R44, R128.reuse, R124, R44 ;  /* 0x0000007c802c723c */ /* 0x048fe2000004182c */
[----:B------:R-:W-:Y:S03]  /*6090*/  LDSM.16.MT88.4 R120, [R172+0x4100] ;  /* 0x00410000ac78783b */ /* 0x000fe60000004200 */
[C---:B------:R-:W-:Y:S02]  /*60a0*/  FMUL.FTZ R78, R0.reuse, R78 ;  /* 0x0000004e004e7220 */ /* 0x040fe40000410000 */
[----:B------:R-:W-:Y:S02]  /*60b0*/  FMUL.FTZ R79, R0, R79 ;  /* 0x0000004f004f7220 */ /* 0x000fe40000410000 */
[C---:B------:R-:W-:Y:S01]  /*60c0*/  HMMA.16816.F32.BF16 R48, R128.reuse, R126, R48 ;  /* 0x0000007e8030723c */ /* 0x040fe20000041830 */
[----:B------:R-:W3:Y:S03]  /*60d0*/  LDSM.16.MT88.4 R124, [R133+0x2100] ;  /* 0x00210000857c783b */ /* 0x000ee60000004200 */
[C---:B------:R-:W-:Y:S02]  /*60e0*/  FMUL.FTZ R80, R2.reuse, R80 ;  /* 0x0000005002507220 */ /* 0x040fe40000410000 */
[----:B------:R-:W-:Y:S02]  /*60f0*/  FMUL.FTZ R81, R2, R81 ;  /* 0x0000005102517220 */ /* 0x000fe40000410000 */
[C---:B------:R-:W-:Y:S01]  /*6100*/  FMUL.FTZ R82, R0.reuse, R82 ;  /* 0x0000005200527220 */ /* 0x040fe20000410000 */
[----:B------:R-:W-:Y:S03]  /*6110*/  LDSM.16.MT88.4 R144, [R172+0x900] ;  /* 0x00090000ac90783b */ /* 0x000fe60000004200 */
        /* <DEDUP_REMOVED lines=8> */
[----:B------:R-:W2:Y:S03]  /*61a0*/  LDSM.16.MT88.4 R136, [R135+UR4+0x2100] ;  /* 0x002100048788783b */ /* 0x000ea60008004200 */
[----:B------:R-:W-:Y:S02]  /*61b0*/  FMUL.FTZ R89, R2, R89 ;  /* 0x0000005902597220 */ /* 0x000fe40000410000 */
[C---:B------:R-:W-:Y:S02]  /*61c0*/  FMUL.FTZ R90, R0.reuse, R90 ;  /* 0x0000005a005a7220 */ /* 0x040fe40000410000 */
[C---:B-----5:R-:W-:Y:S04]  /*61d0*/  HMMA.16816.F32.BF16 R60, R128.reuse, R140, R60 ;  /* 0x0000008c803c723c */ /* 0x060fe8000004183c */
[----:B------:R-:W-:Y:S02]  /*61e0*/  FMUL.FTZ R91, R0, R91 ;  /* 0x0000005b005b7220 */ /* 0x000fe40000410000 */
[C---:B------:R-:W-:Y:S02]  /*61f0*/  FMUL.FTZ R92, R2.reuse, R92 ;  /* 0x0000005c025c7220 */ /* 0x040fe40000410000 */
[C---:B------:R-:W-:Y:S01]  /*6200*/  HMMA.16816.F32.BF16 R64, R128.reuse, R142, R64 ;  /* 0x0000008e8040723c */ /* 0x040fe20000041840 */
[----:B------:R-:W5:Y:S03]  /*6210*/  LDSM.16.MT88.4 R140, [R172+0x2100] ;  /* 0x00210000ac8c783b */ /* 0x000f660000004200 */
[----:B------:R-:W-:Y:S02]  /*6220*/  FMUL.FTZ R93, R2, R93 ;  /* 0x0000005d025d7220 */ /* 0x000fe40000410000 */
[C---:B------:R-:W-:Y:S02]  /*6230*/  FMUL.FTZ R94, R0.reuse, R94 ;  /* 0x0000005e005e7220 */ /* 0x040fe40000410000 */
[C---:B---3--:R-:W-:Y:S04]  /*6240*/  HMMA.16816.F32.BF16 R68, R128.reuse, R124, R68 ;  /* 0x0000007c8044723c */ /* 0x048fe80000041844 */
[----:B------:R-:W-:Y:S02]  /*6250*/  FMUL.FTZ R95, R0, R95 ;  /* 0x0000005f005f7220 */ /* 0x000fe40000410000 */
[C---:B------:R-:W-:Y:S02]  /*6260*/  FMUL.FTZ R96, R2.reuse, R96 ;  /* 0x0000006002607220 */ /* 0x040fe40000410000 */
[C---:B------:R-:W-:Y:S01]  /*6270*/  HMMA.16816.F32.BF16 R72, R128.reuse, R126, R72 ;  /* 0x0000007e8048723c */ /* 0x040fe20000041848 */
[----:B------:R-:W3:Y:S03]  /*6280*/  LDSM.16.MT88.4 R124, [R176+UR4+0x4100] ;  /* 0x00410004b07c783b */ /* 0x000ee60008004200 */
        /* <DEDUP_REMOVED lines=8> */
[----:B------:R-:W2:Y:S03]  /*6310*/  LDSM.16.MT88.4 R136, [R133+0x4100] ;  /* 0x004100008588783b */ /* 0x000ea60000004200 */
[----:B------:R-:W-:Y:S02]  /*6320*/  FMUL.FTZ R103, R0, R103 ;  /* 0x0000006700677220 */ /* 0x000fe40000410000 */
[C---:B------:R-:W-:Y:S02]  /*6330*/  FMUL.FTZ R104, R2.reuse, R104 ;  /* 0x0000006802687220 */ /* 0x040fe40000410000 */
[C---:B-----5:R-:W-:Y:S04]  /*6340*/  HMMA.16816.F32.BF16 R84, R128.reuse, R140, R84 ;  /* 0x0000008c8054723c */ /* 0x060fe80000041854 */
[----:B------:R-:W-:Y:S02]  /*6350*/  FMUL.FTZ R105, R2, R105 ;  /* 0x0000006902697220 */ /* 0x000fe40000410000 */
[C---:B------:R-:W-:Y:S02]  /*6360*/  FMUL.FTZ R106, R0.reuse, R106 ;  /* 0x0000006a006a7220 */ /* 0x040fe40000410000 */
[C---:B------:R-:W-:Y:S01]  /*6370*/  HMMA.16816.F32.BF16 R88, R128.reuse, R142, R88 ;  /* 0x0000008e8058723c */ /* 0x040fe20000041858 */
[----:B------:R-:W5:Y:S03]  /*6380*/  LDSM.16.MT88.4 R140, [R135+UR4+0x4100] ;  /* 0x00410004878c783b */ /* 0x000f660008004200 */
[----:B------:R-:W-:Y:S02]  /*6390*/  FMUL.FTZ R107, R0, R107 ;  /* 0x0000006b006b7220 */ /* 0x000fe40000410000 */
[--C-:B------:R-:W-:Y:S02]  /*63a0*/  FFMA.FTZ R223, R16, c[0x0][0x2d0], -R163.reuse ;  /* 0x0000b40010df7a23 */ /* 0x100fe400000108a3 */
[C---:B---3--:R-:W-:Y:S04]  /*63b0*/  HMMA.16816.F32.BF16 R92, R128.reuse, R124, R92 ;  /* 0x0000007c805c723c */ /* 0x048fe8000004185c */
[--C-:B------:R-:W-:Y:S01]  /*63c0*/  FFMA.FTZ R224, R17, c[0x0][0x2d0], -R163.reuse ;  /* 0x0000b40011e07a23 */ /* 0x100fe200000108a3 */
[----:B------:R-:W-:Y:S01]  /*63d0*/  MUFU.EX2 R223, R223 ;  /* 0x000000df00df7308 */ /* 0x000fe20000000800 */
[--C-:B------:R-:W-:Y:S02]  /*63e0*/  FFMA.FTZ R225, R18, c[0x0][0x2d0], -R162.reuse ;  /* 0x0000b40012e17a23 */ /* 0x100fe400000108a2 */
[C---:B------:R-:W-:Y:S01]  /*63f0*/  HMMA.16816.F32.BF16 R96, R128.reuse, R126, R96 ;  /* 0x0000007e8060723c */ /* 0x040fe20000041860 */
[----:B------:R-:W3:Y:S03]  /*6400*/  LDSM.16.MT88.4 R124, [R176+UR4+0x900] ;  /* 0x00090004b07c783b */ /* 0x000ee60008004200 */
[--C-:B------:R-:W-:Y:S02]  /*6410*/  FFMA.FTZ R226, R19, c[0x0][0x2d0], -R162.reuse ;  /* 0x0000b40013e27a23 */ /* 0x100fe400000108a2 */
[C---:B------:R-:W-:Y:S01]  /*6420*/  FMUL.FTZ R108, R2.reuse, R108 ;  /* 0x0000006c026c7220 */ /* 0x040fe20000410000 */
[----:B------:R-:W5:Y:S01]  /*6430*/  MUFU.EX2 R224, R224 ;  /* 0x000000e000e07308 */ /* 0x000f620000000800 */
[----:B------:R-:W-:Y:S01]  /*6440*/  FMUL.FTZ R109, R2, R109 ;  /* 0x0000006d026d7220 */ /* 0x000fe20000410000 */
[C---:B--2---:R-:W-:Y:S03]  /*6450*/  HMMA.16816.F32.BF16 R12, R128.reuse, R136, R12 ;  /* 0x00000088800c723c */ /* 0x044fe6000004180c */
[C---:B------:R-:W-:Y:S02]  /*6460*/  FMUL.FTZ R110, R0.reuse, R110 ;  /* 0x0000006e006e7220 */ /* 0x040fe40000410000 */
[----:B------:R-:W-:Y:S02]  /*6470*/  FMUL.FTZ R111, R0, R111 ;  /* 0x0000006f006f7220 */ /* 0x000fe40000410000 */
[C---:B------:R-:W-:Y:S01]  /*6480*/  FMUL.FTZ R16, R2.reuse, R116 ;  /* 0x0000007402107220 */ /* 0x040fe20000410000 */
[C---:B------:R-:W-:Y:S01]  /*6490*/  HMMA.16816.F32.BF16 R100, R128.reuse, R138, R100 ;  /* 0x0000008a8064723c */ /* 0x040fe20000041864 */
[----:B------:R-:W2:Y:S01]  /*64a0*/  LDSM.16.MT88.4 R136, [R133+0x900] ;  /* 0x000900008588783b */ /* 0x000ea20000004200 */
[----:B------:R-:W-:Y:S02]  /*64b0*/  MUFU.EX2 R225, R225 ;  /* 0x000000e100e17308 */ /* 0x000fe40000000800 */
[----:B------:R-:W-:Y:S01]  /*64c0*/  FMUL.FTZ R17, R2, R117 ;  /* 0x0000007502117220 */ /* 0x000fe20000410000 */
[----:B-1----:R-:W-:Y:S01]  /*64d0*/  F2FP.BF16.PACK_AB R116, R220, R219 ;  /* 0x000000dbdc74723e */ /* 0x002fe200000010ff */
[----:B------:R-:W-:Y:S01]  /*64e0*/  FMUL.FTZ R18, R0, R118 ;  /* 0x0000007600127220 */ /* 0x000fe20000410000 */
[----:B----4-:R-:W-:Y:S01]  /*64f0*/  F2FP.BF16.PACK_AB R117, R222, R221 ;  /* 0x000000ddde75723e */ /* 0x010fe200000010ff */
[C---:B-----5:R-:W-:Y:S04]  /*6500*/  HMMA.16816.F32.BF16 R104, R128.reuse, R140, R104 ;  /* 0x0000008c8068723c */ /* 0x060fe80000041868 */
[----:B------:R-:W1:Y:S01]  /*6510*/  MUFU.EX2 R226, R226 ;  /* 0x000000e200e27308 */ /* 0x000e620000000800 */
[----:B------:R-:W-:Y:S01]  /*6520*/  FMUL.FTZ R19, R0, R119 ;  /* 0x0000007700137220 */ /* 0x000fe20000410000 */
[----:B------:R-:W-:Y:S01]  /*6530*/  F2FP.BF16.PACK_AB R118, R224, R223 ;  /* 0x000000dfe076723e */ /* 0x000fe200000010ff */
[C---:B------:R-:W-:Y:S01]  /*6540*/  FMUL.FTZ R112, R2.reuse, R112 ;  /* 0x0000007002707220 */ /* 0x040fe20000410000 */
[C---:B------:R-:W-:Y:S01]  /*6550*/  HMMA.16816.F32.BF16 R108, R128.reuse, R142, R108 ;  /* 0x0000008e806c723c */ /* 0x040fe2000004186c */
[----:B------:R-:W4:Y:S03]  /*6560*/  LDSM.16.MT88.4 R140, [R135+UR4+0x900] ;  /* 0x00090004878c783b */ /* 0x000f260008004200 */
[----:B------:R-:W-:Y:S02]  /*6570*/  FMUL.FTZ R113, R2, R113 ;  /* 0x0000007102717220 */ /* 0x000fe40000410000 */
[C---:B------:R-:W-:Y:S02]  /*6580*/  FMUL.FTZ R114, R0.reuse, R114 ;  /* 0x0000007200727220 */ /* 0x040fe40000410000 */
[C---:B------:R-:W-:Y:S04]  /*6590*/  HMMA.16816.F32.BF16 R16, R128.reuse, R120, R16 ;  /* 0x000000788010723c */ /* 0x040fe80000041810 */
[----:B------:R-:W-:Y:S02]  /*65a0*/  FMUL.FTZ R115, R0, R115 ;  /* 0x0000007300737220 */ /* 0x000fe40000410000 */
[--C-:B------:R-:W-:Y:S02]  /*65b0*/  FFMA.FTZ R227, R20, c[0x0][0x2d0], -R163.reuse ;  /* 0x0000b40014e37a23 */ /* 0x100fe400000108a3 */
[--C-:B------:R-:W-:Y:S03]  /*65c0*/  FFMA.FTZ R228, R21, c[0x0][0x2d0], -R163.reuse ;  /* 0x0000b40015e47a23 */ /* 0x100fe600000108a3 */
[----:B------:R-:W-:Y:S01]  /*65d0*/  HMMA.16816.F32.BF16 R112, R128, R122, R112 ;  /* 0x0000007a8070723c */ /* 0x000fe20000041870 */
[----:B------:R-:W5:Y:S01]  /*65e0*/  LDSM.16.MT88.4 R120, [R172+0x2900] ;  /* 0x00290000ac78783b */ /* 0x000f620000004200 */
[----:B------:R-:W-:Y:S01]  /*65f0*/  MUFU.EX2 R227, R227 ;  /* 0x000000e300e37308 */ /* 0x000fe20000000800 */
[----:B-1----:R-:W-:Y:S01]  /*6600*/  F2FP.BF16.PACK_AB R119, R226, R225 ;  /* 0x000000e1e277723e */ /* 0x002fe200000010ff */
[--C-:B------:R-:W-:Y:S02]  /*6610*/  FFMA.FTZ R229, R22, c[0x0][0x2d0], -R162.reuse ;  /* 0x0000b40016e57a23 */ /* 0x100fe400000108a2 */
[--C-:B------:R-:W-:Y:S02]  /*6620*/  FFMA.FTZ R230, R23, c[0x0][0x2d0], -R162.reuse ;  /* 0x0000b40017e67a23 */ /* 0x100fe400000108a2 */
[--C-:B------:R-:W-:Y:S01]  /*6630*/  FFMA.FTZ R231, R24, c[0x0][0x2d0], -R163.reuse ;  /* 0x0000b40018e77a23 */ /* 0x100fe200000108a3 */
[----:B------:R-:W-:Y:S01]  /*6640*/  LDSM.16.MT88.4 R128, [R133+0x4900] ;  /* 0x004900008580783b */ /* 0x000fe20000004200 */
[C---:B---3--:R-:W-:Y:S02]  /*6650*/  HMMA.16816.F32.BF16 R4, R116.reuse, R124, R4 ;  /* 0x0000007c7404723c */ /* 0x048fe40000041804 */
[----:B------:R-:W1:Y:S03]  /*6660*/  MUFU.EX2 R228, R228 ;  /* 0x000000e400e47308 */ /* 0x000e660000000800 */
[--C-:B------:R-:W-:Y:S02]  /*6670*/  FFMA.FTZ R232, R25, c[0x0][0x2d0], -R163.reuse ;  /* 0x0000b40019e87a23 */ /* 0x100fe400000108a3 */
[--C-:B------:R-:W-:Y:S01]  /*6680*/  FFMA.FTZ R233, R26, c[0x0][0x2d0], -R162.reuse ;  /* 0x0000b4001ae97a23 */ /* 0x100fe200000108a2 */
[C---:B------:R-:W-:Y:S01]  /*6690*/  HMMA.16816.F32.BF16 R8, R116.reuse, R126, R8 ;  /* 0x0000007e7408723c */ /* 0x040fe20000041808 */
[----:B------:R-:W3:Y:S03]  /*66a0*/  LDSM.16.MT88.4 R124, [R176+UR4+0x4900] ;  /* 0x00490004b07c783b */ /* 0x000ee60008004200 */
[--C-:B------:R-:W-:Y:S01]  /*66b0*/  FFMA.FTZ R234, R27, c[0x0][0x2d0], -R162.reuse ;  /* 0x0000b4001bea7a23 */ /* 0x100fe200000108a2 */
[----:B------:R-:W-:Y:S01]  /*66c0*/  MUFU.EX2 R229, R229 ;  /* 0x000000e500e57308 */ /* 0x000fe20000000800 */
[--C-:B------:R-:W-:Y:S02]  /*66d0*/  FFMA.FTZ R235, R28, c[0x0][0x2d0], -R163.reuse ;  /* 0x0000b4001ceb7a23 */ /* 0x100fe400000108a3 */
[C---:B--2---:R-:W-:Y:S04]  /*66e0*/  HMMA.16816.F32.BF16 R36, R116.reuse, R136, R36 ;  /* 0x000000887424723c */ /* 0x044fe80000041824 */
[--C-:B------:R-:W-:Y:S02]  /*66f0*/  FFMA.FTZ R236, R29, c[0x0][0x2d0], -R163.reuse ;  /* 0x0000b4001dec7a23 */ /* 0x100fe400000108a3 */
[--C-:B------:R-:W-:Y:S01]  /*6700*/  FFMA.FTZ R237, R30, c[0x0][0x2d0], -R162.reuse ;  /* 0x0000b4001eed7a23 */ /* 0x100fe200000108a2 */
[----:B------:R-:W2:Y:S01]  /*6710*/  MUFU.EX2 R230, R230 ;  /* 0x000000e600e67308 */ /* 0x000ea20000000800 */
[C---:B------:R-:W-:Y:S01]  /*6720*/  HMMA.16816.F32.BF16 R40, R116.reuse, R138, R40 ;  /* 0x0000008a7428723c */ /* 0x040fe20000041828 */
[----:B------:R-:W1:Y:S03]  /*6730*/  LDSM.16.MT88.4 R136, [R135+UR4+0x4900] ;  /* 0x004900048788783b */ /* 0x000e660008004200 */
[--C-:B------:R-:W-:Y:S02]  /*6740*/  FFMA.FTZ R238, R31, c[0x0][0x2d0], -R162.reuse ;  /* 0x0000b4001fee7a23 */ /* 0x100fe400000108a2 */
[--C-:B------:R-:W-:Y:S02]  /*6750*/  FFMA.FTZ R239, R32, c[0x0][0x2d0], -R163.reuse ;  /* 0x0000b40020ef7a23 */ /* 0x100fe400000108a3 */
[C---:B----4-:R-:W-:Y:S01]  /*6760*/  HMMA.16816.F32.BF16 R44, R116.reuse, R140, R44 ;  /* 0x0000008c742c723c */ /* 0x050fe2000004182c */
[----:B------:R-:W-:Y:S03]  /*6770*/  MUFU.EX2 R231, R231 ;  /* 0x000000e700e77308 */ /* 0x000fe60000000800 */
[----:B------:R-:W-:Y:S02]  /*6780*/  FFMA.FTZ R163, R33, c[0x0][0x2d0], -R163 ;  /* 0x0000b40021a37a23 */ /* 0x000fe400000108a3 */
[--C-:B------:R-:W-:Y:S02]  /*6790*/  FFMA.FTZ R241, R34, c[0x0][0x2d0], -R162.reuse ;  /* 0x0000b40022f17a23 */ /* 0x100fe400000108a2 */
[C---:B------:R-:W-:Y:S01]  /*67a0*/  HMMA.16816.F32.BF16 R48, R116.reuse, R142, R48 ;  /* 0x0000008e7430723c */ /* 0x040fe20000041830 */
[----:B------:R-:W-:Y:S02]  /*67b0*/  LDSM.16.MT88.4 R140, [R133+0x1100] ;  /* 0x00110000858c783b */ /* 0x000fe40000004200 */
[----:B------:R-:W-:Y:S01]  /*67c0*/  MUFU.EX2 R240, R163 ;  /* 0x000000a300f07308 */ /* 0x000fe20000000800 */
[----:B------:R-:W-:Y:S02]  /*67d0*/  FFMA.FTZ R162, R35, c[0x0][0x2d0], -R162 ;  /* 0x0000b40023a27a23 */ /* 0x000fe400000108a2 */
[----:B------:R-:W-:Y:S02]  /*67e0*/  FFMA.FTZ R173, R2, R213, R173 ;  /* 0x000000d502ad7223 */ /* 0x000fe400000100ad */
[C---:B------:R-:W-:Y:S04]  /*67f0*/  HMMA.16816.F32.BF16 R52, R116.reuse, R144, R52 ;  /* 0x000000907434723c */ /* 0x040fe80000041834 */
[----:B------:R-:W-:Y:S01]  /*6800*/  FFMA.FTZ R215, R0, R211, R215 ;  /* 0x000000d300d77223 */ /* 0x000fe200000100d7 */
[----:B------:R4:W-:Y:S01]  /*6810*/  MUFU.EX2 R242, R162 ;  /* 0x000000a200f27308 */ /* 0x0009e20000000800 */
[----:B------:R-:W-:Y:S01]  /*6820*/  IADD3 R0, R212, -0x2, RZ ;  /* 0xfffffffed4007810 */ /* 0x000fe20007ffe0ff */
[----:B------:R-:W-:Y:S01]  /*6830*/  FADD.FTZ R174, R174, R173 ;  /* 0x000000adaeae7221 */ /* 0x000fe20000010000 */
[C---:B------:R-:W-:Y:S01]  /*6840*/  HMMA.16816.F32.BF16 R56, R116.reuse, R146, R56 ;  /* 0x000000927438723c */ /* 0x040fe20000041838 */
[----:B------:R-:W-:Y:S02]  /*6850*/  LDSM.16.MT88.4 R144, [R135+UR4+0x1100] ;  /* 0x001100048790783b */ /* 0x000fe40008004200 */
[----:B------:R-:W-:Y:S01]  /*6860*/  ISETP.GE.AND P0, PT, R0, R189, PT ;  /* 0x000000bd0000720c */ /* 0x000fe20003f06270 */
[----:B------:R-:W-:Y:S02]  /*6870*/  FADD.FTZ R216, R216, R215 ;  /* 0x000000d7d8d87221 */ /* 0x000fe40000010000 */
[----:B------:R-:W-:Y:S01]  /*6880*/  FADD.FTZ R175, R175, R174 ;  /* 0x000000aeafaf7221 */ /* 0x000fe20000010000 */
[----:B------:R-:W1:Y:S01]  /*6890*/  MUFU.EX2 R232, R232 ;  /* 0x000000e800e87308 */ /* 0x000e620000000800 */
[C---:B------:R-:W-:Y:S04]  /*68a0*/  HMMA.16816.F32.BF16 R60, R116.reuse, R148, R60 ;  /* 0x00000094743c723c */ /* 0x040fe8000004183c */
[----:B------:R-:W-:Y:S02]  /*68b0*/  FADD.FTZ R217, R217, R216 ;  /* 0x000000d8d9d97221 */ /* 0x000fe40000010000 */
[----:B------:R-:W-:Y:S02]  /*68c0*/  FADD.FTZ R214, R214, R175 ;  /* 0x000000afd6d67221 */ /* 0x000fe40000010000 */
[C---:B------:R-:W-:Y:S01]  /*68d0*/  HMMA.16816.F32.BF16 R64, R116.reuse, R150, R64 ;  /* 0x000000967440723c */ /* 0x040fe20000041840 */
[----:B------:R-:W-:Y:S01]  /*68e0*/  LDSM.16.MT88.4 R148, [R172+0x1900] ;  /* 0x00190000ac94783b */ /* 0x000fe20000004200 */
[----:B------:R-:W-:Y:S02]  /*68f0*/  MUFU.EX2 R233, R233 ;  /* 0x000000e900e97308 */ /* 0x000fe40000000800 */
[----:B------:R-:W-:Y:S02]  /*6900*/  FADD.FTZ R218, R218, R217 ;  /* 0x000000d9dada7221 */ /* 0x000fe40000010000 */
[----:B------:R-:W-:Y:S02]  /*6910*/  FADD.FTZ R219, R219, R214 ;  /* 0x000000d6dbdb7221 */ /* 0x000fe40000010000 */
[C---:B------:R-:W-:Y:S01]  /*6920*/  HMMA.16816.F32.BF16 R68, R116.reuse, R152, R68 ;  /* 0x000000987444723c */ /* 0x040fe20000041844 */
[----:B----4-:R-:W-:Y:S03]  /*6930*/  LDSM.16.MT88.4 R160, [R172+0x3900] ;  /* 0x00390000aca0783b */ /* 0x010fe60000004200 */
[----:B------:R-:W4:Y:S01]  /*6940*/  MUFU.EX2 R234, R234 ;  /* 0x000000ea00ea7308 */ /* 0x000f220000000800 */
[----:B------:R-:W-:Y:S02]  /*6950*/  FADD.FTZ R221, R221, R218 ;  /* 0x000000dadddd7221 */ /* 0x000fe40000010000 */
[----:B------:R-:W-:Y:S01]  /*6960*/  FADD.FTZ R220, R220, R219 ;  /* 0x000000dbdcdc7221 */ /* 0x000fe20000010000 */
[C---:B------:R-:W-:Y:S01]  /*6970*/  HMMA.16816.F32.BF16 R72, R116.reuse, R154, R72 ;  /* 0x0000009a7448723c */ /* 0x040fe20000041848 */
[----:B------:R-:W-:Y:S03]  /*6980*/  LDSM.16.MT88.4 R152, [R176+UR4+0x3900] ;  /* 0x00390004b098783b */ /* 0x000fe60008004200 */
[----:B------:R-:W-:Y:S02]  /*6990*/  FADD.FTZ R222, R222, R221 ;  /* 0x000000dddede7221 */ /* 0x000fe40000010000 */
[----:B------:R-:W-:Y:S01]  /*69a0*/  MUFU.EX2 R235, R235 ;  /* 0x000000eb00eb7308 */ /* 0x000fe20000000800 */
[----:B------:R-:W-:Y:S01]  /*69b0*/  FADD.FTZ R223, R223, R220 ;  /* 0x000000dcdfdf7221 */ /* 0x000fe20000010000 */
[C---:B------:R-:W-:Y:S04]  /*69c0*/  HMMA.16816.F32.BF16 R76, R116.reuse, R156, R76 ;  /* 0x0000009c744c723c */ /* 0x040fe8000004184c */
[----:B------:R-:W-:Y:S02]  /*69d0*/  FADD.FTZ R225, R225, R222 ;  /* 0x000000dee1e17221 */ /* 0x000fe40000010000 */
[----:B------:R-:W-:Y:S02]  /*69e0*/  FADD.FTZ R224, R224, R223 ;  /* 0x000000dfe0e07221 */ /* 0x000fe40000010000 */
[C---:B------:R-:W-:Y:S01]  /*69f0*/  HMMA.16816.F32.BF16 R80, R116.reuse, R158, R80 ;  /* 0x0000009e7450723c */ /* 0x040fe20000041850 */
[----:B------:R-:W-:Y:S01]  /*6a00*/  LDSM.16.MT88.4 R156, [R135+UR4+0x3900] ;  /* 0x00390004879c783b */ /* 0x000fe20008004200 */
[----:B------:R-:W1:Y:S02]  /*6a10*/  MUFU.EX2 R236, R236 ;  /* 0x000000ec00ec7308 */ /* 0x000e640000000800 */
[----:B------:R-:W-:Y:S04]  /*6a20*/  FADD.FTZ R226, R226, R225 ;  /* 0x000000e1e2e27221 */ /* 0x000fe80000010000 */
[C---:B-----5:R-:W-:Y:S04]  /*6a30*/  HMMA.16816.F32.BF16 R84, R116.reuse, R120, R84 ;  /* 0x000000787454723c */ /* 0x060fe80000041854 */
[----:B------:R-:W-:Y:S04]  /*6a40*/  MUFU.EX2 R237, R237 ;  /* 0x000000ed00ed7308 */ /* 0x000fe80000000800 */
[C---:B------:R-:W-:Y:S01]  /*6a50*/  HMMA.16816.F32.BF16 R88, R116.reuse, R122, R88 ;  /* 0x0000007a7458723c */ /* 0x040fe20000041858 */
[----:B------:R-:W5:Y:S05]  /*6a60*/  LDSM.16.MT88.4 R120, [R172+0x4900] ;  /* 0x00490000ac78783b */ /* 0x000f6a0000004200 */
[----:B------:R-:W1:Y:S02]  /*6a70*/  MUFU.EX2 R238, R238 ;  /* 0x000000ee00ee7308 */ /* 0x000e640000000800 */
[C---:B---3--:R-:W-:Y:S08]  /*6a80*/  HMMA.16816.F32.BF16 R92, R116.reuse, R124, R92 ;  /* 0x0000007c745c723c */ /* 0x048ff0000004185c */
[C---:B------:R-:W-:Y:S01]  /*6a90*/  HMMA.16816.F32.BF16 R96, R116.reuse, R126, R96 ;  /* 0x0000007e7460723c */ /* 0x040fe20000041860 */
[----:B------:R-:W3:Y:S01]  /*6aa0*/  LDSM.16.MT88.4 R124, [R176+UR4+0x1100] ;  /* 0x00110004b07c783b */ /* 0x000ee20008004200 */
[----:B------:R-:W2:Y:S06]  /*6ab0*/  MUFU.EX2 R239, R239 ;  /* 0x000000ef00ef7308 */ /* 0x000eac0000000800 */
[C---:B------:R-:W-:Y:S04]  /*6ac0*/  HMMA.16816.F32.BF16 R12, R116.reuse, R128, R12 ;  /* 0x00000080740c723c */ /* 0x040fe8000004180c */
[----:B------:R-:W2:Y:S04]  /*6ad0*/  MUFU.EX2 R241, R241 ;  /* 0x000000f100f17308 */ /* 0x000ea80000000800 */
[C---:B------:R-:W-:Y:S01]  /*6ae0*/  HMMA.16816.F32.BF16 R100, R116.reuse, R130, R100 ;  /* 0x000000827464723c */ /* 0x040fe20000041864 */
[----:B------:R-:W2:Y:S07]  /*6af0*/  LDSM.16.MT88.4 R128, [R172+0x1100] ;  /* 0x00110000ac80783b */ /* 0x000eae0000004200 */
[C---:B-1----:R-:W-:Y:S08]  /*6b00*/  HMMA.16816.F32.BF16 R104, R116.reuse, R136, R104 ;  /* 0x000000887468723c */ /* 0x042ff00000041868 */
[C---:B------:R-:W-:Y:S01]  /*6b10*/  HMMA.16816.F32.BF16 R108, R116.reuse, R138, R108 ;  /* 0x0000008a746c723c */ /* 0x040fe2000004186c */
[----:B------:R-:W1:Y:S07]  /*6b20*/  LDSM.16.MT88.4 R136, [R176+UR4+0x3100] ;  /* 0x00310004b088783b */ /* 0x000e6e0008004200 */
[C---:B-----5:R-:W-:Y:S08]  /*6b30*/  HMMA.16816.F32.BF16 R16, R116.reuse, R120, R16 ;  /* 0x000000787410723c */ /* 0x060ff00000041810 */
[----:B------:R-:W-:Y:S01]  /*6b40*/  HMMA.16816.F32.BF16 R112, R116, R122, R112 ;  /* 0x0000007a7470723c */ /* 0x000fe20000041870 */
[----:B------:R-:W5:Y:S06]  /*6b50*/  LDSM.16.MT88.4 R120, [R133+0x3100] ;  /* 0x003100008578783b */ /* 0x000f6c0000004200 */
[----:B------:R-:W-:Y:S01]  /*6b60*/  F2FP.BF16.PACK_AB R116, R228, R227 ;  /* 0x000000e3e474723e */ /* 0x000fe200000010ff */
[----:B------:R-:W-:Y:S01]  /*6b70*/  FADD.FTZ R227, R227, R224 ;  /* 0x000000e0e3e37221 */ /* 0x000fe20000010000 */
[----:B--2---:R-:W-:Y:S03]  /*6b80*/  F2FP.BF16.PACK_AB R117, R230, R229 ;  /* 0x000000e5e675723e */ /* 0x004fe600000010ff */
        /* <DEDUP_REMOVED lines=11> */
[----:B------:R-:W2:Y:S07]  /*6c40*/  LDSM.16.MT88.4 R124, [R135+UR4+0x3100] ;  /* 0x00310004877c783b */ /* 0x000eae0008004200 */
[C---:B------:R-:W-:Y:S08]  /*6c50*/  HMMA.16816.F32.BF16 R36, R116.reuse, R140, R36 ;  /* 0x0000008c7424723c */ /* 0x040ff00000041824 */
[C---:B------:R-:W-:Y:S01]  /*6c60*/  HMMA.16816.F32.BF16 R40, R116.reuse, R142, R40 ;  /* 0x0000008e7428723c */ /* 0x040fe20000041828 */
[----:B------:R-:W-:Y:S07]  /*6c70*/  LDSM.16.MT88.4 R140, [R133+0x1900] ;  /* 0x00190000858c783b */ /* 0x000fee0000004200 */
[C---:B------:R-:W-:Y:S08]  /*6c80*/  HMMA.16816.F32.BF16 R44, R116.reuse, R144, R44 ;  /* 0x00000090742c723c */ /* 0x040ff0000004182c */
[C---:B------:R-:W-:Y:S01]  /*6c90*/  HMMA.16816.F32.BF16 R48, R116.reuse, R146, R48 ;  /* 0x000000927430723c */ /* 0x040fe20000041830 */
[----:B------:R-:W-:Y:S07]  /*6ca0*/  LDSM.16.MT88.4 R144, [R135+UR4+0x1900] ;  /* 0x001900048790783b */ /* 0x000fee0008004200 */
[C---:B------:R-:W-:Y:S08]  /*6cb0*/  HMMA.16816.F32.BF16 R52, R116.reuse, R128, R52 ;  /* 0x000000807434723c */ /* 0x040ff00000041834 */
[C---:B------:R-:W-:Y:S01]  /*6cc0*/  HMMA.16816.F32.BF16 R56, R116.reuse, R130, R56 ;  /* 0x000000827438723c */ /* 0x040fe20000041838 */
[----:B------:R-:W3:Y:S07]  /*6cd0*/  LDSM.16.MT88.4 R128, [R172+0x3100] ;  /* 0x00310000ac80783b */ /* 0x000eee0000004200 */
[C---:B-1----:R-:W-:Y:S08]  /*6ce0*/  HMMA.16816.F32.BF16 R60, R116.reuse, R136, R60 ;  /* 0x00000088743c723c */ /* 0x042ff0000004183c */
[C---:B------:R-:W-:Y:S01]  /*6cf0*/  HMMA.16816.F32.BF16 R64, R116.reuse, R138, R64 ;  /* 0x0000008a7440723c */ /* 0x040fe20000041840 */
[----:B------:R-:W1:Y:S07]  /*6d00*/  LDSM.16.MT88.4 R136, [R176+UR4+0x5100] ;  /* 0x00510004b088783b */ /* 0x000e6e0008004200 */
[C---:B-----5:R-:W-:Y:S08]  /*6d10*/  HMMA.16816.F32.BF16 R68, R116.reuse, R120, R68 ;  /* 0x000000787444723c */ /* 0x060ff00000041844 */
[C---:B------:R-:W-:Y:S01]  /*6d20*/  HMMA.16816.F32.BF16 R72, R116.reuse, R122, R72 ;  /* 0x0000007a7448723c */ /* 0x040fe20000041848 */
[----:B------:R-:W4:Y:S07]  /*6d30*/  LDSM.16.MT88.4 R120, [R133+0x5100] ;  /* 0x005100008578783b */ /* 0x000f2e0000004200 */
[C---:B--2---:R-:W-:Y:S08]  /*6d40*/  HMMA.16816.F32.BF16 R76, R116.reuse, R124, R76 ;  /* 0x0000007c744c723c */ /* 0x044ff0000004184c */
[C---:B------:R-:W-:Y:S01]  /*6d50*/  HMMA.16816.F32.BF16 R80, R116.reuse, R126, R80 ;  /* 0x0000007e7450723c */ /* 0x040fe20000041850 */
[----:B------:R-:W2:Y:S07]  /*6d60*/  LDSM.16.MT88.4 R124, [R135+UR4+0x5100] ;  /* 0x00510004877c783b */ /* 0x000eae0008004200 */
[C---:B---3--:R-:W-:Y:S08]  /*6d70*/  HMMA.16816.F32.BF16 R84, R116.reuse, R128, R84 ;  /* 0x000000807454723c */ /* 0x048ff00000041854 */
[C---:B------:R-:W-:Y:S01]  /*6d80*/  HMMA.16816.F32.BF16 R88, R116.reuse, R130, R88 ;  /* 0x000000827458723c */ /* 0x040fe20000041858 */
[----:B------:R-:W3:Y:S07]  /*6d90*/  LDSM.16.MT88.4 R128, [R172+0x5100] ;  /* 0x00510000ac80783b */ /* 0x000eee0000004200 */
[C---:B-1----:R-:W-:Y:S07]  /*6da0*/  HMMA.16816.F32.BF16 R92, R116.reuse, R136, R92 ;  /* 0x00000088745c723c */ /* 0x042fee000004185c */
[----:B------:R-:W-:Y:S01]  /*6db0*/  F2FP.BF16.PACK_AB R136, R236, R235 ;  /* 0x000000ebec88723e */ /* 0x000fe200000010ff */
[C---:B------:R-:W-:Y:S04]  /*6dc0*/  HMMA.16816.F32.BF16 R96, R116.reuse, R138, R96 ;  /* 0x0000008a7460723c */ /* 0x040fe80000041860 */
[----:B------:R-:W-:Y:S01]  /*6dd0*/  F2FP.BF16.PACK_AB R137, R238, R237 ;  /* 0x000000edee89723e */ /* 0x000fe200000010ff */
[----:B------:R-:W-:Y:S02]  /*6de0*/  FADD.FTZ R235, R235, R232 ;  /* 0x000000e8ebeb7221 */ /* 0x000fe40000010000 */
[----:B------:R-:W-:Y:S01]  /*6df0*/  F2FP.BF16.PACK_AB R138, R240, R239 ;  /* 0x000000eff08a723e */ /* 0x000fe200000010ff */
[C---:B----4-:R-:W-:Y:S04]  /*6e00*/  HMMA.16816.F32.BF16 R12, R116.reuse, R120, R12 ;  /* 0x00000078740c723c */ /* 0x050fe8000004180c */
[----:B------:R-:W-:Y:S01]  /*6e10*/  F2FP.BF16.PACK_AB R139, R242, R241 ;  /* 0x000000f1f28b723e */ /* 0x000fe200000010ff */
[----:B------:R-:W-:Y:S02]  /*6e20*/  FADD.FTZ R237, R237, R234 ;  /* 0x000000eaeded7221 */ /* 0x000fe40000010000 */
[----:B------:R-:W-:Y:S01]  /*6e30*/  FADD.FTZ R236, R236, R235 ;  /* 0x000000ebecec7221 */ /* 0x000fe20000010000 */
[C---:B------:R-:W-:Y:S01]  /*6e40*/  HMMA.16816.F32.BF16 R100, R116.reuse, R122, R100 ;  /* 0x0000007a7464723c */ /* 0x040fe20000041864 */
[----:B------:R-:W1:Y:S03]  /*6e50*/  LDSM.16.MT88.4 R120, [R176+UR4+0x1900] ;  /* 0x00190004b078783b */ /* 0x000e660008004200 */
[----:B------:R-:W-:Y:S02]  /*6e60*/  FADD.FTZ R238, R238, R237 ;  /* 0x000000edeeee7221 */ /* 0x000fe40000010000 */
[----:B------:R-:W-:Y:S02]  /*6e70*/  FADD.FTZ R213, R239, R236 ;  /* 0x000000ecefd57221 */ /* 0x000fe40000010000 */
[C---:B--2---:R-:W-:Y:S04]  /*6e80*/  HMMA.16816.F32.BF16 R104, R116.reuse, R124, R104 ;  /* 0x0000007c7468723c */ /* 0x044fe80000041868 */
[----:B------:R-:W-:Y:S02]  /*6e90*/  FADD.FTZ R211, R241, R238 ;  /* 0x000000eef1d37221 */ /* 0x000fe40000010000 */
[----:B------:R-:W-:Y:S02]  /*6ea0*/  FADD.FTZ R213, R240, R213 ;  /* 0x000000d5f0d57221 */ /* 0x000fe40000010000 */
[C---:B------:R-:W-:Y:S04]  /*6eb0*/  HMMA.16816.F32.BF16 R108, R116.reuse, R126, R108 ;  /* 0x0000007e746c723c */ /* 0x040fe8000004186c */
[----:B------:R-:W-:Y:S04]  /*6ec0*/  FADD.FTZ R211, R242, R211 ;  /* 0x000000d3f2d37221 */ /* 0x000fe80000010000 */
[C---:B---3--:R-:W-:Y:S08]  /*6ed0*/  HMMA.16816.F32.BF16 R16, R116.reuse, R128, R16 ;  /* 0x000000807410723c */ /* 0x048ff00000041810 */
[----:B------:R-:W-:Y:S01]  /*6ee0*/  HMMA.16816.F32.BF16 R112, R116, R130, R112 ;  /* 0x000000827470723c */ /* 0x000fe20000041870 */
[----:B------:R-:W2:Y:S07]  /*6ef0*/  LDSM.16.MT88.4 R116, [R133+0x3900] ;  /* 0x003900008574783b */ /* 0x000eae0000004200 */
[C---:B-1----:R-:W-:Y:S08]  /*6f00*/  HMMA.16816.F32.BF16 R128, R136.reuse, R120, R4 ;  /* 0x000000788880723c */ /* 0x042ff00000041804 */
[C---:B------:R-:W-:Y:S08]  /*6f10*/  HMMA.16816.F32.BF16 R124, R136.reuse, R122, R8 ;  /* 0x0000007a887c723c */ /* 0x040ff00000041808 */
[C---:B------:R-:W-:Y:S08]  /*6f20*/  HMMA.16816.F32.BF16 R36, R136.reuse, R140, R36 ;  /* 0x0000008c8824723c */ /* 0x040ff00000041824 */
[C---:B------:R-:W-:Y:S01]  /*6f30*/  HMMA.16816.F32.BF16 R40, R136.reuse, R142, R40 ;  /* 0x0000008e8828723c */ /* 0x040fe20000041828 */
[----:B------:R-:W1:Y:S07]  /*6f40*/  LDSM.16.MT88.4 R140, [R135+UR4+0x5900] ;  /* 0x00590004878c783b */ /* 0x000e6e0008004200 */
[C---:B------:R-:W-:Y:S08]  /*6f50*/  HMMA.16816.F32.BF16 R44, R136.reuse, R144, R44 ;  /* 0x00000090882c723c */ /* 0x040ff0000004182c */
[C---:B------:R-:W-:Y:S01]  /*6f60*/  HMMA.16816.F32.BF16 R48, R136.reuse, R146, R48 ;  /* 0x000000928830723c */ /* 0x040fe20000041830 */
[----:B------:R-:W3:Y:S07]  /*6f70*/  LDSM.16.MT88.4 R144, [R172+0x5900] ;  /* 0x00590000ac90783b */ /* 0x000eee0000004200 */
[C---:B------:R-:W-:Y:S08]  /*6f80*/  HMMA.16816.F32.BF16 R52, R136.reuse, R148, R52 ;  /* 0x000000948834723c */ /* 0x040ff00000041834 */
[C---:B------:R-:W-:Y:S08]  /*6f90*/  HMMA.16816.F32.BF16 R56, R136.reuse, R150, R56 ;  /* 0x000000968838723c */ /* 0x040ff00000041838 */
[C---:B------:R-:W-:Y:S08]  /*6fa0*/  HMMA.16816.F32.BF16 R60, R136.reuse, R152, R60 ;  /* 0x00000098883c723c */ /* 0x040ff0000004183c */
[C---:B------:R-:W-:Y:S08]  /*6fb0*/  HMMA.16816.F32.BF16 R64, R136.reuse, R154, R64 ;  /* 0x0000009a8840723c */ /* 0x040ff00000041840 */
        /* <DEDUP_REMOVED lines=12> */
[C---:B---3--:R-:W-:Y:S08]  /*7080*/  HMMA.16816.F32.BF16 R116, R136.reuse, R144, R16 ;  /* 0x000000908874723c */ /* 0x048ff00000041810 */
[----:B------:R-:W-:Y:S01]  /*7090*/  HMMA.16816.F32.BF16 R112, R136, R146, R112 ;  /* 0x000000928870723c */ /* 0x000fe20000041870 */
[----:B------:R-:W-:-:S07]  /*70a0*/  @!P0 BRA `(.L_x_1539) ;  /* 0x000003f000008947 */ /* 0x000fce0003800000 */
[----:B------:R-:W-:Y:S01]  /*70b0*/  ISETP.NE.AND P2, PT, R190, 0x1, PT ;  /* 0x00000001be00780c */ /* 0x000fe20003f45270 */
[----:B------:R-:W-:Y:S01]  /*70c0*/  IMAD R0, R212, 0x40, R196 ;  /* 0x00000040d4007824 */ /* 0x000fe200078e02c4 */
[----:B------:R-:W-:Y:S01]  /*70d0*/  SEL R4, RZ, 0x10, P5 ;  /* 0x00000010ff047807 */ /* 0x000fe20002800000 */
[----:B------:R-:W-:Y:S01]  /*70e0*/  IMAD.MOV.U32 R192, RZ, RZ, RZ ;  /* 0x000000ffffc07224 */ /* 0x000fe200078e00ff */
[----:B------:R-:W-:Y:S02]  /*70f0*/  SEL R2, RZ, 0x10, P4 ;  /* 0x00000010ff027807 */ /* 0x000fe40002000000 */
[----:B------:R-:W-:Y:S05]  /*7100*/  IADD3 R193, R0, -0x80, R195 ;  /* 0xffffff8000c17810 */ /* 0x000fea0007ffe0c3 */
[----:B------:R-:W-:Y:S02]  /*7110*/  IMAD.MOV.U32 R5, RZ, RZ, R193 ;  /* 0x000000ffff057224 */ /* 0x000fe400078e00c1 */
[----:B------:R-:W-:Y:S05]  /*7120*/  @P2 IMAD.HI.U32 R0, R193, c[0x0][0x2bc], RZ ;  /* 0x0000af00c1002a27 */ /* 0x000fea00078e00ff */
[----:B------:R-:W-:Y:S02]  /*7130*/  @P2 SHF.R.U32.HI R5, RZ, c[0x0][0x2c0], R0 ;  /* 0x0000b000ff052a19 */ /* 0x000fe40000011600 */
[----:B------:R-:W-:Y:S02]  /*7140*/  ISETP.NE.U32.AND P2, PT, R4, RZ, PT ;  /* 0x000000ff0400720c */ /* 0x000fe40003f45070 */
[C---:B------:R-:W-:Y:S04]  /*7150*/  @!P3 IADD3 R7, P0, R5.reuse, R202, RZ ;  /* 0x000000ca0507b210 */ /* 0x040fe80007f1e0ff */
[----:B------:R-:W-:Y:S02]  /*7160*/  @!P3 LEA.HI.X.SX32 R0, R5, R188, 0x1, P0 ;  /* 0x000000bc0500b211 */ /* 0x000fe400000f0eff */
[C---:B------:R-:W-:Y:S04]  /*7170*/  @!P3 LEA R8, P0, R7.reuse, c[0x0][0x2a0], 0x2 ;  /* 0x0000a8000708ba11 */ /* 0x040fe800078010ff */
[----:B------:R-:W-:Y:S01]  /*7180*/  @!P3 LEA.HI.X R9, R7, c[0x0][0x2a4], R0, 0x2, P0 ;  /* 0x0000a9000709ba11 */ /* 0x000fe200000f1400 */
[----:B------:R-:W-:Y:S04]  /*7190*/  IMAD.MOV R0, RZ, RZ, -R5 ;  /* 0x000000ffff007224 */ /* 0x000fe800078e0a05 */
[----:B------:R-:W2:Y:S01]  /*71a0*/  @!P3 LDG.E R192, [R8.64] ;  /* 0x0000000608c0b981 */ /* 0x000ea2000c1e1900 */
[----:B------:R-:W-:Y:S04]  /*71b0*/  IMAD R193, R0, c[0x0][0x2b8], R193 ;  /* 0x0000ae0000c17a24 */ /* 0x000fe800078e02c1 */
[C---:B------:R-:W-:Y:S01]  /*71c0*/  IMAD.WIDE.U32 R6, R193.reuse, c[0x0][0x1e0], RZ ;  /* 0x00007800c1067a25 */ /* 0x040fe200078e00ff */
[----:B------:R-:W-:Y:S05]  /*71d0*/  SHF.R.S32.HI R0, RZ, 0x1f, R193 ;  /* 0x0000001fff007819 */ /* 0x000fea00000114c1 */
        /* <DEDUP_REMOVED lines=9> */
[C---:B------:R-:W-:Y:S02]  /*7270*/  LEA R14, P0, R5.reuse, c[0x0][0x1c8], 0x1 ;  /* 0x00007200050e7a11 */ /* 0x040fe400078008ff */
[----:B------:R-:W-:Y:S02]  /*7280*/  IADD3 R7, -R2, 0x10, RZ ;  /* 0x0000001002077810 */ /* 0x000fe40007ffe1ff */
[----:B------:R-:W-:Y:S01]  /*7290*/  LEA.HI.X R10, R5, c[0x0][0x1cc], R0, 0x1, P0 ;  /* 0x00007300050a7a11 */ /* 0x000fe200000f0c00 */
[----:B------:R-:W1:Y:S01]  /*72a0*/  SHFL.IDX PT, R9, R14, 0x1, 0x181f ;  /* 0x00381f000e097f89 */ /* 0x000e6200000e0000 */
[----:B------:R-:W-:Y:S02]  /*72b0*/  SEL R0, RZ, 0x10, P6 ;  /* 0x00000010ff007807 */ /* 0x000fe40003000000 */
[----:B------:R-:W-:Y:S01]  /*72c0*/  LOP3.LUT R7, R7, 0xf, RZ, 0xc0, !PT ;  /* 0x0000000f07077812 */ /* 0x000fe200078ec0ff */
[----:B------:R-:W2:Y:S01]  /*72d0*/  SHFL.IDX PT, R6, R10, 0x1, 0x181f ;  /* 0x00381f000a067f89 */ /* 0x000ea200000e0000 */
[----:B------:R-:W-:Y:S03]  /*72e0*/  IADD3 R5, -R4, 0x10, RZ ;  /* 0x0000001004057810 */ /* 0x000fe60007ffe1ff */
[----:B------:R3:W4:Y:S01]  /*72f0*/  SHFL.IDX PT, R11, R14, RZ, 0x181f ;  /* 0x00181fff0e0b7589 */ /* 0x00072200000e0000 */
[----:B------:R-:W-:Y:S03]  /*7300*/  LOP3.LUT R5, R5, 0xf, RZ, 0xc0, !PT ;  /* 0x0000000f05057812 */ /* 0x000fe600078ec0ff */
[----:B------:R-:W5:Y:S01]  /*7310*/  SHFL.IDX PT, R8, R10, RZ, 0x181f ;  /* 0x00181fff0a087589 */ /* 0x000f6200000e0000 */
[-C--:B-1----:R-:W-:Y:S02]  /*7320*/  IADD3 R12, P1, P0, R5, R9.reuse, R204 ;  /* 0x00000009050c7210 */ /* 0x082fe4000783e0cc */
[----:B------:R-:W-:Y:S02]  /*7330*/  IADD3 R5, -R0, 0x10, RZ ;  /* 0x0000001000057810 */ /* 0x000fe40007ffe1ff */
[-C--:B--2---:R-:W-:Y:S02]  /*7340*/  IADD3.X R13, RZ, R6.reuse, R205, P1, P0 ;  /* 0x00000006ff0d7210 */ /* 0x084fe40000fe04cd */
[----:B------:R-:W-:Y:S02]  /*7350*/  LOP3.LUT R5, R5, 0xf, RZ, 0xc0, !PT ;  /* 0x0000000f05057812 */ /* 0x000fe400078ec0ff */
[-C--:B---3--:R-:W-:Y:S04]  /*7360*/  IADD3 R14, P1, P0, R7, R9.reuse, R208 ;  /* 0x00000009070e7210 */ /* 0x088fe8000783e0d0 */
[-C--:B------:R-:W-:Y:S02]  /*7370*/  IADD3.X R15, RZ, R6.reuse, R209, P1, P0 ;  /* 0x00000006ff0f7210 */ /* 0x080fe40000fe04d1 */
[----:B------:R-:W-:Y:S01]  /*7380*/  IADD3 R16, P1, P0, R5, R9, R206 ;  /* 0x0000000905107210 */ /* 0x000fe2000783e0ce */
[----:B------:R-:W-:Y:S03]  /*7390*/  IMAD R5, R210, 0x3000, R194 ;  /* 0x00003000d2057824 */ /* 0x000fe600078e02c2 */
[----:B------:R-:W-:Y:S01]  /*73a0*/  IADD3.X R17, RZ, R6, R207, P1, P0 ;  /* 0x00000006ff117210 */ /* 0x000fe20000fe04cf */
[----:B------:R-:W-:Y:S01]  /*73b0*/  IMAD.SHL.U32 R7, R5, 0x2, RZ ;  /* 0x0000000205077824 */ /* 0x000fe200078e00ff */
[----:B----4-:R-:W-:Y:S02]  /*73c0*/  IADD3 R20, P1, R204, R11, RZ ;  /* 0x0000000bcc147210 */ /* 0x010fe40007f3e0ff */
[----:B------:R-:W-:Y:S03]  /*73d0*/  IADD3 R18, P0, R11, R208, RZ ;  /* 0x000000d00b127210 */ /* 0x000fe60007f1e0ff */
[----:B-----5:R-:W-:Y:S01]  /*73e0*/  IMAD.X R21, R205, 0x1, R8, P1 ;  /* 0x00000001cd157824 */ /* 0x020fe200008e0608 */
[----:B------:R-:W-:Y:S01]  /*73f0*/  ISETP.NE.U32.AND P1, PT, R2, RZ, PT ;  /* 0x000000ff0200720c */ /* 0x000fe20003f25070 */
[C---:B------:R-:W-:Y:S01]  /*7400*/  IMAD.X R19, R8.reuse, 0x1, R209, P0 ;  /* 0x0000000108137824 */ /* 0x040fe200000e06d1 */
[----:B------:R-:W-:Y:S02]  /*7410*/  IADD3 R10, P0, R11, R206, RZ ;  /* 0x000000ce0b0a7210 */ /* 0x000fe40007f1e0ff */
[----:B------:R1:W-:Y:S03]  /*7420*/  LDGSTS.E.BYPASS.LTC128B.128 [R7+0xc100], [R20.64], !P5 ;  /* 0x0c10000014077fae */ /* 0x0003e6000e901d46 */
[----:B------:R-:W-:Y:S01]  /*7430*/  IMAD.X R11, R8, 0x1, R207, P0 ;  /* 0x00000001080b7824 */ /* 0x000fe200000e06cf */
[----:B------:R1:W-:Y:S01]  /*7440*/  LDGSTS.E.BYPASS.LTC128B.128 [R7+0xe100], [R18.64], !P4 ;  /* 0x0e10000012077fae */ /* 0x0003e2000e101d46 */
[----:B------:R-:W-:Y:S03]  /*7450*/  ISETP.NE.U32.AND P0, PT, R0, RZ, PT ;  /* 0x000000ff0000720c */ /* 0x000fe60003f05070 */
[----:B------:R1:W-:Y:S04]  /*7460*/  LDGSTS.E.BYPASS.LTC128B.128 [R7+0x10100], [R10.64], !P6 ;  /* 0x101000000a077fae */ /* 0x0003e8000f101d46 */
[----:B------:R1:W-:Y:S04]  /*7470*/  LDGSTS.E.BYPASS.LTC128B.128.ZFILL [R7+0xd100], [R12.64], P2 ;  /* 0x0d1000000c077fae */ /* 0x0003e80009141d46 */
[----:B------:R1:W-:Y:S04]  /*7480*/  LDGSTS.E.BYPASS.LTC128B.128.ZFILL [R7+0xf100], [R14.64], P1 ;  /* 0x0f1000000e077fae */ /* 0x0003e80008941d46 */
[----:B------:R1:W-:Y:S02]  /*7490*/  LDGSTS.E.BYPASS.LTC128B.128.ZFILL [R7+0x11100], [R16.64], P0 ;  /* 0x1110000010077fae */ /* 0x0003e40008141d46 */
.L_x_1539:
[----:B------:R-:W-:Y:S01]  /*74a0*/  UIADD3 UR4, UR5, 0x1, URZ ;  /* 0x0000000105047890 */ /* 0x000fe2000fffe03f */
[----:B------:R-:W0:Y:S01]  /*74b0*/  LDGDEPBAR ;  /* 0x00000000000079af */ /* 0x000e220000000000 */
[----:B------:R-:W-:Y:S01]  /*74c0*/  UISETP.GE.AND UP0, UPT, UR5, 0x1, UPT ;  /* 0x000000010500788c */ /* 0x000fe2000bf06270 */
[----:B------:R-:W-:Y:S01]  /*74d0*/  ISETP.GE.AND P0, PT, R189, R212, PT ;  /* 0x000000d4bd00720c */ /* 0x000fe20003f06270 */
[----:B------:R-:W-:Y:S01]  /*74e0*/  IMAD.MOV.U32 R0, RZ, RZ, R3 ;  /* 0x000000ffff007224 */ /* 0x000fe200078e0003 */
[----:B------:R-:W-:Y:S01]  /*74f0*/  IADD3 R212, R212, -0x1, RZ ;  /* 0xffffffffd4d47810 */ /* 0x000fe20007ffe0ff */
[----:B------:R-:W-:Y:S01]  /*7500*/  USEL UR5, UR4, URZ, !UP0 ;  /* 0x0000003f04057287 */ /* 0x000fe2000c000000 */
[----:B------:R-:W-:Y:S09]  /*7510*/  IMAD.MOV.U32 R133, RZ, RZ, R132 ;  /* 0x000000ffff857224 */ /* 0x000ff200078e0084 */
[----:B------:R-:W-:-:S05]  /*7520*/  @!P0 BRA `(.L_x_1540) ;  /* 0xffffd45000008947 */ /* 0x000fca000383ffff */
.L_x_1537:
[----:B------:R-:W2:Y:S01]  /*7530*/  SHFL.BFLY PT, R6, R213, 0x2, 0x1f ;  /* 0x0c401f00d5067f89 */ /* 0x000ea200000e0000 */
[----:B------:R-:W-:-:S03]  /*7540*/  PLOP3.LUT P2, PT, PT, PT, PT, 0x8, 0x0 ;  /* 0x000000000000781c */ /* 0x000fc60003f4e170 */
[----:B------:R-:W3:Y:S01]  /*7550*/  SHFL.BFLY PT, R0, R211, 0x2, 0x1f ;  /* 0x0c401f00d3007f89 */ /* 0x000ee200000e0000 */
[----:B--2---:R-:W-:Y:S02]  /*7560*/  FADD.FTZ R6, R6, R213 ;  /* 0x000000d506067221 */ /* 0x004fe40000010000 */
[----:B-1-3--:R-:W-:-:S03]  /*7570*/  FADD.FTZ R7, R0, R211 ;  /* 0x000000d300077221 */ /* 0x00afc60000010000 */
        /* <DEDUP_REMOVED lines=118> */
.L_x_1527:
[----:B------:R-:W-:Y:S05]  /*7ce0*/  @P2 BRA `(.L_x_1541) ;  /* 0x000018f000002947 */ /* 0x000fea0003800000 */
[----:B-1----:R-:W1:Y:S01]  /*7cf0*/  S2R R9, SR_TID.X ;  /* 0x0000000000097919 */ /* 0x002e620000002100 */
[----:B------:R-:W-:Y:S01]  /*7d00*/  SHF.R.S32.HI R8, RZ, 0x1f, R197 ;  /* 0x0000001fff087819 */ /* 0x000fe200000114c5 */
[----:B------:R-:W-:Y:S01]  /*7d10*/  IMAD.WIDE.U32 R14, R197, c[0x0][0x4d0], RZ ;  /* 0x00013400c50e7a25 */ /* 0x000fe200078e00ff */
[----:B------:R-:W-:Y:S01]  /*7d20*/  BSSY B0, `(.L_x_1542) ;  /* 0x00000f8000007945 */ /* 0x000fe20003800000 */
[----:B------:R-:W2:Y:S02]  /*7d30*/  S2R R3, SR_CTAID.Y ;  /* 0x0000000000037919 */ /* 0x000ea40000002600 */
[----:B------:R-:W-:-:S02]  /*7d40*/  IMAD R0, R8, c[0x0][0x4d0], RZ ;  /* 0x0001340008007a24 */ /* 0x000fc400078e02ff */
[----:B------:R-:W3:Y:S01]  /*7d50*/  S2R R7, SR_CTAID.Z ;  /* 0x0000000000077919 */ /* 0x000ee20000002700 */
[----:B------:R-:W-:Y:S02]  /*7d60*/  IMAD.MOV R6, RZ, RZ, -R197 ;  /* 0x000000ffff067224 */ /* 0x000fe400078e0ac5 */
[----:B------:R-:W-:Y:S01]  /*7d70*/  IMAD R11, R197, c[0x0][0x4d4], R0 ;  /* 0x00013500c50b7a24 */ /* 0x000fe200078e0200 */
[----:B------:R-:W-:Y:S01]  /*7d80*/  BAR.SYNC.DEFER_BLOCKING 0x1, 0x100 ;  /* 0x0044000000007b1d */ /* 0x000fe20000010000 */
[----:B------:R-:W-:Y:S02]  /*7d90*/  IMAD R8, R8, c[0x0][0x438], RZ ;  /* 0x00010e0008087a24 */ /* 0x000fe400078e02ff */
[----:B------:R-:W-:Y:S02]  /*7da0*/  IMAD.IADD R15, R15, 0x1, R11 ;  /* 0x000000010f0f7824 */ /* 0x000fe400078e020b */
[C---:B------:R-:W-:Y:S01]  /*7db0*/  IMAD R8, R197.reuse, c[0x0][0x43c], R8 ;  /* 0x00010f00c5087a24 */ /* 0x040fe200078e0208 */
[----:B------:R-:W4:Y:S01]  /*7dc0*/  S2R R0, SR_CTAID.X ;  /* 0x0000000000007919 */ /* 0x000f220000002500 */
[----:B------:R-:W-:-:S04]  /*7dd0*/  IMAD.WIDE.U32 R18, R197, c[0x0][0x438], RZ ;  /* 0x00010e00c5127a25 */ /* 0x000fc800078e00ff */
[----:B------:R-:W-:Y:S01]  /*7de0*/  IMAD.IADD R19, R19, 0x1, R8 ;  /* 0x0000000113137824 */ /* 0x000fe200078e0208 */
[----:B-1----:R-:W-:-:S04]  /*7df0*/  SHF.R.S32.HI R12, RZ, 0x1f, R9 ;  /* 0x0000001fff0c7819 */ /* 0x002fc80000011409 */
[-C--:B------:R-:W-:Y:S01]  /*7e00*/  LEA.HI R4, R12, R9.reuse, RZ, 0x5 ;  /* 0x000000090c047211 */ /* 0x080fe200078f28ff */
[----:B--2---:R-:W-:Y:S01]  /*7e10*/  IMAD R6, R6, c[0x0][0x550], R3 ;  /* 0x0001540006067a24 */ /* 0x004fe200078e0203 */
[----:B------:R-:W-:Y:S02]  /*7e20*/  LEA.HI R12, R12, R9, RZ, 0x2 ;  /* 0x000000090c0c7211 */ /* 0x000fe400078f10ff */
[----:B------:R-:W-:Y:S01]  /*7e30*/  SHF.R.S32.HI R11, RZ, 0x5, R4 ;  /* 0x00000005ff0b7819 */ /* 0x000fe20000011404 */
[C---:B---3--:R-:W-:Y:S01]  /*7e40*/  IMAD.WIDE.U32 R14, R7.reuse, c[0x0][0x4d8], R14 ;  /* 0x00013600070e7a25 */ /* 0x048fe200078e000e */
[----:B------:R-:W-:Y:S02]  /*7e50*/  SHF.R.S32.HI R10, RZ, 0x1f, R4 ;  /* 0x0000001fff0a7819 */ /* 0x000fe40000011404 */
[----:B------:R-:W-:Y:S01]  /*7e60*/  LOP3.LUT R4, R4, 0xffffffe0, RZ, 0xc0, !PT ;  /* 0xffffffe004047812 */ /* 0x000fe200078ec0ff */
[----:B------:R-:W-:Y:S01]  /*7e70*/  IMAD.WIDE.U32 R18, R7, c[0x0][0x440], R18 ;  /* 0x0001100007127a25 */ /* 0x000fe200078e0012 */
[----:B------:R-:W-:-:S02]  /*7e80*/  LOP3.LUT R12, R12, 0xfffffffc, RZ, 0xc0, !PT ;  /* 0xfffffffc0c0c7812 */ /* 0x000fc400078ec0ff */
[----:B------:R-:W-:Y:S02]  /*7e90*/  IADD3 R4, -R4, R9, RZ ;  /* 0x0000000904047210 */ /* 0x000fe40007ffe1ff */
[----:B------:R-:W-:Y:S01]  /*7ea0*/  LEA.HI R10, R10, R11, RZ, 0x3 ;  /* 0x0000000b0a0a7211 */ /* 0x000fe200078f18ff */
[----:B------:R-:W-:Y:S01]  /*7eb0*/  IMAD.IADD R9, R9, 0x1, -R12 ;  /* 0x0000000109097824 */ /* 0x000fe200078e0a0c */
[----:B------:R-:W-:Y:S02]  /*7ec0*/  SHF.R.S32.HI R3, RZ, 0x1f, R4 ;  /* 0x0000001fff037819 */ /* 0x000fe40000011404 */
[----:B------:R-:W-:Y:S02]  /*7ed0*/  LOP3.LUT R10, R10, 0xffffff8, RZ, 0xc0, !PT ;  /* 0x0ffffff80a0a7812 */ /* 0x000fe400078ec0ff */
[----:B------:R-:W-:Y:S02]  /*7ee0*/  LEA.HI R3, R3, R4, RZ, 0x2 ;  /* 0x0000000403037211 */ /* 0x000fe400078f10ff */
[----:B------:R-:W-:Y:S01]  /*7ef0*/  LEA.HI R16, R9, R9, RZ, 0x1 ;  /* 0x0000000909107211 */ /* 0x000fe200078f08ff */
[----:B------:R-:W-:Y:S01]  /*7f00*/  IMAD.IADD R10, R11, 0x1, -R10 ;  /* 0x000000010b0a7824 */ /* 0x000fe200078e0a0a */
[----:B------:R-:W-:-:S02]  /*7f10*/  SHF.R.S32.HI R13, RZ, 0x2, R3 ;  /* 0x00000002ff0d7819 */ /* 0x000fc40000011403 */
[----:B------:R-:W-:Y:S02]  /*7f20*/  LOP3.LUT R16, R16, 0x1ffffffe, RZ, 0xc0, !PT ;  /* 0x1ffffffe10107812 */ /* 0x000fe400078ec0ff */
[----:B------:R-:W-:Y:S01]  /*7f30*/  MOV R12, c[0x0][0x4e8] ;  /* 0x00013a00000c7a02 */ /* 0x000fe20000000f00 */
[----:B------:R-:W-:Y:S01]  /*7f40*/  IMAD R13, R10, 0x10, R13 ;  /* 0x000000100a0d7824 */ /* 0x000fe200078e020d */
[----:B------:R-:W-:Y:S02]  /*7f50*/  SHF.R.S32.HI R11, RZ, 0x1f, R7 ;  /* 0x0000001fff0b7819 */ /* 0x000fe40000011407 */
[----:B------:R-:W-:Y:S02]  /*7f60*/  IADD3 R16, R9, -R16, RZ ;  /* 0x8000001009107210 */ /* 0x000fe40007ffe0ff */
[----:B------:R-:W-:Y:S01]  /*7f70*/  ISETP.NE.AND P1, PT, R12, 0x1, PT ;  /* 0x000000010c00780c */ /* 0x000fe20003f25270 */
[C---:B------:R-:W-:Y:S01]  /*7f80*/  IMAD R8, R11.reuse, c[0x0][0x4d8], RZ ;  /* 0x000136000b087a24 */ /* 0x040fe200078e02ff */
[----:B------:R-:W-:Y:S01]  /*7f90*/  LEA R9, R16, R13, 0x3 ;  /* 0x0000000d10097211 */ /* 0x000fe200078e18ff */
[----:B------:R-:W-:Y:S01]  /*7fa0*/  IMAD R10, R11, c[0x0][0x440], RZ ;  /* 0x000110000b0a7a24 */ /* 0x000fe200078e02ff */
[----:B------:R-:W-:Y:S01]  /*7fb0*/  LOP3.LUT R3, R3, 0x7ffffffc, RZ, 0xc0, !PT ;  /* 0x7ffffffc03037812 */ /* 0x000fe200078ec0ff */
[----:B------:R-:W-:-:S02]  /*7fc0*/  IMAD R8, R7, c[0x0][0x4dc], R8 ;  /* 0x0001370007087a24 */ /* 0x000fc400078e0208 */
[C---:B----4-:R-:W-:Y:S01]  /*7fd0*/  IMAD R9, R0.reuse, 0x80, R9 ;  /* 0x0000008000097824 */ /* 0x050fe200078e0209 */
[----:B------:R-:W-:Y:S01]  /*7fe0*/  LEA R0, R0, R13, 0x7 ;  /* 0x0000000d00007211 */ /* 0x000fe200078e38ff */
[----:B------:R-:W-:Y:S01]  /*7ff0*/  IMAD R10, R7, c[0x0][0x444], R10 ;  /* 0x00011100070a7a24 */ /* 0x000fe200078e020a */
[----:B------:R-:W-:Y:S01]  /*8000*/  IADD3 R15, R15, R8, RZ ;  /* 0x000000080f0f7210 */ /* 0x000fe20007ffe0ff */
[----:B------:R-:W-:Y:S01]  /*8010*/  IMAD R13, R12, c[0x0][0x388], RZ ;  /* 0x0000e2000c0d7a24 */ /* 0x000fe200078e02ff */
[----:B------:R-:W-:Y:S01]  /*8020*/  SHF.R.S32.HI R7, RZ, 0x1f, R6 ;  /* 0x0000001fff077819 */ /* 0x000fe20000011406 */
[----:B------:R-:W-:-:S04]  /*8030*/  @P1 IMAD.HI.U32 R8, R9, c[0x0][0x4ec], RZ ;  /* 0x00013b0009081a27 */ /* 0x000fc800078e00ff */
[----:B------:R-:W-:Y:S01]  /*8040*/  IMAD.IADD R19, R19, 0x1, R10 ;  /* 0x0000000113137824 */ /* 0x000fe200078e020a */
[----:B------:R-:W-:Y:S01]  /*8050*/  MOV R10, R9 ;  /* 0x00000009000a7202 */ /* 0x000fe20000000f00 */
[C---:B------:R-:W-:Y:S01]  /*8060*/  IMAD R11, R7.reuse, c[0x0][0x4e0], RZ ;  /* 0x00013800070b7a24 */ /* 0x040fe200078e02ff */
[----:B------:R-:W-:Y:S01]  /*8070*/  @P1 SHF.R.U32.HI R10, RZ, c[0x0][0x4f0], R8 ;  /* 0x00013c00ff0a1a19 */ /* 0x000fe20000011608 */
[----:B------:R-:W-:Y:S02]  /*8080*/  IMAD R7, R7, c[0x0][0x448], RZ ;  /* 0x0001120007077a24 */ /* 0x000fe400078e02ff */
[C---:B------:R-:W-:Y:S02]  /*8090*/  IMAD R11, R6.reuse, c[0x0][0x4e4], R11 ;  /* 0x00013900060b7a24 */ /* 0x040fe400078e020b */
[----:B------:R-:W-:Y:S02]  /*80a0*/  IMAD.MOV R8, RZ, RZ, -R10 ;  /* 0x000000ffff087224 */ /* 0x000fe400078e0a0a */
[----:B------:R-:W-:-:S02]  /*80b0*/  IMAD R7, R6, c[0x0][0x44c], R7 ;  /* 0x0001130006077a24 */ /* 0x000fc400078e0207 */
[----:B------:R-:W-:-:S04]  /*80c0*/  IMAD.WIDE.U32 R18, R6, c[0x0][0x448], R18 ;  /* 0x0001120006127a25 */ /* 0x000fc800078e0012 */
[----:B------:R-:W-:Y:S01]  /*80d0*/  IMAD.WIDE.U32 R16, R6, c[0x0][0x4e0], R14 ;  /* 0x0001380006107a25 */ /* 0x000fe200078e000e */
[----:B------:R-:W-:-:S03]  /*80e0*/  MOV R14, R9 ;  /* 0x00000009000e7202 */ /* 0x000fc60000000f00 */
[----:B------:R-:W-:-:S04]  /*80f0*/  @P1 IMAD.HI.U32 R6, R9, c[0x0][0x4ec], RZ ;  /* 0x00013b0009061a27 */ /* 0x000fc800078e00ff */
[----:B------:R-:W-:Y:S01]  /*8100*/  IMAD R8, R8, c[0x0][0x4e8], R9 ;  /* 0x00013a0008087a24 */ /* 0x000fe200078e0209 */
[----:B------:R-:W-:Y:S01]  /*8110*/  @P1 SHF.R.U32.HI R14, RZ, c[0x0][0x4f0], R6 ;  /* 0x00013c00ff0e1a19 */ /* 0x000fe20000011606 */
[----:B------:R-:W-:Y:S01]  /*8120*/  IMAD.IADD R19, R19, 0x1, R7 ;  /* 0x0000000113137824 */ /* 0x000fe200078e0207 */
[----:B------:R-:W-:Y:S01]  /*8130*/  SHF.R.S32.HI R7, RZ, 0x1f, R10 ;  /* 0x0000001fff077819 */ /* 0x000fe2000001140a */
[----:B------:R-:W-:Y:S01]  /*8140*/  IMAD.IADD R3, R4, 0x1, -R3 ;  /* 0x0000000104037824 */ /* 0x000fe200078e0a03 */
[----:B------:R-:W-:Y:S01]  /*8150*/  IADD3 R10, P0, R10, R16, RZ ;  /* 0x000000100a0a7210 */ /* 0x000fe20007f1e0ff */
[C---:B------:R-:W-:Y:S01]  /*8160*/  IMAD.WIDE.U32 R18, R14.reuse, c[0x0][0x430], R18 ;  /* 0x00010c000e127a25 */ /* 0x040fe200078e0012 */
[----:B------:R-:W-:Y:S02]  /*8170*/  SHF.R.S32.HI R6, RZ, 0x1f, R8 ;  /* 0x0000001fff067819 */ /* 0x000fe40000011408 */
[----:B------:R-:W-:Y:S02]  /*8180*/  IADD3.X R11, R7, R17, R11, P0, !PT ;  /* 0x00000011070b7210 */ /* 0x000fe400007fe40b */
[----:B------:R-:W-:Y:S01]  /*8190*/  IADD3 R16, -R14, RZ, RZ ;  /* 0x000000ff0e107210 */ /* 0x000fe20007ffe1ff */
[----:B------:R-:W-:Y:S01]  /*81a0*/  IMAD R7, R6, c[0x0][0x4c8], RZ ;  /* 0x0001320006077a24 */ /* 0x000fe200078e02ff */
[----:B------:R-:W-:Y:S01]  /*81b0*/  SHF.R.S32.HI R6, RZ, 0x1f, R14 ;  /* 0x0000001fff067819 */ /* 0x000fe2000001140e */
[----:B------:R-:W-:-:S04]  /*81c0*/  IMAD.WIDE.U32 R10, R8, c[0x0][0x4c8], R10 ;  /* 0x00013200080a7a25 */ /* 0x000fc800078e000a */
[----:B------:R-:W-:Y:S02]  /*81d0*/  IMAD R7, R8, c[0x0][0x4cc], R7 ;  /* 0x0001330008077a24 */ /* 0x000fe400078e0207 */
[----:B------:R-:W-:Y:S02]  /*81e0*/  IMAD R16, R16, c[0x0][0x4e8], R9 ;  /* 0x00013a0010107a24 */ /* 0x000fe400078e0209 */
[----:B------:R-:W-:Y:S01]  /*81f0*/  IMAD R9, R6, c[0x0][0x430], RZ ;  /* 0x00010c0006097a24 */ /* 0x000fe200078e02ff */
[----:B------:R-:W-:Y:S01]  /*8200*/  LEA R6, P0, R10, c[0x0][0x4a8], 0x2 ;  /* 0x00012a000a067a11 */ /* 0x000fe200078010ff */
[----:B------:R-:W-:Y:S01]  /*8210*/  IMAD.IADD R7, R11, 0x1, R7 ;  /* 0x000000010b077824 */ /* 0x000fe200078e0207 */
[----:B------:R-:W-:Y:S01]  /*8220*/  SHF.R.S32.HI R8, RZ, 0x1f, R16 ;  /* 0x0000001fff087819 */ /* 0x000fe20000011410 */
[----:B------:R-:W-:Y:S02]  /*8230*/  IMAD R9, R14, c[0x0][0x434], R9 ;  /* 0x00010d000e097a24 */ /* 0x000fe400078e0209 */
[----:B------:R-:W-:Y:S01]  /*8240*/  SHFL.IDX PT, R14, R6, 0x1, 0x1c1f ;  /* 0x003c1f00060e7f89 */ /* 0x000fe200000e0000 */
[----:B------:R-:W-:Y:S01]  /*8250*/  LEA.HI.X R7, R10, c[0x0][0x4ac], R7, 0x2, P0 ;  /* 0x00012b000a077a11 */ /* 0x000fe200000f1407 */
[----:B------:R-:W-:Y:S01]  /*8260*/  IMAD.IADD R19, R19, 0x1, R9 ;  /* 0x0000000113137824 */ /* 0x000fe200078e0209 */
[----:B------:R-:W-:Y:S01]  /*8270*/  LOP3.LUT P0, RZ, R4, 0x3, RZ, 0xc0, !PT ;  /* 0x0000000304ff7812 */ /* 0x000fe2000780c0ff */
[----:B------:R-:W-:Y:S01]  /*8280*/  SHFL.IDX PT, R10, R6, RZ, 0x1c1f ;  /* 0x001c1fff060a7589 */ /* 0x000fe200000e0000 */
[----:B------:R-:W-:Y:S01]  /*8290*/  IMAD R9, R8, c[0x0][0x428], RZ ;  /* 0x00010a0008097a24 */ /* 0x000fe200078e02ff */
[----:B------:R-:W-:-:S02]  /*82a0*/  IADD3 R8, R0, 0x8, RZ ;  /* 0x0000000800087810 */ /* 0x000fc40007ffe0ff */
[----:B------:R-:W1:Y:S01]  /*82b0*/  SHFL.IDX PT, R11, R7, RZ, 0x1c1f ;  /* 0x001c1fff070b7589 */ /* 0x000e6200000e0000 */
[-C--:B------:R-:W-:Y:S01]  /*82c0*/  ISETP.GE.OR P2, PT, R0, R13.reuse, P0 ;  /* 0x0000000d0000720c */ /* 0x080fe20000746670 */
[----:B------:R-:W-:Y:S01]  /*82d0*/  IMAD R9, R16, c[0x0][0x42c], R9 ;  /* 0x00010b0010097a24 */ /* 0x000fe200078e0209 */
[----:B------:R-:W-:Y:S01]  /*82e0*/  ISETP.GE.OR P0, PT, R8, R13, P0 ;  /* 0x0000000d0800720c */ /* 0x000fe20000706670 */
[----:B------:R-:W2:Y:S01]  /*82f0*/  SHFL.IDX PT, R15, R7, 0x1, 0x1c1f ;  /* 0x003c1f00070f7f89 */ /* 0x000ea200000e0000 */
[----:B------:R-:W-:-:S05]  /*8300*/  IMAD.WIDE.U32 R16, R16, c[0x0][0x428], R18 ;  /* 0x00010a0010107a25 */ /* 0x000fca00078e0012 */
[----:B------:R-:W-:Y:S02]  /*8310*/  IADD3 R12, R17, R9, RZ ;  /* 0x00000009110c7210 */ /* 0x000fe40007ffe0ff */
[----:B------:R-:W-:-:S04]  /*8320*/  LEA R9, P1, R16, c[0x0][0x400], 0x2 ;  /* 0x0001000010097a11 */ /* 0x000fc800078210ff */
[----:B------:R-:W-:Y:S01]  /*8330*/  LEA.HI.X R12, R16, c[0x0][0x404], R12, 0x2, P1 ;  /* 0x00010100100c7a11 */ /* 0x000fe200008f140c */
[----:B------:R3:W4:Y:S01]  /*8340*/  SHFL.IDX PT, R6, R9, RZ, 0x1c1f ;  /* 0x001c1fff09067589 */ /* 0x00072200000e0000 */
[----:B------:R-:W-:-:S03]  /*8350*/  ISETP.GE.AND P1, PT, R8, R13, PT ;  /* 0x0000000d0800720c */ /* 0x000fc60003f26270 */
[----:B------:R3:W3:Y:S01]  /*8360*/  SHFL.IDX PT, R7, R12, RZ, 0x1c1f ;  /* 0x001c1fff0c077589 */ /* 0x0006e200000e0000 */
[----:B------:R-:W-:-:S03]  /*8370*/  P2R R8, PR, RZ, 0x2 ;  /* 0x00000002ff087803 */ /* 0x000fc60000000000 */
[----:B-1----:R1:W-:Y:S04]  /*8380*/  @!P2 ST.E [R10.64], R2 ;  /* 0x000000020a00a985 */ /* 0x0023e8000c101906 */
[----:B--2---:R1:W-:Y:S01]  /*8390*/  @!P0 ST.E [R14.64], R5 ;  /* 0x000000050e008985 */ /* 0x0043e2000c101906 */
[----:B------:R-:W-:Y:S02]  /*83a0*/  ISETP.GE.AND P0, PT, R0, R13, PT ;  /* 0x0000000d0000720c */ /* 0x000fe40003f06270 */
[----:B------:R-:W-:-:S11]  /*83b0*/  SHF.L.U32 R13, R3, 0x1, RZ ;  /* 0x00000001030d7819 */ /* 0x000fd600000006ff */
[----:B------:R-:W-:Y:S05]  /*83c0*/  @P0 BRA `(.L_x_1543) ;  /* 0x000008d000000947 */ /* 0x000fea0003800000 */
[C---:B-1--4-:R-:W-:Y:S02]  /*83d0*/  IADD3 R5, R13.reuse, 0x8, RZ ;  /* 0x000000080d057810 */ /* 0x052fe40007ffe0ff */
[C---:B------:R-:W-:Y:S02]  /*83e0*/  IADD3 R4, R13.reuse, 0x10, RZ ;  /* 0x000000100d047810 */ /* 0x040fe40007ffe0ff */
[----:B------:R-:W-:Y:S02]  /*83f0*/  IADD3 R3, R13, 0x18, RZ ;  /* 0x000000180d037810 */ /* 0x000fe40007ffe0ff */
[----:B------:R-:W-:Y:S02]  /*8400*/  ISETP.GE.AND P3, PT, R5, c[0x0][0x3c8], PT ;  /* 0x0000f20005007a0c */ /* 0x000fe40003f66270 */
[----:B------:R-:W-:Y:S02]  /*8410*/  IADD3 R2, R13, 0x20, RZ ;  /* 0x000000200d027810 */ /* 0x000fe40007ffe0ff */
[----:B------:R-:W-:-:S02]  /*8420*/  ISETP.GE.AND P2, PT, R4, c[0x0][0x3c8], PT ;  /* 0x0000f20004007a0c */ /* 0x000fc40003f46270 */
[----:B------:R-:W-:Y:S02]  /*8430*/  ISETP.GE.AND P4, PT, R13, c[0x0][0x3c8], PT ;  /* 0x0000f2000d007a0c */ /* 0x000fe40003f86270 */
[----:B------:R-:W-:Y:S02]  /*8440*/  ISETP.GE.AND P1, PT, R3, c[0x0][0x3c8], PT ;  /* 0x0000f20003007a0c */ /* 0x000fe40003f26270 */
[----:B------:R-:W-:Y:S02]  /*8450*/  ISETP.GE.AND P0, PT, R2, c[0x0][0x3c8], PT ;  /* 0x0000f20002007a0c */ /* 0x000fe40003f06270 */
[----:B------:R-:W-:Y:S02]  /*8460*/  IADD3 R0, R13, 0x28, RZ ;  /* 0x000000280d007810 */ /* 0x000fe40007ffe0ff */
[----:B------:R-:W-:Y:S02]  /*8470*/  @!P3 LEA.HI R5, R5, R5, RZ, 0x1 ;  /* 0x000000050505b211 */ /* 0x000fe400078f08ff */
[----:B------:R-:W-:-:S02]  /*8480*/  ISETP.GE.AND P5, PT, R0, c[0x0][0x3c8], PT ;  /* 0x0000f20000007a0c */ /* 0x000fc40003fa6270 */
[----:B------:R-:W-:Y:S01]  /*8490*/  @!P2 LEA.HI R4, R4, R4, RZ, 0x1 ;  /* 0x000000040404a211 */ /* 0x000fe200078f08ff */
[--C-:B---3--:R-:W-:Y:S01]  /*84a0*/  @!P4 IMAD.WIDE R10, R13, 0x4, R6.reuse ;  /* 0x000000040d0ac825 */ /* 0x108fe200078e0206 */
[----:B------:R-:W-:Y:S02]  /*84b0*/  @!P3 LOP3.LUT R5, R5, 0xfffffffe, RZ, 0xc0, !PT ;  /* 0xfffffffe0505b812 */ /* 0x000fe400078ec0ff */
[----:B------:R-:W-:Y:S02]  /*84c0*/  @!P1 LEA.HI R3, R3, R3, RZ, 0x1 ;  /* 0x0000000303039211 */ /* 0x000fe400078f08ff */
[----:B------:R-:W-:Y:S01]  /*84d0*/  @!P0 LEA.HI R2, R2, R2, RZ, 0x1 ;  /* 0x0000000202028211 */ /* 0x000fe200078f08ff */
[----:B------:R1:W-:Y:S01]  /*84e0*/  @!P4 ST.E.64 [R10.64], R128 ;  /* 0x000000800a00c985 */ /* 0x0003e2000c101b06 */
[----:B------:R-:W-:Y:S01]  /*84f0*/  @!P2 LOP3.LUT R15, R4, 0xfffffffe, RZ, 0xc0, !PT ;  /* 0xfffffffe040fa812 */ /* 0x000fe200078ec0ff */
[----:B------:R-:W-:Y:S01]  /*8500*/  @!P3 IMAD.WIDE R4, R5, 0x4, R6 ;  /* 0x000000040504b825 */ /* 0x000fe200078e0206 */
[----:B------:R-:W-:-:S02]  /*8510*/  IADD3 R14, R13, 0x30, RZ ;  /* 0x000000300d0e7810 */ /* 0x000fc40007ffe0ff */
[----:B------:R-:W-:Y:S02]  /*8520*/  @!P1 LOP3.LUT R3, R3, 0xfffffffe, RZ, 0xc0, !PT ;  /* 0xfffffffe03039812 */ /* 0x000fe400078ec0ff */
[----:B------:R-:W-:Y:S01]  /*8530*/  @!P0 LOP3.LUT R17, R2, 0xfffffffe, RZ, 0xc0, !PT ;  /* 0xfffffffe02118812 */ /* 0x000fe200078ec0ff */
[----:B------:R2:W-:Y:S01]  /*8540*/  @!P3 ST.E.64 [R4.64], R124 ;  /* 0x0000007c0400b985 */ /* 0x0005e2000c101b06 */
[----:B------:R-:W-:Y:S01]  /*8550*/  ISETP.GE.AND P4, PT, R14, c[0x0][0x3c8], PT ;  /* 0x0000f2000e007a0c */ /* 0x000fe20003f86270 */
[--C-:B------:R-:W-:Y:S01]  /*8560*/  @!P1 IMAD.WIDE R2, R3, 0x4, R6.reuse ;  /* 0x0000000403029825 */ /* 0x100fe200078e0206 */
[----:B------:R-:W-:Y:S02]  /*8570*/  @!P5 LEA.HI R0, R0, R0, RZ, 0x1 ;  /* 0x000000000000d211 */ /* 0x000fe400078f08ff */
[----:B------:R-:W-:Y:S01]  /*8580*/  IADD3 R19, R13, 0x40, RZ ;  /* 0x000000400d137810 */ /* 0x000fe20007ffe0ff */
[----:B------:R-:W-:Y:S01]  /*8590*/  @!P0 IMAD.WIDE R16, R17, 0x4, R6 ;  /* 0x0000000411108825 */ /* 0x000fe200078e0206 */
[----:B------:R-:W-:-:S02]  /*85a0*/  IADD3 R20, R13, 0x38, RZ ;  /* 0x000000380d147810 */ /* 0x000fc40007ffe0ff */
[----:B------:R-:W-:Y:S02]  /*85b0*/  IADD3 R18, R13, 0x48, RZ ;  /* 0x000000480d127810 */ /* 0x000fe40007ffe0ff */
[----:B------:R-:W-:-:S03]  /*85c0*/  ISETP.GE.AND P3, PT, R20, c[0x0][0x3c8], PT ;  /* 0x0000f20014007a0c */ /* 0x000fc60003f66270 */
[----:B------:R-:W-:Y:S01]  /*85d0*/  @!P4 LEA.HI R14, R14, R14, RZ, 0x1 ;  /* 0x0000000e0e0ec211 */ /* 0x000fe200078f08ff */
[----:B-1----:R-:W-:Y:S01]  /*85e0*/  @!P2 IMAD.WIDE R10, R15, 0x4, R6 ;  /* 0x000000040f0aa825 */ /* 0x002fe200078e0206 */
[----:B------:R-:W-:-:S08]  /*85f0*/  IADD3 R15, R13, 0x50, RZ ;  /* 0x000000500d0f7810 */ /* 0x000fd00007ffe0ff */
[----:B------:R-:W-:Y:S01]  /*8600*/  @!P3 LEA.HI R20, R20, R20, RZ, 0x1 ;  /* 0x000000141414b211 */ /* 0x000fe200078f08ff */
[----:B------:R1:W-:Y:S01]  /*8610*/  @!P2 ST.E.64 [R10.64], R36 ;  /* 0x000000240a00a985 */ /* 0x0003e2000c101b06 */
[----:B------:R-:W-:Y:S02]  /*8620*/  ISETP.GE.AND P2, PT, R19, c[0x0][0x3c8], PT ;  /* 0x0000f20013007a0c */ /* 0x000fe40003f46270 */
[----:B--2---:R-:W-:Y:S01]  /*8630*/  @!P5 LOP3.LUT R5, R0, 0xfffffffe, RZ, 0xc0, !PT ;  /* 0xfffffffe0005d812 */ /* 0x004fe200078ec0ff */
[----:B------:R2:W-:Y:S01]  /*8640*/  @!P1 ST.E.64 [R2.64], R40 ;  /* 0x0000002802009985 */ /* 0x0005e2000c101b06 */
[----:B------:R-:W-:Y:S02]  /*8650*/  ISETP.GE.AND P1, PT, R18, c[0x0][0x3c8], PT ;  /* 0x0000f20012007a0c */ /* 0x000fe40003f26270 */
[----:B------:R-:W-:Y:S01]  /*8660*/  IADD3 R0, R13, 0x58, RZ ;  /* 0x000000580d007810 */ /* 0x000fe20007ffe0ff */
[----:B------:R3:W-:Y:S01]  /*8670*/  @!P0 ST.E.64 [R16.64], R44 ;  /* 0x0000002c10008985 */ /* 0x0007e2000c101b06 */
[----:B------:R-:W-:Y:S01]  /*8680*/  ISETP.GE.AND P0, PT, R15, c[0x0][0x3c8], PT ;  /* 0x0000f2000f007a0c */ /* 0x000fe20003f06270 */
[----:B------:R-:W-:-:S04]  /*8690*/  @!P5 IMAD.WIDE R4, R5, 0x4, R6 ;  /* 0x000000040504d825 */ /* 0x000fc800078e0206 */
[----:B------:R-:W-:Y:S01]  /*86a0*/  @!P2 LEA.HI R19, R19, R19, RZ, 0x1 ;  /* 0x000000131313a211 */ /* 0x000fe200078f08ff */
[----:B------:R4:W-:Y:S01]  /*86b0*/  @!P5 ST.E.64 [R4.64], R48 ;  /* 0x000000300400d985 */ /* 0x0009e2000c101b06 */
[----:B------:R-:W-:Y:S02]  /*86c0*/  ISETP.GE.AND P5, PT, R0, c[0x0][0x3c8], PT ;  /* 0x0000f20000007a0c */ /* 0x000fe40003fa6270 */
[----:B------:R-:W-:Y:S02]  /*86d0*/  @!P1 LEA.HI R18, R18, R18, RZ, 0x1 ;  /* 0x0000001212129211 */ /* 0x000fe400078f08ff */
[----:B------:R-:W-:Y:S02]  /*86e0*/  @!P2 LOP3.LUT R19, R19, 0xfffffffe, RZ, 0xc0, !PT ;  /* 0xfffffffe1313a812 */ /* 0x000fe400078ec0ff */
[----:B------:R-:W-:-:S04]  /*86f0*/  @!P0 LEA.HI R15, R15, R15, RZ, 0x1 ;  /* 0x0000000f0f0f8211 */ /* 0x000fc800078f08ff */
[----:B------:R-:W-:Y:S02]  /*8700*/  @!P0 LOP3.LUT R15, R15, 0xfffffffe, RZ, 0xc0, !PT ;  /* 0xfffffffe0f0f8812 */ /* 0x000fe400078ec0ff */
[----:B-1----:R-:W-:Y:S02]  /*8710*/  IADD3 R10, R13, 0x60, RZ ;  /* 0x000000600d0a7810 */ /* 0x002fe40007ffe0ff */
[----:B------:R-:W-:Y:S02]  /*8720*/  @!P3 LOP3.LUT R11, R20, 0xfffffffe, RZ, 0xc0, !PT ;  /* 0xfffffffe140bb812 */ /* 0x000fe400078ec0ff */
[----:B--2---:R-:W-:Y:S01]  /*8730*/  @!P4 LOP3.LUT R3, R14, 0xfffffffe, RZ, 0xc0, !PT ;  /* 0xfffffffe0e03c812 */ /* 0x004fe200078ec0ff */
[--C-:B------:R-:W-:Y:S01]  /*8740*/  @!P0 IMAD.WIDE R14, R15, 0x4, R6.reuse ;  /* 0x000000040f0e8825 */ /* 0x100fe200078e0206 */
[----:B------:R-:W-:Y:S02]  /*8750*/  ISETP.GE.AND P6, PT, R10, c[0x0][0x3c8], PT ;  /* 0x0000f2000a007a0c */ /* 0x000fe40003fc6270 */
[----:B---3--:R-:W-:Y:S01]  /*8760*/  @!P1 LOP3.LUT R17, R18, 0xfffffffe, RZ, 0xc0, !PT ;  /* 0xfffffffe12119812 */ /* 0x008fe200078ec0ff */
[----:B------:R-:W-:Y:S01]  /*8770*/  @!P4 IMAD.WIDE R2, R3, 0x4, R6 ;  /* 0x000000040302c825 */ /* 0x000fe200078e0206 */
[----:B------:R-:W-:-:S02]  /*8780*/  @!P5 LEA.HI R0, R0, R0, RZ, 0x1 ;  /* 0x000000000000d211 */ /* 0x000fc400078f08ff */
[----:B------:R-:W-:Y:S01]  /*8790*/  IADD3 R18, R13, 0x70, RZ ;  /* 0x000000700d127810 */ /* 0x000fe20007ffe0ff */
[--C-:B------:R-:W-:Y:S01]  /*87a0*/  @!P1 IMAD.WIDE R16, R17, 0x4, R6.reuse ;  /* 0x0000000411109825 */ /* 0x100fe200078e0206 */
[----:B------:R1:W-:Y:S01]  /*87b0*/  @!P4 ST.E.64 [R2.64], R52 ;  /* 0x000000340200c985 */ /* 0x0003e2000c101b06 */
[----:B------:R-:W-:Y:S02]  /*87c0*/  @!P5 LOP3.LUT R21, R0, 0xfffffffe, RZ, 0xc0, !PT ;  /* 0xfffffffe0015d812 */ /* 0x000fe400078ec0ff */
[----:B----4-:R-:W-:Y:S01]  /*87d0*/  @!P2 IMAD.WIDE R4, R19, 0x4, R6 ;  /* 0x000000041304a825 */ /* 0x010fe200078e0206 */
[C---:B------:R-:W-:Y:S02]  /*87e0*/  IADD3 R19, R13.reuse, 0x68, RZ ;  /* 0x000000680d137810 */ /* 0x040fe40007ffe0ff */
[----:B------:R-:W-:Y:S02]  /*87f0*/  IADD3 R20, R13, 0x80, RZ ;  /* 0x000000800d147810 */ /* 0x000fe40007ffe0ff */
[----:B------:R-:W-:-:S02]  /*8800*/  ISETP.GE.AND P4, PT, R19, c[0x0][0x3c8], PT ;  /* 0x0000f20013007a0c */ /* 0x000fc40003f86270 */
[----:B------:R-:W-:Y:S02]  /*8810*/  IADD3 R0, R13, 0x88, RZ ;  /* 0x000000880d007810 */ /* 0x000fe40007ffe0ff */
[----:B------:R-:W-:-:S09]  /*8820*/  @!P6 LEA.HI R10, R10, R10, RZ, 0x1 ;  /* 0x0000000a0a0ae211 */ /* 0x000fd200078f08ff */
[----:B------:R-:W-:-:S04]  /*8830*/  @!P4 LEA.HI R19, R19, R19, RZ, 0x1 ;  /* 0x000000131313c211 */ /* 0x000fc800078f08ff */
[----:B------:R-:W-:Y:S01]  /*8840*/  @!P4 LOP3.LUT R19, R19, 0xfffffffe, RZ, 0xc0, !PT ;  /* 0xfffffffe1313c812 */ /* 0x000fe200078ec0ff */
        /* <DEDUP_REMOVED lines=15> */
[----:B-1----:R-:W-:Y:S01]  /*8940*/  @!P6 LOP3.LUT R3, R10, 0xfffffffe, RZ, 0xc0, !PT ;  /* 0xfffffffe0a03e812 */ /* 0x002fe200078ec0ff */
[----:B------:R-:W-:-:S04]  /*8950*/  @!P2 IMAD.WIDE R10, R11, 0x4, R6 ;  /* 0x000000040b0aa825 */ /* 0x000fc800078e0206 */
[----:B--2---:R-:W-:-:S04]  /*8960*/  @!P5 IMAD.WIDE R4, R21, 0x4, R6 ;  /* 0x000000041504d825 */ /* 0x004fc800078e0206 */
[--C-:B------:R-:W-:Y:S01]  /*8970*/  @!P6 IMAD.WIDE R2, R3, 0x4, R6.reuse ;  /* 0x000000040302e825 */ /* 0x100fe200078e0206 */
[----:B------:R1:W-:Y:S01]  /*8980*/  @!P5 ST.E.64 [R4.64], R72 ;  /* 0x000000480400d985 */ /* 0x0003e2000c101b06 */
[----:B---3--:R-:W-:Y:S02]  /*8990*/  @!P3 LOP3.LUT R15, R18, 0xfffffffe, RZ, 0xc0, !PT ;  /* 0xfffffffe120fb812 */ /* 0x008fe400078ec0ff */
[--C-:B------:R-:W-:Y:S01]  /*89a0*/  @!P4 IMAD.WIDE R16, R19, 0x4, R6.reuse ;  /* 0x000000041310c825 */ /* 0x100fe200078e0206 */
[----:B------:R2:W-:Y:S01]  /*89b0*/  @!P6 ST.E.64 [R2.64], R76 ;  /* 0x0000004c0200e985 */ /* 0x0005e2000c101b06 */
[----:B------:R-:W-:Y:S02]  /*89c0*/  IADD3 R18, R13, 0x98, RZ ;  /* 0x000000980d127810 */ /* 0x000fe40007ffe0ff */
[----:B------:R-:W-:Y:S01]  /*89d0*/  @!P3 IMAD.WIDE R14, R15, 0x4, R6 ;  /* 0x000000040f0eb825 */ /* 0x000fe200078e0206 */
[----:B------:R3:W-:Y:S01]  /*89e0*/  @!P4 ST.E.64 [R16.64], R80 ;  /* 0x000000501000c985 */ /* 0x0007e2000c101b06 */
[----:B------:R-:W-:-:S02]  /*89f0*/  IADD3 R19, R13, 0xa8, RZ ;  /* 0x000000a80d137810 */ /* 0x000fc40007ffe0ff */
[----:B------:R-:W-:Y:S01]  /*8a00*/  ISETP.GE.AND P4, PT, R18, c[0x0][0x3c8], PT ;  /* 0x0000f20012007a0c */ /* 0x000fe20003f86270 */
[----:B------:R-:W-:Y:S04]  /*8a10*/  @!P3 ST.E.64 [R14.64], R84 ;  /* 0x000000540e00b985 */ /* 0x000fe8000c101b06 */
[----:B------:R4:W-:Y:S01]  /*8a20*/  @!P2 ST.E.64 [R10.64], R88 ;  /* 0x000000580a00a985 */ /* 0x0009e2000c101b06 */
[----:B------:R-:W-:-:S07]  /*8a30*/  ISETP.GE.AND P2, PT, R19, c[0x0][0x3c8], PT ;  /* 0x0000f20013007a0c */ /* 0x000fce0003f46270 */
[----:B------:R-:W-:Y:S02]  /*8a40*/  @!P4 LEA.HI R18, R18, R18, RZ, 0x1 ;  /* 0x000000121212c211 */ /* 0x000fe400078f08ff */
[----:B-1----:R-:W-:Y:S02]  /*8a50*/  @!P1 LOP3.LUT R5, R20, 0xfffffffe, RZ, 0xc0, !PT ;  /* 0xfffffffe14059812 */ /* 0x002fe400078ec0ff */
[----:B------:R-:W-:Y:S02]  /*8a60*/  IADD3 R20, R13, 0xa0, RZ ;  /* 0x000000a00d147810 */ /* 0x000fe40007ffe0ff */
[----:B--2---:R-:W-:Y:S01]  /*8a70*/  @!P0 LOP3.LUT R3, R0, 0xfffffffe, RZ, 0xc0, !PT ;  /* 0xfffffffe00038812 */ /* 0x004fe200078ec0ff */
[--C-:B------:R-:W-:Y:S01]  /*8a80*/  @!P1 IMAD.WIDE R4, R5, 0x4, R6.reuse ;  /* 0x0000000405049825 */ /* 0x100fe200078e0206 */
[C---:B------:R-:W-:Y:S02]  /*8a90*/  IADD3 R0, R13.reuse, 0x90, RZ ;  /* 0x000000900d007810 */ /* 0x040fe40007ffe0ff */
[----:B---3--:R-:W-:Y:S01]  /*8aa0*/  IADD3 R17, R13, 0xb0, RZ ;  /* 0x000000b00d117810 */ /* 0x008fe20007ffe0ff */
[----:B------:R-:W-:Y:S01]  /*8ab0*/  @!P0 IMAD.WIDE R2, R3, 0x4, R6 ;  /* 0x0000000403028825 */ /* 0x000fe200078e0206 */
[----:B------:R-:W-:Y:S01]  /*8ac0*/  ISETP.GE.AND P5, PT, R0, c[0x0][0x3c8], PT ;  /* 0x0000f20000007a0c */ /* 0x000fe20003fa6270 */
[----:B------:R1:W-:Y:S01]  /*8ad0*/  @!P1 ST.E.64 [R4.64], R92 ;  /* 0x0000005c04009985 */ /* 0x0003e2000c101b06 */
[----:B------:R-:W-:-:S02]  /*8ae0*/  IADD3 R16, R13, 0xb8, RZ ;  /* 0x000000b80d107810 */ /* 0x000fc40007ffe0ff */
[----:B------:R-:W-:Y:S01]  /*8af0*/  ISETP.GE.AND P3, PT, R20, c[0x0][0x3c8], PT ;  /* 0x0000f20014007a0c */ /* 0x000fe20003f66270 */
[----:B------:R2:W-:Y:S01]  /*8b00*/  @!P0 ST.E.64 [R2.64], R96 ;  /* 0x0000006002008985 */ /* 0x0005e2000c101b06 */
[----:B------:R-:W-:Y:S02]  /*8b10*/  ISETP.GE.AND P1, PT, R17, c[0x0][0x3c8], PT ;  /* 0x0000f20011007a0c */ /* 0x000fe40003f26270 */
[----:B------:R-:W-:Y:S02]  /*8b20*/  ISETP.GE.AND P0, PT, R16, c[0x0][0x3c8], PT ;  /* 0x0000f20010007a0c */ /* 0x000fe40003f06270 */
[----:B------:R-:W-:-:S03]  /*8b30*/  @!P2 LEA.HI R19, R19, R19, RZ, 0x1 ;  /* 0x000000131313a211 */ /* 0x000fc600078f08ff */
[----:B------:R-:W-:Y:S02]  /*8b40*/  @!P5 LEA.HI R0, R0, R0, RZ, 0x1 ;  /* 0x000000000000d211 */ /* 0x000fe400078f08ff */
[----:B------:R-:W-:Y:S02]  /*8b50*/  @!P2 LOP3.LUT R19, R19, 0xfffffffe, RZ, 0xc0, !PT ;  /* 0xfffffffe1313a812 */ /* 0x000fe400078ec0ff */
[----:B------:R-:W-:Y:S02]  /*8b60*/  @!P3 LEA.HI R20, R20, R20, RZ, 0x1 ;  /* 0x000000141414b211 */ /* 0x000fe400078f08ff */
[----:B------:R-:W-:Y:S02]  /*8b70*/  @!P1 LEA.HI R17, R17, R17, RZ, 0x1 ;  /* 0x0000001111119211 */ /* 0x000fe400078f08ff */
[----:B------:R-:W-:Y:S02]  /*8b80*/  @!P0 LEA.HI R16, R16, R16, RZ, 0x1 ;  /* 0x0000001010108211 */ /* 0x000fe400078f08ff */
[----:B----4-:R-:W-:-:S02]  /*8b90*/  @!P3 LOP3.LUT R11, R20, 0xfffffffe, RZ, 0xc0, !PT ;  /* 0xfffffffe140bb812 */ /* 0x010fc400078ec0ff */
[----:B------:R-:W-:Y:S02]  /*8ba0*/  @!P1 LOP3.LUT R17, R17, 0xfffffffe, RZ, 0xc0, !PT ;  /* 0xfffffffe11119812 */ /* 0x000fe400078ec0ff */
[----:B------:R-:W-:Y:S01]  /*8bb0*/  @!P0 LOP3.LUT R15, R16, 0xfffffffe, RZ, 0xc0, !PT ;  /* 0xfffffffe100f8812 */ /* 0x000fe200078ec0ff */
[----:B------:R-:W-:Y:S01]  /*8bc0*/  @!P3 IMAD.WIDE R10, R11, 0x4, R6 ;  /* 0x000000040b0ab825 */ /* 0x000fe200078e0206 */
[----:B-1----:R-:W-:-:S03]  /*8bd0*/  @!P4 LOP3.LUT R5, R18, 0xfffffffe, RZ, 0xc0, !PT ;  /* 0xfffffffe1205c812 */ /* 0x002fc600078ec0ff */
[----:B------:R-:W-:Y:S01]  /*8be0*/  @!P2 IMAD.WIDE R18, R19, 0x4, R6 ;  /* 0x000000041312a825 */ /* 0x000fe200078e0206 */
[----:B--2---:R-:W-:-:S03]  /*8bf0*/  @!P5 LOP3.LUT R3, R0, 0xfffffffe, RZ, 0xc0, !PT ;  /* 0xfffffffe0003d812 */ /* 0x004fc600078ec0ff */
[----:B------:R-:W-:-:S04]  /*8c00*/  @!P4 IMAD.WIDE R4, R5, 0x4, R6 ;  /* 0x000000040504c825 */ /* 0x000fc800078e0206 */
[----:B------:R-:W-:-:S04]  /*8c10*/  @!P5 IMAD.WIDE R2, R3, 0x4, R6 ;  /* 0x000000040302d825 */ /* 0x000fc800078e0206 */
[--C-:B------:R-:W-:Y:S01]  /*8c20*/  @!P1 IMAD.WIDE R16, R17, 0x4, R6.reuse ;  /* 0x0000000411109825 */ /* 0x100fe200078e0206 */
[----:B------:R1:W-:Y:S03]  /*8c30*/  @!P5 ST.E.64 [R2.64], R120 ;  /* 0x000000780200d985 */ /* 0x0003e6000c101b06 */
[----:B------:R-:W-:Y:S01]  /*8c40*/  @!P0 IMAD.WIDE R6, R15, 0x4, R6 ;  /* 0x000000040f068825 */ /* 0x000fe200078e0206 */
[----:B------:R1:W-:Y:S04]  /*8c50*/  @!P4 ST.E.64 [R4.64], R100 ;  /* 0x000000640400c985 */ /* 0x0003e8000c101b06 */
[----:B------:R1:W-:Y:S04]  /*8c60*/  @!P3 ST.E.64 [R10.64], R104 ;  /* 0x000000680a00b985 */ /* 0x0003e8000c101b06 */
[----:B------:R1:W-:Y:S04]  /*8c70*/  @!P2 ST.E.64 [R18.64], R108 ;  /* 0x0000006c1200a985 */ /* 0x0003e8000c101b06 */
[----:B------:R1:W-:Y:S04]  /*8c80*/  @!P1 ST.E.64 [R16.64], R116 ;  /* 0x0000007410009985 */ /* 0x0003e8000c101b06 */
[----:B------:R1:W-:Y:S02]  /*8c90*/  @!P0 ST.E.64 [R6.64], R112 ;  /* 0x0000007006008985 */ /* 0x0003e4000c101b06 */
.L_x_1543:
[----:B----4-:R-:W-:Y:S05]  /*8ca0*/  BSYNC B0 ;  /* 0x0000000000007941 */ /* 0x010fea0003800000 */
.L_x_1542:
[----:B------:R-:W-:Y:S01]  /*8cb0*/  ISETP.NE.AND P0, PT, R8, RZ, PT ;  /* 0x000000ff0800720c */ /* 0x000fe20003f05270 */
[----:B-1----:R1:W2:Y:S04]  /*8cc0*/  SHFL.IDX PT, R5, R12, 0x1, 0x1c1f ;  /* 0x003c1f000c057f89 */ /* 0x0022a800000e0000 */
[----:B------:R1:W4:Y:S08]  /*8cd0*/  SHFL.IDX PT, R4, R9, 0x1, 0x1c1f ;  /* 0x003c1f0009047f89 */ /* 0x00033000000e0000 */
        /* <DEDUP_REMOVED lines=8> */
[C---:B-1-3--:R-:W-:Y:S01]  /*8d60*/  IADD3 R9, R13.reuse, 0x20, RZ ;  /* 0x000000200d097810 */ /* 0x04afe20007ffe0ff */
[C---:B--2-4-:R-:W-:Y:S01]  /*8d70*/  @!P1 IMAD.WIDE R10, R13.reuse, 0x4, R4 ;  /* 0x000000040d0a9825 */ /* 0x054fe200078e0204 */
[----:B------:R-:W-:-:S02]  /*8d80*/  IADD3 R8, R13, 0x28, RZ ;  /* 0x000000280d087810 */ /* 0x000fc40007ffe0ff */
        /* <DEDUP_REMOVED lines=15> */
[----:B------:R-:W-:Y:S02]  /*8e80*/  @!P4 LEA.HI R9, R9, R9, RZ, 0x1 ;  /* 0x000000090909c211 */ /* 0x000fe400078f08ff */
[----:B------:R-:W-:Y:S02]  /*8e90*/  @!P3 LEA.HI R8, R8, R8, RZ, 0x1 ;  /* 0x000000080808b211 */ /* 0x000fe400078f08ff */
[----:B------:R-:W-:Y:S02]  /*8ea0*/  @!P2 LEA.HI R7, R7, R7, RZ, 0x1 ;  /* 0x000000070707a211 */ /* 0x000fe400078f08ff */
[----:B------:R-:W-:Y:S02]  /*8eb0*/  @!P1 LEA.HI R6, R6, R6, RZ, 0x1 ;  /* 0x0000000606069211 */ /* 0x000fe400078f08ff */
[----:B-1----:R-:W-:Y:S02]  /*8ec0*/  @!P6 LOP3.LUT R11, R2, 0xfffffffe, RZ, 0xc0, !PT ;  /* 0xfffffffe020be812 */ /* 0x002fe400078ec0ff */
[----:B------:R-:W-:-:S02]  /*8ed0*/  IADD3 R2, R13, 0x48, RZ ;  /* 0x000000480d027810 */ /* 0x000fc40007ffe0ff */
[----:B------:R-:W-:Y:S01]  /*8ee0*/  @!P0 LEA.HI R3, R3, R3, RZ, 0x1 ;  /* 0x0000000303038211 */ /* 0x000fe200078f08ff */
[--C-:B------:R-:W-:Y:S01]  /*8ef0*/  @!P6 IMAD.WIDE R10, R11, 0x4, R4.reuse ;  /* 0x000000040b0ae825 */ /* 0x100fe200078e0204 */
[----:B------:R-:W-:Y:S02]  /*8f00*/  @!P4 LOP3.LUT R9, R9, 0xfffffffe, RZ, 0xc0, !PT ;  /* 0xfffffffe0909c812 */ /* 0x000fe400078ec0ff */
[----:B------:R-:W-:Y:S02]  /*8f10*/  @!P3 LOP3.LUT R17, R8, 0xfffffffe, RZ, 0xc0, !PT ;  /* 0xfffffffe0811b812 */ /* 0x000fe400078ec0ff */
[----:B------:R1:W-:Y:S01]  /*8f20*/  @!P6 ST.E.64 [R10.64], R38 ;  /* 0x000000260a00e985 */ /* 0x0003e2000c101b06 */
[----:B------:R-:W-:Y:S01]  /*8f30*/  ISETP.GE.AND P6, PT, R2, c[0x0][0x3c8], PT ;  /* 0x0000f20002007a0c */ /* 0x000fe20003fc6270 */
[----:B------:R-:W-:Y:S01]  /*8f40*/  @!P4 IMAD.WIDE R8, R9, 0x4, R4 ;  /* 0x000000040908c825 */ /* 0x000fe200078e0204 */
[----:B--2---:R-:W-:Y:S02]  /*8f50*/  @!P5 LOP3.LUT R15, R0, 0xfffffffe, RZ, 0xc0, !PT ;  /* 0xfffffffe000fd812 */ /* 0x004fe400078ec0ff */
[----:B------:R-:W-:-:S02]  /*8f60*/  IADD3 R0, R13, 0x50, RZ ;  /* 0x000000500d007810 */ /* 0x000fc40007ffe0ff */
[----:B------:R-:W-:Y:S01]  /*8f70*/  @!P2 LOP3.LUT R7, R7, 0xfffffffe, RZ, 0xc0, !PT ;  /* 0xfffffffe0707a812 */ /* 0x000fe200078ec0ff */
[----:B------:R-:W-:Y:S01]  /*8f80*/  @!P5 IMAD.WIDE R14, R15, 0x4, R4 ;  /* 0x000000040f0ed825 */ /* 0x000fe200078e0204 */
[----:B------:R-:W-:Y:S02]  /*8f90*/  @!P0 LOP3.LUT R3, R3, 0xfffffffe, RZ, 0xc0, !PT ;  /* 0xfffffffe03038812 */ /* 0x000fe400078ec0ff */
[C---:B------:R-:W-:Y:S02]  /*8fa0*/  IADD3 R20, R13.reuse, 0x58, RZ ;  /* 0x000000580d147810 */ /* 0x040fe40007ffe0ff */
[----:B------:R2:W-:Y:S01]  /*8fb0*/  @!P5 ST.E.64 [R14.64], R42 ;  /* 0x0000002a0e00d985 */ /* 0x0005e2000c101b06 */
[----:B------:R-:W-:Y:S02]  /*8fc0*/  ISETP.GE.AND P5, PT, R0, c[0x0][0x3c8], PT ;  /* 0x0000f20000007a0c */ /* 0x000fe40003fa6270 */
[C---:B------:R-:W-:Y:S01]  /*8fd0*/  IADD3 R19, R13.reuse, 0x60, RZ ;  /* 0x000000600d137810 */ /* 0x040fe20007ffe0ff */
[----:B------:R3:W-:Y:S01]  /*8fe0*/  @!P4 ST.E.64 [R8.64], R46 ;  /* 0x0000002e0800c985 */ /* 0x0007e2000c101b06 */
[----:B------:R-:W-:-:S02]  /*8ff0*/  IADD3 R18, R13, 0x68, RZ ;  /* 0x000000680d127810 */ /* 0x000fc40007ffe0ff */
[----:B------:R-:W-:Y:S02]  /*9000*/  IADD3 R12, R13, 0x70, RZ ;  /* 0x000000700d0c7810 */ /* 0x000fe40007ffe0ff */
[----:B------:R-:W-:Y:S02]  /*9010*/  ISETP.GE.AND P4, PT, R20, c[0x0][0x3c8], PT ;  /* 0x0000f20014007a0c */ /* 0x000fe40003f86270 */
[----:B------:R-:W-:-:S03]  /*9020*/  @!P6 LEA.HI R2, R2, R2, RZ, 0x1 ;  /* 0x000000020202e211 */ /* 0x000fc600078f08ff */
[----:B------:R-:W-:Y:S02]  /*9030*/  @!P5 LEA.HI R0, R0, R0, RZ, 0x1 ;  /* 0x000000000000d211 */ /* 0x000fe400078f08ff */
[----:B-1----:R-:W-:Y:S01]  /*9040*/  @!P1 LOP3.LUT R11, R6, 0xfffffffe, RZ, 0xc0, !PT ;  /* 0xfffffffe060b9812 */ /* 0x002fe200078ec0ff */
[----:B------:R-:W-:-:S04]  /*9050*/  @!P2 IMAD.WIDE R6, R7, 0x4, R4 ;  /* 0x000000040706a825 */ /* 0x000fc800078e0204 */
[----:B------:R-:W-:Y:S01]  /*9060*/  @!P1 IMAD.WIDE R10, R11, 0x4, R4 ;  /* 0x000000040b0a9825 */ /* 0x000fe200078e0204 */
[----:B------:R-:W-:-:S03]  /*9070*/  @!P4 LEA.HI R20, R20, R20, RZ, 0x1 ;  /* 0x000000141414c211 */ /* 0x000fc600078f08ff */
[----:B--2---:R-:W-:-:S04]  /*9080*/  @!P3 IMAD.WIDE R14, R17, 0x4, R4 ;  /* 0x00000004110eb825 */ /* 0x004fc800078e0204 */
[----:B------:R-:W-:Y:S01]  /*9090*/  @!P0 IMAD.WIDE R16, R3, 0x4, R4 ;  /* 0x0000000403108825 */ /* 0x000fe200078e0204 */
[----:B------:R1:W-:Y:S01]  /*90a0*/  @!P3 ST.E.64 [R14.64], R50 ;  /* 0x000000320e00b985 */ /* 0x0003e2000c101b06 */
[----:B------:R-:W-:Y:S02]  /*90b0*/  IADD3 R3, R13, 0x78, RZ ;  /* 0x000000780d037810 */ /* 0x000fe40007ffe0ff */
[----:B------:R-:W-:Y:S01]  /*90c0*/  ISETP.GE.AND P3, PT, R19, c[0x0][0x3c8], PT ;  /* 0x0000f20013007a0c */ /* 0x000fe20003f66270 */
[----:B------:R2:W-:Y:S01]  /*90d0*/  @!P2 ST.E.64 [R6.64], R54 ;  /* 0x000000360600a985 */ /* 0x0005e2000c101b06 */
[----:B------:R-:W-:Y:S02]  /*90e0*/  ISETP.GE.AND P2, PT, R18, c[0x0][0x3c8], PT ;  /* 0x0000f20012007a0c */ /* 0x000fe40003f46270 */
[----:B---3--:R-:W-:Y:S01]  /*90f0*/  @!P5 LOP3.LUT R9, R0, 0xfffffffe, RZ, 0xc0, !PT ;  /* 0xfffffffe0009d812 */ /* 0x008fe200078ec0ff */
[----:B------:R3:W-:Y:S01]  /*9100*/  @!P1 ST.E.64 [R10.64], R58 ;  /* 0x0000003a0a009985 */ /* 0x0007e2000c101b06 */
[----:B------:R-:W-:-:S02]  /*9110*/  ISETP.GE.AND P1, PT, R12, c[0x0][0x3c8], PT ;  /* 0x0000f2000c007a0c */ /* 0x000fc40003f26270 */
[----:B------:R-:W-:Y:S01]  /*9120*/  IADD3 R0, R13, 0x88, RZ ;  /* 0x000000880d007810 */ /* 0x000fe20007ffe0ff */
[----:B------:R4:W-:Y:S01]  /*9130*/  @!P0 ST.E.64 [R16.64], R62 ;  /* 0x0000003e10008985 */ /* 0x0009e2000c101b06 */
[----:B------:R-:W-:Y:S01]  /*9140*/  ISETP.GE.AND P0, PT, R3, c[0x0][0x3c8], PT ;  /* 0x0000f20003007a0c */ /* 0x000fe20003f06270 */
[----:B------:R-:W-:Y:S02]  /*9150*/  @!P5 IMAD.WIDE R8, R9, 0x4, R4 ;  /* 0x000000040908d825 */ /* 0x000fe400078e0204 */
[----:B------:R-:W-:Y:S02]  /*9160*/  @!P3 LEA.HI R19, R19, R19, RZ, 0x1 ;  /* 0x000000131313b211 */ /* 0x000fe400078f08ff */
[----:B------:R-:W-:Y:S02]  /*9170*/  @!P2 LEA.HI R18, R18, R18, RZ, 0x1 ;  /* 0x000000121212a211 */ /* 0x000fe400078f08ff */
[----:B------:R-:W-:Y:S02]  /*9180*/  @!P3 LOP3.LUT R19, R19, 0xfffffffe, RZ, 0xc0, !PT ;  /* 0xfffffffe1313b812 */ /* 0x000fe400078ec0ff */
[----:B------:R-:W-:-:S04]  /*9190*/  @!P1 LEA.HI R12, R12, R12, RZ, 0x1 ;  /* 0x0000000c0c0c9211 */ /* 0x000fc800078f08ff */
[----:B------:R-:W-:Y:S01]  /*91a0*/  @!P0 LEA.HI R3, R3, R3, RZ, 0x1 ;  /* 0x0000000303038211 */ /* 0x000fe200078f08ff */
[----:B-1----:R-:W-:-:S03]  /*91b0*/  @!P3 IMAD.WIDE R14, R19, 0x4, R4 ;  /* 0x00000004130eb825 */ /* 0x002fc600078e0204 */
[----:B------:R-:W-:Y:S02]  /*91c0*/  @!P0 LOP3.LUT R3, R3, 0xfffffffe, RZ, 0xc0, !PT ;  /* 0xfffffffe03038812 */ /* 0x000fe400078ec0ff */
[C---:B------:R-:W-:Y:S02]  /*91d0*/  IADD3 R19, R13.reuse, 0x98, RZ ;  /* 0x000000980d137810 */ /* 0x040fe40007ffe0ff */
[----:B--2---:R-:W-:Y:S02]  /*91e0*/  @!P6 LOP3.LUT R7, R2, 0xfffffffe, RZ, 0xc0, !PT ;  /* 0xfffffffe0207e812 */ /* 0x004fe400078ec0ff */
[----:B------:R-:W-:Y:S02]  /*91f0*/  IADD3 R2, R13, 0x80, RZ ;  /* 0x000000800d027810 */ /* 0x000fe40007ffe0ff */
[----:B---3--:R-:W-:Y:S01]  /*9200*/  @!P4 LOP3.LUT R11, R20, 0xfffffffe, RZ, 0xc0, !PT ;  /* 0xfffffffe140bc812 */ /* 0x008fe200078ec0ff */
[----:B------:R-:W-:Y:S01]  /*9210*/  @!P6 IMAD.WIDE R6, R7, 0x4, R4 ;  /* 0x000000040706e825 */ /* 0x000fe200078e0204 */
[----:B------:R-:W-:-:S03]  /*9220*/  IADD3 R20, R13, 0x90, RZ ;  /* 0x000000900d147810 */ /* 0x000fc60007ffe0ff */
[--C-:B------:R-:W-:Y:S01]  /*9230*/  @!P4 IMAD.WIDE R10, R11, 0x4, R4.reuse ;  /* 0x000000040b0ac825 */ /* 0x100fe200078e0204 */
[----:B------:R1:W-:Y:S01]  /*9240*/  @!P6 ST.E.64 [R6.64], R66 ;  /* 0x000000420600e985 */ /* 0x0003e2000c101b06 */
[----:B------:R-:W-:Y:S02]  /*9250*/  ISETP.GE.AND P6, PT, R2, c[0x0][0x3c8], PT ;  /* 0x0000f20002007a0c */ /* 0x000fe40003fc6270 */
[----:B----4-:R-:W-:Y:S01]  /*9260*/  @!P0 IMAD.WIDE R16, R3, 0x4, R4 ;  /* 0x0000000403108825 */ /* 0x010fe200078e0204 */
        /* <DEDUP_REMOVED lines=55> */
.L_x_1541:
[----:B------:R-:W2:Y:S02]  /*95e0*/  S2R R7, SR_TID.X ;  /* 0x0000000000077919 */ /* 0x000ea40000002100 */
[----:B--2---:R-:W-:-:S13]  /*95f0*/  ISETP.GT.AND P0, PT, R7, 0x7f, PT ;  /* 0x0000007f0700780c */ /* 0x004fda0003f04270 */
[----:B------:R-:W-:Y:S05]  /*9600*/  @P0 EXIT ;  /* 0x000000000000094d */ /* 0x000fea0003800000 */
[----:B------:R-:W2:Y:S01]  /*9610*/  S2R R4, SR_CTAID.X ;  /* 0x0000000000047919 */ /* 0x000ea20000002500 */
[----:B------:R-:W-:-:S05]  /*9620*/  MOV R3, c[0x0][0x4e8] ;  /* 0x00013a0000037a02 */ /* 0x000fca0000000f00 */
[----:B------:R-:W-:Y:S01]  /*9630*/  IMAD R5, R3, c[0x0][0x388], RZ ;  /* 0x0000e20003057a24 */ /* 0x000fe200078e02ff */
[----:B--2---:R-:W-:-:S04]  /*9640*/  LEA R4, R4, R7, 0x7 ;  /* 0x0000000704047211 */ /* 0x004fc800078e38ff */
[----:B------:R-:W-:-:S13]  /*9650*/  ISETP.GE.AND P0, PT, R4, R5, PT ;  /* 0x000000050400720c */ /* 0x000fda0003f06270 */
[----:B------:R-:W-:Y:S05]  /*9660*/  @P0 EXIT ;  /* 0x000000000000094d */ /* 0x000fea0003800000 */
[----:B------:R-:W2:Y:S01]  /*9670*/  S2R R2, SR_CTAID.Z ;  /* 0x0000000000027919 */ /* 0x000ea20000002700 */
[----:B-1----:R-:W-:Y:S01]  /*9680*/  SHF.R.S32.HI R8, RZ, 0x1f, R197 ;  /* 0x0000001fff087819 */ /* 0x002fe200000114c5 */
[----:B------:R-:W-:Y:S01]  /*9690*/  IMAD.WIDE.U32 R6, R197, c[0x0][0x4d0], RZ ;  /* 0x00013400c5067a25 */ /* 0x000fe200078e00ff */
[----:B------:R-:W-:Y:S01]  /*96a0*/  ISETP.NE.AND P0, PT, R3, 0x1, PT ;  /* 0x000000010300780c */ /* 0x000fe20003f05270 */
[----:B------:R-:W1:Y:S01]  /*96b0*/  S2R R0, SR_CTAID.Y ;  /* 0x0000000000007919 */ /* 0x000e620000002600 */
[----:B------:R-:W-:Y:S01]  /*96c0*/  MOV R9, R4 ;  /* 0x0000000400097202 */ /* 0x000fe20000000f00 */
[----:B------:R-:W-:-:S04]  /*96d0*/  IMAD R8, R8, c[0x0][0x4d0], RZ ;  /* 0x0001340008087a24 */ /* 0x000fc800078e02ff */
[C---:B------:R-:W-:Y:S01]  /*96e0*/  IMAD R3, R197.reuse, c[0x0][0x4d4], R8 ;  /* 0x00013500c5037a24 */ /* 0x040fe200078e0208 */
[----:B------:R-:W-:-:S04]  /*96f0*/  IADD3 R197, -R197, RZ, RZ ;  /* 0x000000ffc5c57210 */ /* 0x000fc80007ffe1ff */
[----:B------:R-:W-:Y:S01]  /*9700*/  IADD3 R7, R7, R3, RZ ;  /* 0x0000000307077210 */ /* 0x000fe20007ffe0ff */
[----:B------:R-:W-:-:S05]  /*9710*/  @P0 IMAD.HI.U32 R8, R4, c[0x0][0x4ec], RZ ;  /* 0x00013b0004080a27 */ /* 0x000fca00078e00ff */
[----:B------:R-:W-:Y:S02]  /*9720*/  @P0 SHF.R.U32.HI R9, RZ, c[0x0][0x4f0], R8 ;  /* 0x00013c00ff090a19 */ /* 0x000fe40000011608 */
[----:B--2---:R-:W-:Y:S01]  /*9730*/  SHF.R.S32.HI R5, RZ, 0x1f, R2 ;  /* 0x0000001fff057819 */ /* 0x004fe20000011402 */
[----:B------:R-:W-:Y:S01]  /*9740*/  IMAD.WIDE.U32 R6, R2, c[0x0][0x4d8], R6 ;  /* 0x0001360002067a25 */ /* 0x000fe200078e0006 */
[----:B------:R-:W-:-:S03]  /*9750*/  IADD3 R3, -R9, RZ, RZ ;  /* 0x000000ff09037210 */ /* 0x000fc60007ffe1ff */
[----:B------:R-:W-:Y:S02]  /*9760*/  IMAD R5, R5, c[0x0][0x4d8], RZ ;  /* 0x0001360005057a24 */ /* 0x000fe400078e02ff */
[----:B-1----:R-:W-:Y:S02]  /*9770*/  IMAD R0, R197, c[0x0][0x550], R0 ;  /* 0x00015400c5007a24 */ /* 0x002fe400078e0200 */
[----:B------:R-:W-:Y:S02]  /*9780*/  IMAD R5, R2, c[0x0][0x4dc], R5 ;  /* 0x0001370002057a24 */ /* 0x000fe400078e0205 */
[----:B------:R-:W-:Y:S01]  /*9790*/  IMAD R3, R3, c[0x0][0x4e8], R4 ;  /* 0x00013a0003037a24 */ /* 0x000fe200078e0204 */
[----:B------:R-:W-:Y:S02]  /*97a0*/  SHF.R.S32.HI R2, RZ, 0x1f, R0 ;  /* 0x0000001fff027819 */ /* 0x000fe40000011400 */
[----:B------:R-:W-:-:S03]  /*97b0*/  IADD3 R7, R5, R7, RZ ;  /* 0x0000000705077210 */ /* 0x000fc60007ffe0ff */
[----:B------:R-:W-:Y:S01]  /*97c0*/  IMAD R5, R2, c[0x0][0x4e0], RZ ;  /* 0x0001380002057a24 */ /* 0x000fe200078e02ff */
[----:B------:R-:W-:Y:S01]  /*97d0*/  SHF.R.S32.HI R2, RZ, 0x1f, R3 ;  /* 0x0000001fff027819 */ /* 0x000fe20000011403 */
[----:B------:R-:W-:-:S04]  /*97e0*/  IMAD.WIDE.U32 R6, R0, c[0x0][0x4e0], R6 ;  /* 0x0001380000067a25 */ /* 0x000fc800078e0006 */
[----:B------:R-:W-:Y:S01]  /*97f0*/  IMAD R5, R0, c[0x0][0x4e4], R5 ;  /* 0x0001390000057a24 */ /* 0x000fe200078e0205 */
[----:B------:R-:W-:Y:S01]  /*9800*/  SHF.R.S32.HI R0, RZ, 0x1f, R9 ;  /* 0x0000001fff007819 */ /* 0x000fe20000011409 */
[----:B------:R-:W-:Y:S01]  /*9810*/  IMAD R2, R2, c[0x0][0x4c8], RZ ;  /* 0x0001320002027a24 */ /* 0x000fe200078e02ff */
[----:B------:R-:W-:-:S03]  /*9820*/  IADD3 R4, P0, R9, R6, RZ ;  /* 0x0000000609047210 */ /* 0x000fc60007f1e0ff */
[----:B------:R-:W-:Y:S01]  /*9830*/  IMAD R2, R3, c[0x0][0x4cc], R2 ;  /* 0x0001330003027a24 */ /* 0x000fe200078e0202 */
[----:B------:R-:W-:-:S05]  /*9840*/  IADD3.X R5, R0, R7, R5, P0, !PT ;  /* 0x0000000700057210 */ /* 0x000fca00007fe405 */
[----:B------:R-:W-:-:S05]  /*9850*/  IMAD.WIDE.U32 R4, R3, c[0x0][0x4c8], R4 ;  /* 0x0001320003047a25 */ /* 0x000fca00078e0004 */
[----:B------:R-:W-:Y:S02]  /*9860*/  IADD3 R3, R5, R2, RZ ;  /* 0x0000000205037210 */ /* 0x000fe40007ffe0ff */
[C---:B------:R-:W-:Y:S02]  /*9870*/  LEA R2, P0, R4.reuse, c[0x0][0x4a8], 0x2 ;  /* 0x00012a0004027a11 */ /* 0x040fe400078010ff */
[----:B------:R-:W-:Y:S02]  /*9880*/  MOV R5, 0xff800000 ;  /* 0xff80000000057802 */ /* 0x000fe40000000f00 */
[----:B------:R-:W-:-:S05]  /*9890*/  LEA.HI.X R3, R4, c[0x0][0x4ac], R3, 0x2, P0 ;  /* 0x00012b0004037a11 */ /* 0x000fca00000f1403 */
[----:B------:R-:W-:Y:S01]  /*98a0*/  STG.E [R2.64], R5 ;  /* 0x0000000502007986 */ /* 0x000fe2000c101906 */
[----:B------:R-:W-:Y:S05]  /*98b0*/  EXIT ;  /* 0x000000000000794d */ /* 0x000fea0003800000 */
.L_x_1544:
        /* <DEDUP_REMOVED lines=12> */
.L_x_3141:


//--------------------- .text._ZN7cutlass13device_kernelIN5flash19enable_sm80_to_sm89INS1_16FlashAttnFwdSm80INS1_25CollectiveMainloopFwdSm80ILi8ELi2ELb0EN4cute5tupleIJNS5_1CILi128EEENS7_ILi64EEENS7_ILi192EEEEEELi192ENS_10bfloat16_tEfNS_4arch4Sm80ELb0ELb0ELb0ELb1ELb1ELb0ELb1ELb1EEENS1_21CollectiveEpilogueFwdINS6_IJS8_SA_S9_EEENS6_IJNS7_ILi1EEESI_SI_EEESC_SE_Li256ELb1ELb1ELb1ELb0EEENS1_36VarlenDynamicPersistentTileSchedulerILi128ELi64ELi256ELi256ELb1ELb1ELb0ELb0ELb1ELb1EEEEEEEEEvNT_6ParamsE --------------------------
	.section	.text._ZN7cutlass13device_kernelIN5flash19enable_sm80_to_sm89INS1_16FlashAttnFwdSm80INS1_25CollectiveMainloopFwdSm80ILi8ELi2ELb0EN4cute5tupleIJNS5_1CILi128EEENS7_ILi64EEENS7_ILi192EEEEEELi192ENS_10bfloat16_tEfNS_4arch4Sm80ELb0ELb0ELb0ELb1ELb1ELb0ELb1ELb1EEENS1_21CollectiveEpilogueFwdINS6_IJS8_SA_S9_EEENS6_IJNS7_ILi1EEESI_SI_EEESC_SE_Li256ELb1ELb1ELb1ELb0EEENS1_36VarlenDynamicPersistentTileSchedulerILi128ELi64ELi256ELi256ELb1ELb1ELb0ELb0ELb1ELb1EEEEEEEEEvNT_6ParamsE,"ax",@progbits
	.sectioninfo	@"SHI_REGISTERS=255"
	.align	128
.text._ZN7cutlass13device_kernelIN5flash19enable_sm80_to_sm89INS1_16FlashAttnFwdSm80INS1_25CollectiveMainloopFwdSm80ILi8ELi2ELb0EN4cute5tupleIJNS5_1CILi128EEENS7_ILi64EEENS7_ILi192EEEEEELi192ENS_10bfloat16_tEfNS_4arch4Sm80ELb0ELb0ELb0ELb1ELb1ELb0ELb1ELb1EEENS1_21CollectiveEpilogueFwdINS6_IJS8_SA_S9_EEENS6_IJNS7_ILi1EEESI_SI_EEESC_SE_Li256ELb1ELb1ELb1ELb0EEENS1_36VarlenDynamicPersistentTileSchedulerILi128ELi64ELi256ELi256ELb1ELb1ELb0ELb0ELb1ELb1EEEEEEEEEvNT_6ParamsE:
        .type           _ZN7cutlass13device_kernelIN5flash19enable_sm80_to_sm89INS1_16FlashAttnFwdSm80INS1_25CollectiveMainloopFwdSm80ILi8ELi2ELb0EN4cute5tupleIJNS5_1CILi128EEENS7_ILi64EEENS7_ILi192EEEEEELi192ENS_10bfloat16_tEfNS_4arch4Sm80ELb0ELb0ELb0ELb1ELb1ELb0ELb1ELb1EEENS1_21CollectiveEpilogueFwdINS6_IJS8_SA_S9_EEENS6_IJNS7_ILi1EEESI_SI_EEESC_SE_Li256ELb1ELb1ELb1ELb0EEENS1_36VarlenDynamicPersistentTileSchedulerILi128ELi64ELi256ELi256ELb1ELb1ELb0ELb0ELb1ELb1EEEEEEEEEvNT_6ParamsE,@function
        .size           _ZN7cutlass13device_kernelIN5flash19enable_sm80_to_sm89INS1_16FlashAttnFwdSm80INS1_25CollectiveMainloopFwdSm80ILi8ELi2ELb0EN4cute5tupleIJNS5_1CILi128EEENS7_ILi64EEENS7_ILi192EEEEEELi192ENS_10bfloat16_tEfNS_4arch4Sm80ELb0ELb0ELb0ELb1ELb1ELb0ELb1ELb1EEENS1_21CollectiveEpilogueFwdINS6_IJS8_SA_S9_EEENS6_IJNS7_ILi1EEESI_SI_EEESC_SE_Li256ELb1ELb1ELb1ELb0EEENS1_36VarlenDynamicPersistentTileSchedulerILi128ELi64ELi256ELi256ELb1ELb1ELb0ELb0ELb1ELb1EEEEEEEEEvNT_6ParamsE,(.L_x_3142 - _ZN7cutlass13device_kernelIN5flash19enable_sm80_to_sm89INS1_16FlashAttnFwdSm80INS1_25CollectiveMainloopFwdSm80ILi8ELi2ELb0EN4cute5tupleIJNS5_1CILi128EEENS7_ILi64EEENS7_ILi192EEEEEELi192ENS_10bfloat16_tEfNS_4arch4Sm80ELb0ELb0ELb0ELb1ELb1ELb0ELb1ELb1EEENS1_21CollectiveEpilogueFwdINS6_IJS8_SA_S9_EEENS6_IJNS7_ILi1EEESI_SI_EEESC_SE_Li256ELb1ELb1ELb1ELb0EEENS1_36VarlenDynamicPersistentTileSchedulerILi128ELi64ELi256ELi256ELb1ELb1ELb0ELb0ELb1ELb1EEEEEEEEEvNT_6ParamsE)
        .other          _ZN7cutlass13device_kernelIN5flash19enable_sm80_to_sm89INS1_16FlashAttnFwdSm80INS1_25CollectiveMainloopFwdSm80ILi8ELi2ELb0EN4cute5tupleIJNS5_1CILi128EEENS7_ILi64EEENS7_ILi192EEEEEELi192ENS_10bfloat16_tEfNS_4arch4Sm80ELb0ELb0ELb0ELb1ELb1ELb0ELb1ELb1EEENS1_21CollectiveEpilogueFwdINS6_IJS8_SA_S9_EEENS6_IJNS7_ILi1EEESI_SI_EEESC_SE_Li256ELb1ELb1ELb1ELb0EEENS1_36VarlenDynamicPersistentTileSchedulerILi128ELi64ELi256ELi256ELb1ELb1ELb0ELb0ELb1ELb1EEEEEEEEEvNT_6ParamsE,@"STO_CUDA_ENTRY STV_DEFAULT"
_ZN7cutlass13device_kernelIN5flash19enable_sm80_to_sm89INS1_16FlashAttnFwdSm80INS1_25CollectiveMainloopFwdSm80ILi8ELi2ELb0EN4cute5tupleIJNS5_1CILi128EEENS7_ILi64EEENS7_ILi192EEEEEELi192ENS_10bfloat16_tEfNS_4arch4Sm80ELb0ELb0ELb0ELb1ELb1ELb0ELb1ELb1EEENS1_21CollectiveEpilogueFwdINS6_IJS8_SA_S9_EEENS6_IJNS7_ILi1EEESI_SI_EEESC_SE_Li256ELb1ELb1ELb1ELb0EEENS1_36VarlenDynamicPersistentTileSchedulerILi128ELi64ELi256ELi256ELb1ELb1ELb0ELb0ELb1ELb1EEEEEEEEEvNT_6ParamsE:
        /* <DEDUP_REMOVED lines=52> */
.L_x_1550:
        /* <DEDUP_REMOVED lines=17> */
.L_x_1659:
        /* <DEDUP_REMOVED lines=16> */
.L_x_1660:
[----:B---3--:R-:W-:-:S05]  /*0550*/  IMAD R0, R0, c[0x0][0x538], RZ ;  /* 0x00014e0000007a24 */ /* 0x008fca00078e02ff */
[----:B------:R-:W-:-:S04]  /*0560*/  IADD3 R6, R0, R6, RZ ;  /* 0x0000000600067210 */ /* 0x000fc80007ffe0ff */
[----:B------:R-:W-:-:S13]  /*0570*/  ISETP.GT.AND P0, PT, R6, UR4, PT ;  /* 0x0000000406007c0c */ /* 0x000fda000bf04270 */
[----:B-12---:R-:W-:Y:S05]  /*0580*/  @!P0 BRA `(.L_x_1550) ;  /* 0xfffffdb000008947 */ /* 0x006fea000383ffff */
.L_x_1546:
[----:B--2---:R-:W-:-:S05]  /*0590*/  IADD3 R200, -R0, R6, RZ ;  /* 0x0000000600c87210 */ /* 0x004fca0007ffe1ff */
[----:B------:R-:W-:-:S05]  /*05a0*/  IMAD R0, R4, c[0x0][0x538], R200 ;  /* 0x00014e0004007a24 */ /* 0x000fca00078e02c8 */
[----:B------:R-:W-:Y:S01]  /*05b0*/  ISETP.GT.AND P0, PT, R0, UR4, PT ;  /* 0x0000000400007c0c */ /* 0x000fe2000bf04270 */
[----:B------:R-:W-:-:S12]  /*05c0*/  BRA.DIV ~URZ, `(.L_x_1551) ;  /* 0x0000d0f27f007947 */ /* 0x000fd8000b800000 */
[----:B------:R-:W-:-:S04]  /*05d0*/  VOTE.ANY R0, PT, !P0 ;  /* 0x0000000000007806 */ /* 0x000fc800040e0100 */
.L_x_1661:
[----:B------:R1:W2:Y:S01]  /*05e0*/  POPC R203, R0 ;  /* 0x0000000000cb7309 */ /* 0x0002a20000000000 */
[----:B------:R-:W-:Y:S05]  /*05f0*/  BRA.DIV ~URZ, `(.L_x_1552) ;  /* 0x0000d1027f007947 */ /* 0x000fea000b800000 */
[----:B--2---:R2:W3:Y:S01]  /*0600*/  SHFL.IDX PT, R11, R8, R203, 0x1f ;  /* 0x00001fcb080b7589 */ /* 0x0044e200000e0000 */
[----:B------:R-:W-:-:S03]  /*0610*/  MOV R5, RZ ;  /* 0x000000ff00057202 */ /* 0x000fc60000000f00 */
[----:B------:R2:W4:Y:S04]  /*0620*/  SHFL.IDX PT, R10, R7, R203, 0x1f ;  /* 0x00001fcb070a7589 */ /* 0x00052800000e0000 */
.L_x_1662:
[----:B------:R-:W-:Y:S01]  /*0630*/  ISETP.NE.AND P0, PT, R0, RZ, PT ;  /* 0x000000ff0000720c */ /* 0x000fe20003f05270 */
[----:B------:R-:W-:-:S12]  /*0640*/  BSSY B0, `(.L_x_1553) ;  /* 0x0000005000007945 */ /* 0x000fd80003800000 */
[----:B------:R-:W-:Y:S05]  /*0650*/  @!P0 BRA `(.L_x_1554) ;  /* 0x0000003000008947 */ /* 0x000fea0003800000 */
[----:B------:R-:W-:Y:S01]  /*0660*/  IADD3 R30, R203, -0x1, RZ ;  /* 0xffffffffcb1e7810 */ /* 0x000fe20007ffe0ff */
[----:B------:R-:W-:Y:S05]  /*0670*/  BRA.DIV ~URZ, `(.L_x_1555) ;  /* 0x0000d1627f007947 */ /* 0x000fea000b800000 */
[----:B------:R1:W2:Y:S02]  /*0680*/  SHFL.IDX PT, R5, R4, R30, 0x1f ;  /* 0x00001f1e04057589 */ /* 0x0002a400000e0000 */
.L_x_1554:
[----:B------:R-:W-:Y:S05]  /*0690*/  BSYNC B0 ;  /* 0x0000000000007941 */ /* 0x000fea0003800000 */
.L_x_1553:
[-C--:B-1-3--:R-:W-:Y:S01]  /*06a0*/  IABS R4, R11.reuse ;  /* 0x0000000b00047213 */ /* 0x08afe20000000000 */
[----:B--2---:R-:W-:Y:S01]  /*06b0*/  IMAD R200, R5, c[0x0][0x538], R200 ;  /* 0x00014e0005c87a24 */ /* 0x004fe200078e02c8 */
[----:B----4-:R-:W-:Y:S01]  /*06c0*/  IABS R0, R10 ;  /* 0x0000000a00007213 */ /* 0x010fe20000000000 */
[----:B------:R-:W-:Y:S01]  /*06d0*/  IMAD.IADD R203, R203, 0x1, R9 ;  /* 0x00000001cbcb7824 */ /* 0x000fe200078e0209 */
[----:B------:R-:W1:Y:S02]  /*06e0*/  I2F.RP R2, R4 ;  /* 0x0000000400027306 */ /* 0x000e640000209400 */
[----:B------:R-:W-:Y:S01]  /*06f0*/  IADD3 R201, -R200, UR4, RZ ;  /* 0x00000004c8c97c10 */ /* 0x000fe2000fffe1ff */
[----:B------:R-:W-:Y:S01]  /*0700*/  IMAD.MOV.U32 R6, RZ, RZ, R0 ;  /* 0x000000ffff067224 */ /* 0x000fe200078e0000 */
[----:B------:R-:W-:Y:S02]  /*0710*/  IABS R0, R11 ;  /* 0x0000000b00007213 */ /* 0x000fe40000000000 */
[----:B------:R-:W-:-:S02]  /*0720*/  IABS R7, R201 ;  /* 0x000000c900077213 */ /* 0x000fc40000000000 */
[----:B------:R-:W-:Y:S08]  /*0730*/  I2F.RP R8, R6 ;  /* 0x0000000600087306 */ /* 0x000ff00000209400 */
[----:B-1----:R-:W1:Y:S02]  /*0740*/  MUFU.RCP R2, R2 ;  /* 0x0000000200027308 */ /* 0x002e640000001000 */
[----:B-1----:R-:W-:-:S06]  /*0750*/  IADD3 R2, R2, 0xffffffe, RZ ;  /* 0x0ffffffe02027810 */ /* 0x002fcc0007ffe0ff */
[----:B------:R-:W1:Y:S02]  /*0760*/  F2I.FTZ.U32.TRUNC.NTZ R3, R2 ;  /* 0x0000000200037305 */ /* 0x000e64000021f000 */
[----:B-1----:R-:W-:-:S04]  /*0770*/  IMAD.MOV R2, RZ, RZ, -R3 ;  /* 0x000000ffff027224 */ /* 0x002fc800078e0a03 */
[----:B------:R-:W-:Y:S02]  /*0780*/  IMAD R5, R2, R4, RZ ;  /* 0x0000000402057224 */ /* 0x000fe400078e02ff */
[----:B------:R-:W-:-:S04]  /*0790*/  IMAD.MOV.U32 R2, RZ, RZ, RZ ;  /* 0x000000ffff027224 */ /* 0x000fc800078e00ff */
[----:B------:R-:W-:-:S04]  /*07a0*/  IMAD.HI.U32 R5, R3, R5, R2 ;  /* 0x0000000503057227 */ /* 0x000fc800078e0002 */
[----:B------:R-:W-:Y:S01]  /*07b0*/  IMAD.MOV R2, RZ, RZ, -R0 ;  /* 0x000000ffff027224 */ /* 0x000fe200078e0a00 */
[----:B------:R-:W-:-:S03]  /*07c0*/  MOV R0, R7 ;  /* 0x0000000700007202 */ /* 0x000fc60000000f00 */
[----:B------:R-:W-:Y:S02]  /*07d0*/  IMAD.MOV.U32 R3, RZ, RZ, R2 ;  /* 0x000000ffff037224 */ /* 0x000fe400078e0002 */
        /* <DEDUP_REMOVED lines=45> */
.L_x_1547:
[----:B--2---:R-:W-:Y:S01]  /*0ab0*/  IMAD.MOV.U32 R201, RZ, RZ, RZ ;  /* 0x000000ffffc97224 */ /* 0x004fe200078e00ff */
[----:B------:R-:W-:Y:S01]  /*0ac0*/  MOV R202, RZ ;  /* 0x000000ff00ca7202 */ /* 0x000fe20000000f00 */
[----:B------:R-:W-:Y:S01]  /*0ad0*/  IMAD.U32 R200, RZ, RZ, UR4 ;  /* 0x00000004ffc87e24 */ /* 0x000fe2000f8e00ff */
[----:B------:R-:W-:Y:S02]  /*0ae0*/  MOV R203, c[0x0][0x53c] ;  /* 0x00014f0000cb7a02 */ /* 0x000fe40000000f00 */
.L_x_1556:
[----:B------:R-:W-:Y:S01]  /*0af0*/  ISETP.NE.AND P0, PT, R12, RZ, PT ;  /* 0x000000ff0c00720c */ /* 0x000fe20003f05270 */
[----:B------:R-:W-:-:S12]  /*0b00*/  WARPSYNC 0xffffffff ;  /* 0xffffffff00007948 */ /* 0x000fd80003800000 */
[----:B------:R1:W-:Y:S04]  /*0b10*/  @!P0 STS.128 [0x24100], R200 ;  /* 0x024100c8ff008388 */ /* 0x0003e80000000c00 */
[----:B------:R-:W-:Y:S06]  /*0b20*/  BAR.ARV 0x5, 0x100 ;  /* 0x0144000000007b1d */ /* 0x000fec0000002000 */
.L_x_1545:
[----:B-12---:R-:W-:-:S13]  /*0b30*/  ISETP.GE.AND P0, PT, R203, c[0x0][0x53c], PT ;  /* 0x00014f00cb007a0c */ /* 0x006fda0003f06270 */
[----:B------:R-:W-:Y:S05]  /*0b40*/  @P0 EXIT ;  /* 0x000000000000094d */ /* 0x000fea0003800000 */
[----:B------:R-:W-:Y:S01]  /*0b50*/  SHF.R.S32.HI R9, RZ, 0x1f, R172 ;  /* 0x0000001fff097819 */ /* 0x000fe200000114ac */
[----:B------:R-:W-:Y:S02]  /*0b60*/  ULDC UR5, c[0x0][0x2ac] ;  /* 0x0000ab0000057ab9 */ /* 0x000fe40000000800 */
[----:B------:R-:W-:Y:S01]  /*0b70*/  ULDC UR4, c[0x0][0x1d0] ;  /* 0x0000740000047ab9 */ /* 0x000fe20000000800 */
[CC--:B------:R-:W-:Y:S01]  /*0b80*/  LEA.HI R2, R9.reuse, R172.reuse, RZ, 0x4 ;  /* 0x000000ac09027211 */ /* 0x0c0fe200078f20ff */
[----:B------:R-:W-:Y:S01]  /*0b90*/  UIMAD UR5, UR5, UR4, URZ ;  /* 0x00000004050572a4 */ /* 0x000fe2000f8e023f */
[----:B------:R-:W-:Y:S02]  /*0ba0*/  LEA.HI R13, R9, R172, RZ, 0x2 ;  /* 0x000000ac090d7211 */ /* 0x000fe400078f10ff */
[----:B------:R-:W-:Y:S02]  /*0bb0*/  SHF.R.S32.HI R3, RZ, 0x4, R2 ;  /* 0x00000004ff037819 */ /* 0x000fe40000011402 */
[----:B------:R-:W-:-:S02]  /*0bc0*/  SHF.R.S32.HI R7, RZ, 0x2, R13 ;  /* 0x00000002ff077819 */ /* 0x000fc4000001140d */
[C---:B------:R-:W-:Y:S02]  /*0bd0*/  LEA.HI R0, R2.reuse, R3, RZ, 0x1 ;  /* 0x0000000302007211 */ /* 0x040fe400078f08ff */
[----:B------:R-:W-:Y:S02]  /*0be0*/  LOP3.LUT R2, R2, 0xfffffff0, RZ, 0xc0, !PT ;  /* 0xfffffff002027812 */ /* 0x000fe400078ec0ff */
[----:B------:R-:W-:Y:S02]  /*0bf0*/  LOP3.LUT R0, R0, 0xfffffffe, RZ, 0xc0, !PT ;  /* 0xfffffffe00007812 */ /* 0x000fe400078ec0ff */
[CC--:B------:R-:W-:Y:S01]  /*0c00*/  LEA.HI R8, R9.reuse, R172.reuse, RZ, 0x3 ;  /* 0x000000ac09087211 */ /* 0x0c0fe200078f18ff */
[----:B------:R-:W-:Y:S01]  /*0c10*/  IMAD.IADD R2, R172, 0x1, -R2 ;  /* 0x00000001ac027824 */ /* 0x000fe200078e0a02 */
[----:B------:R-:W-:Y:S01]  /*0c20*/  LEA.HI R6, R9, R172, RZ, 0x5 ;  /* 0x000000ac09067211 */ /* 0x000fe200078f28ff */
[----:B------:R-:W-:Y:S01]  /*0c30*/  IMAD.IADD R14, R3, 0x1, -R0 ;  /* 0x00000001030e7824 */ /* 0x000fe200078e0a00 */
[----:B------:R-:W-:-:S02]  /*0c40*/  SHF.R.S32.HI R3, RZ, 0x1f, R13 ;  /* 0x0000001fff037819 */ /* 0x000fc4000001140d */
[----:B------:R-:W-:Y:S02]  /*0c50*/  SHF.R.S32.HI R206, RZ, 0x3, R8 ;  /* 0x00000003ffce7819 */ /* 0x000fe40000011408 */
[----:B------:R-:W-:Y:S02]  /*0c60*/  LEA.HI R3, R3, R7, RZ, 0x3 ;  /* 0x0000000703037211 */ /* 0x000fe400078f18ff */
[----:B------:R-:W-:Y:S01]  /*0c70*/  SHF.R.S32.HI R10, RZ, 0x1f, R2 ;  /* 0x0000001fff0a7819 */ /* 0x000fe20000011402 */
[----:B------:R-:W-:Y:S01]  /*0c80*/  IMAD.SHL.U32 R4, R206, 0x40, RZ ;  /* 0x00000040ce047824 */ /* 0x000fe200078e00ff */
[----:B------:R-:W-:Y:S02]  /*0c90*/  LOP3.LUT R0, R8, 0xfffffff8, RZ, 0xc0, !PT ;  /* 0xfffffff808007812 */ /* 0x000fe400078ec0ff */
[----:B------:R-:W-:Y:S02]  /*0ca0*/  LOP3.LUT R3, R3, 0xfffffff8, RZ, 0xc0, !PT ;  /* 0xfffffff803037812 */ /* 0x000fe400078ec0ff */
[----:B------:R-:W-:Y:S01]  /*0cb0*/  LEA.HI R10, R10, R2, RZ, 0x3 ;  /* 0x000000020a0a7211 */ /* 0x000fe200078f18ff */
[----:B------:R-:W-:Y:S01]  /*0cc0*/  IMAD.IADD R162, R172, 0x1, -R0 ;  /* 0x00000001aca27824 */ /* 0x000fe200078e0a00 */
[----:B------:R-:W-:Y:S01]  /*0cd0*/  LOP3.LUT R0, R4, 0x1c0, RZ, 0xc0, !PT ;  /* 0x000001c004007812 */ /* 0x000fe200078ec0ff */
[----:B------:R-:W-:Y:S01]  /*0ce0*/  IMAD.IADD R7, R7, 0x1, -R3 ;  /* 0x0000000107077824 */ /* 0x000fe200078e0a03 */
[----:B------:R-:W-:Y:S01]  /*0cf0*/  LOP3.LUT R3, R10, 0xfffffff8, RZ, 0xc0, !PT ;  /* 0xfffffff80a037812 */ /* 0x000fe200078ec0ff */
[C---:B------:R-:W-:Y:S01]  /*0d00*/  IMAD.SHL.U32 R177, R162.reuse, 0x8, RZ ;  /* 0x00000008a2b17824 */ /* 0x040fe200078e00ff */
[----:B------:R-:W-:Y:S01]  /*0d10*/  SHF.R.U32.HI R4, RZ, 0x3, R0 ;  /* 0x00000003ff047819 */ /* 0x000fe20000011600 */
[----:B------:R-:W-:Y:S01]  /*0d20*/  IMAD R189, R162, 0x20, R206 ;  /* 0x00000020a2bd7824 */ /* 0x000fe200078e02ce */
[----:B------:R-:W-:Y:S01]  /*0d30*/  LOP3.LUT R5, R7, 0x1, RZ, 0xc0, !PT ;  /* 0x0000000107057812 */ /* 0x000fe200078ec0ff */
[----:B------:R-:W-:Y:S01]  /*0d40*/  IMAD.IADD R2, R2, 0x1, -R3 ;  /* 0x0000000102027824 */ /* 0x000fe200078e0a03 */
[----:B------:R-:W-:-:S02]  /*0d50*/  LOP3.LUT R3, R6, 0xffffffe0, RZ, 0xc0, !PT ;  /* 0xffffffe006037812 */ /* 0x000fc400078ec0ff */
[----:B------:R-:W-:Y:S02]  /*0d60*/  LOP3.LUT R0, R0, 0x38, R177, 0xf8, !PT ;  /* 0x0000003800007812 */ /* 0x000fe400078ef8b1 */
[----:B------:R-:W-:Y:S01]  /*0d70*/  ISETP.NE.U32.AND P3, PT, R5, 0x1, PT ;  /* 0x000000010500780c */ /* 0x000fe20003f65070 */
[----:B------:R-:W-:Y:S01]  /*0d80*/  IMAD.IADD R16, R172, 0x1, -R3 ;  /* 0x00000001ac107824 */ /* 0x000fe200078e0a03 */
[----:B------:R-:W-:Y:S01]  /*0d90*/  LOP3.LUT R11, R0, R4, RZ, 0x3c, !PT ;  /* 0x00000004000b7212 */ /* 0x000fe200078e3cff */
[----:B------:R-:W-:Y:S01]  /*0da0*/  IMAD.SHL.U32 R3, R162, 0x40, RZ ;  /* 0x00000040a2037824 */ /* 0x000fe200078e00ff */
[--C-:B------:R-:W-:Y:S02]  /*0db0*/  SHF.R.S32.HI R0, RZ, 0x5, R6.reuse ;  /* 0x00000005ff007819 */ /* 0x100fe40000011406 */
[----:B------:R-:W-:Y:S02]  /*0dc0*/  SHF.R.S32.HI R4, RZ, 0x1f, R6 ;  /* 0x0000001fff047819 */ /* 0x000fe40000011406 */
[----:B------:R-:W-:-:S02]  /*0dd0*/  LOP3.LUT R3, R3, 0x1c0, RZ, 0xc0, !PT ;  /* 0x000001c003037812 */ /* 0x000fc400078ec0ff */
[----:B------:R-:W-:Y:S02]  /*0de0*/  LEA.HI R4, R4, R0, RZ, 0x3 ;  /* 0x0000000004047211 */ /* 0x000fe400078f18ff */
[----:B------:R-:W-:Y:S02]  /*0df0*/  SHF.R.S32.HI R12, RZ, 0x1f, R16 ;  /* 0x0000001fff0c7819 */ /* 0x000fe40000011410 */
[----:B------:R-:W-:Y:S02]  /*0e00*/  LOP3.LUT R4, R4, 0xffffff8, RZ, 0xc0, !PT ;  /* 0x0ffffff804047812 */ /* 0x000fe400078ec0ff */
[----:B------:R-:W-:Y:S02]  /*0e10*/  LOP3.LUT R8, R3, 0x8, R8, 0xf8, !PT ;  /* 0x0000000803087812 */ /* 0x000fe400078ef808 */
[----:B------:R-:W-:Y:S01]  /*0e20*/  SHF.R.U32.HI R6, RZ, 0x3, R3 ;  /* 0x00000003ff067819 */ /* 0x000fe20000011603 */
[----:B------:R-:W-:Y:S01]  /*0e30*/  IMAD.IADD R5, R0, 0x1, -R4 ;  /* 0x0000000100057824 */ /* 0x000fe200078e0a04 */
[----:B------:R-:W-:-:S02]  /*0e40*/  LEA.HI R12, R12, R16, RZ, 0x2 ;  /* 0x000000100c0c7211 */ /* 0x000fc400078f10ff */
[----:B------:R-:W-:Y:S02]  /*0e50*/  LOP3.LUT R3, R13, 0xfffffffc, RZ, 0xc0, !PT ;  /* 0xfffffffc0d037812 */ /* 0x000fe400078ec0ff */
[----:B------:R-:W-:Y:S02]  /*0e60*/  SHF.R.S32.HI R4, RZ, 0x2, R12 ;  /* 0x00000002ff047819 */ /* 0x000fe4000001140c */
[----:B------:R-:W-:Y:S01]  /*0e70*/  LOP3.LUT R13, R8, R6, RZ, 0x3c, !PT ;  /* 0x00000006080d7212 */ /* 0x000fe200078e3cff */
[----:B------:R-:W-:Y:S01]  /*0e80*/  IMAD.IADD R3, R172, 0x1, -R3 ;  /* 0x00000001ac037824 */ /* 0x000fe200078e0a03 */
[----:B------:R-:W-:Y:S01]  /*0e90*/  LOP3.LUT P0, RZ, R2, 0x2, RZ, 0xc0, !PT ;  /* 0x0000000202ff7812 */ /* 0x000fe2000780c0ff */
[----:B------:R-:W-:Y:S01]  /*0ea0*/  IMAD.SHL.U32 R8, R0, 0x400, RZ ;  /* 0x0000040000087824 */ /* 0x000fe200078e00ff */
[C---:B------:R-:W-:Y:S01]  /*0eb0*/  LOP3.LUT P4, RZ, R2.reuse, 0x4, RZ, 0xc0, !PT ;  /* 0x0000000402ff7812 */ /* 0x040fe2000788c0ff */
[----:B------:R-:W-:Y:S01]  /*0ec0*/  IMAD.SHL.U32 R0, R2, 0x40, RZ ;  /* 0x0000004002007824 */ /* 0x000fe200078e00ff */
[----:B------:R-:W-:Y:S01]  /*0ed0*/  LEA.HI R9, R9, R172, RZ, 0x6 ;  /* 0x000000ac09097211 */ /* 0x000fe200078f30ff */
[----:B------:R-:W-:Y:S01]  /*0ee0*/  IMAD R15, R5, 0x10, R4 ;  /* 0x00000010050f7824 */ /* 0x000fe200078e0204 */
[----:B------:R-:W-:Y:S01]  /*0ef0*/  LEA.HI R4, R3, R3, RZ, 0x1 ;  /* 0x0000000303047211 */ /* 0x000fe200078f08ff */
[----:B------:R-:W-:Y:S01]  /*0f00*/  IMAD.SHL.U32 R5, R7, 0x40, RZ ;  /* 0x0000004007057824 */ /* 0x000fe200078e00ff */
[----:B------:R-:W-:Y:S01]  /*0f10*/  LOP3.LUT R0, R0, 0x1c0, RZ, 0xc0, !PT ;  /* 0x000001c000007812 */ /* 0x000fe200078ec0ff */
[----:B------:R-:W-:Y:S01]  /*0f20*/  IMAD.SHL.U32 R6, R14, 0x8, RZ ;  /* 0x000000080e067824 */ /* 0x000fe200078e00ff */
[----:B------:R-:W-:Y:S01]  /*0f30*/  LOP3.LUT R2, R4, 0x1ffffffe, RZ, 0xc0, !PT ;  /* 0x1ffffffe04027812 */ /* 0x000fe200078ec0ff */
[----:B------:R-:W-:Y:S01]  /*0f40*/  IMAD.SHL.U32 R9, R9, 0x8, RZ ;  /* 0x0000000809097824 */ /* 0x000fe200078e00ff */
[----:B------:R-:W-:Y:S01]  /*0f50*/  R2P PR, R7, 0x6 ;  /* 0x0000000607007804 */ /* 0x000fe20000000000 */
[----:B------:R-:W-:Y:S01]  /*0f60*/  IMAD.SHL.U32 R7, R10, 0x40, RZ ;  /* 0x000000400a077824 */ /* 0x000fe200078e00ff */
[----:B------:R-:W-:Y:S01]  /*0f70*/  LOP3.LUT R4, R5, 0x1c0, RZ, 0xc0, !PT ;  /* 0x000001c005047812 */ /* 0x000fe200078ec0ff */
[C---:B------:R-:W-:Y:S01]  /*0f80*/  IMAD.IADD R10, R3.reuse, 0x1, -R2 ;  /* 0x00000001030a7824 */ /* 0x040fe200078e0a02 */
[----:B------:R-:W-:Y:S01]  /*0f90*/  LOP3.LUT R6, R0, 0x8, R6, 0xf8, !PT ;  /* 0x0000000800067812 */ /* 0x000fe200078ef806 */
[----:B------:R-:W-:Y:S01]  /*0fa0*/  IMAD R5, R3, 0x2, R8 ;  /* 0x0000000203057824 */ /* 0x000fe200078e0208 */
[----:B------:R-:W-:Y:S01]  /*0fb0*/  SHF.R.U32.HI R0, RZ, 0x3, R0 ;  /* 0x00000003ff007819 */ /* 0x000fe20000011600 */
[----:B------:R-:W-:Y:S01]  /*0fc0*/  STL [R1+0x8], R15 ;  /* 0x0000080f01007387 */ /* 0x000fe20000100800 */
[----:B------:R-:W-:-:S02]  /*0fd0*/  LEA.HI R2, R4, R4, RZ, 0x1d ;  /* 0x0000000404027211 */ /* 0x000fc400078fe8ff */
[----:B------:R-:W-:Y:S01]  /*0fe0*/  LOP3.LUT R3, R6, R0, RZ, 0x3c, !PT ;  /* 0x0000000006037212 */ /* 0x000fe200078e3cff */
[----:B------:R-:W-:Y:S01]  /*0ff0*/  IMAD R0, R14, 0x200, R13 ;  /* 0x000002000e007824 */ /* 0x000fe200078e020d */
[----:B------:R-:W-:Y:S02]  /*1000*/  LOP3.LUT R4, R7, 0xfffffe00, RZ, 0xc0, !PT ;  /* 0xfffffe0007047812 */ /* 0x000fe400078ec0ff */
[----:B------:R-:W-:Y:S01]  /*1010*/  LOP3.LUT R11, R11, 0x7ffffe00, R9, 0xf8, !PT ;  /* 0x7ffffe000b0b7812 */ /* 0x000fe200078ef809 */
[----:B------:R-:W-:Y:S01]  /*1020*/  IMAD.IADD R9, R5, 0x1, R2 ;  /* 0x0000000105097824 */ /* 0x000fe200078e0202 */
[CC--:B------:R-:W-:Y:S01]  /*1030*/  IADD3 R2, R3.reuse, R4.reuse, R8 ;  /* 0x0000000403027210 */ /* 0x0c0fe20007ffe008 */
[----:B------:R-:W-:Y:S01]  /*1040*/  IMAD.MOV.U32 R8, RZ, RZ, 0x40 ;  /* 0x00000040ff087424 */ /* 0x000fe200078e00ff */
[----:B------:R-:W-:Y:S01]  /*1050*/  LOP3.LUT R3, R3, R4, RZ, 0xfc, !PT ;  /* 0x0000000403037212 */ /* 0x000fe200078efcff */
[----:B------:R-:W-:Y:S01]  /*1060*/  IMAD.MOV.U32 R4, RZ, RZ, 0x20 ;  /* 0x00000020ff047424 */ /* 0x000fe200078e00ff */
[----:B------:R-:W-:Y:S01]  /*1070*/  LOP3.LUT R5, R12, 0x7ffffffc, RZ, 0xc0, !PT ;  /* 0x7ffffffc0c057812 */ /* 0x000fe200078ec0ff */
[----:B------:R-:W-:Y:S01]  /*1080*/  IMAD.SHL.U32 R188, R11, 0x2, RZ ;  /* 0x000000020bbc7824 */ /* 0x000fe200078e00ff */
[----:B------:R-:W-:-:S02]  /*1090*/  LEA R163, R2, 0x18100, 0x1 ;  /* 0x0001810002a37811 */ /* 0x000fc400078e08ff */
[----:B------:R-:W-:Y:S02]  /*10a0*/  SEL R168, R4, 0xffffffe0, !P0 ;  /* 0xffffffe004a87807 */ /* 0x000fe40004000000 */
[----:B------:R-:W-:Y:S02]  /*10b0*/  LEA R170, R3, 0x100, 0x1 ;  /* 0x0000010003aa7811 */ /* 0x000fe400078e08ff */
[----:B------:R-:W-:Y:S01]  /*10c0*/  SHF.R.S32.HI R7, RZ, 0x1f, R177 ;  /* 0x0000001fff077819 */ /* 0x000fe200000114b1 */
[----:B------:R-:W-:Y:S01]  /*10d0*/  IMAD.IADD R7, R16, 0x1, -R5 ;  /* 0x0000000110077824 */ /* 0x000fe200078e0a05 */
[----:B------:R-:W-:Y:S01]  /*10e0*/  LEA R169, R0, 0xc100, 0x1 ;  /* 0x0000c10000a97811 */ /* 0x000fe200078e08ff */
[----:B------:R-:W-:Y:S01]  /*10f0*/  IMAD.IADD R164, R163, 0x1, R168 ;  /* 0x00000001a3a47824 */ /* 0x000fe200078e02a8 */
[----:B------:R-:W-:Y:S01]  /*1100*/  SEL R0, R8, 0xffffffc0, !P4 ;  /* 0xffffffc008007807 */ /* 0x000fe20006000000 */
[--C-:B------:R-:W-:Y:S01]  /*1110*/  IMAD.IADD R208, R168, 0x1, R170.reuse ;  /* 0x00000001a8d07824 */ /* 0x100fe200078e02aa */
[----:B------:R-:W-:Y:S01]  /*1120*/  IADD3 R185, R177, 0x40, RZ ;  /* 0x00000040b1b97810 */ /* 0x000fe20007ffe0ff */
[----:B------:R-:W-:Y:S01]  /*1130*/  IMAD.SHL.U32 R220, R7, 0x2, RZ ;  /* 0x0000000207dc7824 */ /* 0x000fe200078e00ff */
[----:B------:R-:W-:Y:S01]  /*1140*/  LEA R221, R9, 0x80, 0x1 ;  /* 0x0000008009dd7811 */ /* 0x000fe200078e08ff */
[----:B------:R-:W-:Y:S01]  /*1150*/  IMAD R7, R10, 0x8, R15 ;  /* 0x000000080a077824 */ /* 0x000fe200078e020f */
[----:B------:R-:W-:Y:S01]  /*1160*/  SHF.R.S32.HI R6, RZ, 0x1f, R185 ;  /* 0x0000001fff067819 */ /* 0x000fe200000114b9 */
[----:B------:R-:W-:Y:S01]  /*1170*/  IMAD.IADD R171, R0, 0x1, R170 ;  /* 0x0000000100ab7824 */ /* 0x000fe200078e02aa */
[----:B------:R-:W-:Y:S01]  /*1180*/  IADD3 R246, R220, 0x10, RZ ;  /* 0x00000010dcf67810 */ /* 0x000fe20007ffe0ff */
[--C-:B------:R-:W-:Y:S01]  /*1190*/  IMAD.IADD R166, R163, 0x1, R0.reuse ;  /* 0x00000001a3a67824 */ /* 0x100fe200078e0200 */
[----:B------:R1:W-:Y:S01]  /*11a0*/  STL [R1+0xc], R7 ;  /* 0x00000c0701007387 */ /* 0x0003e20000100800 */
[----:B------:R-:W-:Y:S01]  /*11b0*/  IMAD.IADD R165, R164, 0x1, R0 ;  /* 0x00000001a4a57824 */ /* 0x000fe200078e0200 */
[----:B------:R-:W-:Y:S01]  /*11c0*/  IADD3 R247, R220, 0x8, RZ ;  /* 0x00000008dcf77810 */ /* 0x000fe20007ffe0ff */
[----:B------:R-:W-:Y:S01]  /*11d0*/  IMAD.IADD R0, R0, 0x1, R208 ;  /* 0x0000000100007824 */ /* 0x000fe200078e02d0 */
[----:B------:R-:W-:Y:S01]  /*11e0*/  IADD3 R243, R220, 0x28, RZ ;  /* 0x00000028dcf37810 */ /* 0x000fe20007ffe0ff */
[----:B------:R-:W-:Y:S01]  /*11f0*/  IMAD.IADD R211, R168, 0x1, R171 ;  /* 0x00000001a8d37824 */ /* 0x000fe200078e02ab */
[----:B------:R-:W-:-:S02]  /*1200*/  IADD3 R244, R220, 0x20, RZ ;  /* 0x00000020dcf47810 */ /* 0x000fc40007ffe0ff */
[----:B------:R2:W-:Y:S01]  /*1210*/  STL [R1], R0 ;  /* 0x0000000001007387 */ /* 0x0005e20000100800 */
[----:B------:R-:W-:Y:S02]  /*1220*/  IADD3 R240, R220, 0x40, RZ ;  /* 0x00000040dcf07810 */ /* 0x000fe40007ffe0ff */
[C---:B------:R-:W-:Y:S02]  /*1230*/  IADD3 R222, R221.reuse, -0x10, RZ ;  /* 0xfffffff0ddde7810 */ /* 0x040fe40007ffe0ff */
[----:B------:R-:W-:Y:S02]  /*1240*/  SEL R6, R4, 0xffffffe0, !P1 ;  /* 0xffffffe004067807 */ /* 0x000fe40004800000 */
[C---:B------:R-:W-:Y:S02]  /*1250*/  IADD3 R245, R220.reuse, 0x18, RZ ;  /* 0x00000018dcf57810 */ /* 0x040fe40007ffe0ff */
[C---:B------:R-:W-:Y:S01]  /*1260*/  IADD3 R241, R220.reuse, 0x38, RZ ;  /* 0x00000038dcf17810 */ /* 0x040fe20007ffe0ff */
[----:B------:R-:W-:Y:S01]  /*1270*/  IMAD.IADD R224, R221, 0x1, R6 ;  /* 0x00000001dde07824 */ /* 0x000fe200078e0206 */
[----:B------:R-:W-:-:S02]  /*1280*/  IADD3 R237, R220, 0x58, RZ ;  /* 0x00000058dced7810 */ /* 0x000fc40007ffe0ff */
[----:B------:R-:W-:Y:S02]  /*1290*/  @P3 IADD3 R222, R221, 0x10, RZ ;  /* 0x00000010ddde3810 */ /* 0x000fe40007ffe0ff */
[C---:B------:R-:W-:Y:S02]  /*12a0*/  IADD3 R242, R220.reuse, 0x30, RZ ;  /* 0x00000030dcf27810 */ /* 0x040fe40007ffe0ff */
[----:B------:R-:W-:Y:S01]  /*12b0*/  IADD3 R238, R220, 0x50, RZ ;  /* 0x00000050dcee7810 */ /* 0x000fe20007ffe0ff */
[----:B------:R-:W-:Y:S01]  /*12c0*/  IMAD.IADD R223, R6, 0x1, R222 ;  /* 0x0000000106df7824 */ /* 0x000fe200078e02de */
[C---:B------:R-:W-:Y:S02]  /*12d0*/  IADD3 R234, R220.reuse, 0x70, RZ ;  /* 0x00000070dcea7810 */ /* 0x040fe40007ffe0ff */
[----:B------:R-:W-:Y:S02]  /*12e0*/  SHF.R.S32.HI R4, RZ, 0x1f, R246 ;  /* 0x0000001fff047819 */ /* 0x000fe400000114f6 */
[----:B------:R-:W-:-:S02]  /*12f0*/  IADD3 R239, R220, 0x48, RZ ;  /* 0x00000048dcef7810 */ /* 0x000fc40007ffe0ff */
[C---:B------:R-:W-:Y:S02]  /*1300*/  IADD3 R235, R220.reuse, 0x68, RZ ;  /* 0x00000068dceb7810 */ /* 0x040fe40007ffe0ff */
[----:B------:R-:W-:Y:S02]  /*1310*/  IADD3 R231, R220, 0x88, RZ ;  /* 0x00000088dce77810 */ /* 0x000fe40007ffe0ff */
[----:B-1----:R-:W-:Y:S02]  /*1320*/  SHF.R.S32.HI R7, RZ, 0x1f, R247 ;  /* 0x0000001fff077819 */ /* 0x002fe400000114f7 */
[----:B------:R-:W-:Y:S02]  /*1330*/  SHF.R.S32.HI R4, RZ, 0x1f, R243 ;  /* 0x0000001fff047819 */ /* 0x000fe400000114f3 */
[----:B------:R-:W-:Y:S02]  /*1340*/  SEL R5, R8, 0xffffffc0, !P2 ;  /* 0xffffffc008057807 */ /* 0x000fe40005000000 */
[----:B------:R-:W-:-:S02]  /*1350*/  IADD3 R236, R220, 0x60, RZ ;  /* 0x00000060dcec7810 */ /* 0x000fc40007ffe0ff */
[C---:B------:R-:W-:Y:S01]  /*1360*/  IADD3 R232, R220.reuse, 0x80, RZ ;  /* 0x00000080dce87810 */ /* 0x040fe20007ffe0ff */
[--C-:B------:R-:W-:Y:S01]  /*1370*/  IMAD.IADD R251, R221, 0x1, R5.reuse ;  /* 0x00000001ddfb7824 */ /* 0x100fe200078e0205 */
[----:B------:R-:W-:Y:S01]  /*1380*/  IADD3 R228, R220, 0xa0, RZ ;  /* 0x000000a0dce47810 */ /* 0x000fe20007ffe0ff */
[--C-:B------:R-:W-:Y:S01]  /*1390*/  IMAD.IADD R250, R224, 0x1, R5.reuse ;  /* 0x00000001e0fa7824 */ /* 0x100fe200078e0205 */
        /* <DEDUP_REMOVED lines=9> */
[----:B------:R-:W-:Y:S02]  /*1430*/  SHF.R.S32.HI R4, RZ, 0x1f, R237 ;  /* 0x0000001fff047819 */ /* 0x000fe400000114ed */
[----:B------:R-:W-:Y:S02]  /*1440*/  IADD3 R186, R177, 0x80, RZ ;  /* 0x00000080b1ba7810 */ /* 0x000fe40007ffe0ff */
[----:B------:R-:W-:-:S02]  /*1450*/  IADD3 R230, R220, 0x90, RZ ;  /* 0x00000090dce67810 */ /* 0x000fc40007ffe0ff */
[C---:B------:R-:W-:Y:S02]  /*1460*/  IADD3 R227, R220.reuse, 0xa8, RZ ;  /* 0x000000a8dce37810 */ /* 0x040fe40007ffe0ff */
[----:B------:R-:W-:Y:S02]  /*1470*/  IADD3 R225, R220, 0xb8, RZ ;  /* 0x000000b8dce17810 */ /* 0x000fe40007ffe0ff */
        /* <DEDUP_REMOVED lines=13> */
[C---:B------:R-:W-:Y:S02]  /*1550*/  IADD3 R205, R188.reuse, 0xc100, RZ ;  /* 0x0000c100bccd7810 */ /* 0x040fe40007ffe0ff */
[----:B------:R-:W-:Y:S02]  /*1560*/  IADD3 R204, R188, 0x100, RZ ;  /* 0x00000100bccc7810 */ /* 0x000fe40007ffe0ff */
[----:B------:R-:W-:-:S02]  /*1570*/  SHF.R.S32.HI R8, RZ, 0x1f, R230 ;  /* 0x0000001fff087819 */ /* 0x000fc400000114e6 */
[----:B------:R-:W-:Y:S02]  /*1580*/  SHF.R.S32.HI R7, RZ, 0x1f, R227 ;  /* 0x0000001fff077819 */ /* 0x000fe400000114e3 */
[----:B--2---:R-:W-:Y:S02]  /*1590*/  SHF.R.S32.HI R4, RZ, 0x1f, R225 ;  /* 0x0000001fff047819 */ /* 0x004fe400000114e1 */
.L_x_1658:
        /* <DEDUP_REMOVED lines=30> */
.L_x_1557:
[----:B------:R-:W-:-:S04]  /*1780*/  ISETP.NE.U32.AND P0, PT, RZ, c[0x0][0x368], PT ;  /* 0x0000da00ff007a0c */ /* 0x000fc80003f05070 */
[----:B------:R-:W-:-:S13]  /*1790*/  ISETP.NE.AND.EX P0, PT, RZ, c[0x0][0x36c], PT, P0 ;  /* 0x0000db00ff007a0c */ /* 0x000fda0003f05300 */
[----:B------:R-:W-:Y:S05]  /*17a0*/  @!P0 BRA `(.L_x_1558) ;  /* 0x0000004000008947 */ /* 0x000fea0003800000 */
[----:B-1----:R-:W-:-:S04]  /*17b0*/  IADD3 R2, P0, R209, c[0x0][0x368], RZ ;  /* 0x0000da00d1027a10 */ /* 0x002fc80007f1e0ff */
[----:B------:R-:W-:-:S05]  /*17c0*/  IADD3.X R3, R210, c[0x0][0x36c], RZ, P0, !PT ;  /* 0x0000db00d2037a10 */ /* 0x000fca00007fe4ff */
[----:B------:R1:W5:Y:S01]  /*17d0*/  LDG.E R0, [R2.64] ;  /* 0x0000000602007981 */ /* 0x000362000c1e1900 */
[----:B------:R-:W-:Y:S05]  /*17e0*/  BRA `(.L_x_1559) ;  /* 0x0000008000007947 */ /* 0x000fea0003800000 */
.L_x_1558:
        /* <DEDUP_REMOVED lines=8> */
.L_x_1559:
        /* <DEDUP_REMOVED lines=45> */
.L_x_1561:
[----:B------:R-:W-:Y:S05]  /*1b40*/  BSYNC B0 ;  /* 0x0000000000007941 */ /* 0x000fea0003800000 */
.L_x_1560:
        /* <DEDUP_REMOVED lines=66> */
[----:B------:R-:W-:Y:S02]  /*1f70*/  ISETP.NE.AND P0, PT, R4, 0x1, PT ;  /* 0x000000010400780c */ /* 0x000fe40003f05270 */
        /* <DEDUP_REMOVED lines=34> */
.L_x_1663:
[----:B------:R-:W-:Y:S05]  /*21a0*/  BRA.DIV ~URZ, `(.L_x_1564) ;  /* 0x0000b7027f007947 */ /* 0x000fea000b800000 */
[----:B------:R3:W4:Y:S02]  /*21b0*/  SHFL.IDX PT, R0, R12, RZ, 0x181f ;  /* 0x00181fff0c007589 */ /* 0x00072400000e0000 */
.L_x_1664:
        /* <DEDUP_REMOVED lines=20> */
.L_x_1566:
[----:B------:R-:W-:Y:S05]  /*2300*/  BSYNC B0 ;  /* 0x0000000000007941 */ /* 0x000fea0003800000 */
.L_x_1565:
[----:B------:R-:W-:Y:S05]  /*2310*/  BRA.DIV ~URZ, `(.L_x_1567) ;  /* 0x0000b6027f007947 */ /* 0x000fea000b800000 */
[----:B--2---:R2:W1:Y:S04]  /*2320*/  SHFL.IDX PT, R4, R5, 0x1, 0x181f ;  /* 0x00381f0005047f89 */ /* 0x00446800000e0000 */
[----:B----4-:R2:W4:Y:S02]  /*2330*/  SHFL.IDX PT, R0, R12, 0x1, 0x181f ;  /* 0x00381f000c007f89 */ /* 0x01052400000e0000 */
.L_x_1665:
        /* <DEDUP_REMOVED lines=19> */
.L_x_1569:
[----:B------:R-:W-:Y:S05]  /*2470*/  BSYNC B0 ;  /* 0x0000000000007941 */ /* 0x000fea0003800000 */
.L_x_1568:
[----:B------:R-:W-:Y:S05]  /*2480*/  BRA.DIV ~URZ, `(.L_x_1570) ;  /* 0x0000b5627f007947 */ /* 0x000fea000b800000 */
[----:B-1----:R1:W2:Y:S02]  /*2490*/  SHFL.IDX PT, R4, R5, 0x2, 0x181f ;  /* 0x00581f0005047f89 */ /* 0x0022a400000e0000 */
.L_x_1666:
[----:B------:R-:W-:Y:S05]  /*24a0*/  BRA.DIV ~URZ, `(.L_x_1571) ;  /* 0x0000b5b27f007947 */ /* 0x000fea000b800000 */
[----:B----4-:R4:W1:Y:S02]  /*24b0*/  SHFL.IDX PT, R0, R12, 0x2, 0x181f ;  /* 0x00581f000c007f89 */ /* 0x01086400000e0000 */
.L_x_1667:
        /* <DEDUP_REMOVED lines=19> */
.L_x_1573:
[----:B------:R-:W-:Y:S05]  /*25f0*/  BSYNC B0 ;  /* 0x0000000000007941 */ /* 0x000fea0003800000 */
.L_x_1572:
[----:B------:R-:W-:Y:S05]  /*2600*/  BRA.DIV ~URZ, `(.L_x_1574) ;  /* 0x0000b4c27f007947 */ /* 0x000fea000b800000 */
[----:B--2---:R2:W3:Y:S04]  /*2610*/  SHFL.IDX PT, R4, R5, 0x3, 0x181f ;  /* 0x00781f0005047f89 */ /* 0x0044e800000e0000 */
[----:B-1----:R2:W1:Y:S02]  /*2620*/  SHFL.IDX PT, R0, R12, 0x3, 0x181f ;  /* 0x00781f000c007f89 */ /* 0x00246400000e0000 */
.L_x_1668:
[----:B------:R-:W-:Y:S01]  /*2630*/  IADD3 R2, R10, 0x60, RZ ;  /* 0x000000600a027810 */ /* 0x000fe20007ffe0ff */
[----:B-----5:R-:W-:Y:S01]  /*2640*/  IMAD.WIDE.U32 R192, R14, c[0x0][0x2b0], RZ ;  /* 0x0000ac000ec07a25 */ /* 0x020fe200078e00ff */
[----:B------:R-:W-:-:S02]  /*2650*/  SHF.R.S32.HI R19, RZ, 0x1f, R177 ;  /* 0x0000001fff137819 */ /* 0x000fc400000114b1 */
[----:B------:R-:W-:Y:S02]  /*2660*/  ISETP.GE.AND P0, PT, R2, R11, PT ;  /* 0x0000000b0200720c */ /* 0x000fe40003f06270 */
[----:B------:R-:W-:Y:S02]  /*2670*/  SHF.R.S32.HI R23, RZ, 0x1f, R185 ;  /* 0x0000001fff177819 */ /* 0x000fe400000114b9 */
[----:B------:R-:W-:-:S09]  /*2680*/  SHF.R.S32.HI R22, RZ, 0x1f, R186 ;  /* 0x0000001fff167819 */ /* 0x000fd200000114ba */
[-C--:B-1----:R-:W-:Y:S02]  /*2690*/  @!P0 LEA R8, P3, R177, R0.reuse, 0x1 ;  /* 0x00000000b1088211 */ /* 0x082fe400078608ff */
[-C--:B------:R-:W-:Y:S02]  /*26a0*/  @!P0 LEA R6, P2, R185, R0.reuse, 0x1 ;  /* 0x00000000b9068211 */ /* 0x080fe400078408ff */
[----:B------:R-:W-:Y:S02]  /*26b0*/  @!P0 LEA R2, P1, R186, R0, 0x1 ;  /* 0x00000000ba028211 */ /* 0x000fe400078208ff */
[----:B------:R-:W-:Y:S02]  /*26c0*/  SHF.R.S32.HI R0, RZ, 0x1f, R14 ;  /* 0x0000001fff007819 */ /* 0x000fe4000001140e */
[-C--:B---3--:R-:W-:Y:S02]  /*26d0*/  @!P0 LEA.HI.X R9, R177, R4.reuse, R19, 0x1, P3 ;  /* 0x00000004b1098211 */ /* 0x088fe400018f0c13 */
[-C--:B------:R-:W-:Y:S01]  /*26e0*/  @!P0 LEA.HI.X R7, R185, R4.reuse, R23, 0x1, P2 ;  /* 0x00000004b9078211 */ /* 0x080fe200010f0c17 */
[----:B------:R-:W-:Y:S01]  /*26f0*/  IMAD R0, R0, c[0x0][0x2b0], RZ ;  /* 0x0000ac0000007a24 */ /* 0x000fe200078e02ff */
[C---:B------:R-:W-:Y:S01]  /*2700*/  @!P0 LEA.HI.X R3, R186.reuse, R4, R22, 0x1, P1 ;  /* 0x00000004ba038211 */ /* 0x040fe200008f0c16 */
        /* <DEDUP_REMOVED lines=8> */
[----:B------:R-:W-:Y:S01]  /*2790*/  IMAD.IADD R198, R193, 0x1, R0 ;  /* 0x00000001c1c67824 */ /* 0x000fe200078e0200 */
[----:B------:R-:W-:Y:S01]  /*27a0*/  SEL R252, RZ, 0x10, P6 ;  /* 0x00000010fffc7807 */ /* 0x000fe20003000000 */
[----:B------:R1:W-:Y:S01]  /*27b0*/  @!P0 LDGSTS.E.BYPASS.LTC128B.128 [R188+0x23100], [R2.64], !P4 ;  /* 0x2310000002bc8fae */ /* 0x0003e2000e101d46 */
[----:B------:R-:W-:-:S03]  /*27c0*/  ISETP.GE.AND P4, PT, R185, c[0x0][0x1d4], PT ;  /* 0x00007500b9007a0c */ /* 0x000fc60003f86270 */
[----:B------:R-:W0:Y:S01]  /*27d0*/  LDGDEPBAR ;  /* 0x00000000000079af */ /* 0x000e220000000000 */
[----:B------:R-:W-:Y:S03]  /*27e0*/  WARPSYNC 0xffffffff ;  /* 0xffffffff00007948 */ /* 0x000fe60003800000 */
[----:B------:R-:W-:Y:S01]  /*27f0*/  IMAD.MOV.U32 R21, RZ, RZ, c[0x0][0x2b8] ;  /* 0x0000ae00ff157624 */ /* 0x000fe200078e00ff */
[----:B------:R-:W-:Y:S01]  /*2800*/  BAR.SYNC.DEFER_BLOCKING 0x0 ;  /* 0x0000000000007b1d */ /* 0x000fe20000010000 */
[----:B-1----:R-:W-:Y:S02]  /*2810*/  IMAD R2, R18, 0x40, R189 ;  /* 0x0000004012027824 */ /* 0x002fe400078e02bd */
        /* <DEDUP_REMOVED lines=9> */
[----:B--2---:R-:W-:Y:S02]  /*28b0*/  @!P0 LEA.HI.X.SX32 R5, R0, R198, 0x1, P1 ;  /* 0x000000c600058211 */ /* 0x004fe400008f0eff */
[----:B------:R-:W-:-:S04]  /*28c0*/  @!P0 LEA R4, P1, R3, c[0x0][0x2a0], 0x2 ;  /* 0x0000a80003048a11 */ /* 0x000fc800078210ff */
[----:B------:R-:W-:-:S05]  /*28d0*/  @!P0 LEA.HI.X R5, R3, c[0x0][0x2a4], R5, 0x2, P1 ;  /* 0x0000a90003058a11 */ /* 0x000fca00008f1405 */
[----:B------:R1:W2:Y:S01]  /*28e0*/  @!P0 LDG.E R173, [R4.64] ;  /* 0x0000000604ad8981 */ /* 0x0002a2000c1e1900 */
[----:B------:R-:W-:Y:S01]  /*28f0*/  IMAD.MOV R0, RZ, RZ, -R0 ;  /* 0x000000ffff007224 */ /* 0x000fe200078e0a00 */
[----:B------:R-:W-:Y:S01]  /*2900*/  BSSY B0, `(.L_x_1575) ;  /* 0x00000a6000007945 */ /* 0x000fe20003800000 */
[----:B------:R-:W-:-:S04]  /*2910*/  IMAD.WIDE.U32 R190, R13, c[0x0][0x1e8], RZ ;  /* 0x00007a000dbe7a25 */ /* 0x000fc800078e00ff */
[----:B------:R-:W-:Y:S02]  /*2920*/  IMAD R174, R0, c[0x0][0x2b8], R2 ;  /* 0x0000ae0000ae7a24 */ /* 0x000fe400078e0202 */
[----:B------:R-:W-:Y:S02]  /*2930*/  IMAD R195, R13, c[0x0][0x1ec], R191 ;  /* 0x00007b000dc37a24 */ /* 0x000fe400078e02bf */
[----:B------:R-:W-:-:S04]  /*2940*/  IMAD.WIDE.U32 R2, R174, c[0x0][0x1e0], RZ ;  /* 0x00007800ae027a25 */ /* 0x000fc800078e00ff */
[----:B------:R-:W-:Y:S01]  /*2950*/  IMAD R96, R18, -0x40, R16 ;  /* 0xffffffc012607824 */ /* 0x000fe200078e0210 */
[----:B------:R-:W-:Y:S01]  /*2960*/  SHF.L.U64.HI R16, R177, 0x1, R19 ;  /* 0x00000001b1107819 */ /* 0x000fe20000010213 */
[----:B------:R-:W-:-:S04]  /*2970*/  IMAD.WIDE.U32 R196, R13, c[0x0][0x210], RZ ;  /* 0x000084000dc47a25 */ /* 0x000fc800078e00ff */
[----:B------:R-:W-:Y:S02]  /*2980*/  IMAD.IADD R14, R96, 0x1, -R206 ;  /* 0x00000001600e7824 */ /* 0x000fe400078e0ace */
[----:B------:R-:W-:Y:S01]  /*2990*/  IMAD R199, R13, c[0x0][0x214], R197 ;  /* 0x000085000dc77a24 */ /* 0x000fe200078e02c5 */
[----:B-1----:R-:W-:Y:S01]  /*29a0*/  SHF.R.S32.HI R5, RZ, 0x1f, R174 ;  /* 0x0000001fff057819 */ /* 0x002fe200000114ae */
[----:B------:R-:W-:Y:S01]  /*29b0*/  IMAD.SHL.U32 R20, R177, 0x2, RZ ;  /* 0x00000002b1147824 */ /* 0x000fe200078e00ff */
[----:B------:R-:W-:-:S03]  /*29c0*/  ISETP.GE.AND P1, PT, R14, 0x1, PT ;  /* 0x000000010e00780c */ /* 0x000fc60003f26270 */
[C---:B------:R-:W-:Y:S02]  /*29d0*/  IMAD R0, R5.reuse, c[0x0][0x1e0], RZ ;  /* 0x0000780005007a24 */ /* 0x040fe400078e02ff */
[----:B------:R-:W-:Y:S02]  /*29e0*/  IMAD R5, R5, c[0x0][0x208], RZ ;  /* 0x0000820005057a24 */ /* 0x000fe400078e02ff */
[C---:B------:R-:W-:Y:S02]  /*29f0*/  IMAD R0, R174.reuse, c[0x0][0x1e4], R0 ;  /* 0x00007900ae007a24 */ /* 0x040fe400078e0200 */
[----:B------:R-:W-:Y:S02]  /*2a00*/  IMAD R5, R174, c[0x0][0x20c], R5 ;  /* 0x00008300ae057a24 */ /* 0x000fe400078e0205 */
[----:B------:R-:W-:Y:S01]  /*2a10*/  IMAD.IADD R3, R3, 0x1, R0 ;  /* 0x0000000103037824 */ /* 0x000fe200078e0200 */
[----:B--2---:R-:W-:-:S03]  /*2a20*/  SHF.R.S32.HI R6, RZ, 0x1f, R173 ;  /* 0x0000001fff067819 */ /* 0x004fc600000114ad */
[----:B------:R-:W-:-:S04]  /*2a30*/  IMAD.WIDE.U32 R2, R173, c[0x0][0x1f0], R2 ;  /* 0x00007c00ad027a25 */ /* 0x000fc800078e0002 */
[----:B------:R-:W-:-:S04]  /*2a40*/  IMAD R0, R6, c[0x0][0x1f0], RZ ;  /* 0x00007c0006007a24 */ /* 0x000fc800078e02ff */
[----:B------:R-:W-:Y:S01]  /*2a50*/  IMAD R4, R173, c[0x0][0x1f4], R0 ;  /* 0x00007d00ad047a24 */ /* 0x000fe200078e0200 */
[----:B------:R-:W-:-:S04]  /*2a60*/  IADD3 R0, P0, R2, R190, RZ ;  /* 0x000000be02007210 */ /* 0x000fc80007f1e0ff */
[----:B------:R-:W-:Y:S02]  /*2a70*/  IADD3.X R2, R195, R3, R4, P0, !PT ;  /* 0x00000003c3027210 */ /* 0x000fe400007fe404 */
[----:B------:R-:W-:-:S04]  /*2a80*/  LEA R4, P0, R0, c[0x0][0x1c8], 0x1 ;  /* 0x0000720000047a11 */ /* 0x000fc800078008ff */
[----:B------:R-:W-:Y:S01]  /*2a90*/  LEA.HI.X R7, R0, c[0x0][0x1cc], R2, 0x1, P0 ;  /* 0x0000730000077a11 */ /* 0x000fe200000f0c02 */
[----:B------:R-:W-:Y:S01]  /*2aa0*/  IMAD.WIDE.U32 R2, R174, c[0x0][0x208], RZ ;  /* 0x00008200ae027a25 */ /* 0x000fe200078e00ff */
[----:B------:R-:W1:Y:S03]  /*2ab0*/  SHFL.IDX PT, R0, R4, RZ, 0x181f ;  /* 0x00181fff04007589 */ /* 0x000e6600000e0000 */
[----:B------:R-:W-:Y:S01]  /*2ac0*/  IMAD.IADD R3, R3, 0x1, R5 ;  /* 0x0000000103037824 */ /* 0x000fe200078e0205 */
[----:B------:R-:W2:Y:S01]  /*2ad0*/  SHFL.IDX PT, R9, R7, RZ, 0x181f ;  /* 0x00181fff07097589 */ /* 0x000ea200000e0000 */
[----:B------:R-:W-:Y:S02]  /*2ae0*/  IMAD R5, R6, c[0x0][0x218], RZ ;  /* 0x0000860006057a24 */ /* 0x000fe400078e02ff */
[C---:B------:R-:W-:Y:S01]  /*2af0*/  IMAD.WIDE.U32 R2, R173.reuse, c[0x0][0x218], R2 ;  /* 0x00008600ad027a25 */ /* 0x040fe200078e0002 */
[----:B----4-:R3:W4:Y:S03]  /*2b00*/  SHFL.IDX PT, R12, R4, 0x1, 0x181f ;  /* 0x00381f00040c7f89 */ /* 0x01072600000e0000 */
[----:B------:R-:W-:Y:S01]  /*2b10*/  IMAD R10, R173, c[0x0][0x21c], R5 ;  /* 0x00008700ad0a7a24 */ /* 0x000fe200078e0205 */
[----:B------:R2:W5:Y:S01]  /*2b20*/  SHFL.IDX PT, R13, R7, 0x1, 0x181f ;  /* 0x00381f00070d7f89 */ /* 0x00056200000e0000 */
[----:B-1----:R-:W-:-:S02]  /*2b30*/  @P1 LEA R6, P0, R177, R0, 0x1 ;  /* 0x00000000b1061211 */ /* 0x002fc400078008ff */
[-C--:B---3--:R-:W-:Y:S02]  /*2b40*/  @P1 LEA R4, P2, R185, R0.reuse, 0x1 ;  /* 0x00000000b9041211 */ /* 0x088fe400078408ff */
[-C--:B--2---:R-:W-:Y:S02]  /*2b50*/  @P1 LEA.HI.X R7, R177, R9.reuse, R19, 0x1, P0 ;  /* 0x00000009b1071211 */ /* 0x084fe400000f0c13 */
[----:B------:R-:W-:Y:S02]  /*2b60*/  @P1 LEA R8, P0, R186, R0, 0x1 ;  /* 0x00000000ba081211 */ /* 0x000fe400078008ff */
[-C--:B------:R-:W-:Y:S01]  /*2b70*/  @P1 LEA.HI.X R5, R185, R9.reuse, R23, 0x1, P2 ;  /* 0x00000009b9051211 */ /* 0x080fe200010f0c17 */
[----:B------:R1:W-:Y:S01]  /*2b80*/  @P1 LDGSTS.E.BYPASS.LTC128B.128 [R188+0xc100], [R6.64], !P5 ;  /* 0x0c10000006bc1fae */ /* 0x0003e2000e901d46 */
[----:B------:R-:W-:Y:S02]  /*2b90*/  IADD3 R0, P2, R2, R196, RZ ;  /* 0x000000c402007210 */ /* 0x000fe40007f5e0ff */
[----:B------:R-:W-:Y:S01]  /*2ba0*/  @P1 LEA.HI.X R9, R186, R9, R22, 0x1, P0 ;  /* 0x00000009ba091211 */ /* 0x000fe200000f0c16 */
[----:B------:R2:W-:Y:S01]  /*2bb0*/  @P1 LDGSTS.E.BYPASS.LTC128B.128 [R188+0xe100], [R4.64], !P4 ;  /* 0x0e10000004bc1fae */ /* 0x0005e2000e101d46 */
[----:B------:R-:W-:-:S02]  /*2bc0*/  IADD3.X R2, R199, R3, R10, P2, !PT ;  /* 0x00000003c7027210 */ /* 0x000fc400017fe40a */
[----:B------:R-:W-:Y:S01]  /*2bd0*/  LEA R15, P2, R0, c[0x0][0x1f8], 0x1 ;  /* 0x00007e00000f7a11 */ /* 0x000fe200078408ff */
[----:B------:R3:W-:Y:S01]  /*2be0*/  @P1 LDGSTS.E.BYPASS.LTC128B.128 [R188+0x10100], [R8.64], !P6 ;  /* 0x1010000008bc1fae */ /* 0x0007e2000f101d46 */
[----:B------:R-:W-:Y:S02]  /*2bf0*/  ISETP.GE.AND P0, PT, R14, 0x21, PT ;  /* 0x000000210e00780c */ /* 0x000fe40003f06270 */
[----:B------:R-:W-:Y:S01]  /*2c00*/  LEA.HI.X R17, R0, c[0x0][0x1fc], R2, 0x1, P2 ;  /* 0x00007f0000117a11 */ /* 0x000fe200010f0c02 */
[----:B------:R-:W3:Y:S04]  /*2c10*/  SHFL.IDX PT, R10, R15, RZ, 0x181f ;  /* 0x00181fff0f0a7589 */ /* 0x000ee800000e0000 */
[----:B------:R-:W3:Y:S04]  /*2c20*/  SHFL.IDX PT, R11, R17, RZ, 0x181f ;  /* 0x00181fff110b7589 */ /* 0x000ee800000e0000 */
[----:B------:R3:W3:Y:S02]  /*2c30*/  SHFL.IDX PT, R0, R15, 0x1, 0x181f ;  /* 0x00381f000f007f89 */ /* 0x0006e400000e0000 */
[----:B----4-:R-:W-:-:S04]  /*2c40*/  @P0 LEA R2, P1, R186, R12, 0x1 ;  /* 0x0000000cba020211 */ /* 0x010fc800078208ff */
[-C--:B-----5:R-:W-:Y:S02]  /*2c50*/  @P0 LEA.HI.X R3, R186, R13.reuse, R22, 0x1, P1 ;  /* 0x0000000dba030211 */ /* 0x0a0fe400008f0c16 */
[-C--:B-1----:R-:W-:Y:S02]  /*2c60*/  @P0 LEA R6, P3, R177, R12.reuse, 0x1 ;  /* 0x0000000cb1060211 */ /* 0x082fe400078608ff */
[----:B--2---:R-:W-:Y:S02]  /*2c70*/  @P0 LEA R4, P2, R185, R12, 0x1 ;  /* 0x0000000cb9040211 */ /* 0x004fe400078408ff */
[-C--:B------:R-:W-:Y:S01]  /*2c80*/  @P0 LEA.HI.X R7, R177, R13.reuse, R19, 0x1, P3 ;  /* 0x0000000db1070211 */ /* 0x080fe200018f0c13 */
[C---:B------:R-:W-:Y:S01]  /*2c90*/  IMAD.SHL.U32 R19, R185.reuse, 0x2, RZ ;  /* 0x00000002b9137824 */ /* 0x040fe200078e00ff */
[C-C-:B------:R-:W-:Y:S02]  /*2ca0*/  @P0 LEA.HI.X R5, R185.reuse, R13, R23.reuse, 0x1, P2 ;  /* 0x0000000db9050211 */ /* 0x140fe400010f0c17 */
[----:B------:R-:W-:Y:S01]  /*2cb0*/  SHF.L.U64.HI R13, R185, 0x1, R23 ;  /* 0x00000001b90d7819 */ /* 0x000fe20000010217 */
[----:B------:R1:W-:Y:S01]  /*2cc0*/  @P0 LDGSTS.E.BYPASS.LTC128B.128 [R188+0xd100], [R6.64], !P5 ;  /* 0x0d10000006bc0fae */ /* 0x0003e2000e901d46 */
[----:B------:R-:W-:-:S02]  /*2cd0*/  ISETP.GE.AND P3, PT, R177, c[0x0][0x1d4], PT ;  /* 0x00007500b1007a0c */ /* 0x000fc40003f66270 */
[----:B------:R-:W-:Y:S01]  /*2ce0*/  ISETP.GE.AND P2, PT, R185, c[0x0][0x1d4], PT ;  /* 0x00007500b9007a0c */ /* 0x000fe20003f46270 */
[----:B------:R2:W-:Y:S01]  /*2cf0*/  @P0 LDGSTS.E.BYPASS.LTC128B.128 [R188+0xf100], [R4.64], !P4 ;  /* 0x0f10000004bc0fae */ /* 0x0005e2000e101d46 */
[----:B------:R-:W-:Y:S02]  /*2d00*/  ISETP.LT.OR P1, PT, R14, 0x1, P3 ;  /* 0x000000010e00780c */ /* 0x000fe40001f21670 */
[----:B---3--:R-:W-:Y:S01]  /*2d10*/  SHF.L.U64.HI R15, R186, 0x1, R22 ;  /* 0x00000001ba0f7819 */ /* 0x008fe20000010216 */
[----:B------:R3:W-:Y:S04]  /*2d20*/  @P0 LDGSTS.E.BYPASS.LTC128B.128 [R188+0x11100], [R2.64], !P6 ;  /* 0x1110000002bc0fae */ /* 0x0007e8000f101d46 */
[----:B------:R-:W0:Y:S04]  /*2d30*/  LDGDEPBAR ;  /* 0x00000000000079af */ /* 0x000e280000000000 */
[----:B-1----:R1:W4:Y:S01]  /*2d40*/  SHFL.IDX PT, R6, R17, 0x1, 0x181f ;  /* 0x00381f0011067f89 */ /* 0x00232200000e0000 */
[----:B--2---:R-:W-:-:S05]  /*2d50*/  IADD3 R4, P0, R10, R20, RZ ;  /* 0x000000140a047210 */ /* 0x004fca0007f1e0ff */
[----:B------:R-:W-:Y:S01]  /*2d60*/  IMAD.X R5, R11, 0x1, R16, P0 ;  /* 0x000000010b057824 */ /* 0x000fe200000e0610 */
[----:B---3--:R-:W-:-:S04]  /*2d70*/  IADD3 R2, P0, R10, R19, RZ ;  /* 0x000000130a027210 */ /* 0x008fc80007f1e0ff */
[----:B------:R2:W-:Y:S01]  /*2d80*/  LDGSTS.E.BYPASS.LTC128B.128 [R188+0x100], [R4.64], !P1 ;  /* 0x0010000004bc7fae */ /* 0x0005e2000c901d46 */
[----:B------:R-:W-:Y:S01]  /*2d90*/  IMAD.X R3, R11, 0x1, R13, P0 ;  /* 0x000000010b037824 */ /* 0x000fe200000e060d */
[----:B------:R-:W-:Y:S02]  /*2da0*/  ISETP.LT.OR P0, PT, R14, 0x1, P2 ;  /* 0x000000010e00780c */ /* 0x000fe40001701670 */
[----:B------:R-:W-:Y:S02]  /*2db0*/  ISETP.GE.AND P1, PT, R186, c[0x0][0x1d4], PT ;  /* 0x00007500ba007a0c */ /* 0x000fe40003f26270 */
[----:B------:R-:W-:Y:S01]  /*2dc0*/  ISETP.LT.OR P2, PT, R14, 0x21, P2 ;  /* 0x000000210e00780c */ /* 0x000fe20001741670 */
[----:B-1----:R-:W-:-:S08]  /*2dd0*/  IMAD.SHL.U32 R17, R186, 0x2, RZ ;  /* 0x00000002ba117824 */ /* 0x002fd000078e00ff */
[----:B------:R1:W-:Y:S01]  /*2de0*/  LDGSTS.E.BYPASS.LTC128B.128 [R188+0x2100], [R2.64], !P0 ;  /* 0x0210000002bc7fae */ /* 0x0003e2000c101d46 */
[----:B--2---:R-:W-:-:S05]  /*2df0*/  IADD3 R4, P0, R10, R17, RZ ;  /* 0x000000110a047210 */ /* 0x004fca0007f1e0ff */
[----:B------:R-:W-:Y:S01]  /*2e00*/  IMAD.X R5, R11, 0x1, R15, P0 ;  /* 0x000000010b057824 */ /* 0x000fe200000e060f */
[----:B-1----:R-:W-:-:S05]  /*2e10*/  IADD3 R2, P0, R0, R20, RZ ;  /* 0x0000001400027210 */ /* 0x002fca0007f1e0ff */
[----:B----4-:R-:W-:Y:S01]  /*2e20*/  IMAD.X R3, R6, 0x1, R16, P0 ;  /* 0x0000000106037824 */ /* 0x010fe200000e0610 */
[C---:B------:R-:W-:Y:S02]  /*2e30*/  ISETP.LT.OR P0, PT, R14.reuse, 0x1, P1 ;  /* 0x000000010e00780c */ /* 0x040fe40000f01670 */
[----:B------:R-:W-:-:S11]  /*2e40*/  ISETP.LT.OR P1, PT, R14, 0x21, P1 ;  /* 0x000000210e00780c */ /* 0x000fd60000f21670 */
[----:B------:R1:W-:Y:S01]  /*2e50*/  LDGSTS.E.BYPASS.LTC128B.128 [R188+0x4100], [R4.64], !P0 ;  /* 0x0410000004bc7fae */ /* 0x0003e2000c101d46 */
[----:B------:R-:W-:Y:S02]  /*2e60*/  ISETP.LT.OR P0, PT, R14, 0x21, P3 ;  /* 0x000000210e00780c */ /* 0x000fe40001f01670 */
[----:B------:R-:W-:-:S11]  /*2e70*/  ISETP.GT.AND P3, PT, R189, 0x3f, PT ;  /* 0x0000003fbd00780c */ /* 0x000fd60003f64270 */
[----:B------:R2:W-:Y:S01]  /*2e80*/  LDGSTS.E.BYPASS.LTC128B.128 [R188+0x1100], [R2.64], !P0 ;  /* 0x0110000002bc7fae */ /* 0x0005e2000c101d46 */
[----:B-1----:R-:W-:-:S05]  /*2e90*/  IADD3 R4, P0, R0, R19, RZ ;  /* 0x0000001300047210 */ /* 0x002fca0007f1e0ff */
[----:B------:R-:W-:-:S05]  /*2ea0*/  IMAD.X R5, R6, 0x1, R13, P0 ;  /* 0x0000000106057824 */ /* 0x000fca00000e060d */
[----:B------:R1:W-:Y:S01]  /*2eb0*/  LDGSTS.E.BYPASS.LTC128B.128 [R188+0x3100], [R4.64], !P2 ;  /* 0x0310000004bc7fae */ /* 0x0003e2000d101d46 */
[----:B------:R-:W-:Y:S02]  /*2ec0*/  ISETP.GT.AND P2, PT, R18, R187, PT ;  /* 0x000000bb1200720c */ /* 0x000fe40003f44270 */
[----:B--2---:R-:W-:-:S05]  /*2ed0*/  IADD3 R2, P0, R0, R17, RZ ;  /* 0x0000001100027210 */ /* 0x004fca0007f1e0ff */
[----:B------:R-:W-:-:S05]  /*2ee0*/  IMAD.X R3, R6, 0x1, R15, P0 ;  /* 0x0000000106037824 */ /* 0x000fca00000e060f */
[----:B------:R1:W-:Y:S04]  /*2ef0*/  LDGSTS.E.BYPASS.LTC128B.128 [R188+0x5100], [R2.64], !P1 ;  /* 0x0510000002bc7fae */ /* 0x0003e8000c901d46 */
[----:B------:R-:W0:Y:S01]  /*2f00*/  LDGDEPBAR ;  /* 0x00000000000079af */ /* 0x000e220000000000 */
[----:B------:R-:W-:Y:S05]  /*2f10*/  @!P2 BRA `(.L_x_1576) ;  /* 0x000004400000a947 */ /* 0x000fea0003800000 */
[----:B------:R-:W-:Y:S01]  /*2f20*/  ISETP.NE.AND P0, PT, R21, 0x1, PT ;  /* 0x000000011500780c */ /* 0x000fe20003f05270 */
[----:B-1----:R-:W-:Y:S02]  /*2f30*/  IMAD R2, R18, 0x40, R194 ;  /* 0x0000004012027824 */ /* 0x002fe400078e02c2 */
        /* <DEDUP_REMOVED lines=25> */
[----:B------:R-:W-:Y:S06]  /*30d0*/  BRA.DIV ~URZ, `(.L_x_1577) ;  /* 0x0000aac27f007947 */ /* 0x000fec000b800000 */
[----:B------:R1:W2:Y:S02]  /*30e0*/  SHFL.IDX PT, R4, R5, RZ, 0x181f ;  /* 0x00181fff05047589 */ /* 0x0002a400000e0000 */
.L_x_1669:
[----:B------:R-:W-:Y:S05]  /*30f0*/  BRA.DIV ~URZ, `(.L_x_1578) ;  /* 0x0000ab127f007947 */ /* 0x000fea000b800000 */
[----:B------:R-:W3:Y:S01]  /*3100*/  SHFL.IDX PT, R0, R10, RZ, 0x181f ;  /* 0x00181fff0a007589 */ /* 0x000ee200000e0000 */
[----:B------:R-:W-:Y:S02]  /*3110*/  SEL R12, RZ, 0x10, P5 ;  /* 0x00000010ff0c7807 */ /* 0x000fe40002800000 */
[----:B------:R-:W-:Y:S02]  /*3120*/  SEL R11, RZ, 0x10, P4 ;  /* 0x00000010ff0b7807 */ /* 0x000fe40002000000 */
[----:B---3--:R-:W-:-:S05]  /*3130*/  IADD3 R8, P0, R0, R20, RZ ;  /* 0x0000001400087210 */ /* 0x008fca0007f1e0ff */
[----:B--2---:R-:W-:Y:S01]  /*3140*/  IMAD.X R9, R4, 0x1, R16, P0 ;  /* 0x0000000104097824 */ /* 0x004fe200000e0610 */
[----:B------:R-:W-:-:S04]  /*3150*/  IADD3 R6, P0, R0, R19, RZ ;  /* 0x0000001300067210 */ /* 0x000fc80007f1e0ff */
[----:B------:R-:W-:Y:S01]  /*3160*/  @!PT LDS RZ, [RZ] ;  /* 0x00000000fffff984 */ /* 0x000fe20000000800 */
[----:B------:R-:W-:Y:S01]  /*3170*/  @!PT LDS RZ, [RZ] ;  /* 0x00000000fffff984 */ /* 0x000fe20000000800 */
[----:B------:R2:W-:Y:S01]  /*3180*/  LDGSTS.E.BYPASS.LTC128B.128 [R188+0x12100], [R8.64], !P5 ;  /* 0x1210000008bc7fae */ /* 0x0005e2000e901d46 */
[----:B------:R-:W-:Y:S01]  /*3190*/  IMAD.X R7, R4, 0x1, R13, P0 ;  /* 0x0000000104077824 */ /* 0x000fe200000e060d */
[----:B------:R-:W-:Y:S02]  /*31a0*/  IADD3 R2, P0, R0, R17, RZ ;  /* 0x0000001100027210 */ /* 0x000fe40007f1e0ff */
[----:B------:R3:W4:Y:S03]  /*31b0*/  SHFL.IDX PT, R0, R10, 0x1, 0x181f ;  /* 0x00381f000a007f89 */ /* 0x00072600000e0000 */
[----:B------:R-:W-:Y:S01]  /*31c0*/  IMAD.X R3, R4, 0x1, R15, P0 ;  /* 0x0000000104037824 */ /* 0x000fe200000e060f */
[----:B------:R3:W-:Y:S04]  /*31d0*/  LDGSTS.E.BYPASS.LTC128B.128 [R188+0x14100], [R6.64], !P4 ;  /* 0x1410000006bc7fae */ /* 0x0007e8000e101d46 */
[----:B------:R3:W-:Y:S04]  /*31e0*/  LDGSTS.E.BYPASS.LTC128B.128 [R188+0x16100], [R2.64], !P6 ;  /* 0x1610000002bc7fae */ /* 0x0007e8000f101d46 */
[----:B--2---:R3:W2:Y:S01]  /*31f0*/  SHFL.IDX PT, R8, R5, 0x1, 0x181f ;  /* 0x00381f0005087f89 */ /* 0x0046a200000e0000 */
[----:B------:R-:W-:-:S03]  /*3200*/  IMAD.MOV.U32 R9, RZ, RZ, R252 ;  /* 0x000000ffff097224 */ /* 0x000fc600078e00fc */
.L_x_1670:
[----:B---34-:R-:W-:-:S04]  /*3210*/  IADD3 R2, -R11, 0x10, RZ ;  /* 0x000000100b027810 */ /* 0x018fc80007ffe1ff */
[----:B------:R-:W-:-:S04]  /*3220*/  LOP3.LUT R2, R2, 0xf, RZ, 0xc0, !PT ;  /* 0x0000000f02027812 */ /* 0x000fc800078ec0ff */
[----:B------:R-:W-:Y:S02]  /*3230*/  IADD3 R4, P1, P0, R2, R0, R19 ;  /* 0x0000000002047210 */ /* 0x000fe4000783e013 */
[----:B------:R-:W-:Y:S02]  /*3240*/  IADD3 R2, -R12, 0x10, RZ ;  /* 0x000000100c027810 */ /* 0x000fe40007ffe1ff */
[----:B-12---:R-:W-:Y:S02]  /*3250*/  IADD3.X R5, RZ, R8, R13, P1, P0 ;  /* 0x00000008ff057210 */ /* 0x006fe40000fe040d */
[----:B------:R-:W-:-:S04]  /*3260*/  LOP3.LUT R2, R2, 0xf, RZ, 0xc0, !PT ;  /* 0x0000000f02027812 */ /* 0x000fc800078ec0ff */
[----:B------:R-:W-:Y:S02]  /*3270*/  IADD3 R6, P1, P0, R2, R0, R20 ;  /* 0x0000000002067210 */ /* 0x000fe4000783e014 */
[----:B------:R-:W-:Y:S02]  /*3280*/  IADD3 R2, -R9, 0x10, RZ ;  /* 0x0000001009027810 */ /* 0x000fe40007ffe1ff */
[----:B------:R-:W-:Y:S02]  /*3290*/  IADD3.X R7, RZ, R8, R16, P1, P0 ;  /* 0x00000008ff077210 */ /* 0x000fe40000fe0410 */
[----:B------:R-:W-:-:S04]  /*32a0*/  LOP3.LUT R2, R2, 0xf, RZ, 0xc0, !PT ;  /* 0x0000000f02027812 */ /* 0x000fc800078ec0ff */
[----:B------:R-:W-:-:S04]  /*32b0*/  IADD3 R2, P1, P0, R2, R0, R17 ;  /* 0x0000000002027210 */ /* 0x000fc8000783e011 */
[----:B------:R-:W-:Y:S02]  /*32c0*/  IADD3.X R3, RZ, R8, R15, P1, P0 ;  /* 0x00000008ff037210 */ /* 0x000fe40000fe040f */
[----:B------:R-:W-:-:S13]  /*32d0*/  ISETP.NE.U32.AND P0, PT, R12, RZ, PT ;  /* 0x000000ff0c00720c */ /* 0x000fda0003f05070 */
[----:B------:R-:W-:Y:S01]  /*32e0*/  @!PT LDS RZ, [RZ] ;  /* 0x00000000fffff984 */ /* 0x000fe20000000800 */
[----:B------:R-:W-:Y:S01]  /*32f0*/  @!PT LDS RZ, [RZ] ;  /* 0x00000000fffff984 */ /* 0x000fe20000000800 */
[----:B------:R-:W-:Y:S01]  /*3300*/  @!PT LDS RZ, [RZ] ;  /* 0x00000000fffff984 */ /* 0x000fe20000000800 */
[----:B------:R1:W-:Y:S01]  /*3310*/  LDGSTS.E.BYPASS.LTC128B.128.ZFILL [R188+0x13100], [R6.64], P0 ;  /* 0x1310000006bc7fae */ /* 0x0003e20008141d46 */
[----:B------:R-:W-:-:S13]  /*3320*/  ISETP.NE.U32.AND P0, PT, R11, RZ, PT ;  /* 0x000000ff0b00720c */ /* 0x000fda0003f05070 */
[----:B------:R1:W-:Y:S01]  /*3330*/  LDGSTS.E.BYPASS.LTC128B.128.ZFILL [R188+0x15100], [R4.64], P0 ;  /* 0x1510000004bc7fae */ /* 0x0003e20008141d46 */
[----:B------:R-:W-:-:S13]  /*3340*/  ISETP.NE.U32.AND P0, PT, R9, RZ, PT ;  /* 0x000000ff0900720c */ /* 0x000fda0003f05070 */
[----:B------:R1:W-:Y:S02]  /*3350*/  LDGSTS.E.BYPASS.LTC128B.128.ZFILL [R188+0x17100], [R2.64], P0 ;  /* 0x1710000002bc7fae */ /* 0x0003e40008141d46 */
.L_x_1576:
[----:B------:R-:W-:Y:S05]  /*3360*/  BSYNC B0 ;  /* 0x0000000000007941 */ /* 0x000fea0003800000 */
.L_x_1575:
[----:B------:R-:W0:Y:S01]  /*3370*/  LDGDEPBAR ;  /* 0x00000000000079af */ /* 0x000e220000000000 */
[----:B------:R-:W-:Y:S01]  /*3380*/  IMAD.MOV.U32 R0, RZ, RZ, 0x20 ;  /* 0x00000020ff007424 */ /* 0x000fe200078e00ff */
[----:B------:R-:W-:-:S04]  /*3390*/  LOP3.LUT P0, RZ, R162, 0x2, RZ, 0xc0, !PT ;  /* 0x00000002a2ff7812 */ /* 0x000fc8000780c0ff */
[----:B------:R-:W-:-:S05]  /*33a0*/  SEL R167, R0, 0xffffffe0, !P0 ;  /* 0xffffffe000a77807 */ /* 0x000fca0004000000 */
[----:B------:R-:W-:Y:S01]  /*33b0*/  IMAD.IADD R0, R169, 0x1, R167 ;  /* 0x00000001a9007824 */ /* 0x000fe200078e02a7 */
[----:B------:R-:W-:-:S04]  /*33c0*/  DEPBAR.LE SB0, 0x3 ;  /* 0x000080c00000791a */ /* 0x000fc80000000000 */
[----:B------:R-:W-:-:S04]  /*33d0*/  DEPBAR.LE SB0, 0x2 ;  /* 0x000080800000791a */ /* 0x000fc80000000000 */
[----:B------:R-:W-:Y:S01]  /*33e0*/  WARPSYNC 0xffffffff ;  /* 0xffffffff00007948 */ /* 0x000fe20003800000 */
[----:B------:R-:W-:Y:S06]  /*33f0*/  BAR.SYNC.DEFER_BLOCKING 0x0 ;  /* 0x0000000000007b1d */ /* 0x000fec0000010000 */
[----:B------:R-:W-:Y:S01]  /*3400*/  BSSY B0, `(.L_x_1579) ;  /* 0x000004a000007945 */ /* 0x000fe20003800000 */
[----:B-1----:R1:W2:Y:S04]  /*3410*/  LDSM.16.M88.4 R4, [R163] ;  /* 0x00000000a304783b */ /* 0x0022a80000000200 */
        /* <DEDUP_REMOVED lines=9> */
[----:B------:R-:W-:Y:S05]  /*34b0*/  @!P2 BRA `(.L_x_1580) ;  /* 0x000003e00000a947 */ /* 0x000fea0003800000 */
[----:B------:R-:W-:Y:S01]  /*34c0*/  SHF.R.S32.HI R2, RZ, 0x1f, R174 ;  /* 0x0000001fff027819 */ /* 0x000fe200000114ae */
[----:B------:R-:W-:Y:S01]  /*34d0*/  IMAD.SHL.U32 R40, R186, 0x2, RZ ;  /* 0x00000002ba287824 */ /* 0x000fe200078e00ff */
[----:B------:R-:W-:Y:S01]  /*34e0*/  SHF.R.S32.HI R13, RZ, 0x1f, R173 ;  /* 0x0000001fff0d7819 */ /* 0x000fe200000114ad */
[----:B------:R-:W-:Y:S01]  /*34f0*/  IMAD.SHL.U32 R29, R185, 0x2, RZ ;  /* 0x00000002b91d7824 */ /* 0x000fe200078e00ff */
[----:B------:R-:W-:Y:S01]  /*3500*/  SHF.R.S32.HI R14, RZ, 0x1f, R186 ;  /* 0x0000001fff0e7819 */ /* 0x000fe200000114ba */
[----:B------:R-:W-:Y:S01]  /*3510*/  IMAD R12, R2, c[0x0][0x208], RZ ;  /* 0x00008200020c7a24 */ /* 0x000fe200078e02ff */
[----:B------:R-:W-:Y:S01]  /*3520*/  SHF.R.S32.HI R15, RZ, 0x1f, R185 ;  /* 0x0000001fff0f7819 */ /* 0x000fe200000114b9 */
[----:B------:R-:W-:Y:S01]  /*3530*/  IMAD.WIDE.U32 R2, R174, c[0x0][0x208], RZ ;  /* 0x00008200ae027a25 */ /* 0x000fe200078e00ff */
[----:B------:R-:W-:-:S02]  /*3540*/  SHF.L.U64.HI R23, R186, 0x1, R14 ;  /* 0x00000001ba177819 */ /* 0x000fc4000001020e */
[----:B------:R-:W-:Y:S01]  /*3550*/  SHF.R.S32.HI R14, RZ, 0x1f, R177 ;  /* 0x0000001fff0e7819 */ /* 0x000fe200000114b1 */
[----:B------:R-:W-:Y:S01]  /*3560*/  IMAD R12, R174, c[0x0][0x20c], R12 ;  /* 0x00008300ae0c7a24 */ /* 0x000fe200078e020c */
[----:B------:R-:W-:Y:S01]  /*3570*/  SHF.L.U64.HI R22, R185, 0x1, R15 ;  /* 0x00000001b9167819 */ /* 0x000fe2000001020f */
[C---:B------:R-:W-:Y:S01]  /*3580*/  IMAD.SHL.U32 R28, R177.reuse, 0x2, RZ ;  /* 0x00000002b11c7824 */ /* 0x040fe200078e00ff */
[----:B------:R-:W-:Y:S01]  /*3590*/  SHF.L.U64.HI R21, R177, 0x1, R14 ;  /* 0x00000001b1157819 */ /* 0x000fe2000001020e */
[----:B------:R-:W-:Y:S02]  /*35a0*/  IMAD.IADD R3, R3, 0x1, R12 ;  /* 0x0000000103037824 */ /* 0x000fe400078e020c */
[----:B------:R-:W-:Y:S02]  /*35b0*/  IMAD R12, R13, c[0x0][0x218], RZ ;  /* 0x000086000d0c7a24 */ /* 0x000fe400078e02ff */
[----:B------:R-:W-:-:S04]  /*35c0*/  IMAD.WIDE.U32 R2, R173, c[0x0][0x218], R2 ;  /* 0x00008600ad027a25 */ /* 0x000fc800078e0002 */
[----:B------:R-:W-:Y:S01]  /*35d0*/  IMAD R12, R173, c[0x0][0x21c], R12 ;  /* 0x00008700ad0c7a24 */ /* 0x000fe200078e020c */
[----:B------:R-:W-:-:S04]  /*35e0*/  IADD3 R2, P0, R196, R2, RZ ;  /* 0x00000002c4027210 */ /* 0x000fc80007f1e0ff */
[----:B------:R-:W-:Y:S02]  /*35f0*/  IADD3.X R3, R199, R3, R12, P0, !PT ;  /* 0x00000003c7037210 */ /* 0x000fe400007fe40c */
[----:B------:R-:W-:-:S04]  /*3600*/  LEA R20, P0, R2, c[0x0][0x1f8], 0x1 ;  /* 0x00007e0002147a11 */ /* 0x000fc800078008ff */
[----:B------:R-:W-:Y:S01]  /*3610*/  LEA.HI.X R13, R2, c[0x0][0x1fc], R3, 0x1, P0 ;  /* 0x00007f00020d7a11 */ /* 0x000fe200000f0c03 */
[----:B------:R-:W-:Y:S06]  /*3620*/  BRA.DIV ~URZ, `(.L_x_1581) ;  /* 0x0000a7f27f007947 */ /* 0x000fec000b800000 */
[----:B------:R4:W3:Y:S02]  /*3630*/  SHFL.IDX PT, R12, R13, RZ, 0x181f ;  /* 0x00181fff0d0c7589 */ /* 0x0008e400000e0000 */
.L_x_1671:
[----:B------:R-:W-:Y:S05]  /*3640*/  BRA.DIV ~URZ, `(.L_x_1582) ;  /* 0x0000a8427f007947 */ /* 0x000fea000b800000 */
[----:B------:R-:W5:Y:S02]  /*3650*/  SHFL.IDX PT, R2, R20, RZ, 0x181f ;  /* 0x00181fff14027589 */ /* 0x000f6400000e0000 */
[C---:B-----5:R-:W-:Y:S02]  /*3660*/  IADD3 R18, P0, R2.reuse, R28, RZ ;  /* 0x0000001c02127210 */ /* 0x060fe40007f1e0ff */
[----:B------:R-:W-:-:S03]  /*3670*/  IADD3 R16, P1, R2, R29, RZ ;  /* 0x0000001d02107210 */ /* 0x000fc60007f3e0ff */
[----:B---3--:R-:W-:Y:S01]  /*3680*/  IMAD.X R19, R12, 0x1, R21, P0 ;  /* 0x000000010c137824 */ /* 0x008fe200000e0615 */
[----:B------:R-:W-:Y:S01]  /*3690*/  IADD3 R14, P0, R2, R40, RZ ;  /* 0x00000028020e7210 */ /* 0x000fe20007f1e0ff */
[C---:B------:R-:W-:Y:S01]  /*36a0*/  IMAD.X R17, R12.reuse, 0x1, R22, P1 ;  /* 0x000000010c117824 */ /* 0x040fe200008e0616 */
[----:B------:R3:W4:Y:S03]  /*36b0*/  SHFL.IDX PT, R2, R20, 0x1, 0x181f ;  /* 0x00381f0014027f89 */ /* 0x00072600000e0000 */
[----:B------:R-:W-:Y:S01]  /*36c0*/  IMAD.X R15, R12, 0x1, R23, P0 ;  /* 0x000000010c0f7824 */ /* 0x000fe200000e0617 */
[----:B------:R-:W-:Y:S01]  /*36d0*/  @!PT LDS RZ, [RZ] ;  /* 0x00000000fffff984 */ /* 0x000fe20000000800 */
[----:B------:R5:W-:Y:S04]  /*36e0*/  LDGSTS.E.BYPASS.LTC128B.128 [R188+0x6100], [R18.64], !P5 ;  /* 0x0610000012bc7fae */ /* 0x000be8000e901d46 */
[----:B------:R2:W-:Y:S04]  /*36f0*/  LDGSTS.E.BYPASS.LTC128B.128 [R188+0x8100], [R16.64], !P4 ;  /* 0x0810000010bc7fae */ /* 0x0005e8000e101d46 */
[----:B------:R3:W-:Y:S04]  /*3700*/  LDGSTS.E.BYPASS.LTC128B.128 [R188+0xa100], [R14.64], !P6 ;  /* 0x0a1000000ebc7fae */ /* 0x0007e8000f101d46 */
[----:B-----5:R3:W1:Y:S01]  /*3710*/  SHFL.IDX PT, R18, R13, 0x1, 0x181f ;  /* 0x00381f000d127f89 */ /* 0x02066200000e0000 */
[----:B------:R-:W-:-:S02]  /*3720*/  SEL R19, RZ, 0x10, P5 ;  /* 0x00000010ff137807 */ /* 0x000fc40002800000 */
[----:B--2---:R-:W-:Y:S01]  /*3730*/  SEL R17, RZ, 0x10, P4 ;  /* 0x00000010ff117807 */ /* 0x004fe20002000000 */
[----:B------:R-:W-:Y:S02]  /*3740*/  IMAD.MOV.U32 R16, RZ, RZ, R252 ;  /* 0x000000ffff107224 */ /* 0x000fe400078e00fc */
.L_x_1672:
[----:B----4-:R-:W-:Y:S02]  /*3750*/  IADD3 R3, -R19, 0x10, RZ ;  /* 0x0000001013037810 */ /* 0x010fe40007ffe1ff */
[----:B------:R-:W-:Y:S02]  /*3760*/  IADD3 R12, -R17, 0x10, RZ ;  /* 0x00000010110c7810 */ /* 0x000fe40007ffe1ff */
[----:B------:R-:W-:Y:S02]  /*3770*/  LOP3.LUT R3, R3, 0xf, RZ, 0xc0, !PT ;  /* 0x0000000f03037812 */ /* 0x000fe400078ec0ff */
[----:B---3--:R-:W-:Y:S02]  /*3780*/  IADD3 R13, -R16, 0x10, RZ ;  /* 0x00000010100d7810 */ /* 0x008fe40007ffe1ff */
[----:B------:R-:W-:Y:S02]  /*3790*/  IADD3 R14, P1, P0, R3, R2, R28 ;  /* 0x00000002030e7210 */ /* 0x000fe4000783e01c */
[----:B------:R-:W-:-:S02]  /*37a0*/  LOP3.LUT R3, R12, 0xf, RZ, 0xc0, !PT ;  /* 0x0000000f0c037812 */ /* 0x000fc400078ec0ff */
[----:B-1----:R-:W-:Y:S02]  /*37b0*/  IADD3.X R15, RZ, R18, R21, P1, P0 ;  /* 0x00000012ff0f7210 */ /* 0x002fe40000fe0415 */
[----:B------:R-:W-:Y:S02]  /*37c0*/  IADD3 R12, P1, P0, R3, R2, R29 ;  /* 0x00000002030c7210 */ /* 0x000fe4000783e01d */
[----:B------:R-:W-:Y:S02]  /*37d0*/  LOP3.LUT R3, R13, 0xf, RZ, 0xc0, !PT ;  /* 0x0000000f0d037812 */ /* 0x000fe400078ec0ff */
[----:B------:R-:W-:Y:S02]  /*37e0*/  IADD3.X R13, RZ, R18, R22, P1, P0 ;  /* 0x00000012ff0d7210 */ /* 0x000fe40000fe0416 */
[----:B------:R-:W-:-:S04]  /*37f0*/  IADD3 R2, P1, P0, R3, R2, R40 ;  /* 0x0000000203027210 */ /* 0x000fc8000783e028 */
[----:B------:R-:W-:Y:S02]  /*3800*/  IADD3.X R3, RZ, R18, R23, P1, P0 ;  /* 0x00000012ff037210 */ /* 0x000fe40000fe0417 */
[----:B------:R-:W-:Y:S02]  /*3810*/  ISETP.NE.U32.AND P0, PT, R19, RZ, PT ;  /* 0x000000ff1300720c */ /* 0x000fe40003f05070 */
[----:B------:R-:W-:-:S11]  /*3820*/  ISETP.NE.U32.AND P1, PT, R17, RZ, PT ;  /* 0x000000ff1100720c */ /* 0x000fd60003f25070 */
[----:B------:R-:W-:Y:S01]  /*3830*/  @!PT LDS RZ, [RZ] ;  /* 0x00000000fffff984 */ /* 0x000fe20000000800 */
[----:B------:R-:W-:Y:S01]  /*3840*/  @!PT LDS RZ, [RZ] ;  /* 0x00000000fffff984 */ /* 0x000fe20000000800 */
[----:B------:R-:W-:Y:S01]  /*3850*/  @!PT LDS RZ, [RZ] ;  /* 0x00000000fffff984 */ /* 0x000fe20000000800 */
[----:B------:R1:W-:Y:S01]  /*3860*/  LDGSTS.E.BYPASS.LTC128B.128.ZFILL [R188+0x7100], [R14.64], P0 ;  /* 0x071000000ebc7fae */ /* 0x0003e20008141d46 */
[----:B------:R-:W-:-:S03]  /*3870*/  ISETP.NE.U32.AND P0, PT, R16, RZ, PT ;  /* 0x000000ff1000720c */ /* 0x000fc60003f05070 */
[----:B------:R1:W-:Y:S10]  /*3880*/  LDGSTS.E.BYPASS.LTC128B.128.ZFILL [R188+0x9100], [R12.64], P1 ;  /* 0x091000000cbc7fae */ /* 0x0003f40008941d46 */
[----:B------:R1:W-:Y:S02]  /*3890*/  LDGSTS.E.BYPASS.LTC128B.128.ZFILL [R188+0xb100], [R2.64], P0 ;  /* 0x0b10000002bc7fae */ /* 0x0003e40008141d46 */
.L_x_1580:
[----:B------:R-:W-:Y:S05]  /*38a0*/  BSYNC B0 ;  /* 0x0000000000007941 */ /* 0x000fea0003800000 */
.L_x_1579:
[----:B-1----:R-:W-:Y:S01]  /*38b0*/  IMAD.MOV.U32 R2, RZ, RZ, 0x40 ;  /* 0x00000040ff027424 */ /* 0x002fe200078e00ff */
[----:B------:R-:W-:Y:S01]  /*38c0*/  LOP3.LUT P0, RZ, R162, 0x4, RZ, 0xc0, !PT ;  /* 0x00000004a2ff7812 */ /* 0x000fe2000780c0ff */
[----:B------:R-:W0:Y:S01]  /*38d0*/  LDGDEPBAR ;  /* 0x00000000000079af */ /* 0x000e220000000000 */
[----:B------:R-:W-:Y:S02]  /*38e0*/  WARPSYNC 0xffffffff ;  /* 0xffffffff00007948 */ /* 0x000fe40003800000 */
[----:B------:R-:W-:-:S04]  /*38f0*/  SEL R2, R2, 0xffffffc0, !P0 ;  /* 0xffffffc002027807 */ /* 0x000fc80004000000 */
[----:B------:R-:W-:Y:S01]  /*3900*/  IADD3 R3, R2, R169, R167 ;  /* 0x000000a902037210 */ /* 0x000fe20007ffe0a7 */
[----:B------:R-:W-:-:S04]  /*3910*/  IMAD.IADD R2, R169, 0x1, R2 ;  /* 0x00000001a9027824 */ /* 0x000fc800078e0202 */
[C---:B--2-4-:R-:W-:Y:S01]  /*3920*/  HMMA.16816.F32.BF16 R12, R4.reuse, R24, RZ ;  /* 0x00000018040c723c */ /* 0x054fe200000418ff */
[----:B------:R-:W-:Y:S04]  /*3930*/  LDSM.16.M88.4 R40, [R2] ;  /* 0x000000000228783b */ /* 0x000fe80000000200 */
[----:B------:R-:W-:Y:S03]  /*3940*/  LDSM.16.M88.4 R60, [R2+0x800] ;  /* 0x00080000023c783b */ /* 0x000fe60000000200 */
[C---:B---3--:R-:W-:Y:S01]  /*3950*/  HMMA.16816.F32.BF16 R16, R4.reuse, R34, RZ ;  /* 0x000000220410723c */ /* 0x048fe200000418ff */
[----:B------:R-:W-:Y:S04]  /*3960*/  LDSM.16.M88.4 R64, [R2+0x1000] ;  /* 0x001000000240783b */ /* 0x000fe80000000200 */
[----:B------:R-:W-:Y:S03]  /*3970*/  LDSM.16.M88.4 R72, [R2+0x1800] ;  /* 0x001800000248783b */ /* 0x000fe60000000200 */
[C---:B------:R-:W-:Y:S01]  /*3980*/  HMMA.16816.F32.BF16 R24, R4.reuse, R26, RZ ;  /* 0x0000001a0418723c */ /* 0x040fe200000418ff */
[----:B------:R-:W-:Y:S04]  /*3990*/  LDSM.16.M88.4 R84, [R3+0x1000] ;  /* 0x001000000354783b */ /* 0x000fe80000000200 */
[----:B------:R-:W-:Y:S03]  /*39a0*/  LDSM.16.M88.4 R88, [R3+0x1800] ;  /* 0x001800000358783b */ /* 0x000fe60000000200 */
[C---:B------:R-:W-:Y:S01]  /*39b0*/  HMMA.16816.F32.BF16 R32, R4.reuse, R32, RZ ;  /* 0x000000200420723c */ /* 0x040fe200000418ff */
[----:B------:R-:W-:Y:S07]  /*39c0*/  LDSM.16.M88.4 R92, [R169+0x3800] ;  /* 0x00380000a95c783b */ /* 0x000fee0000000200 */
[C---:B------:R-:W-:Y:S08]  /*39d0*/  HMMA.16816.F32.BF16 R20, R4.reuse, R36, RZ ;  /* 0x000000240414723c */ /* 0x040ff000000418ff */
[C---:B------:R-:W-:Y:S08]  /*39e0*/  HMMA.16816.F32.BF16 R28, R4.reuse, R38, RZ ;  /* 0x00000026041c723c */ /* 0x040ff000000418ff */
[C---:B------:R-:W-:Y:S08]  /*39f0*/  HMMA.16816.F32.BF16 R36, R4.reuse, R44, RZ ;  /* 0x0000002c0424723c */ /* 0x040ff000000418ff */
[----:B------:R-:W-:Y:S01]  /*3a00*/  HMMA.16816.F32.BF16 R44, R4, R46, RZ ;  /* 0x0000002e042c723c */ /* 0x000fe200000418ff */
[----:B------:R-:W1:Y:S07]  /*3a10*/  LDSM.16.M88.4 R4, [R166] ;  /* 0x00000000a604783b */ /* 0x000e6e0000000200 */
[C---:B------:R-:W-:Y:S08]  /*3a20*/  HMMA.16816.F32.BF16 R48, R8.reuse, R56, R12 ;  /* 0x000000380830723c */ /* 0x040ff0000004180c */
[C---:B------:R-:W-:Y:S08]  /*3a30*/  HMMA.16816.F32.BF16 R56, R8.reuse, R58, R24 ;  /* 0x0000003a0838723c */ /* 0x040ff00000041818 */
[C---:B------:R-:W-:Y:S08]  /*3a40*/  HMMA.16816.F32.BF16 R24, R8.reuse, R68, R32 ;  /* 0x000000440818723c */ /* 0x040ff00000041820 */
[C---:B------:R-:W-:Y:S01]  /*3a50*/  HMMA.16816.F32.BF16 R52, R8.reuse, R70, R16 ;  /* 0x000000460834723c */ /* 0x040fe20000041810 */
[----:B------:R-:W-:Y:S04]  /*3a60*/  LDSM.16.M88.4 R16, [R165] ;  /* 0x00000000a510783b */ /* 0x000fe80000000200 */
[----:B------:R-:W2:Y:S03]  /*3a70*/  LDSM.16.M88.4 R68, [R3] ;  /* 0x000000000344783b */ /* 0x000ea60000000200 */
[C---:B------:R-:W-:Y:S08]  /*3a80*/  HMMA.16816.F32.BF16 R20, R8.reuse, R76, R20 ;  /* 0x0000004c0814723c */ /* 0x040ff00000041814 */
[C---:B------:R-:W-:Y:S01]  /*3a90*/  HMMA.16816.F32.BF16 R12, R8.reuse, R78, R28 ;  /* 0x0000004e080c723c */ /* 0x040fe2000004181c */
[----:B------:R-:W3:Y:S07]  /*3aa0*/  LDSM.16.M88.4 R76, [R3+0x800] ;  /* 0x00080000034c783b */ /* 0x000eee0000000200 */
[C---:B------:R-:W-:Y:S08]  /*3ab0*/  HMMA.16816.F32.BF16 R28, R8.reuse, R80, R36 ;  /* 0x00000050081c723c */ /* 0x040ff00000041824 */
[----:B------:R-:W-:Y:S01]  /*3ac0*/  HMMA.16816.F32.BF16 R32, R8, R82, R44 ;  /* 0x000000520820723c */ /* 0x000fe2000004182c */
[----:B------:R-:W-:Y:S07]  /*3ad0*/  LDSM.16.M88.4 R80, [R169+0x3000] ;  /* 0x00300000a950783b */ /* 0x000fee0000000200 */
[C---:B-1----:R-:W-:Y:S08]  /*3ae0*/  HMMA.16816.F32.BF16 R24, R4.reuse, R40, R24 ;  /* 0x000000280418723c */ /* 0x042ff00000041818 */
[C---:B------:R-:W-:Y:S01]  /*3af0*/  HMMA.16816.F32.BF16 R40, R4.reuse, R42, R52 ;  /* 0x0000002a0428723c */ /* 0x040fe20000041834 */
[----:B------:R-:W-:Y:S07]  /*3b00*/  LDSM.16.M88.4 R52, [R169+0x2000] ;  /* 0x00200000a934783b */ /* 0x000fee0000000200 */
[C---:B------:R-:W-:Y:S08]  /*3b10*/  HMMA.16816.F32.BF16 R56, R4.reuse, R62, R56 ;  /* 0x0000003e0438723c */ /* 0x040ff00000041838 */
[C---:B------:R-:W-:Y:S08]  /*3b20*/  HMMA.16816.F32.BF16 R36, R4.reuse, R64, R20 ;  /* 0x000000400424723c */ /* 0x040ff00000041814 */
[C---:B------:R-:W-:Y:S01]  /*3b30*/  HMMA.16816.F32.BF16 R48, R4.reuse, R60, R48 ;  /* 0x0000003c0430723c */ /* 0x040fe20000041830 */
[----:B------:R-:W-:Y:S07]  /*3b40*/  LDSM.16.M88.4 R60, [R169+0x2800] ;  /* 0x00280000a93c783b */ /* 0x000fee0000000200 */
[C---:B------:R-:W-:Y:S01]  /*3b50*/  HMMA.16816.F32.BF16 R20, R4.reuse, R66, R12 ;  /* 0x000000420414723c */ /* 0x040fe2000004180c */
[----:B------:R-:W1:Y:S04]  /*3b60*/  LDSM.16.M88.4 R12, [R163+0x4000] ;  /* 0x00400000a30c783b */ /* 0x000e680000000200 */
[----:B------:R-:W-:Y:S03]  /*3b70*/  LDSM.16.M88.4 R64, [R0+0x2000] ;  /* 0x002000000040783b */ /* 0x000fe60000000200 */
[C---:B------:R-:W-:Y:S08]  /*3b80*/  HMMA.16816.F32.BF16 R8, R4.reuse, R72, R28 ;  /* 0x000000480408723c */ /* 0x040ff0000004181c */
[----:B------:R-:W-:Y:S01]  /*3b90*/  HMMA.16816.F32.BF16 R4, R4, R74, R32 ;  /* 0x0000004a0404723c */ /* 0x000fe20000041820 */
[----:B------:R-:W-:Y:S07]  /*3ba0*/  LDSM.16.M88.4 R72, [R0+0x2800] ;  /* 0x002800000048783b */ /* 0x000fee0000000200 */
[C---:B--2---:R-:W-:Y:S08]  /*3bb0*/  HMMA.16816.F32.BF16 R32, R16.reuse, R70, R40 ;  /* 0x000000461020723c */ /* 0x044ff00000041828 */
[C---:B------:R-:W-:Y:S01]  /*3bc0*/  HMMA.16816.F32.BF16 R28, R16.reuse, R68, R24 ;  /* 0x00000044101c723c */ /* 0x040fe20000041818 */
[----:B------:R-:W-:Y:S07]  /*3bd0*/  LDSM.16.M88.4 R68, [R2+0x2800] ;  /* 0x002800000244783b */ /* 0x000fee0000000200 */
[C---:B---3--:R-:W-:Y:S08]  /*3be0*/  HMMA.16816.F32.BF16 R56, R16.reuse, R78, R56 ;  /* 0x0000004e1038723c */ /* 0x048ff00000041838 */
[C---:B------:R-:W-:Y:S08]  /*3bf0*/  HMMA.16816.F32.BF16 R44, R16.reuse, R84, R36 ;  /* 0x00000054102c723c */ /* 0x040ff00000041824 */
[C---:B------:R-:W-:Y:S01]  /*3c00*/  HMMA.16816.F32.BF16 R48, R16.reuse, R76, R48 ;  /* 0x0000004c1030723c */ /* 0x040fe20000041830 */
[----:B------:R-:W-:Y:S07]  /*3c10*/  LDSM.16.M88.4 R76, [R2+0x3000] ;  /* 0x00300000024c783b */ /* 0x000fee0000000200 */
[C---:B------:R-:W-:Y:S01]  /*3c20*/  HMMA.16816.F32.BF16 R36, R16.reuse, R88, R8 ;  /* 0x000000581024723c */ /* 0x040fe20000041808 */
[----:B------:R-:W2:Y:S07]  /*3c30*/  LDSM.16.M88.4 R8, [R164+0x4000] ;  /* 0x00400000a408783b */ /* 0x000eae0000000200 */
[C---:B------:R-:W-:Y:S01]  /*3c40*/  HMMA.16816.F32.BF16 R40, R16.reuse, R86, R20 ;  /* 0x000000561028723c */ /* 0x040fe20000041814 */
[----:B------:R-:W3:Y:S07]  /*3c50*/  LDSM.16.M88.4 R84, [R0+0x3000] ;  /* 0x003000000054783b */ /* 0x000eee0000000200 */
[----:B------:R-:W-:Y:S01]  /*3c60*/  HMMA.16816.F32.BF16 R24, R16, R90, R4 ;  /* 0x0000005a1018723c */ /* 0x000fe20000041804 */
[----:B------:R-:W4:Y:S04]  /*3c70*/  LDSM.16.M88.4 R88, [R0+0x3800] ;  /* 0x003800000058783b */ /* 0x000f280000000200 */
[----:B------:R-:W-:Y:S03]  /*3c80*/  LDSM.16.M88.4 R4, [R166+0x4000] ;  /* 0x00400000a604783b */ /* 0x000fe60000000200 */
[C---:B-1----:R-:W-:Y:S08]  /*3c90*/  HMMA.16816.F32.BF16 R16, R12.reuse, R54, R32 ;  /* 0x000000360c10723c */ /* 0x042ff00000041820 */
[C---:B------:R-:W-:Y:S08]  /*3ca0*/  HMMA.16816.F32.BF16 R20, R12.reuse, R52, R28 ;  /* 0x000000340c14723c */ /* 0x040ff0000004181c */
[C---:B------:R-:W-:Y:S08]  /*3cb0*/  HMMA.16816.F32.BF16 R56, R12.reuse, R62, R56 ;  /* 0x0000003e0c38723c */ /* 0x040ff00000041838 */
[C---:B------:R-:W-:Y:S01]  /*3cc0*/  HMMA.16816.F32.BF16 R32, R12.reuse, R60, R48 ;  /* 0x0000003c0c20723c */ /* 0x040fe20000041830 */
[----:B------:R-:W1:Y:S07]  /*3cd0*/  LDSM.16.M88.4 R60, [R2+0x2000] ;  /* 0x00200000023c783b */ /* 0x000e6e0000000200 */
[C---:B------:R-:W-:Y:S08]  /*3ce0*/  HMMA.16816.F32.BF16 R52, R12.reuse, R80, R44 ;  /* 0x000000500c34723c */ /* 0x040ff0000004182c */
[C---:B------:R-:W-:Y:S01]  /*3cf0*/  HMMA.16816.F32.BF16 R48, R12.reuse, R82, R40 ;  /* 0x000000520c30723c */ /* 0x040fe20000041828 */
[----:B------:R-:W5:Y:S07]  /*3d00*/  LDSM.16.M88.4 R80, [R2+0x3800] ;  /* 0x003800000250783b */ /* 0x000f6e0000000200 */
[C---:B------:R-:W-:Y:S08]  /*3d10*/  HMMA.16816.F32.BF16 R44, R12.reuse, R92, R36 ;  /* 0x0000005c0c2c723c */ /* 0x040ff00000041824 */
[----:B------:R-:W-:Y:S08]  /*3d20*/  HMMA.16816.F32.BF16 R40, R12, R94, R24 ;  /* 0x0000005e0c28723c */ /* 0x000ff00000041818 */
[C---:B--2---:R-:W-:Y:S01]  /*3d30*/  HMMA.16816.F32.BF16 R28, R8.reuse, R66, R16 ;  /* 0x00000042081c723c */ /* 0x044fe20000041810 */
[----:B------:R-:W-:Y:S07]  /*3d40*/  LDSM.16.M88.4 R16, [R165+0x4000] ;  /* 0x00400000a510783b */ /* 0x000fee0000000200 */
[C---:B------:R-:W-:Y:S01]  /*3d50*/  HMMA.16816.F32.BF16 R36, R8.reuse, R64, R20 ;  /* 0x000000400824723c */ /* 0x040fe20000041814 */
[----:B------:R-:W2:Y:S07]  /*3d60*/  LDSM.16.M88.4 R64, [R3+0x2000] ;  /* 0x002000000340783b */ /* 0x000eae0000000200 */
[C---:B------:R-:W-:Y:S08]  /*3d70*/  HMMA.16816.F32.BF16 R20, R8.reuse, R74, R56 ;  /* 0x0000004a0814723c */ /* 0x040ff00000041838 */
[C---:B------:R-:W-:Y:S01]  /*3d80*/  HMMA.16816.F32.BF16 R24, R8.reuse, R72, R32 ;  /* 0x000000480818723c */ /* 0x040fe20000041820 */
[----:B------:R-:W2:Y:S07]  /*3d90*/  LDSM.16.M88.4 R72, [R3+0x2800] ;  /* 0x002800000348783b */ /* 0x000eae0000000200 */
[C---:B---3--:R-:W-:Y:S08]  /*3da0*/  HMMA.16816.F32.BF16 R12, R8.reuse, R84, R52 ;  /* 0x00000054080c723c */ /* 0x048ff00000041834 */
[C---:B------:R-:W-:Y:S01]  /*3db0*/  HMMA.16816.F32.BF16 R32, R8.reuse, R86, R48 ;  /* 0x000000560820723c */ /* 0x040fe20000041830 */
[----:B------:R-:W-:Y:S07]  /*3dc0*/  LDSM.16.M88.4 R84, [R0+0x5000] ;  /* 0x005000000054783b */ /* 0x000fee0000000200 */
[C---:B----4-:R-:W-:Y:S08]  /*3dd0*/  HMMA.16816.F32.BF16 R44, R8.reuse, R88, R44 ;  /* 0x00000058082c723c */ /* 0x050ff0000004182c */
[----:B------:R-:W-:Y:S08]  /*3de0*/  HMMA.16816.F32.BF16 R40, R8, R90, R40 ;  /* 0x0000005a0828723c */ /* 0x000ff00000041828 */
[C---:B-1----:R-:W-:Y:S08]  /*3df0*/  HMMA.16816.F32.BF16 R28, R4.reuse, R62, R28 ;  /* 0x0000003e041c723c */ /* 0x042ff0000004181c */
[C---:B------:R-:W-:Y:S01]  /*3e00*/  HMMA.16816.F32.BF16 R48, R4.reuse, R70, R20 ;  /* 0x000000460430723c */ /* 0x040fe20000041814 */
[----:B------:R-:W1:Y:S07]  /*3e10*/  LDSM.16.M88.4 R20, [R3+0x3000] ;  /* 0x003000000314783b */ /* 0x000e6e0000000200 */
[C---:B------:R-:W-:Y:S01]  /*3e20*/  HMMA.16816.F32.BF16 R52, R4.reuse, R68, R24 ;  /* 0x000000440434723c */ /* 0x040fe20000041818 */
[----:B------:R-:W3:Y:S04]  /*3e30*/  LDSM.16.M88.4 R24, [R3+0x3800] ;  /* 0x003800000318783b */ /* 0x000ee80000000200 */
[----:B------:R-:W-:Y:S03]  /*3e40*/  LDSM.16.M88.4 R68, [R0+0x4000] ;  /* 0x004000000044783b */ /* 0x000fe60000000200 */
[C---:B------:R-:W-:Y:S01]  /*3e50*/  HMMA.16816.F32.BF16 R36, R4.reuse, R60, R36 ;  /* 0x0000003c0424723c */ /* 0x040fe20000041824 */
[----:B------:R-:W-:Y:S07]  /*3e60*/  LDSM.16.M88.4 R60, [R169+0x4800] ;  /* 0x00480000a93c783b */ /* 0x000fee0000000200 */
[C---:B------:R-:W-:Y:S08]  /*3e70*/  HMMA.16816.F32.BF16 R12, R4.reuse, R76, R12 ;  /* 0x0000004c040c723c */ /* 0x040ff0000004180c */
[C---:B------:R-:W-:Y:S01]  /*3e80*/  HMMA.16816.F32.BF16 R8, R4.reuse, R78, R32 ;  /* 0x0000004e0408723c */ /* 0x040fe20000041820 */
[----:B------:R-:W-:Y:S07]  /*3e90*/  LDSM.16.M88.4 R76, [R0+0x4800] ;  /* 0x00480000004c783b */ /* 0x000fee0000000200 */
[C---:B-----5:R-:W-:Y:S08]  /*3ea0*/  HMMA.16816.F32.BF16 R56, R4.reuse, R80, R44 ;  /* 0x000000500438723c */ /* 0x060ff0000004182c */
[----:B------:R-:W-:Y:S01]  /*3eb0*/  HMMA.16816.F32.BF16 R40, R4, R82, R40 ;  /* 0x000000520428723c */ /* 0x000fe20000041828 */
[----:B------:R-:W-:Y:S04]  /*3ec0*/  LDSM.16.M88.4 R4, [R163+0x8000] ;  /* 0x00800000a304783b */ /* 0x000fe80000000200 */
[----:B------:R-:W-:Y:S03]  /*3ed0*/  LDSM.16.M88.4 R80, [R2+0x4000] ;  /* 0x004000000250783b */ /* 0x000fe60000000200 */
[C---:B--2---:R-:W-:Y:S01]  /*3ee0*/  HMMA.16816.F32.BF16 R32, R16.reuse, R66, R28 ;  /* 0x000000421020723c */ /* 0x044fe2000004181c */
[----:B------:R-:W2:Y:S07]  /*3ef0*/  LDSM.16.M88.4 R28, [R169+0x4000] ;  /* 0x00400000a91c783b */ /* 0x000eae0000000200 */
[C---:B------:R-:W-:Y:S08]  /*3f00*/  HMMA.16816.F32.BF16 R52, R16.reuse, R72, R52 ;  /* 0x000000481034723c */ /* 0x040ff00000041834 */
[C---:B------:R-:W-:Y:S01]  /*3f10*/  HMMA.16816.F32.BF16 R48, R16.reuse, R74, R48 ;  /* 0x0000004a1030723c */ /* 0x040fe20000041830 */
[----:B------:R-:W4:Y:S07]  /*3f20*/  LDSM.16.M88.4 R72, [R169+0x5800] ;  /* 0x00580000a948783b */ /* 0x000f2e0000000200 */
[C---:B------:R-:W-:Y:S01]  /*3f30*/  HMMA.16816.F32.BF16 R36, R16.reuse, R64, R36 ;  /* 0x000000401024723c */ /* 0x040fe20000041824 */
[----:B------:R-:W5:Y:S07]  /*3f40*/  LDSM.16.M88.4 R64, [R169+0x5000] ;  /* 0x00500000a940783b */ /* 0x000f6e0000000200 */
[C---:B-1----:R-:W-:Y:S01]  /*3f50*/  HMMA.16816.F32.BF16 R44, R16.reuse, R20, R12 ;  /* 0x00000014102c723c */ /* 0x042fe2000004180c */
[----:B------:R-:W1:Y:S07]  /*3f60*/  LDSM.16.M88.4 R12, [R164+0x8000] ;  /* 0x00800000a40c783b */ /* 0x000e6e0000000200 */
[C---:B------:R-:W-:Y:S08]  /*3f70*/  HMMA.16816.F32.BF16 R20, R16.reuse, R22, R8 ;  /* 0x000000161014723c */ /* 0x040ff00000041808 */
[C---:B---3--:R-:W-:Y:S01]  /*3f80*/  HMMA.16816.F32.BF16 R8, R16.reuse, R24, R56 ;  /* 0x000000181008723c */ /* 0x048fe20000041838 */
[----:B------:R-:W-:Y:S07]  /*3f90*/  LDSM.16.M88.4 R56, [R2+0x5000] ;  /* 0x005000000238783b */ /* 0x000fee0000000200 */
[----:B------:R-:W-:Y:S08]  /*3fa0*/  HMMA.16816.F32.BF16 R16, R16, R26, R40 ;  /* 0x0000001a1010723c */ /* 0x000ff00000041828 */
[C---:B--2---:R-:W-:Y:S01]  /*3fb0*/  HMMA.16816.F32.BF16 R24, R4.reuse, R28, R36 ;  /* 0x0000001c0418723c */ /* 0x044fe20000041824 */
[----:B------:R-:W-:Y:S07]  /*3fc0*/  LDSM.16.M88.4 R36, [R2+0x4800] ;  /* 0x004800000224783b */ /* 0x000fee0000000200 */
[C---:B------:R-:W-:Y:S08]  /*3fd0*/  HMMA.16816.F32.BF16 R28, R4.reuse, R30, R32 ;  /* 0x0000001e041c723c */ /* 0x040ff00000041820 */
[C---:B------:R-:W-:Y:S08]  /*3fe0*/  HMMA.16816.F32.BF16 R32, R4.reuse, R60, R52 ;  /* 0x0000003c0420723c */ /* 0x040ff00000041834 */
[C---:B------:R-:W-:Y:S01]  /*3ff0*/  HMMA.16816.F32.BF16 R40, R4.reuse, R62, R48 ;  /* 0x0000003e0428723c */ /* 0x040fe20000041830 */
[----:B------:R2:W3:Y:S07]  /*4000*/  LDSM.16.M88.4 R60, [R0+0x5800] ;  /* 0x00580000003c783b */ /* 0x0004ee0000000200 */
[C---:B----4-:R-:W-:Y:S01]  /*4010*/  HMMA.16816.F32.BF16 R52, R4.reuse, R72, R8 ;  /* 0x000000480434723c */ /* 0x050fe20000041808 */
[----:B------:R-:W4:Y:S07]  /*4020*/  LDSM.16.M88.4 R8, [R166+0x8000] ;  /* 0x00800000a608783b */ /* 0x000f2e0000000200 */
[C---:B-----5:R-:W-:Y:S08]  /*4030*/  HMMA.16816.F32.BF16 R48, R4.reuse, R66, R20 ;  /* 0x000000420430723c */ /* 0x060ff00000041814 */
[----:B------:R-:W-:Y:S01]  /*4040*/  HMMA.16816.F32.BF16 R20, R4, R74, R16 ;  /* 0x0000004a0414723c */ /* 0x000fe20000041810 */
[----:B------:R-:W-:Y:S01]  /*4050*/  LDSM.16.M88.4 R72, [R3+0x4000] ;  /* 0x004000000348783b */ /* 0x000fe20000000200 */
[----:B--2---:R-:W-:-:S05]  /*4060*/  IMAD.IADD R0, R96, 0x1, -R220 ;  /* 0x0000000160007824 */ /* 0x004fca00078e0adc */
[C---:B------:R-:W-:Y:S01]  /*4070*/  ISETP.GT.AND P0, PT, R0.reuse, RZ, PT ;  /* 0x000000ff0000720c */ /* 0x040fe20003f04270 */
[----:B------:R-:W-:Y:S01]  /*4080*/  HMMA.16816.F32.BF16 R44, R4, R64, R44 ;  /* 0x00000040042c723c */ /* 0x000fe2000004182c */
[----:B------:R-:W2:Y:S01]  /*4090*/  LDSM.16.M88.4 R64, [R2+0x5800] ;  /* 0x005800000240783b */ /* 0x000ea20000000200 */
[C---:B------:R-:W-:Y:S02]  /*40a0*/  ISETP.GT.AND P1, PT, R0.reuse, 0x1, PT ;  /* 0x000000010000780c */ /* 0x040fe40003f24270 */
[----:B------:R-:W-:Y:S01]  /*40b0*/  ISETP.GT.AND P2, PT, R0, 0x11, PT ;  /* 0x000000110000780c */ /* 0x000fe20003f44270 */
[----:B------:R-:W5:Y:S03]  /*40c0*/  LDSM.16.M88.4 R4, [R165+0x8000] ;  /* 0x00800000a504783b */ /* 0x000f660000000200 */
[C---:B-1----:R-:W-:Y:S08]  /*40d0*/  HMMA.16816.F32.BF16 R16, R12.reuse, R68, R24 ;  /* 0x000000440c10723c */ /* 0x042ff00000041818 */
[C---:B------:R-:W-:Y:S01]  /*40e0*/  HMMA.16816.F32.BF16 R28, R12.reuse, R70, R28 ;  /* 0x000000460c1c723c */ /* 0x040fe2000004181c */
[----:B------:R-:W-:Y:S07]  /*40f0*/  LDSM.16.M88.4 R68, [R3+0x5000] ;  /* 0x005000000344783b */ /* 0x000fee0000000200 */
[C---:B------:R-:W-:Y:S08]  /*4100*/  HMMA.16816.F32.BF16 R32, R12.reuse, R76, R32 ;  /* 0x0000004c0c20723c */ /* 0x040ff00000041820 */
[C---:B---3--:R-:W-:Y:S08]  /*4110*/  HMMA.16816.F32.BF16 R52, R12.reuse, R60, R52 ;  /* 0x0000003c0c34723c */ /* 0x048ff00000041834 */
[C---:B------:R-:W-:Y:S01]  /*4120*/  HMMA.16816.F32.BF16 R24, R12.reuse, R62, R20 ;  /* 0x0000003e0c18723c */ /* 0x040fe20000041814 */
[----:B------:R-:W1:Y:S07]  /*4130*/  LDSM.16.M88.4 R60, [R3+0x4800] ;  /* 0x00480000033c783b */ /* 0x000e6e0000000200 */
[C---:B------:R-:W-:Y:S01]  /*4140*/  HMMA.16816.F32.BF16 R40, R12.reuse, R78, R40 ;  /* 0x0000004e0c28723c */ /* 0x040fe20000041828 */
[----:B------:R3:W1:Y:S07]  /*4150*/  LDSM.16.M88.4 R76, [R3+0x5800] ;  /* 0x00580000034c783b */ /* 0x00066e0000000200 */
[C---:B------:R-:W-:Y:S08]  /*4160*/  HMMA.16816.F32.BF16 R44, R12.reuse, R84, R44 ;  /* 0x000000540c2c723c */ /* 0x040ff0000004182c */
[----:B------:R-:W-:Y:S08]  /*4170*/  HMMA.16816.F32.BF16 R48, R12, R86, R48 ;  /* 0x000000560c30723c */ /* 0x000ff00000041830 */
[C---:B----4-:R-:W-:Y:S08]  /*4180*/  HMMA.16816.F32.BF16 R16, R8.reuse, R80, R16 ;  /* 0x000000500810723c */ /* 0x050ff00000041810 */
[C---:B------:R-:W-:Y:S08]  /*4190*/  HMMA.16816.F32.BF16 R12, R8.reuse, R82, R28 ;  /* 0x00000052080c723c */ /* 0x040ff0000004181c */
[C---:B------:R-:W-:Y:S08]  /*41a0*/  HMMA.16816.F32.BF16 R20, R8.reuse, R36, R32 ;  /* 0x000000240814723c */ /* 0x040ff00000041820 */
[C---:B------:R-:W-:Y:S08]  /*41b0*/  HMMA.16816.F32.BF16 R28, R8.reuse, R38, R40 ;  /* 0x00000026081c723c */ /* 0x040ff00000041828 */
[C---:B------:R-:W-:Y:S08]  /*41c0*/  HMMA.16816.F32.BF16 R36, R8.reuse, R56, R44 ;  /* 0x000000380824723c */ /* 0x040ff0000004182c */
[C---:B------:R-:W-:Y:S08]  /*41d0*/  HMMA.16816.F32.BF16 R40, R8.reuse, R58, R48 ;  /* 0x0000003a0828723c */ /* 0x040ff00000041830 */
[C---:B--2---:R-:W-:Y:S08]  /*41e0*/  HMMA.16816.F32.BF16 R44, R8.reuse, R64, R52 ;  /* 0x00000040082c723c */ /* 0x044ff00000041834 */
[----:B------:R-:W-:Y:S08]  /*41f0*/  HMMA.16816.F32.BF16 R32, R8, R66, R24 ;  /* 0x000000420820723c */ /* 0x000ff00000041818 */
[C---:B-----5:R-:W-:Y:S08]  /*4200*/  HMMA.16816.F32.BF16 R24, R4.reuse, R72, R16 ;  /* 0x000000480418723c */ /* 0x060ff00000041810 */
[C---:B------:R-:W-:Y:S08]  /*4210*/  HMMA.16816.F32.BF16 R12, R4.reuse, R74, R12 ;  /* 0x0000004a040c723c */ /* 0x040ff0000004180c */
[C---:B-1----:R-:W-:Y:S08]  /*4220*/  HMMA.16816.F32.BF16 R8, R4.reuse, R60, R20 ;  /* 0x0000003c0408723c */ /* 0x042ff00000041814 */
[----:B------:R-:W-:Y:S01]  /*4230*/  HMMA.16816.F32.BF16 R16, R4, R62, R28 ;  /* 0x0000003e0410723c */ /* 0x000fe2000004181c */
[----:B------:R-:W-:-:S02]  /*4240*/  FSEL R26, R26, -INF , P0 ;  /* 0xff8000001a1a7808 */ /* 0x000fc40000000000 */
[----:B------:R-:W-:-:S04]  /*4250*/  FSEL R27, R27, -INF , P1 ;  /* 0xff8000001b1b7808 */ /* 0x000fc80000800000 */
[----:B---3--:R-:W-:Y:S01]  /*4260*/  FMNMX.FTZ R3, R26, R27, !PT ;  /* 0x0000001b1a037209 */ /* 0x008fe20007810000 */
[C---:B------:R-:W-:Y:S08]  /*4270*/  HMMA.16816.F32.BF16 R20, R4.reuse, R68, R36 ;  /* 0x000000440414723c */ /* 0x040ff00000041824 */
[----:B------:R-:W-:Y:S01]  /*4280*/  HMMA.16816.F32.BF16 R28, R4, R70, R40 ;  /* 0x00000046041c723c */ /* 0x000fe20000041828 */
[----:B------:R-:W-:-:S06]  /*4290*/  FSEL R9, R9, -INF , P2 ;  /* 0xff80000009097808 */ /* 0x000fcc0001000000 */
[----:B------:R-:W-:Y:S01]  /*42a0*/  FSEL R41, R11, -INF , P2 ;  /* 0xff8000000b297808 */ /* 0x000fe20001000000 */
[C---:B------:R-:W-:Y:S08]  /*42b0*/  HMMA.16816.F32.BF16 R44, R4.reuse, R76, R44 ;  /* 0x0000004c042c723c */ /* 0x040ff0000004182c */
[----:B------:R-:W-:Y:S07]  /*42c0*/  HMMA.16816.F32.BF16 R32, R4, R78, R32 ;  /* 0x0000004e0420723c */ /* 0x000fee0000041820 */
[----:B------:R-:W-:-:S02]  /*42d0*/  FSEL R7, R24, -INF , P0 ;  /* 0xff80000018077808 */ /* 0x000fc40000000000 */
[C---:B------:R-:W-:Y:S02]  /*42e0*/  ISETP.GT.AND P0, PT, R0.reuse, 0x8, PT ;  /* 0x000000080000780c */ /* 0x040fe40003f04270 */
[----:B------:R-:W-:Y:S02]  /*42f0*/  FSEL R6, R25, -INF , P1 ;  /* 0xff80000019067808 */ /* 0x000fe40000800000 */
[----:B------:R-:W-:Y:S02]  /*4300*/  ISETP.GT.AND P1, PT, R0, 0x9, PT ;  /* 0x000000090000780c */ /* 0x000fe40003f24270 */
[----:B------:R-:W-:Y:S02]  /*4310*/  FSEL R12, R12, -INF , P0 ;  /* 0xff8000000c0c7808 */ /* 0x000fe40000000000 */
[----:B------:R-:W-:Y:S02]  /*4320*/  FMNMX.FTZ R2, R7, R6, !PT ;  /* 0x0000000607027209 */ /* 0x000fe40007810000 */
[----:B------:R-:W-:-:S02]  /*4330*/  FSEL R24, R14, -INF , P0 ;  /* 0xff8000000e187808 */ /* 0x000fc40000000000 */
[----:B------:R-:W-:Y:S02]  /*4340*/  ISETP.GT.AND P0, PT, R0, 0x10, PT ;  /* 0x000000100000780c */ /* 0x000fe40003f04270 */
[----:B------:R-:W-:Y:S02]  /*4350*/  FSEL R13, R13, -INF , P1 ;  /* 0xff8000000d0d7808 */ /* 0x000fe40000800000 */
[----:B------:R-:W-:Y:S02]  /*4360*/  FMNMX.FTZ R2, R12, R2, !PT ;  /* 0x000000020c027209 */ /* 0x000fe40007810000 */
[----:B------:R-:W-:Y:S02]  /*4370*/  FSEL R25, R15, -INF , P1 ;  /* 0xff8000000f197808 */ /* 0x000fe40000800000 */
[----:B------:R-:W-:Y:S02]  /*4380*/  FMNMX.FTZ R3, R24, R3, !PT ;  /* 0x0000000318037209 */ /* 0x000fe40007810000 */
[----:B------:R-:W-:-:S02]  /*4390*/  FSEL R8, R8, -INF , P0 ;  /* 0xff80000008087808 */ /* 0x000fc40000000000 */
[----:B------:R-:W-:Y:S02]  /*43a0*/  FMNMX.FTZ R2, R13, R2, !PT ;  /* 0x000000020d027209 */ /* 0x000fe40007810000 */
[----:B------:R-:W-:Y:S02]  /*43b0*/  FSEL R40, R10, -INF , P0 ;  /* 0xff8000000a287808 */ /* 0x000fe40000000000 */
[----:B------:R-:W-:Y:S02]  /*43c0*/  FMNMX.FTZ R3, R25, R3, !PT ;  /* 0x0000000319037209 */ /* 0x000fe40007810000 */
[----:B------:R-:W-:Y:S02]  /*43d0*/  ISETP.GT.AND P1, PT, R0, 0x18, PT ;  /* 0x000000180000780c */ /* 0x000fe40003f24270 */
[----:B------:R-:W-:Y:S02]  /*43e0*/  FMNMX.FTZ R2, R8, R2, !PT ;  /* 0x0000000208027209 */ /* 0x000fe40007810000 */
[----:B------:R-:W-:-:S02]  /*43f0*/  FMNMX.FTZ R3, R40, R3, !PT ;  /* 0x0000000328037209 */ /* 0x000fc40007810000 */
[----:B------:R-:W-:Y:S02]  /*4400*/  ISETP.GT.AND P0, PT, R0, 0x19, PT ;  /* 0x000000190000780c */ /* 0x000fe40003f04270 */
[----:B------:R-:W-:Y:S02]  /*4410*/  FSEL R16, R16, -INF , P1 ;  /* 0xff80000010107808 */ /* 0x000fe40000800000 */
[----:B------:R-:W-:Y:S02]  /*4420*/  FMNMX.FTZ R2, R9, R2, !PT ;  /* 0x0000000209027209 */ /* 0x000fe40007810000 */
[----:B------:R-:W-:Y:S02]  /*4430*/  FSEL R18, R18, -INF , P1 ;  /* 0xff80000012127808 */ /* 0x000fe40000800000 */
[----:B------:R-:W-:Y:S02]  /*4440*/  FMNMX.FTZ R3, R41, R3, !PT ;  /* 0x0000000329037209 */ /* 0x000fe40007810000 */
[----:B------:R-:W-:-:S02]  /*4450*/  FSEL R17, R17, -INF , P0 ;  /* 0xff80000011117808 */ /* 0x000fc40000000000 */
[----:B------:R-:W-:Y:S02]  /*4460*/  ISETP.GT.AND P1, PT, R0, 0x20, PT ;  /* 0x000000200000780c */ /* 0x000fe40003f24270 */
[----:B------:R-:W-:Y:S02]  /*4470*/  FMNMX.FTZ R2, R16, R2, !PT ;  /* 0x0000000210027209 */ /* 0x000fe40007810000 */
[----:B------:R-:W-:Y:S02]  /*4480*/  FSEL R19, R19, -INF , P0 ;  /* 0xff80000013137808 */ /* 0x000fe40000000000 */
[----:B------:R-:W-:Y:S02]  /*4490*/  FMNMX.FTZ R3, R18, R3, !PT ;  /* 0x0000000312037209 */ /* 0x000fe40007810000 */
[----:B------:R-:W-:Y:S02]  /*44a0*/  ISETP.GT.AND P0, PT, R0, 0x21, PT ;  /* 0x000000210000780c */ /* 0x000fe40003f04270 */
[----:B------:R-:W-:-:S02]  /*44b0*/  FSEL R72, R20, -INF , P1 ;  /* 0xff80000014487808 */ /* 0x000fc40000800000 */
[----:B------:R-:W-:Y:S02]  /*44c0*/  FMNMX.FTZ R2, R17, R2, !PT ;  /* 0x0000000211027209 */ /* 0x000fe40007810000 */
[----:B------:R-:W-:Y:S02]  /*44d0*/  FSEL R75, R22, -INF , P1 ;  /* 0xff800000164b7808 */ /* 0x000fe40000800000 */
[----:B------:R-:W-:Y:S02]  /*44e0*/  FMNMX.FTZ R3, R19, R3, !PT ;  /* 0x0000000313037209 */ /* 0x000fe40007810000 */
[----:B------:R-:W-:Y:S02]  /*44f0*/  FSEL R70, R21, -INF , P0 ;  /* 0xff80000015467808 */ /* 0x000fe40000000000 */
[----:B------:R-:W-:Y:S02]  /*4500*/  ISETP.GT.AND P1, PT, R0, 0x28, PT ;  /* 0x000000280000780c */ /* 0x000fe40003f24270 */
        /* <DEDUP_REMOVED lines=8> */
[----:B------:R-:W-:Y:S02]  /*4590*/  FSEL R66, R29, -INF , P0 ;  /* 0xff8000001d427808 */ /* 0x000fe40000000000 */
[----:B------:R-:W-:Y:S02]  /*45a0*/  ISETP.GT.AND P1, PT, R0, 0x30, PT ;  /* 0x000000300000780c */ /* 0x000fe40003f24270 */
[----:B------:R-:W-:Y:S02]  /*45b0*/  FMNMX.FTZ R2, R68, R2, !PT ;  /* 0x0000000244027209 */ /* 0x000fe40007810000 */
[----:B------:R-:W-:Y:S02]  /*45c0*/  FSEL R71, R31, -INF , P0 ;  /* 0xff8000001f477808 */ /* 0x000fe40000000000 */
[----:B------:R-:W-:-:S02]  /*45d0*/  FMNMX.FTZ R3, R73, R3, !PT ;  /* 0x0000000349037209 */ /* 0x000fc40007810000 */
[----:B------:R-:W-:Y:S02]  /*45e0*/  ISETP.GT.AND P0, PT, R0, 0x31, PT ;  /* 0x000000310000780c */ /* 0x000fe40003f04270 */
[----:B------:R-:W-:Y:S02]  /*45f0*/  FSEL R69, R44, -INF , P1 ;  /* 0xff8000002c457808 */ /* 0x000fe40000800000 */
[----:B------:R-:W-:Y:S02]  /*4600*/  FMNMX.FTZ R2, R66, R2, !PT ;  /* 0x0000000242027209 */ /* 0x000fe40007810000 */
[----:B------:R-:W-:Y:S02]  /*4610*/  FSEL R153, R46, -INF , P1 ;  /* 0xff8000002e997808 */ /* 0x000fe40000800000 */
[----:B------:R-:W-:Y:S02]  /*4620*/  FMNMX.FTZ R3, R71, R3, !PT ;  /* 0x0000000347037209 */ /* 0x000fe40007810000 */
[----:B------:R-:W-:-:S02]  /*4630*/  FSEL R152, R47, -INF , P0 ;  /* 0xff8000002f987808 */ /* 0x000fc40000000000 */
[----:B------:R-:W-:Y:S02]  /*4640*/  FSEL R67, R45, -INF , P0 ;  /* 0xff8000002d437808 */ /* 0x000fe40000000000 */
[C---:B------:R-:W-:Y:S02]  /*4650*/  ISETP.GT.AND P1, PT, R0.reuse, 0x38, PT ;  /* 0x000000380000780c */ /* 0x040fe40003f24270 */
[----:B------:R-:W-:Y:S02]  /*4660*/  ISETP.GT.AND P0, PT, R0, 0x39, PT ;  /* 0x000000390000780c */ /* 0x000fe40003f04270 */
[----:B------:R-:W-:Y:S02]  /*4670*/  FMNMX.FTZ R0, R69, R2, !PT ;  /* 0x0000000245007209 */ /* 0x000fe40007810000 */
[----:B------:R-:W-:Y:S02]  /*4680*/  FMNMX.FTZ R2, R153, R3, !PT ;  /* 0x0000000399027209 */ /* 0x000fe40007810000 */
[----:B------:R-:W-:-:S02]  /*4690*/  FSEL R103, R34, -INF , P1 ;  /* 0xff80000022677808 */ /* 0x000fc40000800000 */
[----:B------:R-:W-:Y:S02]  /*46a0*/  FSEL R65, R32, -INF , P1 ;  /* 0xff80000020417808 */ /* 0x000fe40000800000 */
[----:B------:R-:W-:Y:S02]  /*46b0*/  FMNMX.FTZ R0, R67, R0, !PT ;  /* 0x0000000043007209 */ /* 0x000fe40007810000 */
[----:B------:R-:W-:Y:S02]  /*46c0*/  FMNMX.FTZ R2, R152, R2, !PT ;  /* 0x0000000298027209 */ /* 0x000fe40007810000 */
[----:B------:R-:W-:Y:S02]  /*46d0*/  FSEL R102, R35, -INF , P0 ;  /* 0xff80000023667808 */ /* 0x000fe40000000000 */
[----:B------:R-:W-:Y:S02]  /*46e0*/  FSEL R64, R33, -INF , P0 ;  /* 0xff80000021407808 */ /* 0x000fe40000000000 */
[----:B------:R-:W-:-:S02]  /*46f0*/  FMNMX.FTZ R0, R65, R0, !PT ;  /* 0x0000000041007209 */ /* 0x000fc40007810000 */
[----:B------:R-:W-:Y:S02]  /*4700*/  FMNMX.FTZ R2, R103, R2, !PT ;  /* 0x0000000267027209 */ /* 0x000fe40007810000 */
[----:B------:R-:W-:Y:S02]  /*4710*/  FMNMX.FTZ R0, R64, R0, !PT ;  /* 0x0000000040007209 */ /* 0x000fe40007810000 */
[----:B------:R-:W-:Y:S01]  /*4720*/  FMNMX.FTZ R4, R102, R2, !PT ;  /* 0x0000000266047209 */ /* 0x000fe20007810000 */
[----:B------:R-:W-:Y:S05]  /*4730*/  @!PT BRA `(.L_x_1583) ;  /* 0x000099600000f947 */ /* 0x000fea0003800000 */
[----:B------:R1:W2:Y:S02]  /*4740*/  SHFL.BFLY PT, R2, R0, 0x2, 0x1f ;  /* 0x0c401f0000027f89 */ /* 0x0002a400000e0000 */
.L_x_1673:
[----:B------:R-:W3:Y:S01]  /*4750*/  LDL R158, [R1] ;  /* 0x00000000019e7983 */ /* 0x000ee20000100800 */
[----:B-12---:R-:W-:Y:S01]  /*4760*/  FMNMX.FTZ R0, R0, R2, !PT ;  /* 0x0000000200007209 */ /* 0x006fe20007810000 */
[----:B------:R-:W-:-:S04]  /*4770*/  DEPBAR.LE SB0, 0x2 ;  /* 0x000080800000791a */ /* 0x000fc80000000000 */
[----:B------:R-:W1:Y:S01]  /*4780*/  SHFL.BFLY PT, R5, R4, 0x2, 0x1f ;  /* 0x0c401f0004057f89 */ /* 0x000e6200000e0000 */
[----:B------:R-:W-:Y:S03]  /*4790*/  BSSY B0, `(.L_x_1584) ;  /* 0x0000161000007945 */ /* 0x000fe60003800000 */
[----:B------:R-:W2:Y:S04]  /*47a0*/  SHFL.BFLY PT, R3, R0, 0x1, 0x1f ;  /* 0x0c201f0000037f89 */ /* 0x000ea800000e0000 */
[----:B------:R-:W-:Y:S01]  /*47b0*/  BAR.SYNC.DEFER_BLOCKING 0x0 ;  /* 0x0000000000007b1d */ /* 0x000fe20000010000 */
[----:B-1----:R-:W-:Y:S02]  /*47c0*/  FMNMX.FTZ R2, R4, R5, !PT ;  /* 0x0000000504027209 */ /* 0x002fe40007810000 */
[----:B--2---:R-:W-:-:S03]  /*47d0*/  FMNMX.FTZ R101, R0, R3, !PT ;  /* 0x0000000300657209 */ /* 0x004fc60007810000 */
[----:B------:R-:W1:Y:S01]  /*47e0*/  SHFL.BFLY PT, R4, R2, 0x1, 0x1f ;  /* 0x0c201f0002047f89 */ /* 0x000e6200000e0000 */
[C---:B------:R-:W-:Y:S01]  /*47f0*/  FSETP.NEU.FTZ.AND P0, PT, R101.reuse, -INF , PT ;  /* 0xff8000006500780b */ /* 0x040fe20003f1d000 */
[----:B------:R-:W-:Y:S02]  /*4800*/  FMUL.FTZ R0, R101, c[0x0][0x2d0] ;  /* 0x0000b40065007a20 */ /* 0x000fe40000410000 */
[----:B------:R-:W-:Y:S03]  /*4810*/  LDSM.16.MT88.4 R36, [R171] ;  /* 0x00000000ab24783b */ /* 0x000fe60000004200 */
[----:B------:R-:W-:Y:S01]  /*4820*/  FSEL R0, R0, RZ, P0 ;  /* 0x000000ff00007208 */ /* 0x000fe20000000000 */
[----:B------:R-:W-:Y:S04]  /*4830*/  LDSM.16.MT88.4 R28, [R208+0x800] ;  /* 0x00080000d01c783b */ /* 0x000fe80000004200 */
[----:B------:R-:W-:Y:S01]  /*4840*/  FFMA.FTZ R3, R7, c[0x0][0x2d0], -R0 ;  /* 0x0000b40007037a23 */ /* 0x000fe20000010800 */
[----:B------:R-:W-:Y:S03]  /*4850*/  LDSM.16.MT88.4 R32, [R170+0x800] ;  /* 0x00080000aa20783b */ /* 0x000fe60000004200 */
[----:B------:R2:W-:Y:S01]  /*4860*/  MUFU.EX2 R156, R3 ;  /* 0x00000003009c7308 */ /* 0x0005e20000000800 */
[----:B------:R-:W-:Y:S04]  /*4870*/  LDSM.16.MT88.4 R60, [R170+0x2000] ;  /* 0x00200000aa3c783b */ /* 0x000fe80000004200 */
[----:B------:R-:W-:Y:S01]  /*4880*/  LDSM.16.MT88.4 R56, [R211+0x2000] ;  /* 0x00200000d338783b */ /* 0x000fe20000004200 */
[----:B-1----:R-:W-:-:S04]  /*4890*/  FMNMX.FTZ R100, R2, R4, !PT ;  /* 0x0000000402647209 */ /* 0x002fc80007810000 */
[C---:B------:R-:W-:Y:S01]  /*48a0*/  FSETP.NEU.FTZ.AND P0, PT, R100.reuse, -INF , PT ;  /* 0xff8000006400780b */ /* 0x040fe20003f1d000 */
[----:B------:R-:W-:Y:S02]  /*48b0*/  FMUL.FTZ R2, R100, c[0x0][0x2d0] ;  /* 0x0000b40064027a20 */ /* 0x000fe40000410000 */
[----:B--2---:R-:W-:-:S03]  /*48c0*/  FFMA.FTZ R3, R6, c[0x0][0x2d0], -R0 ;  /* 0x0000b40006037a23 */ /* 0x004fc60000010800 */
[----:B------:R-:W-:Y:S01]  /*48d0*/  FSEL R2, R2, RZ, P0 ;  /* 0x000000ff02027208 */ /* 0x000fe20000000000 */
[----:B------:R-:W1:Y:S01]  /*48e0*/  LDSM.16.MT88.4 R4, [R208] ;  /* 0x00000000d004783b */ /* 0x000e620000004200 */
[----:B------:R2:W-:Y:S02]  /*48f0*/  MUFU.EX2 R150, R3 ;  /* 0x0000000300967308 */ /* 0x0005e40000000800 */
[----:B--2---:R-:W-:-:S06]  /*4900*/  FFMA.FTZ R3, R12, c[0x0][0x2d0], -R0 ;  /* 0x0000b4000c037a23 */ /* 0x004fcc0000010800 */
[----:B------:R2:W-:Y:S02]  /*4910*/  MUFU.EX2 R149, R3 ;  /* 0x0000000300957308 */ /* 0x0005e40000000800 */
[----:B--2---:R-:W-:Y:S02]  /*4920*/  FFMA.FTZ R3, R13, c[0x0][0x2d0], -R0 ;  /* 0x0000b4000d037a23 */ /* 0x004fe40000010800 */
[----:B------:R-:W2:Y:S04]  /*4930*/  LDSM.16.MT88.4 R12, [R170] ;  /* 0x00000000aa0c783b */ /* 0x000ea80000004200 */
[----:B------:R4:W5:Y:S02]  /*4940*/  MUFU.EX2 R157, R3 ;  /* 0x00000003009d7308 */ /* 0x0009640000000800 */
[----:B----4-:R-:W-:Y:S01]  /*4950*/  FFMA.FTZ R3, R26, c[0x0][0x2d0], -R2 ;  /* 0x0000b4001a037a23 */ /* 0x010fe20000010802 */
[----:B-----5:R-:W-:-:S05]  /*4960*/  F2FP.BF16.PACK_AB R10, R157, R149 ;  /* 0x000000959d0a723e */ /* 0x020fca00000010ff */
[----:B------:R4:W-:Y:S02]  /*4970*/  MUFU.EX2 R151, R3 ;  /* 0x0000000300977308 */ /* 0x0009e40000000800 */
[----:B----4-:R-:W-:-:S06]  /*4980*/  FFMA.FTZ R3, R27, c[0x0][0x2d0], -R2 ;  /* 0x0000b4001b037a23 */ /* 0x010fcc0000010802 */
[----:B------:R4:W-:Y:S02]  /*4990*/  MUFU.EX2 R148, R3 ;  /* 0x0000000300947308 */ /* 0x0009e40000000800 */
[----:B----4-:R-:W-:-:S06]  /*49a0*/  FFMA.FTZ R3, R24, c[0x0][0x2d0], -R2 ;  /* 0x0000b40018037a23 */ /* 0x010fcc0000010802 */
[----:B------:R4:W-:Y:S02]  /*49b0*/  MUFU.EX2 R155, R3 ;  /* 0x00000003009b7308 */ /* 0x0009e40000000800 */
[----:B----4-:R-:W-:-:S06]  /*49c0*/  FFMA.FTZ R3, R25, c[0x0][0x2d0], -R2 ;  /* 0x0000b40019037a23 */ /* 0x010fcc0000010802 */
[----:B------:R4:W5:Y:S02]  /*49d0*/  MUFU.EX2 R182, R3 ;  /* 0x0000000300b67308 */ /* 0x0009640000000800 */
[----:B----4-:R-:W-:Y:S01]  /*49e0*/  FFMA.FTZ R3, R8, c[0x0][0x2d0], -R0 ;  /* 0x0000b40008037a23 */ /* 0x010fe20000010800 */
[----:B------:R-:W-:Y:S02]  /*49f0*/  F2FP.BF16.PACK_AB R8, R150, R156 ;  /* 0x0000009c9608723e */ /* 0x000fe400000010ff */
[----:B-----5:R-:W-:-:S03]  /*4a00*/  F2FP.BF16.PACK_AB R11, R182, R155 ;  /* 0x0000009bb60b723e */ /* 0x020fc600000010ff */
[----:B------:R4:W-:Y:S02]  /*4a10*/  MUFU.EX2 R183, R3 ;  /* 0x0000000300b77308 */ /* 0x0009e40000000800 */
[----:B----4-:R-:W-:Y:S01]  /*4a20*/  FFMA.FTZ R3, R9, c[0x0][0x2d0], -R0 ;  /* 0x0000b40009037a23 */ /* 0x010fe20000010800 */
[----:B------:R-:W-:-:S05]  /*4a30*/  F2FP.BF16.PACK_AB R9, R148, R151 ;  /* 0x000000979409723e */ /* 0x000fca00000010ff */
[----:B------:R4:W5:Y:S02]  /*4a40*/  MUFU.EX2 R214, R3 ;  /* 0x0000000300d67308 */ /* 0x0009640000000800 */
[C---:B-1----:R-:W-:Y:S08]  /*4a50*/  HMMA.16816.F32.BF16 R24, R8.reuse, R4, RZ ;  /* 0x000000040818723c */ /* 0x042ff000000418ff */
[----:B------:R-:W-:Y:S01]  /*4a60*/  HMMA.16816.F32.BF16 R20, R8, R6, RZ ;  /* 0x000000060814723c */ /* 0x000fe200000418ff */
[----:B----4-:R-:W-:Y:S01]  /*4a70*/  FFMA.FTZ R3, R16, c[0x0][0x2d0], -R0 ;  /* 0x0000b40010037a23 */ /* 0x010fe20000010800 */
[----:B-----5:R-:W-:-:S03]  /*4a80*/  F2FP.BF16.PACK_AB R4, R214, R183 ;  /* 0x000000b7d604723e */ /* 0x020fc600000010ff */
[----:B------:R1:W-:Y:S03]  /*4a90*/  MUFU.EX2 R213, R3 ;  /* 0x0000000300d57308 */ /* 0x0003e60000000800 */
[C---:B--2---:R-:W-:Y:S08]  /*4aa0*/  HMMA.16816.F32.BF16 R52, R8.reuse, R12, RZ ;  /* 0x0000000c0834723c */ /* 0x044ff000000418ff */
[----:B------:R-:W-:Y:S01]  /*4ab0*/  HMMA.16816.F32.BF16 R44, R8, R14, RZ ;  /* 0x0000000e082c723c */ /* 0x000fe200000418ff */
[----:B-1----:R-:W-:-:S07]  /*4ac0*/  FFMA.FTZ R3, R17, c[0x0][0x2d0], -R0 ;  /* 0x0000b40011037a23 */ /* 0x002fce0000010800 */
[----:B------:R-:W-:Y:S01]  /*4ad0*/  HMMA.16816.F32.BF16 R12, R8, R38, RZ ;  /* 0x00000026080c723c */ /* 0x000fe200000418ff */
[----:B------:R1:W2:Y:S02]  /*4ae0*/  MUFU.EX2 R217, R3 ;  /* 0x0000000300d97308 */ /* 0x0002a40000000800 */
[----:B-1----:R-:W-:Y:S01]  /*4af0*/  FFMA.FTZ R3, R40, c[0x0][0x2d0], -R2 ;  /* 0x0000b40028037a23 */ /* 0x002fe20000010802 */
[----:B--2---:R-:W-:-:S05]  /*4b00*/  F2FP.BF16.PACK_AB R6, R217, R213 ;  /* 0x000000d5d906723e */ /* 0x004fca00000010ff */
[----:B------:R1:W-:Y:S01]  /*4b10*/  MUFU.EX2 R180, R3 ;  /* 0x0000000300b47308 */ /* 0x0003e20000000800 */
[----:B---3--:R-:W-:Y:S01]  /*4b20*/  LDSM.16.MT88.4 R48, [R158] ;  /* 0x000000009e30783b */ /* 0x008fe20000004200 */
[----:B-1----:R-:W-:-:S03]  /*4b30*/  FFMA.FTZ R3, R41, c[0x0][0x2d0], -R2 ;  /* 0x0000b40029037a23 */ /* 0x002fc60000010802 */
[----:B------:R-:W1:Y:S03]  /*4b40*/  LDSM.16.MT88.4 R40, [R171+0x800] ;  /* 0x00080000ab28783b */ /* 0x000e660000004200 */
[----:B------:R2:W3:Y:S02]  /*4b50*/  MUFU.EX2 R212, R3 ;  /* 0x0000000300d47308 */ /* 0x0004e40000000800 */
[----:B--2---:R-:W-:Y:S01]  /*4b60*/  FFMA.FTZ R3, R18, c[0x0][0x2d0], -R2 ;  /* 0x0000b40012037a23 */ /* 0x004fe20000010802 */
[----:B---3--:R-:W-:-:S05]  /*4b70*/  F2FP.BF16.PACK_AB R5, R212, R180 ;  /* 0x000000b4d405723e */ /* 0x008fca00000010ff */
[----:B------:R2:W-:Y:S02]  /*4b80*/  MUFU.EX2 R181, R3 ;  /* 0x0000000300b57308 */ /* 0x0005e40000000800 */
[----:B--2---:R-:W-:Y:S02]  /*4b90*/  FFMA.FTZ R3, R19, c[0x0][0x2d0], -R2 ;  /* 0x0000b40013037a23 */ /* 0x004fe40000010802 */
[----:B------:R-:W-:Y:S01]  /*4ba0*/  HMMA.16816.F32.BF16 R16, R8, R36, RZ ;  /* 0x000000240810723c */ /* 0x000fe200000418ff */
[----:B------:R-:W-:Y:S03]  /*4bb0*/  LDSM.16.MT88.4 R36, [R208+0x2800] ;  /* 0x00280000d024783b */ /* 0x000fe60000004200 */
        /* <DEDUP_REMOVED lines=12> */
[C---:B-1----:R-:W-:Y:S08]  /*4c80*/  HMMA.16816.F32.BF16 R140, R4.reuse, R40, R16 ;  /* 0x00000028048c723c */ /* 0x042ff00000041810 */
[----:B------:R-:W-:Y:S01]  /*4c90*/  HMMA.16816.F32.BF16 R136, R4, R42, R12 ;  /* 0x0000002a0488723c */ /* 0x000fe2000004180c */
[----:B------:R-:W1:Y:S01]  /*4ca0*/  LDSM.16.MT88.4 R40, [R170+0x2800] ;  /* 0x00280000aa28783b */ /* 0x000e620000004200 */
[----:B--2---:R-:W-:-:S04]  /*4cb0*/  FFMA.FTZ R3, R68, c[0x0][0x2d0], -R0 ;  /* 0x0000b40044037a23 */ /* 0x004fc80000010800 */
[----:B------:R2:W-:Y:S02]  /*4cc0*/  MUFU.EX2 R175, R3 ;  /* 0x0000000300af7308 */ /* 0x0005e40000000800 */
[----:B------:R-:W-:Y:S08]  /*4cd0*/  HMMA.16816.F32.BF16 R16, R8, R48, RZ ;  /* 0x000000300810723c */ /* 0x000ff000000418ff */
[----:B------:R-:W-:Y:S01]  /*4ce0*/  HMMA.16816.F32.BF16 R124, R4, R34, R44 ;  /* 0x00000022047c723c */ /* 0x000fe2000004182c */
[----:B------:R-:W-:Y:S01]  /*4cf0*/  LDSM.16.MT88.4 R44, [R211+0x2800] ;  /* 0x00280000d32c783b */ /* 0x000fe20000004200 */
[----:B--2---:R-:W-:-:S06]  /*4d00*/  FFMA.FTZ R3, R66, c[0x0][0x2d0], -R0 ;  /* 0x0000b40042037a23 */ /* 0x004fcc0000010800 */
[C---:B------:R-:W-:Y:S01]  /*4d10*/  HMMA.16816.F32.BF16 R12, R8.reuse, R50, RZ ;  /* 0x00000032080c723c */ /* 0x040fe200000418ff */
[----:B------:R-:W2:Y:S01]  /*4d20*/  LDSM.16.MT88.4 R48, [R171+0x2800] ;  /* 0x00280000ab30783b */ /* 0x000ea20000004200 */
[----:B------:R5:W1:Y:S06]  /*4d30*/  MUFU.EX2 R178, R3 ;  /* 0x0000000300b27308 */ /* 0x000a6c0000000800 */
[----:B------:R-:W-:Y:S08]  /*4d40*/  HMMA.16816.F32.BF16 R32, R8, R60, RZ ;  /* 0x0000003c0820723c */ /* 0x000ff000000418ff */
[----:B---3--:R-:W-:Y:S01]  /*4d50*/  HMMA.16816.F32.BF16 R108, R4, R24, R16 ;  /* 0x00000018046c723c */ /* 0x008fe20000041810 */
[----:B-----5:R-:W-:-:S04]  /*4d60*/  FFMA.FTZ R3, R75, c[0x0][0x2d0], -R2 ;  /* 0x0000b4004b037a23 */ /* 0x020fc80000010802 */
[----:B------:R3:W-:Y:S03]  /*4d70*/  MUFU.EX2 R159, R3 ;  /* 0x00000003009f7308 */ /* 0x0007e60000000800 */
[C---:B------:R-:W-:Y:S01]  /*4d80*/  HMMA.16816.F32.BF16 R28, R8.reuse, R62, RZ ;  /* 0x0000003e081c723c */ /* 0x040fe200000418ff */
[----:B------:R-:W5:Y:S07]  /*4d90*/  LDSM.16.MT88.4 R60, [R170+0x4000] ;  /* 0x00400000aa3c783b */ /* 0x000f6e0000004200 */
[----:B----4-:R-:W-:Y:S01]  /*4da0*/  HMMA.16816.F32.BF16 R16, R8, R20, RZ ;  /* 0x000000140810723c */ /* 0x010fe200000418ff */
[----:B---3--:R-:W-:-:S07]  /*4db0*/  FFMA.FTZ R3, R74, c[0x0][0x2d0], -R2 ;  /* 0x0000b4004a037a23 */ /* 0x008fce0000010802 */
[C---:B------:R-:W-:Y:S08]  /*4dc0*/  HMMA.16816.F32.BF16 R128, R4.reuse, R26, R12 ;  /* 0x0000001a0480723c */ /* 0x040ff0000004180c */
[----:B-1----:R-:W-:Y:S01]  /*4dd0*/  HMMA.16816.F32.BF16 R120, R4, R40, R32 ;  /* 0x000000280478723c */ /* 0x002fe20000041820 */
[----:B------:R-:W1:Y:S07]  /*4de0*/  LDSM.16.MT88.4 R32, [R208+0x4000] ;  /* 0x00400000d020783b */ /* 0x000e6e0000004200 */
[C---:B------:R-:W-:Y:S08]  /*4df0*/  HMMA.16816.F32.BF16 R24, R8.reuse, R54, RZ ;  /* 0x000000360818723c */ /* 0x040ff000000418ff */
[----:B------:R-:W-:Y:S08]  /*4e00*/  HMMA.16816.F32.BF16 R12, R8, R22, RZ ;  /* 0x00000016080c723c */ /* 0x000ff000000418ff */
[C---:B------:R-:W-:Y:S01]  /*4e10*/  HMMA.16816.F32.BF16 R104, R4.reuse, R42, R28 ;  /* 0x0000002a0468723c */ /* 0x040fe2000004181c */
[----:B------:R-:W3:Y:S07]  /*4e20*/  LDSM.16.MT88.4 R40, [R170+0x4800] ;  /* 0x00480000aa28783b */ /* 0x000eee0000004200 */
[----:B------:R-:W-:Y:S08]  /*4e30*/  HMMA.16816.F32.BF16 R112, R4, R36, R16 ;  /* 0x000000240470723c */ /* 0x000ff00000041810 */
[C---:B------:R-:W-:Y:S08]  /*4e40*/  HMMA.16816.F32.BF16 R16, R8.reuse, R58, RZ ;  /* 0x0000003a0810723c */ /* 0x040ff000000418ff */
[----:B------:R-:W-:Y:S08]  /*4e50*/  HMMA.16816.F32.BF16 R28, R8, R52, RZ ;  /* 0x00000034081c723c */ /* 0x000ff000000418ff */
[C---:B--2---:R-:W-:Y:S01]  /*4e60*/  HMMA.16816.F32.BF16 R88, R4.reuse, R50, R24 ;  /* 0x000000320458723c */ /* 0x044fe20000041818 */
[----:B------:R-:W2:Y:S07]  /*4e70*/  LDSM.16.MT88.4 R24, [R208+0x4800] ;  /* 0x00480000d018783b */ /* 0x000eae0000004200 */
[----:B------:R-:W-:Y:S08]  /*4e80*/  HMMA.16816.F32.BF16 R96, R4, R38, R12 ;  /* 0x000000260460723c */ /* 0x000ff0000004180c */
[----:B-----5:R-:W-:Y:S08]  /*4e90*/  HMMA.16816.F32.BF16 R12, R8, R60, RZ ;  /* 0x0000003c080c723c */ /* 0x020ff000000418ff */
[C---:B------:R-:W-:Y:S08]  /*4ea0*/  HMMA.16816.F32.BF16 R80, R4.reuse, R46, R16 ;  /* 0x0000002e0450723c */ /* 0x040ff00000041810 */
[----:B------:R-:W-:Y:S01]  /*4eb0*/  HMMA.16816.F32.BF16 R92, R4, R48, R28 ;  /* 0x00000030045c723c */ /* 0x000fe2000004181c */
[----:B------:R-:W4:Y:S07]  /*4ec0*/  LDSM.16.MT88.4 R28, [R171+0x4000] ;  /* 0x00400000ab1c783b */ /* 0x000f2e0000004200 */
[C---:B-1----:R-:W-:Y:S08]  /*4ed0*/  HMMA.16816.F32.BF16 R16, R8.reuse, R32, RZ ;  /* 0x000000200810723c */ /* 0x042ff000000418ff */
[----:B------:R-:W-:Y:S08]  /*4ee0*/  HMMA.16816.F32.BF16 R20, R8, R56, RZ ;  /* 0x000000380814723c */ /* 0x000ff000000418ff */
[----:B---3--:R-:W-:Y:S08]  /*4ef0*/  HMMA.16816.F32.BF16 R76, R4, R40, R12 ;  /* 0x00000028044c723c */ /* 0x008ff0000004180c */
[----:B------:R-:W-:Y:S08]  /*4f00*/  HMMA.16816.F32.BF16 R12, R8, R34, RZ ;  /* 0x00000022080c723c */ /* 0x000ff000000418ff */
[C---:B--2---:R-:W-:Y:S01]  /*4f10*/  HMMA.16816.F32.BF16 R48, R4.reuse, R24, R16 ;  /* 0x000000180430723c */ /* 0x044fe20000041810 */
[----:B------:R-:W1:Y:S07]  /*4f20*/  LDSM.16.MT88.4 R16, [R171+0x4800] ;  /* 0x00480000ab10783b */ /* 0x000e6e0000004200 */
[----:B------:R-:W-:Y:S08]  /*4f30*/  HMMA.16816.F32.BF16 R84, R4, R44, R20 ;  /* 0x0000002c0454723c */ /* 0x000ff00000041814 */
[----:B------:R-:W-:Y:S08]  /*4f40*/  HMMA.16816.F32.BF16 R20, R8, R62, RZ ;  /* 0x0000003e0814723c */ /* 0x000ff000000418ff */
[----:B------:R-:W-:Y:S08]  /*4f50*/  HMMA.16816.F32.BF16 R44, R4, R26, R12 ;  /* 0x0000001a042c723c */ /* 0x000ff0000004180c */
[----:B----4-:R-:W-:Y:S08]  /*4f60*/  HMMA.16816.F32.BF16 R12, R8, R28, RZ ;  /* 0x0000001c080c723c */ /* 0x010ff000000418ff */
[C---:B------:R-:W-:Y:S11]  /*4f70*/  HMMA.16816.F32.BF16 R60, R4.reuse, R42, R20 ;  /* 0x0000002a043c723c */ /* 0x040ff60000041814 */
[----:B------:R-:W-:Y:S05]  /*4f80*/  @!UPT UIADD3 URZ, URZ, URZ, URZ ;  /* 0x0000003f3f3ff290 */ /* 0x000fea000fffe03f */
[----:B-1----:R-:W-:Y:S08]  /*4f90*/  HMMA.16816.F32.BF16 R40, R4, R16, R12 ;  /* 0x000000100428723c */ /* 0x002ff0000004180c */
[----:B------:R-:W-:Y:S11]  /*4fa0*/  HMMA.16816.F32.BF16 R12, R8, R30, RZ ;  /* 0x0000001e080c723c */ /* 0x000ff600000418ff */
[----:B------:R-:W-:Y:S11]  /*4fb0*/  @!UPT UIADD3 URZ, URZ, URZ, URZ ;  /* 0x0000003f3f3ff290 */ /* 0x000ff6000fffe03f */
[----:B------:R-:W-:Y:S02]  /*4fc0*/  @!UPT UIADD3 URZ, URZ, URZ, URZ ;  /* 0x0000003f3f3ff290 */ /* 0x000fe4000fffe03f */
[----:B------:R-:W-:Y:S01]  /*4fd0*/  HMMA.16816.F32.BF16 R32, R4, R18, R12 ;  /* 0x000000120420723c */ /* 0x000fe2000004180c */
[----:B------:R1:W2:Y:S02]  /*4fe0*/  LDSM.16.MT88.4 R12, [R158+0x4000] ;  /* 0x004000009e0c783b */ /* 0x0002a40000004200 */
[----:B-1----:R1:W3:Y:S02]  /*4ff0*/  MUFU.EX2 R158, R3 ;  /* 0x00000003009e7308 */ /* 0x0022e40000000800 */
[----:B-1----:R-:W-:-:S03]  /*5000*/  FFMA.FTZ R3, R73, c[0x0][0x2d0], -R2 ;  /* 0x0000b40049037a23 */ /* 0x002fc60000010802 */
[C---:B--2---:R-:W-:Y:S08]  /*5010*/  HMMA.16816.F32.BF16 R16, R8.reuse, R12, RZ ;  /* 0x0000000c0810723c */ /* 0x044ff000000418ff */
[----:B------:R-:W-:Y:S01]  /*5020*/  HMMA.16816.F32.BF16 R8, R8, R14, RZ ;  /* 0x0000000e0808723c */ /* 0x000fe200000418ff */
[----:B------:R-:W1:Y:S11]  /*5030*/  LDSM.16.MT88.4 R12, [R211+0x4800] ;  /* 0x00480000d30c783b */ /* 0x000e760000004200 */
[----:B------:R-:W-:Y:S04]  /*5040*/  @!UPT UIADD3 URZ, URZ, URZ, URZ ;  /* 0x0000003f3f3ff290 */ /* 0x000fe8000fffe03f */
[C---:B-1----:R-:W-:Y:S07]  /*5050*/  HMMA.16816.F32.BF16 R20, R4.reuse, R12, R16 ;  /* 0x0000000c0414723c */ /* 0x042fee0000041810 */
[--C-:B------:R-:W-:Y:S01]  /*5060*/  FFMA.FTZ R13, R67, c[0x0][0x2d0], -R0.reuse ;  /* 0x0000b400430d7a23 */ /* 0x100fe20000010800 */
[----:B------:R-:W-:Y:S01]  /*5070*/  HMMA.16816.F32.BF16 R16, R4, R14, R8 ;  /* 0x0000000e0410723c */ /* 0x000fe20000041808 */
[----:B------:R-:W1:Y:S01]  /*5080*/  LDSM.16.MT88.4 R8, [R170+0x1000] ;  /* 0x00100000aa08783b */ /* 0x000e620000004200 */
[----:B------:R-:W-:-:S03]  /*5090*/  FFMA.FTZ R12, R65, c[0x0][0x2d0], -R0 ;  /* 0x0000b400410c7a23 */ /* 0x000fc60000010800 */
[----:B------:R-:W-:Y:S02]  /*50a0*/  MUFU.EX2 R13, R13 ;  /* 0x0000000d000d7308 */ /* 0x000fe40000000800 */
[----:B------:R-:W-:Y:S01]  /*50b0*/  FADD.FTZ R4, R156, R150 ;  /* 0x000000969c047221 */ /* 0x000fe20000010000 */
[----:B------:R-:W-:Y:S01]  /*50c0*/  F2FP.BF16.PACK_AB R6, R178, R175 ;  /* 0x000000afb206723e */ /* 0x000fe200000010ff */
[----:B------:R-:W-:Y:S01]  /*50d0*/  FFMA.FTZ R14, R69, c[0x0][0x2d0], -R0 ;  /* 0x0000b400450e7a23 */ /* 0x000fe20000010800 */
[----:B---3--:R-:W-:Y:S01]  /*50e0*/  F2FP.BF16.PACK_AB R5, R158, R159 ;  /* 0x0000009f9e05723e */ /* 0x008fe200000010ff */
[----:B------:R-:W-:Y:S02]  /*50f0*/  FADD.FTZ R4, R149, R4 ;  /* 0x0000000495047221 */ /* 0x000fe40000010000 */
[----:B------:R2:W-:Y:S01]  /*5100*/  MUFU.EX2 R156, R3 ;  /* 0x00000003009c7308 */ /* 0x0005e20000000800 */
[----:B------:R-:W-:Y:S02]  /*5110*/  FFMA.FTZ R0, R64, c[0x0][0x2d0], -R0 ;  /* 0x0000b40040007a23 */ /* 0x000fe40000010800 */
[----:B------:R-:W-:Y:S01]  /*5120*/  FADD.FTZ R15, R157, R4 ;  /* 0x000000049d0f7221 */ /* 0x000fe20000010000 */
[----:B------:R-:W-:-:S04]  /*5130*/  F2FP.BF16.PACK_AB R4, R176, R161 ;  /* 0x000000a1b004723e */ /* 0x000fc800000010ff */
[----:B------:R3:W-:Y:S01]  /*5140*/  MUFU.EX2 R179, R0 ;  /* 0x0000000000b37308 */ /* 0x0007e20000000800 */
[----:B--2---:R-:W-:-:S07]  /*5150*/  FFMA.FTZ R3, R71, c[0x0][0x2d0], -R2 ;  /* 0x0000b40047037a23 */ /* 0x004fce0000010802 */
[----:B------:R-:W-:Y:S01]  /*5160*/  MUFU.EX2 R14, R14 ;  /* 0x0000000e000e7308 */ /* 0x000fe20000000800 */
[----:B---3--:R-:W-:-:S07]  /*5170*/  FFMA.FTZ R0, R153, c[0x0][0x2d0], -R2 ;  /* 0x0000b40099007a23 */ /* 0x008fce0000010802 */
[----:B------:R-:W2:Y:S08]  /*5180*/  MUFU.EX2 R160, R3 ;  /* 0x0000000300a07308 */ /* 0x000eb00000000800 */
[----:B------:R-:W3:Y:S01]  /*5190*/  MUFU.EX2 R12, R12 ;  /* 0x0000000c000c7308 */ /* 0x000ee20000000800 */
[----:B--2---:R-:W-:Y:S01]  /*51a0*/  F2FP.BF16.PACK_AB R7, R160, R156 ;  /* 0x0000009ca007723e */ /* 0x004fe200000010ff */
[----:B------:R-:W-:-:S04]  /*51b0*/  FADD.FTZ R3, R151, R148 ;  /* 0x0000009497037221 */ /* 0x000fc80000010000 */
[----:B------:R-:W-:Y:S02]  /*51c0*/  FADD.FTZ R3, R155, R3 ;  /* 0x000000039b037221 */ /* 0x000fe40000010000 */
        /* <DEDUP_REMOVED lines=18> */
[C---:B-1----:R-:W-:Y:S01]  /*52f0*/  HMMA.16816.F32.BF16 R68, R4.reuse, R8, R112 ;  /* 0x000000080444723c */ /* 0x042fe20000041870 */
[----:B------:R-:W-:Y:S07]  /*5300*/  LDSM.16.MT88.4 R112, [R171+0x1800] ;  /* 0x00180000ab70783b */ /* 0x000fee0000004200 */
[----:B------:R-:W-:Y:S01]  /*5310*/  HMMA.16816.F32.BF16 R72, R4, R10, R96 ;  /* 0x0000000a0448723c */ /* 0x000fe20000041860 */
[----:B------:R-:W1:Y:S06]  /*5320*/  LDSM.16.MT88.4 R8, [R171+0x3000] ;  /* 0x00300000ab08783b */ /* 0x000e6c0000004200 */
[----:B------:R-:W-:-:S02]  /*5330*/  F2FP.BF16.PACK_AB R96, R13, R14 ;  /* 0x0000000e0d60723e */ /* 0x000fc400000010ff */
[----:B---3--:R-:W-:Y:S01]  /*5340*/  F2FP.BF16.PACK_AB R98, R179, R12 ;  /* 0x0000000cb362723e */ /* 0x008fe200000010ff */
        /* <DEDUP_REMOVED lines=13> */
[C---:B-1----:R-:W-:Y:S01]  /*5420*/  HMMA.16816.F32.BF16 R92, R4.reuse, R8, R40 ;  /* 0x00000008045c723c */ /* 0x042fe20000041828 */
[----:B------:R-:W-:Y:S07]  /*5430*/  LDSM.16.MT88.4 R40, [R170+0x3800] ;  /* 0x00380000aa28783b */ /* 0x000fee0000004200 */
[C---:B------:R-:W-:Y:S01]  /*5440*/  HMMA.16816.F32.BF16 R32, R4.reuse, R10, R32 ;  /* 0x0000000a0420723c */ /* 0x040fe20000041820 */
[----:B------:R-:W1:Y:S07]  /*5450*/  LDSM.16.MT88.4 R8, [R211+0x5000] ;  /* 0x00500000d308783b */ /* 0x000e6e0000004200 */
[C---:B-1----:R-:W-:Y:S01]  /*5460*/  HMMA.16816.F32.BF16 R20, R4.reuse, R8, R20 ;  /* 0x000000080414723c */ /* 0x042fe20000041814 */
[----:B------:R1:W-:Y:S07]  /*5470*/  MUFU.EX2 R9, R0 ;  /* 0x0000000000097308 */ /* 0x0003ee0000000800 */
[----:B------:R-:W-:Y:S07]  /*5480*/  HMMA.16816.F32.BF16 R16, R4, R10, R16 ;  /* 0x0000000a0410723c */ /* 0x000fee0000041810 */
[----:B------:R-:W-:-:S02]  /*5490*/  FADD.FTZ R4, R182, R3 ;  /* 0x00000003b6047221 */ /* 0x000fc40000010000 */
[--C-:B-1----:R-:W-:Y:S02]  /*54a0*/  FFMA.FTZ R0, R152, c[0x0][0x2d0], -R2.reuse ;  /* 0x0000b40098007a23 */ /* 0x102fe40000010802 */
[--C-:B------:R-:W-:Y:S02]  /*54b0*/  FFMA.FTZ R3, R103, c[0x0][0x2d0], -R2.reuse ;  /* 0x0000b40067037a23 */ /* 0x100fe40000010802 */
[----:B------:R-:W-:Y:S01]  /*54c0*/  FFMA.FTZ R2, R102, c[0x0][0x2d0], -R2 ;  /* 0x0000b40066027a23 */ /* 0x000fe20000010802 */
[----:B------:R-:W1:Y:S01]  /*54d0*/  MUFU.EX2 R10, R0 ;  /* 0x00000000000a7308 */ /* 0x000e620000000800 */
[----:B------:R-:W-:-:S07]  /*54e0*/  FADD.FTZ R4, R180, R4 ;  /* 0x00000004b4047221 */ /* 0x000fce0000010000 */
[----:B------:R-:W-:Y:S08]  /*54f0*/  MUFU.EX2 R8, R3 ;  /* 0x0000000300087308 */ /* 0x000ff00000000800 */
[----:B------:R-:W2:Y:S01]  /*5500*/  MUFU.EX2 R184, R2 ;  /* 0x0000000200b87308 */ /* 0x000ea20000000800 */
[----:B-1----:R-:W-:Y:S01]  /*5510*/  F2FP.BF16.PACK_AB R97, R10, R9 ;  /* 0x000000090a61723e */ /* 0x002fe200000010ff */
[----:B------:R-:W-:Y:S01]  /*5520*/  FADD.FTZ R0, R183, R15 ;  /* 0x0000000fb7007221 */ /* 0x000fe20000010000 */
[----:B--2---:R-:W-:-:S03]  /*5530*/  F2FP.BF16.PACK_AB R99, R184, R8 ;  /* 0x00000008b863723e */ /* 0x004fc600000010ff */
[----:B------:R-:W-:Y:S02]  /*5540*/  FADD.FTZ R2, R214, R0 ;  /* 0x00000000d6027221 */ /* 0x000fe40000010000 */
[----:B------:R-:W-:Y:S02]  /*5550*/  FADD.FTZ R0, R212, R4 ;  /* 0x00000004d4007221 */ /* 0x000fe40000010000 */
[----:B------:R-:W-:Y:S01]  /*5560*/  LDSM.16.MT88.4 R4, [R211+0x5800] ;  /* 0x00580000d304783b */ /* 0x000fe20000004200 */
[----:B------:R-:W-:Y:S01]  /*5570*/  FADD.FTZ R2, R213, R2 ;  /* 0x00000002d5027221 */ /* 0x000fe20000010000 */
[----:B------:R-:W-:Y:S01]  /*5580*/  HMMA.16816.F32.BF16 R116, R96, R112, R116 ;  /* 0x000000706074723c */ /* 0x000fe20000041874 */
[----:B------:R-:W-:Y:S02]  /*5590*/  FADD.FTZ R0, R181, R0 ;  /* 0x00000000b5007221 */ /* 0x000fe40000010000 */
[----:B------:R-:W-:Y:S02]  /*55a0*/  FADD.FTZ R2, R217, R2 ;  /* 0x00000002d9027221 */ /* 0x000fe40000010000 */
[----:B------:R-:W-:-:S02]  /*55b0*/  FADD.FTZ R0, R216, R0 ;  /* 0x00000000d8007221 */ /* 0x000fc40000010000 */
[----:B------:R-:W-:Y:S01]  /*55c0*/  FADD.FTZ R2, R161, R2 ;  /* 0x00000002a1027221 */ /* 0x000fe20000010000 */
[C---:B------:R-:W-:Y:S01]  /*55d0*/  HMMA.16816.F32.BF16 R112, R96.reuse, R114, R36 ;  /* 0x000000726070723c */ /* 0x040fe20000041824 */
[----:B------:R-:W-:Y:S02]  /*55e0*/  FADD.FTZ R0, R159, R0 ;  /* 0x000000009f007221 */ /* 0x000fe40000010000 */
[----:B------:R-:W-:Y:S02]  /*55f0*/  FADD.FTZ R2, R176, R2 ;  /* 0x00000002b0027221 */ /* 0x000fe40000010000 */
[----:B------:R-:W-:Y:S02]  /*5600*/  FADD.FTZ R0, R158, R0 ;  /* 0x000000009e007221 */ /* 0x000fe40000010000 */
[----:B------:R-:W-:Y:S01]  /*5610*/  FADD.FTZ R3, R175, R2 ;  /* 0x00000002af037221 */ /* 0x000fe20000010000 */
[----:B------:R-:W-:Y:S01]  /*5620*/  HMMA.16816.F32.BF16 R36, R96, R40, R56 ;  /* 0x000000286024723c */ /* 0x000fe20000041838 */
[----:B------:R-:W-:Y:S01]  /*5630*/  LDSM.16.MT88.4 R56, [R171+0x3800] ;  /* 0x00380000ab38783b */ /* 0x000fe20000004200 */
[----:B------:R-:W-:-:S02]  /*5640*/  FADD.FTZ R2, R156, R0 ;  /* 0x000000009c027221 */ /* 0x000fc40000010000 */
[----:B------:R-:W-:Y:S01]  /*5650*/  FADD.FTZ R0, R178, R3 ;  /* 0x00000003b2007221 */ /* 0x000fe20000010000 */
[----:B------:R-:W-:Y:S01]  /*5660*/  IADD3 R3, R154, -0x3, RZ ;  /* 0xfffffffd9a037810 */ /* 0x000fe20007ffe0ff */
[----:B------:R-:W-:Y:S02]  /*5670*/  FADD.FTZ R2, R160, R2 ;  /* 0x00000002a0027221 */ /* 0x000fe40000010000 */
[----:B------:R-:W-:Y:S01]  /*5680*/  HMMA.16816.F32.BF16 R44, R96, R48, R68 ;  /* 0x00000030602c723c */ /* 0x000fe20000041844 */
[----:B------:R-:W-:Y:S01]  /*5690*/  ISETP.GE.AND P0, PT, R3, R187, PT ;  /* 0x000000bb0300720c */ /* 0x000fe20003f06270 */
[----:B------:R-:W-:Y:S02]  /*56a0*/  FADD.FTZ R0, R14, R0 ;  /* 0x000000000e007221 */ /* 0x000fe40000010000 */
[----:B------:R-:W-:Y:S02]  /*56b0*/  FADD.FTZ R2, R9, R2 ;  /* 0x0000000209027221 */ /* 0x000fe40000010000 */
[----:B------:R-:W-:-:S02]  /*56c0*/  FADD.FTZ R0, R13, R0 ;  /* 0x000000000d007221 */ /* 0x000fc40000010000 */
[C---:B------:R-:W-:Y:S01]  /*56d0*/  HMMA.16816.F32.BF16 R40, R96.reuse, R42, R64 ;  /* 0x0000002a6028723c */ /* 0x040fe20000041840 */
[----:B------:R-:W1:Y:S01]  /*56e0*/  LDSM.16.MT88.4 R64, [R211+0x3800] ;  /* 0x00380000d340783b */ /* 0x000e620000004200 */
[----:B------:R-:W-:Y:S02]  /*56f0*/  FADD.FTZ R2, R10, R2 ;  /* 0x000000020a027221 */ /* 0x000fe40000010000 */
[----:B------:R-:W-:Y:S02]  /*5700*/  FADD.FTZ R0, R12, R0 ;  /* 0x000000000c007221 */ /* 0x000fe40000010000 */
[----:B------:R-:W-:Y:S02]  /*5710*/  FADD.FTZ R2, R8, R2 ;  /* 0x0000000208027221 */ /* 0x000fe40000010000 */
[----:B------:R-:W-:Y:S01]  /*5720*/  HMMA.16816.F32.BF16 R48, R96, R50, R72 ;  /* 0x000000326030723c */ /* 0x000fe20000041848 */
[----:B------:R-:W2:Y:S01]  /*5730*/  LDSM.16.MT88.4 R72, [R170+0x5800] ;  /* 0x00580000aa48783b */ /* 0x000ea20000004200 */
[----:B------:R-:W-:-:S02]  /*5740*/  FADD.FTZ R179, R179, R0 ;  /* 0x00000000b3b37221 */ /* 0x000fc40000010000 */
[----:B------:R-:W-:-:S04]  /*5750*/  FADD.FTZ R184, R184, R2 ;  /* 0x00000002b8b87221 */ /* 0x000fc80000010000 */
[C---:B------:R-:W-:Y:S08]  /*5760*/  HMMA.16816.F32.BF16 R108, R96.reuse, R104, R108 ;  /* 0x00000068606c723c */ /* 0x040ff0000004186c */
[C---:B------:R-:W-:Y:S08]  /*5770*/  HMMA.16816.F32.BF16 R104, R96.reuse, R106, R52 ;  /* 0x0000006a6068723c */ /* 0x040ff00000041834 */
        /* <DEDUP_REMOVED lines=8> */
[C---:B------:R-:W-:Y:S08]  /*5800*/  HMMA.16816.F32.BF16 R52, R96.reuse, R56, R148 ;  /* 0x000000386034723c */ /* 0x040ff00000041894 */
[C---:B------:R-:W-:Y:S08]  /*5810*/  HMMA.16816.F32.BF16 R128, R96.reuse, R130, R24 ;  /* 0x000000826080723c */ /* 0x040ff00000041818 */
[C---:B-1----:R-:W-:Y:S08]  /*5820*/  HMMA.16816.F32.BF16 R84, R96.reuse, R88, R92 ;  /* 0x000000586054723c */ /* 0x042ff0000004185c */
[C---:B--2---:R-:W-:Y:S08]  /*5830*/  HMMA.16816.F32.BF16 R76, R96.reuse, R80, R144 ;  /* 0x00000050604c723c */ /* 0x044ff00000041890 */
[C---:B------:R-:W-:Y:S08]  /*5840*/  HMMA.16816.F32.BF16 R120, R96.reuse, R122, R28 ;  /* 0x0000007a6078723c */ /* 0x040ff0000004181c */
[C---:B------:R-:W-:Y:S08]  /*5850*/  HMMA.16816.F32.BF16 R56, R96.reuse, R58, R140 ;  /* 0x0000003a6038723c */ /* 0x040ff0000004188c */
[C---:B------:R-:W-:Y:S08]  /*5860*/  HMMA.16816.F32.BF16 R80, R96.reuse, R82, R136 ;  /* 0x000000526050723c */ /* 0x040ff00000041888 */
[C---:B------:R-:W-:Y:S08]  /*5870*/  HMMA.16816.F32.BF16 R88, R96.reuse, R90, R32 ;  /* 0x0000005a6058723c */ /* 0x040ff00000041820 */
[C---:B------:R-:W-:Y:S08]  /*5880*/  HMMA.16816.F32.BF16 R92, R96.reuse, R4, R20 ;  /* 0x00000004605c723c */ /* 0x040ff00000041814 */
[----:B------:R-:W-:Y:S01]  /*5890*/  HMMA.16816.F32.BF16 R96, R96, R6, R16 ;  /* 0x000000066060723c */ /* 0x000fe20000041810 */
[----:B------:R-:W-:Y:S07]  /*58a0*/  @!UPT UIADD3 URZ, URZ, URZ, URZ ;  /* 0x0000003f3f3ff290 */ /* 0x000fee000fffe03f */
[----:B------:R-:W-:Y:S11]  /*58b0*/  @!P0 BRA `(.L_x_1585) ;  /* 0x000004e000008947 */ /* 0x000ff60003800000 */
[----:B------:R-:W-:Y:S01]  /*58c0*/  IMAD.MOV.U32 R157, RZ, RZ, c[0x0][0x2b8] ;  /* 0x0000ae00ff9d7624 */ /* 0x000fe200078e00ff */
[----:B------:R-:W-:Y:S01]  /*58d0*/  IADD3 R0, R154, -0x1, RZ ;  /* 0xffffffff9a007810 */ /* 0x000fe20007ffe0ff */
[----:B------:R-:W-:-:S03]  /*58e0*/  IMAD.MOV.U32 R173, RZ, RZ, RZ ;  /* 0x000000ffffad7224 */ /* 0x000fc600078e00ff */
[----:B------:R-:W-:Y:S01]  /*58f0*/  ISETP.NE.AND P1, PT, R157, 0x1, PT ;  /* 0x000000019d00780c */ /* 0x000fe20003f25270 */
[----:B------:R-:W-:-:S05]  /*5900*/  IMAD R0, R0, 0x40, R194 ;  /* 0x0000004000007824 */ /* 0x000fca00078e02c2 */
        /* <DEDUP_REMOVED lines=10> */
[----:B------:R-:W-:Y:S01]  /*59b0*/  SHF.R.S32.HI R157, RZ, 0x1f, R186 ;  /* 0x0000001fff9d7819 */ /* 0x000fe200000114ba */
[----:B------:R-:W-:Y:S01]  /*59c0*/  IMAD.SHL.U32 R18, R186, 0x2, RZ ;  /* 0x00000002ba127824 */ /* 0x000fe200078e00ff */
[----:B------:R-:W-:Y:S01]  /*59d0*/  SHF.R.S32.HI R7, RZ, 0x1f, R185 ;  /* 0x0000001fff077819 */ /* 0x000fe200000114b9 */
[----:B------:R-:W-:Y:S01]  /*59e0*/  IMAD R174, R0, c[0x0][0x2b8], R2 ;  /* 0x0000ae0000ae7a24 */ /* 0x000fe200078e0202 */
[----:B------:R-:W-:Y:S01]  /*59f0*/  SHF.R.S32.HI R6, RZ, 0x1f, R177 ;  /* 0x0000001fff067819 */ /* 0x000fe200000114b1 */
[----:B------:R-:W-:Y:S01]  /*5a00*/  IMAD.SHL.U32 R17, R185, 0x2, RZ ;  /* 0x00000002b9117824 */ /* 0x000fe200078e00ff */
[----:B------:R-:W-:Y:S01]  /*5a10*/  SHF.L.U64.HI R15, R186, 0x1, R157 ;  /* 0x00000001ba0f7819 */ /* 0x000fe2000001029d */
[----:B------:R-:W-:Y:S01]  /*5a20*/  IMAD.WIDE.U32 R2, R174, c[0x0][0x1e0], RZ ;  /* 0x00007800ae027a25 */ /* 0x000fe200078e00ff */
[----:B------:R-:W-:-:S02]  /*5a30*/  SHF.R.S32.HI R0, RZ, 0x1f, R174 ;  /* 0x0000001fff007819 */ /* 0x000fc400000114ae */
[----:B------:R-:W-:Y:S01]  /*5a40*/  SHF.L.U64.HI R14, R185, 0x1, R7 ;  /* 0x00000001b90e7819 */ /* 0x000fe20000010207 */
[C---:B------:R-:W-:Y:S01]  /*5a50*/  IMAD.SHL.U32 R16, R177.reuse, 0x2, RZ ;  /* 0x00000002b1107824 */ /* 0x040fe200078e00ff */
[----:B------:R-:W-:Y:S01]  /*5a60*/  SHF.L.U64.HI R13, R177, 0x1, R6 ;  /* 0x00000001b10d7819 */ /* 0x000fe20000010206 */
        /* <DEDUP_REMOVED lines=13> */
.L_x_1674:
[----:B------:R-:W-:Y:S05]  /*5b40*/  BRA.DIV ~URZ, `(.L_x_1587) ;  /* 0x000086227f007947 */ /* 0x000fea000b800000 */
[----:B------:R-:W3:Y:S01]  /*5b50*/  SHFL.IDX PT, R0, R12, RZ, 0x181f ;  /* 0x00181fff0c007589 */ /* 0x000ee200000e0000 */
[----:B------:R-:W-:Y:S01]  /*5b60*/  IMAD.MOV.U32 R5, RZ, RZ, R252 ;  /* 0x000000ffff057224 */ /* 0x000fe200078e00fc */
[----:B------:R-:W-:Y:S02]  /*5b70*/  SEL R11, RZ, 0x10, P5 ;  /* 0x00000010ff0b7807 */ /* 0x000fe40002800000 */
[C---:B---3--:R-:W-:Y:S02]  /*5b80*/  IADD3 R2, P0, R0.reuse, R16, RZ ;  /* 0x0000001000027210 */ /* 0x048fe40007f1e0ff */
[----:B------:R-:W-:-:S03]  /*5b90*/  IADD3 R8, P1, R0, R17, RZ ;  /* 0x0000001100087210 */ /* 0x000fc60007f3e0ff */
[----:B--2---:R-:W-:Y:S01]  /*5ba0*/  IMAD.X R3, R4, 0x1, R13, P0 ;  /* 0x0000000104037824 */ /* 0x004fe200000e060d */
[----:B------:R-:W-:Y:S01]  /*5bb0*/  IADD3 R6, P0, R0, R18, RZ ;  /* 0x0000001200067210 */ /* 0x000fe20007f1e0ff */
[C---:B------:R-:W-:Y:S01]  /*5bc0*/  IMAD.X R9, R4.reuse, 0x1, R14, P1 ;  /* 0x0000000104097824 */ /* 0x040fe200008e060e */
[----:B------:R-:W2:Y:S03]  /*5bd0*/  SHFL.IDX PT, R0, R12, 0x1, 0x181f ;  /* 0x00381f000c007f89 */ /* 0x000ea600000e0000 */
[----:B------:R-:W-:Y:S01]  /*5be0*/  IMAD.X R7, R4, 0x1, R15, P0 ;  /* 0x0000000104077824 */ /* 0x000fe200000e060f */
[----:B------:R-:W-:Y:S01]  /*5bf0*/  @!PT LDS RZ, [RZ] ;  /* 0x00000000fffff984 */ /* 0x000fe20000000800 */
[----:B------:R3:W-:Y:S04]  /*5c00*/  LDGSTS.E.BYPASS.LTC128B.128 [R188+0xc100], [R2.64], !P5 ;  /* 0x0c10000002bc7fae */ /* 0x0007e8000e901d46 */
[----:B------:R3:W-:Y:S04]  /*5c10*/  LDGSTS.E.BYPASS.LTC128B.128 [R188+0xe100], [R8.64], !P4 ;  /* 0x0e10000008bc7fae */ /* 0x0007e8000e101d46 */
[----:B------:R3:W-:Y:S04]  /*5c20*/  LDGSTS.E.BYPASS.LTC128B.128 [R188+0x10100], [R6.64], !P6 ;  /* 0x1010000006bc7fae */ /* 0x0007e8000f101d46 */
[----:B------:R4:W1:Y:S02]  /*5c30*/  SHFL.IDX PT, R4, R10, 0x1, 0x181f ;  /* 0x00381f000a047f89 */ /* 0x00086400000e0000 */
[----:B-1--4-:R-:W-:-:S02]  /*5c40*/  SEL R10, RZ, 0x10, P4 ;  /* 0x00000010ff0a7807 */ /* 0x012fc40002000000 */
.L_x_1675:
[----:B--23--:R-:W-:Y:S02]  /*5c50*/  IADD3 R2, -R11, 0x10, RZ ;  /* 0x000000100b027810 */ /* 0x00cfe40007ffe1ff */
[----:B------:R-:W-:-:S02]  /*5c60*/  IADD3 R3, -R10, 0x10, RZ ;  /* 0x000000100a037810 */ /* 0x000fc40007ffe1ff */
[----:B------:R-:W-:-:S04]  /*5c70*/  LOP3.LUT R2, R2, 0xf, RZ, 0xc0, !PT ;  /* 0x0000000f02027812 */ /* 0x000fc800078ec0ff */
[----:B------:R-:W-:Y:S02]  /*5c80*/  IADD3 R8, P1, P0, R2, R0, R16 ;  /* 0x0000000002087210 */ /* 0x000fe4000783e010 */
[----:B------:R-:W-:Y:S02]  /*5c90*/  LOP3.LUT R2, R3, 0xf, RZ, 0xc0, !PT ;  /* 0x0000000f03027812 */ /* 0x000fe400078ec0ff */
[----:B------:R-:W-:Y:S02]  /*5ca0*/  IADD3 R3, -R5, 0x10, RZ ;  /* 0x0000001005037810 */ /* 0x000fe40007ffe1ff */
[----:B------:R-:W-:Y:S02]  /*5cb0*/  IADD3.X R9, RZ, R4, R13, P1, P0 ;  /* 0x00000004ff097210 */ /* 0x000fe40000fe040d */
[----:B------:R-:W-:Y:S02]  /*5cc0*/  IADD3 R6, P1, P0, R2, R0, R17 ;  /* 0x0000000002067210 */ /* 0x000fe4000783e011 */
[----:B------:R-:W-:-:S02]  /*5cd0*/  LOP3.LUT R2, R3, 0xf, RZ, 0xc0, !PT ;  /* 0x0000000f03027812 */ /* 0x000fc400078ec0ff */
        /* <DEDUP_REMOVED lines=12> */
.L_x_1585:
[----:B------:R-:W-:Y:S05]  /*5da0*/  BSYNC B0 ;  /* 0x0000000000007941 */ /* 0x000fea0003800000 */
.L_x_1584:
[----:B------:R-:W-:Y:S01]  /*5db0*/  IADD3 R0, R154, -0x2, RZ ;  /* 0xfffffffe9a007810 */ /* 0x000fe20007ffe0ff */
[----:B------:R-:W0:Y:S03]  /*5dc0*/  LDGDEPBAR ;  /* 0x00000000000079af */ /* 0x000e260000000000 */
[----:B------:R-:W-:-:S13]  /*5dd0*/  ISETP.GE.AND P0, PT, R0, R187, PT ;  /* 0x000000bb0000720c */ /* 0x000fda0003f06270 */
[----:B------:R-:W-:Y:S05]  /*5de0*/  @!P0 BRA `(.L_x_1588) ;  /* 0x00002ed000008947 */ /* 0x000fea0003800000 */
[----:B------:R-:W-:Y:S01]  /*5df0*/  MOV R175, R0 ;  /* 0x0000000000af7202 */ /* 0x000fe20000000f00 */
[----:B------:R-:W-:Y:S01]  /*5e00*/  IMAD.MOV.U32 R0, RZ, RZ, R101 ;  /* 0x000000ffff007224 */ /* 0x000fe200078e0065 */
[----:B------:R-:W-:Y:S01]  /*5e10*/  MOV R102, R100 ;  /* 0x0000006400667202 */ /* 0x000fe20000000f00 */
[----:B------:R-:W-:Y:S01]  /*5e20*/  IMAD.MOV.U32 R161, RZ, RZ, 0x1 ;  /* 0x00000001ffa17424 */ /* 0x000fe200078e00ff */
[----:B------:R-:W-:Y:S02]  /*5e30*/  MOV R176, RZ ;  /* 0x000000ff00b07202 */ /* 0x000fe40000000f00 */
.L_x_1598:
[----:B------:R-:W-:Y:S04]  /*5e40*/  DEPBAR.LE SB0, 0x2 ;  /* 0x000080800000791a */ /* 0x000fe80000000000 */
[----:B------:R-:W-:Y:S01]  /*5e50*/  WARPSYNC 0xffffffff ;  /* 0xffffffff00007948 */ /* 0x000fe20003800000 */
[----:B------:R-:W-:Y:S01]  /*5e60*/  BAR.SYNC.DEFER_BLOCKING 0x0 ;  /* 0x0000000000007b1d */ /* 0x000fe20000010000 */
[----:B------:R-:W-:Y:S01]  /*5e70*/  IMAD R160, R161, 0x6000, RZ ;  /* 0x00006000a1a07824 */ /* 0x000fe200078e02ff */
[----:B------:R-:W-:Y:S04]  /*5e80*/  ISETP.GE.AND P0, PT, R187, R175, PT ;  /* 0x000000afbb00720c */ /* 0x000fe80003f06270 */
[----:B------:R-:W-:Y:S04]  /*5e90*/  IADD3 R100, R169, R160, RZ ;  /* 0x000000a0a9647210 */ /* 0x000fe80007ffe0ff */
[----:B------:R-:W-:Y:S01]  /*5ea0*/  IADD3 R103, R167, R100, RZ ;  /* 0x00000064a7677210 */ /* 0x000fe20007ffe0ff */
[----:B------:R2:W3:Y:S01]  /*5eb0*/  LDSM.16.M88.4 R32, [R163] ;  /* 0x00000000a320783b */ /* 0x0004e20000000200 */
[----:B------:R-:W-:Y:S03]  /*5ec0*/  BSSY B0, `(.L_x_1589) ;  /* 0x000004b000007945 */ /* 0x000fe60003800000 */
[----:B-1----:R2:W1:Y:S04]  /*5ed0*/  LDSM.16.M88.4 R8, [R100] ;  /* 0x000000006408783b */ /* 0x0024680000000200 */
        /* <DEDUP_REMOVED lines=9> */
[----:B------:R-:W-:Y:S01]  /*5f70*/  IMAD.SHL.U32 R29, R186, 0x2, RZ ;  /* 0x00000002ba1d7824 */ /* 0x000fe200078e00ff */
        /* <DEDUP_REMOVED lines=8> */
[----:B------:R-:W-:Y:S02]  /*6000*/  SHF.L.U64.HI R22, R186, 0x1, R6 ;  /* 0x00000001ba167819 */ /* 0x000fe40000010206 */
[----:B------:R-:W-:Y:S01]  /*6010*/  SHF.R.S32.HI R6, RZ, 0x1f, R177 ;  /* 0x0000001fff067819 */ /* 0x000fe200000114b1 */
[----:B------:R-:W-:Y:S01]  /*6020*/  IMAD R4, R174, c[0x0][0x20c], R4 ;  /* 0x00008300ae047a24 */ /* 0x000fe200078e0204 */
[----:B------:R-:W-:Y:S02]  /*6030*/  SHF.L.U64.HI R21, R185, 0x1, R7 ;  /* 0x00000001b9157819 */ /* 0x000fe40000010207 */
[----:B------:R-:W-:Y:S01]  /*6040*/  SHF.L.U64.HI R20, R177, 0x1, R6 ;  /* 0x00000001b1147819 */ /* 0x000fe20000010206 */
[----:B------:R-:W-:Y:S02]  /*6050*/  IMAD.IADD R3, R3, 0x1, R4 ;  /* 0x0000000103037824 */ /* 0x000fe400078e0204 */
[----:B------:R-:W-:Y:S02]  /*6060*/  IMAD R4, R5, c[0x0][0x218], RZ ;  /* 0x0000860005047a24 */ /* 0x000fe400078e02ff */
[C---:B------:R-:W-:Y:S04]  /*6070*/  IMAD.WIDE.U32 R2, R173.reuse, c[0x0][0x218], R2 ;  /* 0x00008600ad027a25 */ /* 0x040fe800078e0002 */
[----:B------:R-:W-:Y:S01]  /*6080*/  IMAD R4, R173, c[0x0][0x21c], R4 ;  /* 0x00008700ad047a24 */ /* 0x000fe200078e0204 */
[----:B------:R-:W-:Y:S04]  /*6090*/  IADD3 R2, P0, R196, R2, RZ ;  /* 0x00000002c4027210 */ /* 0x000fe80007f1e0ff */
[----:B------:R-:W-:Y:S02]  /*60a0*/  IADD3.X R3, R199, R3, R4, P0, !PT ;  /* 0x00000003c7037210 */ /* 0x000fe400007fe404 */
[C---:B------:R-:W-:Y:S04]  /*60b0*/  LEA R13, P0, R2.reuse, c[0x0][0x1f8], 0x1 ;  /* 0x00007e00020d7a11 */ /* 0x040fe800078008ff */
[----:B------:R-:W-:Y:S01]  /*60c0*/  LEA.HI.X R12, R2, c[0x0][0x1fc], R3, 0x1, P0 ;  /* 0x00007f00020c7a11 */ /* 0x000fe200000f0c03 */
[----:B------:R-:W-:-:S06]  /*60d0*/  BRA.DIV ~URZ, `(.L_x_1591) ;  /* 0x000082a27f007947 */ /* 0x000fcc000b800000 */
[----:B------:R2:W4:Y:S02]  /*60e0*/  SHFL.IDX PT, R5, R12, RZ, 0x181f ;  /* 0x00181fff0c057589 */ /* 0x00052400000e0000 */
.L_x_1676:
[----:B------:R-:W-:-:S05]  /*60f0*/  BRA.DIV ~URZ, `(.L_x_1592) ;  /* 0x000082f27f007947 */ /* 0x000fca000b800000 */
[----:B------:R-:W5:Y:S01]  /*6100*/  SHFL.IDX PT, R2, R13, RZ, 0x181f ;  /* 0x00181fff0d027589 */ /* 0x000f6200000e0000 */
[----:B------:R-:W-:Y:S01]  /*6110*/  IMAD R4, R176, 0x6000, R204 ;  /* 0x00006000b0047824 */ /* 0x000fe200078e02cc */
[----:B------:R-:W-:Y:S02]  /*6120*/  SEL R15, RZ, 0x10, P4 ;  /* 0x00000010ff0f7807 */ /* 0x000fe40002000000 */
[----:B------:R-:W-:Y:S02]  /*6130*/  SEL R14, RZ, 0x10, P6 ;  /* 0x00000010ff0e7807 */ /* 0x000fe40003000000 */
[C---:B-----5:R-:W-:Y:S05]  /*6140*/  IADD3 R6, P0, R2.reuse, R23, RZ ;  /* 0x0000001702067210 */ /* 0x060fea0007f1e0ff */
[C---:B----4-:R-:W-:Y:S05]  /*6150*/  IMAD.X R7, R5.reuse, 0x1, R20, P0 ;  /* 0x0000000105077824 */ /* 0x050fea00000e0614 */
[----:B------:R-:W-:Y:S01]  /*6160*/  @!PT LDS RZ, [RZ] ;  /* 0x00000000fffff984 */ /* 0x000fe20000000800 */
[----:B------:R-:W-:Y:S01]  /*6170*/  @!PT LDS RZ, [RZ] ;  /* 0x00000000fffff984 */ /* 0x000fe20000000800 */
[----:B------:R4:W-:Y:S02]  /*6180*/  LDGSTS.E.BYPASS.LTC128B.128 [R4], [R6.64], !P5 ;  /* 0x0000000006047fae */ /* 0x0009e4000e901d46 */
[C---:B----4-:R-:W-:Y:S05]  /*6190*/  IADD3 R6, P0, R2.reuse, R28, RZ ;  /* 0x0000001c02067210 */ /* 0x050fea0007f1e0ff */
[C---:B------:R-:W-:Y:S01]  /*61a0*/  IMAD.X R7, R5.reuse, 0x1, R21, P0 ;  /* 0x0000000105077824 */ /* 0x040fe200000e0615 */
[----:B------:R-:W-:Y:S04]  /*61b0*/  IADD3 R2, P0, R2, R29, RZ ;  /* 0x0000001d02027210 */ /* 0x000fe80007f1e0ff */
[----:B------:R4:W-:Y:S01]  /*61c0*/  LDGSTS.E.BYPASS.LTC128B.128 [R4+0x2000], [R6.64], !P4 ;  /* 0x0200000006047fae */ /* 0x0009e2000e101d46 */
[----:B------:R-:W-:Y:S03]  /*61d0*/  IMAD.X R3, R5, 0x1, R22, P0 ;  /* 0x0000000105037824 */ /* 0x000fe600000e0616 */
[----:B------:R2:W3:Y:S04]  /*61e0*/  SHFL.IDX PT, R5, R12, 0x1, 0x181f ;  /* 0x00381f000c057f89 */ /* 0x0004e800000e0000 */
[----:B------:R5:W-:Y:S01]  /*61f0*/  LDGSTS.E.BYPASS.LTC128B.128 [R4+0x4000], [R2.64], !P6 ;  /* 0x0400000002047fae */ /* 0x000be2000f101d46 */
[----:B----4-:R-:W-:Y:S03]  /*6200*/  SEL R6, RZ, 0x10, P5 ;  /* 0x00000010ff067807 */ /* 0x010fe60002800000 */
[----:B-----5:R2:W4:Y:S04]  /*6210*/  SHFL.IDX PT, R2, R13, 0x1, 0x181f ;  /* 0x00381f000d027f89 */ /* 0x02052800000e0000 */
.L_x_1677:
[C---:B---3--:R-:W-:Y:S02]  /*6220*/  IADD3 R3, -R6.reuse, 0x10, RZ ;  /* 0x0000001006037810 */ /* 0x048fe40007ffe1ff */
[----:B------:R-:W-:Y:S02]  /*6230*/  ISETP.NE.U32.AND P2, PT, R6, RZ, PT ;  /* 0x000000ff0600720c */ /* 0x000fe40003f45070 */
[----:B------:R-:W-:Y:S04]  /*6240*/  LOP3.LUT R3, R3, 0xf, RZ, 0xc0, !PT ;  /* 0x0000000f03037812 */ /* 0x000fe800078ec0ff */
[-C--:B--2-4-:R-:W-:Y:S02]  /*6250*/  IADD3 R12, P1, P0, R3, R2.reuse, R23 ;  /* 0x00000002030c7210 */ /* 0x094fe4000783e017 */
[----:B------:R-:W-:Y:S02]  /*6260*/  IADD3 R3, -R15, 0x10, RZ ;  /* 0x000000100f037810 */ /* 0x000fe40007ffe1ff */
[-C--:B------:R-:W-:Y:S02]  /*6270*/  IADD3.X R13, RZ, R5.reuse, R20, P1, P0 ;  /* 0x00000005ff0d7210 */ /* 0x080fe40000fe0414 */
[----:B------:R-:W-:Y:S03]  /*6280*/  LOP3.LUT R3, R3, 0xf, RZ, 0xc0, !PT ;  /* 0x0000000f03037812 */ /* 0x000fe600078ec0ff */
[----:B------:R-:W-:Y:S01]  /*6290*/  @!PT LDS RZ, [RZ] ;  /* 0x00000000fffff984 */ /* 0x000fe20000000800 */
[----:B------:R-:W-:Y:S01]  /*62a0*/  @!PT LDS RZ, [RZ] ;  /* 0x00000000fffff984 */ /* 0x000fe20000000800 */
[----:B------:R-:W-:Y:S01]  /*62b0*/  @!PT LDS RZ, [RZ] ;  /* 0x00000000fffff984 */ /* 0x000fe20000000800 */
[----:B------:R2:W-:Y:S01]  /*62c0*/  LDGSTS.E.BYPASS.LTC128B.128.ZFILL [R4+0x1000], [R12.64], P2 ;  /* 0x010000000c047fae */ /* 0x0005e20009141d46 */
[-C--:B------:R-:W-:Y:S02]  /*62d0*/  IADD3 R6, P1, P0, R3, R2.reuse, R28 ;  /* 0x0000000203067210 */ /* 0x080fe4000783e01c */
[C---:B------:R-:W-:Y:S02]  /*62e0*/  IADD3 R3, -R14.reuse, 0x10, RZ ;  /* 0x000000100e037810 */ /* 0x040fe40007ffe1ff */
[-C--:B------:R-:W-:Y:S02]  /*62f0*/  IADD3.X R7, RZ, R5.reuse, R21, P1, P0 ;  /* 0x00000005ff077210 */ /* 0x080fe40000fe0415 */
[----:B------:R-:W-:Y:S04]  /*6300*/  LOP3.LUT R3, R3, 0xf, RZ, 0xc0, !PT ;  /* 0x0000000f03037812 */ /* 0x000fe800078ec0ff */
[----:B------:R-:W-:Y:S04]  /*6310*/  IADD3 R2, P1, P0, R3, R2, R29 ;  /* 0x0000000203027210 */ /* 0x000fe8000783e01d */
[----:B------:R-:W-:Y:S02]  /*6320*/  IADD3.X R3, RZ, R5, R22, P1, P0 ;  /* 0x00000005ff037210 */ /* 0x000fe40000fe0416 */
[----:B------:R-:W-:Y:S02]  /*6330*/  ISETP.NE.U32.AND P1, PT, R15, RZ, PT ;  /* 0x000000ff0f00720c */ /* 0x000fe40003f25070 */
[----:B------:R-:W-:Y:S11]  /*6340*/  ISETP.NE.U32.AND P0, PT, R14, RZ, PT ;  /* 0x000000ff0e00720c */ /* 0x000ff60003f05070 */
[----:B------:R2:W-:Y:S04]  /*6350*/  LDGSTS.E.BYPASS.LTC128B.128.ZFILL [R4+0x3000], [R6.64], P1 ;  /* 0x0300000006047fae */ /* 0x0005e80008941d46 */
[----:B------:R2:W-:Y:S02]  /*6360*/  LDGSTS.E.BYPASS.LTC128B.128.ZFILL [R4+0x5000], [R2.64], P0 ;  /* 0x0500000002047fae */ /* 0x0005e40008141d46 */
.L_x_1590:
[----:B------:R-:W-:Y:S05]  /*6370*/  BSYNC B0 ;  /* 0x0000000000007941 */ /* 0x000fea0003800000 */
.L_x_1589:
[----:B------:R-:W0:Y:S01]  /*6380*/  LDGDEPBAR ;  /* 0x00000000000079af */ /* 0x000e220000000000 */
[----:B------:R-:W-:Y:S01]  /*6390*/  WARPSYNC 0xffffffff ;  /* 0xffffffff00007948 */ /* 0x000fe20003800000 */
[C---:B-123--:R-:W-:Y:S01]  /*63a0*/  HMMA.16816.F32.BF16 R4, R32.reuse, R8, RZ ;  /* 0x000000082004723c */ /* 0x04efe200000418ff */
[----:B------:R-:W-:Y:S02]  /*63b0*/  IMAD.MOV.U32 R2, RZ, RZ, 0x40 ;  /* 0x00000040ff027424 */ /* 0x000fe400078e00ff */
[----:B------:R-:W-:Y:S01]  /*63c0*/  LOP3.LUT P0, RZ, R162, 0x4, RZ, 0xc0, !PT ;  /* 0x00000004a2ff7812 */ /* 0x000fe2000780c0ff */
[C-C-:B------:R-:W-:Y:S03]  /*63d0*/  IMAD.IADD R3, R167.reuse, 0x1, R100.reuse ;  /* 0x00000001a7037824 */ /* 0x140fe600078e0264 */
[----:B------:R-:W-:Y:S01]  /*63e0*/  SEL R2, R2, 0xffffffc0, !P0 ;  /* 0xffffffc002027807 */ /* 0x000fe20004000000 */
[C---:B------:R-:W-:Y:S01]  /*63f0*/  HMMA.16816.F32.BF16 R8, R32.reuse, R10, RZ ;  /* 0x0000000a2008723c */ /* 0x040fe200000418ff */
[----:B------:R-:W-:Y:S03]  /*6400*/  ISETP.GE.AND P0, PT, R176, 0x1, PT ;  /* 0x00000001b000780c */ /* 0x000fe60003f06270 */
[C---:B------:R-:W-:Y:S04]  /*6410*/  IMAD.IADD R101, R2.reuse, 0x1, R100 ;  /* 0x0000000102657824 */ /* 0x040fe800078e0264 */
        /* <DEDUP_REMOVED lines=12> */
[----:B------:R-:W-:Y:S07]  /*64e0*/  LDSM.16.M88.4 R148, [R101+0x1000] ;  /* 0x001000006594783b */ /* 0x000fee0000000200 */
[C---:B------:R-:W-:Y:S08]  /*64f0*/  HMMA.16816.F32.BF16 R20, R140.reuse, R152, R20 ;  /* 0x000000988c14723c */ /* 0x040ff00000041814 */
[C---:B------:R-:W-:Y:S01]  /*6500*/  HMMA.16816.F32.BF16 R24, R140.reuse, R154, R24 ;  /* 0x0000009a8c18723c */ /* 0x040fe20000041818 */
[----:B------:R-:W-:Y:S07]  /*6510*/  LDSM.16.M88.4 R152, [R3+0x5800] ;  /* 0x005800000398783b */ /* 0x000fee0000000200 */
[C---:B------:R-:W-:Y:S07]  /*6520*/  HMMA.16816.F32.BF16 R28, R140.reuse, R156, R28 ;  /* 0x0000009c8c1c723c */ /* 0x040fee000004181c */
[----:B------:R-:W-:Y:S01]  /*6530*/  IMAD.IADD R156, R2, 0x1, R103 ;  /* 0x00000001029c7824 */ /* 0x000fe200078e0267 */
[----:B------:R-:W-:Y:S01]  /*6540*/  HMMA.16816.F32.BF16 R32, R140, R158, R32 ;  /* 0x0000009e8c20723c */ /* 0x000fe20000041820 */
[----:B------:R-:W2:Y:S03]  /*6550*/  LDSM.16.M88.4 R140, [R101+0x800] ;  /* 0x00080000658c783b */ /* 0x000ea60000000200 */
[----:B------:R-:W-:Y:S04]  /*6560*/  IADD3 R2, R167, R100, R2 ;  /* 0x00000064a7027210 */ /* 0x000fe80007ffe002 */
[C---:B-1----:R-:W-:Y:S08]  /*6570*/  HMMA.16816.F32.BF16 R4, R136.reuse, R144, R4 ;  /* 0x000000908804723c */ /* 0x042ff00000041804 */
[C---:B------:R-:W-:Y:S01]  /*6580*/  HMMA.16816.F32.BF16 R8, R136.reuse, R146, R8 ;  /* 0x000000928808723c */ /* 0x040fe20000041808 */
[----:B------:R-:W1:Y:S07]  /*6590*/  LDSM.16.M88.4 R144, [R101+0x1800] ;  /* 0x001800006590783b */ /* 0x000e6e0000000200 */
[C---:B--2---:R-:W-:Y:S08]  /*65a0*/  HMMA.16816.F32.BF16 R12, R136.reuse, R140, R12 ;  /* 0x0000008c880c723c */ /* 0x044ff0000004180c */
[C---:B------:R-:W-:Y:S01]  /*65b0*/  HMMA.16816.F32.BF16 R16, R136.reuse, R142, R16 ;  /* 0x0000008e8810723c */ /* 0x040fe20000041810 */
[----:B------:R-:W-:Y:S07]  /*65c0*/  LDSM.16.M88.4 R140, [R165] ;  /* 0x00000000a58c783b */ /* 0x000fee0000000200 */
[C---:B------:R-:W-:Y:S08]  /*65d0*/  HMMA.16816.F32.BF16 R20, R136.reuse, R148, R20 ;  /* 0x000000948814723c */ /* 0x040ff00000041814 */
[C---:B------:R-:W-:Y:S01]  /*65e0*/  HMMA.16816.F32.BF16 R24, R136.reuse, R150, R24 ;  /* 0x000000968818723c */ /* 0x040fe20000041818 */
[----:B------:R-:W2:Y:S07]  /*65f0*/  LDSM.16.M88.4 R148, [R156] ;  /* 0x000000009c94783b */ /* 0x000eae0000000200 */
[C---:B-1----:R-:W-:Y:S08]  /*6600*/  HMMA.16816.F32.BF16 R28, R136.reuse, R144, R28 ;  /* 0x00000090881c723c */ /* 0x042ff0000004181c */
[----:B------:R-:W-:Y:S01]  /*6610*/  HMMA.16816.F32.BF16 R32, R136, R146, R32 ;  /* 0x000000928820723c */ /* 0x000fe20000041820 */
[----:B------:R-:W1:Y:S07]  /*6620*/  LDSM.16.M88.4 R136, [R156+0x800] ;  /* 0x000800009c88783b */ /* 0x000e6e0000000200 */
[----:B------:R-:W3:Y:S01]  /*6630*/  LDSM.16.M88.4 R144, [R156+0x1000] ;  /* 0x001000009c90783b */ /* 0x000ee20000000200 */
[C---:B--2---:R-:W-:Y:S08]  /*6640*/  HMMA.16816.F32.BF16 R4, R140.reuse, R148, R4 ;  /* 0x000000948c04723c */ /* 0x044ff00000041804 */
        /* <DEDUP_REMOVED lines=8> */
[C---:B-1----:R-:W-:Y:S08]  /*66d0*/  HMMA.16816.F32.BF16 R28, R140.reuse, R136, R28 ;  /* 0x000000888c1c723c */ /* 0x042ff0000004181c */
[----:B------:R-:W-:Y:S01]  /*66e0*/  HMMA.16816.F32.BF16 R32, R140, R138, R32 ;  /* 0x0000008a8c20723c */ /* 0x000fe20000041820 */
[----:B------:R-:W1:Y:S07]  /*66f0*/  LDSM.16.M88.4 R136, [R100+0x2800] ;  /* 0x002800006488783b */ /* 0x000e6e0000000200 */
[C---:B--2---:R-:W-:Y:S01]  /*6700*/  HMMA.16816.F32.BF16 R4, R148.reuse, R144, R4 ;  /* 0x000000909404723c */ /* 0x044fe20000041804 */
[----:B------:R-:W2:Y:S07]  /*6710*/  LDSM.16.M88.4 R140, [R100+0x3000] ;  /* 0x00300000648c783b */ /* 0x000eae0000000200 */
[C---:B------:R-:W-:Y:S01]  /*6720*/  HMMA.16816.F32.BF16 R8, R148.reuse, R146, R8 ;  /* 0x000000929408723c */ /* 0x040fe20000041808 */
[----:B------:R-:W3:Y:S07]  /*6730*/  LDSM.16.M88.4 R144, [R100+0x3800] ;  /* 0x003800006490783b */ /* 0x000eee0000000200 */
[C---:B-1----:R-:W-:Y:S08]  /*6740*/  HMMA.16816.F32.BF16 R12, R148.reuse, R136, R12 ;  /* 0x00000088940c723c */ /* 0x042ff0000004180c */
[C---:B------:R-:W-:Y:S01]  /*6750*/  HMMA.16816.F32.BF16 R16, R148.reuse, R138, R16 ;  /* 0x0000008a9410723c */ /* 0x040fe20000041810 */
[----:B------:R-:W-:Y:S07]  /*6760*/  LDSM.16.M88.4 R136, [R164+0x4000] ;  /* 0x00400000a488783b */ /* 0x000fee0000000200 */
[C---:B--2---:R-:W-:Y:S08]  /*6770*/  HMMA.16816.F32.BF16 R20, R148.reuse, R140, R20 ;  /* 0x0000008c9414723c */ /* 0x044ff00000041814 */
[C---:B------:R-:W-:Y:S01]  /*6780*/  HMMA.16816.F32.BF16 R24, R148.reuse, R142, R24 ;  /* 0x0000008e9418723c */ /* 0x040fe20000041818 */
[----:B------:R-:W1:Y:S07]  /*6790*/  LDSM.16.M88.4 R140, [R103+0x2000] ;  /* 0x00200000678c783b */ /* 0x000e6e0000000200 */
[C---:B---3--:R-:W-:Y:S08]  /*67a0*/  HMMA.16816.F32.BF16 R28, R148.reuse, R144, R28 ;  /* 0x00000090941c723c */ /* 0x048ff0000004181c */
[----:B------:R-:W-:Y:S01]  /*67b0*/  HMMA.16816.F32.BF16 R32, R148, R146, R32 ;  /* 0x000000929420723c */ /* 0x000fe20000041820 */
[----:B------:R-:W2:Y:S07]  /*67c0*/  LDSM.16.M88.4 R144, [R3+0x2800] ;  /* 0x002800000390783b */ /* 0x000eae0000000200 */
[----:B------:R-:W-:Y:S01]  /*67d0*/  LDSM.16.M88.4 R148, [R3+0x3800] ;  /* 0x003800000394783b */ /* 0x000fe20000000200 */
[C---:B-1----:R-:W-:Y:S08]  /*67e0*/  HMMA.16816.F32.BF16 R4, R136.reuse, R140, R4 ;  /* 0x0000008c8804723c */ /* 0x042ff00000041804 */
[C---:B------:R-:W-:Y:S01]  /*67f0*/  HMMA.16816.F32.BF16 R8, R136.reuse, R142, R8 ;  /* 0x0000008e8808723c */ /* 0x040fe20000041808 */
[----:B------:R-:W1:Y:S07]  /*6800*/  LDSM.16.M88.4 R140, [R3+0x3000] ;  /* 0x00300000038c783b */ /* 0x000e6e0000000200 */
[C---:B--2---:R-:W-:Y:S08]  /*6810*/  HMMA.16816.F32.BF16 R12, R136.reuse, R144, R12 ;  /* 0x00000090880c723c */ /* 0x044ff0000004180c */
[C---:B------:R-:W-:Y:S01]  /*6820*/  HMMA.16816.F32.BF16 R16, R136.reuse, R146, R16 ;  /* 0x000000928810723c */ /* 0x040fe20000041810 */
[----:B------:R-:W-:Y:S07]  /*6830*/  LDSM.16.M88.4 R144, [R101+0x2000] ;  /* 0x002000006590783b */ /* 0x000fee0000000200 */
[C---:B-1----:R-:W-:Y:S08]  /*6840*/  HMMA.16816.F32.BF16 R20, R136.reuse, R140, R20 ;  /* 0x0000008c8814723c */ /* 0x042ff00000041814 */
[C---:B------:R-:W-:Y:S01]  /*6850*/  HMMA.16816.F32.BF16 R24, R136.reuse, R142, R24 ;  /* 0x0000008e8818723c */ /* 0x040fe20000041818 */
[----:B------:R-:W1:Y:S07]  /*6860*/  LDSM.16.M88.4 R140, [R166+0x4000] ;  /* 0x00400000a68c783b */ /* 0x000e6e0000000200 */
[C---:B------:R-:W-:Y:S08]  /*6870*/  HMMA.16816.F32.BF16 R28, R136.reuse, R148, R28 ;  /* 0x00000094881c723c */ /* 0x040ff0000004181c */
        /* <DEDUP_REMOVED lines=28> */
[----:B------:R-:W3:Y:S01]  /*6a40*/  LDSM.16.M88.4 R148, [R100+0x5000] ;  /* 0x005000006494783b */ /* 0x000ee20000000200 */
[C---:B-1----:R-:W-:Y:S08]  /*6a50*/  HMMA.16816.F32.BF16 R4, R140.reuse, R144, R4 ;  /* 0x000000908c04723c */ /* 0x042ff00000041804 */
[C---:B------:R-:W-:Y:S01]  /*6a60*/  HMMA.16816.F32.BF16 R8, R140.reuse, R146, R8 ;  /* 0x000000928c08723c */ /* 0x040fe20000041808 */
[----:B------:R-:W1:Y:S07]  /*6a70*/  LDSM.16.M88.4 R144, [R100+0x5800] ;  /* 0x005800006490783b */ /* 0x000e6e0000000200 */
[C---:B--2---:R-:W-:Y:S08]  /*6a80*/  HMMA.16816.F32.BF16 R12, R140.reuse, R136, R12 ;  /* 0x000000888c0c723c */ /* 0x044ff0000004180c */
[C---:B------:R-:W-:Y:S01]  /*6a90*/  HMMA.16816.F32.BF16 R16, R140.reuse, R138, R16 ;  /* 0x0000008a8c10723c */ /* 0x040fe20000041810 */
[----:B------:R-:W-:Y:S07]  /*6aa0*/  LDSM.16.M88.4 R136, [R164+0x8000] ;  /* 0x00800000a488783b */ /* 0x000fee0000000200 */
[C---:B---3--:R-:W-:Y:S08]  /*6ab0*/  HMMA.16816.F32.BF16 R20, R140.reuse, R148, R20 ;  /* 0x000000948c14723c */ /* 0x048ff00000041814 */
[C---:B------:R-:W-:Y:S01]  /*6ac0*/  HMMA.16816.F32.BF16 R24, R140.reuse, R150, R24 ;  /* 0x000000968c18723c */ /* 0x040fe20000041818 */
[----:B------:R-:W2:Y:S07]  /*6ad0*/  LDSM.16.M88.4 R148, [R103+0x4000] ;  /* 0x004000006794783b */ /* 0x000eae0000000200 */
        /* <DEDUP_REMOVED lines=16> */
[----:B------:R-:W-:Y:S01]  /*6be0*/  LDSM.16.M88.4 R152, [R156+0x4000] ;  /* 0x004000009c98783b */ /* 0x000fe20000000200 */
[C---:B-1----:R-:W-:Y:S08]  /*6bf0*/  HMMA.16816.F32.BF16 R4, R140.reuse, R148, R4 ;  /* 0x000000948c04723c */ /* 0x042ff00000041804 */
[C---:B------:R-:W-:Y:S01]  /*6c00*/  HMMA.16816.F32.BF16 R8, R140.reuse, R150, R8 ;  /* 0x000000968c08723c */ /* 0x040fe20000041808 */
[----:B------:R-:W1:Y:S07]  /*6c10*/  LDSM.16.M88.4 R148, [R101+0x5800] ;  /* 0x005800006594783b */ /* 0x000e6e0000000200 */
[C---:B--2---:R-:W-:Y:S08]  /*6c20*/  HMMA.16816.F32.BF16 R12, R140.reuse, R144, R12 ;  /* 0x000000908c0c723c */ /* 0x044ff0000004180c */
[C---:B------:R-:W-:Y:S01]  /*6c30*/  HMMA.16816.F32.BF16 R16, R140.reuse, R146, R16 ;  /* 0x000000928c10723c */ /* 0x040fe20000041810 */
[----:B------:R-:W2:Y:S07]  /*6c40*/  LDSM.16.M88.4 R144, [R165+0x8000] ;  /* 0x00800000a590783b */ /* 0x000eae0000000200 */
[C---:B---3--:R-:W-:Y:S08]  /*6c50*/  HMMA.16816.F32.BF16 R20, R140.reuse, R136, R20 ;  /* 0x000000888c14723c */ /* 0x048ff00000041814 */
[C---:B------:R-:W-:Y:S01]  /*6c60*/  HMMA.16816.F32.BF16 R24, R140.reuse, R138, R24 ;  /* 0x0000008a8c18723c */ /* 0x040fe20000041818 */
[----:B------:R-:W3:Y:S07]  /*6c70*/  LDSM.16.M88.4 R136, [R2+0x4800] ;  /* 0x004800000288783b */ /* 0x000eee0000000200 */
[C---:B-1----:R-:W-:Y:S08]  /*6c80*/  HMMA.16816.F32.BF16 R28, R140.reuse, R148, R28 ;  /* 0x000000948c1c723c */ /* 0x042ff0000004181c */
[----:B------:R-:W-:Y:S01]  /*6c90*/  HMMA.16816.F32.BF16 R32, R140, R150, R32 ;  /* 0x000000968c20723c */ /* 0x000fe20000041820 */
[----:B------:R-:W1:Y:S07]  /*6ca0*/  LDSM.16.M88.4 R140, [R2+0x5000] ;  /* 0x00500000028c783b */ /* 0x000e6e0000000200 */
[C---:B--2---:R-:W-:Y:S01]  /*6cb0*/  HMMA.16816.F32.BF16 R4, R144.reuse, R152, R4 ;  /* 0x000000989004723c */ /* 0x044fe20000041804 */
[----:B------:R2:W4:Y:S07]  /*6cc0*/  LDSM.16.M88.4 R148, [R2+0x5800] ;  /* 0x005800000294783b */ /* 0x00052e0000000200 */
[C---:B------:R-:W-:Y:S08]  /*6cd0*/  HMMA.16816.F32.BF16 R8, R144.reuse, R154, R8 ;  /* 0x0000009a9008723c */ /* 0x040ff00000041808 */
[C---:B---3--:R-:W-:Y:S08]  /*6ce0*/  HMMA.16816.F32.BF16 R12, R144.reuse, R136, R12 ;  /* 0x00000088900c723c */ /* 0x048ff0000004180c */
[----:B------:R-:W-:Y:S01]  /*6cf0*/  FMNMX.FTZ R3, R4, R0, !PT ;  /* 0x0000000004037209 */ /* 0x000fe20007810000 */
[C---:B------:R-:W-:Y:S03]  /*6d00*/  HMMA.16816.F32.BF16 R16, R144.reuse, R138, R16 ;  /* 0x0000008a9010723c */ /* 0x040fe60000041810 */
[----:B--2---:R-:W-:Y:S02]  /*6d10*/  FMNMX.FTZ R2, R6, R102, !PT ;  /* 0x0000006606027209 */ /* 0x004fe40007810000 */
[----:B------:R-:W-:Y:S02]  /*6d20*/  FMNMX.FTZ R3, R5, R3, !PT ;  /* 0x0000000305037209 */ /* 0x000fe40007810000 */
[----:B------:R-:W-:Y:S01]  /*6d30*/  FMNMX.FTZ R2, R7, R2, !PT ;  /* 0x0000000207027209 */ /* 0x000fe20007810000 */
[C---:B-1----:R-:W-:Y:S04]  /*6d40*/  HMMA.16816.F32.BF16 R20, R144.reuse, R140, R20 ;  /* 0x0000008c9014723c */ /* 0x042fe80000041814 */
[----:B------:R-:W-:Y:S02]  /*6d50*/  FMNMX.FTZ R3, R8, R3, !PT ;  /* 0x0000000308037209 */ /* 0x000fe40007810000 */
[----:B------:R-:W-:Y:S02]  /*6d60*/  FMNMX.FTZ R2, R10, R2, !PT ;  /* 0x000000020a027209 */ /* 0x000fe40007810000 */
[----:B------:R-:W-:Y:S01]  /*6d70*/  FMNMX.FTZ R3, R9, R3, !PT ;  /* 0x0000000309037209 */ /* 0x000fe20007810000 */
[C---:B------:R-:W-:Y:S03]  /*6d80*/  HMMA.16816.F32.BF16 R24, R144.reuse, R142, R24 ;  /* 0x0000008e9018723c */ /* 0x040fe60000041818 */
[----:B------:R-:W-:Y:S02]  /*6d90*/  FMNMX.FTZ R2, R11, R2, !PT ;  /* 0x000000020b027209 */ /* 0x000fe40007810000 */
[----:B------:R-:W-:Y:S02]  /*6da0*/  FMNMX.FTZ R3, R12, R3, !PT ;  /* 0x000000030c037209 */ /* 0x000fe40007810000 */
[----:B------:R-:W-:Y:S01]  /*6db0*/  FMNMX.FTZ R2, R14, R2, !PT ;  /* 0x000000020e027209 */ /* 0x000fe20007810000 */
[C---:B----4-:R-:W-:Y:S04]  /*6dc0*/  HMMA.16816.F32.BF16 R28, R144.reuse, R148, R28 ;  /* 0x00000094901c723c */ /* 0x050fe8000004181c */
[----:B------:R-:W-:Y:S02]  /*6dd0*/  FMNMX.FTZ R3, R13, R3, !PT ;  /* 0x000000030d037209 */ /* 0x000fe40007810000 */
[----:B------:R-:W-:Y:S02]  /*6de0*/  FMNMX.FTZ R2, R15, R2, !PT ;  /* 0x000000020f027209 */ /* 0x000fe40007810000 */
[----:B------:R-:W-:Y:S01]  /*6df0*/  FMNMX.FTZ R3, R16, R3, !PT ;  /* 0x0000000310037209 */ /* 0x000fe20007810000 */
[----:B------:R-:W-:Y:S03]  /*6e00*/  HMMA.16816.F32.BF16 R32, R144, R150, R32 ;  /* 0x000000969020723c */ /* 0x000fe60000041820 */
[----:B------:R-:W-:Y:S02]  /*6e10*/  FMNMX.FTZ R2, R18, R2, !PT ;  /* 0x0000000212027209 */ /* 0x000fe40007810000 */
[----:B------:R-:W-:Y:S02]  /*6e20*/  FMNMX.FTZ R100, R17, R3, !PT ;  /* 0x0000000311647209 */ /* 0x000fe40007810000 */
[----:B------:R-:W-:Y:S02]  /*6e30*/  FMNMX.FTZ R3, R19, R2, !PT ;  /* 0x0000000213037209 */ /* 0x000fe40007810000 */
[----:B------:R-:W-:Y:S03]  /*6e40*/  FMNMX.FTZ R2, R20, R100, !PT ;  /* 0x0000006414027209 */ /* 0x000fe60007810000 */
        /* <DEDUP_REMOVED lines=11> */
[----:B------:R-:W-:Y:S02]  /*6f00*/  IADD3 R100, R176, 0x1, RZ ;  /* 0x00000001b0647810 */ /* 0x000fe40007ffe0ff */
[----:B------:R-:W-:Y:S02]  /*6f10*/  FMNMX.FTZ R2, R32, R2, !PT ;  /* 0x0000000220027209 */ /* 0x000fe40007810000 */
[----:B------:R-:W-:Y:S02]  /*6f20*/  FMNMX.FTZ R3, R34, R3, !PT ;  /* 0x0000000322037209 */ /* 0x000fe40007810000 */
[----:B------:R-:W-:Y:S02]  /*6f30*/  SEL R176, R100, RZ, !P0 ;  /* 0x000000ff64b07207 */ /* 0x000fe40004000000 */
[----:B------:R-:W-:Y:S02]  /*6f40*/  FMNMX.FTZ R100, R33, R2, !PT ;  /* 0x0000000221647209 */ /* 0x000fe40007810000 */
[----:B------:R-:W-:Y:S01]  /*6f50*/  FMNMX.FTZ R103, R35, R3, !PT ;  /* 0x0000000323677209 */ /* 0x000fe20007810000 */
[----:B------:R-:W-:-:S05]  /*6f60*/  BRA.DIV ~URZ, `(.L_x_1593) ;  /* 0x000076a27f007947 */ /* 0x000fca000b800000 */
[----:B------:R1:W2:Y:S02]  /*6f70*/  SHFL.BFLY PT, R2, R100, 0x2, 0x1f ;  /* 0x0c401f0064027f89 */ /* 0x0002a400000e0000 */
.L_x_1678:
[----:B--2---:R-:W-:Y:S01]  /*6f80*/  FMNMX.FTZ R2, R100, R2, !PT ;  /* 0x0000000264027209 */ /* 0x004fe20007810000 */
[----:B------:R-:W-:Y:S04]  /*6f90*/  DEPBAR.LE SB0, 0x2 ;  /* 0x000080800000791a */ /* 0x000fe80000000000 */
[----:B------:R-:W2:Y:S01]  /*6fa0*/  SHFL.BFLY PT, R3, R2, 0x1, 0x1f ;  /* 0x0c201f0002037f89 */ /* 0x000ea200000e0000 */
[----:B------:R-:W-:Y:S07]  /*6fb0*/  BSSY B0, `(.L_x_1594) ;  /* 0x00001c6000007945 */ /* 0x000fee0003800000 */
[----:B------:R-:W-:Y:S01]  /*6fc0*/  BAR.SYNC.DEFER_BLOCKING 0x0 ;  /* 0x0000000000007b1d */ /* 0x000fe20000010000 */
[----:B--2---:R-:W-:Y:S05]  /*6fd0*/  FMNMX.FTZ R101, R2, R3, !PT ;  /* 0x0000000302657209 */ /* 0x004fea0007810000 */
[C---:B------:R-:W-:Y:S02]  /*6fe0*/  FMUL.FTZ R3, R101.reuse, c[0x0][0x2d0] ;  /* 0x0000b40065037a20 */ /* 0x040fe40000410000 */
[----:B------:R-:W-:Y:S02]  /*6ff0*/  FADD.FTZ R0, -R101, R0 ;  /* 0x0000000065007221 */ /* 0x000fe40000010100 */
[--C-:B------:R-:W-:Y:S02]  /*7000*/  FFMA.FTZ R4, R4, c[0x0][0x2d0], -R3.reuse ;  /* 0x0000b40004047a23 */ /* 0x100fe40000010803 */
[----:B------:R-:W-:Y:S02]  /*7010*/  FMUL.FTZ R0, R0, c[0x0][0x2d0] ;  /* 0x0000b40000007a20 */ /* 0x000fe40000410000 */
        /* <DEDUP_REMOVED lines=9> */
[--C-:B-1----:R-:W-:Y:S02]  /*70b0*/  FFMA.FTZ R100, R9, c[0x0][0x2d0], -R3.reuse ;  /* 0x0000b40009647a23 */ /* 0x102fe40000010803 */
[--C-:B------:R-:W-:Y:S02]  /*70c0*/  FFMA.FTZ R9, R13, c[0x0][0x2d0], -R3.reuse ;  /* 0x0000b4000d097a23 */ /* 0x100fe40000010803 */
[--C-:B------:R-:W-:Y:S02]  /*70d0*/  FFMA.FTZ R149, R16, c[0x0][0x2d0], -R3.reuse ;  /* 0x0000b40010957a23 */ /* 0x100fe40000010803 */
[--C-:B------:R-:W-:Y:S02]  /*70e0*/  FFMA.FTZ R148, R17, c[0x0][0x2d0], -R3.reuse ;  /* 0x0000b40011947a23 */ /* 0x100fe40000010803 */
[--C-:B------:R-:W-:Y:S02]  /*70f0*/  FFMA.FTZ R155, R24, c[0x0][0x2d0], -R3.reuse ;  /* 0x0000b400189b7a23 */ /* 0x100fe40000010803 */
[--C-:B------:R-:W-:Y:S02]  /*7100*/  FFMA.FTZ R154, R25, c[0x0][0x2d0], -R3.reuse ;  /* 0x0000b400199a7a23 */ /* 0x100fe40000010803 */
[--C-:B------:R-:W-:Y:S02]  /*7110*/  FFMA.FTZ R178, R28, c[0x0][0x2d0], -R3.reuse ;  /* 0x0000b4001cb27a23 */ /* 0x100fe40000010803 */
[----:B------:R-:W-:Y:S02]  /*7120*/  FFMA.FTZ R180, R29, c[0x0][0x2d0], -R3 ;  /* 0x0000b4001db47a23 */ /* 0x000fe40000010803 */
[----:B------:R-:W1:Y:S01]  /*7130*/  MUFU.EX2 R3, R5 ;  /* 0x0000000500037308 */ /* 0x000e620000000800 */
[C---:B--2---:R-:W-:Y:S02]  /*7140*/  FMUL.FTZ R32, R2.reuse, R104 ;  /* 0x0000006802207220 */ /* 0x044fe40000410000 */
[C---:B------:R-:W-:Y:S02]  /*7150*/  FMUL.FTZ R33, R2.reuse, R105 ;  /* 0x0000006902217220 */ /* 0x040fe40000410000 */
[C---:B------:R-:W-:Y:S02]  /*7160*/  FMUL.FTZ R13, R2.reuse, R125 ;  /* 0x0000007d020d7220 */ /* 0x040fe40000410000 */
[C---:B---3--:R-:W-:Y:S02]  /*7170*/  FFMA.FTZ R0, R2.reuse, R179, R12 ;  /* 0x000000b302007223 */ /* 0x048fe4000001000c */
        /* <DEDUP_REMOVED lines=10> */
[C---:B-1----:R-:W-:Y:S01]  /*7220*/  F2FP.BF16.PACK_AB R136, R3.reuse, R12 ;  /* 0x0000000c0388723e */ /* 0x042fe200000010ff */
[----:B------:R-:W-:Y:S02]  /*7230*/  FADD.FTZ R4, R3, R0 ;  /* 0x0000000003047221 */ /* 0x000fe40000010000 */
[----:B------:R-:W1:Y:S01]  /*7240*/  SHFL.BFLY PT, R0, R103, 0x2, 0x1f ;  /* 0x0c401f0067007f89 */ /* 0x000e6200000e0000 */
[C---:B------:R-:W-:Y:S02]  /*7250*/  FMUL.FTZ R36, R2.reuse, R36 ;  /* 0x0000002402247220 */ /* 0x040fe40000410000 */
[----:B------:R-:W2:Y:S01]  /*7260*/  MUFU.EX2 R12, R137 ;  /* 0x00000089000c7308 */ /* 0x000ea20000000800 */
        /* <DEDUP_REMOVED lines=8> */
[C---:B------:R-:W-:Y:S02]  /*72f0*/  FMUL.FTZ R52, R2.reuse, R52 ;  /* 0x0000003402347220 */ /* 0x040fe40000410000 */
[C---:B------:R-:W-:Y:S02]  /*7300*/  FMUL.FTZ R53, R2.reuse, R53 ;  /* 0x0000003502357220 */ /* 0x040fe40000410000 */
[C---:B------:R-:W-:Y:S01]  /*7310*/  FMUL.FTZ R56, R2.reuse, R56 ;  /* 0x0000003802387220 */ /* 0x040fe20000410000 */
[----:B------:R-:W-:Y:S01]  /*7320*/  MUFU.EX2 R109, R149 ;  /* 0x00000095006d7308 */ /* 0x000fe20000000800 */
[----:B-1----:R-:W-:Y:S01]  /*7330*/  FMNMX.FTZ R0, R103, R0, !PT ;  /* 0x0000000067007209 */ /* 0x002fe20007810000 */
[C---:B------:R-:W-:Y:S01]  /*7340*/  FMUL.FTZ R57, R2.reuse, R57 ;  /* 0x0000003902397220 */ /* 0x040fe20000410000 */
[----:B--2---:R-:W-:Y:S01]  /*7350*/  F2FP.BF16.PACK_AB R138, R5, R12 ;  /* 0x0000000c058a723e */ /* 0x004fe200000010ff */
[C---:B------:R-:W-:Y:S02]  /*7360*/  FMUL.FTZ R60, R2.reuse, R60 ;  /* 0x0000003c023c7220 */ /* 0x040fe40000410000 */
[----:B------:R-:W1:Y:S01]  /*7370*/  SHFL.BFLY PT, R3, R0, 0x1, 0x1f ;  /* 0x0c201f0000037f89 */ /* 0x000e6200000e0000 */
[C---:B------:R-:W-:Y:S02]  /*7380*/  FMUL.FTZ R61, R2.reuse, R61 ;  /* 0x0000003d023d7220 */ /* 0x040fe40000410000 */
[C---:B------:R-:W-:Y:S01]  /*7390*/  FMUL.FTZ R64, R2.reuse, R64 ;  /* 0x0000004002407220 */ /* 0x040fe20000410000 */
[----:B------:R-:W2:Y:S01]  /*73a0*/  MUFU.EX2 R103, R9 ;  /* 0x0000000900677308 */ /* 0x000ea20000000800 */
[C---:B------:R-:W-:Y:S02]  /*73b0*/  FMUL.FTZ R65, R2.reuse, R65 ;  /* 0x0000004102417220 */ /* 0x040fe40000410000 */
[C---:B------:R-:W-:Y:S02]  /*73c0*/  FMUL.FTZ R68, R2.reuse, R68 ;  /* 0x0000004402447220 */ /* 0x040fe40000410000 */
[C---:B---3--:R-:W-:Y:S02]  /*73d0*/  FMUL.FTZ R8, R2.reuse, R128 ;  /* 0x0000008002087220 */ /* 0x048fe40000410000 */
        /* <DEDUP_REMOVED lines=8> */
[----:B-1----:R-:W-:Y:S01]  /*7460*/  FMNMX.FTZ R100, R0, R3, !PT ;  /* 0x0000000300647209 */ /* 0x002fe20007810000 */
[C---:B------:R-:W-:Y:S01]  /*7470*/  FMUL.FTZ R84, R2.reuse, R84 ;  /* 0x0000005402547220 */ /* 0x040fe20000410000 */
[----:B------:R-:W-:Y:S01]  /*7480*/  MUFU.EX2 R116, R154 ;  /* 0x0000009a00747308 */ /* 0x000fe20000000800 */
[----:B------:R-:W-:Y:S01]  /*7490*/  FMUL.FTZ R85, R2, R85 ;  /* 0x0000005502557220 */ /* 0x000fe20000410000 */
[----:B--2---:R-:W-:Y:S01]  /*74a0*/  F2FP.BF16.PACK_AB R108, R103, R137 ;  /* 0x00000089676c723e */ /* 0x004fe200000010ff */
[C---:B------:R-:W-:Y:S02]  /*74b0*/  FADD.FTZ R0, -R100.reuse, R102 ;  /* 0x0000006664007221 */ /* 0x040fe40000010100 */
[----:B------:R-:W-:Y:S02]  /*74c0*/  FMUL.FTZ R3, R100, c[0x0][0x2d0] ;  /* 0x0000b40064037a20 */ /* 0x000fe40000410000 */
[----:B------:R-:W-:Y:S02]  /*74d0*/  FMUL.FTZ R0, R0, c[0x0][0x2d0] ;  /* 0x0000b40000007a20 */ /* 0x000fe40000410000 */
[--C-:B------:R-:W-:Y:S02]  /*74e0*/  FFMA.FTZ R10, R10, c[0x0][0x2d0], -R3.reuse ;  /* 0x0000b4000a0a7a23 */ /* 0x100fe40000010803 */
[--C-:B------:R-:W-:Y:S02]  /*74f0*/  FFMA.FTZ R11, R11, c[0x0][0x2d0], -R3.reuse ;  /* 0x0000b4000b0b7a23 */ /* 0x100fe40000010803 */
        /* <DEDUP_REMOVED lines=16> */
[----:B------:R-:W-:Y:S02]  /*7600*/  FFMA.FTZ R7, R7, c[0x0][0x2d0], -R3 ;  /* 0x0000b40007077a23 */ /* 0x000fe40000010803 */
[----:B------:R-:W-:Y:S01]  /*7610*/  FADD.FTZ R3, R12, R4 ;  /* 0x000000040c037221 */ /* 0x000fe20000010000 */
[----:B------:R-:W2:Y:S01]  /*7620*/  MUFU.EX2 R125, R10 ;  /* 0x0000000a007d7308 */ /* 0x000ea20000000800 */
        /* <DEDUP_REMOVED lines=10> */
[----:B------:R-:W-:Y:S01]  /*76d0*/  FADD.FTZ R3, R5, R3 ;  /* 0x0000000305037221 */ /* 0x000fe20000010000 */
[----:B------:R-:W-:Y:S01]  /*76e0*/  MUFU.EX2 R121, R145 ;  /* 0x0000009100797308 */ /* 0x000fe20000000800 */
[----:B------:R-:W-:Y:S01]  /*76f0*/  FMUL.FTZ R5, R2, R133 ;  /* 0x0000008502057220 */ /* 0x000fe20000410000 */
[----:B------:R-:W-:Y:S01]  /*7700*/  IADD3 R2, R170, R160, RZ ;  /* 0x000000a0aa027210 */ /* 0x000fe20007ffe0ff */
[----:B-1----:R-:W-:Y:S01]  /*7710*/  FMUL.FTZ R34, R0, R106 ;  /* 0x0000006a00227220 */ /* 0x002fe20000410000 */
[----:B--2---:R-:W-:Y:S01]  /*7720*/  F2FP.BF16.PACK_AB R139, R128, R125 ;  /* 0x0000007d808b723e */ /* 0x004fe200000010ff */
[----:B------:R-:W-:Y:S01]  /*7730*/  FMUL.FTZ R35, R0, R107 ;  /* 0x0000006b00237220 */ /* 0x000fe20000410000 */
[----:B------:R-:W-:Y:S01]  /*7740*/  IADD3 R102, R168, R2, RZ ;  /* 0x00000002a8667210 */ /* 0x000fe20007ffe0ff */
[----:B------:R-:W1:Y:S01]  /*7750*/  LDSM.16.MT88.4 R140, [R2] ;  /* 0x00000000028c783b */ /* 0x000e620000004200 */
[C---:B------:R-:W-:Y:S02]  /*7760*/  FFMA.FTZ R6, R0.reuse, R184, R14 ;  /* 0x000000b800067223 */ /* 0x040fe4000001000e */
[----:B------:R-:W-:Y:S01]  /*7770*/  FADD.FTZ R3, R137, R3 ;  /* 0x0000000389037221 */ /* 0x000fe20000010000 */
[----:B------:R-:W-:Y:S01]  /*7780*/  MUFU.EX2 R124, R146 ;  /* 0x00000092007c7308 */ /* 0x000fe20000000800 */
[C---:B------:R-:W-:Y:S02]  /*7790*/  FMUL.FTZ R10, R0.reuse, R130 ;  /* 0x00000082000a7220 */ /* 0x040fe40000410000 */
[C---:B---3--:R-:W-:Y:S01]  /*77a0*/  FADD.FTZ R120, R7.reuse, R6 ;  /* 0x0000000607787221 */ /* 0x048fe20000010000 */
[----:B------:R-:W2:Y:S01]  /*77b0*/  LDSM.16.MT88.4 R104, [R102] ;  /* 0x000000006668783b */ /* 0x000ea20000004200 */
[----:B------:R-:W-:Y:S01]  /*77c0*/  F2FP.BF16.PACK_AB R137, R7, R14 ;  /* 0x0000000e0789723e */ /* 0x000fe200000010ff */
        /* <DEDUP_REMOVED lines=18> */
[C---:B-1----:R-:W-:Y:S05]  /*78f0*/  HMMA.16816.F32.BF16 R4, R136.reuse, R140, R4 ;  /* 0x0000008c8804723c */ /* 0x042fea0000041804 */
[C---:B------:R-:W-:Y:S01]  /*7900*/  FMUL.FTZ R39, R0.reuse, R39 ;  /* 0x0000002700277220 */ /* 0x040fe20000410000 */
[----:B------:R-:W-:Y:S01]  /*7910*/  MUFU.EX2 R110, R148 ;  /* 0x00000094006e7308 */ /* 0x000fe20000000800 */
[C---:B------:R-:W-:Y:S01]  /*7920*/  FMUL.FTZ R42, R0.reuse, R42 ;  /* 0x0000002a002a7220 */ /* 0x040fe20000410000 */
[C---:B------:R-:W-:Y:S04]  /*7930*/  HMMA.16816.F32.BF16 R8, R136.reuse, R142, R8 ;  /* 0x0000008e8808723c */ /* 0x040fe80000041808 */
[C---:B------:R-:W-:Y:S02]  /*7940*/  FMUL.FTZ R43, R0.reuse, R43 ;  /* 0x0000002b002b7220 */ /* 0x040fe40000410000 */
[C---:B------:R-:W-:Y:S02]  /*7950*/  FMUL.FTZ R46, R0.reuse, R46 ;  /* 0x0000002e002e7220 */ /* 0x040fe40000410000 */
[C---:B--2---:R-:W-:Y:S01]  /*7960*/  HMMA.16816.F32.BF16 R12, R136.reuse, R104, R12 ;  /* 0x00000068880c723c */ /* 0x044fe2000004180c */
[----:B------:R-:W1:Y:S03]  /*7970*/  MUFU.EX2 R148, R147 ;  /* 0x0000009300947308 */ /* 0x000e660000000800 */
[C---:B------:R-:W-:Y:S02]  /*7980*/  FMUL.FTZ R47, R0.reuse, R47 ;  /* 0x0000002f002f7220 */ /* 0x040fe40000410000 */
[C---:B------:R-:W-:Y:S02]  /*7990*/  FMUL.FTZ R50, R0.reuse, R50 ;  /* 0x0000003200327220 */ /* 0x040fe40000410000 */
[C---:B------:R-:W-:Y:S03]  /*79a0*/  HMMA.16816.F32.BF16 R16, R136.reuse, R106, R16 ;  /* 0x0000006a8810723c */ /* 0x040fe60000041810 */
[----:B------:R-:W-:Y:S01]  /*79b0*/  MUFU.EX2 R147, R150 ;  /* 0x0000009600937308 */ /* 0x000fe20000000800 */
[C---:B------:R-:W-:Y:S02]  /*79c0*/  FMUL.FTZ R51, R0.reuse, R51 ;  /* 0x0000003300337220 */ /* 0x040fe40000410000 */
[C---:B------:R-:W-:Y:S02]  /*79d0*/  FMUL.FTZ R54, R0.reuse, R54 ;  /* 0x0000003600367220 */ /* 0x040fe40000410000 */
[C---:B------:R-:W-:Y:S04]  /*79e0*/  FMUL.FTZ R55, R0.reuse, R55 ;  /* 0x0000003700377220 */ /* 0x040fe80000410000 */
[C---:B------:R-:W-:Y:S01]  /*79f0*/  FMUL.FTZ R58, R0.reuse, R58 ;  /* 0x0000003a003a7220 */ /* 0x040fe20000410000 */
[----:B------:R-:W-:Y:S01]  /*7a00*/  MUFU.EX2 R144, R152 ;  /* 0x0000009800907308 */ /* 0x000fe20000000800 */
        /* <DEDUP_REMOVED lines=26> */
[----:B------:R-:W-:Y:S01]  /*7bb0*/  IADD3 R0, R171, R160, RZ ;  /* 0x000000a0ab007210 */ /* 0x000fe20007ffe0ff */
[----:B------:R-:W-:Y:S03]  /*7bc0*/  FADD.FTZ R112, R103, R3 ;  /* 0x0000000367707221 */ /* 0x000fe60000010000 */
[----:B------:R-:W-:Y:S01]  /*7bd0*/  IADD3 R3, R168, R0, RZ ;  /* 0x00000000a8037210 */ /* 0x000fe20007ffe0ff */
[----:B------:R-:W1:Y:S01]  /*7be0*/  LDSM.16.MT88.4 R104, [R0] ;  /* 0x000000000068783b */ /* 0x000e620000004200 */
[----:B------:R-:W-:Y:S02]  /*7bf0*/  FADD.FTZ R103, R109, R112 ;  /* 0x000000706d677221 */ /* 0x000fe40000010000 */
[----:B------:R-:W2:Y:S02]  /*7c00*/  MUFU.EX2 R112, R156 ;  /* 0x0000009c00707308 */ /* 0x000ea40000000800 */
[C---:B------:R-:W-:Y:S01]  /*7c10*/  FADD.FTZ R103, R110.reuse, R103 ;  /* 0x000000676e677221 */ /* 0x040fe20000010000 */
[----:B------:R-:W-:Y:S02]  /*7c20*/  F2FP.BF16.PACK_AB R110, R110, R109 ;  /* 0x0000006d6e6e723e */ /* 0x000fe400000010ff */
[----:B------:R-:W-:Y:S01]  /*7c30*/  F2FP.BF16.PACK_AB R109, R122, R121 ;  /* 0x000000797a6d723e */ /* 0x000fe200000010ff */
[----:B------:R-:W-:Y:S04]  /*7c40*/  FADD.FTZ R103, R113, R103 ;  /* 0x0000006771677221 */ /* 0x000fe80000010000 */
[----:B------:R-:W3:Y:S10]  /*7c50*/  MUFU.EX2 R142, R159 ;  /* 0x0000009f008e7308 */ /* 0x000ef40000000800 */
[----:B------:R-:W4:Y:S01]  /*7c60*/  MUFU.EX2 R140, R183 ;  /* 0x000000b7008c7308 */ /* 0x000f220000000800 */
[----:B--2---:R-:W-:Y:S04]  /*7c70*/  FADD.FTZ R103, R112, R103 ;  /* 0x0000006770677221 */ /* 0x004fe80000010000 */
[----:B------:R-:W-:Y:S04]  /*7c80*/  FADD.FTZ R103, R117, R103 ;  /* 0x0000006775677221 */ /* 0x000fe80000010000 */
[----:B------:R-:W-:Y:S04]  /*7c90*/  FADD.FTZ R103, R116, R103 ;  /* 0x0000006774677221 */ /* 0x000fe80000010000 */
[----:B------:R-:W-:Y:S01]  /*7ca0*/  FADD.FTZ R103, R119, R103 ;  /* 0x0000006777677221 */ /* 0x000fe20000010000 */
        /* <DEDUP_REMOVED lines=29> */
[----:B------:R-:W1:Y:S06]  /*7e80*/  LDSM.16.MT88.4 R104, [R2+0x800] ;  /* 0x000800000268783b */ /* 0x000e6c0000004200 */
[----:B---3--:R-:W-:Y:S02]  /*7e90*/  F2FP.BF16.PACK_AB R137, R142, R143 ;  /* 0x0000008f8e89723e */ /* 0x008fe400000010ff */
[----:B----4-:R-:W-:Y:S01]  /*7ea0*/  F2FP.BF16.PACK_AB R139, R140, R141 ;  /* 0x0000008d8c8b723e */ /* 0x010fe200000010ff */
        /* <DEDUP_REMOVED lines=36> */
[----:B------:R-:W1:Y:S03]  /*80f0*/  LDSM.16.MT88.4 R108, [R2+0x1000] ;  /* 0x00100000026c783b */ /* 0x000e660000004200 */
[----:B------:R-:W-:Y:S03]  /*8100*/  F2FP.BF16.PACK_AB R105, R147, R146 ;  /* 0x000000929369723e */ /* 0x000fe600000010ff */
[----:B------:R-:W-:Y:S02]  /*8110*/  F2FP.BF16.PACK_AB R106, R116, R117 ;  /* 0x00000075746a723e */ /* 0x000fe400000010ff */
[----:B------:R-:W2:Y:S01]  /*8120*/  LDSM.16.MT88.4 R112, [R102+0x1000] ;  /* 0x001000006670783b */ /* 0x000ea20000004200 */
[----:B------:R-:W3:Y:S02]  /*8130*/  MUFU.EX2 R116, R180 ;  /* 0x000000b400747308 */ /* 0x000ee40000000800 */
[----:B------:R-:W-:Y:S08]  /*8140*/  F2FP.BF16.PACK_AB R107, R145, R144 ;  /* 0x00000090916b723e */ /* 0x000ff000000010ff */
[----:B------:R-:W4:Y:S01]  /*8150*/  MUFU.EX2 R117, R181 ;  /* 0x000000b500757308 */ /* 0x000f220000000800 */
[C---:B---3--:R-:W-:Y:S01]  /*8160*/  FADD.FTZ R103, R116.reuse, R103 ;  /* 0x0000006774677221 */ /* 0x048fe20000010000 */
[----:B------:R-:W-:Y:S03]  /*8170*/  F2FP.BF16.PACK_AB R136, R116, R119 ;  /* 0x000000777488723e */ /* 0x000fe600000010ff */
[----:B------:R-:W-:Y:S01]  /*8180*/  FADD.FTZ R103, R118, R103 ;  /* 0x0000006776677221 */ /* 0x000fe20000010000 */
[C---:B-1----:R-:W-:Y:S05]  /*8190*/  HMMA.16816.F32.BF16 R4, R104.reuse, R108, R4 ;  /* 0x0000006c6804723c */ /* 0x042fea0000041804 */
[C---:B----4-:R-:W-:Y:S01]  /*81a0*/  FADD.FTZ R179, R117.reuse, R103 ;  /* 0x0000006775b37221 */ /* 0x050fe20000010000 */
[----:B------:R-:W-:Y:S02]  /*81b0*/  F2FP.BF16.PACK_AB R138, R117, R118 ;  /* 0x00000076758a723e */ /* 0x000fe400000010ff */
        /* <DEDUP_REMOVED lines=29> */
[C---:B-1----:R-:W-:Y:S07]  /*8390*/  HMMA.16816.F32.BF16 R84, R104.reuse, R108, R84 ;  /* 0x0000006c6854723c */ /* 0x042fee0000041854 */
[----:B------:R-:W-:Y:S01]  /*83a0*/  FADD.FTZ R108, R128, R120 ;  /* 0x00000078806c7221 */ /* 0x000fe20000010000 */
[C---:B------:R-:W-:Y:S01]  /*83b0*/  HMMA.16816.F32.BF16 R88, R104.reuse, R110, R88 ;  /* 0x0000006e6858723c */ /* 0x040fe20000041858 */
[----:B------:R-:W1:Y:S03]  /*83c0*/  LDSM.16.MT88.4 R128, [R2+0x1800] ;  /* 0x001800000280783b */ /* 0x000e660000004200 */
[----:B------:R-:W-:Y:S04]  /*83d0*/  FADD.FTZ R108, R121, R108 ;  /* 0x0000006c796c7221 */ /* 0x000fe80000010000 */
[C---:B--2---:R-:W-:Y:S04]  /*83e0*/  HMMA.16816.F32.BF16 R92, R104.reuse, R112, R92 ;  /* 0x00000070685c723c */ /* 0x044fe8000004185c */
[----:B------:R-:W-:Y:S02]  /*83f0*/  FADD.FTZ R108, R122, R108 ;  /* 0x0000006c7a6c7221 */ /* 0x000fe40000010000 */
[----:B------:R-:W2:Y:S02]  /*8400*/  LDSM.16.MT88.4 R120, [R102+0x1800] ;  /* 0x001800006678783b */ /* 0x000ea40000004200 */
[----:B------:R-:W-:Y:S04]  /*8410*/  HMMA.16816.F32.BF16 R96, R104, R114, R96 ;  /* 0x000000726860723c */ /* 0x000fe80000041860 */
[----:B------:R-:W-:Y:S02]  /*8420*/  FADD.FTZ R103, R124, R108 ;  /* 0x0000006c7c677221 */ /* 0x000fe40000010000 */
[----:B------:R-:W3:Y:S08]  /*8430*/  LDSM.16.MT88.4 R108, [R0+0x1800] ;  /* 0x00180000006c783b */ /* 0x000ef00000004200 */
[----:B------:R-:W4:Y:S01]  /*8440*/  LDSM.16.MT88.4 R104, [R3+0x1800] ;  /* 0x001800000368783b */ /* 0x000f220000004200 */
[C---:B-1----:R-:W-:Y:S07]  /*8450*/  HMMA.16816.F32.BF16 R132, R136.reuse, R128, R4 ;  /* 0x000000808884723c */ /* 0x042fee0000041804 */
[----:B------:R-:W1:Y:S01]  /*8460*/  LDSM.16.MT88.4 R4, [R2+0x3800] ;  /* 0x003800000204783b */ /* 0x000e620000004200 */
[C---:B------:R-:W-:Y:S07]  /*8470*/  HMMA.16816.F32.BF16 R128, R136.reuse, R130, R8 ;  /* 0x000000828880723c */ /* 0x040fee0000041808 */
[----:B------:R-:W5:Y:S01]  /*8480*/  LDSM.16.MT88.4 R8, [R102+0x3800] ;  /* 0x003800006608783b */ /* 0x000f620000004200 */
[C---:B--2---:R-:W-:Y:S07]  /*8490*/  HMMA.16816.F32.BF16 R124, R136.reuse, R120, R12 ;  /* 0x00000078887c723c */ /* 0x044fee000004180c */
[----:B------:R-:W2:Y:S01]  /*84a0*/  LDSM.16.MT88.4 R12, [R0+0x3800] ;  /* 0x00380000000c783b */ /* 0x000ea20000004200 */
[C---:B------:R-:W-:Y:S07]  /*84b0*/  HMMA.16816.F32.BF16 R120, R136.reuse, R122, R16 ;  /* 0x0000007a8878723c */ /* 0x040fee0000041810 */
[----:B------:R-:W-:Y:S01]  /*84c0*/  LDSM.16.MT88.4 R16, [R102+0x5800] ;  /* 0x005800006610783b */ /* 0x000fe20000004200 */
[C---:B---3--:R-:W-:Y:S07]  /*84d0*/  HMMA.16816.F32.BF16 R116, R136.reuse, R108, R20 ;  /* 0x0000006c8874723c */ /* 0x048fee0000041814 */
[----:B------:R3:W-:Y:S01]  /*84e0*/  LDSM.16.MT88.4 R20, [R0+0x5800] ;  /* 0x005800000014783b */ /* 0x0007e20000004200 */
[C---:B------:R-:W-:Y:S08]  /*84f0*/  HMMA.16816.F32.BF16 R112, R136.reuse, R110, R24 ;  /* 0x0000006e8870723c */ /* 0x040ff00000041818 */
[C---:B----4-:R-:W-:Y:S08]  /*8500*/  HMMA.16816.F32.BF16 R108, R136.reuse, R104, R28 ;  /* 0x00000068886c723c */ /* 0x050ff0000004181c */
[C---:B------:R-:W-:Y:S04]  /*8510*/  HMMA.16816.F32.BF16 R104, R136.reuse, R106, R32 ;  /* 0x0000006a8868723c */ /* 0x040fe80000041820 */
[----:B---3--:R-:W-:Y:S04]  /*8520*/  FADD.FTZ R0, R148, R103 ;  /* 0x0000006794007221 */ /* 0x008fe80000010000 */
[C---:B-1----:R-:W-:Y:S04]  /*8530*/  HMMA.16816.F32.BF16 R36, R136.reuse, R4, R36 ;  /* 0x000000048824723c */ /* 0x042fe80000041824 */
[----:B------:R-:W-:Y:S04]  /*8540*/  FADD.FTZ R0, R146, R0 ;  /* 0x0000000092007221 */ /* 0x000fe80000010000 */
[C---:B------:R-:W-:Y:S01]  /*8550*/  HMMA.16816.F32.BF16 R40, R136.reuse, R6, R40 ;  /* 0x000000068828723c */ /* 0x040fe20000041828 */
[----:B------:R-:W1:Y:S03]  /*8560*/  LDSM.16.MT88.4 R4, [R3+0x3800] ;  /* 0x003800000304783b */ /* 0x000e660000004200 */
[----:B------:R-:W-:Y:S04]  /*8570*/  FADD.FTZ R0, R147, R0 ;  /* 0x0000000093007221 */ /* 0x000fe80000010000 */
[C---:B-----5:R-:W-:Y:S04]  /*8580*/  HMMA.16816.F32.BF16 R44, R136.reuse, R8, R44 ;  /* 0x00000008882c723c */ /* 0x060fe8000004182c */
[----:B------:R-:W-:Y:S04]  /*8590*/  FADD.FTZ R0, R144, R0 ;  /* 0x0000000090007221 */ /* 0x000fe80000010000 */
[C---:B------:R-:W-:Y:S01]  /*85a0*/  HMMA.16816.F32.BF16 R48, R136.reuse, R10, R48 ;  /* 0x0000000a8830723c */ /* 0x040fe20000041830 */
[----:B------:R3:W4:Y:S03]  /*85b0*/  LDSM.16.MT88.4 R8, [R2+0x5800] ;  /* 0x005800000208783b */ /* 0x0007260000004200 */
[----:B------:R-:W-:Y:S04]  /*85c0*/  FADD.FTZ R0, R145, R0 ;  /* 0x0000000091007221 */ /* 0x000fe80000010000 */
[C---:B--2---:R-:W-:Y:S04]  /*85d0*/  HMMA.16816.F32.BF16 R52, R136.reuse, R12, R52 ;  /* 0x0000000c8834723c */ /* 0x044fe80000041834 */
[----:B------:R-:W-:Y:S04]  /*85e0*/  FADD.FTZ R0, R143, R0 ;  /* 0x000000008f007221 */ /* 0x000fe80000010000 */
[C---:B------:R-:W-:Y:S01]  /*85f0*/  HMMA.16816.F32.BF16 R56, R136.reuse, R14, R56 ;  /* 0x0000000e8838723c */ /* 0x040fe20000041838 */
[----:B------:R-:W2:Y:S03]  /*8600*/  LDSM.16.MT88.4 R12, [R3+0x5800] ;  /* 0x00580000030c783b */ /* 0x000ea60000004200 */
[----:B------:R-:W-:Y:S01]  /*8610*/  FADD.FTZ R0, R142, R0 ;  /* 0x000000008e007221 */ /* 0x000fe20000010000 */
[----:B---3--:R-:W-:Y:S03]  /*8620*/  IADD3 R2, R175, -0x2, RZ ;  /* 0xfffffffeaf027810 */ /* 0x008fe60007ffe0ff */
[C---:B-1----:R-:W-:Y:S03]  /*8630*/  HMMA.16816.F32.BF16 R60, R136.reuse, R4, R60 ;  /* 0x00000004883c723c */ /* 0x042fe6000004183c */
[----:B------:R-:W-:Y:S01]  /*8640*/  ISETP.GE.AND P0, PT, R2, R187, PT ;  /* 0x000000bb0200720c */ /* 0x000fe20003f06270 */
[----:B------:R-:W-:Y:S04]  /*8650*/  FADD.FTZ R0, R141, R0 ;  /* 0x000000008d007221 */ /* 0x000fe80000010000 */
[C---:B------:R-:W-:Y:S04]  /*8660*/  HMMA.16816.F32.BF16 R64, R136.reuse, R6, R64 ;  /* 0x000000068840723c */ /* 0x040fe80000041840 */
[----:B------:R-:W-:Y:S04]  /*8670*/  FADD.FTZ R184, R140, R0 ;  /* 0x000000008cb87221 */ /* 0x000fe80000010000 */
[C---:B----4-:R-:W-:Y:S08]  /*8680*/  HMMA.16816.F32.BF16 R68, R136.reuse, R8, R68 ;  /* 0x000000088844723c */ /* 0x050ff00000041844 */
[C---:B------:R-:W-:Y:S08]  /*8690*/  HMMA.16816.F32.BF16 R72, R136.reuse, R10, R72 ;  /* 0x0000000a8848723c */ /* 0x040ff00000041848 */
[C---:B------:R-:W-:Y:S08]  /*86a0*/  HMMA.16816.F32.BF16 R76, R136.reuse, R16, R76 ;  /* 0x00000010884c723c */ /* 0x040ff0000004184c */
[C---:B------:R-:W-:Y:S08]  /*86b0*/  HMMA.16816.F32.BF16 R80, R136.reuse, R18, R80 ;  /* 0x000000128850723c */ /* 0x040ff00000041850 */
[C---:B------:R-:W-:Y:S08]  /*86c0*/  HMMA.16816.F32.BF16 R84, R136.reuse, R20, R84 ;  /* 0x000000148854723c */ /* 0x040ff00000041854 */
[C---:B------:R-:W-:Y:S08]  /*86d0*/  HMMA.16816.F32.BF16 R88, R136.reuse, R22, R88 ;  /* 0x000000168858723c */ /* 0x040ff00000041858 */
[C---:B--2---:R-:W-:Y:S08]  /*86e0*/  HMMA.16816.F32.BF16 R92, R136.reuse, R12, R92 ;  /* 0x0000000c885c723c */ /* 0x044ff0000004185c */
[----:B------:R-:W-:Y:S01]  /*86f0*/  HMMA.16816.F32.BF16 R96, R136, R14, R96 ;  /* 0x0000000e8860723c */ /* 0x000fe20000041860 */
[----:B------:R-:W-:Y:S07]  /*8700*/  @!UPT UIADD3 URZ, URZ, URZ, URZ ;  /* 0x0000003f3f3ff290 */ /* 0x000fee000fffe03f */
[----:B------:R-:W-:-:S11]  /*8710*/  @!P0 BRA `(.L_x_1595) ;  /* 0x000004f000008947 */ /* 0x000fd60003800000 */
[----:B------:R-:W-:Y:S01]  /*8720*/  IMAD.MOV.U32 R212, RZ, RZ, c[0x0][0x2b8] ;  /* 0x0000ae00ffd47624 */ /* 0x000fe200078e00ff */
[----:B------:R-:W-:Y:S01]  /*8730*/  SHF.R.S32.HI R7, RZ, 0x1f, R185 ;  /* 0x0000001fff077819 */ /* 0x000fe200000114b9 */
[----:B------:R-:W-:Y:S01]  /*8740*/  IMAD R2, R175, 0x40, R194 ;  /* 0x00000040af027824 */ /* 0x000fe200078e02c2 */
[----:B------:R-:W-:Y:S01]  /*8750*/  SHF.R.S32.HI R6, RZ, 0x1f, R177 ;  /* 0x0000001fff067819 */ /* 0x000fe200000114b1 */
[----:B------:R-:W-:Y:S01]  /*8760*/  IMAD.MOV.U32 R173, RZ, RZ, RZ ;  /* 0x000000ffffad7224 */ /* 0x000fe200078e00ff */
[----:B------:R-:W-:Y:S01]  /*8770*/  ISETP.NE.AND P1, PT, R212, 0x1, PT ;  /* 0x00000001d400780c */ /* 0x000fe20003f25270 */
[----:B------:R-:W-:Y:S01]  /*8780*/  IMAD.SHL.U32 R18, R186, 0x2, RZ ;  /* 0x00000002ba127824 */ /* 0x000fe200078e00ff */
[----:B------:R-:W-:Y:S01]  /*8790*/  IADD3 R2, R2, -0x80, R189 ;  /* 0xffffff8002027810 */ /* 0x000fe20007ffe0bd */
[----:B------:R-:W-:Y:S01]  /*87a0*/  IMAD.SHL.U32 R17, R185, 0x2, RZ ;  /* 0x00000002b9117824 */ /* 0x000fe200078e00ff */
[----:B------:R-:W-:Y:S01]  /*87b0*/  SHF.R.S32.HI R212, RZ, 0x1f, R186 ;  /* 0x0000001fffd47819 */ /* 0x000fe200000114ba */
[----:B------:R-:W-:Y:S01]  /*87c0*/  IMAD.SHL.U32 R16, R177, 0x2, RZ ;  /* 0x00000002b1107824 */ /* 0x000fe200078e00ff */
[----:B------:R-:W-:Y:S01]  /*87d0*/  SHF.L.U64.HI R14, R185, 0x1, R7 ;  /* 0x00000001b90e7819 */ /* 0x000fe20000010207 */
[----:B------:R-:W-:Y:S01]  /*87e0*/  IMAD.MOV.U32 R0, RZ, RZ, R2 ;  /* 0x000000ffff007224 */ /* 0x000fe200078e0002 */
[----:B------:R-:W-:Y:S02]  /*87f0*/  SHF.L.U64.HI R15, R186, 0x1, R212 ;  /* 0x00000001ba0f7819 */ /* 0x000fe400000102d4 */
[----:B------:R-:W-:Y:S03]  /*8800*/  SHF.L.U64.HI R13, R177, 0x1, R6 ;  /* 0x00000001b10d7819 */ /* 0x000fe60000010206 */
        /* <DEDUP_REMOVED lines=24> */
.L_x_1679:
[----:B------:R-:W-:-:S05]  /*8990*/  BRA.DIV ~URZ, `(.L_x_1597) ;  /* 0x00005d427f007947 */ /* 0x000fca000b800000 */
[----:B------:R-:W3:Y:S01]  /*89a0*/  SHFL.IDX PT, R0, R12, RZ, 0x181f ;  /* 0x00181fff0c007589 */ /* 0x000ee200000e0000 */
[----:B------:R-:W-:Y:S02]  /*89b0*/  SEL R11, RZ, 0x10, P5 ;  /* 0x00000010ff0b7807 */ /* 0x000fe40002800000 */
[----:B------:R-:W-:Y:S02]  /*89c0*/  SEL R10, RZ, 0x10, P4 ;  /* 0x00000010ff0a7807 */ /* 0x000fe40002000000 */
[C---:B---3--:R-:W-:Y:S02]  /*89d0*/  IADD3 R2, P0, R0.reuse, R16, RZ ;  /* 0x0000001000027210 */ /* 0x048fe40007f1e0ff */
[----:B------:R-:W-:Y:S03]  /*89e0*/  IADD3 R8, P1, R0, R17, RZ ;  /* 0x0000001100087210 */ /* 0x000fe60007f3e0ff */
[----:B--2---:R-:W-:Y:S01]  /*89f0*/  IMAD.X R3, R4, 0x1, R13, P0 ;  /* 0x0000000104037824 */ /* 0x004fe200000e060d */
[----:B------:R-:W-:Y:S01]  /*8a00*/  IADD3 R6, P0, R0, R18, RZ ;  /* 0x0000001200067210 */ /* 0x000fe20007f1e0ff */
[----:B------:R-:W-:Y:S02]  /*8a10*/  IMAD R0, R176, 0x6000, R205 ;  /* 0x00006000b0007824 */ /* 0x000fe400078e02cd */
[C---:B------:R-:W-:Y:S02]  /*8a20*/  IMAD.X R9, R4.reuse, 0x1, R14, P1 ;  /* 0x0000000104097824 */ /* 0x040fe400008e060e */
[----:B------:R-:W-:Y:S01]  /*8a30*/  IMAD.X R7, R4, 0x1, R15, P0 ;  /* 0x0000000104077824 */ /* 0x000fe200000e060f */
[----:B------:R-:W-:Y:S01]  /*8a40*/  @!PT LDS RZ, [RZ] ;  /* 0x00000000fffff984 */ /* 0x000fe20000000800 */
[----:B------:R-:W-:Y:S01]  /*8a50*/  @!PT LDS RZ, [RZ] ;  /* 0x00000000fffff984 */ /* 0x000fe20000000800 */
[----:B------:R2:W-:Y:S04]  /*8a60*/  LDGSTS.E.BYPASS.LTC128B.128 [R0], [R2.64], !P5 ;  /* 0x0000000002007fae */ /* 0x0005e8000e901d46 */
[----:B------:R3:W-:Y:S04]  /*8a70*/  LDGSTS.E.BYPASS.LTC128B.128 [R0+0x2000], [R8.64], !P4 ;  /* 0x0200000008007fae */ /* 0x0007e8000e101d46 */
[----:B------:R4:W1:Y:S04]  /*8a80*/  SHFL.IDX PT, R4, R5, 0x1, 0x181f ;  /* 0x00381f0005047f89 */ /* 0x00086800000e0000 */
[----:B------:R3:W-:Y:S04]  /*8a90*/  LDGSTS.E.BYPASS.LTC128B.128 [R0+0x4000], [R6.64], !P6 ;  /* 0x0400000006007fae */ /* 0x0007e8000f101d46 */
[----:B--2---:R3:W2:Y:S01]  /*8aa0*/  SHFL.IDX PT, R2, R12, 0x1, 0x181f ;  /* 0x00381f000c027f89 */ /* 0x0046a200000e0000 */
[----:B-1--4-:R-:W-:Y:S03]  /*8ab0*/  SEL R5, RZ, 0x10, P6 ;  /* 0x00000010ff057807 */ /* 0x012fe60003000000 */
.L_x_1680:
[----:B------:R-:W-:Y:S02]  /*8ac0*/  IADD3 R3, -R11, 0x10, RZ ;  /* 0x000000100b037810 */ /* 0x000fe40007ffe1ff */
[----:B---3--:R-:W-:Y:S02]  /*8ad0*/  IADD3 R6, -R10, 0x10, RZ ;  /* 0x000000100a067810 */ /* 0x008fe40007ffe1ff */
[----:B------:R-:W-:Y:S02]  /*8ae0*/  LOP3.LUT R3, R3, 0xf, RZ, 0xc0, !PT ;  /* 0x0000000f03037812 */ /* 0x000fe400078ec0ff */
[----:B------:R-:W-:Y:S02]  /*8af0*/  IADD3 R7, -R5, 0x10, RZ ;  /* 0x0000001005077810 */ /* 0x000fe40007ffe1ff */
[----:B--2---:R-:W-:Y:S02]  /*8b00*/  IADD3 R8, P1, P0, R3, R2, R16 ;  /* 0x0000000203087210 */ /* 0x004fe4000783e010 */
[----:B------:R-:W-:Y:S02]  /*8b10*/  LOP3.LUT R3, R6, 0xf, RZ, 0xc0, !PT ;  /* 0x0000000f06037812 */ /* 0x000fe400078ec0ff */
[----:B------:R-:W-:Y:S02]  /*8b20*/  IADD3.X R9, RZ, R4, R13, P1, P0 ;  /* 0x00000004ff097210 */ /* 0x000fe40000fe040d */
[----:B------:R-:W-:Y:S02]  /*8b30*/  IADD3 R6, P1, P0, R3, R2, R17 ;  /* 0x0000000203067210 */ /* 0x000fe4000783e011 */
[----:B------:R-:W-:Y:S02]  /*8b40*/  LOP3.LUT R3, R7, 0xf, RZ, 0xc0, !PT ;  /* 0x0000000f07037812 */ /* 0x000fe400078ec0ff */
[----:B------:R-:W-:Y:S02]  /*8b50*/  IADD3.X R7, RZ, R4, R14, P1, P0 ;  /* 0x00000004ff077210 */ /* 0x000fe40000fe040e */
[----:B------:R-:W-:Y:S04]  /*8b60*/  IADD3 R2, P1, P0, R3, R2, R18 ;  /* 0x0000000203027210 */ /* 0x000fe8000783e012 */
[----:B------:R-:W-:Y:S02]  /*8b70*/  IADD3.X R3, RZ, R4, R15, P1, P0 ;  /* 0x00000004ff037210 */ /* 0x000fe40000fe040f */
[----:B------:R-:W-:Y:S02]  /*8b80*/  ISETP.NE.U32.AND P0, PT, R11, RZ, PT ;  /* 0x000000ff0b00720c */ /* 0x000fe40003f05070 */
[----:B------:R-:W-:Y:S11]  /*8b90*/  ISETP.NE.U32.AND P1, PT, R10, RZ, PT ;  /* 0x000000ff0a00720c */ /* 0x000ff60003f25070 */
[----:B------:R-:W-:Y:S01]  /*8ba0*/  @!PT LDS RZ, [RZ] ;  /* 0x00000000fffff984 */ /* 0x000fe20000000800 */
[----:B------:R-:W-:Y:S01]  /*8bb0*/  @!PT LDS RZ, [RZ] ;  /* 0x00000000fffff984 */ /* 0x000fe20000000800 */
[----:B------:R-:W-:Y:S01]  /*8bc0*/  @!PT LDS RZ, [RZ] ;  /* 0x00000000fffff984 */ /* 0x000fe20000000800 */
[----:B------:R1:W-:Y:S01]  /*8bd0*/  LDGSTS.E.BYPASS.LTC128B.128.ZFILL [R0+0x1000], [R8.64], P0 ;  /* 0x0100000008007fae */ /* 0x0003e20008141d46 */
[----:B------:R-:W-:Y:S03]  /*8be0*/  ISETP.NE.U32.AND P0, PT, R5, RZ, PT ;  /* 0x000000ff0500720c */ /* 0x000fe60003f05070 */
[----:B------:R1:W-:Y:S10]  /*8bf0*/  LDGSTS.E.BYPASS.LTC128B.128.ZFILL [R0+0x3000], [R6.64], P1 ;  /* 0x0300000006007fae */ /* 0x0003f40008941d46 */
[----:B------:R1:W-:Y:S02]  /*8c00*/  LDGSTS.E.BYPASS.LTC128B.128.ZFILL [R0+0x5000], [R2.64], P0 ;  /* 0x0500000002007fae */ /* 0x0003e40008141d46 */
.L_x_1595:
[----:B------:R-:W-:Y:S05]  /*8c10*/  BSYNC B0 ;  /* 0x0000000000007941 */ /* 0x000fea0003800000 */
.L_x_1594:
[----:B------:R-:W-:Y:S01]  /*8c20*/  ISETP.GE.AND P0, PT, R187, R175, PT ;  /* 0x000000afbb00720c */ /* 0x000fe20003f06270 */
[----:B------:R-:W0:Y:S01]  /*8c30*/  LDGDEPBAR ;  /* 0x00000000000079af */ /* 0x000e220000000000 */
[----:B-1----:R-:W-:Y:S01]  /*8c40*/  IADD3 R3, R175, -0x1, RZ ;  /* 0xffffffffaf037810 */ /* 0x002fe20007ffe0ff */
[----:B------:R-:W-:Y:S01]  /*8c50*/  IMAD.MOV.U32 R102, RZ, RZ, R100 ;  /* 0x000000ffff667224 */ /* 0x000fe200078e0064 */
[C---:B------:R-:W-:Y:S01]  /*8c60*/  ISETP.GE.AND P1, PT, R161.reuse, 0x1, PT ;  /* 0x00000001a100780c */ /* 0x040fe20003f26270 */
[----:B------:R-:W-:Y:S01]  /*8c70*/  IMAD.MOV.U32 R0, RZ, RZ, R101 ;  /* 0x000000ffff007224 */ /* 0x000fe200078e0065 */
[----:B------:R-:W-:Y:S01]  /*8c80*/  IADD3 R2, R161, 0x1, RZ ;  /* 0x00000001a1027810 */ /* 0x000fe20007ffe0ff */
[----:B------:R-:W-:Y:S03]  /*8c90*/  IMAD.MOV.U32 R175, RZ, RZ, R3 ;  /* 0x000000ffffaf7224 */ /* 0x000fe600078e0003 */
[----:B------:R-:W-:Y:S03]  /*8ca0*/  SEL R161, R2, RZ, !P1 ;  /* 0x000000ff02a17207 */ /* 0x000fe60004800000 */
[----:B------:R-:W-:-:S05]  /*8cb0*/  @!P0 BRA `(.L_x_1598) ;  /* 0xffffd18000008947 */ /* 0x000fca000383ffff */
.L_x_1588:
[----:B------:R-:W-:Y:S05]  /*8cc0*/  BRA.DIV ~URZ, `(.L_x_1599) ;  /* 0x00005c327f007947 */ /* 0x000fea000b800000 */
[----:B------:R2:W3:Y:S02]  /*8cd0*/  SHFL.BFLY PT, R0, R179, 0x2, 0x1f ;  /* 0x0c401f00b3007f89 */ /* 0x0004e400000e0000 */
.L_x_1681:
[----:B---3--:R-:W-:Y:S01]  /*8ce0*/  FADD.FTZ R0, R0, R179 ;  /* 0x000000b300007221 */ /* 0x008fe20000010000 */
[----:B------:R-:W-:Y:S05]  /*8cf0*/  BRA.DIV ~URZ, `(.L_x_1600) ;  /* 0x00005c627f007947 */ /* 0x000fea000b800000 */
[----:B-1----:R-:W1:Y:S04]  /*8d00*/  SHFL.BFLY PT, R2, R184, 0x2, 0x1f ;  /* 0x0c401f00b8027f89 */ /* 0x002e6800000e0000 */
[----:B------:R-:W3:Y:S01]  /*8d10*/  SHFL.BFLY PT, R5, R0, 0x1, 0x1f ;  /* 0x0c201f0000057f89 */ /* 0x000ee200000e0000 */
[----:B-1----:R-:W-:-:S02]  /*8d20*/  FADD.FTZ R4, R2, R184 ;  /* 0x000000b802047221 */ /* 0x002fc40000010000 */
[----:B---3--:R-:W-:-:S03]  /*8d30*/  FADD.FTZ R0, R0, R5 ;  /* 0x0000000500007221 */ /* 0x008fc60000010000 */
[----:B------:R1:W3:Y:S04]  /*8d40*/  SHFL.BFLY PT, R3, R4, 0x1, 0x1f ;  /* 0x0c201f0004037f89 */ /* 0x0002e800000e0000 */
.L_x_1682:
[----:B------:R-:W-:Y:S01]  /*8d50*/  FSETP.NE.FTZ.AND P1, PT, R0, RZ, PT ;  /* 0x000000ff0000720b */ /* 0x000fe20003f35000 */
[----:B---3--:R-:W-:Y:S01]  /*8d60*/  FADD.FTZ R3, R3, R4 ;  /* 0x0000000403037221 */ /* 0x008fe20000010000 */
[----:B------:R-:W-:Y:S02]  /*8d70*/  MOV R2, RZ ;  /* 0x000000ff00027202 */ /* 0x000fe40000000f00 */
[----:B------:R-:W-:Y:S02]  /*8d80*/  MOV R23, 0xff800000 ;  /* 0xff80000000177802 */ /* 0x000fe40000000f00 */
[----:B------:R-:W-:Y:S02]  /*8d90*/  FSETP.NE.FTZ.AND P0, PT, R3, RZ, PT ;  /* 0x000000ff0300720b */ /* 0x000fe40003f15000 */
[----:B------:R-:W-:-:S05]  /*8da0*/  MOV R22, 0xff800000 ;  /* 0xff80000000167802 */ /* 0x000fca0000000f00 */
[----:B------:R-:W3:Y:S01]  /*8db0*/  @P1 MUFU.RCP R2, R0 ;  /* 0x0000000000021308 */ /* 0x000ee20000001000 */
[----:B-1----:R-:W-:-:S05]  /*8dc0*/  @P1 MOV R4, 0x3f317218 ;  /* 0x3f31721800041802 */ /* 0x002fca0000000f00 */
[----:B------:R-:W-:Y:S02]  /*8dd0*/  @P1 FMUL.FTZ R4, R4, c[0x0][0x2d0] ;  /* 0x0000b40004041a20 */ /* 0x000fe40000410000 */
[----:B------:R1:W4:Y:S01]  /*8de0*/  @P1 MUFU.LG2 R5, R0 ;  /* 0x0000000000051308 */ /* 0x0003220000000c00 */
[C---:B---3--:R-:W-:Y:S02]  /*8df0*/  FMUL.FTZ R102, R2.reuse, R112 ;  /* 0x0000007002667220 */ /* 0x048fe40000410000 */
[C---:B------:R-:W-:Y:S02]  /*8e00*/  FMUL.FTZ R103, R2.reuse, R113 ;  /* 0x0000007102677220 */ /* 0x040fe40000410000 */
[C---:B------:R-:W-:Y:S02]  /*8e10*/  FMUL.FTZ R112, R2.reuse, R68 ;  /* 0x0000004402707220 */ /* 0x040fe40000410000 */
[C---:B------:R-:W-:Y:S01]  /*8e20*/  FMUL.FTZ R113, R2.reuse, R69 ;  /* 0x0000004502717220 */ /* 0x040fe20000410000 */
[----:B-1----:R-:W-:Y:S01]  /*8e30*/  MOV R0, RZ ;  /* 0x000000ff00007202 */ /* 0x002fe20000000f00 */
[----:B------:R-:W-:-:S02]  /*8e40*/  FMUL.FTZ R68, R2, R72 ;  /* 0x0000004802447220 */ /* 0x000fc40000410000 */
[C---:B------:R-:W-:Y:S02]  /*8e50*/  FMUL.FTZ R69, R2.reuse, R73 ;  /* 0x0000004902457220 */ /* 0x040fe40000410000 */
[C---:B------:R-:W-:Y:S01]  /*8e60*/  FMUL.FTZ R72, R2.reuse, R76 ;  /* 0x0000004c02487220 */ /* 0x040fe20000410000 */
[----:B------:R-:W1:Y:S01]  /*8e70*/  @P0 MUFU.RCP R0, R3 ;  /* 0x0000000300000308 */ /* 0x000e620000001000 */
        /* <DEDUP_REMOVED lines=41> */
[----:B------:R3:W5:Y:S01]  /*9110*/  @P0 MUFU.LG2 R2, R3 ;  /* 0x0000000300020308 */ /* 0x0007620000000c00 */
[----:B----4-:R-:W-:Y:S02]  /*9120*/  @P1 FMUL.FTZ R5, R5, 0.69314718246459960938 ;  /* 0x3f31721805051820 */ /* 0x010fe40000410000 */
[----:B-1----:R-:W-:Y:S02]  /*9130*/  FMUL.FTZ R124, R0, R38 ;  /* 0x00000026007c7220 */ /* 0x002fe40000410000 */
[----:B------:R-:W-:Y:S01]  /*9140*/  @P1 FFMA.FTZ R23, R4, R101, R5 ;  /* 0x0000006504171223 */ /* 0x000fe20000010005 */
[----:B------:R-:W-:Y:S01]  /*9150*/  MOV R4, 0x1 ;  /* 0x0000000100047802 */ /* 0x000fe20000000f00 */
[C---:B------:R-:W-:Y:S02]  /*9160*/  FMUL.FTZ R125, R0.reuse, R39 ;  /* 0x00000027007d7220 */ /* 0x040fe40000410000 */
[----:B------:R-:W-:-:S02]  /*9170*/  FMUL.FTZ R84, R0, R130 ;  /* 0x0000008200547220 */ /* 0x000fc40000410000 */
[C---:B------:R-:W-:Y:S02]  /*9180*/  FMUL.FTZ R85, R0.reuse, R131 ;  /* 0x0000008300557220 */ /* 0x040fe40000410000 */
[C---:B------:R-:W-:Y:S02]  /*9190*/  FMUL.FTZ R38, R0.reuse, R46 ;  /* 0x0000002e00267220 */ /* 0x040fe40000410000 */
[----:B------:R-:W-:Y:S01]  /*91a0*/  FMUL.FTZ R39, R0, R47 ;  /* 0x0000002f00277220 */ /* 0x000fe20000410000 */
[----:B---3--:R-:W-:Y:S01]  /*91b0*/  @P0 MOV R3, 0x3f317218 ;  /* 0x3f31721800030802 */ /* 0x008fe20000000f00 */
        /* <DEDUP_REMOVED lines=46> */
.L_x_1562:
[----:B------:R-:W-:Y:S01]  /*94a0*/  LOP3.LUT P0, RZ, R172, 0xff, RZ, 0xc0, !PT ;  /* 0x000000ffacff7812 */ /* 0x000fe2000780c0ff */
[----:B------:R-:W-:-:S12]  /*94b0*/  BSSY B0, `(.L_x_1601) ;  /* 0x000000f000007945 */ /* 0x000fd80003800000 */
        /* <DEDUP_REMOVED lines=14> */
.L_x_1602:
[----:B------:R-:W-:Y:S05]  /*95a0*/  BSYNC B0 ;  /* 0x0000000000007941 */ /* 0x000fea0003800000 */
.L_x_1601:
[----:B------:R-:W-:Y:S01]  /*95b0*/  PRMT R0, R0, 0x9910, RZ ;  /* 0x0000991000007816 */ /* 0x000fe200000000ff */
[----:B------:R-:W-:Y:S01]  /*95c0*/  BSSY B1, `(.L_x_1603) ;  /* 0x0000336000017945 */ /* 0x000fe20003800000 */
[----:B------:R-:W-:Y:S02]  /*95d0*/  IMAD.MOV.U32 R82, RZ, RZ, R200 ;  /* 0x000000ffff527224 */ /* 0x000fe400078e00c8 */
[----:B------:R-:W-:-:S13]  /*95e0*/  ISETP.NE.AND P0, PT, R0, RZ, PT ;  /* 0x000000ff0000720c */ /* 0x000fda0003f05270 */
[----:B------:R-:W-:Y:S05]  /*95f0*/  @!P0 BRA `(.L_x_1604) ;  /* 0x000026b000008947 */ /* 0x000fea0003800000 */
[----:B------:R-:W-:Y:S01]  /*9600*/  WARPSYNC 0xffffffff ;  /* 0xffffffff00007948 */ /* 0x000fe20003800000 */
[----:B------:R-:W-:Y:S01]  /*9610*/  BAR.SYNC.DEFER_BLOCKING 0x1, 0x100 ;  /* 0x0044000000007b1d */ /* 0x000fe20000010000 */
[----:B------:R-:W-:Y:S01]  /*9620*/  F2FP.BF16.PACK_AB R0, R133, R132 ;  /* 0x000000848500723e */ /* 0x000fe200000010ff */
[----:B------:R-:W-:Y:S01]  /*9630*/  IMAD.MOV.U32 R14, RZ, RZ, c[0x0][0x388] ;  /* 0x0000e200ff0e7624 */ /* 0x000fe200078e00ff */
        /* <DEDUP_REMOVED lines=10> */
[----:B-1----:R-:W-:-:S02]  /*96e0*/  F2FP.BF16.PACK_AB R0, R85, R84 ;  /* 0x000000545500723e */ /* 0x002fc400000010ff */
[----:B---3--:R-:W-:-:S03]  /*96f0*/  F2FP.BF16.PACK_AB R2, R29, R28 ;  /* 0x0000001c1d02723e */ /* 0x008fc600000010ff */
[----:B------:R1:W-:Y:S01]  /*9700*/  STS [R222+0x400], R0 ;  /* 0x00040000de007388 */ /* 0x0003e20000000800 */
[----:B----4-:R-:W-:-:S03]  /*9710*/  F2FP.BF16.PACK_AB R3, R127, R126 ;  /* 0x0000007e7f03723e */ /* 0x010fc600000010ff */
[----:B------:R3:W-:Y:S04]  /*9720*/  STS [R224], R2 ;  /* 0x00000002e0007388 */ /* 0x0007e80000000800 */
[----:B------:R4:W-:Y:S01]  /*9730*/  STS [R224+0x400], R3 ;  /* 0x00040003e0007388 */ /* 0x0009e20000000800 */
[----:B-1----:R-:W-:Y:S02]  /*9740*/  F2FP.BF16.PACK_AB R0, R33, R32 ;  /* 0x000000202100723e */ /* 0x002fe400000010ff */
[----:B---3--:R-:W-:-:S03]  /*9750*/  F2FP.BF16.PACK_AB R2, R123, R122 ;  /* 0x0000007a7b02723e */ /* 0x008fc600000010ff */
[----:B------:R1:W-:Y:S01]  /*9760*/  STS [R223], R0 ;  /* 0x00000000df007388 */ /* 0x0003e20000000800 */
[----:B----4-:R-:W-:-:S03]  /*9770*/  F2FP.BF16.PACK_AB R3, R35, R34 ;  /* 0x000000222303723e */ /* 0x010fc600000010ff */
[----:B------:R3:W-:Y:S04]  /*9780*/  STS [R223+0x400], R2 ;  /* 0x00040002df007388 */ /* 0x0007e80000000800 */
[----:B------:R4:W-:Y:S01]  /*9790*/  STS [R251], R3 ;  /* 0x00000003fb007388 */ /* 0x0009e20000000800 */
[----:B-1----:R-:W-:Y:S02]  /*97a0*/  F2FP.BF16.PACK_AB R0, R89, R88 ;  /* 0x000000585900723e */ /* 0x002fe400000010ff */
        /* <DEDUP_REMOVED lines=15> */
[----:B------:R3:W-:Y:S04]  /*98a0*/  STS [R221+0x4000], R2 ;  /* 0x00400002dd007388 */ /* 0x0007e80000000800 */
[----:B------:R4:W-:Y:S01]  /*98b0*/  STS [R221+0x4400], R3 ;  /* 0x00440003dd007388 */ /* 0x0009e20000000800 */
        /* <DEDUP_REMOVED lines=23> */
[----:B------:R4:W-:Y:S04]  /*9a30*/  STS [R250+0x4400], R4 ;  /* 0x00440004fa007388 */ /* 0x0009e80000000800 */
[----:B------:R2:W-:Y:S01]  /*9a40*/  STS [R248+0x4000], R2 ;  /* 0x00400002f8007388 */ /* 0x0005e20000000800 */
[----:B-1----:R-:W-:Y:S02]  /*9a50*/  F2FP.BF16.PACK_AB R0, R67, R66 ;  /* 0x000000424300723e */ /* 0x002fe400000010ff */
[----:B---3--:R-:W-:-:S03]  /*9a60*/  F2FP.BF16.PACK_AB R3, R51, R50 ;  /* 0x000000323303723e */ /* 0x008fc600000010ff */
[----:B------:R1:W-:Y:S01]  /*9a70*/  STS [R248+0x4400], R0 ;  /* 0x00440000f8007388 */ /* 0x0003e20000000800 */
[----:B----4-:R-:W-:-:S03]  /*9a80*/  F2FP.BF16.PACK_AB R4, R113, R112 ;  /* 0x000000707104723e */ /* 0x010fc600000010ff */
[----:B------:R3:W-:Y:S01]  /*9a90*/  STS [R221+0x8400], R3 ;  /* 0x00840003dd007388 */ /* 0x0007e20000000800 */
[----:B--2---:R-:W-:-:S03]  /*9aa0*/  F2FP.BF16.PACK_AB R2, R69, R68 ;  /* 0x000000444502723e */ /* 0x004fc600000010ff */
[----:B------:R2:W-:Y:S04]  /*9ab0*/  STS [R221+0x8000], R4 ;  /* 0x00800004dd007388 */ /* 0x0005e80000000800 */
[----:B------:R4:W-:Y:S01]  /*9ac0*/  STS [R222+0x8000], R2 ;  /* 0x00800002de007388 */ /* 0x0009e20000000800 */
[----:B-1----:R-:W-:Y:S02]  /*9ad0*/  F2FP.BF16.PACK_AB R0, R59, R58 ;  /* 0x0000003a3b00723e */ /* 0x002fe400000010ff */
[----:B---3--:R-:W-:-:S03]  /*9ae0*/  F2FP.BF16.PACK_AB R3, R63, R62 ;  /* 0x0000003e3f03723e */ /* 0x008fc600000010ff */
[----:B------:R1:W-:Y:S01]  /*9af0*/  STS [R222+0x8400], R0 ;  /* 0x00840000de007388 */ /* 0x0003e20000000800 */
[----:B--2---:R-:W-:-:S03]  /*9b00*/  F2FP.BF16.PACK_AB R4, R73, R72 ;  /* 0x000000484904723e */ /* 0x004fc600000010ff */
        /* <DEDUP_REMOVED lines=9> */
[----:B------:R2:W-:Y:S01]  /*9ba0*/  STS [R251+0x8400], R4 ;  /* 0x00840004fb007388 */ /* 0x0005e20000000800 */
[----:B-1----:R-:W-:-:S05]  /*9bb0*/  F2FP.BF16.PACK_AB R0, R121, R120 ;  /* 0x000000787900723e */ /* 0x002fca00000010ff */
[----:B------:R1:W-:Y:S01]  /*9bc0*/  STS [R251+0x8000], R0 ;  /* 0x00800000fb007388 */ /* 0x0003e20000000800 */
[----:B--2---:R-:W-:-:S03]  /*9bd0*/  @P2 IADD3 R4, P0, R209, c[0x0][0x508], RZ ;  /* 0x00014200d1042a10 */ /* 0x004fc60007f1e0ff */
[----:B------:R2:W-:Y:S01]  /*9be0*/  STS [R249+0x8000], R3 ;  /* 0x00800003f9007388 */ /* 0x0005e20000000800 */
[----:B------:R-:W-:-:S03]  /*9bf0*/  @P2 IADD3.X R5, R210, c[0x0][0x50c], RZ, P0, !PT ;  /* 0x00014300d2052a10 */ /* 0x000fc600007fe4ff */
[----:B------:R3:W-:Y:S01]  /*9c00*/  STS [R249+0x8400], R2 ;  /* 0x00840002f9007388 */ /* 0x0007e20000000800 */
[----:B-1----:R-:W-:Y:S02]  /*9c10*/  F2FP.BF16.PACK_AB R0, R81, R80 ;  /* 0x000000505100723e */ /* 0x002fe400000010ff */
[----:B--2---:R-:W-:-:S03]  /*9c20*/  F2FP.BF16.PACK_AB R3, R43, R42 ;  /* 0x0000002a2b03723e */ /* 0x004fc600000010ff */
[----:B------:R1:W-:Y:S01]  /*9c30*/  STS [R250+0x8000], R0 ;  /* 0x00800000fa007388 */ /* 0x0003e20000000800 */
[----:B---3--:R-:W-:-:S05]  /*9c40*/  F2FP.BF16.PACK_AB R2, R55, R54 ;  /* 0x000000363702723e */ /* 0x008fca00000010ff */
        /* <DEDUP_REMOVED lines=17> */
.L_x_1605:
[----:B--2---:R-:W2:Y:S01]  /*9d60*/  LDL R3, [R1+0xc] ;  /* 0x00000c0001037983 */ /* 0x004ea20000100800 */
[----:B------:R-:W-:Y:S01]  /*9d70*/  IMAD.MOV.U32 R2, RZ, RZ, 0x368 ;  /* 0x00000368ff027424 */ /* 0x000fe200078e00ff */
[----:B------:R-:W-:-:S02]  /*9d80*/  ISETP.GT.AND P2, PT, R5, 0x1, PT ;  /* 0x000000010500780c */ /* 0x000fc40003f44270 */
[----:B------:R-:W3:Y:S01]  /*9d90*/  LDL R31, [R1+0x8] ;  /* 0x00000800011f7983 */ /* 0x000ee20000100800 */
[----:B------:R-:W-:Y:S02]  /*9da0*/  ISETP.NE.U32.AND P0, PT, RZ, c[0x0][0x500], PT ;  /* 0x00014000ff007a0c */ /* 0x000fe40003f05070 */
[----:B------:R-:W-:Y:S02]  /*9db0*/  SEL R2, R2, 0x328, P2 ;  /* 0x0000032802027807 */ /* 0x000fe40001000000 */
[----:B------:R-:W-:Y:S02]  /*9dc0*/  ISETP.NE.AND.EX P0, PT, RZ, c[0x0][0x504], PT, P0 ;  /* 0x00014100ff007a0c */ /* 0x000fe40003f05300 */
[----:B------:R1:W4:Y:S02]  /*9dd0*/  LDC.64 R4, c[0x0][R2+0x170] ;  /* 0x00005c0002047b82 */ /* 0x0003240000000a00 */
[----:B------:R-:W-:-:S06]  /*9de0*/  SEL R8, R207, RZ, !P0 ;  /* 0x000000ffcf087207 */ /* 0x000fcc0004000000 */
[----:B------:R1:W4:Y:S08]  /*9df0*/  LDC.64 R16, c[0x0][R2+0x168] ;  /* 0x00005a0002107b82 */ /* 0x0003300000000a00 */
[----:B------:R1:W2:Y:S08]  /*9e00*/  LDC.64 R18, c[0x0][R2+0x178] ;  /* 0x00005e0002127b82 */ /* 0x0002b00000000a00 */
[----:B------:R1:W2:Y:S01]  /*9e10*/  LDC.64 R20, c[0x0][R2+0x160] ;  /* 0x0000580002147b82 */ /* 0x0002a20000000a00 */
[----:B------:R-:W-:Y:S01]  /*9e20*/  LOP3.LUT R9, R202, 0xffff, RZ, 0xc0, !PT ;  /* 0x0000ffffca097812 */ /* 0x000fe200078ec0ff */
[----:B-1----:R-:W-:-:S05]  /*9e30*/  IMAD.MOV.U32 R2, RZ, RZ, c[0x0][0x4e8] ;  /* 0x00013a00ff027624 */ /* 0x002fca00078e00ff */
[----:B------:R-:W-:Y:S01]  /*9e40*/  ISETP.NE.AND P3, PT, R2, 0x1, PT ;  /* 0x000000010200780c */ /* 0x000fe20003f65270 */
[----:B----4-:R-:W-:Y:S02]  /*9e50*/  IMAD R2, R5, R8, RZ ;  /* 0x0000000805027224 */ /* 0x010fe400078e02ff */
[----:B------:R-:W-:-:S04]  /*9e60*/  IMAD.WIDE.U32 R6, R16, R9, RZ ;  /* 0x0000000910067225 */ /* 0x000fc800078e00ff */
        /* <DEDUP_REMOVED lines=53> */
[----:B------:R-:W-:Y:S01]  /*a1c0*/  IMAD R11, R11, c[0x0][0x3a0], RZ ;  /* 0x0000e8000b0b7a24 */ /* 0x000fe200078e02ff */
[----:B-1----:R-:W-:Y:S01]  /*a1d0*/  LEA R4, R201, R189, 0x7 ;  /* 0x000000bdc9047211 */ /* 0x002fe200078e38ff */
[C---:B------:R-:W-:Y:S01]  /*a1e0*/  IMAD.WIDE.U32 R2, R0.reuse, c[0x0][0x3a0], RZ ;  /* 0x0000e80000027a25 */ /* 0x040fe200078e00ff */
[----:B------:R-:W-:Y:S01]  /*a1f0*/  SHF.R.S32.HI R5, RZ, 0x1f, R8 ;  /* 0x0000001fff057819 */ /* 0x000fe20000011408 */
[----:B------:R1:W2:Y:S02]  /*a200*/  LDS.128 R24, [R188+0x80] ;  /* 0x00008000bc187984 */ /* 0x0002a40000000c00 */
[----:B------:R-:W-:-:S02]  /*a210*/  IMAD R0, R0, c[0x0][0x3a4], R11 ;  /* 0x0000e90000007a24 */ /* 0x000fc400078e020b */
[----:B------:R-:W-:Y:S01]  /*a220*/  @P3 IMAD.HI.U32 R6, R4, c[0x0][0x4ec], RZ ;  /* 0x00013b0004063a27 */ /* 0x000fe200078e00ff */
[----:B------:R1:W3:Y:S02]  /*a230*/  LDS.128 R40, [R188+0x1080] ;  /* 0x00108000bc287984 */ /* 0x0002e40000000c00 */
[----:B------:R-:W-:Y:S01]  /*a240*/  IADD3 R3, R3, R0, RZ ;  /* 0x0000000003037210 */ /* 0x000fe20007ffe0ff */
[----:B------:R-:W-:Y:S01]  /*a250*/  IMAD R5, R5, c[0x0][0x3f0], RZ ;  /* 0x0000fc0005057a24 */ /* 0x000fe200078e02ff */
[----:B------:R1:W4:Y:S01]  /*a260*/  LDS.128 R52, [R188+0x2080] ;  /* 0x00208000bc347984 */ /* 0x0003220000000c00 */
[----:B------:R-:W-:Y:S02]  /*a270*/  MOV R0, R4 ;  /* 0x0000000400007202 */ /* 0x000fe40000000f00 */
[----:B------:R-:W-:Y:S01]  /*a280*/  IMAD.WIDE.U32 R2, R9, c[0x0][0x3e8], R2 ;  /* 0x0000fa0009027a25 */ /* 0x000fe200078e0002 */
[----:B------:R1:W1:Y:S01]  /*a290*/  LDS.128 R60, [R188+0x3080] ;  /* 0x00308000bc3c7984 */ /* 0x0002620000000c00 */
[----:B------:R-:W-:-:S02]  /*a2a0*/  @P3 SHF.R.U32.HI R0, RZ, c[0x0][0x4f0], R6 ;  /* 0x00013c00ff003a19 */ /* 0x000fc40000011606 */
[----:B------:R-:W-:Y:S01]  /*a2b0*/  IMAD R3, R9, c[0x0][0x3ec], R3 ;  /* 0x0000fb0009037a24 */ /* 0x000fe200078e0203 */
[----:B------:R1:W1:Y:S01]  /*a2c0*/  LDS.128 R20, [R188+0x4080] ;  /* 0x00408000bc147984 */ /* 0x0002620000000c00 */
[C---:B------:R-:W-:Y:S01]  /*a2d0*/  IMAD R7, R8.reuse, c[0x0][0x3f4], R5 ;  /* 0x0000fd0008077a24 */ /* 0x040fe200078e0205 */
[----:B------:R-:W-:Y:S01]  /*a2e0*/  SHF.R.S32.HI R6, RZ, 0x1f, R0 ;  /* 0x0000001fff067819 */ /* 0x000fe20000011400 */
[----:B------:R-:W-:Y:S01]  /*a2f0*/  IMAD.WIDE.U32 R2, R8, c[0x0][0x3f0], R2 ;  /* 0x0000fc0008027a25 */ /* 0x000fe200078e0002 */
[----:B------:R1:W1:Y:S01]  /*a300*/  LDS.128 R36, [R188+0x5080] ;  /* 0x00508000bc247984 */ /* 0x0002620000000c00 */
[----:B------:R-:W-:Y:S02]  /*a310*/  IADD3 R5, -R0, RZ, RZ ;  /* 0x000000ff00057210 */ /* 0x000fe40007ffe1ff */
[----:B------:R-:W-:Y:S01]  /*a320*/  IMAD R6, R6, c[0x0][0x3e0], RZ ;  /* 0x0000f80006067a24 */ /* 0x000fe200078e02ff */
[----:B------:R1:W1:Y:S01]  /*a330*/  LDS.128 R48, [R188+0x6080] ;  /* 0x00608000bc307984 */ /* 0x0002620000000c00 */
[----:B------:R-:W-:Y:S01]  /*a340*/  IADD3 R3, R3, R7, RZ ;  /* 0x0000000703037210 */ /* 0x000fe20007ffe0ff */
[----:B------:R-:W-:-:S02]  /*a350*/  IMAD R4, R5, c[0x0][0x4e8], R4 ;  /* 0x00013a0005047a24 */ /* 0x000fc400078e0204 */
        /* <DEDUP_REMOVED lines=17> */
.L_x_1683:
[----:B------:R-:W-:Y:S05]  /*a470*/  BRA.DIV ~URZ, `(.L_x_1608) ;  /* 0x000046527f007947 */ /* 0x000fea000b800000 */
[----:B------:R4:W2:Y:S02]  /*a480*/  SHFL.IDX PT, R0, R11, RZ, 0x181f ;  /* 0x00181fff0b007589 */ /* 0x0008a400000e0000 */
.L_x_1684:
        /* <DEDUP_REMOVED lines=19> */
.L_x_1610:
[----:B------:R-:W-:Y:S05]  /*a5c0*/  BSYNC B0 ;  /* 0x0000000000007941 */ /* 0x000fea0003800000 */
.L_x_1609:
[----:B------:R-:W-:Y:S05]  /*a5d0*/  BRA.DIV ~URZ, `(.L_x_1611) ;  /* 0x000045627f007947 */ /* 0x000fea000b800000 */
[----:B---3--:R3:W4:Y:S04]  /*a5e0*/  SHFL.IDX PT, R4, R5, 0x1, 0x181f ;  /* 0x00381f0005047f89 */ /* 0x00872800000e0000 */
[----:B--2---:R3:W2:Y:S02]  /*a5f0*/  SHFL.IDX PT, R0, R11, 0x1, 0x181f ;  /* 0x00381f000b007f89 */ /* 0x0046a400000e0000 */
.L_x_1685:
        /* <DEDUP_REMOVED lines=19> */
.L_x_1613:
[----:B------:R-:W-:Y:S05]  /*a730*/  BSYNC B0 ;  /* 0x0000000000007941 */ /* 0x000fea0003800000 */
.L_x_1612:
[----:B------:R-:W-:Y:S05]  /*a740*/  BRA.DIV ~URZ, `(.L_x_1614) ;  /* 0x000044c27f007947 */ /* 0x000fea000b800000 */
[----:B----4-:R4:W3:Y:S02]  /*a750*/  SHFL.IDX PT, R4, R5, 0x2, 0x181f ;  /* 0x00581f0005047f89 */ /* 0x0108e400000e0000 */
.L_x_1686:
[----:B------:R-:W-:Y:S05]  /*a760*/  BRA.DIV ~URZ, `(.L_x_1615) ;  /* 0x000045127f007947 */ /* 0x000fea000b800000 */
[----:B--2---:R2:W4:Y:S02]  /*a770*/  SHFL.IDX PT, R0, R11, 0x2, 0x181f ;  /* 0x00581f000b007f89 */ /* 0x00452400000e0000 */
.L_x_1687:
        /* <DEDUP_REMOVED lines=19> */
.L_x_1617:
[----:B------:R-:W-:Y:S05]  /*a8b0*/  BSYNC B0 ;  /* 0x0000000000007941 */ /* 0x000fea0003800000 */
.L_x_1616:
[----:B------:R-:W-:Y:S05]  /*a8c0*/  BRA.DIV ~URZ, `(.L_x_1618) ;  /* 0x000044227f007947 */ /* 0x000fea000b800000 */
[----:B---3--:R3:W2:Y:S04]  /*a8d0*/  SHFL.IDX PT, R6, R5, 0x3, 0x181f ;  /* 0x00781f0005067f89 */ /* 0x0086a800000e0000 */
[----:B----4-:R3:W4:Y:S02]  /*a8e0*/  SHFL.IDX PT, R0, R11, 0x3, 0x181f ;  /* 0x00781f000b007f89 */ /* 0x01072400000e0000 */
.L_x_1688:
        /* <DEDUP_REMOVED lines=9> */
[-C--:B--23--:R-:W-:Y:S02]  /*a980*/  @!P1 LEA.HI.X R5, R177, R6.reuse, R8, 0x1, P3 ;  /* 0x00000006b1059211 */ /* 0x08cfe400018f0c08 */
        /* <DEDUP_REMOVED lines=10> */
.L_x_1606:
        /* <DEDUP_REMOVED lines=32> */
.L_x_1689:
[----:B------:R-:W-:Y:S05]  /*ac30*/  BRA.DIV ~URZ, `(.L_x_1621) ;  /* 0x000041f27f007947 */ /* 0x000fea000b800000 */
[----:B------:R3:W4:Y:S02]  /*ac40*/  SHFL.IDX PT, R0, R12, RZ, 0x1c1f ;  /* 0x001c1fff0c007589 */ /* 0x00072400000e0000 */
.L_x_1690:
[----:B------:R-:W-:Y:S01]  /*ac50*/  BSSY B0, `(.L_x_1622) ;  /* 0x000007a000007945 */ /* 0x000fe20003800000 */
[----:B------:R-:W-:Y:S05]  /*ac60*/  @P0 BRA `(.L_x_1623) ;  /* 0x0000078000000947 */ /* 0x000fea0003800000 */
[----:B------:R-:W-:Y:S02]  /*ac70*/  ISETP.GE.AND P1, PT, R220, c[0x0][0x3c8], PT ;  /* 0x0000f200dc007a0c */ /* 0x000fe40003f26270 */
[----:B------:R-:W-:Y:S02]  /*ac80*/  ISETP.GE.AND P0, PT, R247, c[0x0][0x3c8], PT ;  /* 0x0000f200f7007a0c */ /* 0x000fe40003f06270 */
[----:B------:R-:W-:Y:S02]  /*ac90*/  ISETP.GE.AND P3, PT, R246, c[0x0][0x3c8], PT ;  /* 0x0000f200f6007a0c */ /* 0x000fe40003f66270 */
[----:B------:R-:W-:Y:S02]  /*aca0*/  ISETP.GE.AND P4, PT, R245, c[0x0][0x3c8], PT ;  /* 0x0000f200f5007a0c */ /* 0x000fe40003f86270 */
[----:B------:R-:W-:-:S02]  /*acb0*/  SHF.R.S32.HI R8, RZ, 0x1f, R247 ;  /* 0x0000001fff087819 */ /* 0x000fc400000114f7 */
[----:B------:R-:W-:Y:S02]  /*acc0*/  SHF.R.S32.HI R9, RZ, 0x1f, R246 ;  /* 0x0000001fff097819 */ /* 0x000fe400000114f6 */
[----:B------:R-:W-:Y:S01]  /*acd0*/  ISETP.GE.AND P6, PT, R230, c[0x0][0x3c8], PT ;  /* 0x0000f200e6007a0c */ /* 0x000fe20003fc6270 */
[----:B----4-:R-:W-:Y:S01]  /*ace0*/  @!P1 IMAD.MOV.U32 R6, RZ, RZ, R0 ;  /* 0x000000ffff069224 */ /* 0x010fe200078e0000 */
[----:B------:R-:W-:Y:S01]  /*acf0*/  SHF.R.S32.HI R10, RZ, 0x1f, R232 ;  /* 0x0000001fff0a7819 */ /* 0x000fe200000114e8 */
[----:B--2---:R-:W-:Y:S01]  /*ad00*/  @!P1 IMAD.MOV.U32 R7, RZ, RZ, R4 ;  /* 0x000000ffff079224 */ /* 0x004fe200078e0004 */
[C---:B------:R-:W-:Y:S02]  /*ad10*/  @!P0 LEA R2, P2, R247.reuse, R0, 0x2 ;  /* 0x00000000f7028211 */ /* 0x040fe400078410ff */
[----:B------:R-:W-:Y:S01]  /*ad20*/  SHF.R.S32.HI R11, RZ, 0x1f, R231 ;  /* 0x0000001fff0b7819 */ /* 0x000fe200000114e7 */
[----:B------:R-:W-:Y:S01]  /*ad30*/  @!P1 IMAD.WIDE R6, R220, 0x4, R6 ;  /* 0x00000004dc069825 */ /* 0x000fe200078e0206 */
[----:B------:R-:W-:-:S02]  /*ad40*/  @!P0 LEA.HI.X R3, R247, R4, R8, 0x2, P2 ;  /* 0x00000004f7038211 */ /* 0x000fc400010f1408 */
[----:B------:R-:W-:Y:S02]  /*ad50*/  ISETP.GE.AND P2, PT, R244, c[0x0][0x3c8], PT ;  /* 0x0000f200f4007a0c */ /* 0x000fe40003f46270 */
[----:B------:R2:W-:Y:S01]  /*ad60*/  @!P1 ST.E.64 [R6.64], R132 ;  /* 0x0000008406009985 */ /* 0x0005e2000c101b06 */
[----:B------:R-:W-:Y:S02]  /*ad70*/  ISETP.GE.AND P1, PT, R243, c[0x0][0x3c8], PT ;  /* 0x0000f200f3007a0c */ /* 0x000fe40003f26270 */
[----:B------:R-:W-:Y:S01]  /*ad80*/  SHF.R.S32.HI R8, RZ, 0x1f, R245 ;  /* 0x0000001fff087819 */ /* 0x000fe200000114f5 */
[----:B------:R4:W-:Y:S01]  /*ad90*/  @!P0 ST.E.64 [R2.64], R26 ;  /* 0x0000001a02008985 */ /* 0x0009e2000c101b06 */
[----:B------:R-:W-:Y:S02]  /*ada0*/  SHF.R.S32.HI R14, RZ, 0x1f, R228 ;  /* 0x0000001fff0e7819 */ /* 0x000fe400000114e4 */
[----:B------:R-:W-:Y:S02]  /*adb0*/  SHF.R.S32.HI R16, RZ, 0x1f, R227 ;  /* 0x0000001fff107819 */ /* 0x000fe400000114e3 */
[----:B------:R-:W-:-:S02]  /*adc0*/  SHF.R.S32.HI R15, RZ, 0x1f, R226 ;  /* 0x0000001fff0f7819 */ /* 0x000fc400000114e2 */
        /* <DEDUP_REMOVED lines=64> */
[----:B------:R-:W-:Y:S01]  /*b1d0*/  @!P2 LEA R8, P0, R232, R0, 0x2 ;  /* 0x00000000e808a211 */ /* 0x000fe200078010ff */
[----:B------:R2:W-:Y:S01]  /*b1e0*/  @!P3 ST.E.64 [R6.64], R60 ;  /* 0x0000003c0600b985 */ /* 0x0005e2000c101b06 */
[----:B------:R-:W-:-:S02]  /*b1f0*/  ISETP.GE.AND P5, PT, R229, c[0x0][0x3c8], PT ;  /* 0x0000f200e5007a0c */ /* 0x000fc40003fa6270 */
[----:B------:R-:W-:Y:S01]  /*b200*/  @!P2 LEA.HI.X R9, R232, R4, R10, 0x2, P0 ;  /* 0x00000004e809a211 */ /* 0x000fe200000f140a */
[----:B------:R4:W-:Y:S01]  /*b210*/  @!P4 ST.E.64 [R2.64], R64 ;  /* 0x000000400200c985 */ /* 0x0009e2000c101b06 */
[----:B------:R-:W-:Y:S02]  /*b220*/  SHF.R.S32.HI R10, RZ, 0x1f, R230 ;  /* 0x0000001fff0a7819 */ /* 0x000fe400000114e6 */
[----:B------:R-:W-:Y:S01]  /*b230*/  ISETP.GE.AND P4, PT, R228, c[0x0][0x3c8], PT ;  /* 0x0000f200e4007a0c */ /* 0x000fe20003f86270 */
[----:B------:R-:W-:Y:S01]  /*b240*/  @!P2 ST.E.64 [R8.64], R112 ;  /* 0x000000700800a985 */ /* 0x000fe2000c101b06 */
[----:B------:R-:W-:Y:S02]  /*b250*/  ISETP.GE.AND P2, PT, R227, c[0x0][0x3c8], PT ;  /* 0x0000f200e3007a0c */ /* 0x000fe40003f46270 */
[-C--:B--2---:R-:W-:Y:S02]  /*b260*/  @!P6 LEA R6, P0, R230, R0.reuse, 0x2 ;  /* 0x00000000e606e211 */ /* 0x084fe400078010ff */
[----:B----4-:R-:W-:-:S02]  /*b270*/  @!P1 LEA R2, P3, R231, R0, 0x2 ;  /* 0x00000000e7029211 */ /* 0x010fc400078610ff */
[-C--:B------:R-:W-:Y:S02]  /*b280*/  @!P6 LEA.HI.X R7, R230, R4.reuse, R10, 0x2, P0 ;  /* 0x00000004e607e211 */ /* 0x080fe400000f140a */
[----:B------:R-:W-:Y:S02]  /*b290*/  @!P1 LEA.HI.X R3, R231, R4, R11, 0x2, P3 ;  /* 0x00000004e7039211 */ /* 0x000fe400018f140b */
[----:B------:R-:W-:Y:S02]  /*b2a0*/  ISETP.GE.AND P0, PT, R225, c[0x0][0x3c8], PT ;  /* 0x0000f200e1007a0c */ /* 0x000fe40003f06270 */
[----:B------:R-:W-:Y:S01]  /*b2b0*/  SHF.R.S32.HI R10, RZ, 0x1f, R229 ;  /* 0x0000001fff0a7819 */ /* 0x000fe200000114e5 */
        /* <DEDUP_REMOVED lines=19> */
.L_x_1623:
[----:B------:R-:W-:Y:S05]  /*b3f0*/  BSYNC B0 ;  /* 0x0000000000007941 */ /* 0x000fea0003800000 */
.L_x_1622:
[----:B------:R-:W-:Y:S05]  /*b400*/  BRA.DIV ~URZ, `(.L_x_1624) ;  /* 0x00003a927f007947 */ /* 0x000fea000b800000 */
[----:B--2---:R2:W1:Y:S04]  /*b410*/  SHFL.IDX PT, R4, R5, 0x1, 0x1c1f ;  /* 0x003c1f0005047f89 */ /* 0x00446800000e0000 */
[----:B----4-:R2:W4:Y:S02]  /*b420*/  SHFL.IDX PT, R0, R12, 0x1, 0x1c1f ;  /* 0x003c1f000c007f89 */ /* 0x01052400000e0000 */
.L_x_1691:
[----:B------:R-:W-:-:S13]  /*b430*/  ISETP.NE.AND P0, PT, R13, RZ, PT ;  /* 0x000000ff0d00720c */ /* 0x000fda0003f05270 */
[----:B------:R-:W-:Y:S05]  /*b440*/  @P0 BRA `(.L_x_1619) ;  /* 0x000014d000000947 */ /* 0x000fea0003800000 */
[----:B------:R-:W-:Y:S02]  /*b450*/  ISETP.GE.AND P4, PT, R220, c[0x0][0x3c8], PT ;  /* 0x0000f200dc007a0c */ /* 0x000fe40003f86270 */
[----:B------:R-:W-:Y:S02]  /*b460*/  ISETP.GE.AND P1, PT, R245, c[0x0][0x3c8], PT ;  /* 0x0000f200f5007a0c */ /* 0x000fe40003f26270 */
[----:B------:R-:W-:Y:S02]  /*b470*/  ISETP.GE.AND P3, PT, R247, c[0x0][0x3c8], PT ;  /* 0x0000f200f7007a0c */ /* 0x000fe40003f66270 */
[----:B------:R-:W-:Y:S02]  /*b480*/  ISETP.GE.AND P2, PT, R246, c[0x0][0x3c8], PT ;  /* 0x0000f200f6007a0c */ /* 0x000fe40003f46270 */
[----:B-12---:R-:W-:Y:S02]  /*b490*/  SHF.R.S32.HI R5, RZ, 0x1f, R247 ;  /* 0x0000001fff057819 */ /* 0x006fe400000114f7 */
[----:B------:R-:W-:-:S02]  /*b4a0*/  ISETP.GE.AND P0, PT, R244, c[0x0][0x3c8], PT ;  /* 0x0000f200f4007a0c */ /* 0x000fc40003f06270 */
[----:B------:R-:W-:Y:S01]  /*b4b0*/  SHF.R.S32.HI R10, RZ, 0x1f, R245 ;  /* 0x0000001fff0a7819 */ /* 0x000fe200000114f5 */
[----:B----4-:R-:W-:Y:S01]  /*b4c0*/  @!P4 IMAD.MOV.U32 R6, RZ, RZ, R0 ;  /* 0x000000ffff06c224 */ /* 0x010fe200078e0000 */
[----:B------:R-:W-:Y:S01]  /*b4d0*/  SHF.R.S32.HI R13, RZ, 0x1f, R228 ;  /* 0x0000001fff0d7819 */ /* 0x000fe200000114e4 */
[----:B------:R-:W-:Y:S01]  /*b4e0*/  @!P4 IMAD.MOV.U32 R7, RZ, RZ, R4 ;  /* 0x000000ffff07c224 */ /* 0x000fe200078e0004 */
[----:B---3--:R-:W-:Y:S02]  /*b4f0*/  SHF.R.S32.HI R12, RZ, 0x1f, R227 ;  /* 0x0000001fff0c7819 */ /* 0x008fe400000114e3 */
[----:B------:R-:W-:Y:S01]  /*b500*/  @!P3 LEA R2, P5, R247, R0, 0x2 ;  /* 0x00000000f702b211 */ /* 0x000fe200078a10ff */
[----:B------:R-:W-:-:S03]  /*b510*/  @!P4 IMAD.WIDE R6, R220, 0x4, R6 ;  /* 0x00000004dc06c825 */ /* 0x000fc600078e0206 */
[----:B------:R-:W-:Y:S02]  /*b520*/  @!P3 LEA.HI.X R3, R247, R4, R5, 0x2, P5 ;  /* 0x00000004f703b211 */ /* 0x000fe400028f1405 */
[----:B------:R1:W-:Y:S01]  /*b530*/  @!P4 ST.E.64 [R6.64], R92 ;  /* 0x0000005c0600c985 */ /* 0x0003e2000c101b06 */
[----:B------:R-:W-:Y:S02]  /*b540*/  SHF.R.S32.HI R5, RZ, 0x1f, R246 ;  /* 0x0000001fff057819 */ /* 0x000fe400000114f6 */
[----:B------:R-:W-:Y:S01]  /*b550*/  ISETP.GE.AND P5, PT, R243, c[0x0][0x3c8], PT ;  /* 0x0000f200f3007a0c */ /* 0x000fe20003fa6270 */
[----:B------:R2:W-:Y:S01]  /*b560*/  @!P3 ST.E.64 [R2.64], R84 ;  /* 0x000000540200b985 */ /* 0x0005e2000c101b06 */
[----:B------:R-:W-:Y:S02]  /*b570*/  @!P2 LEA R8, P3, R246, R0, 0x2 ;  /* 0x00000000f608a211 */ /* 0x000fe400078610ff */
[----:B------:R-:W-:Y:S02]  /*b580*/  ISETP.GE.AND P4, PT, R242, c[0x0][0x3c8], PT ;  /* 0x0000f200f2007a0c */ /* 0x000fe40003f86270 */
[----:B------:R-:W-:-:S02]  /*b590*/  @!P2 LEA.HI.X R9, R246, R4, R5, 0x2, P3 ;  /* 0x00000004f609a211 */ /* 0x000fc400018f1405 */
[----:B------:R-:W-:-:S03]  /*b5a0*/  SHF.R.S32.HI R5, RZ, 0x1f, R244 ;  /* 0x0000001fff057819 */ /* 0x000fc600000114f4 */
[----:B------:R3:W-:Y:S01]  /*b5b0*/  @!P2 ST.E.64 [R8.64], R126 ;  /* 0x0000007e0800a985 */ /* 0x0007e2000c101b06 */
[----:B------:R-:W-:Y:S02]  /*b5c0*/  ISETP.GE.AND P2, PT, R240, c[0x0][0x3c8], PT ;  /* 0x0000f200f0007a0c */ /* 0x000fe40003f46270 */
        /* <DEDUP_REMOVED lines=11> */
[----:B---3--:R-:W-:-:S04]  /*b680*/  @!P5 LEA R8, P0, R243, R0, 0x2 ;  /* 0x00000000f308d211 */ /* 0x008fc800078010ff */
        /* <DEDUP_REMOVED lines=98> */
.L_x_1604:
        /* <DEDUP_REMOVED lines=16> */
[----:B------:R3:W4:Y:S04]  /*bdb0*/  LDG.E R0, [R2.64] ;  /* 0x0000000602007981 */ /* 0x000728000c1e1900 */
[----:B-1-3--:R-:W4:Y:S02]  /*bdc0*/  LDG.E R2, [R2.64+0x4] ;  /* 0x0000040602027981 */ /* 0x00af24000c1e1900 */
[----:B----45:R-:W-:Y:S02]  /*bdd0*/  IADD3 R20, -R0, R2, RZ ;  /* 0x0000000200147210 */ /* 0x030fe40007ffe1ff */
.L_x_1625:
[----:B------:R-:W-:Y:S01]  /*bde0*/  ISETP.GT.AND P0, PT, R172, 0x7f, PT ;  /* 0x0000007fac00780c */ /* 0x000fe20003f04270 */
[----:B------:R-:W-:Y:S01]  /*bdf0*/  BSSY B0, `(.L_x_1626) ;  /* 0x0000035000007945 */ /* 0x000fe20003800000 */
[----:B------:R-:W-:Y:S02]  /*be00*/  LOP3.LUT R14, R202, 0xffff, RZ, 0xc0, !PT ;  /* 0x0000ffffca0e7812 */ /* 0x000fe400078ec0ff */
[----:B------:R-:W-:-:S02]  /*be10*/  SEL R15, R207, RZ, !P3 ;  /* 0x000000ffcf0f7207 */ /* 0x000fc40005800000 */
[----:B------:R-:W-:Y:S02]  /*be20*/  SEL R21, R218, RZ, !P3 ;  /* 0x000000ffda157207 */ /* 0x000fe40005800000 */
[----:B-----5:R-:W-:-:S05]  /*be30*/  SHF.R.S32.HI R18, RZ, 0x1f, R8 ;  /* 0x0000001fff127819 */ /* 0x020fca0000011408 */
        /* <DEDUP_REMOVED lines=8> */
[----:B------:R3:W4:Y:S08]  /*bec0*/  LDC.64 R6, c[0x0][R0+0x170] ;  /* 0x00005c0000067b82 */ /* 0x0007300000000a00 */
[----:B-1----:R3:W1:Y:S08]  /*bed0*/  LDC.64 R4, c[0x0][R0+0x168] ;  /* 0x00005a0000047b82 */ /* 0x0026700000000a00 */
[----:B------:R3:W5:Y:S08]  /*bee0*/  LDC.64 R12, c[0x0][R0+0x178] ;  /* 0x00005e00000c7b82 */ /* 0x0007700000000a00 */
[----:B------:R3:W2:Y:S02]  /*bef0*/  LDC.64 R10, c[0x0][R0+0x160] ;  /* 0x00005800000a7b82 */ /* 0x0006a40000000a00 */
[----:B---3--:R-:W-:-:S02]  /*bf00*/  IMAD.MOV.U32 R0, RZ, RZ, c[0x0][0x4e8] ;  /* 0x00013a00ff007624 */ /* 0x008fc400078e00ff */
[-C--:B----4-:R-:W-:Y:S02]  /*bf10*/  IMAD R7, R7, R15.reuse, RZ ;  /* 0x0000000f07077224 */ /* 0x090fe400078e02ff */
[----:B------:R-:W-:Y:S01]  /*bf20*/  IMAD.WIDE.U32 R2, R6, R15, RZ ;  /* 0x0000000f06027225 */ /* 0x000fe200078e00ff */
[----:B------:R-:W-:Y:S02]  /*bf30*/  ISETP.NE.AND P0, PT, R0, 0x1, PT ;  /* 0x000000010000780c */ /* 0x000fe40003f05270 */
[----:B------:R-:W-:Y:S01]  /*bf40*/  MOV R0, R9 ;  /* 0x0000000900007202 */ /* 0x000fe20000000f00 */
[----:B------:R-:W-:Y:S01]  /*bf50*/  IMAD R7, R6, R21, R7 ;  /* 0x0000001506077224 */ /* 0x000fe200078e0207 */
[----:B------:R-:W-:Y:S01]  /*bf60*/  SEL R6, R219, RZ, P2 ;  /* 0x000000ffdb067207 */ /* 0x000fe20001000000 */
[-C--:B-1----:R-:W-:Y:S02]  /*bf70*/  IMAD R16, R5, R14.reuse, RZ ;  /* 0x0000000e05107224 */ /* 0x082fe400078e02ff */
        /* <DEDUP_REMOVED lines=15> */
[----:B--2---:R-:W-:Y:S01]  /*c070*/  IMAD R0, R11, R2, RZ ;  /* 0x000000020b007224 */ /* 0x004fe200078e02ff */
        /* <DEDUP_REMOVED lines=12> */
.L_x_1627:
[----:B------:R-:W-:Y:S05]  /*c140*/  BSYNC B0 ;  /* 0x0000000000007941 */ /* 0x000fea0003800000 */
.L_x_1626:
[----:B------:R-:W-:-:S13]  /*c150*/  ISETP.GT.AND P0, PT, R19, 0x1, PT ;  /* 0x000000011300780c */ /* 0x000fda0003f04270 */
[----:B------:R-:W-:Y:S05]  /*c160*/  @P0 BRA `(.L_x_1619) ;  /* 0x000007b000000947 */ /* 0x000fea0003800000 */
[----:B-1----:R-:W-:Y:S01]  /*c170*/  MOV R2, c[0x0][0x4e8] ;  /* 0x00013a0000027a02 */ /* 0x002fe20000000f00 */
[----:B------:R-:W-:Y:S01]  /*c180*/  IMAD R0, R18, c[0x0][0x3a0], RZ ;  /* 0x0000e80012007a24 */ /* 0x000fe200078e02ff */
[----:B------:R-:W-:Y:S01]  /*c190*/  LEA R4, R201, R189, 0x7 ;  /* 0x000000bdc9047211 */ /* 0x000fe200078e38ff */
[----:B------:R-:W-:Y:S01]  /*c1a0*/  IMAD R5, R21, c[0x0][0x3f0], RZ ;  /* 0x0000fc0015057a24 */ /* 0x000fe200078e02ff */
[----:B------:R-:W-:Y:S01]  /*c1b0*/  ISETP.NE.AND P0, PT, R2, 0x1, PT ;  /* 0x000000010200780c */ /* 0x000fe20003f05270 */
[----:B------:R-:W-:-:S04]  /*c1c0*/  IMAD.WIDE.U32 R2, R8, c[0x0][0x3a0], RZ ;  /* 0x0000e80008027a25 */ /* 0x000fc800078e00ff */
[----:B------:R-:W-:Y:S01]  /*c1d0*/  IMAD R8, R8, c[0x0][0x3a4], R0 ;  /* 0x0000e90008087a24 */ /* 0x000fe200078e0200 */
[----:B------:R-:W-:Y:S01]  /*c1e0*/  MOV R0, R4 ;  /* 0x0000000400007202 */ /* 0x000fe20000000f00 */
[----:B------:R-:W-:-:S03]  /*c1f0*/  IMAD R7, R15, c[0x0][0x3f4], R5 ;  /* 0x0000fd000f077a24 */ /* 0x000fc600078e0205 */
[----:B------:R-:W-:-:S03]  /*c200*/  IADD3 R3, R3, R8, RZ ;  /* 0x0000000803037210 */ /* 0x000fc60007ffe0ff */
        /* <DEDUP_REMOVED lines=22> */
.L_x_1692:
[----:B------:R-:W-:Y:S05]  /*c370*/  BRA.DIV ~URZ, `(.L_x_1629) ;  /* 0x00002c627f007947 */ /* 0x000fea000b800000 */
[----:B------:R4:W1:Y:S02]  /*c380*/  SHFL.IDX PT, R0, R12, RZ, 0x181f ;  /* 0x00181fff0c007589 */ /* 0x00086400000e0000 */
.L_x_1693:
        /* <DEDUP_REMOVED lines=20> */
.L_x_1631:
[----:B------:R-:W-:Y:S05]  /*c4d0*/  BSYNC B0 ;  /* 0x0000000000007941 */ /* 0x000fea0003800000 */
.L_x_1630:
[----:B------:R-:W-:Y:S05]  /*c4e0*/  BRA.DIV ~URZ, `(.L_x_1632) ;  /* 0x00002b627f007947 */ /* 0x000fea000b800000 */
[----:B---3--:R3:W2:Y:S04]  /*c4f0*/  SHFL.IDX PT, R4, R5, 0x1, 0x181f ;  /* 0x00381f0005047f89 */ /* 0x0086a800000e0000 */
[----:B-1----:R3:W1:Y:S02]  /*c500*/  SHFL.IDX PT, R0, R12, 0x1, 0x181f ;  /* 0x00381f000c007f89 */ /* 0x00266400000e0000 */
.L_x_1694:
        /* <DEDUP_REMOVED lines=19> */
.L_x_1634:
[----:B------:R-:W-:Y:S05]  /*c640*/  BSYNC B0 ;  /* 0x0000000000007941 */ /* 0x000fea0003800000 */
.L_x_1633:
[----:B------:R-:W-:Y:S05]  /*c650*/  BRA.DIV ~URZ, `(.L_x_1635) ;  /* 0x00002ac27f007947 */ /* 0x000fea000b800000 */
[----:B--2---:R2:W3:Y:S02]  /*c660*/  SHFL.IDX PT, R4, R5, 0x2, 0x181f ;  /* 0x00581f0005047f89 */ /* 0x0044e400000e0000 */
.L_x_1695:
[----:B------:R-:W-:Y:S05]  /*c670*/  BRA.DIV ~URZ, `(.L_x_1636) ;  /* 0x00002b127f007947 */ /* 0x000fea000b800000 */
[----:B-1----:R1:W2:Y:S02]  /*c680*/  SHFL.IDX PT, R0, R12, 0x2, 0x181f ;  /* 0x00581f000c007f89 */ /* 0x0022a400000e0000 */
.L_x_1696:
        /* <DEDUP_REMOVED lines=19> */
.L_x_1638:
[----:B------:R-:W-:Y:S05]  /*c7c0*/  BSYNC B0 ;  /* 0x0000000000007941 */ /* 0x000fea0003800000 */
.L_x_1637:
[----:B------:R-:W-:Y:S05]  /*c7d0*/  BRA.DIV ~URZ, `(.L_x_1639) ;  /* 0x00002a227f007947 */ /* 0x000fea000b800000 */
[----:B---3--:R3:W1:Y:S04]  /*c7e0*/  SHFL.IDX PT, R4, R5, 0x3, 0x181f ;  /* 0x00781f0005047f89 */ /* 0x00866800000e0000 */
[----:B--2---:R3:W2:Y:S02]  /*c7f0*/  SHFL.IDX PT, R0, R12, 0x3, 0x181f ;  /* 0x00781f000c007f89 */ /* 0x0046a400000e0000 */
.L_x_1697:
[----:B------:R-:W-:-:S04]  /*c800*/  IADD3 R2, R10, 0x60, RZ ;  /* 0x000000600a027810 */ /* 0x000fc80007ffe0ff */
[----:B------:R-:W-:-:S13]  /*c810*/  ISETP.GE.AND P0, PT, R2, R11, PT ;  /* 0x0000000b0200720c */ /* 0x000fda0003f06270 */
[----:B------:R-:W-:Y:S05]  /*c820*/  @P0 BRA `(.L_x_1619) ;  /* 0x000000f000000947 */ /* 0x000fea0003800000 */
[----:B------:R-:W-:Y:S02]  /*c830*/  ISETP.GE.AND P2, PT, R177, c[0x0][0x3c8], PT ;  /* 0x0000f200b1007a0c */ /* 0x000fe40003f46270 */
[----:B------:R-:W-:Y:S02]  /*c840*/  ISETP.GE.AND P1, PT, R185, c[0x0][0x3c8], PT ;  /* 0x0000f200b9007a0c */ /* 0x000fe40003f26270 */
[----:B------:R-:W-:Y:S02]  /*c850*/  ISETP.GE.AND P0, PT, R186, c[0x0][0x3c8], PT ;  /* 0x0000f200ba007a0c */ /* 0x000fe40003f06270 */
[----:B------:R-:W-:Y:S02]  /*c860*/  SHF.R.S32.HI R13, RZ, 0x1f, R177 ;  /* 0x0000001fff0d7819 */ /* 0x000fe400000114b1 */
[----:B-1-34-:R-:W-:Y:S02]  /*c870*/  SHF.R.S32.HI R12, RZ, 0x1f, R185 ;  /* 0x0000001fff0c7819 */ /* 0x01afe400000114b9 */
[----:B------:R-:W-:-:S03]  /*c880*/  SHF.R.S32.HI R5, RZ, 0x1f, R186 ;  /* 0x0000001fff057819 */ /* 0x000fc600000114ba */
[-C--:B--2---:R-:W-:Y:S02]  /*c890*/  @!P2 LEA R8, P5, R177, R0.reuse, 0x1 ;  /* 0x00000000b108a211 */ /* 0x084fe400078a08ff */
        /* <DEDUP_REMOVED lines=8> */
.L_x_1619:
[----:B------:R-:W-:Y:S05]  /*c920*/  BSYNC B1 ;  /* 0x0000000000017941 */ /* 0x000fea0003800000 */
.L_x_1603:
[----:B-12-4-:R-:W2:Y:S02]  /*c930*/  LDL R0, [R1+0x4] ;  /* 0x0000040001007983 */ /* 0x016ea40000100800 */
[----:B--2---:R-:W-:-:S13]  /*c940*/  ISETP.NE.AND P0, PT, R0, RZ, PT ;  /* 0x000000ff0000720c */ /* 0x004fda0003f05270 */
[----:B------:R-:W-:Y:S01]  /*c950*/  @P0 WARPSYNC 0xffffffff ;  /* 0xffffffff00000948 */ /* 0x000fe20003800000 */
[----:B------:R-:W-:Y:S06]  /*c960*/  @P0 BAR.SYNC.DEFER_BLOCKING 0x5, 0x100 ;  /* 0x0144000000000b1d */ /* 0x000fec0000010000 */
[----:B------:R-:W1:Y:S04]  /*c970*/  @P0 LDS.128 R200, [0x24100] ;  /* 0x02410000ffc80984 */ /* 0x000e680000000c00 */
[----:B------:R-:W-:Y:S06]  /*c980*/  @P0 BAR.ARV 0x4, 0x100 ;  /* 0x0104000000000b1d */ /* 0x000fec0000002000 */
[----:B------:R-:W-:Y:S05]  /*c990*/  @P0 BRA `(.L_x_1640) ;  /* 0x00000ac000000947 */ /* 0x000fea0003800000 */
[----:B------:R-:W-:Y:S01]  /*c9a0*/  LOP3.LUT R13, R172, 0x1f, RZ, 0xc0, !PT ;  /* 0x0000001fac0d7812 */ /* 0x000fe200078ec0ff */
[----:B------:R-:W-:-:S03]  /*c9b0*/  IMAD.MOV.U32 R7, RZ, RZ, RZ ;  /* 0x000000ffff077224 */ /* 0x000fc600078e00ff */
[----:B------:R-:W-:Y:S01]  /*c9c0*/  ISETP.NE.AND P6, PT, R13, 0x1f, PT ;  /* 0x0000001f0d00780c */ /* 0x000fe20003fc5270 */
[----:B------:R-:W-:Y:S10]  /*c9d0*/  BRA.DIV ~URZ, `(.L_x_1641) ;  /* 0x000028f27f007947 */ /* 0x000ff4000b800000 */
[----:B------:R2:W4:Y:S02]  /*c9e0*/  SHFL.IDX PT, R9, R82, RZ, 0x1f ;  /* 0x00001fff52097589 */ /* 0x00052400000e0000 */
.L_x_1698:
[----:B------:R-:W-:Y:S05]  /*c9f0*/  BRA.DIV ~URZ, `(.L_x_1642) ;  /* 0x000029427f007947 */ /* 0x000fea000b800000 */
[----:B------:R2:W3:Y:S02]  /*ca00*/  SHFL.IDX PT, R8, R82, 0x1, 0x1f ;  /* 0x00201f0052087f89 */ /* 0x0004e400000e0000 */
.L_x_1699:
[----:B-1----:R-:W-:Y:S02]  /*ca10*/  IMAD.IADD R0, R203, 0x1, R13 ;  /* 0x00000001cb007824 */ /* 0x002fe400078e020d */
[----:B------:R-:W-:-:S03]  /*ca20*/  IMAD.MOV.U32 R6, RZ, RZ, RZ ;  /* 0x000000ffff067224 */ /* 0x000fc600078e00ff */
[----:B------:R-:W-:-:S13]  /*ca30*/  ISETP.GE.OR P0, PT, R0, c[0x0][0x53c], !P6 ;  /* 0x00014f0000007a0c */ /* 0x000fda0007706670 */
[----:B------:R-:W-:Y:S01]  /*ca40*/  @!P0 IMAD.MOV.U32 R2, RZ, RZ, 0x4 ;  /* 0x00000004ff028424 */ /* 0x000fe200078e00ff */
[----:B------:R-:W-:-:S03]  /*ca50*/  @!P0 MOV R3, 0x4 ;  /* 0x0000000400038802 */ /* 0x000fc60000000f00 */
[----:B---3--:R-:W-:-:S04]  /*ca60*/  @!P0 IMAD.WIDE R4, R0, R2, c[0x0][0x580] ;  /* 0x0001600000048625 */ /* 0x008fc800078e0202 */
[----:B------:R-:W-:Y:S01]  /*ca70*/  @!P0 IMAD.WIDE R2, R0, R3, c[0x0][0x578] ;  /* 0x00015e0000028625 */ /* 0x000fe200078e0203 */
[----:B------:R-:W3:Y:S04]  /*ca80*/  @!P0 LDG.E R6, [R4.64] ;  /* 0x0000000604068981 */ /* 0x000ee8000c1e1900 */
[----:B------:R-:W3:Y:S01]  /*ca90*/  @!P0 LDG.E R7, [R2.64] ;  /* 0x0000000602078981 */ /* 0x000ee2000c1e1900 */
[C---:B------:R-:W-:Y:S02]  /*caa0*/  ISETP.GE.U32.AND P4, PT, R13.reuse, 0x10, PT ;  /* 0x000000100d00780c */ /* 0x040fe40003f86070 */
[C---:B------:R-:W-:Y:S02]  /*cab0*/  ISETP.GE.U32.AND P3, PT, R13.reuse, 0x8, PT ;  /* 0x000000080d00780c */ /* 0x040fe40003f66070 */
[----:B------:R-:W-:-:S02]  /*cac0*/  ISETP.GE.U32.AND P2, PT, R13, 0x4, PT ;  /* 0x000000040d00780c */ /* 0x000fc40003f46070 */
[C---:B------:R-:W-:Y:S02]  /*cad0*/  ISETP.GE.U32.AND P1, PT, R13.reuse, 0x2, PT ;  /* 0x000000020d00780c */ /* 0x040fe40003f26070 */
[----:B------:R-:W-:Y:S02]  /*cae0*/  ISETP.NE.AND P5, PT, R13, RZ, PT ;  /* 0x000000ff0d00720c */ /* 0x000fe40003fa5270 */
[----:B------:R-:W-:Y:S01]  /*caf0*/  MOV R10, RZ ;  /* 0x000000ff000a7202 */ /* 0x000fe20000000f00 */
[----:B---3--:R-:W-:Y:S01]  /*cb00*/  IMAD R0, R7, R6, RZ ;  /* 0x0000000607007224 */ /* 0x008fe200078e02ff */
[----:B------:R-:W-:Y:S07]  /*cb10*/  BRA.DIV ~URZ, `(.L_x_1643) ;  /* 0x000028927f007947 */ /* 0x000fee000b800000 */
[----:B------:R1:W3:Y:S02]  /*cb20*/  SHFL.UP PT, R4, R0, 0x1, RZ ;  /* 0x0420000000047989 */ /* 0x0002e400000e00ff */
.L_x_1700:
        /* <DEDUP_REMOVED lines=16> */
.L_x_1701:
[----:B---3--:R-:W-:Y:S01]  /*cc30*/  IMAD R0, R0, c[0x0][0x538], RZ ;  /* 0x00014e0000007a24 */ /* 0x008fe200078e02ff */
[----:B------:R-:W-:Y:S04]  /*cc40*/  BSSY B1, `(.L_x_1645) ;  /* 0x000007c000017945 */ /* 0x000fe80003800000 */
[----:B------:R-:W-:-:S04]  /*cc50*/  IADD3 R8, R0, R8, RZ ;  /* 0x0000000800087210 */ /* 0x000fc80007ffe0ff */
[----:B----4-:R-:W-:-:S13]  /*cc60*/  ISETP.GT.AND P0, PT, R8, R9, PT ;  /* 0x000000090800720c */ /* 0x010fda0003f04270 */
[----:B------:R-:W-:Y:S05]  /*cc70*/  @P0 BRA `(.L_x_1646) ;  /* 0x0000024000000947 */ /* 0x000fea0003800000 */
.L_x_1650:
        /* <DEDUP_REMOVED lines=11> */
[----:B------:R-:W3:Y:S04]  /*cd30*/  @!P0 LDG.E R6, [R4.64] ;  /* 0x0000000604068981 */ /* 0x000ee8000c1e1900 */
[----:B------:R-:W3:Y:S02]  /*cd40*/  @!P0 LDG.E R7, [R2.64] ;  /* 0x0000000602078981 */ /* 0x000ee4000c1e1900 */
[----:B---3--:R-:W-:Y:S01]  /*cd50*/  IMAD R0, R7, R6, RZ ;  /* 0x0000000607007224 */ /* 0x008fe200078e02ff */
[----:B------:R-:W-:Y:S05]  /*cd60*/  BRA.DIV ~URZ, `(.L_x_1648) ;  /* 0x000028327f007947 */ /* 0x000fea000b800000 */
[----:B------:R1:W3:Y:S02]  /*cd70*/  SHFL.UP PT, R2, R0, 0x1, RZ ;  /* 0x0420000000027989 */ /* 0x0002e400000e00ff */
.L_x_1702:
        /* <DEDUP_REMOVED lines=16> */
.L_x_1703:
[----:B---3--:R-:W-:-:S05]  /*ce80*/  IMAD R0, R0, c[0x0][0x538], RZ ;  /* 0x00014e0000007a24 */ /* 0x008fca00078e02ff */
[----:B------:R-:W-:-:S04]  /*ce90*/  IADD3 R8, R0, R8, RZ ;  /* 0x0000000800087210 */ /* 0x000fc80007ffe0ff */
[----:B------:R-:W-:-:S13]  /*cea0*/  ISETP.GT.AND P0, PT, R8, R9, PT ;  /* 0x000000090800720c */ /* 0x000fda0003f04270 */
[----:B-12---:R-:W-:Y:S05]  /*ceb0*/  @!P0 BRA `(.L_x_1650) ;  /* 0xfffffdc000008947 */ /* 0x006fea000383ffff */
.L_x_1646:
[----:B------:R-:W-:-:S05]  /*cec0*/  IADD3 R8, -R0, R8, RZ ;  /* 0x0000000800087210 */ /* 0x000fca0007ffe1ff */
[----:B------:R-:W-:-:S05]  /*ced0*/  IMAD R0, R4, c[0x0][0x538], R8 ;  /* 0x00014e0004007a24 */ /* 0x000fca00078e0208 */
[----:B------:R-:W-:Y:S01]  /*cee0*/  ISETP.GT.AND P0, PT, R0, R9, PT ;  /* 0x000000090000720c */ /* 0x000fe20003f04270 */
[----:B------:R-:W-:-:S12]  /*cef0*/  BRA.DIV ~URZ, `(.L_x_1651) ;  /* 0x000028a27f007947 */ /* 0x000fd8000b800000 */
[----:B------:R-:W-:-:S04]  /*cf00*/  VOTE.ANY R0, PT, !P0 ;  /* 0x0000000000007806 */ /* 0x000fc800040e0100 */
.L_x_1704:
[----:B------:R3:W4:Y:S01]  /*cf10*/  POPC R11, R0 ;  /* 0x00000000000b7309 */ /* 0x0007220000000000 */
[----:B------:R-:W-:Y:S05]  /*cf20*/  BRA.DIV ~URZ, `(.L_x_1652) ;  /* 0x000028b27f007947 */ /* 0x000fea000b800000 */
[----:B----4-:R4:W1:Y:S04]  /*cf30*/  SHFL.IDX PT, R6, R6, R11, 0x1f ;  /* 0x00001f0b06067589 */ /* 0x01086800000e0000 */
[----:B------:R4:W2:Y:S02]  /*cf40*/  SHFL.IDX PT, R7, R7, R11, 0x1f ;  /* 0x00001f0b07077589 */ /* 0x0008a400000e0000 */
.L_x_1705:
[----:B------:R-:W-:Y:S01]  /*cf50*/  ISETP.NE.AND P0, PT, R0, RZ, PT ;  /* 0x000000ff0000720c */ /* 0x000fe20003f05270 */
[----:B------:R-:W-:-:S12]  /*cf60*/  BSSY B0, `(.L_x_1653) ;  /* 0x0000005000007945 */ /* 0x000fd80003800000 */
[----:B------:R-:W-:Y:S05]  /*cf70*/  @!P0 BRA `(.L_x_1654) ;  /* 0x0000003000008947 */ /* 0x000fea0003800000 */
[----:B---3--:R-:W-:Y:S01]  /*cf80*/  IADD3 R0, R11, -0x1, RZ ;  /* 0xffffffff0b007810 */ /* 0x008fe20007ffe0ff */
[----:B------:R-:W-:Y:S05]  /*cf90*/  BRA.DIV ~URZ, `(.L_x_1655) ;  /* 0x000029127f007947 */ /* 0x000fea000b800000 */
[----:B------:R3:W4:Y:S02]  /*cfa0*/  SHFL.IDX PT, R10, R4, R0, 0x1f ;  /* 0x00001f00040a7589 */ /* 0x00072400000e0000 */
.L_x_1654:
[----:B------:R-:W-:Y:S05]  /*cfb0*/  BSYNC B0 ;  /* 0x0000000000007941 */ /* 0x000fea0003800000 */
.L_x_1653:
[-C--:B-1-3--:R-:W-:Y:S01]  /*cfc0*/  IABS R4, R6.reuse ;  /* 0x0000000600047213 */ /* 0x08afe20000000000 */
[----:B----4-:R-:W-:Y:S01]  /*cfd0*/  IMAD R200, R10, c[0x0][0x538], R8 ;  /* 0x00014e000ac87a24 */ /* 0x010fe200078e0208 */
[----:B--2---:R-:W-:Y:S01]  /*cfe0*/  IABS R0, R7 ;  /* 0x0000000700007213 */ /* 0x004fe20000000000 */
        /* <DEDUP_REMOVED lines=61> */
.L_x_1647:
[----:B------:R-:W-:Y:S01]  /*d3c0*/  IMAD.MOV.U32 R200, RZ, RZ, R9 ;  /* 0x000000ffffc87224 */ /* 0x000fe200078e0009 */
[----:B------:R-:W-:Y:S01]  /*d3d0*/  MOV R202, RZ ;  /* 0x000000ff00ca7202 */ /* 0x000fe20000000f00 */
[----:B------:R-:W-:Y:S01]  /*d3e0*/  IMAD.MOV.U32 R201, RZ, RZ, RZ ;  /* 0x000000ffffc97224 */ /* 0x000fe200078e00ff */
[----:B------:R-:W-:Y:S02]  /*d3f0*/  MOV R203, c[0x0][0x53c] ;  /* 0x00014f0000cb7a02 */ /* 0x000fe40000000f00 */
.L_x_1656:
[----:B------:R-:W-:Y:S05]  /*d400*/  BSYNC B1 ;  /* 0x0000000000017941 */ /* 0x000fea0003800000 */
.L_x_1645:
[----:B------:R-:W-:Y:S01]  /*d410*/  WARPSYNC 0xffffffff ;  /* 0xffffffff00007948 */ /* 0x000fe20003800000 */
[----:B------:R-:W-:Y:S01]  /*d420*/  BAR.SYNC.DEFER_BLOCKING 0x4, 0x100 ;  /* 0x0104000000007b1d */ /* 0x000fe20000010000 */
[----:B------:R-:W-:-:S13]  /*d430*/  ISETP.NE.AND P0, PT, R13, RZ, PT ;  /* 0x000000ff0d00720c */ /* 0x000fda0003f05270 */
[----:B------:R3:W-:Y:S04]  /*d440*/  @!P0 STS.128 [0x24100], R200 ;  /* 0x024100c8ff008388 */ /* 0x0007e80000000c00 */
[----:B------:R-:W-:Y:S06]  /*d450*/  BAR.ARV 0x5, 0x100 ;  /* 0x0144000000007b1d */ /* 0x000fec0000002000 */
.L_x_1640:
[----:B-1----:R-:W-:-:S13]  /*d460*/  ISETP.GE.AND P0, PT, R203, c[0x0][0x53c], PT ;  /* 0x00014f00cb007a0c */ /* 0x002fda0003f06270 */
[----:B--23--:R-:W-:Y:S01]  /*d470*/  @P0 CALL.REL.NOINC `(.L_x_1657) ;  /* 0x0000001000000944 */ /* 0x00cfe20003c00000 */
[----:B------:R-:W-:Y:S05]  /*d480*/  BRA `(.L_x_1658) ;  /* 0xffff411000007947 */ /* 0x000fea000383ffff */
.L_x_1657:
[----:B------:R-:W-:Y:S05]  /*d490*/  EXIT ;  /* 0x000000000000794d */ /* 0x000fea0003800000 */
.L_x_1548:
[----:B------:R-:W-:Y:S01]  /*d4a0*/  IMAD.MOV.U32 R0, RZ, RZ, R5 ;  /* 0x000000ffff007224 */ /* 0x000fe200078e0005 */
[----:B------:R-:W-:Y:S02]  /*d4b0*/  MOV R2, 0x1 ;  /* 0x0000000100027802 */ /* 0x000fe40000000f00 */
[----:B------:R-:W-:Y:S02]  /*d4c0*/  MOV R3, 0xd4e0 ;  /* 0x0000d4e000037802 */ /* 0x000fe40000000f00 */
[----:B--2---:R-:W-:Y:S05]  /*d4d0*/  CALL.REL.NOINC `($__internal_28_$__cuda_sm70_shflsync_up_p) ;  /* 0x0000250000007944 */ /* 0x004fea0003c00000 */
[----:B------:R-:W-:Y:S01]  /*d4e0*/  MOV R0, R4 ;  /* 0x0000000400007202 */ /* 0x000fe20000000f00 */
[----:B------:R-:W-:Y:S05]  /*d4f0*/  BRA `(.L_x_1659) ;  /* 0xffff2f5000007947 */ /* 0x000fea000383ffff */
.L_x_1549:
[----:B------:R-:W-:Y:S01]  /*d500*/  IMAD.MOV.U32 R0, RZ, RZ, R5 ;  /* 0x000000ffff007224 */ /* 0x000fe200078e0005 */
[----:B------:R-:W-:Y:S02]  /*d510*/  MOV R2, 0x2 ;  /* 0x0000000200027802 */ /* 0x000fe40000000f00 */
[----:B------:R-:W-:Y:S02]  /*d520*/  MOV R3, 0xd540 ;  /* 0x0000d54000037802 */ /* 0x000fe40000000f00 */
[----:B--2---:R-:W-:Y:S05]  /*d530*/  CALL.REL.NOINC `($__internal_28_$__cuda_sm70_shflsync_up_p) ;  /* 0x000024a000007944 */ /* 0x004fea0003c00000 */
[----:B------:R-:W-:Y:S01]  /*d540*/  SEL R0, R4, RZ, P4 ;  /* 0x000000ff04007207 */ /* 0x000fe20002000000 */
[----:B------:R-:W-:Y:S01]  /*d550*/  IMAD.MOV.U32 R2, RZ, RZ, 0x4 ;  /* 0x00000004ff027424 */ /* 0x000fe200078e00ff */
[----:B------:R-:W-:-:S03]  /*d560*/  MOV R3, 0xd590 ;  /* 0x0000d59000037802 */ /* 0x000fc60000000f00 */
[----:B------:R-:W-:Y:S02]  /*d570*/  IMAD.IADD R0, R5, 0x1, R0 ;  /* 0x0000000105007824 */ /* 0x000fe400078e0200 */
[----:B------:R-:W-:Y:S05]  /*d580*/  CALL.REL.NOINC `($__internal_28_$__cuda_sm70_shflsync_up_p) ;  /* 0x0000245000007944 */ /* 0x000fea0003c00000 */
        /* <DEDUP_REMOVED lines=12> */
[----:B------:R-:W-:Y:S02]  /*d650*/  MOV R3, 0x1f ;  /* 0x0000001f00037802 */ /* 0x000fe40000000f00 */
[----:B------:R-:W-:Y:S01]  /*d660*/  MOV R2, 0xd6a0 ;  /* 0x0000d6a000027802 */ /* 0x000fe20000000f00 */
[----:B------:R-:W-:-:S04]  /*d670*/  IMAD.IADD R4, R0, 0x1, R4 ;  /* 0x0000000100047824 */ /* 0x000fc800078e0204 */
[----:B------:R-:W-:Y:S02]  /*d680*/  IMAD.MOV.U32 R31, RZ, RZ, R4 ;  /* 0x000000ffff1f7224 */ /* 0x000fe400078e0004 */
[----:B------:R-:W-:Y:S05]  /*d690*/  CALL.REL.NOINC `($__internal_27_$__cuda_sm70_shflsync_idx_p) ;  /* 0x000022f000007944 */ /* 0x000fea0003c00000 */
[----:B------:R-:W-:Y:S01]  /*d6a0*/  MOV R0, R30 ;  /* 0x0000001e00007202 */ /* 0x000fe20000000f00 */
[----:B------:R-:W-:Y:S05]  /*d6b0*/  BRA `(.L_x_1660) ;  /* 0xffff2e9000007947 */ /* 0x000fea000383ffff */
.L_x_1551:
[----:B------:R-:W-:Y:S02]  /*d6c0*/  SEL R0, RZ, 0x1, P0 ;  /* 0x00000001ff007807 */ /* 0x000fe40000000000 */
[----:B------:R-:W-:Y:S02]  /*d6d0*/  MOV R2, 0xd6f0 ;  /* 0x0000d6f000027802 */ /* 0x000fe40000000f00 */
[----:B------:R-:W-:Y:S05]  /*d6e0*/  CALL.REL.NOINC `($__internal_29_$__cuda_sm70_votesync_ballot) ;  /* 0x0000236000007944 */ /* 0x000fea0003c00000 */
[----:B------:R-:W-:Y:S05]  /*d6f0*/  BRA `(.L_x_1661) ;  /* 0xffff2ee000007947 */ /* 0x000fea000383ffff */
.L_x_1552:
[----:B------:R-:W-:Y:S01]  /*d700*/  IMAD.MOV.U32 R31, RZ, RZ, R8 ;  /* 0x000000ffff1f7224 */ /* 0x000fe200078e0008 */
[----:B--2---:R-:W-:Y:S01]  /*d710*/  MOV R30, R203 ;  /* 0x000000cb001e7202 */ /* 0x004fe20000000f00 */
[----:B------:R-:W-:Y:S01]  /*d720*/  IMAD.MOV.U32 R3, RZ, RZ, 0x1f ;  /* 0x0000001fff037424 */ /* 0x000fe200078e00ff */
[----:B------:R-:W-:Y:S02]  /*d730*/  MOV R2, 0xd750 ;  /* 0x0000d75000027802 */ /* 0x000fe40000000f00 */
[----:B-1----:R-:W-:Y:S05]  /*d740*/  CALL.REL.NOINC `($__internal_27_$__cuda_sm70_shflsync_idx_p) ;  /* 0x0000224000007944 */ /* 0x002fea0003c00000 */
[----:B------:R-:W-:Y:S01]  /*d750*/  IMAD.MOV.U32 R11, RZ, RZ, R30 ;  /* 0x000000ffff0b7224 */ /* 0x000fe200078e001e */
[----:B------:R-:W-:Y:S01]  /*d760*/  MOV R31, R7 ;  /* 0x00000007001f7202 */ /* 0x000fe20000000f00 */
[----:B------:R-:W-:Y:S01]  /*d770*/  IMAD.MOV.U32 R5, RZ, RZ, RZ ;  /* 0x000000ffff057224 */ /* 0x000fe200078e00ff */
[----:B------:R-:W-:Y:S01]  /*d780*/  MOV R30, R203 ;  /* 0x000000cb001e7202 */ /* 0x000fe20000000f00 */
[----:B------:R-:W-:Y:S01]  /*d790*/  IMAD.MOV.U32 R3, RZ, RZ, 0x1f ;  /* 0x0000001fff037424 */ /* 0x000fe200078e00ff */
[----:B------:R-:W-:-:S02]  /*d7a0*/  MOV R2, 0xd7c0 ;  /* 0x0000d7c000027802 */ /* 0x000fc40000000f00 */
[----:B------:R-:W-:Y:S05]  /*d7b0*/  CALL.REL.NOINC `($__internal_27_$__cuda_sm70_shflsync_idx_p) ;  /* 0x000021d000007944 */ /* 0x000fea0003c00000 */
[----:B------:R-:W-:Y:S01]  /*d7c0*/  MOV R10, R30 ;  /* 0x0000001e000a7202 */ /* 0x000fe20000000f00 */
[----:B------:R-:W-:Y:S05]  /*d7d0*/  BRA `(.L_x_1662) ;  /* 0xffff2e5000007947 */ /* 0x000fea000383ffff */
.L_x_1555:
[----:B------:R-:W-:Y:S01]  /*d7e0*/  IMAD.MOV.U32 R31, RZ, RZ, R4 ;  /* 0x000000ffff1f7224 */ /* 0x000fe200078e0004 */
[----:B------:R-:W-:-:S02]  /*d7f0*/  MOV R3, 0x1f ;  /* 0x0000001f00037802 */ /* 0x000fc40000000f00 */
[----:B------:R-:W-:Y:S02]  /*d800*/  MOV R2, 0xd820 ;  /* 0x0000d82000027802 */ /* 0x000fe40000000f00 */
[----:B-1234-:R-:W-:Y:S05]  /*d810*/  CALL.REL.NOINC `($__internal_27_$__cuda_sm70_shflsync_idx_p) ;  /* 0x0000217000007944 */ /* 0x01efea0003c00000 */
[----:B------:R-:W-:Y:S01]  /*d820*/  MOV R5, R30 ;  /* 0x0000001e00057202 */ /* 0x000fe20000000f00 */
[----:B------:R-:W-:Y:S05]  /*d830*/  BRA `(.L_x_1554) ;  /* 0xffff2e5000007947 */ /* 0x000fea000383ffff */
.L_x_1563:
[----:B------:R-:W-:Y:S01]  /*d840*/  IMAD.MOV.U32 R31, RZ, RZ, R5 ;  /* 0x000000ffff1f7224 */ /* 0x000fe200078e0005 */
[----:B------:R-:W-:Y:S01]  /*d850*/  MOV R30, RZ ;  /* 0x000000ff001e7202 */ /* 0x000fe20000000f00 */
[----:B------:R-:W-:Y:S01]  /*d860*/  IMAD.MOV.U32 R3, RZ, RZ, 0x181f ;  /* 0x0000181fff037424 */ /* 0x000fe200078e00ff */
[----:B------:R-:W-:Y:S02]  /*d870*/  MOV R2, 0xd890 ;  /* 0x0000d89000027802 */ /* 0x000fe40000000f00 */
[----:B-----5:R-:W-:Y:S05]  /*d880*/  CALL.REL.NOINC `($__internal_27_$__cuda_sm70_shflsync_idx_p) ;  /* 0x0000210000007944 */ /* 0x020fea0003c00000 */
[----:B------:R-:W-:Y:S01]  /*d890*/  MOV R4, R30 ;  /* 0x0000001e00047202 */ /* 0x000fe20000000f00 */
[----:B------:R-:W-:Y:S05]  /*d8a0*/  BRA `(.L_x_1663) ;  /* 0xffff48f000007947 */ /* 0x000fea000383ffff */
.L_x_1564:
[----:B------:R-:W-:Y:S01]  /*d8b0*/  IMAD.MOV.U32 R31, RZ, RZ, R12 ;  /* 0x000000ffff1f7224 */ /* 0x000fe200078e000c */
[----:B------:R-:W-:Y:S01]  /*d8c0*/  MOV R30, RZ ;  /* 0x000000ff001e7202 */ /* 0x000fe20000000f00 */
[----:B------:R-:W-:Y:S01]  /*d8d0*/  IMAD.MOV.U32 R3, RZ, RZ, 0x181f ;  /* 0x0000181fff037424 */ /* 0x000fe200078e00ff */
[----:B------:R-:W-:Y:S02]  /*d8e0*/  MOV R2, 0xd900 ;  /* 0x0000d90000027802 */ /* 0x000fe40000000f00 */
[----:B-12--5:R-:W-:Y:S05]  /*d8f0*/  CALL.REL.NOINC `($__internal_27_$__cuda_sm70_shflsync_idx_p) ;  /* 0x0000209000007944 */ /* 0x026fea0003c00000 */
[----:B------:R-:W-:Y:S01]  /*d900*/  MOV R0, R30 ;  /* 0x0000001e00007202 */ /* 0x000fe20000000f00 */
[----:B------:R-:W-:Y:S05]  /*d910*/  BRA `(.L_x_1664) ;  /* 0xffff48a000007947 */ /* 0x000fea000383ffff */
.L_x_1567:
[----:B------:R-:W-:Y:S01]  /*d920*/  IMAD.MOV.U32 R31, RZ, RZ, R5 ;  /* 0x000000ffff1f7224 */ /* 0x000fe200078e0005 */
[----:B------:R-:W-:Y:S01]  /*d930*/  MOV R30, 0x1 ;  /* 0x00000001001e7802 */ /* 0x000fe20000000f00 */
[----:B--2---:R-:W-:Y:S01]  /*d940*/  IMAD.MOV.U32 R3, RZ, RZ, 0x181f ;  /* 0x0000181fff037424 */ /* 0x004fe200078e00ff */
[----:B------:R-:W-:-:S02]  /*d950*/  MOV R2, 0xd970 ;  /* 0x0000d97000027802 */ /* 0x000fc40000000f00 */
[----:B-1-345:R-:W-:Y:S05]  /*d960*/  CALL.REL.NOINC `($__internal_27_$__cuda_sm70_shflsync_idx_p) ;  /* 0x0000202000007944 */ /* 0x03afea0003c00000 */
[----:B------:R-:W-:Y:S01]  /*d970*/  IMAD.MOV.U32 R4, RZ, RZ, R30 ;  /* 0x000000ffff047224 */ /* 0x000fe200078e001e */
[----:B------:R-:W-:Y:S01]  /*d980*/  MOV R30, 0x1 ;  /* 0x00000001001e7802 */ /* 0x000fe20000000f00 */
[----:B------:R-:W-:Y:S01]  /*d990*/  IMAD.MOV.U32 R31, RZ, RZ, R12 ;  /* 0x000000ffff1f7224 */ /* 0x000fe200078e000c */
[----:B------:R-:W-:-:S02]  /*d9a0*/  MOV R3, 0x181f ;  /* 0x0000181f00037802 */ /* 0x000fc40000000f00 */
[----:B------:R-:W-:Y:S02]  /*d9b0*/  MOV R2, 0xd9d0 ;  /* 0x0000d9d000027802 */ /* 0x000fe40000000f00 */
[----:B------:R-:W-:Y:S05]  /*d9c0*/  CALL.REL.NOINC `($__internal_27_$__cuda_sm70_shflsync_idx_p) ;  /* 0x00001fc000007944 */ /* 0x000fea0003c00000 */
[----:B------:R-:W-:Y:S01]  /*d9d0*/  MOV R0, R30 ;  /* 0x0000001e00007202 */ /* 0x000fe20000000f00 */
[----:B------:R-:W-:Y:S05]  /*d9e0*/  BRA `(.L_x_1665) ;  /* 0xffff495000007947 */ /* 0x000fea000383ffff */
.L_x_1570:
[----:B------:R-:W-:Y:S01]  /*d9f0*/  IMAD.MOV.U32 R31, RZ, RZ, R5 ;  /* 0x000000ffff1f7224 */ /* 0x000fe200078e0005 */
[----:B------:R-:W-:Y:S01]  /*da00*/  MOV R30, 0x2 ;  /* 0x00000002001e7802 */ /* 0x000fe20000000f00 */
[----:B-1----:R-:W-:Y:S01]  /*da10*/  IMAD.MOV.U32 R3, RZ, RZ, 0x181f ;  /* 0x0000181fff037424 */ /* 0x002fe200078e00ff */
[----:B------:R-:W-:Y:S02]  /*da20*/  MOV R2, 0xda40 ;  /* 0x0000da4000027802 */ /* 0x000fe40000000f00 */
[----:B--2345:R-:W-:Y:S05]  /*da30*/  CALL.REL.NOINC `($__internal_27_$__cuda_sm70_shflsync_idx_p) ;  /* 0x00001f5000007944 */ /* 0x03cfea0003c00000 */
[----:B------:R-:W-:Y:S01]  /*da40*/  MOV R4, R30 ;  /* 0x0000001e00047202 */ /* 0x000fe20000000f00 */
[----:B------:R-:W-:Y:S05]  /*da50*/  BRA `(.L_x_1666) ;  /* 0xffff4a4000007947 */ /* 0x000fea000383ffff */
.L_x_1571:
[----:B------:R-:W-:Y:S01]  /*da60*/  IMAD.MOV.U32 R31, RZ, RZ, R12 ;  /* 0x000000ffff1f7224 */ /* 0x000fe200078e000c */
[----:B------:R-:W-:Y:S01]  /*da70*/  MOV R30, 0x2 ;  /* 0x00000002001e7802 */ /* 0x000fe20000000f00 */
[----:B------:R-:W-:Y:S01]  /*da80*/  IMAD.MOV.U32 R3, RZ, RZ, 0x181f ;  /* 0x0000181fff037424 */ /* 0x000fe200078e00ff */
[----:B------:R-:W-:Y:S02]  /*da90*/  MOV R2, 0xdab0 ;  /* 0x0000dab000027802 */ /* 0x000fe40000000f00 */
[----:B-12345:R-:W-:Y:S05]  /*daa0*/  CALL.REL.NOINC `($__internal_27_$__cuda_sm70_shflsync_idx_p) ;  /* 0x00001ee000007944 */ /* 0x03efea0003c00000 */
[----:B------:R-:W-:Y:S01]  /*dab0*/  MOV R0, R30 ;  /* 0x0000001e00007202 */ /* 0x000fe20000000f00 */
[----:B------:R-:W-:Y:S05]  /*dac0*/  BRA `(.L_x_1667) ;  /* 0xffff49f000007947 */ /* 0x000fea000383ffff */
.L_x_1574:
[----:B------:R-:W-:Y:S01]  /*dad0*/  IMAD.MOV.U32 R31, RZ, RZ, R5 ;  /* 0x000000ffff1f7224 */ /* 0x000fe200078e0005 */
[----:B------:R-:W-:Y:S01]  /*dae0*/  MOV R30, 0x3 ;  /* 0x00000003001e7802 */ /* 0x000fe20000000f00 */
[----:B-1----:R-:W-:Y:S01]  /*daf0*/  IMAD.MOV.U32 R3, RZ, RZ, 0x181f ;  /* 0x0000181fff037424 */ /* 0x002fe200078e00ff */
[----:B------:R-:W-:-:S02]  /*db00*/  MOV R2, 0xdb20 ;  /* 0x0000db2000027802 */ /* 0x000fc40000000f00 */
[----:B--2345:R-:W-:Y:S05]  /*db10*/  CALL.REL.NOINC `($__internal_27_$__cuda_sm70_shflsync_idx_p) ;  /* 0x00001e7000007944 */ /* 0x03cfea0003c00000 */
        /* <DEDUP_REMOVED lines=8> */
.L_x_1577:
[----:B------:R-:W-:Y:S01]  /*dba0*/  IMAD.MOV.U32 R31, RZ, RZ, R5 ;  /* 0x000000ffff1f7224 */ /* 0x000fe200078e0005 */
[----:B------:R-:W-:Y:S01]  /*dbb0*/  MOV R30, RZ ;  /* 0x000000ff001e7202 */ /* 0x000fe20000000f00 */
[----:B------:R-:W-:Y:S01]  /*dbc0*/  IMAD.MOV.U32 R3, RZ, RZ, 0x181f ;  /* 0x0000181fff037424 */ /* 0x000fe200078e00ff */
[----:B------:R-:W-:Y:S02]  /*dbd0*/  MOV R2, 0xdbf0 ;  /* 0x0000dbf000027802 */ /* 0x000fe40000000f00 */
[----:B------:R-:W-:Y:S05]  /*dbe0*/  CALL.REL.NOINC `($__internal_27_$__cuda_sm70_shflsync_idx_p) ;  /* 0x00001da000007944 */ /* 0x000fea0003c00000 */
[----:B------:R-:W-:Y:S01]  /*dbf0*/  MOV R4, R30 ;  /* 0x0000001e00047202 */ /* 0x000fe20000000f00 */
[----:B------:R-:W-:Y:S05]  /*dc00*/  BRA `(.L_x_1669) ;  /* 0xffff54e000007947 */ /* 0x000fea000383ffff */
.L_x_1578:
[----:B------:R-:W-:Y:S01]  /*dc10*/  IMAD.MOV.U32 R31, RZ, RZ, R10 ;  /* 0x000000ffff1f7224 */ /* 0x000fe200078e000a */
[----:B------:R-:W-:Y:S01]  /*dc20*/  MOV R30, RZ ;  /* 0x000000ff001e7202 */ /* 0x000fe20000000f00 */
[----:B------:R-:W-:Y:S01]  /*dc30*/  IMAD.MOV.U32 R3, RZ, RZ, 0x181f ;  /* 0x0000181fff037424 */ /* 0x000fe200078e00ff */
[----:B------:R-:W-:Y:S02]  /*dc40*/  MOV R2, 0xdc60 ;  /* 0x0000dc6000027802 */ /* 0x000fe40000000f00 */
[----:B-12---:R-:W-:Y:S05]  /*dc50*/  CALL.REL.NOINC `($__internal_27_$__cuda_sm70_shflsync_idx_p) ;  /* 0x00001d3000007944 */ /* 0x006fea0003c00000 */
[----:B------:R-:W-:Y:S02]  /*dc60*/  IADD3 R8, P0, R30, R20, RZ ;  /* 0x000000141e087210 */ /* 0x000fe40007f1e0ff */
[----:B------:R-:W-:-:S02]  /*dc70*/  MOV R31, R5 ;  /* 0x00000005001f7202 */ /* 0x000fc40000000f00 */
[----:B------:R-:W-:Y:S01]  /*dc80*/  SEL R12, RZ, 0x10, P5 ;  /* 0x00000010ff0c7807 */ /* 0x000fe20002800000 */
[----:B------:R-:W-:Y:S01]  /*dc90*/  IMAD.X R9, R4, 0x1, R16, P0 ;  /* 0x0000000104097824 */ /* 0x000fe200000e0610 */
[----:B------:R-:W-:Y:S02]  /*dca0*/  IADD3 R6, P0, R30, R19, RZ ;  /* 0x000000131e067210 */ /* 0x000fe40007f1e0ff */
[----:B------:R-:W-:Y:S02]  /*dcb0*/  SEL R11, RZ, 0x10, P4 ;  /* 0x00000010ff0b7807 */ /* 0x000fe40002000000 */
[----:B------:R-:W-:Y:S01]  /*dcc0*/  @!PT LDS RZ, [RZ] ;  /* 0x00000000fffff984 */ /* 0x000fe20000000800 */
[----:B------:R-:W-:Y:S01]  /*dcd0*/  @!PT LDS RZ, [RZ] ;  /* 0x00000000fffff984 */ /* 0x000fe20000000800 */
[----:B------:R-:W-:Y:S01]  /*dce0*/  @!PT LDS RZ, [RZ] ;  /* 0x00000000fffff984 */ /* 0x000fe20000000800 */
[----:B------:R1:W-:Y:S01]  /*dcf0*/  LDGSTS.E.BYPASS.LTC128B.128 [R188+0x12100], [R8.64], !P5 ;  /* 0x1210000008bc7fae */ /* 0x0003e2000e901d46 */
[----:B------:R-:W-:Y:S01]  /*dd00*/  IMAD.X R7, R4, 0x1, R13, P0 ;  /* 0x0000000104077824 */ /* 0x000fe200000e060d */
[----:B------:R-:W-:Y:S01]  /*dd10*/  IADD3 R2, P0, R30, R17, RZ ;  /* 0x000000111e027210 */ /* 0x000fe20007f1e0ff */
[----:B------:R-:W-:-:S03]  /*dd20*/  IMAD.MOV.U32 R30, RZ, RZ, 0x1 ;  /* 0x00000001ff1e7424 */ /* 0x000fc600078e00ff */
[----:B------:R2:W-:Y:S01]  /*dd30*/  LDGSTS.E.BYPASS.LTC128B.128 [R188+0x14100], [R6.64], !P4 ;  /* 0x1410000006bc7fae */ /* 0x0005e2000e101d46 */
[----:B------:R-:W-:-:S05]  /*dd40*/  IMAD.X R3, R4, 0x1, R15, P0 ;  /* 0x0000000104037824 */ /* 0x000fca00000e060f */
[----:B------:R3:W-:Y:S01]  /*dd50*/  LDGSTS.E.BYPASS.LTC128B.128 [R188+0x16100], [R2.64], !P6 ;  /* 0x1610000002bc7fae */ /* 0x0007e2000f101d46 */
[----:B-1----:R-:W-:Y:S01]  /*dd60*/  IMAD.MOV.U32 R9, RZ, RZ, R252 ;  /* 0x000000ffff097224 */ /* 0x002fe200078e00fc */
[----:B---3--:R-:W-:Y:S02]  /*dd70*/  MOV R3, 0x181f ;  /* 0x0000181f00037802 */ /* 0x008fe40000000f00 */
[----:B------:R-:W-:Y:S02]  /*dd80*/  MOV R2, 0xdda0 ;  /* 0x0000dda000027802 */ /* 0x000fe40000000f00 */
[----:B--2---:R-:W-:Y:S05]  /*dd90*/  CALL.REL.NOINC `($__internal_27_$__cuda_sm70_shflsync_idx_p) ;  /* 0x00001bf000007944 */ /* 0x004fea0003c00000 */
[----:B------:R-:W-:Y:S01]  /*dda0*/  IMAD.MOV.U32 R8, RZ, RZ, R30 ;  /* 0x000000ffff087224 */ /* 0x000fe200078e001e */
[----:B------:R-:W-:Y:S01]  /*ddb0*/  MOV R30, 0x1 ;  /* 0x00000001001e7802 */ /* 0x000fe20000000f00 */
[----:B------:R-:W-:Y:S01]  /*ddc0*/  IMAD.MOV.U32 R31, RZ, RZ, R10 ;  /* 0x000000ffff1f7224 */ /* 0x000fe200078e000a */
[----:B------:R-:W-:Y:S02]  /*ddd0*/  MOV R3, 0x181f ;  /* 0x0000181f00037802 */ /* 0x000fe40000000f00 */
[----:B------:R-:W-:Y:S02]  /*dde0*/  MOV R2, 0xde00 ;  /* 0x0000de0000027802 */ /* 0x000fe40000000f00 */
[----:B------:R-:W-:Y:S05]  /*ddf0*/  CALL.REL.NOINC `($__internal_27_$__cuda_sm70_shflsync_idx_p) ;  /* 0x00001b9000007944 */ /* 0x000fea0003c00000 */
[----:B------:R-:W-:Y:S01]  /*de00*/  MOV R0, R30 ;  /* 0x0000001e00007202 */ /* 0x000fe20000000f00 */
[----:B------:R-:W-:Y:S05]  /*de10*/  BRA `(.L_x_1670) ;  /* 0xffff53f000007947 */ /* 0x000fea000383ffff */
.L_x_1581:
[----:B------:R-:W-:Y:S01]  /*de20*/  IMAD.MOV.U32 R31, RZ, RZ, R13 ;  /* 0x000000ffff1f7224 */ /* 0x000fe200078e000d */
[----:B------:R-:W-:Y:S01]  /*de30*/  MOV R30, RZ ;  /* 0x000000ff001e7202 */ /* 0x000fe20000000f00 */
[----:B------:R-:W-:Y:S01]  /*de40*/  IMAD.MOV.U32 R3, RZ, RZ, 0x181f ;  /* 0x0000181fff037424 */ /* 0x000fe200078e00ff */
[----:B------:R-:W-:-:S02]  /*de50*/  MOV R2, 0xde70 ;  /* 0x0000de7000027802 */ /* 0x000fc40000000f00 */
[----:B-1234-:R-:W-:Y:S05]  /*de60*/  CALL.REL.NOINC `($__internal_27_$__cuda_sm70_shflsync_idx_p) ;  /* 0x00001b2000007944 */ /* 0x01efea0003c00000 */
[----:B------:R-:W-:Y:S01]  /*de70*/  MOV R12, R30 ;  /* 0x0000001e000c7202 */ /* 0x000fe20000000f00 */
[----:B------:R-:W-:Y:S05]  /*de80*/  BRA `(.L_x_1671) ;  /* 0xffff57b000007947 */ /* 0x000fea000383ffff */
.L_x_1582:
[----:B------:R-:W-:Y:S01]  /*de90*/  IMAD.MOV.U32 R31, RZ, RZ, R20 ;  /* 0x000000ffff1f7224 */ /* 0x000fe200078e0014 */
[----:B------:R-:W-:Y:S01]  /*dea0*/  MOV R30, RZ ;  /* 0x000000ff001e7202 */ /* 0x000fe20000000f00 */
[----:B------:R-:W-:Y:S01]  /*deb0*/  IMAD.MOV.U32 R3, RZ, RZ, 0x181f ;  /* 0x0000181fff037424 */ /* 0x000fe200078e00ff */
[----:B------:R-:W-:-:S02]  /*dec0*/  MOV R2, 0xdee0 ;  /* 0x0000dee000027802 */ /* 0x000fc40000000f00 */
[----:B-1234-:R-:W-:Y:S05]  /*ded0*/  CALL.REL.NOINC `($__internal_27_$__cuda_sm70_shflsync_idx_p) ;  /* 0x00001ab000007944 */ /* 0x01efea0003c00000 */
[C---:B------:R-:W-:Y:S02]  /*dee0*/  IADD3 R16, P0, R30.reuse, R28, RZ ;  /* 0x0000001c1e107210 */ /* 0x040fe40007f1e0ff */
[----:B------:R-:W-:-:S02]  /*def0*/  IADD3 R14, P1, R30, R29, RZ ;  /* 0x0000001d1e0e7210 */ /* 0x000fc40007f3e0ff */
[----:B------:R-:W-:Y:S01]  /*df00*/  MOV R31, R13 ;  /* 0x0000000d001f7202 */ /* 0x000fe20000000f00 */
[----:B------:R-:W-:Y:S01]  /*df10*/  IMAD.X R17, R12, 0x1, R21, P0 ;  /* 0x000000010c117824 */ /* 0x000fe200000e0615 */
[----:B------:R-:W-:Y:S01]  /*df20*/  IADD3 R2, P0, R30, R40, RZ ;  /* 0x000000281e027210 */ /* 0x000fe20007f1e0ff */
[C---:B------:R-:W-:Y:S01]  /*df30*/  IMAD.X R15, R12.reuse, 0x1, R22, P1 ;  /* 0x000000010c0f7824 */ /* 0x040fe200008e0616 */
[----:B------:R-:W-:Y:S01]  /*df40*/  SEL R19, RZ, 0x10, P5 ;  /* 0x00000010ff137807 */ /* 0x000fe20002800000 */
[----:B------:R-:W-:Y:S01]  /*df50*/  IMAD.MOV.U32 R30, RZ, RZ, 0x1 ;  /* 0x00000001ff1e7424 */ /* 0x000fe200078e00ff */
[----:B------:R-:W-:Y:S01]  /*df60*/  @!PT LDS RZ, [RZ] ;  /* 0x00000000fffff984 */ /* 0x000fe20000000800 */
[----:B------:R-:W-:Y:S01]  /*df70*/  @!PT LDS RZ, [RZ] ;  /* 0x00000000fffff984 */ /* 0x000fe20000000800 */
[----:B------:R-:W-:Y:S01]  /*df80*/  @!PT LDS RZ, [RZ] ;  /* 0x00000000fffff984 */ /* 0x000fe20000000800 */
[----:B------:R1:W-:Y:S01]  /*df90*/  LDGSTS.E.BYPASS.LTC128B.128 [R188+0x6100], [R16.64], !P5 ;  /* 0x0610000010bc7fae */ /* 0x0003e2000e901d46 */
[----:B------:R-:W-:-:S03]  /*dfa0*/  IMAD.X R3, R12, 0x1, R23, P0 ;  /* 0x000000010c037824 */ /* 0x000fc600000e0617 */
[----:B------:R2:W-:Y:S04]  /*dfb0*/  LDGSTS.E.BYPASS.LTC128B.128 [R188+0x8100], [R14.64], !P4 ;  /* 0x081000000ebc7fae */ /* 0x0005e8000e101d46 */
[----:B------:R3:W-:Y:S01]  /*dfc0*/  LDGSTS.E.BYPASS.LTC128B.128 [R188+0xa100], [R2.64], !P6 ;  /* 0x0a10000002bc7fae */ /* 0x0007e2000f101d46 */
[----:B-1----:R-:W-:Y:S01]  /*dfd0*/  SEL R17, RZ, 0x10, P4 ;  /* 0x00000010ff117807 */ /* 0x002fe20002000000 */
[----:B------:R-:W-:Y:S01]  /*dfe0*/  IMAD.MOV.U32 R16, RZ, RZ, R252 ;  /* 0x000000ffff107224 */ /* 0x000fe200078e00fc */
[----:B---3--:R-:W-:Y:S02]  /*dff0*/  MOV R3, 0x181f ;  /* 0x0000181f00037802 */ /* 0x008fe40000000f00 */
[----:B------:R-:W-:Y:S02]  /*e000*/  MOV R2, 0xe020 ;  /* 0x0000e02000027802 */ /* 0x000fe40000000f00 */
[----:B--2---:R-:W-:Y:S05]  /*e010*/  CALL.REL.NOINC `($__internal_27_$__cuda_sm70_shflsync_idx_p) ;  /* 0x0000197000007944 */ /* 0x004fea0003c00000 */
        /* <DEDUP_REMOVED lines=8> */
.L_x_1583:
[----:B------:R-:W-:Y:S01]  /*e0a0*/  IMAD.MOV.U32 R2, RZ, RZ, R0 ;  /* 0x000000ffff027224 */ /* 0x000fe200078e0000 */
[----:B------:R-:W-:Y:S02]  /*e0b0*/  MOV R136, 0x2 ;  /* 0x0000000200887802 */ /* 0x000fe40000000f00 */
[----:B------:R-:W-:Y:S02]  /*e0c0*/  MOV R3, 0xe0e0 ;  /* 0x0000e0e000037802 */ /* 0x000fe40000000f00 */
[----:B------:R-:W-:Y:S05]  /*e0d0*/  CALL.REL.NOINC `($__internal_26_$__cuda_sm70_shflsync_bfly_p) ;  /* 0x0000184000007944 */ /* 0x000fea0003c00000 */
[----:B------:R-:W-:Y:S01]  /*e0e0*/  MOV R2, R136 ;  /* 0x0000008800027202 */ /* 0x000fe20000000f00 */
[----:B------:R-:W-:Y:S05]  /*e0f0*/  BRA `(.L_x_1673) ;  /* 0xffff665000007947 */ /* 0x000fea000383ffff */
.L_x_1586:
[----:B------:R-:W-:Y:S01]  /*e100*/  IMAD.MOV.U32 R31, RZ, RZ, R10 ;  /* 0x000000ffff1f7224 */ /* 0x000fe200078e000a */
[----:B------:R-:W-:Y:S01]  /*e110*/  MOV R30, RZ ;  /* 0x000000ff001e7202 */ /* 0x000fe20000000f00 */
[----:B------:R-:W-:Y:S01]  /*e120*/  IMAD.MOV.U32 R3, RZ, RZ, 0x181f ;  /* 0x0000181fff037424 */ /* 0x000fe200078e00ff */
[----:B------:R-:W-:Y:S02]  /*e130*/  MOV R2, 0xe150 ;  /* 0x0000e15000027802 */ /* 0x000fe40000000f00 */
[----:B------:R-:W-:Y:S05]  /*e140*/  CALL.REL.NOINC `($__internal_27_$__cuda_sm70_shflsync_idx_p) ;  /* 0x0000184000007944 */ /* 0x000fea0003c00000 */
[----:B------:R-:W-:Y:S01]  /*e150*/  MOV R4, R30 ;  /* 0x0000001e00047202 */ /* 0x000fe20000000f00 */
[----:B------:R-:W-:Y:S05]  /*e160*/  BRA `(.L_x_1674) ;  /* 0xffff79d000007947 */ /* 0x000fea000383ffff */
.L_x_1587:
[----:B------:R-:W-:Y:S01]  /*e170*/  IMAD.MOV.U32 R31, RZ, RZ, R12 ;  /* 0x000000ffff1f7224 */ /* 0x000fe200078e000c */
[----:B------:R-:W-:Y:S01]  /*e180*/  MOV R30, RZ ;  /* 0x000000ff001e7202 */ /* 0x000fe20000000f00 */
[----:B------:R-:W-:Y:S01]  /*e190*/  IMAD.MOV.U32 R3, RZ, RZ, 0x181f ;  /* 0x0000181fff037424 */ /* 0x000fe200078e00ff */
[----:B------:R-:W-:-:S02]  /*e1a0*/  MOV R2, 0xe1c0 ;  /* 0x0000e1c000027802 */ /* 0x000fc40000000f00 */
[----:B-12---:R-:W-:Y:S05]  /*e1b0*/  CALL.REL.NOINC `($__internal_27_$__cuda_sm70_shflsync_idx_p) ;  /* 0x000017d000007944 */ /* 0x006fea0003c00000 */
[----:B------:R-:W-:Y:S01]  /*e1c0*/  IADD3 R6, P0, R30, R16, RZ ;  /* 0x000000101e067210 */ /* 0x000fe20007f1e0ff */
[----:B------:R-:W-:Y:S01]  /*e1d0*/  IMAD.MOV.U32 R31, RZ, RZ, R10 ;  /* 0x000000ffff1f7224 */ /* 0x000fe200078e000a */
        /* <DEDUP_REMOVED lines=9> */
[----:B------:R-:W-:-:S05]  /*e270*/  IMAD.X R3, R4, 0x1, R14, P0 ;  /* 0x0000000104037824 */ /* 0x000fca00000e060e */
[----:B------:R2:W-:Y:S02]  /*e280*/  LDGSTS.E.BYPASS.LTC128B.128 [R188+0xe100], [R2.64], !P4 ;  /* 0x0e10000002bc7fae */ /* 0x0005e4000e101d46 */
[----:B--2---:R-:W-:Y:S01]  /*e290*/  IADD3 R2, P0, R30, R18, RZ ;  /* 0x000000121e027210 */ /* 0x004fe20007f1e0ff */
[----:B------:R-:W-:-:S04]  /*e2a0*/  IMAD.MOV.U32 R30, RZ, RZ, 0x1 ;  /* 0x00000001ff1e7424 */ /* 0x000fc800078e00ff */
[----:B------:R-:W-:-:S05]  /*e2b0*/  IMAD.X R3, R4, 0x1, R15, P0 ;  /* 0x0000000104037824 */ /* 0x000fca00000e060f */
[----:B------:R2:W-:Y:S02]  /*e2c0*/  LDGSTS.E.BYPASS.LTC128B.128 [R188+0x10100], [R2.64], !P6 ;  /* 0x1010000002bc7fae */ /* 0x0005e4000f101d46 */
[----:B--2---:R-:W-:Y:S02]  /*e2d0*/  MOV R3, 0x181f ;  /* 0x0000181f00037802 */ /* 0x004fe40000000f00 */
[----:B------:R-:W-:Y:S02]  /*e2e0*/  MOV R2, 0xe300 ;  /* 0x0000e30000027802 */ /* 0x000fe40000000f00 */
[----:B-1----:R-:W-:Y:S05]  /*e2f0*/  CALL.REL.NOINC `($__internal_27_$__cuda_sm70_shflsync_idx_p) ;  /* 0x0000169000007944 */ /* 0x002fea0003c00000 */
        /* <DEDUP_REMOVED lines=8> */
.L_x_1591:
[----:B------:R-:W-:Y:S01]  /*e380*/  MOV R30, RZ ;  /* 0x000000ff001e7202 */ /* 0x000fe20000000f00 */
[----:B------:R-:W-:Y:S01]  /*e390*/  IMAD.MOV.U32 R31, RZ, RZ, R12 ;  /* 0x000000ffff1f7224 */ /* 0x000fe200078e000c */
[----:B------:R-:W-:Y:S01]  /*e3a0*/  MOV R2, 0xe3d0 ;  /* 0x0000e3d000027802 */ /* 0x000fe20000000f00 */
[----:B------:R-:W-:Y:S02]  /*e3b0*/  IMAD.MOV.U32 R3, RZ, RZ, 0x181f ;  /* 0x0000181fff037424 */ /* 0x000fe400078e00ff */
[----:B-1234-:R-:W-:Y:S05]  /*e3c0*/  CALL.REL.NOINC `($__internal_27_$__cuda_sm70_shflsync_idx_p) ;  /* 0x000015c000007944 */ /* 0x01efea0003c00000 */
[----:B------:R-:W-:Y:S01]  /*e3d0*/  MOV R5, R30 ;  /* 0x0000001e00057202 */ /* 0x000fe20000000f00 */
[----:B------:R-:W-:-:S05]  /*e3e0*/  BRA `(.L_x_1676) ;  /* 0xffff7d0000007947 */ /* 0x000fca000383ffff */
.L_x_1592:
[----:B------:R-:W-:Y:S01]  /*e3f0*/  MOV R30, RZ ;  /* 0x000000ff001e7202 */ /* 0x000fe20000000f00 */
[----:B------:R-:W-:Y:S01]  /*e400*/  IMAD.MOV.U32 R31, RZ, RZ, R13 ;  /* 0x000000ffff1f7224 */ /* 0x000fe200078e000d */
[----:B------:R-:W-:Y:S01]  /*e410*/  MOV R2, 0xe440 ;  /* 0x0000e44000027802 */ /* 0x000fe20000000f00 */
[----:B------:R-:W-:Y:S02]  /*e420*/  IMAD.MOV.U32 R3, RZ, RZ, 0x181f ;  /* 0x0000181fff037424 */ /* 0x000fe400078e00ff */
[----:B-1234-:R-:W-:Y:S05]  /*e430*/  CALL.REL.NOINC `($__internal_27_$__cuda_sm70_shflsync_idx_p) ;  /* 0x0000155000007944 */ /* 0x01efea0003c00000 */
[----:B------:R-:W-:Y:S01]  /*e440*/  IMAD R4, R176, 0x6000, R204 ;  /* 0x00006000b0047824 */ /* 0x000fe200078e02cc */
[C---:B------:R-:W-:Y:S01]  /*e450*/  IADD3 R2, P0, R30.reuse, R23, RZ ;  /* 0x000000171e027210 */ /* 0x040fe20007f1e0ff */
[----:B------:R-:W-:Y:S01]  /*e460*/  IMAD.MOV.U32 R31, RZ, RZ, R12 ;  /* 0x000000ffff1f7224 */ /* 0x000fe200078e000c */
[----:B------:R-:W-:Y:S02]  /*e470*/  SEL R15, RZ, 0x10, P4 ;  /* 0x00000010ff0f7807 */ /* 0x000fe40002000000 */
[----:B------:R-:W-:Y:S01]  /*e480*/  SEL R14, RZ, 0x10, P6 ;  /* 0x00000010ff0e7807 */ /* 0x000fe20003000000 */
[C---:B------:R-:W-:Y:S01]  /*e490*/  IMAD.X R3, R5.reuse, 0x1, R20, P0 ;  /* 0x0000000105037824 */ /* 0x040fe200000e0614 */
[C---:B------:R-:W-:Y:S04]  /*e4a0*/  IADD3 R6, P0, R30.reuse, R28, RZ ;  /* 0x0000001c1e067210 */ /* 0x040fe80007f1e0ff */
[----:B------:R-:W-:Y:S01]  /*e4b0*/  @!PT LDS RZ, [RZ] ;  /* 0x00000000fffff984 */ /* 0x000fe20000000800 */
[----:B------:R-:W-:Y:S01]  /*e4c0*/  @!PT LDS RZ, [RZ] ;  /* 0x00000000fffff984 */ /* 0x000fe20000000800 */
[----:B------:R-:W-:Y:S01]  /*e4d0*/  @!PT LDS RZ, [RZ] ;  /* 0x00000000fffff984 */ /* 0x000fe20000000800 */
[----:B------:R1:W-:Y:S01]  /*e4e0*/  LDGSTS.E.BYPASS.LTC128B.128 [R4], [R2.64], !P5 ;  /* 0x0000000002047fae */ /* 0x0003e2000e901d46 */
[C---:B------:R-:W-:Y:S05]  /*e4f0*/  IMAD.X R7, R5.reuse, 0x1, R21, P0 ;  /* 0x0000000105077824 */ /* 0x040fea00000e0615 */
[----:B------:R2:W-:Y:S01]  /*e500*/  LDGSTS.E.BYPASS.LTC128B.128 [R4+0x2000], [R6.64], !P4 ;  /* 0x0200000006047fae */ /* 0x0005e2000e101d46 */
[----:B-1----:R-:W-:Y:S01]  /*e510*/  IADD3 R2, P0, R30, R29, RZ ;  /* 0x0000001d1e027210 */ /* 0x002fe20007f1e0ff */
[----:B------:R-:W-:Y:S04]  /*e520*/  IMAD.MOV.U32 R30, RZ, RZ, 0x1 ;  /* 0x00000001ff1e7424 */ /* 0x000fe800078e00ff */
[----:B------:R-:W-:Y:S01]  /*e530*/  IMAD.X R3, R5, 0x1, R22, P0 ;  /* 0x0000000105037824 */ /* 0x000fe200000e0616 */
[----:B--2---:R-:W-:Y:S04]  /*e540*/  SEL R6, RZ, 0x10, P5 ;  /* 0x00000010ff067807 */ /* 0x004fe80002800000 */
[----:B------:R1:W-:Y:S02]  /*e550*/  LDGSTS.E.BYPASS.LTC128B.128 [R4+0x4000], [R2.64], !P6 ;  /* 0x0400000002047fae */ /* 0x0003e4000f101d46 */
[----:B-1----:R-:W-:Y:S01]  /*e560*/  MOV R2, 0xe590 ;  /* 0x0000e59000027802 */ /* 0x002fe20000000f00 */
[----:B------:R-:W-:Y:S02]  /*e570*/  IMAD.MOV.U32 R3, RZ, RZ, 0x181f ;  /* 0x0000181fff037424 */ /* 0x000fe400078e00ff */
[----:B------:R-:W-:Y:S05]  /*e580*/  CALL.REL.NOINC `($__internal_27_$__cuda_sm70_shflsync_idx_p) ;  /* 0x0000140000007944 */ /* 0x000fea0003c00000 */
[----:B------:R-:W-:Y:S01]  /*e590*/  MOV R3, 0x181f ;  /* 0x0000181f00037802 */ /* 0x000fe20000000f00 */
[----:B------:R-:W-:Y:S01]  /*e5a0*/  IMAD.MOV.U32 R5, RZ, RZ, R30 ;  /* 0x000000ffff057224 */ /* 0x000fe200078e001e */
[----:B------:R-:W-:Y:S01]  /*e5b0*/  MOV R30, 0x1 ;  /* 0x00000001001e7802 */ /* 0x000fe20000000f00 */
[----:B------:R-:W-:Y:S01]  /*e5c0*/  IMAD.MOV.U32 R31, RZ, RZ, R13 ;  /* 0x000000ffff1f7224 */ /* 0x000fe200078e000d */
[----:B------:R-:W-:Y:S02]  /*e5d0*/  MOV R2, 0xe5f0 ;  /* 0x0000e5f000027802 */ /* 0x000fe40000000f00 */
[----:B------:R-:W-:Y:S05]  /*e5e0*/  CALL.REL.NOINC `($__internal_27_$__cuda_sm70_shflsync_idx_p) ;  /* 0x000013a000007944 */ /* 0x000fea0003c00000 */
[----:B------:R-:W-:Y:S01]  /*e5f0*/  MOV R2, R30 ;  /* 0x0000001e00027202 */ /* 0x000fe20000000f00 */
[----:B------:R-:W-:-:S05]  /*e600*/  BRA `(.L_x_1677) ;  /* 0xffff7c1000007947 */ /* 0x000fca000383ffff */
.L_x_1593:
[----:B------:R-:W-:Y:S01]  /*e610*/  MOV R136, 0x2 ;  /* 0x0000000200887802 */ /* 0x000fe20000000f00 */
[----:B------:R-:W-:Y:S01]  /*e620*/  IMAD.MOV.U32 R2, RZ, RZ, R100 ;  /* 0x000000ffff027224 */ /* 0x000fe200078e0064 */
[----:B------:R-:W-:Y:S02]  /*e630*/  MOV R3, 0xe650 ;  /* 0x0000e65000037802 */ /* 0x000fe40000000f00 */
[----:B------:R-:W-:Y:S05]  /*e640*/  CALL.REL.NOINC `($__internal_26_$__cuda_sm70_shflsync_bfly_p) ;  /* 0x000012d000007944 */ /* 0x000fea0003c00000 */
[----:B------:R-:W-:Y:S01]  /*e650*/  MOV R2, R136 ;  /* 0x0000008800027202 */ /* 0x000fe20000000f00 */
[----:B------:R-:W-:-:S05]  /*e660*/  BRA `(.L_x_1678) ;  /* 0xffff891000007947 */ /* 0x000fca000383ffff */
.L_x_1596:
[----:B------:R-:W-:Y:S01]  /*e670*/  MOV R30, RZ ;  /* 0x000000ff001e7202 */ /* 0x000fe20000000f00 */
[----:B------:R-:W-:Y:S01]  /*e680*/  IMAD.MOV.U32 R31, RZ, RZ, R5 ;  /* 0x000000ffff1f7224 */ /* 0x000fe200078e0005 */
[----:B------:R-:W-:Y:S01]  /*e690*/  MOV R2, 0xe6c0 ;  /* 0x0000e6c000027802 */ /* 0x000fe20000000f00 */
[----:B------:R-:W-:Y:S02]  /*e6a0*/  IMAD.MOV.U32 R3, RZ, RZ, 0x181f ;  /* 0x0000181fff037424 */ /* 0x000fe400078e00ff */
[----:B------:R-:W-:Y:S05]  /*e6b0*/  CALL.REL.NOINC `($__internal_27_$__cuda_sm70_shflsync_idx_p) ;  /* 0x000012d000007944 */ /* 0x000fea0003c00000 */
[----:B------:R-:W-:Y:S01]  /*e6c0*/  MOV R4, R30 ;  /* 0x0000001e00047202 */ /* 0x000fe20000000f00 */
[----:B------:R-:W-:-:S05]  /*e6d0*/  BRA `(.L_x_1679) ;  /* 0xffffa2b000007947 */ /* 0x000fca000383ffff */
.L_x_1597:
[----:B------:R-:W-:Y:S01]  /*e6e0*/  MOV R30, RZ ;  /* 0x000000ff001e7202 */ /* 0x000fe20000000f00 */
[----:B------:R-:W-:Y:S01]  /*e6f0*/  IMAD.MOV.U32 R31, RZ, RZ, R12 ;  /* 0x000000ffff1f7224 */ /* 0x000fe200078e000c */
[----:B------:R-:W-:Y:S01]  /*e700*/  MOV R2, 0xe730 ;  /* 0x0000e73000027802 */ /* 0x000fe20000000f00 */
[----:B------:R-:W-:Y:S02]  /*e710*/  IMAD.MOV.U32 R3, RZ, RZ, 0x181f ;  /* 0x0000181fff037424 */ /* 0x000fe400078e00ff */
[----:B-12---:R-:W-:Y:S05]  /*e720*/  CALL.REL.NOINC `($__internal_27_$__cuda_sm70_shflsync_idx_p) ;  /* 0x0000126000007944 */ /* 0x006fea0003c00000 */
[----:B------:R-:W-:Y:S01]  /*e730*/  IMAD R0, R176, 0x6000, R205 ;  /* 0x00006000b0007824 */ /* 0x000fe200078e02cd */
[----:B------:R-:W-:Y:S01]  /*e740*/  IADD3 R2, P0, R30, R16, RZ ;  /* 0x000000101e027210 */ /* 0x000fe20007f1e0ff */
[----:B------:R-:W-:Y:S01]  /*e750*/  IMAD.MOV.U32 R31, RZ, RZ, R5 ;  /* 0x000000ffff1f7224 */ /* 0x000fe200078e0005 */
[----:B------:R-:W-:Y:S02]  /*e760*/  SEL R11, RZ, 0x10, P5 ;  /* 0x00000010ff0b7807 */ /* 0x000fe40002800000 */
[----:B------:R-:W-:Y:S01]  /*e770*/  SEL R10, RZ, 0x10, P4 ;  /* 0x00000010ff0a7807 */ /* 0x000fe20002000000 */
[----:B------:R-:W-:Y:S01]  /*e780*/  IMAD.X R3, R4, 0x1, R13, P0 ;  /* 0x0000000104037824 */ /* 0x000fe200000e060d */
[----:B------:R-:W-:Y:S02]  /*e790*/  IADD3 R6, P0, R30, R17, RZ ;  /* 0x000000111e067210 */ /* 0x000fe40007f1e0ff */
[----:B------:R-:W-:Y:S02]  /*e7a0*/  SEL R5, RZ, 0x10, P6 ;  /* 0x00000010ff057807 */ /* 0x000fe40003000000 */
[----:B------:R-:W-:Y:S01]  /*e7b0*/  @!PT LDS RZ, [RZ] ;  /* 0x00000000fffff984 */ /* 0x000fe20000000800 */
[----:B------:R-:W-:Y:S01]  /*e7c0*/  @!PT LDS RZ, [RZ] ;  /* 0x00000000fffff984 */ /* 0x000fe20000000800 */
[----:B------:R-:W-:Y:S01]  /*e7d0*/  @!PT LDS RZ, [RZ] ;  /* 0x00000000fffff984 */ /* 0x000fe20000000800 */
[----:B------:R1:W-:Y:S01]  /*e7e0*/  LDGSTS.E.BYPASS.LTC128B.128 [R0], [R2.64], !P5 ;  /* 0x0000000002007fae */ /* 0x0003e2000e901d46 */
        /* <DEDUP_REMOVED lines=8> */
[----:B--2---:R-:W-:Y:S05]  /*e870*/  CALL.REL.NOINC `($__internal_27_$__cuda_sm70_shflsync_idx_p) ;  /* 0x0000111000007944 */ /* 0x004fea0003c00000 */
        /* <DEDUP_REMOVED lines=8> */
.L_x_1599:
[----:B-1----:R-:W-:Y:S01]  /*e900*/  IMAD.MOV.U32 R2, RZ, RZ, R179 ;  /* 0x000000ffff027224 */ /* 0x002fe200078e00b3 */
[----:B------:R-:W-:-:S02]  /*e910*/  MOV R136, 0x2 ;  /* 0x0000000200887802 */ /* 0x000fc40000000f00 */
[----:B------:R-:W-:Y:S02]  /*e920*/  MOV R3, 0xe940 ;  /* 0x0000e94000037802 */ /* 0x000fe40000000f00 */
[----:B------:R-:W-:Y:S05]  /*e930*/  CALL.REL.NOINC `($__internal_26_$__cuda_sm70_shflsync_bfly_p) ;  /* 0x00000fe000007944 */ /* 0x000fea0003c00000 */
[----:B------:R-:W-:Y:S01]  /*e940*/  MOV R0, R136 ;  /* 0x0000008800007202 */ /* 0x000fe20000000f00 */
[----:B------:R-:W-:Y:S05]  /*e950*/  BRA `(.L_x_1681) ;  /* 0xffffa38000007947 */ /* 0x000fea000383ffff */
.L_x_1600:
[----:B-1----:R-:W-:Y:S01]  /*e960*/  IMAD.MOV.U32 R2, RZ, RZ, R0 ;  /* 0x000000ffff027224 */ /* 0x002fe200078e0000 */
[----:B------:R-:W-:Y:S02]  /*e970*/  MOV R136, 0x1 ;  /* 0x0000000100887802 */ /* 0x000fe40000000f00 */
[----:B------:R-:W-:Y:S02]  /*e980*/  MOV R3, 0xe9a0 ;  /* 0x0000e9a000037802 */ /* 0x000fe40000000f00 */
[----:B--2---:R-:W-:Y:S05]  /*e990*/  CALL.REL.NOINC `($__internal_26_$__cuda_sm70_shflsync_bfly_p) ;  /* 0x00000f8000007944 */ /* 0x004fea0003c00000 */
[----:B------:R-:W-:Y:S01]  /*e9a0*/  FADD.FTZ R0, R0, R136 ;  /* 0x0000008800007221 */ /* 0x000fe20000010000 */
[----:B------:R-:W-:Y:S02]  /*e9b0*/  MOV R2, R184 ;  /* 0x000000b800027202 */ /* 0x000fe40000000f00 */
[----:B------:R-:W-:Y:S02]  /*e9c0*/  MOV R136, 0x2 ;  /* 0x0000000200887802 */ /* 0x000fe40000000f00 */
[----:B------:R-:W-:Y:S02]  /*e9d0*/  MOV R3, 0xe9f0 ;  /* 0x0000e9f000037802 */ /* 0x000fe40000000f00 */
[----:B------:R-:W-:Y:S05]  /*e9e0*/  CALL.REL.NOINC `($__internal_26_$__cuda_sm70_shflsync_bfly_p) ;  /* 0x00000f3000007944 */ /* 0x000fea0003c00000 */
[----:B------:R-:W-:Y:S01]  /*e9f0*/  FADD.FTZ R4, R184, R136 ;  /* 0x00000088b8047221 */ /* 0x000fe20000010000 */
[----:B------:R-:W-:-:S02]  /*ea00*/  MOV R136, 0x1 ;  /* 0x0000000100887802 */ /* 0x000fc40000000f00 */
[----:B------:R-:W-:Y:S02]  /*ea10*/  MOV R3, 0xea40 ;  /* 0x0000ea4000037802 */ /* 0x000fe40000000f00 */
[----:B------:R-:W-:Y:S02]  /*ea20*/  MOV R2, R4 ;  /* 0x0000000400027202 */ /* 0x000fe40000000f00 */
[----:B------:R-:W-:Y:S05]  /*ea30*/  CALL.REL.NOINC `($__internal_26_$__cuda_sm70_shflsync_bfly_p) ;  /* 0x00000ee000007944 */ /* 0x000fea0003c00000 */
[----:B------:R-:W-:Y:S01]  /*ea40*/  MOV R3, R136 ;  /* 0x0000008800037202 */ /* 0x000fe20000000f00 */
[----:B------:R-:W-:Y:S05]  /*ea50*/  BRA `(.L_x_1682) ;  /* 0xffffa2f000007947 */ /* 0x000fea000383ffff */
.L_x_1607:
[----:B--234-:R-:W-:Y:S01]  /*ea60*/  IMAD.MOV.U32 R31, RZ, RZ, R5 ;  /* 0x000000ffff1f7224 */ /* 0x01cfe200078e0005 */
[----:B------:R-:W-:Y:S01]  /*ea70*/  MOV R30, RZ ;  /* 0x000000ff001e7202 */ /* 0x000fe20000000f00 */
[----:B------:R-:W-:Y:S01]  /*ea80*/  IMAD.MOV.U32 R3, RZ, RZ, 0x181f ;  /* 0x0000181fff037424 */ /* 0x000fe200078e00ff */
[----:B------:R-:W-:Y:S02]  /*ea90*/  MOV R2, 0xeab0 ;  /* 0x0000eab000027802 */ /* 0x000fe40000000f00 */
[----:B-1----:R-:W-:Y:S05]  /*eaa0*/  CALL.REL.NOINC `($__internal_27_$__cuda_sm70_shflsync_idx_p) ;  /* 0x00000ee000007944 */ /* 0x002fea0003c00000 */
[----:B------:R-:W-:Y:S01]  /*eab0*/  MOV R4, R30 ;  /* 0x0000001e00047202 */ /* 0x000fe20000000f00 */
[----:B------:R-:W-:Y:S05]  /*eac0*/  BRA `(.L_x_1683) ;  /* 0xffffb9a000007947 */ /* 0x000fea000383ffff */
.L_x_1608:
[----:B------:R-:W-:Y:S01]  /*ead0*/  IMAD.MOV.U32 R31, RZ, RZ, R11 ;  /* 0x000000ffff1f7224 */ /* 0x000fe200078e000b */
[----:B------:R-:W-:Y:S01]  /*eae0*/  MOV R30, RZ ;  /* 0x000000ff001e7202 */ /* 0x000fe20000000f00 */
[----:B------:R-:W-:Y:S01]  /*eaf0*/  IMAD.MOV.U32 R3, RZ, RZ, 0x181f ;  /* 0x0000181fff037424 */ /* 0x000fe200078e00ff */
[----:B------:R-:W-:-:S02]  /*eb00*/  MOV R2, 0xeb20 ;  /* 0x0000eb2000027802 */ /* 0x000fc40000000f00 */
[----:B-123--:R-:W-:Y:S05]  /*eb10*/  CALL.REL.NOINC `($__internal_27_$__cuda_sm70_shflsync_idx_p) ;  /* 0x00000e7000007944 */ /* 0x00efea0003c00000 */
[----:B------:R-:W-:Y:S01]  /*eb20*/  MOV R0, R30 ;  /* 0x0000001e00007202 */ /* 0x000fe20000000f00 */
[----:B------:R-:W-:Y:S05]  /*eb30*/  BRA `(.L_x_1684) ;  /* 0xffffb95000007947 */ /* 0x000fea000383ffff */
.L_x_1611:
[----:B------:R-:W-:Y:S01]  /*eb40*/  IMAD.MOV.U32 R31, RZ, RZ, R5 ;  /* 0x000000ffff1f7224 */ /* 0x000fe200078e0005 */
[----:B------:R-:W-:Y:S01]  /*eb50*/  MOV R30, 0x1 ;  /* 0x00000001001e7802 */ /* 0x000fe20000000f00 */
[----:B--2---:R-:W-:Y:S01]  /*eb60*/  IMAD.MOV.U32 R3, RZ, RZ, 0x181f ;  /* 0x0000181fff037424 */ /* 0x004fe200078e00ff */
[----:B------:R-:W-:-:S02]  /*eb70*/  MOV R2, 0xeb90 ;  /* 0x0000eb9000027802 */ /* 0x000fc40000000f00 */
[----:B-1-34-:R-:W-:Y:S05]  /*eb80*/  CALL.REL.NOINC `($__internal_27_$__cuda_sm70_shflsync_idx_p) ;  /* 0x00000e0000007944 */ /* 0x01afea0003c00000 */
        /* <DEDUP_REMOVED lines=8> */
.L_x_1614:
[----:B------:R-:W-:Y:S01]  /*ec10*/  IMAD.MOV.U32 R31, RZ, RZ, R5 ;  /* 0x000000ffff1f7224 */ /* 0x000fe200078e0005 */
[----:B------:R-:W-:Y:S01]  /*ec20*/  MOV R30, 0x2 ;  /* 0x00000002001e7802 */ /* 0x000fe20000000f00 */
[----:B--2---:R-:W-:Y:S01]  /*ec30*/  IMAD.MOV.U32 R3, RZ, RZ, 0x181f ;  /* 0x0000181fff037424 */ /* 0x004fe200078e00ff */
[----:B------:R-:W-:Y:S02]  /*ec40*/  MOV R2, 0xec60 ;  /* 0x0000ec6000027802 */ /* 0x000fe40000000f00 */
[----:B-1-34-:R-:W-:Y:S05]  /*ec50*/  CALL.REL.NOINC `($__internal_27_$__cuda_sm70_shflsync_idx_p) ;  /* 0x00000d3000007944 */ /* 0x01afea0003c00000 */
[----:B------:R-:W-:Y:S01]  /*ec60*/  MOV R4, R30 ;  /* 0x0000001e00047202 */ /* 0x000fe20000000f00 */
[----:B------:R-:W-:Y:S05]  /*ec70*/  BRA `(.L_x_1686) ;  /* 0xffffbae000007947 */ /* 0x000fea000383ffff */
.L_x_1615:
[----:B------:R-:W-:Y:S01]  /*ec80*/  IMAD.MOV.U32 R31, RZ, RZ, R11 ;  /* 0x000000ffff1f7224 */ /* 0x000fe200078e000b */
[----:B------:R-:W-:Y:S01]  /*ec90*/  MOV R30, 0x2 ;  /* 0x00000002001e7802 */ /* 0x000fe20000000f00 */
[----:B--2---:R-:W-:Y:S01]  /*eca0*/  IMAD.MOV.U32 R3, RZ, RZ, 0x181f ;  /* 0x0000181fff037424 */ /* 0x004fe200078e00ff */
[----:B------:R-:W-:Y:S02]  /*ecb0*/  MOV R2, 0xecd0 ;  /* 0x0000ecd000027802 */ /* 0x000fe40000000f00 */
[----:B-1-34-:R-:W-:Y:S05]  /*ecc0*/  CALL.REL.NOINC `($__internal_27_$__cuda_sm70_shflsync_idx_p) ;  /* 0x00000cc000007944 */ /* 0x01afea0003c00000 */
[----:B------:R-:W-:Y:S01]  /*ecd0*/  MOV R0, R30 ;  /* 0x0000001e00007202 */ /* 0x000fe20000000f00 */
[----:B------:R-:W-:Y:S05]  /*ece0*/  BRA `(.L_x_1687) ;  /* 0xffffba9000007947 */ /* 0x000fea000383ffff */
.L_x_1618:
[----:B------:R-:W-:Y:S01]  /*ecf0*/  IMAD.MOV.U32 R31, RZ, RZ, R5 ;  /* 0x000000ffff1f7224 */ /* 0x000fe200078e0005 */
[----:B------:R-:W-:Y:S01]  /*ed00*/  MOV R30, 0x3 ;  /* 0x00000003001e7802 */ /* 0x000fe20000000f00 */
[----:B---3--:R-:W-:Y:S01]  /*ed10*/  IMAD.MOV.U32 R3, RZ, RZ, 0x181f ;  /* 0x0000181fff037424 */ /* 0x008fe200078e00ff */
        /* <DEDUP_REMOVED lines=10> */
.L_x_1620:
[----:B------:R-:W-:Y:S01]  /*edc0*/  IMAD.MOV.U32 R31, RZ, RZ, R5 ;  /* 0x000000ffff1f7224 */ /* 0x000fe200078e0005 */
[----:B------:R-:W-:Y:S01]  /*edd0*/  MOV R30, RZ ;  /* 0x000000ff001e7202 */ /* 0x000fe20000000f00 */
[----:B------:R-:W-:Y:S01]  /*ede0*/  IMAD.MOV.U32 R3, RZ, RZ, 0x1c1f ;  /* 0x00001c1fff037424 */ /* 0x000fe200078e00ff */
[----:B------:R-:W-:Y:S02]  /*edf0*/  MOV R2, 0xee10 ;  /* 0x0000ee1000027802 */ /* 0x000fe40000000f00 */
[----:B------:R-:W-:Y:S05]  /*ee00*/  CALL.REL.NOINC `($__internal_27_$__cuda_sm70_shflsync_idx_p) ;  /* 0x00000b8000007944 */ /* 0x000fea0003c00000 */
[----:B------:R-:W-:Y:S01]  /*ee10*/  MOV R4, R30 ;  /* 0x0000001e00047202 */ /* 0x000fe20000000f00 */
[----:B------:R-:W-:Y:S05]  /*ee20*/  BRA `(.L_x_1689) ;  /* 0xffffbe0000007947 */ /* 0x000fea000383ffff */
.L_x_1621:
[----:B------:R-:W-:Y:S01]  /*ee30*/  IMAD.MOV.U32 R31, RZ, RZ, R12 ;  /* 0x000000ffff1f7224 */ /* 0x000fe200078e000c */
[----:B------:R-:W-:Y:S01]  /*ee40*/  MOV R30, RZ ;  /* 0x000000ff001e7202 */ /* 0x000fe20000000f00 */
[----:B------:R-:W-:Y:S01]  /*ee50*/  IMAD.MOV.U32 R3, RZ, RZ, 0x1c1f ;  /* 0x00001c1fff037424 */ /* 0x000fe200078e00ff */
[----:B------:R-:W-:Y:S02]  /*ee60*/  MOV R2, 0xee80 ;  /* 0x0000ee8000027802 */ /* 0x000fe40000000f00 */
[----:B-12---:R-:W-:Y:S05]  /*ee70*/  CALL.REL.NOINC `($__internal_27_$__cuda_sm70_shflsync_idx_p) ;  /* 0x00000b1000007944 */ /* 0x006fea0003c00000 */
[----:B------:R-:W-:Y:S01]  /*ee80*/  MOV R0, R30 ;  /* 0x0000001e00007202 */ /* 0x000fe20000000f00 */
[----:B------:R-:W-:Y:S05]  /*ee90*/  BRA `(.L_x_1690) ;  /* 0xffffbdb000007947 */ /* 0x000fea000383ffff */
.L_x_1624:
[----:B------:R-:W-:Y:S01]  /*eea0*/  IMAD.MOV.U32 R31, RZ, RZ, R5 ;  /* 0x000000ffff1f7224 */ /* 0x000fe200078e0005 */
[----:B------:R-:W-:Y:S01]  /*eeb0*/  MOV R30, 0x1 ;  /* 0x00000001001e7802 */ /* 0x000fe20000000f00 */
[----:B----4-:R-:W-:Y:S01]  /*eec0*/  IMAD.MOV.U32 R3, RZ, RZ, 0x1c1f ;  /* 0x00001c1fff037424 */ /* 0x010fe200078e00ff */
[----:B------:R-:W-:-:S02]  /*eed0*/  MOV R2, 0xeef0 ;  /* 0x0000eef000027802 */ /* 0x000fc40000000f00 */
[----:B-123--:R-:W-:Y:S05]  /*eee0*/  CALL.REL.NOINC `($__internal_27_$__cuda_sm70_shflsync_idx_p) ;  /* 0x00000aa000007944 */ /* 0x00efea0003c00000 */
        /* <DEDUP_REMOVED lines=8> */
.L_x_1628:
[----:B------:R-:W-:Y:S01]  /*ef70*/  IMAD.MOV.U32 R31, RZ, RZ, R5 ;  /* 0x000000ffff1f7224 */ /* 0x000fe200078e0005 */
[----:B------:R-:W-:Y:S01]  /*ef80*/  MOV R30, RZ ;  /* 0x000000ff001e7202 */ /* 0x000fe20000000f00 */
[----:B------:R-:W-:Y:S01]  /*ef90*/  IMAD.MOV.U32 R3, RZ, RZ, 0x181f ;  /* 0x0000181fff037424 */ /* 0x000fe200078e00ff */
[----:B------:R-:W-:Y:S02]  /*efa0*/  MOV R2, 0xefc0 ;  /* 0x0000efc000027802 */ /* 0x000fe40000000f00 */
[----:B--2---:R-:W-:Y:S05]  /*efb0*/  CALL.REL.NOINC `($__internal_27_$__cuda_sm70_shflsync_idx_p) ;  /* 0x000009d000007944 */ /* 0x004fea0003c00000 */
[----:B------:R-:W-:Y:S01]  /*efc0*/  MOV R4, R30 ;  /* 0x0000001e00047202 */ /* 0x000fe20000000f00 */
[----:B------:R-:W-:Y:S05]  /*efd0*/  BRA `(.L_x_1692) ;  /* 0xffffd39000007947 */ /* 0x000fea000383ffff */
.L_x_1629:
[----:B------:R-:W-:Y:S01]  /*efe0*/  IMAD.MOV.U32 R31, RZ, RZ, R12 ;  /* 0x000000ffff1f7224 */ /* 0x000fe200078e000c */
[----:B------:R-:W-:Y:S01]  /*eff0*/  MOV R30, RZ ;  /* 0x000000ff001e7202 */ /* 0x000fe20000000f00 */
[----:B------:R-:W-:Y:S01]  /*f000*/  IMAD.MOV.U32 R3, RZ, RZ, 0x181f ;  /* 0x0000181fff037424 */ /* 0x000fe200078e00ff */
[----:B------:R-:W-:Y:S02]  /*f010*/  MOV R2, 0xf030 ;  /* 0x0000f03000027802 */ /* 0x000fe40000000f00 */
[----:B-123--:R-:W-:Y:S05]  /*f020*/  CALL.REL.NOINC `($__internal_27_$__cuda_sm70_shflsync_idx_p) ;  /* 0x0000096000007944 */ /* 0x00efea0003c00000 */
[----:B------:R-:W-:Y:S01]  /*f030*/  MOV R0, R30 ;  /* 0x0000001e00007202 */ /* 0x000fe20000000f00 */
[----:B------:R-:W-:Y:S05]  /*f040*/  BRA `(.L_x_1693) ;  /* 0xffffd34000007947 */ /* 0x000fea000383ffff */
.L_x_1632:
[----:B------:R-:W-:Y:S01]  /*f050*/  IMAD.MOV.U32 R31, RZ, RZ, R5 ;  /* 0x000000ffff1f7224 */ /* 0x000fe200078e0005 */
[----:B------:R-:W-:Y:S01]  /*f060*/  MOV R30, 0x1 ;  /* 0x00000001001e7802 */ /* 0x000fe20000000f00 */
[----:B-1----:R-:W-:Y:S01]  /*f070*/  IMAD.MOV.U32 R3, RZ, RZ, 0x181f ;  /* 0x0000181fff037424 */ /* 0x002fe200078e00ff */
[----:B------:R-:W-:-:S02]  /*f080*/  MOV R2, 0xf0a0 ;  /* 0x0000f0a000027802 */ /* 0x000fc40000000f00 */
[----:B--234-:R-:W-:Y:S05]  /*f090*/  CALL.REL.NOINC `($__internal_27_$__cuda_sm70_shflsync_idx_p) ;  /* 0x000008f000007944 */ /* 0x01cfea0003c00000 */
        /* <DEDUP_REMOVED lines=8> */
.L_x_1635:
[----:B------:R-:W-:Y:S01]  /*f120*/  IMAD.MOV.U32 R31, RZ, RZ, R5 ;  /* 0x000000ffff1f7224 */ /* 0x000fe200078e0005 */
[----:B------:R-:W-:Y:S01]  /*f130*/  MOV R30, 0x2 ;  /* 0x00000002001e7802 */ /* 0x000fe20000000f00 */
[----:B-1----:R-:W-:Y:S01]  /*f140*/  IMAD.MOV.U32 R3, RZ, RZ, 0x181f ;  /* 0x0000181fff037424 */ /* 0x002fe200078e00ff */
[----:B------:R-:W-:Y:S02]  /*f150*/  MOV R2, 0xf170 ;  /* 0x0000f17000027802 */ /* 0x000fe40000000f00 */
[----:B--234-:R-:W-:Y:S05]  /*f160*/  CALL.REL.NOINC `($__internal_27_$__cuda_sm70_shflsync_idx_p) ;  /* 0x0000082000007944 */ /* 0x01cfea0003c00000 */
[----:B------:R-:W-:Y:S01]  /*f170*/  MOV R4, R30 ;  /* 0x0000001e00047202 */ /* 0x000fe20000000f00 */
[----:B------:R-:W-:Y:S05]  /*f180*/  BRA `(.L_x_1695) ;  /* 0xffffd4e000007947 */ /* 0x000fea000383ffff */
.L_x_1636:
[----:B------:R-:W-:Y:S01]  /*f190*/  IMAD.MOV.U32 R31, RZ, RZ, R12 ;  /* 0x000000ffff1f7224 */ /* 0x000fe200078e000c */
[----:B------:R-:W-:Y:S01]  /*f1a0*/  MOV R30, 0x2 ;  /* 0x00000002001e7802 */ /* 0x000fe20000000f00 */
[----:B-1----:R-:W-:Y:S01]  /*f1b0*/  IMAD.MOV.U32 R3, RZ, RZ, 0x181f ;  /* 0x0000181fff037424 */ /* 0x002fe200078e00ff */
[----:B------:R-:W-:Y:S02]  /*f1c0*/  MOV R2, 0xf1e0 ;  /* 0x0000f1e000027802 */ /* 0x000fe40000000f00 */
[----:B--234-:R-:W-:Y:S05]  /*f1d0*/  CALL.REL.NOINC `($__internal_27_$__cuda_sm70_shflsync_idx_p) ;  /* 0x000007b000007944 */ /* 0x01cfea0003c00000 */
[----:B------:R-:W-:Y:S01]  /*f1e0*/  MOV R0, R30 ;  /* 0x0000001e00007202 */ /* 0x000fe20000000f00 */
[----:B------:R-:W-:Y:S05]  /*f1f0*/  BRA `(.L_x_1696) ;  /* 0xffffd49000007947 */ /* 0x000fea000383ffff */
.L_x_1639:
        /* <DEDUP_REMOVED lines=13> */
.L_x_1641:
[----:B------:R-:W-:Y:S01]  /*f2d0*/  IMAD.MOV.U32 R31, RZ, RZ, R82 ;  /* 0x000000ffff1f7224 */ /* 0x000fe200078e0052 */
[----:B------:R-:W-:Y:S01]  /*f2e0*/  MOV R30, RZ ;  /* 0x000000ff001e7202 */ /* 0x000fe20000000f00 */
[----:B------:R-:W-:Y:S01]  /*f2f0*/  IMAD.MOV.U32 R3, RZ, RZ, 0x1f ;  /* 0x0000001fff037424 */ /* 0x000fe200078e00ff */
[----:B------:R-:W-:Y:S02]  /*f300*/  MOV R2, 0xf320 ;  /* 0x0000f32000027802 */ /* 0x000fe40000000f00 */
[----:B-1-3--:R-:W-:Y:S05]  /*f310*/  CALL.REL.NOINC `($__internal_27_$__cuda_sm70_shflsync_idx_p) ;  /* 0x0000067000007944 */ /* 0x00afea0003c00000 */
[----:B------:R-:W-:Y:S01]  /*f320*/  MOV R9, R30 ;  /* 0x0000001e00097202 */ /* 0x000fe20000000f00 */
[----:B------:R-:W-:Y:S05]  /*f330*/  BRA `(.L_x_1698) ;  /* 0xffffd6b000007947 */ /* 0x000fea000383ffff */
.L_x_1642:
[----:B------:R-:W-:Y:S01]  /*f340*/  IMAD.MOV.U32 R31, RZ, RZ, R82 ;  /* 0x000000ffff1f7224 */ /* 0x000fe200078e0052 */
[----:B------:R-:W-:Y:S01]  /*f350*/  MOV R30, 0x1 ;  /* 0x00000001001e7802 */ /* 0x000fe20000000f00 */
[----:B------:R-:W-:Y:S01]  /*f360*/  IMAD.MOV.U32 R3, RZ, RZ, 0x1f ;  /* 0x0000001fff037424 */ /* 0x000fe200078e00ff */
[----:B------:R-:W-:Y:S02]  /*f370*/  MOV R2, 0xf390 ;  /* 0x0000f39000027802 */ /* 0x000fe40000000f00 */
[----:B-1234-:R-:W-:Y:S05]  /*f380*/  CALL.REL.NOINC `($__internal_27_$__cuda_sm70_shflsync_idx_p) ;  /* 0x0000060000007944 */ /* 0x01efea0003c00000 */
[----:B------:R-:W-:Y:S01]  /*f390*/  MOV R8, R30 ;  /* 0x0000001e00087202 */ /* 0x000fe20000000f00 */
[----:B------:R-:W-:Y:S05]  /*f3a0*/  BRA `(.L_x_1699) ;  /* 0xffffd66000007947 */ /* 0x000fea000383ffff */
.L_x_1643:
[----:B------:R-:W-:Y:S02]  /*f3b0*/  MOV R2, 0x1 ;  /* 0x0000000100027802 */ /* 0x000fe40000000f00 */
[----:B------:R-:W-:-:S02]  /*f3c0*/  MOV R3, 0xf3e0 ;  /* 0x0000f3e000037802 */ /* 0x000fc40000000f00 */
[----:B--2-4-:R-:W-:Y:S05]  /*f3d0*/  CALL.REL.NOINC `($__internal_28_$__cuda_sm70_shflsync_up_p) ;  /* 0x0000060000007944 */ /* 0x014fea0003c00000 */
[----:B------:R-:W-:Y:S05]  /*f3e0*/  BRA `(.L_x_1700) ;  /* 0xffffd74000007947 */ /* 0x000fea000383ffff */
.L_x_1644:
[----:B------:R-:W-:Y:S02]  /*f3f0*/  MOV R2, 0x2 ;  /* 0x0000000200027802 */ /* 0x000fe40000000f00 */
[----:B------:R-:W-:-:S02]  /*f400*/  MOV R3, 0xf420 ;  /* 0x0000f42000037802 */ /* 0x000fc40000000f00 */
[----:B--2-4-:R-:W-:Y:S05]  /*f410*/  CALL.REL.NOINC `($__internal_28_$__cuda_sm70_shflsync_up_p) ;  /* 0x000005c000007944 */ /* 0x014fea0003c00000 */
        /* <DEDUP_REMOVED lines=24> */
.L_x_1648:
[----:B------:R-:W-:Y:S02]  /*f5a0*/  MOV R2, 0x1 ;  /* 0x0000000100027802 */ /* 0x000fe40000000f00 */
[----:B------:R-:W-:Y:S02]  /*f5b0*/  MOV R3, 0xf5d0 ;  /* 0x0000f5d000037802 */ /* 0x000fe40000000f00 */
[----:B--2---:R-:W-:Y:S05]  /*f5c0*/  CALL.REL.NOINC `($__internal_28_$__cuda_sm70_shflsync_up_p) ;  /* 0x0000041000007944 */ /* 0x004fea0003c00000 */
[----:B------:R-:W-:Y:S01]  /*f5d0*/  MOV R2, R4 ;  /* 0x0000000400027202 */ /* 0x000fe20000000f00 */
[----:B------:R-:W-:Y:S05]  /*f5e0*/  BRA `(.L_x_1702) ;  /* 0xffffd79000007947 */ /* 0x000fea000383ffff */
.L_x_1649:
        /* <DEDUP_REMOVED lines=27> */
.L_x_1651:
[----:B------:R-:W-:Y:S02]  /*f7a0*/  SEL R0, RZ, 0x1, P0 ;  /* 0x00000001ff007807 */ /* 0x000fe40000000000 */
[----:B------:R-:W-:Y:S02]  /*f7b0*/  MOV R2, 0xf7d0 ;  /* 0x0000f7d000027802 */ /* 0x000fe40000000f00 */
[----:B-12---:R-:W-:Y:S05]  /*f7c0*/  CALL.REL.NOINC `($__internal_29_$__cuda_sm70_votesync_ballot) ;  /* 0x0000028000007944 */ /* 0x006fea0003c00000 */
[----:B------:R-:W-:Y:S05]  /*f7d0*/  BRA `(.L_x_1704) ;  /* 0xffffd73000007947 */ /* 0x000fea000383ffff */
.L_x_1652:
[----:B------:R-:W-:Y:S01]  /*f7e0*/  IMAD.MOV.U32 R31, RZ, RZ, R6 ;  /* 0x000000ffff1f7224 */ /* 0x000fe200078e0006 */
[----:B----4-:R-:W-:Y:S01]  /*f7f0*/  MOV R30, R11 ;  /* 0x0000000b001e7202 */ /* 0x010fe20000000f00 */
[----:B------:R-:W-:Y:S01]  /*f800*/  IMAD.MOV.U32 R3, RZ, RZ, 0x1f ;  /* 0x0000001fff037424 */ /* 0x000fe200078e00ff */
[----:B------:R-:W-:Y:S02]  /*f810*/  MOV R2, 0xf830 ;  /* 0x0000f83000027802 */ /* 0x000fe40000000f00 */
[----:B-123--:R-:W-:Y:S05]  /*f820*/  CALL.REL.NOINC `($__internal_27_$__cuda_sm70_shflsync_idx_p) ;  /* 0x0000016000007944 */ /* 0x00efea0003c00000 */
[----:B------:R-:W-:Y:S01]  /*f830*/  IMAD.MOV.U32 R6, RZ, RZ, R30 ;  /* 0x000000ffff067224 */ /* 0x000fe200078e001e */
[----:B------:R-:W-:Y:S01]  /*f840*/  MOV R30, R11 ;  /* 0x0000000b001e7202 */ /* 0x000fe20000000f00 */
[----:B------:R-:W-:Y:S01]  /*f850*/  IMAD.MOV.U32 R31, RZ, RZ, R7 ;  /* 0x000000ffff1f7224 */ /* 0x000fe200078e0007 */
[----:B------:R-:W-:Y:S02]  /*f860*/  MOV R3, 0x1f ;  /* 0x0000001f00037802 */ /* 0x000fe40000000f00 */
[----:B------:R-:W-:-:S02]  /*f870*/  MOV R2, 0xf890 ;  /* 0x0000f89000027802 */ /* 0x000fc40000000f00 */
[----:B------:R-:W-:Y:S05]  /*f880*/  CALL.REL.NOINC `($__internal_27_$__cuda_sm70_shflsync_idx_p) ;  /* 0x0000010000007944 */ /* 0x000fea0003c00000 */
[----:B------:R-:W-:Y:S01]  /*f890*/  MOV R7, R30 ;  /* 0x0000001e00077202 */ /* 0x000fe20000000f00 */
[----:B------:R-:W-:Y:S05]  /*f8a0*/  BRA `(.L_x_1705) ;  /* 0xffffd6a000007947 */ /* 0x000fea000383ffff */
.L_x_1655:
[----:B------:R-:W-:Y:S01]  /*f8b0*/  IMAD.MOV.U32 R31, RZ, RZ, R4 ;  /* 0x000000ffff1f7224 */ /* 0x000fe200078e0004 */
[----:B------:R-:W-:Y:S01]  /*f8c0*/  MOV R30, R0 ;  /* 0x00000000001e7202 */ /* 0x000fe20000000f00 */
[----:B------:R-:W-:Y:S01]  /*f8d0*/  IMAD.MOV.U32 R3, RZ, RZ, 0x1f ;  /* 0x0000001fff037424 */ /* 0x000fe200078e00ff */
[----:B------:R-:W-:-:S02]  /*f8e0*/  MOV R2, 0xf900 ;  /* 0x0000f90000027802 */ /* 0x000fc40000000f00 */
[----:B-12-4-:R-:W-:Y:S05]  /*f8f0*/  CALL.REL.NOINC `($__internal_27_$__cuda_sm70_shflsync_idx_p) ;  /* 0x0000009000007944 */ /* 0x016fea0003c00000 */
[----:B------:R-:W-:Y:S01]  /*f900*/  MOV R10, R30 ;  /* 0x0000001e000a7202 */ /* 0x000fe20000000f00 */
[----:B------:R-:W-:Y:S05]  /*f910*/  BRA `(.L_x_1654) ;  /* 0xffffd69000007947 */ /* 0x000fea000383ffff */
        .weak           $__internal_26_$__cuda_sm70_shflsync_bfly_p
        .type           $__internal_26_$__cuda_sm70_shflsync_bfly_p,@function
        .size           $__internal_26_$__cuda_sm70_shflsync_bfly_p,($__internal_27_$__cuda_sm70_shflsync_idx_p - $__internal_26_$__cuda_sm70_shflsync_bfly_p)
$__internal_26_$__cuda_sm70_shflsync_bfly_p:
[----:B------:R-:W-:Y:S02]  /*f920*/  IMAD.MOV.U32 R138, RZ, RZ, -0x1 ;  /* 0xffffffffff8a7424 */ /* 0x000fe400078e00ff */
[----:B------:R-:W-:-:S02]  /*f930*/  IMAD.MOV.U32 R137, RZ, RZ, 0x1f ;  /* 0x0000001fff897424 */ /* 0x000fc400078e00ff */
[----:B------:R-:W-:Y:S04]  /*f940*/  WARPSYNC R138 ;  /* 0x0000008a00007348 */ /* 0x000fe80003800000 */
[----:B------:R1:W2:Y:S02]  /*f950*/  SHFL.BFLY PT, R136, R2, R136, R137 ;  /* 0x0c00008802887389 */ /* 0x0002a400000e0089 */
[----:B-1----:R-:W-:Y:S02]  /*f960*/  MOV R2, R3 ;  /* 0x0000000300027202 */ /* 0x002fe40000000f00 */
[----:B------:R-:W-:-:S04]  /*f970*/  MOV R3, 0x0 ;  /* 0x0000000000037802 */ /* 0x000fc80000000f00 */
[----:B--2---:R-:W-:Y:S05]  /*f980*/  RET.REL.NODEC R2 `(_ZN7cutlass13device_kernelIN5flash19enable_sm80_to_sm89INS1_16FlashAttnFwdSm80INS1_25CollectiveMainloopFwdSm80ILi8ELi2ELb0EN4cute5tupleIJNS5_1CILi128EEENS7_ILi64EEENS7_ILi192EEEEEELi192ENS_10bfloat16_tEfNS_4arch4Sm80ELb0ELb0ELb0ELb1ELb1ELb0ELb1ELb1EEENS1_21CollectiveEpilogueFwdINS6_IJS8_SA_S9_EEENS6_IJNS7_ILi1EEESI_SI_EEESC_SE_Li256ELb1ELb1ELb1ELb0EEENS1_36VarlenDynamicPersistentTileSchedulerILi128ELi64ELi256ELi256ELb1ELb1ELb0ELb0ELb1ELb1EEEEEEEEEvNT_6ParamsE) ;  /* 0xffff067002007950 */ /* 0x004fea0003c3ffff */
        .weak           $__internal_27_$__cuda_sm70_shflsync_idx_p
        .type           $__internal_27_$__cuda_sm70_shflsync_idx_p,@function
        .size           $__internal_27_$__cuda_sm70_shflsync_idx_p,($__internal_28_$__cuda_sm70_shflsync_up_p - $__internal_27_$__cuda_sm70_shflsync_idx_p)
$__internal_27_$__cuda_sm70_shflsync_idx_p:
[----:B------:R-:W-:-:S04]  /*f990*/  MOV R178, 0xffffffff ;  /* 0xffffffff00b27802 */ /* 0x000fc80000000f00 */
[----:B------:R-:W-:Y:S04]  /*f9a0*/  WARPSYNC R178 ;  /* 0x000000b200007348 */ /* 0x000fe80003800000 */
[----:B------:R1:W2:Y:S02]  /*f9b0*/  SHFL.IDX PT, R30, R31, R30, R3 ;  /* 0x0000001e1f1e7389 */ /* 0x0002a400000e0003 */
[----:B-1----:R-:W-:-:S04]  /*f9c0*/  MOV R3, 0x0 ;  /* 0x0000000000037802 */ /* 0x002fc80000000f00 */
[----:B--2---:R-:W-:Y:S05]  /*f9d0*/  RET.REL.NODEC R2 `(_ZN7cutlass13device_kernelIN5flash19enable_sm80_to_sm89INS1_16FlashAttnFwdSm80INS1_25CollectiveMainloopFwdSm80ILi8ELi2ELb0EN4cute5tupleIJNS5_1CILi128EEENS7_ILi64EEENS7_ILi192EEEEEELi192ENS_10bfloat16_tEfNS_4arch4Sm80ELb0ELb0ELb0ELb1ELb1ELb0ELb1ELb1EEENS1_21CollectiveEpilogueFwdINS6_IJS8_SA_S9_EEENS6_IJNS7_ILi1EEESI_SI_EEESC_SE_Li256ELb1ELb1ELb1ELb0EEENS1_36VarlenDynamicPersistentTileSchedulerILi128ELi64ELi256ELi256ELb1ELb1ELb0ELb0ELb1ELb1EEEEEEEEEvNT_6ParamsE) ;  /* 0xffff062002007950 */ /* 0x004fea0003c3ffff */
        .weak           $__internal_28_$__cuda_sm70_shflsync_up_p
        .type           $__internal_28_$__cuda_sm70_shflsync_up_p,@function
        .size           $__internal_28_$__cuda_sm70_shflsync_up_p,($__internal_29_$__cuda_sm70_votesync_ballot - $__internal_28_$__cuda_sm70_shflsync_up_p)
$__internal_28_$__cuda_sm70_shflsync_up_p:
[----:B------:R-:W-:Y:S02]  /*f9e0*/  IMAD.MOV.U32 R4, RZ, RZ, RZ ;  /* 0x000000ffff047224 */ /* 0x000fe400078e00ff */
[----:B------:R-:W-:-:S04]  /*f9f0*/  IMAD.MOV.U32 R11, RZ, RZ, -0x1 ;  /* 0xffffffffff0b7424 */ /* 0x000fc800078e00ff */
[----:B------:R-:W-:Y:S04]  /*fa00*/  WARPSYNC R11 ;  /* 0x0000000b00007348 */ /* 0x000fe80003800000 */
[----:B------:R1:W2:Y:S02]  /*fa10*/  SHFL.UP PT, R4, R0, R2, R4 ;  /* 0x0400000200047389 */ /* 0x0002a400000e0004 */
[----:B-1----:R-:W-:Y:S02]  /*fa20*/  MOV R2, R3 ;  /* 0x0000000300027202 */ /* 0x002fe40000000f00 */
[----:B------:R-:W-:-:S04]  /*fa30*/  MOV R3, 0x0 ;  /* 0x0000000000037802 */ /* 0x000fc80000000f00 */
[----:B--2---:R-:W-:Y:S05]  /*fa40*/  RET.REL.NODEC R2 `(_ZN7cutlass13device_kernelIN5flash19enable_sm80_to_sm89INS1_16FlashAttnFwdSm80INS1_25CollectiveMainloopFwdSm80ILi8ELi2ELb0EN4cute5tupleIJNS5_1CILi128EEENS7_ILi64EEENS7_ILi192EEEEEELi192ENS_10bfloat16_tEfNS_4arch4Sm80ELb0ELb0ELb0ELb1ELb1ELb0ELb1ELb1EEENS1_21CollectiveEpilogueFwdINS6_IJS8_SA_S9_EEENS6_IJNS7_ILi1EEESI_SI_EEESC_SE_Li256ELb1ELb1ELb1ELb0EEENS1_36VarlenDynamicPersistentTileSchedulerILi128ELi64ELi256ELi256ELb1ELb1ELb0ELb0ELb1ELb1EEEEEEEEEvNT_6ParamsE) ;  /* 0xffff05b002007950 */ /* 0x004fea0003c3ffff */
        .weak           $__internal_29_$__cuda_sm70_votesync_ballot
        .type           $__internal_29_$__cuda_sm70_votesync_ballot,@function
        .size           $__internal_29_$__cuda_sm70_votesync_ballot,(.L_x_3142 - $__internal_29_$__cuda_sm70_votesync_ballot)
$__internal_29_$__cuda_sm70_votesync_ballot:
[----:B------:R-:W-:Y:S01]  /*fa50*/  ISETP.NE.U32.AND P0, PT, R0, 0x1, PT ;  /* 0x000000010000780c */ /* 0x000fe20003f05070 */
[----:B------:R-:W-:-:S04]  /*fa60*/  IMAD.MOV.U32 R3, RZ, RZ, -0x1 ;  /* 0xffffffffff037424 */ /* 0x000fc800078e00ff */
[----:B------:R-:W-:Y:S08]  /*fa70*/  WARPSYNC R3 ;  /* 0x0000000300007348 */ /* 0x000ff00003800000 */
[----:B------:R-:W-:-:S04]  /*fa80*/  VOTE.ANY R0, PT, !P0 ;  /* 0x0000000000007806 */ /* 0x000fc800040e0100 */
[----:B------:R-:W-:Y:S01]  /*fa90*/  LOP3.LUT R0, R0, R3, RZ, 0xc0, !PT ;  /* 0x0000000300007212 */ /* 0x000fe200078ec0ff */
[----:B------:R-:W-:-:S04]  /*faa0*/  IMAD.MOV.U32 R3, RZ, RZ, 0x0 ;  /* 0x00000000ff037424 */ /* 0x000fc800078e00ff */
[----:B------:R-:W-:Y:S05]  /*fab0*/  RET.REL.NODEC R2 `(_ZN7cutlass13device_kernelIN5flash19enable_sm80_to_sm89INS1_16FlashAttnFwdSm80INS1_25CollectiveMainloopFwdSm80ILi8ELi2ELb0EN4cute5tupleIJNS5_1CILi128EEENS7_ILi64EEENS7_ILi192EEEEEELi192ENS_10bfloat16_tEfNS_4arch4Sm80ELb0ELb0ELb0ELb1ELb1ELb0ELb1ELb1EEENS1_21CollectiveEpilogueFwdINS6_IJS8_SA_S9_EEENS6_IJNS7_ILi1EEESI_SI_EEESC_SE_Li256ELb1ELb1ELb1ELb0EEENS1_36VarlenDynamicPersistentTileSchedulerILi128ELi64ELi256ELi256ELb1ELb1ELb0ELb0ELb1ELb1EEEEEEEEEvNT_6ParamsE) ;  /* 0xffff054002007950 */ /* 0x000fea0003c3ffff */
.L_x_1706:
        /* <DEDUP_REMOVED lines=12> */
.L_x_3142:


//--------------------- .text._ZN7cutlass13device_kernelIN5flash19enable_sm80_to_sm89INS1_16FlashAttnFwdSm80INS1_25CollectiveMainloopFwdSm80ILi8ELi2ELb0EN4cute5tupleIJNS5_1CILi128EEENS7_ILi64EEENS7_ILi192EEEEEELi192ENS_10bfloat16_tEfNS_4arch4Sm80ELb0ELb0ELb0ELb1ELb1ELb1ELb1ELb1EEENS1_21CollectiveEpilogueFwdINS6_IJS8_SA_S9_EEENS6_IJNS7_ILi1EEESI_SI_EEESC_SE_Li256ELb1ELb1ELb1ELb0EEENS1_36VarlenDynamicPersistentTileSchedulerILi128ELi64ELi256ELi256ELb1ELb1ELb0ELb0ELb1ELb1EEEEEEEEEvNT_6ParamsE --------------------------
	.section	.text._ZN7cutlass13device_kernelIN5flash19enable_sm80_to_sm89INS1_16FlashAttnFwdSm80INS1_25CollectiveMainloopFwdSm80ILi8ELi2ELb0EN4cute5tupleIJNS5_1CILi128EEENS7_ILi64EEENS7_ILi192EEEEEELi192ENS_10bfloat16_tEfNS_4arch4Sm80ELb0ELb0ELb0ELb1ELb1ELb1ELb1ELb1EEENS1_21CollectiveEpilogueFwdINS6_IJS8_SA_S9_EEENS6_IJNS7_ILi1EEESI_SI_EEESC_SE_Li256ELb1ELb1ELb1ELb0EEENS1_36VarlenDynamicPersistentTileSchedulerILi128ELi64ELi256ELi256ELb1ELb1ELb0ELb0ELb1ELb1EEEEEEEEEvNT_6ParamsE,"ax",@progbits
	.sectioninfo	@"SHI_REGISTERS=255"
	.align	128
.text._ZN7cutlass13device_kernelIN5flash19enable_sm80_to_sm89INS1_16FlashAttnFwdSm80INS1_25CollectiveMainloopFwdSm80ILi8ELi2ELb0EN4cute5tupleIJNS5_1CILi128EEENS7_ILi64EEENS7_ILi192EEEEEELi192ENS_10bfloat16_tEfNS_4arch4Sm80ELb0ELb0ELb0ELb1ELb1ELb1ELb1ELb1EEENS1_21CollectiveEpilogueFwdINS6_IJS8_SA_S9_EEENS6_IJNS7_ILi1EEESI_SI_EEESC_SE_Li256ELb1ELb1ELb1ELb0EEENS1_36VarlenDynamicPersistentTileSchedulerILi128ELi64ELi256ELi256ELb1ELb1ELb0ELb0ELb1ELb1EEEEEEEEEvNT_6ParamsE:
        .type           _ZN7cutlass13device_kernelIN5flash19enable_sm80_to_sm89INS1_16FlashAttnFwdSm80INS1_25CollectiveMainloopFwdSm80ILi8ELi2ELb0EN4cute5tupleIJNS5_1CILi128EEENS7_ILi64EEENS7_ILi192EEEEEELi192ENS_10bfloat16_tEfNS_4arch4Sm80ELb0ELb0ELb0ELb1ELb1ELb1ELb1ELb1EEENS1_21CollectiveEpilogueFwdINS6_IJS8_SA_S9_EEENS6_IJNS7_ILi1EEESI_SI_EEESC_SE_Li256ELb1ELb1ELb1ELb0EEENS1_36VarlenDynamicPersistentTileSchedulerILi128ELi64ELi256ELi256ELb1ELb1ELb0ELb0ELb1ELb1EEEEEEEEEvNT_6ParamsE,@function
        .size           _ZN7cutlass13device_kernelIN5flash19enable_sm80_to_sm89INS1_16FlashAttnFwdSm80INS1_25CollectiveMainloopFwdSm80ILi8ELi2ELb0EN4cute5tupleIJNS5_1CILi128EEENS7_ILi64EEENS7_ILi192EEEEEELi192ENS_10bfloat16_tEfNS_4arch4Sm80ELb0ELb0ELb0ELb1ELb1ELb1ELb1ELb1EEENS1_21CollectiveEpilogueFwdINS6_IJS8_SA_S9_EEENS6_IJNS7_ILi1EEESI_SI_EEESC_SE_Li256ELb1ELb1ELb1ELb0EEENS1_36VarlenDynamicPersistentTileSchedulerILi128ELi64ELi256ELi256ELb1ELb1ELb0ELb0ELb1ELb1EEEEEEEEEvNT_6ParamsE,(.L_x_3147 - _ZN7cutlass13device_kernelIN5flash19enable_sm80_to_sm89INS1_16FlashAttnFwdSm80INS1_25CollectiveMainloopFwdSm80ILi8ELi2ELb0EN4cute5tupleIJNS5_1CILi128EEENS7_ILi64EEENS7_ILi192EEEEEELi192ENS_10bfloat16_tEfNS_4arch4Sm80ELb0ELb0ELb0ELb1ELb1ELb1ELb1ELb1EEENS1_21CollectiveEpilogueFwdINS6_IJS8_SA_S9_EEENS6_IJNS7_ILi1EEESI_SI_EEESC_SE_Li256ELb1ELb1ELb1ELb0EEENS1_36VarlenDynamicPersistentTileSchedulerILi128ELi64ELi256ELi256ELb1ELb1ELb0ELb0ELb1ELb1EEEEEEEEEvNT_6ParamsE)
        .other          _ZN7cutlass13device_kernelIN5flash19enable_sm80_to_sm89INS1_16FlashAttnFwdSm80INS1_25CollectiveMainloopFwdSm80ILi8ELi2ELb0EN4cute5tupleIJNS5_1CILi128EEENS7_ILi64EEENS7_ILi192EEEEEELi192ENS_10bfloat16_tEfNS_4arch4Sm80ELb0ELb0ELb0ELb1ELb1ELb1ELb1ELb1EEENS1_21CollectiveEpilogueFwdINS6_IJS8_SA_S9_EEENS6_IJNS7_ILi1EEESI_SI_EEESC_SE_Li256ELb1ELb1ELb1ELb0EEENS1_36VarlenDynamicPersistentTileSchedulerILi128ELi64ELi256ELi256ELb1ELb1ELb0ELb0ELb1ELb1EEEEEEEEEvNT_6ParamsE,@"STO_CUDA_ENTRY STV_DEFAULT"
_ZN7cutlass13device_kernelIN5flash19enable_sm80_to_sm89INS1_16FlashAttnFwdSm80INS1_25CollectiveMainloopFwdSm80ILi8ELi2ELb0EN4cute5tupleIJNS5_1CILi128EEENS7_ILi64EEENS7_ILi192EEEEEELi192ENS_10bfloat16_tEfNS_4arch4Sm80ELb0ELb0ELb0ELb1ELb1ELb1ELb1ELb1EEENS1_21CollectiveEpilogueFwdINS6_IJS8_SA_S9_EEENS6_IJNS7_ILi1EEESI_SI_EEESC_SE_Li256ELb1ELb1ELb1ELb0EEENS1_36VarlenDynamicPersistentTileSchedulerILi128ELi64ELi256ELi256ELb1ELb1ELb0ELb0ELb1ELb1EEEEEEEEEvNT_6ParamsE:
        /* <DEDUP_REMOVED lines=52> */
.L_x_1712:
        /* <DEDUP_REMOVED lines=17> */
.L_x_1892:
        /* <DEDUP_REMOVED lines=16> */
.L_x_1893:
[----:B---3--:R-:W-:-:S05]  /*0550*/  IMAD R0, R0, c[0x0][0x538], RZ ;  /* 0x00014e0000007a24 */ /* 0x008fca00078e02ff */
[----:B------:R-:W-:-:S04]  /*0560*/  IADD3 R6, R0, R6, RZ ;  /* 0x0000000600067210 */ /* 0x000fc80007ffe0ff */
[----:B------:R-:W-:-:S13]  /*0570*/  ISETP.GT.AND P0, PT, R6, UR4, PT ;  /* 0x0000000406007c0c */ /* 0x000fda000bf04270 */
[----:B-12---:R-:W-:Y:S05]  /*0580*/  @!P0 BRA `(.L_x_1712) ;  /* 0xfffffdb000008947 */ /* 0x006fea000383ffff */
.L_x_1708:
[----:B------:R-:W-:-:S05]  /*0590*/  IADD3 R6, -R0, R6, RZ ;  /* 0x0000000600067210 */ /* 0x000fca0007ffe1ff */
[----:B------:R-:W-:-:S05]  /*05a0*/  IMAD R0, R4, c[0x0][0x538], R6 ;  /* 0x00014e0004007a24 */ /* 0x000fca00078e0206 */
[----:B------:R-:W-:Y:S01]  /*05b0*/  ISETP.GT.AND P0, PT, R0, UR4, PT ;  /* 0x0000000400007c0c */ /* 0x000fe2000bf04270 */
[----:B------:R-:W-:-:S12]  /*05c0*/  BRA.DIV ~URZ, `(.L_x_1713) ;  /* 0x00018db27f007947 */ /* 0x000fd8000b800000 */
[----:B------:R-:W-:-:S04]  /*05d0*/  VOTE.ANY R0, PT, !P0 ;  /* 0x0000000000007806 */ /* 0x000fc800040e0100 */
.L_x_1894:
[----:B------:R1:W3:Y:S01]  /*05e0*/  POPC R12, R0 ;  /* 0x00000000000c7309 */ /* 0x0002e20000000000 */
[----:B------:R-:W-:Y:S05]  /*05f0*/  BRA.DIV ~URZ, `(.L_x_1714) ;  /* 0x00018dc27f007947 */ /* 0x000fea000b800000 */
[----:B---3--:R3:W4:Y:S01]  /*0600*/  SHFL.IDX PT, R11, R8, R12, 0x1f ;  /* 0x00001f0c080b7589 */ /* 0x00872200000e0000 */
[----:B------:R-:W-:-:S03]  /*0610*/  MOV R5, RZ ;  /* 0x000000ff00057202 */ /* 0x000fc60000000f00 */
[----:B------:R3:W1:Y:S04]  /*0620*/  SHFL.IDX PT, R10, R7, R12, 0x1f ;  /* 0x00001f0c070a7589 */ /* 0x00066800000e0000 */
.L_x_1895:
[----:B------:R-:W-:Y:S01]  /*0630*/  ISETP.NE.AND P0, PT, R0, RZ, PT ;  /* 0x000000ff0000720c */ /* 0x000fe20003f05270 */
[----:B------:R-:W-:-:S12]  /*0640*/  BSSY B0, `(.L_x_1715) ;  /* 0x0000005000007945 */ /* 0x000fd80003800000 */
[----:B------:R-:W-:Y:S05]  /*0650*/  @!P0 BRA `(.L_x_1716) ;  /* 0x0000003000008947 */ /* 0x000fea0003800000 */
[----:B------:R-:W-:Y:S01]  /*0660*/  IADD3 R32, R12, -0x1, RZ ;  /* 0xffffffff0c207810 */ /* 0x000fe20007ffe0ff */
[----:B------:R-:W-:Y:S05]  /*0670*/  BRA.DIV ~URZ, `(.L_x_1717) ;  /* 0x00018e227f007947 */ /* 0x000fea000b800000 */
[----:B------:R3:W4:Y:S02]  /*0680*/  SHFL.IDX PT, R5, R4, R32, 0x1f ;  /* 0x00001f2004057589 */ /* 0x00072400000e0000 */
.L_x_1716:
[----:B------:R-:W-:Y:S05]  /*0690*/  BSYNC B0 ;  /* 0x0000000000007941 */ /* 0x000fea0003800000 */
.L_x_1715:
[-C--:B---34-:R-:W-:Y:S01]  /*06a0*/  IABS R4, R11.reuse ;  /* 0x0000000b00047213 */ /* 0x098fe20000000000 */
[----:B--2---:R-:W-:Y:S01]  /*06b0*/  IMAD R236, R5, c[0x0][0x538], R6 ;  /* 0x00014e0005ec7a24 */ /* 0x004fe200078e0206 */
[----:B-1----:R-:W-:Y:S01]  /*06c0*/  IABS R0, R10 ;  /* 0x0000000a00007213 */ /* 0x002fe20000000000 */
        /* <DEDUP_REMOVED lines=62> */
.L_x_1709:
[----:B--2---:R-:W-:Y:S01]  /*0ab0*/  IMAD.MOV.U32 R237, RZ, RZ, RZ ;  /* 0x000000ffffed7224 */ /* 0x004fe200078e00ff */
[----:B------:R-:W-:Y:S01]  /*0ac0*/  MOV R238, RZ ;  /* 0x000000ff00ee7202 */ /* 0x000fe20000000f00 */
[----:B------:R-:W-:Y:S01]  /*0ad0*/  IMAD.U32 R236, RZ, RZ, UR4 ;  /* 0x00000004ffec7e24 */ /* 0x000fe2000f8e00ff */
[----:B------:R-:W-:Y:S02]  /*0ae0*/  MOV R239, c[0x0][0x53c] ;  /* 0x00014f0000ef7a02 */ /* 0x000fe40000000f00 */
.L_x_1718:
[----:B------:R-:W-:Y:S01]  /*0af0*/  ISETP.NE.AND P0, PT, R14, RZ, PT ;  /* 0x000000ff0e00720c */ /* 0x000fe20003f05270 */
[----:B------:R-:W-:-:S12]  /*0b00*/  WARPSYNC 0xffffffff ;  /* 0xffffffff00007948 */ /* 0x000fd80003800000 */
[----:B------:R1:W-:Y:S04]  /*0b10*/  @!P0 STS.128 [0x24100], R236 ;  /* 0x024100ecff008388 */ /* 0x0003e80000000c00 */
[----:B------:R-:W-:Y:S06]  /*0b20*/  BAR.ARV 0x5, 0x100 ;  /* 0x0144000000007b1d */ /* 0x000fec0000002000 */
.L_x_1707:
[----:B-12---:R-:W-:-:S13]  /*0b30*/  ISETP.GE.AND P0, PT, R239, c[0x0][0x53c], PT ;  /* 0x00014f00ef007a0c */ /* 0x006fda0003f06270 */
[----:B------:R-:W-:Y:S05]  /*0b40*/  @P0 EXIT ;  /* 0x000000000000094d */ /* 0x000fea0003800000 */
[----:B------:R-:W-:Y:S01]  /*0b50*/  SHF.R.S32.HI R12, RZ, 0x1f, R187 ;  /* 0x0000001fff0c7819 */ /* 0x000fe200000114bb */
[----:B------:R-:W-:Y:S01]  /*0b60*/  IMAD.MOV.U32 R18, RZ, RZ, 0x40 ;  /* 0x00000040ff127424 */ /* 0x000fe200078e00ff */
[----:B------:R-:W-:Y:S02]  /*0b70*/  ULDC UR4, c[0x0][0x2ac] ;  /* 0x0000ab0000047ab9 */ /* 0x000fe40000000800 */
[CC--:B------:R-:W-:Y:S01]  /*0b80*/  LEA.HI R9, R12.reuse, R187.reuse, RZ, 0x3 ;  /* 0x000000bb0c097211 */ /* 0x0c0fe200078f18ff */
[----:B------:R-:W-:Y:S01]  /*0b90*/  ULDC UR6, c[0x0][0x1d0] ;  /* 0x0000740000067ab9 */ /* 0x000fe20000000800 */
[----:B------:R-:W-:Y:S01]  /*0ba0*/  LEA.HI R3, R12, R187, RZ, 0x4 ;  /* 0x000000bb0c037211 */ /* 0x000fe200078f20ff */
[----:B------:R-:W-:Y:S01]  /*0bb0*/  UIMAD UR6, UR4, UR6, URZ ;  /* 0x00000006040672a4 */ /* 0x000fe2000f8e023f */
[----:B------:R-:W-:Y:S02]  /*0bc0*/  LOP3.LUT R0, R9, 0xfffffff8, RZ, 0xc0, !PT ;  /* 0xfffffff809007812 */ /* 0x000fe400078ec0ff */
[----:B------:R-:W-:-:S02]  /*0bd0*/  LOP3.LUT R2, R3, 0xfffffff0, RZ, 0xc0, !PT ;  /* 0xfffffff003027812 */ /* 0x000fc400078ec0ff */
[----:B------:R-:W-:Y:S01]  /*0be0*/  SHF.R.S32.HI R242, RZ, 0x3, R9 ;  /* 0x00000003fff27819 */ /* 0x000fe20000011409 */
[C---:B------:R-:W-:Y:S01]  /*0bf0*/  IMAD.IADD R182, R187.reuse, 0x1, -R0 ;  /* 0x00000001bbb67824 */ /* 0x040fe200078e0a00 */
[----:B------:R-:W-:Y:S01]  /*0c00*/  SHF.R.S32.HI R4, RZ, 0x4, R3 ;  /* 0x00000004ff047819 */ /* 0x000fe20000011403 */
[----:B------:R-:W-:Y:S02]  /*0c10*/  IMAD.IADD R0, R187, 0x1, -R2 ;  /* 0x00000001bb007824 */ /* 0x000fe400078e0a02 */
[----:B------:R-:W-:Y:S01]  /*0c20*/  IMAD.SHL.U32 R5, R242, 0x40, RZ ;  /* 0x00000040f2057824 */ /* 0x000fe200078e00ff */
[----:B------:R-:W-:Y:S01]  /*0c30*/  LEA.HI R3, R3, R4, RZ, 0x1 ;  /* 0x0000000403037211 */ /* 0x000fe200078f08ff */
[C---:B------:R-:W-:Y:S01]  /*0c40*/  IMAD.SHL.U32 R204, R182.reuse, 0x8, RZ ;  /* 0x00000008b6cc7824 */ /* 0x040fe200078e00ff */
[----:B------:R-:W-:Y:S01]  /*0c50*/  SHF.R.S32.HI R8, RZ, 0x1f, R0 ;  /* 0x0000001fff087819 */ /* 0x000fe20000011400 */
[C---:B------:R-:W-:Y:S01]  /*0c60*/  IMAD.SHL.U32 R7, R182.reuse, 0x40, RZ ;  /* 0x00000040b6077824 */ /* 0x040fe200078e00ff */
[----:B------:R-:W-:Y:S01]  /*0c70*/  LOP3.LUT R6, R3, 0xfffffffe, RZ, 0xc0, !PT ;  /* 0xfffffffe03067812 */ /* 0x000fe200078ec0ff */
[----:B------:R-:W-:Y:S01]  /*0c80*/  IMAD R217, R182, 0x20, R242 ;  /* 0x00000020b6d97824 */ /* 0x000fe200078e02f2 */
[----:B------:R-:W-:-:S02]  /*0c90*/  LOP3.LUT R2, R5, 0x1c0, RZ, 0xc0, !PT ;  /* 0x000001c005027812 */ /* 0x000fc400078ec0ff */
[----:B------:R-:W-:Y:S01]  /*0ca0*/  LEA.HI R13, R8, R0, RZ, 0x3 ;  /* 0x00000000080d7211 */ /* 0x000fe200078f18ff */
[----:B------:R-:W-:Y:S01]  /*0cb0*/  IMAD.IADD R8, R4, 0x1, -R6 ;  /* 0x0000000104087824 */ /* 0x000fe200078e0a06 */
[----:B------:R-:W-:Y:S02]  /*0cc0*/  SHF.R.U32.HI R5, RZ, 0x3, R2 ;  /* 0x00000003ff057819 */ /* 0x000fe40000011602 */
[----:B------:R-:W-:Y:S02]  /*0cd0*/  LOP3.LUT R3, R2, 0x38, R204, 0xf8, !PT ;  /* 0x0000003802037812 */ /* 0x000fe400078ef8cc */
[----:B------:R-:W-:Y:S02]  /*0ce0*/  LOP3.LUT R2, R7, 0x1c0, RZ, 0xc0, !PT ;  /* 0x000001c007027812 */ /* 0x000fe400078ec0ff */
[----:B------:R-:W-:Y:S02]  /*0cf0*/  LOP3.LUT R4, R13, 0xfffffff8, RZ, 0xc0, !PT ;  /* 0xfffffff80d047812 */ /* 0x000fe400078ec0ff */
[----:B------:R-:W-:-:S02]  /*0d00*/  LOP3.LUT R10, R3, R5, RZ, 0x3c, !PT ;  /* 0x00000005030a7212 */ /* 0x000fc400078e3cff */
[CC--:B------:R-:W-:Y:S02]  /*0d10*/  LEA.HI R6, R12.reuse, R187.reuse, RZ, 0x2 ;  /* 0x000000bb0c067211 */ /* 0x0c0fe400078f10ff */
[----:B------:R-:W-:Y:S02]  /*0d20*/  LEA.HI R5, R12, R187, RZ, 0x5 ;  /* 0x000000bb0c057211 */ /* 0x000fe400078f28ff */
[----:B------:R-:W-:Y:S01]  /*0d30*/  LOP3.LUT R3, R2, 0x8, R9, 0xf8, !PT ;  /* 0x0000000802037812 */ /* 0x000fe200078ef809 */
[----:B------:R-:W-:Y:S01]  /*0d40*/  IMAD.IADD R9, R0, 0x1, -R4 ;  /* 0x0000000100097824 */ /* 0x000fe200078e0a04 */
[----:B------:R-:W-:Y:S02]  /*0d50*/  LOP3.LUT R4, R6, 0xfffffffc, RZ, 0xc0, !PT ;  /* 0xfffffffc06047812 */ /* 0x000fe400078ec0ff */
[----:B------:R-:W-:Y:S02]  /*0d60*/  LOP3.LUT R0, R5, 0xffffffe0, RZ, 0xc0, !PT ;  /* 0xffffffe005007812 */ /* 0x000fe400078ec0ff */
[----:B------:R-:W-:Y:S01]  /*0d70*/  SHF.R.U32.HI R2, RZ, 0x3, R2 ;  /* 0x00000003ff027819 */ /* 0x000fe20000011602 */
[C---:B------:R-:W-:Y:S01]  /*0d80*/  IMAD.IADD R240, R187.reuse, 0x1, -R4 ;  /* 0x00000001bbf07824 */ /* 0x040fe200078e0a04 */
[----:B------:R-:W-:Y:S01]  /*0d90*/  SHF.R.S32.HI R207, RZ, 0x2, R6 ;  /* 0x00000002ffcf7819 */ /* 0x000fe20000011406 */
[----:B------:R-:W-:Y:S01]  /*0da0*/  IMAD.IADD R22, R187, 0x1, -R0 ;  /* 0x00000001bb167824 */ /* 0x000fe200078e0a00 */
[----:B------:R-:W-:Y:S01]  /*0db0*/  LOP3.LUT R11, R3, R2, RZ, 0x3c, !PT ;  /* 0x00000002030b7212 */ /* 0x000fe200078e3cff */
[C---:B------:R-:W-:Y:S01]  /*0dc0*/  IMAD.SHL.U32 R108, R240.reuse, 0x4, RZ ;  /* 0x00000004f06c7824 */ /* 0x040fe200078e00ff */
[--C-:B------:R-:W-:Y:S01]  /*0dd0*/  SHF.R.S32.HI R2, RZ, 0x5, R5.reuse ;  /* 0x00000005ff027819 */ /* 0x100fe20000011405 */
[----:B------:R-:W-:Y:S01]  /*0de0*/  IMAD.SHL.U32 R104, R240, 0x8, RZ ;  /* 0x00000008f0687824 */ /* 0x000fe200078e00ff */
[----:B------:R-:W-:-:S02]  /*0df0*/  SHF.R.S32.HI R3, RZ, 0x1f, R5 ;  /* 0x0000001fff037819 */ /* 0x000fc40000011405 */
[----:B------:R-:W-:Y:S01]  /*0e00*/  SHF.R.S32.HI R4, RZ, 0x1f, R22 ;  /* 0x0000001fff047819 */ /* 0x000fe20000011416 */
[----:B------:R-:W-:Y:S01]  /*0e10*/  IMAD.SHL.U32 R148, R2, 0x200, RZ ;  /* 0x0000020002947824 */ /* 0x000fe200078e00ff */
[----:B------:R-:W-:Y:S02]  /*0e20*/  LEA.HI R3, R3, R2, RZ, 0x3 ;  /* 0x0000000203037211 */ /* 0x000fe400078f18ff */
[----:B------:R-:W-:Y:S02]  /*0e30*/  LEA.HI R0, R12, R187, RZ, 0x6 ;  /* 0x000000bb0c007211 */ /* 0x000fe400078f30ff */
[----:B------:R-:W-:Y:S02]  /*0e40*/  IADD3 R111, R108, 0x20, RZ ;  /* 0x000000206c6f7810 */ /* 0x000fe40007ffe0ff */
[----:B------:R-:W-:Y:S01]  /*0e50*/  LOP3.LUT R3, R3, 0xffffff8, RZ, 0xc0, !PT ;  /* 0x0ffffff803037812 */ /* 0x000fe200078ec0ff */
[----:B------:R-:W-:Y:S01]  /*0e60*/  IMAD.SHL.U32 R7, R0, 0x8, RZ ;  /* 0x0000000800077824 */ /* 0x000fe200078e00ff */
[----:B------:R-:W-:Y:S01]  /*0e70*/  LEA.HI R12, R4, R22, RZ, 0x2 ;  /* 0x00000016040c7211 */ /* 0x000fe200078f10ff */
[----:B------:R-:W-:Y:S01]  /*0e80*/  IMAD.IADD R0, R108, 0x1, R111 ;  /* 0x000000016c007824 */ /* 0x000fe200078e026f */
[----:B------:R-:W-:Y:S01]  /*0e90*/  SHF.R.S32.HI R6, RZ, 0x1f, R6 ;  /* 0x0000001fff067819 */ /* 0x000fe20000011406 */
[C---:B------:R-:W-:Y:S01]  /*0ea0*/  IMAD.IADD R5, R2.reuse, 0x1, -R3 ;  /* 0x0000000102057824 */ /* 0x040fe200078e0a03 */
[----:B------:R-:W-:Y:S01]  /*0eb0*/  SHF.R.S32.HI R4, RZ, 0x2, R12 ;  /* 0x00000002ff047819 */ /* 0x000fe2000001140c */
[----:B------:R-:W-:Y:S01]  /*0ec0*/  IMAD.SHL.U32 R2, R2, 0x400, RZ ;  /* 0x0000040002027824 */ /* 0x000fe200078e00ff */
[----:B------:R-:W-:-:S02]  /*0ed0*/  SHF.R.S32.HI R3, RZ, 0x1f, R0 ;  /* 0x0000001fff037819 */ /* 0x000fc40000011400 */
[----:B------:R-:W-:Y:S01]  /*0ee0*/  IADD3 R14, R207, 0x40, RZ ;  /* 0x00000040cf0e7810 */ /* 0x000fe20007ffe0ff */
[----:B------:R-:W-:Y:S01]  /*0ef0*/  IMAD R21, R5, 0x10, R4 ;  /* 0x0000001005157824 */ /* 0x000fe200078e0204 */
[----:B------:R-:W-:Y:S01]  /*0f00*/  LEA.HI R4, R6, R207, RZ, 0x3 ;  /* 0x000000cf06047211 */ /* 0x000fe200078f18ff */
[----:B------:R-:W-:Y:S01]  /*0f10*/  IMAD.SHL.U32 R6, R9, 0x40, RZ ;  /* 0x0000004009067824 */ /* 0x000fe200078e00ff */
[----:B------:R-:W-:Y:S01]  /*0f20*/  LOP3.LUT R107, R10, 0x7ffffe00, R7, 0xf8, !PT ;  /* 0x7ffffe000a6b7812 */ /* 0x000fe200078ef807 */
[----:B------:R-:W-:Y:S01]  /*0f30*/  IMAD.SHL.U32 R10, R8, 0x8, RZ ;  /* 0x00000008080a7824 */ /* 0x000fe200078e00ff */
[CC--:B------:R-:W-:Y:S01]  /*0f40*/  LEA.HI R211, R3.reuse, R0.reuse, RZ, 0x3 ;  /* 0x0000000003d37211 */ /* 0x0c0fe200078f18ff */
[----:B------:R-:W-:Y:S01]  /*0f50*/  STL [R1+0x48], R21 ;  /* 0x0000481501007387 */ /* 0x000fe20000100800 */
[----:B------:R-:W-:Y:S01]  /*0f60*/  LEA.HI R7, R3, R0, RZ, 0x6 ;  /* 0x0000000003077211 */ /* 0x000fe200078f30ff */
[----:B------:R-:W-:Y:S01]  /*0f70*/  IMAD.SHL.U32 R3, R14, 0x40, RZ ;  /* 0x000000400e037824 */ /* 0x000fe200078e00ff */
[----:B------:R-:W-:Y:S01]  /*0f80*/  LOP3.LUT R0, R4, 0xfffffff8, RZ, 0xc0, !PT ;  /* 0xfffffff804007812 */ /* 0x000fe200078ec0ff */
[----:B------:R-:W-:Y:S01]  /*0f90*/  IMAD.SHL.U32 R107, R107, 0x2, RZ ;  /* 0x000000026b6b7824 */ /* 0x000fe200078e00ff */
[----:B------:R-:W-:-:S02]  /*0fa0*/  SHF.R.S32.HI R4, RZ, 0x1f, R14 ;  /* 0x0000001fff047819 */ /* 0x000fc4000001140e */
[----:B------:R-:W-:Y:S01]  /*0fb0*/  IADD3 R110, R108, 0x40, RZ ;  /* 0x000000406c6e7810 */ /* 0x000fe20007ffe0ff */
[----:B------:R-:W-:Y:S01]  /*0fc0*/  IMAD.IADD R241, R207, 0x1, -R0 ;  /* 0x00000001cff17824 */ /* 0x000fe200078e0a00 */
[----:B------:R-:W-:Y:S01]  /*0fd0*/  LEA.HI R4, R4, R14, RZ, 0x3 ;  /* 0x0000000e04047211 */ /* 0x000fe200078f18ff */
[----:B------:R-:W-:Y:S01]  /*0fe0*/  IMAD R0, R8, 0x200, R11 ;  /* 0x0000020008007824 */ /* 0x000fe200078e020b */
[----:B------:R-:W-:Y:S01]  /*0ff0*/  LOP3.LUT R23, R3, 0x1c0, RZ, 0xc0, !PT ;  /* 0x000001c003177812 */ /* 0x000fe200078ec0ff */
[----:B------:R-:W-:Y:S01]  /*1000*/  IMAD.SHL.U32 R5, R241, 0x40, RZ ;  /* 0x00000040f1057824 */ /* 0x000fe200078e00ff */
[----:B------:R-:W-:Y:S01]  /*1010*/  R2P PR, R9, 0x6 ;  /* 0x0000000609007804 */ /* 0x000fe20000000000 */
[----:B------:R-:W-:Y:S01]  /*1020*/  IMAD.SHL.U32 R4, R4, 0x40, RZ ;  /* 0x0000004004047824 */ /* 0x000fe200078e00ff */
[----:B------:R-:W-:Y:S01]  /*1030*/  SHF.R.U32.HI R20, RZ, 0x3, R23 ;  /* 0x00000003ff147819 */ /* 0x000fe20000011617 */
[----:B------:R-:W-:Y:S01]  /*1040*/  IMAD.IADD R3, R108, 0x1, R110 ;  /* 0x000000016c037824 */ /* 0x000fe200078e026e */
[----:B------:R-:W-:-:S02]  /*1050*/  LOP3.LUT R209, R5, 0x1c0, RZ, 0xc0, !PT ;  /* 0x000001c005d17812 */ /* 0x000fc400078ec0ff */
[----:B------:R-:W-:Y:S02]  /*1060*/  LOP3.LUT R19, R4, 0xfffffe00, RZ, 0xc0, !PT ;  /* 0xfffffe0004137812 */ /* 0x000fe400078ec0ff */
[----:B------:R-:W-:Y:S01]  /*1070*/  LOP3.LUT R4, R6, 0x1c0, RZ, 0xc0, !PT ;  /* 0x000001c006047812 */ /* 0x000fe200078ec0ff */
[----:B------:R-:W-:Y:S01]  /*1080*/  IMAD.SHL.U32 R6, R7, 0x80, RZ ;  /* 0x0000008007067824 */ /* 0x000fe200078e00ff */
[----:B------:R-:W-:Y:S01]  /*1090*/  SHF.R.S32.HI R5, RZ, 0x1f, R3 ;  /* 0x0000001fff057819 */ /* 0x000fe20000011403 */
[----:B------:R-:W-:Y:S01]  /*10a0*/  STL [R1], R19 ;  /* 0x0000001301007387 */ /* 0x000fe20000100800 */
[----:B------:R-:W-:Y:S02]  /*10b0*/  SHF.R.U32.HI R147, RZ, 0x3, R209 ;  /* 0x00000003ff937819 */ /* 0x000fe400000116d1 */
[--C-:B------:R-:W-:Y:S02]  /*10c0*/  LOP3.LUT R8, R209, 0x38, R211.reuse, 0xf8, !PT ;  /* 0x00000038d1087812 */ /* 0x100fe400078ef8d3 */
[----:B------:R-:W-:-:S02]  /*10d0*/  LOP3.LUT R7, R23, 0x38, R211, 0xf8, !PT ;  /* 0x0000003817077812 */ /* 0x000fc400078ef8d3 */
[CC--:B------:R-:W-:Y:S02]  /*10e0*/  LEA.HI R11, R5.reuse, R3.reuse, RZ, 0x3 ;  /* 0x00000003050b7211 */ /* 0x0c0fe400078f18ff */
[----:B------:R-:W-:Y:S02]  /*10f0*/  LOP3.LUT R10, R4, 0x8, R10, 0xf8, !PT ;  /* 0x00000008040a7812 */ /* 0x000fe400078ef80a */
[----:B------:R-:W-:Y:S02]  /*1100*/  SHF.R.U32.HI R9, RZ, 0x3, R4 ;  /* 0x00000003ff097819 */ /* 0x000fe40000011604 */
[----:B------:R-:W-:Y:S02]  /*1110*/  LOP3.LUT R4, R6, 0xffffe000, RZ, 0xc0, !PT ;  /* 0xffffe00006047812 */ /* 0x000fe400078ec0ff */
[----:B------:R-:W-:Y:S02]  /*1120*/  LEA.HI R3, R5, R3, RZ, 0x6 ;  /* 0x0000000305037211 */ /* 0x000fe400078f30ff */
[----:B------:R-:W-:-:S02]  /*1130*/  LOP3.LUT R8, R8, R147, RZ, 0x3c, !PT ;  /* 0x0000009308087212 */ /* 0x000fc400078e3cff */
[----:B------:R-:W-:Y:S01]  /*1140*/  LOP3.LUT R6, R7, R20, RZ, 0x3c, !PT ;  /* 0x0000001407067212 */ /* 0x000fe200078e3cff */
[----:B------:R-:W-:Y:S01]  /*1150*/  IMAD.SHL.U32 R3, R3, 0x80, RZ ;  /* 0x0000008003037824 */ /* 0x000fe200078e00ff */
[-C--:B------:R-:W-:Y:S01]  /*1160*/  IADD3 R17, R8, R4.reuse, R148 ;  /* 0x0000000408117210 */ /* 0x080fe20007ffe094 */
[----:B------:R-:W-:Y:S01]  /*1170*/  IMAD.SHL.U32 R8, R13, 0x40, RZ ;  /* 0x000000400d087824 */ /* 0x000fe200078e00ff */
[----:B------:R-:W-:Y:S02]  /*1180*/  IADD3 R16, R6, R4, R19 ;  /* 0x0000000406107210 */ /* 0x000fe40007ffe013 */
[--C-:B------:R-:W-:Y:S02]  /*1190*/  LOP3.LUT R4, R209, 0x38, R11.reuse, 0xf8, !PT ;  /* 0x00000038d1047812 */ /* 0x100fe400078ef80b */
[----:B------:R-:W-:Y:S02]  /*11a0*/  LOP3.LUT R6, R23, 0x38, R11, 0xf8, !PT ;  /* 0x0000003817067812 */ /* 0x000fe400078ef80b */
[----:B------:R-:W-:-:S02]  /*11b0*/  LOP3.LUT R3, R3, 0xffffe000, RZ, 0xc0, !PT ;  /* 0xffffe00003037812 */ /* 0x000fc400078ec0ff */
[----:B------:R-:W-:Y:S02]  /*11c0*/  LOP3.LUT R7, R4, R147, RZ, 0x3c, !PT ;  /* 0x0000009304077212 */ /* 0x000fe400078e3cff */
[----:B------:R-:W-:Y:S02]  /*11d0*/  LOP3.LUT R6, R6, R20, RZ, 0x3c, !PT ;  /* 0x0000001406067212 */ /* 0x000fe400078e3cff */
[----:B------:R-:W-:Y:S02]  /*11e0*/  LOP3.LUT R5, R10, R9, RZ, 0x3c, !PT ;  /* 0x000000090a057212 */ /* 0x000fe400078e3cff */
[----:B------:R-:W-:Y:S02]  /*11f0*/  LOP3.LUT R4, R8, 0xfffffe00, RZ, 0xc0, !PT ;  /* 0xfffffe0008047812 */ /* 0x000fe400078ec0ff */
[----:B------:R-:W-:Y:S02]  /*1200*/  IADD3 R146, R108, 0x10, RZ ;  /* 0x000000106c927810 */ /* 0x000fe40007ffe0ff */
[----:B------:R-:W-:-:S02]  /*1210*/  IADD3 R15, R7, R3, R148 ;  /* 0x00000003070f7210 */ /* 0x000fc40007ffe094 */
[----:B------:R-:W-:Y:S01]  /*1220*/  IADD3 R14, R6, R3, R19 ;  /* 0x00000003060e7210 */ /* 0x000fe20007ffe013 */
[----:B------:R-:W-:Y:S01]  /*1230*/  IMAD.SHL.U32 R24, R146, 0x2, RZ ;  /* 0x0000000292187824 */ /* 0x000fe200078e00ff */
[CC--:B------:R-:W-:Y:S02]  /*1240*/  IADD3 R2, R5.reuse, R4.reuse, R2 ;  /* 0x0000000405027210 */ /* 0x0c0fe40007ffe002 */
[----:B------:R-:W-:Y:S01]  /*1250*/  LOP3.LUT R3, R5, R4, RZ, 0xfc, !PT ;  /* 0x0000000405037212 */ /* 0x000fe200078efcff */
[----:B------:R-:W-:Y:S01]  /*1260*/  IMAD.MOV.U32 R4, RZ, RZ, 0x20 ;  /* 0x00000020ff047424 */ /* 0x000fe200078e00ff */
[----:B------:R-:W-:Y:S01]  /*1270*/  LEA.HI R5, R240, R240, RZ, 0x1 ;  /* 0x000000f0f0057211 */ /* 0x000fe200078f08ff */
[----:B------:R1:W-:Y:S01]  /*1280*/  STL [R1+0x30], R24 ;  /* 0x0000301801007387 */ /* 0x0003e20000100800 */
[----:B------:R-:W-:Y:S02]  /*1290*/  LOP3.LUT R10, R12, 0x7ffffffc, RZ, 0xc0, !PT ;  /* 0x7ffffffc0c0a7812 */ /* 0x000fe400078ec0ff */
[----:B------:R-:W-:-:S02]  /*12a0*/  IADD3 R145, R108, 0x30, RZ ;  /* 0x000000306c917810 */ /* 0x000fc40007ffe0ff */
[----:B------:R-:W-:Y:S01]  /*12b0*/  LOP3.LUT R12, R23, 0x38, R104, 0xf8, !PT ;  /* 0x00000038170c7812 */ /* 0x000fe200078ef868 */
[----:B------:R-:W-:Y:S01]  /*12c0*/  IMAD.SHL.U32 R23, R111, 0x2, RZ ;  /* 0x000000026f177824 */ /* 0x000fe200078e00ff */
[----:B------:R-:W-:Y:S01]  /*12d0*/  LOP3.LUT R5, R5, 0x1ffffffe, RZ, 0xc0, !PT ;  /* 0x1ffffffe05057812 */ /* 0x000fe200078ec0ff */
[----:B------:R-:W-:Y:S01]  /*12e0*/  IMAD.SHL.U32 R25, R145, 0x2, RZ ;  /* 0x0000000291197824 */ /* 0x000fe200078e00ff */
[----:B------:R-:W-:Y:S01]  /*12f0*/  IADD3 R144, R108, 0x50, RZ ;  /* 0x000000506c907810 */ /* 0x000fe20007ffe0ff */
[----:B------:R-:W-:Y:S01]  /*1300*/  IMAD.IADD R10, R22, 0x1, -R10 ;  /* 0x00000001160a7824 */ /* 0x000fe200078e0a0a */
[----:B------:R-:W-:Y:S01]  /*1310*/  SHF.R.S32.HI R9, RZ, 0x1f, R146 ;  /* 0x0000001fff097819 */ /* 0x000fe20000011492 */
[----:B------:R2:W-:Y:S01]  /*1320*/  STL [R1+0x34], R23 ;  /* 0x0000341701007387 */ /* 0x0005e20000100800 */
[----:B------:R-:W-:Y:S01]  /*1330*/  SHF.R.S32.HI R8, RZ, 0x1f, R111 ;  /* 0x0000001fff087819 */ /* 0x000fe2000001146f */
[----:B------:R-:W-:Y:S01]  /*1340*/  IMAD.IADD R13, R240, 0x1, -R5 ;  /* 0x00000001f00d7824 */ /* 0x000fe200078e0a05 */
[----:B------:R-:W-:Y:S01]  /*1350*/  SHF.R.S32.HI R7, RZ, 0x1f, R145 ;  /* 0x0000001fff077819 */ /* 0x000fe20000011491 */
[----:B------:R3:W-:Y:S01]  /*1360*/  STL [R1+0x38], R25 ;  /* 0x0000381901007387 */ /* 0x0007e20000100800 */
[----:B------:R-:W-:Y:S01]  /*1370*/  SHF.R.S32.HI R6, RZ, 0x1f, R110 ;  /* 0x0000001fff067819 */ /* 0x000fe2000001146e */
[----:B------:R-:W-:Y:S01]  /*1380*/  IMAD.SHL.U32 R251, R10, 0x2, RZ ;  /* 0x000000020afb7824 */ /* 0x000fe200078e00ff */
[----:B------:R-:W-:-:S02]  /*1390*/  SHF.R.S32.HI R5, RZ, 0x1f, R144 ;  /* 0x0000001fff057819 */ /* 0x000fc40000011490 */
[----:B------:R-:W-:Y:S02]  /*13a0*/  SHF.L.U64.HI R9, R146, 0x1, R9 ;  /* 0x0000000192097819 */ /* 0x000fe40000010209 */
[----:B------:R-:W-:Y:S01]  /*13b0*/  SHF.L.U64.HI R8, R111, 0x1, R8 ;  /* 0x000000016f087819 */ /* 0x000fe20000010208 */
[C---:B-1----:R-:W-:Y:S01]  /*13c0*/  IMAD.SHL.U32 R24, R110.reuse, 0x2, RZ ;  /* 0x000000026e187824 */ /* 0x042fe200078e00ff */
[----:B------:R-:W-:Y:S02]  /*13d0*/  SHF.L.U64.HI R7, R145, 0x1, R7 ;  /* 0x0000000191077819 */ /* 0x000fe40000010207 */
[----:B------:R-:W-:Y:S02]  /*13e0*/  SHF.L.U64.HI R6, R110, 0x1, R6 ;  /* 0x000000016e067819 */ /* 0x000fe40000010206 */
[----:B------:R-:W-:Y:S01]  /*13f0*/  STL [R1+0x3c], R24 ;  /* 0x00003c1801007387 */ /* 0x000fe20000100800 */
[----:B------:R-:W-:Y:S02]  /*1400*/  SHF.L.U64.HI R5, R144, 0x1, R5 ;  /* 0x0000000190057819 */ /* 0x000fe40000010205 */
[----:B------:R-:W-:-:S02]  /*1410*/  IADD3 R34, R251, 0x8, RZ ;  /* 0x00000008fb227810 */ /* 0x000fc40007ffe0ff */
[C---:B------:R-:W-:Y:S01]  /*1420*/  IADD3 R33, R251.reuse, 0x10, RZ ;  /* 0x00000010fb217810 */ /* 0x040fe20007ffe0ff */
[----:B--2---:R-:W-:Y:S01]  /*1430*/  IMAD.SHL.U32 R23, R144, 0x2, RZ ;  /* 0x0000000290177824 */ /* 0x004fe200078e00ff */
[C---:B------:R-:W-:Y:S02]  /*1440*/  IADD3 R32, R251.reuse, 0x18, RZ ;  /* 0x00000018fb207810 */ /* 0x040fe40007ffe0ff */
[C---:B------:R-:W-:Y:S02]  /*1450*/  IADD3 R31, R251.reuse, 0x20, RZ ;  /* 0x00000020fb1f7810 */ /* 0x040fe40007ffe0ff */
[----:B------:R1:W-:Y:S01]  /*1460*/  STL [R1+0x40], R23 ;  /* 0x0000401701007387 */ /* 0x0003e20000100800 */
[C---:B------:R-:W-:Y:S02]  /*1470*/  IADD3 R29, R251.reuse, 0x30, RZ ;  /* 0x00000030fb1d7810 */ /* 0x040fe40007ffe0ff */
[C---:B------:R-:W-:Y:S01]  /*1480*/  IADD3 R28, R251.reuse, 0x38, RZ ;  /* 0x00000038fb1c7810 */ /* 0x040fe20007ffe0ff */
[----:B------:R2:W-:Y:S01]  /*1490*/  STL [R1+0x2c], R9 ;  /* 0x00002c0901007387 */ /* 0x0005e20000100800 */
[----:B------:R-:W-:-:S02]  /*14a0*/  IADD3 R26, R251, 0x48, RZ ;  /* 0x00000048fb1a7810 */ /* 0x000fc40007ffe0ff */
[----:B------:R-:W-:Y:S01]  /*14b0*/  SEL R183, R4, 0xffffffe0, !P1 ;  /* 0xffffffe004b77807 */ /* 0x000fe20004800000 */
[----:B------:R-:W-:Y:S01]  /*14c0*/  STL [R1+0x28], R8 ;  /* 0x0000280801007387 */ /* 0x000fe20000100800 */
[C---:B---3--:R-:W-:Y:S02]  /*14d0*/  IADD3 R25, R251.reuse, 0x50, RZ ;  /* 0x00000050fb197810 */ /* 0x048fe40007ffe0ff */
[----:B------:R-:W-:Y:S01]  /*14e0*/  IADD3 R22, R251, 0x68, RZ ;  /* 0x00000068fb167810 */ /* 0x000fe20007ffe0ff */
[----:B------:R3:W-:Y:S01]  /*14f0*/  STL [R1+0x24], R7 ;  /* 0x0000240701007387 */ /* 0x0007e20000100800 */
[----:B------:R-:W-:Y:S02]  /*1500*/  SHF.R.S32.HI R4, RZ, 0x1f, R33 ;  /* 0x0000001fff047819 */ /* 0x000fe40000011421 */
[----:B------:R-:W-:Y:S01]  /*1510*/  SHF.R.S32.HI R4, RZ, 0x1f, R31 ;  /* 0x0000001fff047819 */ /* 0x000fe2000001141f */
[----:B------:R4:W-:Y:S01]  /*1520*/  STL [R1+0x20], R6 ;  /* 0x0000200601007387 */ /* 0x0009e20000100800 */
[----:B------:R-:W-:-:S02]  /*1530*/  LEA R178, R2, 0x18100, 0x1 ;  /* 0x0001810002b27811 */ /* 0x000fc400078e08ff */
[----:B------:R-:W-:Y:S01]  /*1540*/  SHF.R.S32.HI R4, RZ, 0x1f, R28 ;  /* 0x0000001fff047819 */ /* 0x000fe2000001141c */
[----:B------:R5:W-:Y:S01]  /*1550*/  STL [R1+0x1c], R5 ;  /* 0x00001c0501007387 */ /* 0x000be20000100800 */
[----:B------:R-:W-:Y:S01]  /*1560*/  LEA R185, R3, 0x100, 0x1 ;  /* 0x0000010003b97811 */ /* 0x000fe200078e08ff */
[----:B------:R-:W-:Y:S01]  /*1570*/  IMAD.IADD R179, R178, 0x1, R183 ;  /* 0x00000001b2b37824 */ /* 0x000fe200078e02b7 */
[----:B------:R-:W-:Y:S02]  /*1580*/  SHF.R.S32.HI R4, RZ, 0x1f, R25 ;  /* 0x0000001fff047819 */ /* 0x000fe40000011419 */
[----:B-1----:R-:W-:Y:S01]  /*1590*/  IADD3 R23, R251, 0x60, RZ ;  /* 0x00000060fb177810 */ /* 0x002fe20007ffe0ff */
[----:B------:R-:W-:Y:S01]  /*15a0*/  IMAD.IADD R246, R183, 0x1, R185 ;  /* 0x00000001b7f67824 */ /* 0x000fe200078e02b9 */
[----:B------:R-:W-:Y:S02]  /*15b0*/  LEA R184, R0, 0xc100, 0x1 ;  /* 0x0000c10000b87811 */ /* 0x000fe400078e08ff */
[----:B--2---:R-:W-:-:S02]  /*15c0*/  IADD3 R9, R251, 0x98, RZ ;  /* 0x00000098fb097810 */ /* 0x004fc40007ffe0ff */
[----:B------:R-:W-:Y:S02]  /*15d0*/  SHF.R.S32.HI R4, RZ, 0x1f, R22 ;  /* 0x0000001fff047819 */ /* 0x000fe40000011416 */
[----:B------:R-:W-:Y:S02]  /*15e0*/  SEL R0, R18, 0xffffffc0, !P2 ;  /* 0xffffffc012007807 */ /* 0x000fe40005000000 */
[----:B------:R-:W-:Y:S02]  /*15f0*/  LEA R3, R15, 0x18100, 0x1 ;  /* 0x000181000f037811 */ /* 0x000fe400078e08ff */
[C---:B---3--:R-:W-:Y:S01]  /*1600*/  IADD3 R7, R251.reuse, 0xa8, RZ ;  /* 0x000000a8fb077810 */ /* 0x048fe20007ffe0ff */
[----:B------:R-:W-:Y:S01]  /*1610*/  IMAD.IADD R186, R0, 0x1, R185 ;  /* 0x0000000100ba7824 */ /* 0x000fe200078e02b9 */
[----:B------:R-:W-:Y:S01]  /*1620*/  LEA R2, R14, 0x18100, 0x1 ;  /* 0x000181000e027811 */ /* 0x000fe200078e08ff */
[--C-:B------:R-:W-:Y:S01]  /*1630*/  IMAD.IADD R181, R178, 0x1, R0.reuse ;  /* 0x00000001b2b57824 */ /* 0x100fe200078e0200 */
[----:B------:R-:W-:Y:S01]  /*1640*/  IADD3 R30, R251, 0x28, RZ ;  /* 0x00000028fb1e7810 */ /* 0x000fe20007ffe0ff */
[----:B----4-:R-:W-:Y:S01]  /*1650*/  IMAD R6, R13, 0x8, R21 ;  /* 0x000000080d067824 */ /* 0x010fe200078e0215 */
[----:B------:R-:W-:Y:S01]  /*1660*/  IADD3 R27, R251, 0x40, RZ ;  /* 0x00000040fb1b7810 */ /* 0x000fe20007ffe0ff */
[----:B------:R-:W-:Y:S01]  /*1670*/  IMAD.IADD R180, R179, 0x1, R0 ;  /* 0x00000001b3b47824 */ /* 0x000fe200078e0200 */
[----:B-----5:R-:W-:Y:S01]  /*1680*/  LOP3.LUT R5, R19, R12, R20, 0xf6, !PT ;  /* 0x0000000c13057212 */ /* 0x020fe200078ef614 */
[----:B------:R-:W-:Y:S01]  /*1690*/  IMAD.IADD R0, R0, 0x1, R246 ;  /* 0x0000000100007824 */ /* 0x000fe200078e02f6 */
[----:B------:R1:W-:Y:S01]  /*16a0*/  STL [R1+0x4c], R6 ;  /* 0x00004c0601007387 */ /* 0x0003e20000100800 */
[----:B------:R-:W-:Y:S01]  /*16b0*/  IADD3 R20, R251, 0x78, RZ ;  /* 0x00000078fb147810 */ /* 0x000fe20007ffe0ff */
[----:B------:R-:W-:Y:S01]  /*16c0*/  IMAD.IADD R247, R183, 0x1, R186 ;  /* 0x00000001b7f77824 */ /* 0x000fe200078e02ba */
[----:B------:R-:W-:-:S02]  /*16d0*/  LEA R5, R5, 0x18100, 0x1 ;  /* 0x0001810005057811 */ /* 0x000fc400078e08ff */
[C---:B------:R-:W-:Y:S02]  /*16e0*/  IADD3 R19, R251.reuse, 0x80, RZ ;  /* 0x00000080fb137810 */ /* 0x040fe40007ffe0ff */
[C---:B------:R-:W-:Y:S01]  /*16f0*/  IADD3 R12, R251.reuse, 0x90, RZ ;  /* 0x00000090fb0c7810 */ /* 0x040fe20007ffe0ff */
[----:B------:R2:W-:Y:S01]  /*1700*/  STL [R1+0x18], R5 ;  /* 0x0000180501007387 */ /* 0x0005e20000100800 */
[----:B------:R-:W-:Y:S02]  /*1710*/  SHF.R.S32.HI R4, RZ, 0x1f, R19 ;  /* 0x0000001fff047819 */ /* 0x000fe40000011413 */
[----:B------:R-:W-:Y:S02]  /*1720*/  SHF.R.S32.HI R4, RZ, 0x1f, R9 ;  /* 0x0000001fff047819 */ /* 0x000fe40000011409 */
[----:B------:R-:W-:Y:S02]  /*1730*/  IADD3 R24, R251, 0x58, RZ ;  /* 0x00000058fb187810 */ /* 0x000fe40007ffe0ff */
[----:B------:R-:W-:-:S02]  /*1740*/  IADD3 R203, R204, 0x40, RZ ;  /* 0x00000040cccb7810 */ /* 0x000fc40007ffe0ff */
[----:B------:R-:W-:Y:S02]  /*1750*/  IADD3 R206, R204, 0x80, RZ ;  /* 0x00000080ccce7810 */ /* 0x000fe40007ffe0ff */
[C---:B------:R-:W-:Y:S02]  /*1760*/  IADD3 R202, R104.reuse, 0x60, RZ ;  /* 0x0000006068ca7810 */ /* 0x040fe40007ffe0ff */
[C---:B------:R-:W-:Y:S02]  /*1770*/  IADD3 R201, R104.reuse, 0x80, RZ ;  /* 0x0000008068c97810 */ /* 0x040fe40007ffe0ff */
[----:B------:R-:W-:Y:S02]  /*1780*/  IADD3 R200, R104, 0xa0, RZ ;  /* 0x000000a068c87810 */ /* 0x000fe40007ffe0ff */
[C---:B-1----:R-:W-:Y:S02]  /*1790*/  IADD3 R6, R251.reuse, 0xb0, RZ ;  /* 0x000000b0fb067810 */ /* 0x042fe40007ffe0ff */
[----:B------:R-:W-:-:S02]  /*17a0*/  IADD3 R21, R251, 0x70, RZ ;  /* 0x00000070fb157810 */ /* 0x000fc40007ffe0ff */
[----:B------:R-:W-:Y:S02]  /*17b0*/  SHF.R.S32.HI R4, RZ, 0x1f, R6 ;  /* 0x0000001fff047819 */ /* 0x000fe40000011406 */
[----:B------:R-:W-:Y:S02]  /*17c0*/  LEA R4, R16, 0x18100, 0x1 ;  /* 0x0001810010047811 */ /* 0x000fe400078e08ff */
[----:B--2---:R-:W-:Y:S02]  /*17d0*/  SHF.R.S32.HI R5, RZ, 0x1f, R34 ;  /* 0x0000001fff057819 */ /* 0x004fe40000011422 */
[----:B------:R-:W-:Y:S02]  /*17e0*/  SHF.R.S32.HI R5, RZ, 0x1f, R32 ;  /* 0x0000001fff057819 */ /* 0x000fe40000011420 */
[----:B------:R-:W-:Y:S02]  /*17f0*/  SHF.R.S32.HI R5, RZ, 0x1f, R29 ;  /* 0x0000001fff057819 */ /* 0x000fe4000001141d */
[----:B------:R-:W-:-:S02]  /*1800*/  SHF.R.S32.HI R5, RZ, 0x1f, R26 ;  /* 0x0000001fff057819 */ /* 0x000fc4000001141a */
[----:B------:R-:W-:Y:S02]  /*1810*/  SHF.R.S32.HI R5, RZ, 0x1f, R23 ;  /* 0x0000001fff057819 */ /* 0x000fe40000011417 */
[----:B------:R-:W-:Y:S02]  /*1820*/  SHF.R.S32.HI R5, RZ, 0x1f, R20 ;  /* 0x0000001fff057819 */ /* 0x000fe40000011414 */
[----:B------:R-:W-:Y:S02]  /*1830*/  SHF.R.S32.HI R5, RZ, 0x1f, R12 ;  /* 0x0000001fff057819 */ /* 0x000fe4000001140c */
[----:B------:R-:W-:Y:S02]  /*1840*/  SHF.R.S32.HI R5, RZ, 0x1f, R7 ;  /* 0x0000001fff057819 */ /* 0x000fe40000011407 */
[----:B------:R-:W-:Y:S02]  /*1850*/  LEA R5, R17, 0x18100, 0x1 ;  /* 0x0001810011057811 */ /* 0x000fe400078e08ff */
[----:B------:R-:W-:-:S02]  /*1860*/  IADD3 R13, R251, 0x88, RZ ;  /* 0x00000088fb0d7810 */ /* 0x000fc40007ffe0ff */
[C---:B------:R-:W-:Y:S01]  /*1870*/  IADD3 R8, R251.reuse, 0xa0, RZ ;  /* 0x000000a0fb087810 */ /* 0x040fe20007ffe0ff */
[----:B------:R1:W-:Y:S01]  /*1880*/  STL [R1+0x14], R5 ;  /* 0x0000140501007387 */ /* 0x0003e20000100800 */
[----:B------:R-:W-:Y:S02]  /*1890*/  IADD3 R252, R251, 0xb8, RZ ;  /* 0x000000b8fbfc7810 */ /* 0x000fe40007ffe0ff */
        /* <DEDUP_REMOVED lines=9> */
[----:B------:R-:W-:Y:S01]  /*1930*/  SHF.R.S32.HI R213, RZ, 0x1f, R203 ;  /* 0x0000001fffd57819 */ /* 0x000fe200000114cb */
[----:B------:R1:W-:Y:S01]  /*1940*/  STL [R1+0x4], R0 ;  /* 0x0000040001007387 */ /* 0x0003e20000100800 */
[----:B------:R-:W-:Y:S02]  /*1950*/  SHF.R.S32.HI R212, RZ, 0x1f, R206 ;  /* 0x0000001fffd47819 */ /* 0x000fe400000114ce */
[----:B------:R-:W-:Y:S02]  /*1960*/  SHF.R.S32.HI R216, RZ, 0x1f, R202 ;  /* 0x0000001fffd87819 */ /* 0x000fe400000114ca */
[----:B------:R-:W-:-:S02]  /*1970*/  SHF.R.S32.HI R215, RZ, 0x1f, R201 ;  /* 0x0000001fffd77819 */ /* 0x000fc400000114c9 */
[----:B------:R-:W-:Y:S02]  /*1980*/  SHF.R.S32.HI R214, RZ, 0x1f, R200 ;  /* 0x0000001fffd67819 */ /* 0x000fe400000114c8 */
[----:B------:R-:W-:Y:S02]  /*1990*/  SHF.R.S32.HI R211, RZ, 0x3, R211 ;  /* 0x00000003ffd37819 */ /* 0x000fe400000114d3 */
[C---:B------:R-:W-:Y:S02]  /*19a0*/  IADD3 R11, R107.reuse, 0xc100, RZ ;  /* 0x0000c1006b0b7810 */ /* 0x040fe40007ffe0ff */
[----:B------:R-:W-:Y:S02]  /*19b0*/  IADD3 R10, R107, 0x100, RZ ;  /* 0x000001006b0a7810 */ /* 0x000fe40007ffe0ff */
[----:B------:R-:W-:Y:S02]  /*19c0*/  SHF.R.S32.HI R18, RZ, 0x1f, R21 ;  /* 0x0000001fff127819 */ /* 0x000fe40000011415 */
[----:B------:R-:W-:-:S02]  /*19d0*/  SHF.R.S32.HI R13, RZ, 0x1f, R13 ;  /* 0x0000001fff0d7819 */ /* 0x000fc4000001140d */
[----:B------:R-:W-:Y:S02]  /*19e0*/  SHF.R.S32.HI R8, RZ, 0x1f, R8 ;  /* 0x0000001fff087819 */ /* 0x000fe40000011408 */
[----:B------:R-:W-:Y:S02]  /*19f0*/  SHF.R.S32.HI R6, RZ, 0x1f, R252 ;  /* 0x0000001fff067819 */ /* 0x000fe400000114fc */
.L_x_1891:
        /* <DEDUP_REMOVED lines=42> */
.L_x_1719:
[----:B------:R-:W-:-:S04]  /*1ca0*/  ISETP.NE.U32.AND P0, PT, RZ, c[0x0][0x368], PT ;  /* 0x0000da00ff007a0c */ /* 0x000fc80003f05070 */
[----:B------:R-:W-:-:S13]  /*1cb0*/  ISETP.NE.AND.EX P0, PT, RZ, c[0x0][0x36c], PT, P0 ;  /* 0x0000db00ff007a0c */ /* 0x000fda0003f05300 */
[----:B------:R-:W-:Y:S05]  /*1cc0*/  @!P0 BRA `(.L_x_1720) ;  /* 0x0000004000008947 */ /* 0x000fea0003800000 */
[----:B---3--:R-:W-:-:S04]  /*1cd0*/  IADD3 R4, P0, R243, c[0x0][0x368], RZ ;  /* 0x0000da00f3047a10 */ /* 0x008fc80007f1e0ff */
[----:B------:R-:W-:-:S05]  /*1ce0*/  IADD3.X R5, R244, c[0x0][0x36c], RZ, P0, !PT ;  /* 0x0000db00f4057a10 */ /* 0x000fca00007fe4ff */
[----:B------:R1:W5:Y:S01]  /*1cf0*/  LDG.E R17, [R4.64] ;  /* 0x0000000804117981 */ /* 0x000362000c1e1900 */
[----:B------:R-:W-:Y:S05]  /*1d00*/  BRA `(.L_x_1721) ;  /* 0x0000005000007947 */ /* 0x000fea0003800000 */
.L_x_1720:
[----:B------:R-:W-:Y:S01]  /*1d10*/  MOV R17, UR6 ;  /* 0x0000000600117c02 */ /* 0x000fe20008000f00 */
[----:B------:R-:W-:Y:S05]  /*1d20*/  @!P5 BRA `(.L_x_1721) ;  /* 0x000000300000d947 */ /* 0x000fea0003800000 */
[----:B---3--:R-:W2:Y:S04]  /*1d30*/  LDG.E R6, [R4.64] ;  /* 0x0000000804067981 */ /* 0x008ea8000c1e1900 */
[----:B------:R-:W2:Y:S02]  /*1d40*/  LDG.E R0, [R4.64+0x4] ;  /* 0x0000040804007981 */ /* 0x000ea4000c1e1900 */
[----:B--2---:R-:W-:Y:S02]  /*1d50*/  IADD3 R17, -R6, R0, RZ ;  /* 0x0000000006117210 */ /* 0x004fe40007ffe1ff */
.L_x_1721:
        /* <DEDUP_REMOVED lines=56> */
.L_x_1723:
[----:B------:R-:W-:Y:S05]  /*20e0*/  BSYNC B0 ;  /* 0x0000000000007941 */ /* 0x000fea0003800000 */
.L_x_1722:
[----:B------:R-:W-:-:S04]  /*20f0*/  IMAD R2, R250, R0, RZ ;  /* 0x00000000fa027224 */ /* 0x000fc800078e02ff */
[----:B------:R-:W-:-:S05]  /*2100*/  IMAD.IADD R0, R2, 0x1, R0 ;  /* 0x0000000102007824 */ /* 0x000fca00078e0200 */
[----:B------:R-:W-:Y:S01]  /*2110*/  IMNMX R3, R121, R0, PT ;  /* 0x0000000079037217 */ /* 0x000fe20003800200 */
[----:B------:R-:W-:-:S04]  /*2120*/  IMAD R0, R2, 0x40, -R6 ;  /* 0x0000004002007824 */ /* 0x000fc800078e0a06 */
[----:B------:R-:W-:Y:S01]  /*2130*/  IMAD R2, R3, 0x40, -R6 ;  /* 0x0000004003027824 */ /* 0x000fe200078e0a06 */
[----:B------:R-:W-:-:S04]  /*2140*/  IMNMX R0, RZ, R0, !PT ;  /* 0x00000000ff007217 */ /* 0x000fc80007800200 */
[----:B------:R-:W-:Y:S02]  /*2150*/  IMNMX R2, R2, R70, PT ;  /* 0x0000004602027217 */ /* 0x000fe40003800200 */
[----:B------:R-:W-:Y:S02]  /*2160*/  SHF.R.U32.HI R33, RZ, 0x6, R0 ;  /* 0x00000006ff217819 */ /* 0x000fe40000011600 */
[----:B------:R-:W-:-:S03]  /*2170*/  ISETP.GT.AND P0, PT, R2, R0, PT ;  /* 0x000000000200720c */ /* 0x000fc60003f04270 */
[----:B------:R-:W-:-:S10]  /*2180*/  IMAD.MOV.U32 R8, RZ, RZ, R33 ;  /* 0x000000ffff087224 */ /* 0x000fd400078e0021 */
[----:B------:R-:W-:-:S04]  /*2190*/  @P0 IADD3 R2, R2, 0x3f, RZ ;  /* 0x0000003f02020810 */ /* 0x000fc80007ffe0ff */
[----:B------:R-:W-:-:S04]  /*21a0*/  @P0 SHF.R.S32.HI R0, RZ, 0x1f, R2 ;  /* 0x0000001fff000819 */ /* 0x000fc80000011402 */
[----:B------:R-:W-:-:S04]  /*21b0*/  @P0 LEA.HI R2, R0, R2, RZ, 0x6 ;  /* 0x0000000200020211 */ /* 0x000fc800078f30ff */
[----:B------:R-:W-:-:S04]  /*21c0*/  @P0 SHF.R.S32.HI R8, RZ, 0x6, R2 ;  /* 0x00000006ff080819 */ /* 0x000fc80000011402 */
[----:B------:R-:W-:-:S13]  /*21d0*/  ISETP.GT.AND P0, PT, R8, R33, PT ;  /* 0x000000210800720c */ /* 0x000fda0003f04270 */
[----:B------:R-:W-:Y:S05]  /*21e0*/  @!P0 BRA `(.L_x_1724) ;  /* 0x000055b000008947 */ /* 0x000fea0003800000 */
[----:B------:R-:W-:Y:S01]  /*21f0*/  SHF.R.S32.HI R2, RZ, 0x1f, R12 ;  /* 0x0000001fff027819 */ /* 0x000fe2000001140c */
[----:B------:R-:W-:Y:S01]  /*2200*/  IMAD.MOV.U32 R9, RZ, RZ, c[0x0][0x238] ;  /* 0x00008e00ff097624 */ /* 0x000fe200078e00ff */
[----:B------:R-:W-:Y:S02]  /*2210*/  IADD3 R0, P0, R242, R12, RZ ;  /* 0x0000000cf2007210 */ /* 0x000fe40007f1e0ff */
[----:B------:R-:W-:Y:S01]  /*2220*/  LOP3.LUT R31, R238, 0xffff, RZ, 0xc0, !PT ;  /* 0x0000ffffee1f7812 */ /* 0x000fe200078ec0ff */
[----:B------:R-:W-:Y:S01]  /*2230*/  IMAD.SHL.U32 R129, R9, 0x40, RZ ;  /* 0x0000004009817824 */ /* 0x000fe200078e00ff */
[----:B------:R-:W-:Y:S01]  /*2240*/  LEA.HI.X.SX32 R15, R242, R2, 0x1, P0 ;  /* 0x00000002f20f7211 */ /* 0x000fe200000f0eff */
[----:B------:R-:W-:Y:S01]  /*2250*/  IMAD.WIDE.U32 R2, R0, c[0x0][0x238], R204 ;  /* 0x00008e0000027a25 */ /* 0x000fe200078e00cc */
[----:B------:R-:W-:Y:S02]  /*2260*/  IADD3 R16, R8, -0x1, RZ ;  /* 0xffffffff08107810 */ /* 0x000fe40007ffe0ff */
[----:B------:R-:W-:Y:S01]  /*2270*/  SEL R14, R248, RZ, !P6 ;  /* 0x000000fff80e7207 */ /* 0x000fe20007000000 */
[----:B------:R-:W-:Y:S01]  /*2280*/  IMAD R4, R15, c[0x0][0x238], RZ ;  /* 0x00008e000f047a24 */ /* 0x000fe200078e02ff */
[----:B------:R-:W-:Y:S01]  /*2290*/  SEL R13, R245, RZ, !P6 ;  /* 0x000000fff50d7207 */ /* 0x000fe20007000000 */
[C---:B------:R-:W-:Y:S01]  /*22a0*/  IMAD.SHL.U32 R130, R9.reuse, 0x20, RZ ;  /* 0x0000002009827824 */ /* 0x040fe200078e00ff */
[----:B------:R-:W-:Y:S01]  /*22b0*/  MOV R124, 0x6 ;  /* 0x00000006007c7802 */ /* 0x000fe20000000f00 */
[----:B------:R-:W-:Y:S01]  /*22c0*/  IMAD R4, R0, c[0x0][0x23c], R4 ;  /* 0x00008f0000047a24 */ /* 0x000fe200078e0204 */
[----:B------:R-:W-:Y:S01]  /*22d0*/  SHF.R.S32.HI R20, RZ, 0x1f, R16 ;  /* 0x0000001fff147819 */ /* 0x000fe20000011410 */
[----:B------:R-:W-:Y:S01]  /*22e0*/  IMAD R5, R14, c[0x0][0x248], RZ ;  /* 0x000092000e057a24 */ /* 0x000fe200078e02ff */
[----:B------:R-:W-:Y:S01]  /*22f0*/  SHF.L.U64.HI R128, R9, R124, c[0x0][0x23c] ;  /* 0x00008f0009807619 */ /* 0x000fe2000001027c */
[----:B------:R-:W-:Y:S01]  /*2300*/  IMAD.IADD R3, R3, 0x1, R4 ;  /* 0x0000000103037824 */ /* 0x000fe200078e0204 */
[----:B------:R-:W-:Y:S01]  /*2310*/  ISETP.NE.U32.AND P0, PT, RZ, c[0x0][0x340], PT ;  /* 0x0000d000ff007a0c */ /* 0x000fe20003f05070 */
[----:B------:R-:W-:Y:S01]  /*2320*/  IMAD.IADD R4, R70, 0x1, -R242 ;  /* 0x0000000146047824 */ /* 0x000fe200078e0af2 */
[----:B------:R-:W-:Y:S01]  /*2330*/  MOV R126, 0x5 ;  /* 0x00000005007e7802 */ /* 0x000fe20000000f00 */
[----:B------:R-:W-:Y:S01]  /*2340*/  IMAD.WIDE.U32 R2, R31, c[0x0][0x240], R2 ;  /* 0x000090001f027a25 */ /* 0x000fe200078e0002 */
[----:B------:R-:W-:-:S02]  /*2350*/  ISETP.NE.AND.EX P3, PT, RZ, c[0x0][0x344], PT, P0 ;  /* 0x0000d100ff007a0c */ /* 0x000fc40003f65300 */
[----:B------:R-:W-:Y:S01]  /*2360*/  SHF.L.U64.HI R125, R9, R126, c[0x0][0x23c] ;  /* 0x00008f00097d7619 */ /* 0x000fe2000001027e */
[----:B------:R-:W-:Y:S01]  /*2370*/  IMAD R4, R16, -0x40, R4 ;  /* 0xffffffc010047824 */ /* 0x000fe200078e0204 */
[----:B------:R-:W-:Y:S01]  /*2380*/  P2R R12, PR, RZ, 0x8 ;  /* 0x00000008ff0c7803 */ /* 0x000fe20000000000 */
[----:B------:R-:W-:Y:S01]  /*2390*/  IMAD R3, R31, c[0x0][0x244], R3 ;  /* 0x000091001f037a24 */ /* 0x000fe200078e0203 */
[----:B------:R-:W-:Y:S01]  /*23a0*/  ISETP.GE.AND P6, PT, R204, c[0x0][0x1d4], PT ;  /* 0x00007500cc007a0c */ /* 0x000fe20003fc6270 */
[C---:B------:R-:W-:Y:S01]  /*23b0*/  IMAD R5, R13.reuse, c[0x0][0x24c], R5 ;  /* 0x000093000d057a24 */ /* 0x040fe200078e0205 */
[C---:B------:R-:W-:Y:S01]  /*23c0*/  ISETP.GE.AND P2, PT, R4.reuse, 0x1, PT ;  /* 0x000000010400780c */ /* 0x040fe20003f46270 */
[----:B------:R-:W-:Y:S01]  /*23d0*/  IMAD.WIDE.U32 R82, R13, c[0x0][0x248], R2 ;  /* 0x000092000d527a25 */ /* 0x000fe200078e0002 */
[----:B------:R-:W-:Y:S02]  /*23e0*/  ISETP.GE.AND P1, PT, R4, 0x21, PT ;  /* 0x000000210400780c */ /* 0x000fe40003f26270 */
[----:B------:R-:W-:Y:S01]  /*23f0*/  ISETP.GE.AND P5, PT, R203, c[0x0][0x1d4], PT ;  /* 0x00007500cb007a0c */ /* 0x000fe20003fa6270 */
[----:B------:R-:W-:Y:S01]  /*2400*/  IMAD R3, R128, R16, RZ ;  /* 0x0000001080037224 */ /* 0x000fe200078e02ff */
[----:B------:R-:W-:Y:S01]  /*2410*/  ISETP.GE.AND P4, PT, R206, c[0x0][0x1d4], PT ;  /* 0x00007500ce007a0c */ /* 0x000fe20003f86270 */
[----:B------:R-:W-:-:S02]  /*2420*/  IMAD.IADD R79, R83, 0x1, R5 ;  /* 0x00000001534f7824 */ /* 0x000fc400078e0205 */
[----:B------:R-:W-:Y:S02]  /*2430*/  IMAD.MOV.U32 R78, RZ, RZ, R82 ;  /* 0x000000ffff4e7224 */ /* 0x000fe400078e0052 */
[-C--:B------:R-:W-:Y:S02]  /*2440*/  IMAD R3, R20, R129.reuse, R3 ;  /* 0x0000008114037224 */ /* 0x080fe400078e0203 */
[----:B------:R-:W-:-:S05]  /*2450*/  IMAD.WIDE.U32 R6, R16, R129, R78 ;  /* 0x0000008110067225 */ /* 0x000fca00078e004e */
[----:B------:R-:W-:Y:S02]  /*2460*/  IADD3 R3, R7, R3, RZ ;  /* 0x0000000307037210 */ /* 0x000fe40007ffe0ff */
[----:B------:R-:W-:Y:S02]  /*2470*/  @P2 LEA R4, P3, R6, c[0x0][0x220], 0x1 ;  /* 0x0000880006042a11 */ /* 0x000fe400078608ff */
[----:B------:R-:W-:Y:S02]  /*2480*/  @P1 IADD3 R7, P0, R130, R6, RZ ;  /* 0x0000000682071210 */ /* 0x000fe40007f1e0ff */
[----:B------:R-:W-:Y:S02]  /*2490*/  @P2 LEA.HI.X R5, R6, c[0x0][0x224], R3, 0x1, P3 ;  /* 0x0000890006052a11 */ /* 0x000fe400018f0c03 */
[----:B------:R-:W-:Y:S01]  /*24a0*/  ISETP.NE.AND P3, PT, R12, RZ, PT ;  /* 0x000000ff0c00720c */ /* 0x000fe20003f65270 */
[----:B------:R-:W-:Y:S01]  /*24b0*/  @P1 IMAD.X R9, R3, 0x1, R125, P0 ;  /* 0x0000000103091824 */ /* 0x000fe200000e067d */
[C---:B------:R-:W-:Y:S01]  /*24c0*/  @P1 LEA R2, P0, R7.reuse, c[0x0][0x220], 0x1 ;  /* 0x0000880007021a11 */ /* 0x040fe200078008ff */
[----:B------:R-:W-:Y:S01]  /*24d0*/  @!PT LDS RZ, [RZ] ;  /* 0x00000000fffff984 */ /* 0x000fe20000000800 */
[----:B------:R-:W-:Y:S01]  /*24e0*/  @!PT LDS RZ, [RZ] ;  /* 0x00000000fffff984 */ /* 0x000fe20000000800 */
[----:B------:R-:W-:Y:S01]  /*24f0*/  @!PT LDS RZ, [RZ] ;  /* 0x00000000fffff984 */ /* 0x000fe20000000800 */
[----:B------:R1:W-:Y:S03]  /*2500*/  @P2 LDGSTS.E.BYPASS.LTC128B.128 [R107+0xc100], [R4.64], !P6 ;  /* 0x0c100000046b2fae */ /* 0x0003e6000f101d48 */
[----:B------:R-:W-:Y:S01]  /*2510*/  @P1 LEA.HI.X R3, R7, c[0x0][0x224], R9, 0x1, P0 ;  /* 0x0000890007031a11 */ /* 0x000fe200000f0c09 */
[----:B------:R1:W-:Y:S04]  /*2520*/  @P2 LDGSTS.E.BYPASS.LTC128B.128 [R107+0xe100], [R4.64+0x80], !P5 ;  /* 0x0e100080046b2fae */ /* 0x0003e8000e901d48 */
[----:B------:R1:W-:Y:S02]  /*2530*/  @P2 LDGSTS.E.BYPASS.LTC128B.128 [R107+0x10100], [R4.64+0x100], !P4 ;  /* 0x10100100046b2fae */ /* 0x0003e4000e101d48 */
[----:B------:R-:W-:-:S02]  /*2540*/  @P3 IADD3 R6, P0, R243, c[0x0][0x340], RZ ;  /* 0x0000d000f3063a10 */ /* 0x000fc40007f1e0ff */
[----:B------:R2:W-:Y:S02]  /*2550*/  @P1 LDGSTS.E.BYPASS.LTC128B.128 [R107+0xd100], [R2.64], !P6 ;  /* 0x0d100000026b1fae */ /* 0x0005e4000f101d48 */
[----:B------:R-:W-:Y:S02]  /*2560*/  @P3 IADD3.X R7, R244, c[0x0][0x344], RZ, P0, !PT ;  /* 0x0000d100f4073a10 */ /* 0x000fe400007fe4ff */
[----:B------:R2:W-:Y:S04]  /*2570*/  @P1 LDGSTS.E.BYPASS.LTC128B.128 [R107+0xf100], [R2.64+0x80], !P5 ;  /* 0x0f100080026b1fae */ /* 0x0005e8000e901d48 */
[----:B------:R2:W-:Y:S04]  /*2580*/  @P1 LDGSTS.E.BYPASS.LTC128B.128 [R107+0x11100], [R2.64+0x100], !P4 ;  /* 0x11100100026b1fae */ /* 0x0005e8000e101d48 */
[----:B------:R-:W0:Y:S04]  /*2590*/  LDGDEPBAR ;  /* 0x00000000000079af */ /* 0x000e280000000000 */
[----:B------:R-:W3:Y:S01]  /*25a0*/  @P3 LDG.E R19, [R6.64] ;  /* 0x0000000806133981 */ /* 0x000ee2000c1e1900 */
[----:B------:R-:W-:Y:S01]  /*25b0*/  MOV R134, c[0x0][0x258] ;  /* 0x0000960000867a02 */ /* 0x000fe20000000f00 */
[----:B------:R-:W-:Y:S01]  /*25c0*/  IMAD.MOV.U32 R122, RZ, RZ, c[0x0][0x27c] ;  /* 0x00009f00ff7a7624 */ /* 0x000fe200078e00ff */
[----:B------:R-:W-:Y:S01]  /*25d0*/  WARPSYNC 0xffffffff ;  /* 0xffffffff00007948 */ /* 0x000fe20003800000 */
[----:B------:R-:W-:Y:S01]  /*25e0*/  IMAD.WIDE.U32 R72, R31, c[0x0][0x1e8], RZ ;  /* 0x00007a001f487a25 */ /* 0x000fe200078e00ff */
[----:B------:R-:W-:-:S02]  /*25f0*/  SHF.L.U64.HI R126, R134, R126, c[0x0][0x25c] ;  /* 0x00009700867e7619 */ /* 0x000fc4000001027e */
[C---:B------:R-:W-:Y:S01]  /*2600*/  SHF.L.U64.HI R127, R134.reuse, R124, c[0x0][0x25c] ;  /* 0x00009700867f7619 */ /* 0x040fe2000001027c */
[----:B-1----:R-:W-:Y:S01]  /*2610*/  IMAD R4, R15, c[0x0][0x258], RZ ;  /* 0x000096000f047a24 */ /* 0x002fe200078e02ff */
[----:B------:R-:W-:Y:S01]  /*2620*/  SHF.R.S32.HI R109, RZ, 0x1f, R108 ;  /* 0x0000001fff6d7819 */ /* 0x000fe2000001146c */
[----:B------:R-:W-:Y:S01]  /*2630*/  IMAD.SHL.U32 R133, R134, 0x40, RZ ;  /* 0x0000004086857824 */ /* 0x000fe200078e00ff */
[----:B------:R-:W-:Y:S01]  /*2640*/  SHF.R.S32.HI R18, RZ, 0x1f, R207 ;  /* 0x0000001fff127819 */ /* 0x000fe200000114cf */
[----:B------:R-:W-:Y:S01]  /*2650*/  IMAD.SHL.U32 R122, R122, 0x2, RZ ;  /* 0x000000027a7a7824 */ /* 0x000fe200078e00ff */
[----:B------:R-:W-:Y:S01]  /*2660*/  SHF.L.U32 R134, R134, 0x5, RZ ;  /* 0x0000000586867819 */ /* 0x000fe200000006ff */
[----:B------:R-:W-:Y:S02]  /*2670*/  IMAD.MOV.U32 R28, RZ, RZ, R16 ;  /* 0x000000ffff1c7224 */ /* 0x000fe400078e0010 */
[----:B------:R-:W-:Y:S02]  /*2680*/  IMAD R76, R31, c[0x0][0x1ec], R73 ;  /* 0x00007b001f4c7a24 */ /* 0x000fe400078e0249 */
[----:B--2---:R-:W-:-:S04]  /*2690*/  IMAD.WIDE.U32 R2, R0, c[0x0][0x258], R204 ;  /* 0x0000960000027a25 */ /* 0x004fc800078e00cc */
[----:B------:R-:W-:-:S04]  /*26a0*/  IMAD R0, R0, c[0x0][0x25c], R4 ;  /* 0x0000970000007a24 */ /* 0x000fc800078e0204 */
[----:B------:R-:W-:Y:S02]  /*26b0*/  IMAD.IADD R3, R3, 0x1, R0 ;  /* 0x0000000103037824 */ /* 0x000fe400078e0200 */
[----:B------:R-:W-:Y:S02]  /*26c0*/  IMAD R0, R14, c[0x0][0x268], RZ ;  /* 0x00009a000e007a24 */ /* 0x000fe400078e02ff */
[----:B------:R-:W-:-:S04]  /*26d0*/  IMAD.WIDE.U32 R2, R31, c[0x0][0x260], R2 ;  /* 0x000098001f027a25 */ /* 0x000fc800078e0002 */
[----:B------:R-:W-:Y:S02]  /*26e0*/  IMAD R3, R31, c[0x0][0x264], R3 ;  /* 0x000099001f037a24 */ /* 0x000fe400078e0203 */
[C---:B------:R-:W-:Y:S02]  /*26f0*/  IMAD R0, R13.reuse, c[0x0][0x26c], R0 ;  /* 0x00009b000d007a24 */ /* 0x040fe400078e0200 */
[----:B------:R-:W-:-:S05]  /*2700*/  IMAD.WIDE.U32 R80, R13, c[0x0][0x268], R2 ;  /* 0x00009a000d507a25 */ /* 0x000fca00078e0002 */
[----:B------:R-:W-:Y:S02]  /*2710*/  IADD3 R77, R81, R0, RZ ;  /* 0x00000000514d7210 */ /* 0x000fe40007ffe0ff */
[----:B---3--:R-:W-:Y:S01]  /*2720*/  @P3 SHF.R.S32.HI R27, RZ, 0x1f, R19 ;  /* 0x0000001fff1b3819 */ /* 0x008fe20000011413 */
[----:B------:R-:W-:Y:S01]  /*2730*/  @!P3 IMAD.MOV.U32 R27, RZ, RZ, R248 ;  /* 0x000000ffff1bb224 */ /* 0x000fe200078e00f8 */
[----:B------:R-:W-:Y:S02]  /*2740*/  @!P3 MOV R19, R245 ;  /* 0x000000f50013b202 */ /* 0x000fe40000000f00 */
[----:B------:R-:W-:Y:S01]  /*2750*/  BAR.SYNC.DEFER_BLOCKING 0x0 ;  /* 0x0000000000007b1d */ /* 0x000fe20000010000 */
[----:B------:R-:W-:Y:S01]  /*2760*/  ISETP.GT.AND P0, PT, R28, R33, PT ;  /* 0x000000211c00720c */ /* 0x000fe20003f04270 */
[----:B------:R-:W-:Y:S01]  /*2770*/  IMAD R0, R127, R16, RZ ;  /* 0x000000107f007224 */ /* 0x000fe200078e02ff */
[----:B------:R-:W-:Y:S01]  /*2780*/  IADD3 R30, R104, 0x20, RZ ;  /* 0x00000020681e7810 */ /* 0x000fe20007ffe0ff */
[----:B------:R-:W-:Y:S01]  /*2790*/  IMAD.MOV.U32 R2, RZ, RZ, R80 ;  /* 0x000000ffff027224 */ /* 0x000fe200078e0050 */
[----:B------:R-:W-:Y:S01]  /*27a0*/  LOP3.LUT R198, R198, 0xfffffffe, RZ, 0xc0, !PT ;  /* 0xfffffffec6c67812 */ /* 0x000fe200078ec0ff */
[----:B------:R-:W-:Y:S01]  /*27b0*/  IMAD.MOV.U32 R3, RZ, RZ, R77 ;  /* 0x000000ffff037224 */ /* 0x000fe200078e004d */
[----:B------:R-:W-:Y:S01]  /*27c0*/  IADD3 R29, R104, 0x40, RZ ;  /* 0x00000040681d7810 */ /* 0x000fe20007ffe0ff */
[-C--:B------:R-:W-:Y:S01]  /*27d0*/  IMAD R0, R20, R133.reuse, R0 ;  /* 0x0000008514007224 */ /* 0x080fe200078e0200 */
[----:B------:R-:W-:Y:S01]  /*27e0*/  ULDC.U8 UR5, c[0x0][0x298] ;  /* 0x0000a60000057ab9 */ /* 0x000fe20000000000 */
[----:B------:R-:W-:-:S04]  /*27f0*/  IMAD.WIDE.U32 R2, R16, R133, R2 ;  /* 0x0000008510027225 */ /* 0x000fc800078e0002 */
[----:B------:R-:W-:Y:S01]  /*2800*/  IMAD.IADD R3, R3, 0x1, R0 ;  /* 0x0000000103037824 */ /* 0x000fe200078e0200 */
[----:B------:R-:W-:Y:S01]  /*2810*/  @P2 LEA R6, P3, R2, c[0x0][0x250], 0x1 ;  /* 0x0000940002062a11 */ /* 0x000fe200078608ff */
[----:B------:R-:W-:Y:S01]  /*2820*/  IMAD R4, R18, c[0x0][0x290], RZ ;  /* 0x0000a40012047a24 */ /* 0x000fe200078e02ff */
[----:B------:R-:W-:Y:S01]  /*2830*/  @P0 IADD3 R0, R8, -0x2, RZ ;  /* 0xfffffffe08000810 */ /* 0x000fe20007ffe0ff */
[----:B------:R-:W-:Y:S01]  /*2840*/  IMAD.IADD R118, R17, 0x1, R21 ;  /* 0x0000000111767824 */ /* 0x000fe200078e0215 */
[----:B------:R-:W-:Y:S01]  /*2850*/  @P2 LEA.HI.X R7, R2, c[0x0][0x254], R3, 0x1, P3 ;  /* 0x0000950002072a11 */ /* 0x000fe200018f0c03 */
[----:B------:R-:W-:Y:S01]  /*2860*/  IMAD R16, R207, c[0x0][0x294], R4 ;  /* 0x0000a500cf107a24 */ /* 0x000fe200078e0204 */
[----:B------:R-:W-:Y:S01]  /*2870*/  @P1 IADD3 R2, P3, R134, R2, RZ ;  /* 0x0000000286021210 */ /* 0x000fe20007f7e0ff */
[----:B------:R-:W-:Y:S01]  /*2880*/  @P0 IMAD R5, R128, R0, RZ ;  /* 0x0000000080050224 */ /* 0x000fe200078e02ff */
[----:B------:R-:W-:Y:S01]  /*2890*/  @P0 SHF.R.S32.HI R14, RZ, 0x1f, R0 ;  /* 0x0000001fff0e0819 */ /* 0x000fe20000011400 */
[-C--:B------:R-:W-:Y:S01]  /*28a0*/  @P0 IMAD.WIDE.U32 R8, R0, R129.reuse, R78 ;  /* 0x0000008100080225 */ /* 0x080fe200078e004e */
[----:B------:R-:W-:Y:S01]  /*28b0*/  @!PT LDS RZ, [RZ] ;  /* 0x00000000fffff984 */ /* 0x000fe20000000800 */
[----:B------:R-:W-:Y:S01]  /*28c0*/  @!PT LDS RZ, [RZ] ;  /* 0x00000000fffff984 */ /* 0x000fe20000000800 */
[----:B------:R-:W-:Y:S01]  /*28d0*/  @!PT LDS RZ, [RZ] ;  /* 0x00000000fffff984 */ /* 0x000fe20000000800 */
[----:B------:R1:W-:Y:S03]  /*28e0*/  @P2 LDGSTS.E.BYPASS.LTC128B.128 [R107+0x100], [R6.64], !P6 ;  /* 0x00100000066b2fae */ /* 0x0003e6000f101d48 */
[----:B------:R-:W-:Y:S01]  /*28f0*/  @P1 IMAD.X R3, R3, 0x1, R126, P3 ;  /* 0x0000000103031824 */ /* 0x000fe200018e067e */
[----:B------:R-:W-:Y:S01]  /*2900*/  @P1 LEA R4, P3, R2, c[0x0][0x250], 0x1 ;  /* 0x0000940002041a11 */ /* 0x000fe200078608ff */
[----:B------:R-:W-:Y:S01]  /*2910*/  @P0 IMAD R0, R14, R129, R5 ;  /* 0x000000810e000224 */ /* 0x000fe200078e0205 */
[----:B------:R1:W-:Y:S01]  /*2920*/  @P2 LDGSTS.E.BYPASS.LTC128B.128 [R107+0x2100], [R6.64+0x80], !P5 ;  /* 0x02100080066b2fae */ /* 0x0003e2000e901d48 */
[----:B------:R-:W-:Y:S01]  /*2930*/  IMAD.WIDE.U32 R12, R207, c[0x0][0x290], R104 ;  /* 0x0000a400cf0c7a25 */ /* 0x000fe200078e0068 */
[----:B------:R-:W-:-:S02]  /*2940*/  @P1 LEA.HI.X R5, R2, c[0x0][0x254], R3, 0x1, P3 ;  /* 0x0000950002051a11 */ /* 0x000fc400018f0c03 */
[----:B------:R1:W-:Y:S01]  /*2950*/  @P2 LDGSTS.E.BYPASS.LTC128B.128 [R107+0x4100], [R6.64+0x100], !P4 ;  /* 0x04100100066b2fae */ /* 0x0003e2000e101d48 */
[----:B------:R-:W-:Y:S01]  /*2960*/  @P0 IMAD.IADD R0, R9, 0x1, R0 ;  /* 0x0000000109000824 */ /* 0x000fe200078e0200 */
[----:B------:R-:W-:Y:S01]  /*2970*/  ISETP.GE.AND P2, PT, R104, c[0x0][0x27c], PT ;  /* 0x00009f0068007a0c */ /* 0x000fe20003f46270 */
[----:B------:R-:W-:Y:S01]  /*2980*/  IMAD.IADD R15, R13, 0x1, R16 ;  /* 0x000000010d0f7824 */ /* 0x000fe200078e0210 */
[C---:B------:R-:W-:Y:S01]  /*2990*/  @P0 LEA R2, P3, R8.reuse, c[0x0][0x220], 0x1 ;  /* 0x0000880008020a11 */ /* 0x040fe200078608ff */
[----:B------:R2:W-:Y:S01]  /*29a0*/  @P1 LDGSTS.E.BYPASS.LTC128B.128 [R107+0x1100], [R4.64], !P6 ;  /* 0x01100000046b1fae */ /* 0x0005e2000f101d48 */
[----:B------:R-:W-:Y:S02]  /*29b0*/  IMAD.MOV.U32 R14, RZ, RZ, R12 ;  /* 0x000000ffff0e7224 */ /* 0x000fe400078e000c */
[----:B------:R-:W-:Y:S01]  /*29c0*/  @P0 LEA.HI.X R3, R8, c[0x0][0x224], R0, 0x1, P3 ;  /* 0x0000890008030a11 */ /* 0x000fe200018f0c00 */
[----:B------:R-:W-:Y:S01]  /*29d0*/  IMAD R0, R18, c[0x0][0x280], RZ ;  /* 0x0000a00012007a24 */ /* 0x000fe200078e02ff */
[----:B------:R-:W-:Y:S01]  /*29e0*/  ISETP.GE.AND P3, PT, R30, c[0x0][0x27c], PT ;  /* 0x00009f001e007a0c */ /* 0x000fe20003f66270 */
[----:B------:R2:W-:Y:S01]  /*29f0*/  @P1 LDGSTS.E.BYPASS.LTC128B.128 [R107+0x3100], [R4.64+0x80], !P5 ;  /* 0x03100080046b1fae */ /* 0x0005e2000e901d48 */
[----:B------:R-:W-:-:S03]  /*2a00*/  IMAD.WIDE.U32 R8, R207, c[0x0][0x290], R108 ;  /* 0x0000a400cf087a25 */ /* 0x000fc600078e006c */
[----:B------:R-:W-:Y:S01]  /*2a10*/  @P2 LOP3.LUT R198, R198, 0x1, RZ, 0xfc, !PT ;  /* 0x00000001c6c62812 */ /* 0x000fe200078efcff */
[----:B------:R-:W-:Y:S01]  /*2a20*/  IMAD R21, R207, c[0x0][0x284], R0 ;  /* 0x0000a100cf157a24 */ /* 0x000fe200078e0200 */
[----:B------:R-:W-:Y:S01]  /*2a30*/  SEL R0, RZ, c[0x0][0x27c], !P2 ;  /* 0x00009f00ff007a07 */ /* 0x000fe20005000000 */
[----:B------:R2:W-:Y:S01]  /*2a40*/  @P1 LDGSTS.E.BYPASS.LTC128B.128 [R107+0x5100], [R4.64+0x100], !P4 ;  /* 0x05100100046b1fae */ /* 0x0005e2000e101d48 */
[----:B------:R-:W-:Y:S01]  /*2a50*/  ISETP.GE.AND P2, PT, R29, c[0x0][0x27c], PT ;  /* 0x00009f001d007a0c */ /* 0x000fe20003f46270 */
[----:B------:R-:W-:Y:S01]  /*2a60*/  IMAD.IADD R9, R16, 0x1, R9 ;  /* 0x0000000110097824 */ /* 0x000fe200078e0209 */
[----:B------:R-:W-:Y:S01]  /*2a70*/  LOP3.LUT R198, R198, 0xfffffffd, RZ, 0xc0, !PT ;  /* 0xfffffffdc6c67812 */ /* 0x000fe200078ec0ff */
[----:B------:R-:W-:Y:S01]  /*2a80*/  IMAD.IADD R0, R104, 0x1, R0 ;  /* 0x0000000168007824 */ /* 0x000fe200078e0200 */
[----:B------:R-:W-:Y:S01]  /*2a90*/  SEL R17, RZ, c[0x0][0x27c], !P2 ;  /* 0x00009f00ff117a07 */ /* 0x000fe20005000000 */
[----:B------:R-:W0:Y:S01]  /*2aa0*/  LDGDEPBAR ;  /* 0x00000000000079af */ /* 0x000e220000000000 */
[----:B------:R-:W-:Y:S01]  /*2ab0*/  @P3 LOP3.LUT R198, R198, 0x2, RZ, 0xfc, !PT ;  /* 0x00000002c6c63812 */ /* 0x000fe200078efcff */
[----:B------:R-:W-:Y:S01]  /*2ac0*/  IMAD.MOV.U32 R136, RZ, RZ, 0x1 ;  /* 0x00000001ff887424 */ /* 0x000fe200078e00ff */
[----:B------:R-:W-:Y:S01]  /*2ad0*/  SHF.R.S32.HI R16, RZ, 0x1f, R0 ;  /* 0x0000001fff107819 */ /* 0x000fe20000011400 */
[----:B-1----:R-:W-:Y:S01]  /*2ae0*/  IMAD.WIDE.U32 R6, R207, c[0x0][0x280], R104 ;  /* 0x0000a000cf067a25 */ /* 0x002fe200078e0068 */
[----:B------:R1:W-:Y:S01]  /*2af0*/  @P0 LDGSTS.E.BYPASS.LTC128B.128 [R107+0x12100], [R2.64], !P6 ;  /* 0x12100000026b0fae */ /* 0x0003e2000f101d48 */
[----:B------:R-:W-:-:S02]  /*2b00*/  LOP3.LUT R198, R198, 0xfffffffb, RZ, 0xc0, !PT ;  /* 0xfffffffbc6c67812 */ /* 0x000fc400078ec0ff */
[----:B------:R-:W-:Y:S01]  /*2b10*/  IMAD.IADD R13, R7, 0x1, R21 ;  /* 0x00000001070d7824 */ /* 0x000fe200078e0215 */
[----:B------:R-:W-:Y:S01]  /*2b20*/  SEL R7, RZ, c[0x0][0x27c], !P3 ;  /* 0x00009f00ff077a07 */ /* 0x000fe20005800000 */
[----:B------:R-:W-:Y:S01]  /*2b30*/  IMAD.MOV.U32 R12, RZ, RZ, R6 ;  /* 0x000000ffff0c7224 */ /* 0x000fe200078e0006 */
[----:B------:R1:W-:Y:S01]  /*2b40*/  @P0 LDGSTS.E.BYPASS.LTC128B.128 [R107+0x14100], [R2.64+0x80], !P5 ;  /* 0x14100080026b0fae */ /* 0x0003e2000e901d48 */
[----:B------:R-:W-:Y:S01]  /*2b50*/  IMAD.IADD R20, R29, 0x1, R17 ;  /* 0x000000011d147824 */ /* 0x000fe200078e0211 */
[-C--:B------:R-:W-:Y:S01]  /*2b60*/  LEA.HI R18, R16, R0.reuse, RZ, 0x3 ;  /* 0x0000000010127211 */ /* 0x080fe200078f18ff */
[----:B------:R-:W-:Y:S01]  /*2b70*/  IMAD.IADD R6, R30, 0x1, R7 ;  /* 0x000000011e067824 */ /* 0x000fe200078e0207 */
[----:B------:R1:W-:Y:S01]  /*2b80*/  @P0 LDGSTS.E.BYPASS.LTC128B.128 [R107+0x16100], [R2.64+0x100], !P4 ;  /* 0x16100100026b0fae */ /* 0x0003e2000e101d48 */
[----:B------:R-:W-:Y:S01]  /*2b90*/  LEA.HI R16, R16, R0, RZ, 0x6 ;  /* 0x0000000010107211 */ /* 0x000fe200078f30ff */
[----:B------:R-:W-:Y:S01]  /*2ba0*/  IMAD.MOV.U32 R132, RZ, RZ, c[0x0][0x290] ;  /* 0x0000a400ff847624 */ /* 0x000fe200078e00ff */
[----:B------:R-:W-:Y:S01]  /*2bb0*/  SHF.R.S32.HI R0, RZ, 0x1f, R20 ;  /* 0x0000001fff007819 */ /* 0x000fe20000011414 */
[----:B------:R-:W-:Y:S01]  /*2bc0*/  IMAD.MOV.U32 R131, RZ, RZ, c[0x0][0x280] ;  /* 0x0000a000ff837624 */ /* 0x000fe200078e00ff */
[----:B------:R-:W-:Y:S01]  /*2bd0*/  SHF.R.S32.HI R7, RZ, 0x1f, R6 ;  /* 0x0000001fff077819 */ /* 0x000fe20000011406 */
[----:B------:R-:W-:Y:S01]  /*2be0*/  IMAD.SHL.U32 R22, R16, 0x40, RZ ;  /* 0x0000004010167824 */ /* 0x000fe200078e00ff */
[----:B--2---:R-:W-:Y:S01]  /*2bf0*/  @P0 LEA R4, P1, R130, R2, 0x1 ;  /* 0x0000000282040211 */ /* 0x004fe200078208ff */
[----:B------:R-:W-:Y:S01]  /*2c00*/  IMAD.WIDE.U32 R94, R19, c[0x0][0x2b0], RZ ;  /* 0x0000ac00135e7a25 */ /* 0x000fe200078e00ff */
[----:B------:R-:W-:-:S02]  /*2c10*/  LEA.HI R24, R7, R6, RZ, 0x6 ;  /* 0x0000000607187211 */ /* 0x000fc400078f30ff */
[----:B------:R-:W-:Y:S01]  /*2c20*/  @P0 LEA.HI.X R5, R130, R3, R125, 0x1, P1 ;  /* 0x0000000382050211 */ /* 0x000fe200008f0c7d */
[----:B------:R-:W-:Y:S01]  /*2c30*/  IMAD.WIDE.U32 R92, R31, c[0x0][0x210], RZ ;  /* 0x000084001f5c7a25 */ /* 0x000fe200078e00ff */
[CC--:B------:R-:W-:Y:S02]  /*2c40*/  LEA.HI R16, R0.reuse, R20.reuse, RZ, 0x3 ;  /* 0x0000001400107211 */ /* 0x0c0fe400078f18ff */
[----:B------:R-:W-:Y:S01]  /*2c50*/  LEA.HI R0, R0, R20, RZ, 0x6 ;  /* 0x0000001400007211 */ /* 0x000fe200078f30ff */
[----:B------:R2:W-:Y:S01]  /*2c60*/  @P0 LDGSTS.E.BYPASS.LTC128B.128 [R107+0x13100], [R4.64], !P6 ;  /* 0x13100000046b0fae */ /* 0x0005e2000f101d48 */
[----:B------:R-:W-:Y:S01]  /*2c70*/  @P2 LOP3.LUT R198, R198, 0x4, RZ, 0xfc, !PT ;  /* 0x00000004c6c62812 */ /* 0x000fe200078efcff */
[----:B------:R-:W-:Y:S01]  /*2c80*/  IMAD.SHL.U32 R20, R24, 0x40, RZ ;  /* 0x0000004018147824 */ /* 0x000fe200078e00ff */
[----:B------:R-:W-:Y:S01]  /*2c90*/  LOP3.LUT R23, R209, 0x38, R18, 0xf8, !PT ;  /* 0x00000038d1177812 */ /* 0x000fe200078ef812 */
[----:B------:R2:W-:Y:S01]  /*2ca0*/  @P0 LDGSTS.E.BYPASS.LTC128B.128 [R107+0x15100], [R4.64+0x80], !P5 ;  /* 0x15100080046b0fae */ /* 0x0005e2000e901d48 */
[----:B------:R-:W-:Y:S01]  /*2cb0*/  IMAD.SHL.U32 R0, R0, 0x40, RZ ;  /* 0x0000004000007824 */ /* 0x000fe200078e00ff */
[----:B------:R-:W-:Y:S01]  /*2cc0*/  LOP3.LUT R198, R198, 0xfffffff7, RZ, 0xc0, !PT ;  /* 0xfffffff7c6c67812 */ /* 0x000fe200078ec0ff */
[----:B-----5:R-:W-:Y:S01]  /*2cd0*/  IMAD.WIDE.U32 R90, R142, c[0x0][0x290], R14 ;  /* 0x0000a4008e5a7a25 */ /* 0x020fe200078e000e */
[----:B------:R2:W-:Y:S01]  /*2ce0*/  @P0 LDGSTS.E.BYPASS.LTC128B.128 [R107+0x17100], [R4.64+0x100], !P4 ;  /* 0x17100100046b0fae */ /* 0x0005e2000e101d48 */
[----:B------:R-:W-:-:S02]  /*2cf0*/  LOP3.LUT P0, RZ, R241, 0x4, RZ, 0xc0, !PT ;  /* 0x00000004f1ff7812 */ /* 0x000fc4000780c0ff */
[----:B------:R-:W-:Y:S01]  /*2d00*/  LOP3.LUT R26, R22, 0xfffff000, RZ, 0xc0, !PT ;  /* 0xfffff000161a7812 */ /* 0x000fe200078ec0ff */
[----:B------:R-:W0:Y:S01]  /*2d10*/  LDGDEPBAR ;  /* 0x00000000000079af */ /* 0x000e220000000000 */
[----:B------:R-:W-:Y:S01]  /*2d20*/  LOP3.LUT R22, R209, 0x38, R16, 0xf8, !PT ;  /* 0x00000038d1167812 */ /* 0x000fe200078ef810 */
[----:B------:R-:W-:Y:S01]  /*2d30*/  IMAD.WIDE.U32 R88, R142, c[0x0][0x280], R12 ;  /* 0x0000a0008e587a25 */ /* 0x000fe200078e000c */
[-C--:B------:R-:W-:Y:S02]  /*2d40*/  LOP3.LUT R25, R23, R147.reuse, RZ, 0x3c, !PT ;  /* 0x0000009317197212 */ /* 0x080fe400078e3cff */
[----:B------:R-:W-:Y:S01]  /*2d50*/  ISETP.NE.AND P1, PT, R136, c[0x0][0x2b8], PT ;  /* 0x0000ae0088007a0c */ /* 0x000fe20003f25270 */
[----:B------:R-:W-:Y:S01]  /*2d60*/  IMAD.WIDE.U32 R86, R142, c[0x0][0x290], R8 ;  /* 0x0000a4008e567a25 */ /* 0x000fe200078e0008 */
[----:B------:R-:W-:Y:S02]  /*2d70*/  LOP3.LUT R23, R20, 0xfffff000, RZ, 0xc0, !PT ;  /* 0xfffff00014177812 */ /* 0x000fe400078ec0ff */
[----:B------:R-:W-:Y:S01]  /*2d80*/  LOP3.LUT R20, R0, 0xfffff000, RZ, 0xc0, !PT ;  /* 0xfffff00000147812 */ /* 0x000fe200078ec0ff */
[----:B------:R-:W-:Y:S01]  /*2d90*/  IMAD R135, R240, 0x40, R207 ;  /* 0x00000040f0877824 */ /* 0x000fe200078e02cf */
[----:B------:R-:W-:Y:S01]  /*2da0*/  @P0 LOP3.LUT R198, R198, 0x8, RZ, 0xfc, !PT ;  /* 0x00000008c6c60812 */ /* 0x000fe200078efcff */
[----:B------:R-:W-:Y:S01]  /*2db0*/  IMAD.MOV.U32 R34, RZ, RZ, RZ ;  /* 0x000000ffff227224 */ /* 0x000fe200078e00ff */
[----:B------:R-:W-:Y:S01]  /*2dc0*/  LEA.HI R17, R7, R6, RZ, 0x3 ;  /* 0x0000000607117211 */ /* 0x000fe200078f18ff */
[----:B------:R-:W-:Y:S01]  /*2dd0*/  IMAD.WIDE.U32 R6, R207, c[0x0][0x280], R108 ;  /* 0x0000a000cf067a25 */ /* 0x000fe200078e006c */
[----:B------:R-:W-:-:S02]  /*2de0*/  LOP3.LUT R0, R22, R147, RZ, 0x3c, !PT ;  /* 0x0000009316007212 */ /* 0x000fc400078e3cff */
[----:B-1----:R-:W-:Y:S01]  /*2df0*/  SHF.R.S32.HI R2, RZ, 0x1f, R142 ;  /* 0x0000001fff027819 */ /* 0x002fe2000001148e */
[----:B------:R-:W-:Y:S01]  /*2e00*/  IMAD.IADD R7, R21, 0x1, R7 ;  /* 0x0000000115077824 */ /* 0x000fe200078e0207 */
[----:B------:R-:W-:Y:S01]  /*2e10*/  ISETP.LE.AND P0, PT, R136, c[0x0][0x27c], PT ;  /* 0x00009f0088007a0c */ /* 0x000fe20003f03270 */
[----:B------:R-:W-:Y:S01]  /*2e20*/  IMAD.MOV.U32 R36, RZ, RZ, 0x1 ;  /* 0x00000001ff247424 */ /* 0x000fe200078e00ff */
[----:B------:R-:W-:Y:S01]  /*2e30*/  LOP3.LUT R198, R198, 0xffffffdf, RZ, 0xc0, !PT ;  /* 0xffffffdfc6c67812 */ /* 0x000fe200078ec0ff */
[----:B------:R-:W-:Y:S01]  /*2e40*/  IMAD R3, R2, c[0x0][0x290], RZ ;  /* 0x0000a40002037a24 */ /* 0x000fe200078e02ff */
[----:B------:R-:W-:Y:S01]  /*2e50*/  IADD3 R115, R0, R20, R148 ;  /* 0x0000001400737210 */ /* 0x000fe20007ffe094 */
[----:B------:R-:W-:Y:S01]  /*2e60*/  IMAD R0, R27, c[0x0][0x2b0], RZ ;  /* 0x0000ac001b007a24 */ /* 0x000fe200078e02ff */
[----:B------:R-:W-:Y:S01]  /*2e70*/  LOP3.LUT R21, R209, 0x38, R17, 0xf8, !PT ;  /* 0x00000038d1157812 */ /* 0x000fe200078ef811 */
[----:B------:R-:W-:Y:S01]  /*2e80*/  IMAD R2, R2, c[0x0][0x280], RZ ;  /* 0x0000a00002027a24 */ /* 0x000fe200078e02ff */
[----:B------:R-:W-:Y:S01]  /*2e90*/  LOP3.LUT R198, R198, 0xffffffef, RZ, 0xc0, !PT ;  /* 0xffffffefc6c67812 */ /* 0x000fe200078ec0ff */
[----:B--2---:R-:W-:Y:S01]  /*2ea0*/  IMAD R4, R19, c[0x0][0x2b4], R0 ;  /* 0x0000ad0013047a24 */ /* 0x004fe200078e0200 */
[----:B------:R-:W-:Y:S01]  /*2eb0*/  LOP3.LUT R21, R21, R147, RZ, 0x3c, !PT ;  /* 0x0000009315157212 */ /* 0x000fe200078e3cff */
[C---:B------:R-:W-:Y:S01]  /*2ec0*/  IMAD R3, R142.reuse, c[0x0][0x294], R3 ;  /* 0x0000a5008e037a24 */ /* 0x040fe200078e0203 */
[----:B------:R-:W-:Y:S01]  /*2ed0*/  LOP3.LUT R0, R209, 0x18, R104, 0xf8, !PT ;  /* 0x00000018d1007812 */ /* 0x000fe200078ef868 */
[----:B------:R-:W-:Y:S01]  /*2ee0*/  IMAD R2, R142, c[0x0][0x284], R2 ;  /* 0x0000a1008e027a24 */ /* 0x000fe200078e0202 */
[----:B------:R-:W-:Y:S01]  /*2ef0*/  LOP3.LUT R75, R18, 0xfffffff8, RZ, 0xc0, !PT ;  /* 0xfffffff8124b7812 */ /* 0x000fe200078ec0ff */
[----:B------:R-:W-:Y:S01]  /*2f00*/  IMAD.WIDE.U32 R84, R142, c[0x0][0x280], R6 ;  /* 0x0000a0008e547a25 */ /* 0x000fe200078e0006 */
[----:B------:R-:W-:-:S02]  /*2f10*/  LOP3.LUT R74, R17, 0xfffffff8, RZ, 0xc0, !PT ;  /* 0xfffffff8114a7812 */ /* 0x000fc400078ec0ff */
[----:B------:R-:W-:Y:S01]  /*2f20*/  LOP3.LUT R71, R16, 0xfffffff8, RZ, 0xc0, !PT ;  /* 0xfffffff810477812 */ /* 0x000fe200078ec0ff */
[----:B------:R-:W-:Y:S01]  /*2f30*/  IMAD R114, R31, c[0x0][0x214], R93 ;  /* 0x000085001f727a24 */ /* 0x000fe200078e025d */
[----:B------:R-:W-:Y:S01]  /*2f40*/  @P1 LOP3.LUT R198, R198, 0x10, RZ, 0xfc, !PT ;  /* 0x00000010c6c61812 */ /* 0x000fe200078efcff */
[----:B------:R-:W-:Y:S01]  /*2f50*/  IMAD.IADD R113, R95, 0x1, R4 ;  /* 0x000000015f717824 */ /* 0x000fe200078e0204 */
[CC--:B------:R-:W-:Y:S01]  /*2f60*/  SHF.L.U64.HI R123, R132.reuse, R124.reuse, c[0x0][0x294] ;  /* 0x0000a500847b7619 */ /* 0x0c0fe2000001027c */
[----:B------:R-:W-:Y:S01]  /*2f70*/  IMAD.SHL.U32 R132, R132, 0x40, RZ ;  /* 0x0000004084847824 */ /* 0x000fe200078e00ff */
[C---:B------:R-:W-:Y:S01]  /*2f80*/  SHF.L.U64.HI R124, R131.reuse, R124, c[0x0][0x284] ;  /* 0x0000a100837c7619 */ /* 0x040fe2000001027c */
[----:B------:R-:W-:Y:S01]  /*2f90*/  IMAD.SHL.U32 R131, R131, 0x40, RZ ;  /* 0x0000004083837824 */ /* 0x000fe200078e00ff */
[--C-:B------:R-:W-:Y:S01]  /*2fa0*/  IADD3 R117, R25, R26, R148.reuse ;  /* 0x0000001a19757210 */ /* 0x100fe20007ffe094 */
[----:B------:R-:W-:Y:S01]  /*2fb0*/  IMAD.IADD R106, R91, 0x1, R3 ;  /* 0x000000015b6a7824 */ /* 0x000fe200078e0203 */
[----:B------:R-:W-:Y:S01]  /*2fc0*/  IADD3 R116, R21, R23, R148 ;  /* 0x0000001715747210 */ /* 0x000fe20007ffe094 */
[----:B------:R-:W-:Y:S01]  /*2fd0*/  IMAD.IADD R102, R3, 0x1, R87 ;  /* 0x0000000103667824 */ /* 0x000fe200078e0257 */
[----:B------:R-:W-:Y:S01]  /*2fe0*/  LOP3.LUT R0, R148, R0, R147, 0xf6, !PT ;  /* 0x0000000094007212 */ /* 0x000fe200078ef693 */
        /* <DEDUP_REMOVED lines=8> */
[----:B------:R-:W-:Y:S02]  /*3070*/  @P0 LOP3.LUT R198, R198, 0x20, RZ, 0xfc, !PT ;  /* 0x00000020c6c60812 */ /* 0x000fe400078efcff */
.L_x_1749:
[----:B------:R-:W-:Y:S01]  /*3080*/  ISETP.NE.AND P1, PT, R136, c[0x0][0x2b8], PT ;  /* 0x0000ae0088007a0c */ /* 0x000fe20003f25270 */
[----:B------:R-:W-:Y:S01]  /*3090*/  IMAD.SHL.U32 R8, R28, 0x40, RZ ;  /* 0x000000401c087824 */ /* 0x000fe200078e00ff */
[----:B------:R-:W-:Y:S01]  /*30a0*/  LOP3.LUT P2, RZ, R241, 0x4, RZ, 0xc0, !PT ;  /* 0x00000004f1ff7812 */ /* 0x000fe2000784c0ff */
[----:B------:R-:W-:Y:S01]  /*30b0*/  IMAD.MOV.U32 R63, RZ, RZ, RZ ;  /* 0x000000ffff3f7224 */ /* 0x000fe200078e00ff */
[----:B------:R-:W-:Y:S04]  /*30c0*/  DEPBAR.LE SB0, 0x2 ;  /* 0x000080800000791a */ /* 0x000fe80000000000 */
[C---:B-1----:R-:W-:Y:S01]  /*30d0*/  IMAD.IADD R2, R135.reuse, 0x1, R8 ;  /* 0x0000000187027824 */ /* 0x042fe200078e0208 */
[----:B------:R-:W-:Y:S01]  /*30e0*/  WARPSYNC 0xffffffff ;  /* 0xffffffff00007948 */ /* 0x000fe20003800000 */
[----:B------:R-:W-:Y:S02]  /*30f0*/  BSSY B1, `(.L_x_1725) ;  /* 0x00003fb000017945 */ /* 0x000fe40003800000 */
[----:B------:R-:W-:Y:S01]  /*3100*/  IMAD.IADD R4, R118, 0x1, R2 ;  /* 0x0000000176047824 */ /* 0x000fe200078e0202 */
[----:B------:R-:W-:Y:S03]  /*3110*/  ISETP.GE.AND P0, PT, R2, R70, PT ;  /* 0x000000460200720c */ /* 0x000fe60003f06270 */
[----:B------:R-:W-:Y:S01]  /*3120*/  @P1 IMAD.HI.U32 R2, R4, c[0x0][0x2bc], RZ ;  /* 0x0000af0004021a27 */ /* 0x000fe200078e00ff */
[----:B------:R-:W-:Y:S03]  /*3130*/  ISETP.GT.OR P0, PT, R135, 0x3f, P0 ;  /* 0x0000003f8700780c */ /* 0x000fe60000704670 */
[----:B------:R-:W-:Y:S01]  /*3140*/  IMAD.MOV.U32 R3, RZ, RZ, R4 ;  /* 0x000000ffff037224 */ /* 0x000fe200078e0004 */
[----:B------:R-:W-:Y:S09]  /*3150*/  @P1 SHF.R.U32.HI R3, RZ, c[0x0][0x2c0], R2 ;  /* 0x0000b000ff031a19 */ /* 0x000ff20000011602 */
[C---:B------:R-:W-:Y:S04]  /*3160*/  @!P0 IADD3 R2, P1, R3.reuse, R94, RZ ;  /* 0x0000005e03028210 */ /* 0x040fe80007f3e0ff */
[----:B------:R-:W-:Y:S01]  /*3170*/  @!P0 LEA.HI.X.SX32 R5, R3, R113, 0x1, P1 ;  /* 0x0000007103058211 */ /* 0x000fe200008f0eff */
[----:B------:R-:W-:Y:S01]  /*3180*/  IMAD.MOV R3, RZ, RZ, -R3 ;  /* 0x000000ffff037224 */ /* 0x000fe200078e0a03 */
[C---:B------:R-:W-:Y:S03]  /*3190*/  @!P0 LEA R6, P1, R2.reuse, c[0x0][0x2a0], 0x2 ;  /* 0x0000a80002068a11 */ /* 0x040fe600078210ff */
[----:B------:R-:W-:Y:S01]  /*31a0*/  IMAD R66, R3, c[0x0][0x2b8], R4 ;  /* 0x0000ae0003427a24 */ /* 0x000fe200078e0204 */
[----:B------:R-:W-:Y:S01]  /*31b0*/  @!P0 LEA.HI.X R7, R2, c[0x0][0x2a4], R5, 0x2, P1 ;  /* 0x0000a90002078a11 */ /* 0x000fe200008f1405 */
[----:B------:R-:W-:Y:S04]  /*31c0*/  IMAD R2, R34, 0x3000, R0 ;  /* 0x0000300022027824 */ /* 0x000fe800078e0200 */
[----:B------:R1:W5:Y:S01]  /*31d0*/  @!P0 LDG.E R63, [R6.64] ;  /* 0x00000008063f8981 */ /* 0x000362000c1e1900 */
[C---:B------:R-:W-:Y:S02]  /*31e0*/  IADD3 R5, R2.reuse, 0x20, RZ ;  /* 0x0000002002057810 */ /* 0x040fe40007ffe0ff */
[----:B------:R-:W-:Y:S01]  /*31f0*/  @P2 IADD3 R5, R2, -0x20, RZ ;  /* 0xffffffe002052810 */ /* 0x000fe20007ffe0ff */
[----:B------:R-:W-:Y:S01]  /*3200*/  BAR.SYNC.DEFER_BLOCKING 0x0 ;  /* 0x0000000000007b1d */ /* 0x000fe20000010000 */
[----:B------:R-:W-:Y:S02]  /*3210*/  ISETP.LE.AND P2, PT, R136, c[0x0][0x27c], PT ;  /* 0x00009f0088007a0c */ /* 0x000fe40003f43270 */
[----:B------:R-:W-:Y:S02]  /*3220*/  LEA R64, R2, 0x100, 0x1 ;  /* 0x0000010002407811 */ /* 0x000fe400078e08ff */
[----:B------:R-:W-:Y:S09]  /*3230*/  LEA R65, R5, 0x100, 0x1 ;  /* 0x0000010005417811 */ /* 0x000ff200078e08ff */
[----:B---3--:R-:W-:-:S05]  /*3240*/  @!P2 BRA `(.L_x_1726) ;  /* 0x00003b100000a947 */ /* 0x008fca0003800000 */
[----:B------:R-:W-:Y:S01]  /*3250*/  IMAD.WIDE.U32 R2, R66, c[0x0][0x1e0], RZ ;  /* 0x0000780042027a25 */ /* 0x000fe200078e00ff */
[----:B------:R-:W-:Y:S02]  /*3260*/  SHF.R.S32.HI R68, RZ, 0x1f, R66 ;  /* 0x0000001fff447819 */ /* 0x000fe40000011442 */
[----:B-----5:R-:W-:Y:S01]  /*3270*/  SHF.R.S32.HI R69, RZ, 0x1f, R63 ;  /* 0x0000001fff457819 */ /* 0x020fe2000001143f */
[-C--:B------:R-:W-:Y:S04]  /*3280*/  IMAD.WIDE.U32 R52, R131, R28.reuse, RZ ;  /* 0x0000001c83347225 */ /* 0x080fe800078e00ff */
[----:B------:R-:W-:Y:S02]  /*3290*/  IMAD R4, R68, c[0x0][0x1e0], RZ ;  /* 0x0000780044047a24 */ /* 0x000fe400078e02ff */
[----:B------:R-:W-:Y:S04]  /*32a0*/  IMAD.WIDE.U32 R54, R132, R28, RZ ;  /* 0x0000001c84367225 */ /* 0x000fe800078e00ff */
[----:B------:R-:W-:Y:S05]  /*32b0*/  IMAD R4, R66, c[0x0][0x1e4], R4 ;  /* 0x0000790042047a24 */ /* 0x000fea00078e0204 */
[----:B------:R-:W-:Y:S01]  /*32c0*/  IADD3 R3, R3, R4, RZ ;  /* 0x0000000403037210 */ /* 0x000fe20007ffe0ff */
[----:B------:R-:W-:Y:S04]  /*32d0*/  IMAD R4, R69, c[0x0][0x1f0], RZ ;  /* 0x00007c0045047a24 */ /* 0x000fe800078e02ff */
[C---:B------:R-:W-:Y:S04]  /*32e0*/  IMAD.WIDE.U32 R2, R63.reuse, c[0x0][0x1f0], R2 ;  /* 0x00007c003f027a25 */ /* 0x040fe800078e0002 */
[----:B------:R-:W-:Y:S01]  /*32f0*/  IMAD R4, R63, c[0x0][0x1f4], R4 ;  /* 0x00007d003f047a24 */ /* 0x000fe200078e0204 */
[----:B------:R-:W-:Y:S04]  /*3300*/  IADD3 R2, P0, R72, R2, RZ ;  /* 0x0000000248027210 */ /* 0x000fe80007f1e0ff */
[----:B------:R-:W-:Y:S01]  /*3310*/  IADD3.X R3, R76, R3, R4, P0, !PT ;  /* 0x000000034c037210 */ /* 0x000fe200007fe404 */
[-C--:B------:R-:W-:Y:S01]  /*3320*/  IMAD R4, R124, R28.reuse, RZ ;  /* 0x0000001c7c047224 */ /* 0x080fe200078e02ff */
[C---:B------:R-:W-:Y:S04]  /*3330*/  LEA R37, P0, R2.reuse, c[0x0][0x1c8], 0x1 ;  /* 0x0000720002257a11 */ /* 0x040fe800078008ff */
[----:B------:R-:W-:Y:S01]  /*3340*/  LEA.HI.X R35, R2, c[0x0][0x1cc], R3, 0x1, P0 ;  /* 0x0000730002237a11 */ /* 0x000fe200000f0c03 */
[----:B------:R-:W-:Y:S01]  /*3350*/  IMAD R3, R123, R28, RZ ;  /* 0x0000001c7b037224 */ /* 0x000fe200078e02ff */
[----:B------:R-:W-:Y:S02]  /*3360*/  ISETP.NE.AND P0, PT, RZ, UR5, PT ;  /* 0x00000005ff007c0c */ /* 0x000fe4000bf05270 */
[----:B------:R-:W-:Y:S05]  /*3370*/  SHF.R.S32.HI R2, RZ, 0x1f, R28 ;  /* 0x0000001fff027819 */ /* 0x000fea000001141c */
        /* <DEDUP_REMOVED lines=34> */
[C---:B-1----:R-:W-:Y:S01]  /*35a0*/  LEA R6, P0, R2.reuse, c[0x0][0x270], 0x1 ;  /* 0x00009c0002067a11 */ /* 0x042fe200078008ff */
        /* <DEDUP_REMOVED lines=31> */
.L_x_1729:
[----:B------:R-:W-:Y:S05]  /*37a0*/  BSYNC B0 ;  /* 0x0000000000007941 */ /* 0x000fea0003800000 */
.L_x_1728:
[----:B------:R2:W3:Y:S04]  /*37b0*/  SHFL.IDX PT, R53, R35, RZ, 0x1c1f ;  /* 0x001c1fff23357589 */ /* 0x0004e800000e0000 */
[----:B------:R2:W4:Y:S01]  /*37c0*/  SHFL.IDX PT, R52, R37, RZ, 0x1c1f ;  /* 0x001c1fff25347589 */ /* 0x00052200000e0000 */
[----:B------:R-:W-:-:S05]  /*37d0*/  @P1 BRA `(.L_x_1730) ;  /* 0x000038c000001947 */ /* 0x000fca0003800000 */
[----:B-1---5:R-:W-:Y:S01]  /*37e0*/  MOV R4, R21 ;  /* 0x0000001500047202 */ /* 0x022fe20000000f00 */
[----:B------:R-:W-:Y:S01]  /*37f0*/  IMAD.MOV.U32 R7, RZ, RZ, R22 ;  /* 0x000000ffff077224 */ /* 0x000fe200078e0016 */
        /* <DEDUP_REMOVED lines=29> */
[----:B--2---:R-:W-:Y:S01]  /*39d0*/  PRMT R37, R5, 0x5410, R4 ;  /* 0x0000541005257816 */ /* 0x004fe20000000004 */
        /* <DEDUP_REMOVED lines=8> */
[----:B------:R-:W-:Y:S02]  /*3a60*/  @!P0 SHF.R.U32.HI R14, RZ, 0x10, R13 ;  /* 0x00000010ff0e8819 */ /* 0x000fe4000001160d */
[----:B------:R-:W-:Y:S02]  /*3a70*/  @!P0 PRMT R32, R5, 0x5410, R6 ;  /* 0x0000541005208816 */ /* 0x000fe40000000006 */
[----:B------:R-:W-:Y:S02]  /*3a80*/  @!P0 PRMT R13, R4, 0x5410, R2 ;  /* 0x00005410040d8816 */ /* 0x000fe40000000002 */
[----:B------:R-:W1:Y:S01]  /*3a90*/  LDS.128 R4, [R64+0xc000] ;  /* 0x00c0000040047984 */ /* 0x000e620000000c00 */
        /* <DEDUP_REMOVED lines=23> */
[----:B------:R-:W-:Y:S02]  /*3c10*/  @!P0 LOP3.LUT R2, R6, 0xffff0000, RZ, 0xc0, !PT ;  /* 0xffff000006028812 */ /* 0x000fe400078ec0ff */
[----:B------:R-:W-:Y:S01]  /*3c20*/  @!P0 SHF.L.U32 R13, R35, 0x10, RZ ;  /* 0x00000010230d8819 */ /* 0x000fe200000006ff */
[----:B------:R-:W-:Y:S02]  /*3c30*/  @!P0 IMAD.MOV.U32 R5, RZ, RZ, R3 ;  /* 0x000000ffff058224 */ /* 0x000fe400078e0003 */
[C---:B------:R-:W-:Y:S01]  /*3c40*/  @!P0 IMAD.U32 R3, R12.reuse, 0x10000, RZ ;  /* 0x000100000c038824 */ /* 0x040fe200078e00ff */
[----:B------:R-:W-:Y:S01]  /*3c50*/  @!P0 LOP3.LUT R12, R12, 0xffff0000, RZ, 0xc0, !PT ;  /* 0xffff00000c0c8812 */ /* 0x000fe200078ec0ff */
[C---:B------:R-:W-:Y:S02]  /*3c60*/  @!P0 FMUL.FTZ R15, R2.reuse, R13 ;  /* 0x0000000d020f8220 */ /* 0x040fe40000410000 */
[-C--:B------:R-:W-:Y:S02]  /*3c70*/  @!P0 FMUL.FTZ R2, R2, R3.reuse ;  /* 0x0000000302028220 */ /* 0x080fe40000410000 */
[----:B------:R-:W-:Y:S01]  /*3c80*/  @!P0 FFMA.FTZ R32, R14, R3, -R15 ;  /* 0x000000030e208223 */ /* 0x000fe2000001080f */
[----:B------:R-:W-:Y:S01]  /*3c90*/  @!P0 LOP3.LUT R3, R7, 0xffff0000, RZ, 0xc0, !PT ;  /* 0xffff000007038812 */ /* 0x000fe200078ec0ff */
[----:B------:R-:W-:Y:S01]  /*3ca0*/  @!P0 FFMA.FTZ R2, R13, R14, R2 ;  /* 0x0000000e0d028223 */ /* 0x000fe20000010002 */
[----:B------:R-:W-:Y:S02]  /*3cb0*/  @!P0 LOP3.LUT R13, R35, 0xffff0000, RZ, 0xc0, !PT ;  /* 0xffff0000230d8812 */ /* 0x000fe400078ec0ff */
[----:B------:R-:W-:Y:S02]  /*3cc0*/  @!P0 SHF.L.U32 R14, R7, 0x10, RZ ;  /* 0x00000010070e8819 */ /* 0x000fe400000006ff */
[----:B------:R-:W-:Y:S01]  /*3cd0*/  @!P0 F2FP.BF16.PACK_AB R2, R2, R32 ;  /* 0x000000200202823e */ /* 0x000fe200000010ff */
[C---:B------:R-:W-:Y:S02]  /*3ce0*/  @!P0 FMUL.FTZ R15, R3.reuse, R13 ;  /* 0x0000000d030f8220 */ /* 0x040fe40000410000 */
[-C--:B------:R-:W-:Y:S02]  /*3cf0*/  @!P0 FMUL.FTZ R3, R3, R12.reuse ;  /* 0x0000000c03038220 */ /* 0x080fe40000410000 */
[----:B------:R-:W-:Y:S01]  /*3d00*/  @!P0 FFMA.FTZ R15, R14, R12, -R15 ;  /* 0x0000000c0e0f8223 */ /* 0x000fe2000001080f */
[C---:B----4-:R-:W-:Y:S01]  /*3d10*/  LEA R12, P1, R104.reuse, R52, 0x1 ;  /* 0x00000034680c7211 */ /* 0x050fe200078208ff */
[----:B------:R-:W-:Y:S02]  /*3d20*/  @!P0 FFMA.FTZ R3, R13, R14, R3 ;  /* 0x0000000e0d038223 */ /* 0x000fe40000010003 */
[----:B------:R-:W-:Y:S01]  /*3d30*/  @!P0 IMAD.MOV.U32 R6, RZ, RZ, R2 ;  /* 0x000000ffff068224 */ /* 0x000fe200078e0002 */
[----:B---3--:R-:W-:Y:S02]  /*3d40*/  LEA.HI.X R13, R104, R53, R105, 0x1, P1 ;  /* 0x00000035680d7211 */ /* 0x008fe400008f0c69 */
[----:B------:R-:W-:Y:S04]  /*3d50*/  @!P0 F2FP.BF16.PACK_AB R3, R3, R15 ;  /* 0x0000000f0303823e */ /* 0x000fe800000010ff */
[----:B------:R-:W-:Y:S05]  /*3d60*/  @!P0 MOV R7, R3 ;  /* 0x0000000300078202 */ /* 0x000fea0000000f00 */
[----:B------:R1:W-:Y:S02]  /*3d70*/  ST.E.128 [R12.64], R4 ;  /* 0x000000040c007985 */ /* 0x0003e4000c101d08 */
.L_x_1732:
[----:B------:R-:W-:Y:S05]  /*3d80*/  BSYNC B0 ;  /* 0x0000000000007941 */ /* 0x000fea0003800000 */
.L_x_1731:
        /* <DEDUP_REMOVED lines=17> */
[----:B------:R-:W-:Y:S02]  /*3ea0*/  @!P0 LOP3.LUT R24, R8, 0xffff0000, RZ, 0xc0, !PT ;  /* 0xffff000008188812 */ /* 0x000fe400078ec0ff */
        /* <DEDUP_REMOVED lines=10> */
[----:B------:R-:W-:Y:S02]  /*3f50*/  @!P0 IMAD.U32 R32, R35, 0x10000, RZ ;  /* 0x0001000023208824 */ /* 0x000fe400078e00ff */
[C---:B------:R-:W-:Y:S02]  /*3f60*/  @!P0 FMUL.FTZ R37, R5.reuse, R24 ;  /* 0x0000001805258220 */ /* 0x040fe40000410000 */
[-C--:B------:R-:W-:Y:S01]  /*3f70*/  @!P0 FMUL.FTZ R3, R5, R8.reuse ;  /* 0x0000000805038220 */ /* 0x080fe20000410000 */
[----:B------:R-:W-:Y:S01]  /*3f80*/  @!P0 LOP3.LUT R5, R15, 0xffff0000, RZ, 0xc0, !PT ;  /* 0xffff00000f058812 */ /* 0x000fe200078ec0ff */
[C---:B------:R-:W-:Y:S01]  /*3f90*/  @!P0 IMAD.U32 R7, R6.reuse, 0x10000, RZ ;  /* 0x0001000006078824 */ /* 0x040fe200078e00ff */
[----:B------:R-:W-:Y:S01]  /*3fa0*/  @!P0 LOP3.LUT R6, R6, 0xffff0000, RZ, 0xc0, !PT ;  /* 0xffff000006068812 */ /* 0x000fe200078ec0ff */
[----:B------:R-:W-:Y:S01]  /*3fb0*/  @!P0 FFMA.FTZ R37, R9, R8, -R37 ;  /* 0x0000000809258223 */ /* 0x000fe20000010825 */
[----:B------:R-:W-:Y:S01]  /*3fc0*/  @!P0 SHF.L.U32 R8, R14, 0x10, RZ ;  /* 0x000000100e088819 */ /* 0x000fe200000006ff */
[----:B------:R-:W-:Y:S01]  /*3fd0*/  @!P0 FFMA.FTZ R3, R24, R9, R3 ;  /* 0x0000000918038223 */ /* 0x000fe20000010003 */
[----:B------:R-:W-:Y:S01]  /*3fe0*/  @!P0 LOP3.LUT R9, R35, 0xffff0000, RZ, 0xc0, !PT ;  /* 0xffff000023098812 */ /* 0x000fe200078ec0ff */
[C---:B------:R-:W-:Y:S02]  /*3ff0*/  @!P0 FMUL.FTZ R24, R4.reuse, R32 ;  /* 0x0000002004188220 */ /* 0x040fe40000410000 */
[-C--:B------:R-:W-:Y:S02]  /*4000*/  @!P0 FMUL.FTZ R4, R4, R7.reuse ;  /* 0x0000000704048220 */ /* 0x080fe40000410000 */
[----:B------:R-:W-:Y:S02]  /*4010*/  @!P0 FFMA.FTZ R35, R8, R7, -R24 ;  /* 0x0000000708238223 */ /* 0x000fe40000010818 */
[----:B------:R-:W-:Y:S02]  /*4020*/  @!P0 IMAD.U32 R7, R15, 0x10000, RZ ;  /* 0x000100000f078824 */ /* 0x000fe400078e00ff */
[C---:B------:R-:W-:Y:S02]  /*4030*/  @!P0 FMUL.FTZ R24, R5.reuse, R9 ;  /* 0x0000000905188220 */ /* 0x040fe40000410000 */
[----:B------:R-:W-:Y:S02]  /*4040*/  @!P0 FMUL.FTZ R5, R5, R6 ;  /* 0x0000000605058220 */ /* 0x000fe40000410000 */
[----:B------:R-:W-:Y:S02]  /*4050*/  @!P0 FFMA.FTZ R4, R32, R8, R4 ;  /* 0x0000000820048223 */ /* 0x000fe40000010004 */
[----:B------:R-:W-:Y:S02]  /*4060*/  IMAD.SHL.U32 R8, R211, 0x8, RZ ;  /* 0x00000008d3087824 */ /* 0x000fe400078e00ff */
[----:B------:R-:W-:Y:S01]  /*4070*/  @!P0 FFMA.FTZ R24, R7, R6, -R24 ;  /* 0x0000000607188223 */ /* 0x000fe20000010818 */
[----:B------:R-:W-:Y:S01]  /*4080*/  @!P0 F2FP.BF16.PACK_AB R6, R3, R37 ;  /* 0x000000250306823e */ /* 0x000fe200000010ff */
[----:B------:R-:W-:Y:S01]  /*4090*/  @!P0 FFMA.FTZ R5, R9, R7, R5 ;  /* 0x0000000709058223 */ /* 0x000fe20000010005 */
[----:B------:R-:W-:Y:S02]  /*40a0*/  @!P0 F2FP.BF16.PACK_AB R3, R4, R35 ;  /* 0x000000230403823e */ /* 0x000fe400000010ff */
[----:B----4-:R-:W-:Y:S01]  /*40b0*/  LEA R38, P1, R8, R52, 0x1 ;  /* 0x0000003408267211 */ /* 0x010fe200078208ff */
[----:B------:R-:W-:Y:S01]  /*40c0*/  @!P0 IMAD.MOV.U32 R13, RZ, RZ, R6 ;  /* 0x000000ffff0d8224 */ /* 0x000fe200078e0006 */
[----:B------:R-:W-:Y:S01]  /*40d0*/  @!P0 F2FP.BF16.PACK_AB R7, R2, R54 ;  /* 0x000000360207823e */ /* 0x000fe200000010ff */
[----:B------:R-:W-:Y:S01]  /*40e0*/  @!P0 IMAD.MOV.U32 R14, RZ, RZ, R3 ;  /* 0x000000ffff0e8224 */ /* 0x000fe200078e0003 */
[----:B------:R-:W-:Y:S02]  /*40f0*/  @!P0 F2FP.BF16.PACK_AB R2, R5, R24 ;  /* 0x000000180502823e */ /* 0x000fe400000010ff */
[----:B---3--:R-:W-:Y:S02]  /*4100*/  LEA.HI.X.SX32 R39, R8, R53, 0x1, P1 ;  /* 0x0000003508277211 */ /* 0x008fe400008f0eff */
[----:B------:R-:W-:Y:S02]  /*4110*/  @!P0 MOV R12, R7 ;  /* 0x00000007000c8202 */ /* 0x000fe40000000f00 */
[----:B------:R-:W-:Y:S05]  /*4120*/  @!P0 MOV R15, R2 ;  /* 0x00000002000f8202 */ /* 0x000fea0000000f00 */
[----:B------:R1:W-:Y:S02]  /*4130*/  ST.E.128 [R38.64], R12 ;  /* 0x0000000c26007985 */ /* 0x0003e4000c101d08 */
.L_x_1734:
[----:B------:R-:W-:Y:S05]  /*4140*/  BSYNC B0 ;  /* 0x0000000000007941 */ /* 0x000fea0003800000 */
.L_x_1733:
[----:B------:R-:W-:Y:S01]  /*4150*/  ISETP.GE.AND P0, PT, R29, c[0x0][0x1d4], PT ;  /* 0x000075001d007a0c */ /* 0x000fe20003f06270 */
[----:B------:R-:W-:Y:S01]  /*4160*/  @!UPT UIADD3 URZ, URZ, URZ, URZ ;  /* 0x0000003f3f3ff290 */ /* 0x000fe2000fffe03f */
[----:B------:R-:W-:Y:S11]  /*4170*/  BSSY B0, `(.L_x_1735) ;  /* 0x000003b000007945 */ /* 0x000ff60003800000 */
[----:B------:R-:W-:-:S05]  /*4180*/  @P0 BRA `(.L_x_1736) ;  /* 0x0000039000000947 */ /* 0x000fca0003800000 */
[----:B-1----:R-:W1:Y:S01]  /*4190*/  LDS.128 R12, [R64+0xe000] ;  /* 0x00e00000400c7984 */ /* 0x002e620000000c00 */
[----:B------:R-:W-:Y:S02]  /*41a0*/  IMAD.SHL.U32 R4, R210, 0x8, RZ ;  /* 0x00000008d2047824 */ /* 0x000fe400078e00ff */
[----:B----4-:R-:W-:Y:S02]  /*41b0*/  IMAD.MOV.U32 R2, RZ, RZ, R52 ;  /* 0x000000ffff027224 */ /* 0x010fe400078e0034 */
[----:B---3--:R-:W-:Y:S03]  /*41c0*/  IMAD.MOV.U32 R3, RZ, RZ, R53 ;  /* 0x000000ffff037224 */ /* 0x008fe600078e0035 */
[C---:B------:R-:W-:Y:S04]  /*41d0*/  LEA R38, P0, R4.reuse, R2, 0x1 ;  /* 0x0000000204267211 */ /* 0x040fe800078008ff */
[----:B------:R-:W-:Y:S02]  /*41e0*/  LEA.HI.X.SX32 R39, R4, R3, 0x1, P0 ;  /* 0x0000000304277211 */ /* 0x000fe400000f0eff */
[----:B------:R-:W-:Y:S11]  /*41f0*/  ISETP.GE.AND P0, PT, R111, c[0x0][0x27c], PT ;  /* 0x00009f006f007a0c */ /* 0x000ff60003f06270 */
[----:B------:R-:W-:Y:S02]  /*4200*/  @!UPT UIADD3 URZ, URZ, URZ, URZ ;  /* 0x0000003f3f3ff290 */ /* 0x000fe4000fffe03f */
[----:B------:R-:W-:Y:S02]  /*4210*/  @!P0 SHF.R.U64 R5, R40, 0x10, R41 ;  /* 0x0000001028058819 */ /* 0x000fe40000001229 */
[--C-:B------:R-:W-:Y:S02]  /*4220*/  @!P0 SHF.R.U64 R2, R16, 0x10, R17.reuse ;  /* 0x0000001010028819 */ /* 0x100fe40000001211 */
[----:B------:R-:W-:Y:S02]  /*4230*/  @!P0 SHF.R.U32.HI R3, RZ, 0x10, R17 ;  /* 0x00000010ff038819 */ /* 0x000fe40000011611 */
[----:B------:R-:W-:Y:S02]  /*4240*/  @!P0 PRMT R5, R48, 0x5410, R5 ;  /* 0x0000541030058816 */ /* 0x000fe40000000005 */
[C---:B------:R-:W-:Y:S02]  /*4250*/  @!P0 PRMT R2, R25.reuse, 0x5432, R2 ;  /* 0x0000543219028816 */ /* 0x040fe40000000002 */
[----:B------:R-:W-:Y:S02]  /*4260*/  @!P0 SHF.R.U32.HI R4, RZ, 0x10, R41 ;  /* 0x00000010ff048819 */ /* 0x000fe40000011629 */
[----:B------:R-:W-:Y:S01]  /*4270*/  @!P0 PRMT R6, R25, 0x5410, R3 ;  /* 0x0000541019068816 */ /* 0x000fe20000000003 */
[----:B------:R-:W-:Y:S01]  /*4280*/  @!P0 IMAD.U32 R7, R2, 0x10000, RZ ;  /* 0x0001000002078824 */ /* 0x000fe200078e00ff */
[C---:B-1----:R-:W-:Y:S01]  /*4290*/  @!P0 LOP3.LUT R3, R12.reuse, 0xffff0000, RZ, 0xc0, !PT ;  /* 0xffff00000c038812 */ /* 0x042fe200078ec0ff */
[----:B------:R-:W-:Y:S01]  /*42a0*/  @!P0 IMAD.U32 R9, R12, 0x10000, RZ ;  /* 0x000100000c098824 */ /* 0x000fe200078e00ff */
[----:B------:R-:W-:Y:S02]  /*42b0*/  @!P0 SHF.L.U32 R8, R5, 0x10, RZ ;  /* 0x0000001005088819 */ /* 0x000fe400000006ff */
[----:B------:R-:W-:Y:S02]  /*42c0*/  @!P0 PRMT R24, R48, 0x5432, R4 ;  /* 0x0000543230188816 */ /* 0x000fe40000000004 */
[----:B------:R-:W-:Y:S01]  /*42d0*/  @!P0 LOP3.LUT R4, R13, 0xffff0000, RZ, 0xc0, !PT ;  /* 0xffff00000d048812 */ /* 0x000fe200078ec0ff */
[----:B------:R-:W-:Y:S01]  /*42e0*/  @!P0 FMUL.FTZ R25, R3, R8 ;  /* 0x0000000803198220 */ /* 0x000fe20000410000 */
[----:B------:R-:W-:Y:S02]  /*42f0*/  @!P0 LOP3.LUT R16, R5, 0xffff0000, RZ, 0xc0, !PT ;  /* 0xffff000005108812 */ /* 0x000fe400078ec0ff */
[----:B------:R-:W-:Y:S01]  /*4300*/  @!P0 LOP3.LUT R5, R2, 0xffff0000, RZ, 0xc0, !PT ;  /* 0xffff000002058812 */ /* 0x000fe200078ec0ff */
[-C--:B------:R-:W-:Y:S01]  /*4310*/  @!P0 FMUL.FTZ R2, R3, R7.reuse ;  /* 0x0000000703028220 */ /* 0x080fe20000410000 */
[----:B------:R-:W-:Y:S01]  /*4320*/  @!P0 SHF.L.U32 R17, R13, 0x10, RZ ;  /* 0x000000100d118819 */ /* 0x000fe200000006ff */
        /* <DEDUP_REMOVED lines=10> */
[C---:B------:R-:W-:Y:S01]  /*43d0*/  @!P0 LOP3.LUT R5, R15.reuse, 0xffff0000, RZ, 0xc0, !PT ;  /* 0xffff00000f058812 */ /* 0x040fe200078ec0ff */
        /* <DEDUP_REMOVED lines=20> */
.L_x_1736:
[----:B------:R-:W-:Y:S05]  /*4520*/  BSYNC B0 ;  /* 0x0000000000007941 */ /* 0x000fea0003800000 */
.L_x_1735:
        /* <DEDUP_REMOVED lines=10> */
[--C-:B------:R-:W-:Y:S02]  /*45d0*/  @!P0 SHF.R.U64 R2, R18, 0x10, R19.reuse ;  /* 0x0000001012028819 */ /* 0x100fe40000001213 */
[----:B------:R-:W-:Y:S02]  /*45e0*/  @!P0 SHF.R.U32.HI R3, RZ, 0x10, R19 ;  /* 0x00000010ff038819 */ /* 0x000fe40000011613 */
[----:B------:R-:W-:Y:S02]  /*45f0*/  @!P0 PRMT R5, R49, 0x5410, R5 ;  /* 0x0000541031058816 */ /* 0x000fe40000000005 */
[C---:B------:R-:W-:Y:S02]  /*4600*/  @!P0 PRMT R2, R26.reuse, 0x5432, R2 ;  /* 0x000054321a028816 */ /* 0x040fe40000000002 */
[----:B------:R-:W-:Y:S01]  /*4610*/  @!P0 SHF.R.U32.HI R4, RZ, 0x10, R43 ;  /* 0x00000010ff048819 */ /* 0x000fe2000001162b */
[----:B------:R-:W-:Y:S01]  /*4620*/  @!P0 IMAD.U32 R8, R5, 0x10000, RZ ;  /* 0x0001000005088824 */ /* 0x000fe200078e00ff */
[----:B------:R-:W-:Y:S01]  /*4630*/  @!P0 PRMT R6, R26, 0x5410, R3 ;  /* 0x000054101a068816 */ /* 0x000fe20000000003 */
[C---:B------:R-:W-:Y:S01]  /*4640*/  @!P0 IMAD.U32 R7, R2.reuse, 0x10000, RZ ;  /* 0x0001000002078824 */ /* 0x040fe200078e00ff */
[----:B------:R-:W-:Y:S02]  /*4650*/  @!P0 PRMT R18, R49, 0x5432, R4 ;  /* 0x0000543231128816 */ /* 0x000fe40000000004 */
        /* <DEDUP_REMOVED lines=24> */
[-C--:B------:R-:W-:Y:S02]  /*47e0*/  @!P0 FMUL.FTZ R5, R5, R6.reuse ;  /* 0x0000000605058220 */ /* 0x080fe40000410000 */
        /* <DEDUP_REMOVED lines=14> */
.L_x_1738:
[----:B------:R-:W-:Y:S05]  /*48d0*/  BSYNC B0 ;  /* 0x0000000000007941 */ /* 0x000fea0003800000 */
.L_x_1737:
        /* <DEDUP_REMOVED lines=13> */
[----:B------:R-:W-:Y:S02]  /*49b0*/  @!P0 PRMT R2, R27, 0x5432, R2 ;  /* 0x000054321b028816 */ /* 0x000fe40000000002 */
[----:B------:R-:W-:Y:S01]  /*49c0*/  @!P0 SHF.R.U32.HI R4, RZ, 0x10, R45 ;  /* 0x00000010ff048819 */ /* 0x000fe2000001162d */
[----:B------:R-:W-:Y:S01]  /*49d0*/  @!P0 IMAD.U32 R8, R5, 0x10000, RZ ;  /* 0x0001000005088824 */ /* 0x000fe200078e00ff */
[----:B------:R-:W-:Y:S01]  /*49e0*/  @!P0 PRMT R6, R27, 0x5410, R3 ;  /* 0x000054101b068816 */ /* 0x000fe20000000003 */
[----:B------:R-:W-:Y:S01]  /*49f0*/  @!P0 IMAD.U32 R7, R2, 0x10000, RZ ;  /* 0x0001000002078824 */ /* 0x000fe200078e00ff */
        /* <DEDUP_REMOVED lines=40> */
.L_x_1740:
[----:B------:R-:W-:Y:S05]  /*4c80*/  BSYNC B0 ;  /* 0x0000000000007941 */ /* 0x000fea0003800000 */
.L_x_1739:
        /* <DEDUP_REMOVED lines=56> */
[----:B------:R1:W-:Y:S01]  /*5010*/  ST.E.128 [R24.64], R12 ;  /* 0x0000000c18007985 */ /* 0x0003e2000c101d08 */
[----:B------:R-:W-:-:S05]  /*5020*/  BRA `(.L_x_1730) ;  /* 0x0000207000007947 */ /* 0x000fca0003800000 */
.L_x_1727:
[----:B------:R-:W-:Y:S01]  /*5030*/  ISETP.GE.AND P1, PT, R207, R67, PT ;  /* 0x00000043cf00720c */ /* 0x000fe20003f26270 */
[----:B------:R-:W-:Y:S01]  /*5040*/  BSSY B0, `(.L_x_1741) ;  /* 0x000002e000007945 */ /* 0x000fe20003800000 */
[----:B------:R-:W-:Y:S01]  /*5050*/  CS2R R26, SRZ ;  /* 0x00000000001a7805 */ /* 0x000fe2000001ff00 */
[----:B------:R-:W-:Y:S01]  /*5060*/  CS2R R24, SRZ ;  /* 0x0000000000187805 */ /* 0x000fe2000001ff00 */
[----:B------:R-:W-:Y:S01]  /*5070*/  CS2R R18, SRZ ;  /* 0x0000000000127805 */ /* 0x000fe2000001ff00 */
[----:B------:R-:W-:Y:S01]  /*5080*/  CS2R R16, SRZ ;  /* 0x0000000000107805 */ /* 0x000fe2000001ff00 */
[----:B-1----:R-:W-:Y:S01]  /*5090*/  CS2R R6, SRZ ;  /* 0x0000000000067805 */ /* 0x002fe2000001ff00 */
        /* <DEDUP_REMOVED lines=40> */
.L_x_1742:
[----:B------:R-:W-:Y:S05]  /*5320*/  BSYNC B0 ;  /* 0x0000000000007941 */ /* 0x000fea0003800000 */
.L_x_1741:
[----:B------:R2:W3:Y:S04]  /*5330*/  SHFL.IDX PT, R61, R35, RZ, 0x1c1f ;  /* 0x001c1fff233d7589 */ /* 0x0004e800000e0000 */
[----:B------:R2:W4:Y:S01]  /*5340*/  SHFL.IDX PT, R60, R37, RZ, 0x1c1f ;  /* 0x001c1fff253c7589 */ /* 0x00052200000e0000 */
[----:B------:R-:W-:-:S05]  /*5350*/  @P1 BRA `(.L_x_1730) ;  /* 0x00001d4000001947 */ /* 0x000fca0003800000 */
[----:B-1---5:R-:W-:Y:S01]  /*5360*/  MOV R2, R25 ;  /* 0x0000001900027202 */ /* 0x022fe20000000f00 */
[----:B------:R-:W-:Y:S01]  /*5370*/  IMAD.MOV.U32 R9, RZ, RZ, R26 ;  /* 0x000000ffff097224 */ /* 0x000fe200078e001a */
[----:B------:R-:W-:Y:S01]  /*5380*/  ISETP.GE.AND P0, PT, R104, c[0x0][0x1d4], PT ;  /* 0x0000750068007a0c */ /* 0x000fe20003f06270 */
[----:B------:R-:W-:Y:S01]  /*5390*/  IMAD.MOV.U32 R8, RZ, RZ, R27 ;  /* 0x000000ffff087224 */ /* 0x000fe200078e001b */
[----:B------:R-:W-:Y:S01]  /*53a0*/  IADD3 R119, -R122, c[0x0][0x1d4], RZ ;  /* 0x000075007a777a10 */ /* 0x000fe20007ffe1ff */
[----:B------:R-:W-:Y:S01]  /*53b0*/  IMAD.MOV.U32 R3, RZ, RZ, R24 ;  /* 0x000000ffff037224 */ /* 0x000fe200078e0018 */
[----:B------:R-:W-:Y:S01]  /*53c0*/  BSSY B0, `(.L_x_1743) ;  /* 0x0000099000007945 */ /* 0x000fe20003800000 */
[----:B------:R-:W-:Y:S01]  /*53d0*/  IMAD R59, R34, 0x3000, RZ ;  /* 0x00003000223b7824 */ /* 0x000fe200078e02ff */
        /* <DEDUP_REMOVED lines=18> */
[----:B------:R-:W-:Y:S02]  /*5500*/  PRMT R56, R9, 0x5410, R8 ;  /* 0x0000541009387816 */ /* 0x000fe40000000008 */
[----:B------:R-:W-:Y:S01]  /*5510*/  PRMT R55, R3, 0x5410, R2 ;  /* 0x0000541003377816 */ /* 0x000fe20000000002 */
[----:B------:R-:W-:-:S05]  /*5520*/  @P0 BRA `(.L_x_1744) ;  /* 0x0000082000000947 */ /* 0x000fca0003800000 */
[----:B------:R-:W-:Y:S01]  /*5530*/  LOP3.LUT P2, RZ, R198, 0x1, RZ, 0xc0, !PT ;  /* 0x00000001c6ff7812 */ /* 0x000fe2000784c0ff */
[----:B------:R-:W-:Y:S01]  /*5540*/  IMAD.MOV.U32 R53, RZ, RZ, R15 ;  /* 0x000000ffff357224 */ /* 0x000fe200078e000f */
[----:B------:R-:W-:Y:S01]  /*5550*/  ISETP.GE.AND P0, PT, R104, c[0x0][0x27c], PT ;  /* 0x00009f0068007a0c */ /* 0x000fe20003f06270 */
[----:B------:R-:W-:Y:S01]  /*5560*/  IMAD.MOV.U32 R21, RZ, RZ, R12 ;  /* 0x000000ffff157224 */ /* 0x000fe200078e000c */
[----:B------:R-:W-:Y:S01]  /*5570*/  SEL R2, R122, R119, !P2 ;  /* 0x000000777a027207 */ /* 0x000fe20005000000 */
[----:B--2---:R-:W-:Y:S02]  /*5580*/  IMAD.MOV.U32 R35, RZ, RZ, R14 ;  /* 0x000000ffff237224 */ /* 0x004fe400078e000e */
        /* <DEDUP_REMOVED lines=10> */
[----:B------:R-:W-:Y:S02]  /*5630*/  LEA.HI R3, R3, R2, RZ, 0x3 ;  /* 0x0000000203037211 */ /* 0x000fe400078f18ff */
[----:B------:R-:W-:Y:S02]  /*5640*/  @!P0 SHF.R.U32.HI R52, RZ, 0x10, R15 ;  /* 0x00000010ff348819 */ /* 0x000fe4000001160f */
[----:B------:R-:W-:Y:S01]  /*5650*/  @!P0 PRMT R54, R21, 0x5410, R12 ;  /* 0x0000541015368816 */ /* 0x000fe2000000000c */
[----:B------:R-:W-:Y:S01]  /*5660*/  IMAD.SHL.U32 R3, R3, 0x200, RZ ;  /* 0x0000020003037824 */ /* 0x000fe200078e00ff */
[----:B------:R-:W-:Y:S02]  /*5670*/  LOP3.LUT R8, R209, 0x38, R62, 0xf8, !PT ;  /* 0x00000038d1087812 */ /* 0x000fe400078ef83e */
[----:B------:R-:W-:Y:S02]  /*5680*/  MOV R2, R4 ;  /* 0x0000000400027202 */ /* 0x000fe40000000f00 */
[----:B------:R-:W-:Y:S02]  /*5690*/  LOP3.LUT R13, R8, R147, RZ, 0x3c, !PT ;  /* 0x00000093080d7212 */ /* 0x000fe400078e3cff */
[----:B------:R-:W-:Y:S02]  /*56a0*/  LOP3.LUT R9, R3, 0x7ffff000, RZ, 0xc0, !PT ;  /* 0x7ffff00003097812 */ /* 0x000fe400078ec0ff */
[----:B------:R-:W-:Y:S02]  /*56b0*/  @!P0 SHF.R.U64 R3, R4, 0x10, R5 ;  /* 0x0000001004038819 */ /* 0x000fe40000001205 */
[----:B------:R-:W-:Y:S01]  /*56c0*/  IADD3 R4, R13, R9, R148 ;  /* 0x000000090d047210 */ /* 0x000fe20007ffe094 */
[----:B------:R-:W-:Y:S01]  /*56d0*/  IMAD.MOV.U32 R9, RZ, RZ, R7 ;  /* 0x000000ffff097224 */ /* 0x000fe200078e0007 */
[----:B------:R-:W-:Y:S02]  /*56e0*/  IADD3 R13, R117, R59, RZ ;  /* 0x0000003b750d7210 */ /* 0x000fe40007ffe0ff */
[----:B------:R-:W-:Y:S01]  /*56f0*/  @!P0 SHF.R.U32.HI R8, RZ, 0x10, R5 ;  /* 0x00000010ff088819 */ /* 0x000fe20000011605 */
[----:B------:R-:W-:Y:S01]  /*5700*/  IMAD.IADD R4, R59, 0x1, R4 ;  /* 0x000000013b047824 */ /* 0x000fe200078e0204 */
[----:B------:R-:W-:Y:S01]  /*5710*/  @!P0 PRMT R38, R39, 0x5410, R38 ;  /* 0x0000541027268816 */ /* 0x000fe20000000026 */
[----:B------:R-:W-:Y:S01]  /*5720*/  IMAD.MOV.U32 R5, RZ, RZ, R6 ;  /* 0x000000ffff057224 */ /* 0x000fe200078e0006 */
[--C-:B------:R-:W-:Y:S02]  /*5730*/  @!P0 SHF.R.U64 R6, R6, 0x10, R7.reuse ;  /* 0x0000001006068819 */ /* 0x100fe40000001207 */
[----:B------:R-:W-:Y:S02]  /*5740*/  SHF.L.U32 R14, R4, 0x1, RZ ;  /* 0x00000001040e7819 */ /* 0x000fe400000006ff */
[----:B------:R-:W-:Y:S02]  /*5750*/  @!P0 SHF.R.U32.HI R4, RZ, 0x10, R7 ;  /* 0x00000010ff048819 */ /* 0x000fe40000011607 */
[----:B------:R-:W-:Y:S01]  /*5760*/  @!P0 PRMT R7, R2, 0x5410, R3 ;  /* 0x0000541002078816 */ /* 0x000fe20000000003 */
[----:B------:R-:W-:Y:S01]  /*5770*/  IMAD.SHL.U32 R2, R13, 0x2, RZ ;  /* 0x000000020d027824 */ /* 0x000fe200078e00ff */
[----:B------:R-:W-:Y:S01]  /*5780*/  @!P0 PRMT R8, R20, 0x5410, R8 ;  /* 0x0000541014088816 */ /* 0x000fe20000000008 */
[----:B------:R-:W1:Y:S01]  /*5790*/  LDS.128 R12, [R14+0xc100] ;  /* 0x00c100000e0c7984 */ /* 0x000e620000000c00 */
[----:B------:R-:W-:Y:S02]  /*57a0*/  @!P0 SHF.L.U32 R3, R7, 0x10, RZ ;  /* 0x0000001007038819 */ /* 0x000fe400000006ff */
[----:B------:R-:W-:Y:S01]  /*57b0*/  @!P0 PRMT R20, R5, 0x5410, R6 ;  /* 0x0000541005148816 */ /* 0x000fe20000000006 */
[----:B------:R-:W-:Y:S01]  /*57c0*/  @!P0 IMAD.U32 R5, R54, 0x10000, RZ ;  /* 0x0001000036058824 */ /* 0x000fe200078e00ff */
[----:B------:R-:W-:Y:S02]  /*57d0*/  @!P0 PRMT R21, R9, 0x5410, R4 ;  /* 0x0000541009158816 */ /* 0x000fe40000000004 */
[----:B------:R-:W-:Y:S01]  /*57e0*/  @!P0 PRMT R35, R35, 0x5410, R37 ;  /* 0x0000541023238816 */ /* 0x000fe20000000025 */
[----:B------:R1:W2:Y:S01]  /*57f0*/  LDS.128 R40, [R2+0xc100] ;  /* 0x00c1000002287984 */ /* 0x0002a20000000c00 */
[----:B------:R-:W-:Y:S01]  /*5800*/  @!P0 PRMT R37, R53, 0x5410, R52 ;  /* 0x0000541035258816 */ /* 0x000fe20000000034 */
[----:B-1----:R-:W-:Y:S04]  /*5810*/  @!P0 IMAD.U32 R2, R12, 0x10000, RZ ;  /* 0x000100000c028824 */ /* 0x002fe800078e00ff */
[C---:B------:R-:W-:Y:S02]  /*5820*/  @!P0 FMUL.FTZ R6, R2.reuse, R5 ;  /* 0x0000000502068220 */ /* 0x040fe40000410000 */
[-C--:B------:R-:W-:Y:S02]  /*5830*/  @!P0 FMUL.FTZ R2, R2, R3.reuse ;  /* 0x0000000302028220 */ /* 0x080fe40000410000 */
[----:B--2---:R-:W-:Y:S04]  /*5840*/  @!P0 IMAD.U32 R4, R40, 0x10000, RZ ;  /* 0x0001000028048824 */ /* 0x004fe800078e00ff */
        /* <DEDUP_REMOVED lines=8> */
[----:B------:R-:W-:Y:S02]  /*58d0*/  @!P0 FFMA.FTZ R7, R6, R4, -R7 ;  /* 0x0000000406078223 */ /* 0x000fe40000010807 */
[----:B------:R-:W-:Y:S01]  /*58e0*/  @!P0 FFMA.FTZ R3, R5, R6, R3 ;  /* 0x0000000605038223 */ /* 0x000fe20000010003 */
[----:B------:R-:W-:Y:S01]  /*58f0*/  @!P0 SHF.L.U32 R5, R8, 0x10, RZ ;  /* 0x0000001008058819 */ /* 0x000fe200000006ff */
[----:B------:R-:W-:Y:S01]  /*5900*/  @!P0 IMAD.U32 R6, R38, 0x10000, RZ ;  /* 0x0001000026068824 */ /* 0x000fe200078e00ff */
[----:B------:R-:W-:Y:S01]  /*5910*/  @!P0 F2FP.BF16.PACK_AB R9, R7, R9 ;  /* 0x000000090709823e */ /* 0x000fe200000010ff */
        /* <DEDUP_REMOVED lines=10> */
[----:B------:R-:W-:Y:S01]  /*59c0*/  @!P0 IMAD.U32 R9, R42, 0x10000, RZ ;  /* 0x000100002a098824 */ /* 0x000fe200078e00ff */
[----:B------:R-:W-:Y:S01]  /*59d0*/  @!P0 LOP3.LUT R8, R41, 0xffff0000, RZ, 0xc0, !PT ;  /* 0xffff000029088812 */ /* 0x000fe200078ec0ff */
[C---:B------:R-:W-:Y:S02]  /*59e0*/  @!P0 FMUL.FTZ R38, R5.reuse, R7 ;  /* 0x0000000705268220 */ /* 0x040fe40000410000 */
[-C--:B------:R-:W-:Y:S02]  /*59f0*/  @!P0 FMUL.FTZ R5, R5, R6.reuse ;  /* 0x0000000605058220 */ /* 0x080fe40000410000 */
[----:B------:R-:W-:Y:S02]  /*5a00*/  @!P0 FFMA.FTZ R38, R8, R6, -R38 ;  /* 0x0000000608268223 */ /* 0x000fe40000010826 */
[----:B------:R-:W-:Y:S01]  /*5a10*/  @!P0 FFMA.FTZ R5, R7, R8, R5 ;  /* 0x0000000807058223 */ /* 0x000fe20000010005 */
[----:B------:R-:W-:Y:S01]  /*5a20*/  @!P0 SHF.L.U32 R8, R35, 0x10, RZ ;  /* 0x0000001023088819 */ /* 0x000fe200000006ff */
[----:B------:R-:W-:Y:S01]  /*5a30*/  @!P0 IMAD.U32 R7, R20, 0x10000, RZ ;  /* 0x0001000014078824 */ /* 0x000fe200078e00ff */
[----:B------:R-:W-:Y:S02]  /*5a40*/  @!P0 F2FP.BF16.PACK_AB R6, R38, R39 ;  /* 0x000000272606823e */ /* 0x000fe400000010ff */
[----:B------:R-:W-:Y:S03]  /*5a50*/  @!P0 F2FP.BF16.PACK_AB R4, R5, R4 ;  /* 0x000000040504823e */ /* 0x000fe600000010ff */
[----:B------:R-:W-:Y:S02]  /*5a60*/  @!P0 IMAD.MOV.U32 R41, RZ, RZ, R6 ;  /* 0x000000ffff298224 */ /* 0x000fe400078e0006 */
[----:B------:R-:W-:Y:S02]  /*5a70*/  @!P0 IMAD.U32 R6, R14, 0x10000, RZ ;  /* 0x000100000e068824 */ /* 0x000fe400078e00ff */
[----:B------:R-:W-:Y:S02]  /*5a80*/  @!P0 IMAD.MOV.U32 R13, RZ, RZ, R4 ;  /* 0x000000ffff0d8224 */ /* 0x000fe400078e0004 */
        /* <DEDUP_REMOVED lines=16> */
[----:B------:R-:W-:Y:S01]  /*5b90*/  @!P0 IMAD.U32 R35, R43, 0x10000, RZ ;  /* 0x000100002b238824 */ /* 0x000fe200078e00ff */
[----:B------:R-:W-:Y:S01]  /*5ba0*/  @!P0 MOV R42, R38 ;  /* 0x00000026002a8202 */ /* 0x000fe20000000f00 */
        /* <DEDUP_REMOVED lines=16> */
[----:B------:R-:W-:Y:S02]  /*5cb0*/  @!P0 F2FP.BF16.PACK_AB R2, R9, R8 ;  /* 0x000000080902823e */ /* 0x000fe400000010ff */
[----:B------:R-:W-:Y:S01]  /*5cc0*/  @!P0 MOV R14, R3 ;  /* 0x00000003000e8202 */ /* 0x000fe20000000f00 */
        /* <DEDUP_REMOVED lines=8> */
.L_x_1744:
[----:B------:R-:W-:Y:S05]  /*5d50*/  BSYNC B0 ;  /* 0x0000000000007941 */ /* 0x000fea0003800000 */
.L_x_1743:
[----:B------:R-:W-:Y:S01]  /*5d60*/  ISETP.GE.AND P0, PT, R30, c[0x0][0x1d4], PT ;  /* 0x000075001e007a0c */ /* 0x000fe20003f06270 */
[----:B------:R-:W-:Y:S01]  /*5d70*/  @!UPT UIADD3 URZ, URZ, URZ, URZ ;  /* 0x0000003f3f3ff290 */ /* 0x000fe2000fffe03f */
[----:B------:R-:W-:Y:S11]  /*5d80*/  BSSY B0, `(.L_x_1745) ;  /* 0x000007c000007945 */ /* 0x000ff60003800000 */
[----:B------:R-:W-:-:S05]  /*5d90*/  @P0 BRA `(.L_x_1746) ;  /* 0x000007a000000947 */ /* 0x000fca0003800000 */
[----:B------:R-:W-:Y:S02]  /*5da0*/  LOP3.LUT P1, RZ, R198, 0x2, RZ, 0xc0, !PT ;  /* 0x00000002c6ff7812 */ /* 0x000fe4000782c0ff */
[----:B------:R-:W-:Y:S02]  /*5db0*/  ISETP.GE.AND P0, PT, R30, c[0x0][0x27c], PT ;  /* 0x00009f001e007a0c */ /* 0x000fe40003f06270 */
[----:B-1----:R-:W-:Y:S04]  /*5dc0*/  SEL R2, R122, R119, !P1 ;  /* 0x000000777a027207 */ /* 0x002fe80004800000 */
[----:B------:R-:W-:Y:S04]  /*5dd0*/  SHF.R.S32.HI R3, RZ, 0x1f, R2 ;  /* 0x0000001fff037819 */ /* 0x000fe80000011402 */
[----:B------:R-:W-:Y:S03]  /*5de0*/  LEA.HI R2, R3, R2, RZ, 0x4 ;  /* 0x0000000203027211 */ /* 0x000fe600078f20ff */
[----:B------:R-:W-:Y:S02]  /*5df0*/  @!P0 SHF.R.U64 R6, R44, 0x10, R45 ;  /* 0x000000102c068819 */ /* 0x000fe4000000122d */
[----:B------:R-:W-:Y:S02]  /*5e00*/  LEA.HI.SX32 R2, R2, R101, 0x1c ;  /* 0x0000006502027211 */ /* 0x000fe400078fe2ff */
[----:B------:R-:W-:Y:S02]  /*5e10*/  @!P0 SHF.R.U64 R4, R16, 0x10, R17 ;  /* 0x0000001010048819 */ /* 0x000fe40000001211 */
[----:B------:R-:W-:Y:S01]  /*5e20*/  SHF.R.S32.HI R3, RZ, 0x1f, R2 ;  /* 0x0000001fff037819 */ /* 0x000fe20000011402 */
[----:B--2---:R-:W-:Y:S01]  /*5e30*/  IMAD.SHL.U32 R35, R2, 0x8, RZ ;  /* 0x0000000802237824 */ /* 0x004fe200078e00ff */
[----:B------:R-:W-:Y:S02]  /*5e40*/  @!P0 SHF.R.U32.HI R8, RZ, 0x10, R45 ;  /* 0x00000010ff088819 */ /* 0x000fe4000001162d */
[----:B------:R-:W-:Y:S02]  /*5e50*/  LEA.HI R2, R3, R2, RZ, 0x3 ;  /* 0x0000000203027211 */ /* 0x000fe400078f18ff */
[----:B------:R-:W-:Y:S02]  /*5e60*/  @!P0 SHF.R.U64 R5, R18, 0x10, R19 ;  /* 0x0000001012058819 */ /* 0x000fe40000001213 */
[----:B------:R-:W-:Y:S01]  /*5e70*/  @!P0 PRMT R18, R55, 0x5410, R6 ;  /* 0x0000541037128816 */ /* 0x000fe20000000006 */
[----:B------:R-:W-:Y:S01]  /*5e80*/  IMAD.SHL.U32 R2, R2, 0x200, RZ ;  /* 0x0000020002027824 */ /* 0x000fe200078e00ff */
[----:B------:R-:W-:Y:S02]  /*5e90*/  LOP3.LUT R3, R209, 0x38, R35, 0xf8, !PT ;  /* 0x00000038d1037812 */ /* 0x000fe400078ef823 */
[----:B------:R-:W-:Y:S02]  /*5ea0*/  @!P0 PRMT R4, R22, 0x5432, R4 ;  /* 0x0000543216048816 */ /* 0x000fe40000000004 */
[----:B------:R-:W-:Y:S02]  /*5eb0*/  LOP3.LUT R3, R3, R147, RZ, 0x3c, !PT ;  /* 0x0000009303037212 */ /* 0x000fe400078e3cff */
[----:B------:R-:W-:Y:S02]  /*5ec0*/  LOP3.LUT R2, R2, 0x7ffff000, RZ, 0xc0, !PT ;  /* 0x7ffff00002027812 */ /* 0x000fe400078ec0ff */
[----:B------:R-:W-:Y:S02]  /*5ed0*/  @!P0 SHF.R.U32.HI R7, RZ, 0x10, R47 ;  /* 0x00000010ff078819 */ /* 0x000fe4000001162f */
[----:B------:R-:W-:Y:S01]  /*5ee0*/  IADD3 R2, R3, R2, R148 ;  /* 0x0000000203027210 */ /* 0x000fe20007ffe094 */
[----:B------:R-:W-:Y:S01]  /*5ef0*/  IMAD.IADD R3, R116, 0x1, R59 ;  /* 0x0000000174037824 */ /* 0x000fe200078e023b */
[----:B------:R-:W-:Y:S02]  /*5f00*/  @!P0 SHF.R.U64 R9, R46, 0x10, R47 ;  /* 0x000000102e098819 */ /* 0x000fe4000000122f */
[C---:B------:R-:W-:Y:S01]  /*5f10*/  @!P0 PRMT R20, R56.reuse, 0x5432, R7 ;  /* 0x0000543238148816 */ /* 0x040fe20000000007 */
[----:B------:R-:W-:Y:S01]  /*5f20*/  IMAD.IADD R2, R59, 0x1, R2 ;  /* 0x000000013b027824 */ /* 0x000fe200078e0202 */
[----:B------:R-:W-:Y:S01]  /*5f30*/  @!P0 PRMT R21, R56, 0x5410, R9 ;  /* 0x0000541038158816 */ /* 0x000fe20000000009 */
[----:B------:R-:W-:Y:S01]  /*5f40*/  IMAD.SHL.U32 R3, R3, 0x2, RZ ;  /* 0x0000000203037824 */ /* 0x000fe200078e00ff */
[----:B------:R-:W-:Y:S01]  /*5f50*/  @!P0 PRMT R16, R23, 0x5410, R5 ;  /* 0x0000541017108816 */ /* 0x000fe20000000005 */
[----:B------:R-:W-:Y:S01]  /*5f60*/  IMAD.SHL.U32 R2, R2, 0x2, RZ ;  /* 0x0000000202027824 */ /* 0x000fe200078e00ff */
[C---:B------:R-:W-:Y:S01]  /*5f70*/  @!P0 LOP3.LUT R5, R4.reuse, 0xffff0000, RZ, 0xc0, !PT ;  /* 0xffff000004058812 */ /* 0x040fe200078ec0ff */
[----:B------:R-:W-:Y:S01]  /*5f80*/  @!P0 IMAD.U32 R7, R4, 0x10000, RZ ;  /* 0x0001000004078824 */ /* 0x000fe200078e00ff */
[----:B------:R1:W2:Y:S08]  /*5f90*/  LDS.128 R40, [R3+0xc100] ;  /* 0x00c1000003287984 */ /* 0x0002b00000000c00 */
[----:B------:R5:W4:Y:S01]  /*5fa0*/  LDS.128 R12, [R2+0xc100] ;  /* 0x00c10000020c7984 */ /* 0x000b220000000c00 */
[----:B-1----:R-:W-:Y:S02]  /*5fb0*/  @!P0 SHF.R.U32.HI R3, RZ, 0x10, R19 ;  /* 0x00000010ff038819 */ /* 0x002fe40000011613 */
[----:B------:R-:W-:Y:S02]  /*5fc0*/  @!P0 PRMT R19, R55, 0x5432, R8 ;  /* 0x0000543237138816 */ /* 0x000fe40000000008 */
[C---:B------:R-:W-:Y:S02]  /*5fd0*/  @!P0 SHF.L.U32 R8, R18.reuse, 0x10, RZ ;  /* 0x0000001012088819 */ /* 0x040fe400000006ff */
[----:B------:R-:W-:Y:S02]  /*5fe0*/  @!P0 PRMT R9, R23, 0x5432, R3 ;  /* 0x0000543217098816 */ /* 0x000fe40000000003 */
[----:B-----5:R-:W-:Y:S02]  /*5ff0*/  @!P0 SHF.R.U32.HI R2, RZ, 0x10, R17 ;  /* 0x00000010ff028819 */ /* 0x020fe40000011611 */
[----:B------:R-:W-:Y:S02]  /*6000*/  @!P0 LOP3.LUT R18, R18, 0xffff0000, RZ, 0xc0, !PT ;  /* 0xffff000012128812 */ /* 0x000fe400078ec0ff */
[----:B------:R-:W-:Y:S01]  /*6010*/  @!P0 PRMT R6, R22, 0x5410, R2 ;  /* 0x0000541016068816 */ /* 0x000fe20000000002 */
[----:B--2---:R-:W-:Y:S02]  /*6020*/  @!P0 IMAD.U32 R17, R40, 0x10000, RZ ;  /* 0x0001000028118824 */ /* 0x004fe400078e00ff */
[C---:B----4-:R-:W-:Y:S01]  /*6030*/  @!P0 IMAD.U32 R2, R12.reuse, 0x10000, RZ ;  /* 0x000100000c028824 */ /* 0x050fe200078e00ff */
[----:B------:R-:W-:Y:S02]  /*6040*/  @!P0 LOP3.LUT R3, R12, 0xffff0000, RZ, 0xc0, !PT ;  /* 0xffff00000c038812 */ /* 0x000fe400078ec0ff */
[----:B------:R-:W-:Y:S01]  /*6050*/  @!P0 SHF.L.U32 R4, R13, 0x10, RZ ;  /* 0x000000100d048819 */ /* 0x000fe200000006ff */
[C---:B------:R-:W-:Y:S02]  /*6060*/  @!P0 FMUL.FTZ R22, R2.reuse, R8 ;  /* 0x0000000802168220 */ /* 0x040fe40000410000 */
[-C--:B------:R-:W-:Y:S02]  /*6070*/  @!P0 FMUL.FTZ R2, R2, R7.reuse ;  /* 0x0000000702028220 */ /* 0x080fe40000410000 */
[----:B------:R-:W-:Y:S01]  /*6080*/  @!P0 FFMA.FTZ R37, R17, R7, -R22 ;  /* 0x0000000711258223 */ /* 0x000fe20000010816 */
[----:B------:R-:W-:Y:S01]  /*6090*/  @!P0 LOP3.LUT R7, R40, 0xffff0000, RZ, 0xc0, !PT ;  /* 0xffff000028078812 */ /* 0x000fe200078ec0ff */
[----:B------:R-:W-:Y:S02]  /*60a0*/  @!P0 FFMA.FTZ R2, R8, R17, R2 ;  /* 0x0000001108028223 */ /* 0x000fe40000010002 */
[C---:B------:R-:W-:Y:S02]  /*60b0*/  @!P0 FMUL.FTZ R17, R3.reuse, R18 ;  /* 0x0000001203118220 */ /* 0x040fe40000410000 */
[-C--:B------:R-:W-:Y:S02]  /*60c0*/  @!P0 FMUL.FTZ R3, R3, R5.reuse ;  /* 0x0000000503038220 */ /* 0x080fe40000410000 */
[----:B------:R-:W-:Y:S02]  /*60d0*/  @!P0 IMAD.U32 R8, R19, 0x10000, RZ ;  /* 0x0001000013088824 */ /* 0x000fe400078e00ff */
        /* <DEDUP_REMOVED lines=12> */
[----:B------:R-:W-:Y:S01]  /*61a0*/  @!P0 F2FP.BF16.PACK_AB R19, R23, R37 ;  /* 0x000000251713823e */ /* 0x000fe200000010ff */
[C---:B------:R-:W-:Y:S02]  /*61b0*/  @!P0 FMUL.FTZ R8, R5.reuse, R17 ;  /* 0x0000001105088220 */ /* 0x040fe40000410000 */
[-C--:B------:R-:W-:Y:S02]  /*61c0*/  @!P0 FMUL.FTZ R5, R5, R6.reuse ;  /* 0x0000000605058220 */ /* 0x080fe40000410000 */
[----:B------:R-:W-:Y:S02]  /*61d0*/  @!P0 FFMA.FTZ R8, R7, R6, -R8 ;  /* 0x0000000607088223 */ /* 0x000fe40000010808 */
[----:B------:R-:W-:Y:S02]  /*61e0*/  @!P0 IMAD.U32 R6, R14, 0x10000, RZ ;  /* 0x000100000e068824 */ /* 0x000fe400078e00ff */
[----:B------:R-:W-:Y:S01]  /*61f0*/  @!P0 FFMA.FTZ R5, R17, R7, R5 ;  /* 0x0000000711058223 */ /* 0x000fe20000010005 */
[----:B------:R-:W-:Y:S01]  /*6200*/  @!P0 F2FP.BF16.PACK_AB R22, R8, R18 ;  /* 0x000000120816823e */ /* 0x000fe200000010ff */
[----:B------:R-:W-:Y:S01]  /*6210*/  @!P0 IMAD.U32 R18, R21, 0x10000, RZ ;  /* 0x0001000015128824 */ /* 0x000fe200078e00ff */
[----:B------:R-:W-:Y:S01]  /*6220*/  @!P0 SHF.L.U32 R8, R16, 0x10, RZ ;  /* 0x0000001010088819 */ /* 0x000fe200000006ff */
[----:B------:R-:W-:Y:S01]  /*6230*/  @!P0 IMAD.MOV.U32 R40, RZ, RZ, R19 ;  /* 0x000000ffff288224 */ /* 0x000fe200078e0013 */
[----:B------:R-:W-:Y:S01]  /*6240*/  @!P0 SHF.L.U32 R7, R15, 0x10, RZ ;  /* 0x000000100f078819 */ /* 0x000fe200000006ff */
[----:B------:R-:W-:Y:S02]  /*6250*/  @!P0 IMAD.MOV.U32 R41, RZ, RZ, R22 ;  /* 0x000000ffff298224 */ /* 0x000fe400078e0016 */
[----:B------:R-:W-:Y:S02]  /*6260*/  @!P0 IMAD.U32 R17, R42, 0x10000, RZ ;  /* 0x000100002a118824 */ /* 0x000fe400078e00ff */
[C---:B------:R-:W-:Y:S02]  /*6270*/  @!P0 FMUL.FTZ R22, R6.reuse, R18 ;  /* 0x0000001206168220 */ /* 0x040fe40000410000 */
[-C--:B------:R-:W-:Y:S02]  /*6280*/  @!P0 FMUL.FTZ R6, R6, R8.reuse ;  /* 0x0000000806068220 */ /* 0x080fe40000410000 */
[----:B------:R-:W-:Y:S02]  /*6290*/  @!P0 IMAD.U32 R19, R20, 0x10000, RZ ;  /* 0x0001000014138824 */ /* 0x000fe400078e00ff */
[----:B------:R-:W-:Y:S02]  /*62a0*/  @!P0 FFMA.FTZ R22, R17, R8, -R22 ;  /* 0x0000000811168223 */ /* 0x000fe40000010816 */
[----:B------:R-:W-:Y:S02]  /*62b0*/  @!P0 FFMA.FTZ R6, R18, R17, R6 ;  /* 0x0000001112068223 */ /* 0x000fe40000010006 */
[----:B------:R-:W-:Y:S02]  /*62c0*/  @!P0 IMAD.U32 R8, R9, 0x10000, RZ ;  /* 0x0001000009088824 */ /* 0x000fe400078e00ff */
[----:B------:R-:W-:Y:S02]  /*62d0*/  @!P0 IMAD.U32 R17, R43, 0x10000, RZ ;  /* 0x000100002b118824 */ /* 0x000fe400078e00ff */
[C---:B------:R-:W-:Y:S02]  /*62e0*/  @!P0 FMUL.FTZ R18, R7.reuse, R19 ;  /* 0x0000001307128220 */ /* 0x040fe40000410000 */
[-C--:B------:R-:W-:Y:S02]  /*62f0*/  @!P0 FMUL.FTZ R7, R7, R8.reuse ;  /* 0x0000000807078220 */ /* 0x080fe40000410000 */
[----:B------:R-:W-:Y:S01]  /*6300*/  @!P0 FFMA.FTZ R37, R17, R8, -R18 ;  /* 0x0000000811258223 */ /* 0x000fe20000010812 */
[----:B------:R-:W-:Y:S02]  /*6310*/  @!P0 LOP3.LUT R18, R20, 0xffff0000, RZ, 0xc0, !PT ;  /* 0xffff000014128812 */ /* 0x000fe400078ec0ff */
[----:B------:R-:W-:Y:S02]  /*6320*/  @!P0 LOP3.LUT R8, R15, 0xffff0000, RZ, 0xc0, !PT ;  /* 0xffff00000f088812 */ /* 0x000fe400078ec0ff */
[----:B------:R-:W-:Y:S02]  /*6330*/  @!P0 F2FP.BF16.PACK_AB R20, R3, R2 ;  /* 0x000000020314823e */ /* 0x000fe400000010ff */
[----:B------:R-:W-:Y:S01]  /*6340*/  @!P0 LOP3.LUT R3, R9, 0xffff0000, RZ, 0xc0, !PT ;  /* 0xffff000009038812 */ /* 0x000fe200078ec0ff */
[----:B------:R-:W-:Y:S01]  /*6350*/  @!P0 FMUL.FTZ R2, R8, R18 ;  /* 0x0000001208028220 */ /* 0x000fe20000410000 */
[----:B------:R-:W-:Y:S01]  /*6360*/  @!P0 LOP3.LUT R9, R43, 0xffff0000, RZ, 0xc0, !PT ;  /* 0xffff00002b098812 */ /* 0x000fe200078ec0ff */
[----:B------:R-:W-:Y:S04]  /*6370*/  @!P0 IMAD.MOV.U32 R12, RZ, RZ, R20 ;  /* 0x000000ffff0c8224 */ /* 0x000fe800078e0014 */
[-C--:B------:R-:W-:Y:S01]  /*6380*/  @!P0 FFMA.FTZ R23, R9, R3.reuse, -R2 ;  /* 0x0000000309178223 */ /* 0x080fe20000010802 */
[----:B------:R-:W-:Y:S01]  /*6390*/  @!P0 LOP3.LUT R2, R14, 0xffff0000, RZ, 0xc0, !PT ;  /* 0xffff00000e028812 */ /* 0x000fe200078ec0ff */
[----:B------:R-:W-:Y:S01]  /*63a0*/  @!P0 FMUL.FTZ R3, R8, R3 ;  /* 0x0000000308038220 */ /* 0x000fe20000410000 */
[----:B------:R-:W-:Y:S02]  /*63b0*/  @!P0 F2FP.BF16.PACK_AB R8, R5, R4 ;  /* 0x000000040508823e */ /* 0x000fe400000010ff */
[----:B------:R-:W-:Y:S02]  /*63c0*/  @!P0 LOP3.LUT R5, R21, 0xffff0000, RZ, 0xc0, !PT ;  /* 0xffff000015058812 */ /* 0x000fe400078ec0ff */
[----:B------:R-:W-:Y:S01]  /*63d0*/  @!P0 LOP3.LUT R4, R16, 0xffff0000, RZ, 0xc0, !PT ;  /* 0xffff000010048812 */ /* 0x000fe200078ec0ff */
[----:B------:R-:W-:Y:S01]  /*63e0*/  @!P0 IMAD.MOV.U32 R13, RZ, RZ, R8 ;  /* 0x000000ffff0d8224 */ /* 0x000fe200078e0008 */
[----:B------:R-:W-:Y:S01]  /*63f0*/  @!P0 LOP3.LUT R8, R42, 0xffff0000, RZ, 0xc0, !PT ;  /* 0xffff00002a088812 */ /* 0x000fe200078ec0ff */
[C---:B------:R-:W-:Y:S02]  /*6400*/  @!P0 FMUL.FTZ R16, R2.reuse, R5 ;  /* 0x0000000502108220 */ /* 0x040fe40000410000 */
[-C--:B------:R-:W-:Y:S02]  /*6410*/  @!P0 FMUL.FTZ R2, R2, R4.reuse ;  /* 0x0000000402028220 */ /* 0x080fe40000410000 */
[----:B------:R-:W-:Y:S02]  /*6420*/  @!P0 FFMA.FTZ R16, R8, R4, -R16 ;  /* 0x0000000408108223 */ /* 0x000fe40000010810 */
[----:B------:R-:W-:Y:S01]  /*6430*/  @!P0 FFMA.FTZ R2, R5, R8, R2 ;  /* 0x0000000805028223 */ /* 0x000fe20000010002 */
[----:B------:R-:W-:Y:S01]  /*6440*/  @!P0 F2FP.BF16.PACK_AB R5, R23, R37 ;  /* 0x000000251705823e */ /* 0x000fe200000010ff */
[----:B------:R-:W-:Y:S01]  /*6450*/  @!P0 FFMA.FTZ R7, R19, R17, R7 ;  /* 0x0000001113078223 */ /* 0x000fe20000010007 */
[----:B------:R-:W-:Y:S01]  /*6460*/  @!P0 F2FP.BF16.PACK_AB R4, R16, R22 ;  /* 0x000000161004823e */ /* 0x000fe200000010ff */
[----:B------:R-:W-:Y:S01]  /*6470*/  @!P0 FFMA.FTZ R3, R18, R9, R3 ;  /* 0x0000000912038223 */ /* 0x000fe20000010003 */
[----:B------:R-:W-:Y:S01]  /*6480*/  @!P0 F2FP.BF16.PACK_AB R2, R2, R6 ;  /* 0x000000060202823e */ /* 0x000fe200000010ff */
[----:B------:R-:W-:Y:S01]  /*6490*/  @!P0 IMAD.MOV.U32 R43, RZ, RZ, R5 ;  /* 0x000000ffff2b8224 */ /* 0x000fe200078e0005 */
[----:B------:R-:W-:Y:S02]  /*64a0*/  @!P0 MOV R42, R4 ;  /* 0x00000004002a8202 */ /* 0x000fe40000000f00 */
[----:B------:R-:W-:Y:S01]  /*64b0*/  @!P0 F2FP.BF16.PACK_AB R3, R3, R7 ;  /* 0x000000070303823e */ /* 0x000fe200000010ff */
[----:B------:R-:W-:Y:S04]  /*64c0*/  @!P0 IMAD.MOV.U32 R14, RZ, RZ, R2 ;  /* 0x000000ffff0e8224 */ /* 0x000fe800078e0002 */
[----:B------:R-:W-:Y:S01]  /*64d0*/  @!P0 IMAD.MOV.U32 R15, RZ, RZ, R3 ;  /* 0x000000ffff0f8224 */ /* 0x000fe200078e0003 */
[C---:B------:R-:W-:Y:S04]  /*64e0*/  LEA R2, P0, R74.reuse, R60, 0x1 ;  /* 0x0000003c4a027211 */ /* 0x040fe800078008ff */
[----:B---3--:R-:W-:Y:S02]  /*64f0*/  LEA.HI.X R3, R74, R61, R97, 0x1, P0 ;  /* 0x0000003d4a037211 */ /* 0x008fe400000f0c61 */
[C---:B------:R-:W-:Y:S03]  /*6500*/  ISETP.GE.AND P0, PT, R35.reuse, c[0x0][0x1d4], PT ;  /* 0x0000750023007a0c */ /* 0x040fe60003f06270 */
[----:B------:R1:W-:Y:S10]  /*6510*/  ST.E.128 [R2.64], R40 ;  /* 0x0000002802007985 */ /* 0x0003f4000c101d08 */
[----:B------:R-:W-:Y:S05]  /*6520*/  @!P0 IMAD.WIDE R4, R35, 0x2, R60 ;  /* 0x0000000223048825 */ /* 0x000fea00078e023c */
[----:B------:R1:W-:Y:S02]  /*6530*/  @!P0 ST.E.128 [R4.64], R12 ;  /* 0x0000000c04008985 */ /* 0x0003e4000c101d08 */
.L_x_1746:
[----:B------:R-:W-:Y:S05]  /*6540*/  BSYNC B0 ;  /* 0x0000000000007941 */ /* 0x000fea0003800000 */
.L_x_1745:
[----:B------:R-:W-:Y:S11]  /*6550*/  ISETP.GE.AND P0, PT, R29, c[0x0][0x1d4], PT ;  /* 0x000075001d007a0c */ /* 0x000ff60003f06270 */
[----:B------:R-:W-:Y:S02]  /*6560*/  @!UPT UIADD3 URZ, URZ, URZ, URZ ;  /* 0x0000003f3f3ff290 */ /* 0x000fe4000fffe03f */
[----:B------:R-:W-:-:S05]  /*6570*/  @P0 BRA `(.L_x_1730) ;  /* 0x00000b2000000947 */ /* 0x000fca0003800000 */
[----:B------:R-:W-:Y:S02]  /*6580*/  LOP3.LUT P1, RZ, R198, 0x4, RZ, 0xc0, !PT ;  /* 0x00000004c6ff7812 */ /* 0x000fe4000782c0ff */
[C---:B----4-:R-:W-:Y:S02]  /*6590*/  LEA R52, P0, R71.reuse, R60, 0x1 ;  /* 0x0000003c47347211 */ /* 0x050fe400078008ff */
[----:B-1----:R-:W-:Y:S02]  /*65a0*/  SEL R2, R122, R119, !P1 ;  /* 0x000000777a027207 */ /* 0x002fe40004800000 */
[----:B---3--:R-:W-:Y:S02]  /*65b0*/  LEA.HI.X R53, R71, R61, R96, 0x1, P0 ;  /* 0x0000003d47357211 */ /* 0x008fe400000f0c60 */
[----:B------:R-:W-:Y:S02]  /*65c0*/  SHF.R.S32.HI R3, RZ, 0x1f, R2 ;  /* 0x0000001fff037819 */ /* 0x000fe40000011402 */
[----:B------:R-:W-:Y:S02]  /*65d0*/  ISETP.GE.AND P0, PT, R29, c[0x0][0x27c], PT ;  /* 0x00009f001d007a0c */ /* 0x000fe40003f06270 */
[----:B------:R-:W-:Y:S04]  /*65e0*/  LEA.HI R2, R3, R2, RZ, 0x4 ;  /* 0x0000000203027211 */ /* 0x000fe800078f20ff */
[----:B------:R-:W-:Y:S04]  /*65f0*/  LEA.HI.SX32 R2, R2, R99, 0x1c ;  /* 0x0000006302027211 */ /* 0x000fe800078fe2ff */
[----:B------:R-:W-:Y:S01]  /*6600*/  SHF.R.S32.HI R3, RZ, 0x1f, R2 ;  /* 0x0000001fff037819 */ /* 0x000fe20000011402 */
[----:B------:R-:W-:Y:S02]  /*6610*/  IMAD.SHL.U32 R38, R2, 0x8, RZ ;  /* 0x0000000802267824 */ /* 0x000fe400078e00ff */
[----:B------:R-:W-:Y:S02]  /*6620*/  @!P0 SHF.R.U32.HI R8, RZ, 0x10, R51 ;  /* 0x00000010ff088819 */ /* 0x000fe40000011633 */
        /* <DEDUP_REMOVED lines=8> */
[----:B------:R-:W-:Y:S01]  /*66b0*/  IADD3 R2, R3, R2, R148 ;  /* 0x0000000203027210 */ /* 0x000fe20007ffe094 */
[----:B------:R-:W-:Y:S01]  /*66c0*/  IMAD.IADD R3, R115, 0x1, R59 ;  /* 0x0000000173037824 */ /* 0x000fe200078e023b */
[----:B------:R-:W-:Y:S02]  /*66d0*/  @!P0 SHF.R.U64 R17, R50, 0x10, R51 ;  /* 0x0000001032118819 */ /* 0x000fe40000001233 */
[----:B------:R-:W-:Y:S01]  /*66e0*/  @!P0 SHF.R.U64 R5, R26, 0x10, R27 ;  /* 0x000000101a058819 */ /* 0x000fe2000000121b */
[----:B------:R-:W-:Y:S01]  /*66f0*/  IMAD.IADD R2, R59, 0x1, R2 ;  /* 0x000000013b027824 */ /* 0x000fe200078e0202 */
[----:B------:R-:W-:Y:S01]  /*6700*/  @!P0 PRMT R26, R58, 0x5432, R17 ;  /* 0x000054323a1a8816 */ /* 0x000fe20000000011 */
[----:B------:R-:W-:Y:S01]  /*6710*/  IMAD.SHL.U32 R3, R3, 0x2, RZ ;  /* 0x0000000203037824 */ /* 0x000fe200078e00ff */
[----:B------:R-:W-:Y:S01]  /*6720*/  @!P0 PRMT R17, R32, 0x5432, R5 ;  /* 0x0000543220118816 */ /* 0x000fe20000000005 */
[----:B------:R-:W-:Y:S01]  /*6730*/  IMAD.SHL.U32 R2, R2, 0x2, RZ ;  /* 0x0000000202027824 */ /* 0x000fe200078e00ff */
[----:B------:R-:W-:Y:S02]  /*6740*/  @!P0 SHF.R.U32.HI R4, RZ, 0x10, R27 ;  /* 0x00000010ff048819 */ /* 0x000fe4000001161b */
[----:B------:R1:W3:Y:S01]  /*6750*/  LDS.128 R40, [R3+0xc100] ;  /* 0x00c1000003287984 */ /* 0x0002e20000000c00 */
[----:B------:R-:W-:Y:S02]  /*6760*/  @!P0 PRMT R16, R57, 0x5432, R7 ;  /* 0x0000543239108816 */ /* 0x000fe40000000007 */
[C---:B------:R-:W-:Y:S02]  /*6770*/  @!P0 SHF.L.U32 R7, R18.reuse, 0x10, RZ ;  /* 0x0000001012078819 */ /* 0x040fe400000006ff */
[----:B------:R-:W-:Y:S01]  /*6780*/  @!P0 LOP3.LUT R18, R18, 0xffff0000, RZ, 0xc0, !PT ;  /* 0xffff000012128812 */ /* 0x000fe200078ec0ff */
[----:B------:R-:W-:Y:S01]  /*6790*/  @!P0 IMAD.U32 R20, R16, 0x10000, RZ ;  /* 0x0001000010148824 */ /* 0x000fe200078e00ff */
[----:B------:R-:W-:Y:S01]  /*67a0*/  @!P0 PRMT R9, R32, 0x5410, R4 ;  /* 0x0000541020098816 */ /* 0x000fe20000000004 */
[----:B------:R4:W5:Y:S01]  /*67b0*/  LDS.128 R12, [R2+0xc100] ;  /* 0x00c10000020c7984 */ /* 0x0009620000000c00 */
[----:B------:R-:W-:Y:S02]  /*67c0*/  @!P0 LOP3.LUT R22, R16, 0xffff0000, RZ, 0xc0, !PT ;  /* 0xffff000010168812 */ /* 0x000fe400078ec0ff */
[----:B------:R-:W-:Y:S02]  /*67d0*/  @!P0 SHF.L.U32 R16, R9, 0x10, RZ ;  /* 0x0000001009108819 */ /* 0x000fe400000006ff */
[----:B-1----:R-:W-:Y:S02]  /*67e0*/  @!P0 SHF.R.U64 R3, R24, 0x10, R25 ;  /* 0x0000001018038819 */ /* 0x002fe40000001219 */
[----:B------:R-:W-:Y:S02]  /*67f0*/  @!P0 PRMT R24, R58, 0x5410, R8 ;  /* 0x000054103a188816 */ /* 0x000fe40000000008 */
[----:B------:R-:W-:Y:S02]  /*6800*/  @!P0 PRMT R3, R31, 0x5432, R3 ;  /* 0x000054321f038816 */ /* 0x000fe40000000003 */
[C---:B------:R-:W-:Y:S01]  /*6810*/  @!P0 LOP3.LUT R32, R24.reuse, 0xffff0000, RZ, 0xc0, !PT ;  /* 0xffff000018208812 */ /* 0x040fe200078ec0ff */
[----:B------:R-:W-:Y:S01]  /*6820*/  @!P0 IMAD.U32 R27, R24, 0x10000, RZ ;  /* 0x00010000181b8824 */ /* 0x000fe200078e00ff */
[----:B----4-:R-:W-:Y:S01]  /*6830*/  @!P0 SHF.R.U32.HI R2, RZ, 0x10, R25 ;  /* 0x00000010ff028819 */ /* 0x010fe20000011619 */
[----:B------:R-:W-:Y:S02]  /*6840*/  @!P0 IMAD.U32 R4, R3, 0x10000, RZ ;  /* 0x0001000003048824 */ /* 0x000fe400078e00ff */
[C---:B------:R-:W-:Y:S01]  /*6850*/  @!P0 IMAD.U32 R24, R26.reuse, 0x10000, RZ ;  /* 0x000100001a188824 */ /* 0x040fe200078e00ff */
[----:B------:R-:W-:Y:S02]  /*6860*/  @!P0 PRMT R6, R31, 0x5410, R2 ;  /* 0x000054101f068816 */ /* 0x000fe40000000002 */
[----:B------:R-:W-:Y:S01]  /*6870*/  @!P0 LOP3.LUT R26, R26, 0xffff0000, RZ, 0xc0, !PT ;  /* 0xffff00001a1a8812 */ /* 0x000fe200078ec0ff */
[----:B---3--:R-:W-:Y:S01]  /*6880*/  @!P0 IMAD.U32 R8, R40, 0x10000, RZ ;  /* 0x0001000028088824 */ /* 0x008fe200078e00ff */
[C---:B------:R-:W-:Y:S01]  /*6890*/  @!P0 LOP3.LUT R23, R41.reuse, 0xffff0000, RZ, 0xc0, !PT ;  /* 0xffff000029178812 */ /* 0x040fe200078ec0ff */
[----:B------:R-:W-:Y:S01]  /*68a0*/  @!P0 IMAD.U32 R21, R41, 0x10000, RZ ;  /* 0x0001000029158824 */ /* 0x000fe200078e00ff */
[C---:B--2---:R-:W-:Y:S01]  /*68b0*/  @!P0 LOP3.LUT R35, R43.reuse, 0xffff0000, RZ, 0xc0, !PT ;  /* 0xffff00002b238812 */ /* 0x044fe200078ec0ff */
[----:B------:R-:W-:Y:S02]  /*68c0*/  @!P0 IMAD.U32 R31, R43, 0x10000, RZ ;  /* 0x000100002b1f8824 */ /* 0x000fe400078e00ff */
[C---:B-----5:R-:W-:Y:S01]  /*68d0*/  @!P0 IMAD.U32 R2, R12.reuse, 0x10000, RZ ;  /* 0x000100000c028824 */ /* 0x060fe200078e00ff */
[----:B------:R-:W-:Y:S03]  /*68e0*/  @!P0 LOP3.LUT R5, R12, 0xffff0000, RZ, 0xc0, !PT ;  /* 0xffff00000c058812 */ /* 0x000fe600078ec0ff */
[C---:B------:R-:W-:Y:S02]  /*68f0*/  @!P0 FMUL.FTZ R19, R2.reuse, R7 ;  /* 0x0000000702138220 */ /* 0x040fe40000410000 */
[-C--:B------:R-:W-:Y:S02]  /*6900*/  @!P0 FMUL.FTZ R2, R2, R4.reuse ;  /* 0x0000000402028220 */ /* 0x080fe40000410000 */
[----:B------:R-:W-:Y:S01]  /*6910*/  @!P0 FFMA.FTZ R49, R8, R4, -R19 ;  /* 0x0000000408318223 */ /* 0x000fe20000010813 */
[----:B------:R-:W-:Y:S01]  /*6920*/  @!P0 LOP3.LUT R19, R40, 0xffff0000, RZ, 0xc0, !PT ;  /* 0xffff000028138812 */ /* 0x000fe200078ec0ff */
[----:B------:R-:W-:Y:S01]  /*6930*/  @!P0 FFMA.FTZ R2, R7, R8, R2 ;  /* 0x0000000807028223 */ /* 0x000fe20000010002 */
[----:B------:R-:W-:Y:S01]  /*6940*/  @!P0 LOP3.LUT R7, R3, 0xffff0000, RZ, 0xc0, !PT ;  /* 0xffff000003078812 */ /* 0x000fe200078ec0ff */
[----:B------:R-:W-:Y:S01]  /*6950*/  @!P0 FMUL.FTZ R8, R5, R18 ;  /* 0x0000001205088220 */ /* 0x000fe20000410000 */
[----:B------:R-:W-:Y:S03]  /*6960*/  @!P0 SHF.L.U32 R4, R13, 0x10, RZ ;  /* 0x000000100d048819 */ /* 0x000fe600000006ff */
[-C--:B------:R-:W-:Y:S01]  /*6970*/  @!P0 FMUL.FTZ R3, R5, R7.reuse ;  /* 0x0000000705038220 */ /* 0x080fe20000410000 */
[----:B------:R-:W-:Y:S01]  /*6980*/  @!P0 LOP3.LUT R5, R13, 0xffff0000, RZ, 0xc0, !PT ;  /* 0xffff00000d058812 */ /* 0x000fe200078ec0ff */
[----:B------:R-:W-:Y:S02]  /*6990*/  @!P0 FFMA.FTZ R48, R19, R7, -R8 ;  /* 0x0000000713308223 */ /* 0x000fe40000010808 */
[C---:B------:R-:W-:Y:S01]  /*69a0*/  @!P0 IMAD.U32 R7, R6.reuse, 0x10000, RZ ;  /* 0x0001000006078824 */ /* 0x040fe200078e00ff */
[----:B------:R-:W-:Y:S01]  /*69b0*/  @!P0 LOP3.LUT R6, R6, 0xffff0000, RZ, 0xc0, !PT ;  /* 0xffff000006068812 */ /* 0x000fe200078ec0ff */
[C---:B------:R-:W-:Y:S02]  /*69c0*/  @!P0 FMUL.FTZ R8, R4.reuse, R20 ;  /* 0x0000001404088220 */ /* 0x040fe40000410000 */
[-C--:B------:R-:W-:Y:S02]  /*69d0*/  @!P0 FMUL.FTZ R4, R4, R7.reuse ;  /* 0x0000000704048220 */ /* 0x080fe40000410000 */
[----:B------:R-:W-:Y:S02]  /*69e0*/  @!P0 FFMA.FTZ R47, R21, R7, -R8 ;  /* 0x00000007152f8223 */ /* 0x000fe40000010808 */
[----:B------:R-:W-:Y:S02]  /*69f0*/  @!P0 FMUL.FTZ R8, R5, R22 ;  /* 0x0000001605088220 */ /* 0x000fe40000410000 */
[----:B------:R-:W-:Y:S02]  /*6a00*/  @!P0 IMAD.U32 R7, R15, 0x10000, RZ ;  /* 0x000100000f078824 */ /* 0x000fe400078e00ff */
[-C--:B------:R-:W-:Y:S02]  /*6a10*/  @!P0 FMUL.FTZ R5, R5, R6.reuse ;  /* 0x0000000605058220 */ /* 0x080fe40000410000 */
[----:B------:R-:W-:Y:S01]  /*6a20*/  @!P0 FFMA.FTZ R46, R23, R6, -R8 ;  /* 0x00000006172e8223 */ /* 0x000fe20000010808 */
[----:B------:R-:W-:Y:S01]  /*6a30*/  @!P0 LOP3.LUT R6, R15, 0xffff0000, RZ, 0xc0, !PT ;  /* 0xffff00000f068812 */ /* 0x000fe200078ec0ff */
[C---:B------:R-:W-:Y:S02]  /*6a40*/  @!P0 FMUL.FTZ R25, R7.reuse, R27 ;  /* 0x0000001b07198220 */ /* 0x040fe40000410000 */
[-C--:B------:R-:W-:Y:S02]  /*6a50*/  @!P0 FMUL.FTZ R8, R7, R16.reuse ;  /* 0x0000001007088220 */ /* 0x080fe40000410000 */
[----:B------:R-:W-:Y:S01]  /*6a60*/  @!P0 FFMA.FTZ R44, R31, R16, -R25 ;  /* 0x000000101f2c8223 */ /* 0x000fe20000010819 */
[----:B------:R-:W-:Y:S01]  /*6a70*/  @!P0 LOP3.LUT R16, R9, 0xffff0000, RZ, 0xc0, !PT ;  /* 0xffff000009108812 */ /* 0x000fe200078ec0ff */
[----:B------:R-:W-:Y:S02]  /*6a80*/  @!P0 FMUL.FTZ R25, R6, R32 ;  /* 0x0000002006198220 */ /* 0x000fe40000410000 */
[----:B------:R-:W-:Y:S02]  /*6a90*/  @!P0 IMAD.U32 R7, R14, 0x10000, RZ ;  /* 0x000100000e078824 */ /* 0x000fe400078e00ff */
[-C--:B------:R-:W-:Y:S02]  /*6aa0*/  @!P0 FMUL.FTZ R9, R6, R16.reuse ;  /* 0x0000001006098220 */ /* 0x080fe40000410000 */
[----:B------:R-:W-:Y:S01]  /*6ab0*/  @!P0 FFMA.FTZ R39, R35, R16, -R25 ;  /* 0x0000001023278223 */ /* 0x000fe20000010819 */
[----:B------:R-:W-:Y:S01]  /*6ac0*/  @!P0 SHF.L.U32 R25, R42, 0x10, RZ ;  /* 0x000000102a198819 */ /* 0x000fe200000006ff */
[----:B------:R-:W-:Y:S02]  /*6ad0*/  @!P0 IMAD.U32 R16, R17, 0x10000, RZ ;  /* 0x0001000011108824 */ /* 0x000fe400078e00ff */
[C---:B------:R-:W-:Y:S02]  /*6ae0*/  @!P0 FMUL.FTZ R37, R7.reuse, R24 ;  /* 0x0000001807258220 */ /* 0x040fe40000410000 */
[-C--:B------:R-:W-:Y:S01]  /*6af0*/  @!P0 FMUL.FTZ R6, R7, R16.reuse ;  /* 0x0000001007068220 */ /* 0x080fe20000410000 */
[----:B------:R-:W-:Y:S01]  /*6b00*/  @!P0 LOP3.LUT R7, R14, 0xffff0000, RZ, 0xc0, !PT ;  /* 0xffff00000e078812 */ /* 0x000fe200078ec0ff */
[----:B------:R-:W-:Y:S01]  /*6b10*/  @!P0 FFMA.FTZ R45, R25, R16, -R37 ;  /* 0x00000010192d8223 */ /* 0x000fe20000010825 */
[----:B------:R-:W-:Y:S01]  /*6b20*/  @!P0 LOP3.LUT R16, R17, 0xffff0000, RZ, 0xc0, !PT ;  /* 0xffff000011108812 */ /* 0x000fe200078ec0ff */
[----:B------:R-:W-:Y:S01]  /*6b30*/  @!P0 FFMA.FTZ R3, R18, R19, R3 ;  /* 0x0000001312038223 */ /* 0x000fe20000010003 */
[----:B------:R-:W-:Y:S01]  /*6b40*/  @!P0 LOP3.LUT R17, R42, 0xffff0000, RZ, 0xc0, !PT ;  /* 0xffff00002a118812 */ /* 0x000fe200078ec0ff */
[C---:B------:R-:W-:Y:S01]  /*6b50*/  @!P0 FMUL.FTZ R18, R7.reuse, R26 ;  /* 0x0000001a07128220 */ /* 0x040fe20000410000 */
[----:B------:R-:W-:Y:S01]  /*6b60*/  @!P0 F2FP.BF16.PACK_AB R19, R48, R49 ;  /* 0x000000313013823e */ /* 0x000fe200000010ff */
[----:B------:R-:W-:Y:S01]  /*6b70*/  @!P0 FFMA.FTZ R4, R20, R21, R4 ;  /* 0x0000001514048223 */ /* 0x000fe20000010004 */
[----:B------:R-:W-:Y:S01]  /*6b80*/  @!P0 F2FP.BF16.PACK_AB R37, R46, R47 ;  /* 0x0000002f2e25823e */ /* 0x000fe200000010ff */
[-C--:B------:R-:W-:Y:S02]  /*6b90*/  @!P0 FMUL.FTZ R7, R7, R16.reuse ;  /* 0x0000001007078220 */ /* 0x080fe40000410000 */
[----:B------:R-:W-:Y:S01]  /*6ba0*/  @!P0 FFMA.FTZ R16, R17, R16, -R18 ;  /* 0x0000001011108223 */ /* 0x000fe20000010812 */
[----:B------:R-:W-:Y:S01]  /*6bb0*/  @!P0 F2FP.BF16.PACK_AB R18, R39, R44 ;  /* 0x0000002c2712823e */ /* 0x000fe200000010ff */
[----:B------:R-:W-:Y:S02]  /*6bc0*/  @!P0 FFMA.FTZ R5, R22, R23, R5 ;  /* 0x0000001716058223 */ /* 0x000fe40000010005 */
[----:B------:R-:W-:Y:S02]  /*6bd0*/  @!P0 FFMA.FTZ R6, R24, R25, R6 ;  /* 0x0000001918068223 */ /* 0x000fe40000010006 */
[----:B------:R-:W-:Y:S01]  /*6be0*/  @!P0 FFMA.FTZ R7, R26, R17, R7 ;  /* 0x000000111a078223 */ /* 0x000fe20000010007 */
[----:B------:R-:W-:Y:S01]  /*6bf0*/  @!P0 F2FP.BF16.PACK_AB R17, R16, R45 ;  /* 0x0000002d1011823e */ /* 0x000fe200000010ff */
[----:B------:R-:W-:Y:S01]  /*6c00*/  @!P0 FFMA.FTZ R8, R27, R31, R8 ;  /* 0x0000001f1b088223 */ /* 0x000fe20000010008 */
[----:B------:R-:W-:Y:S01]  /*6c10*/  @!P0 F2FP.BF16.PACK_AB R16, R3, R2 ;  /* 0x000000020310823e */ /* 0x000fe200000010ff */
[----:B------:R-:W-:Y:S01]  /*6c20*/  @!P0 FFMA.FTZ R9, R32, R35, R9 ;  /* 0x0000002320098223 */ /* 0x000fe20000010009 */
[----:B------:R-:W-:Y:S01]  /*6c30*/  @!P0 F2FP.BF16.PACK_AB R4, R5, R4 ;  /* 0x000000040504823e */ /* 0x000fe200000010ff */
[----:B------:R-:W-:Y:S01]  /*6c40*/  @!P0 IMAD.MOV.U32 R40, RZ, RZ, R19 ;  /* 0x000000ffff288224 */ /* 0x000fe200078e0013 */
[----:B------:R-:W-:Y:S01]  /*6c50*/  @!P0 F2FP.BF16.PACK_AB R3, R7, R6 ;  /* 0x000000060703823e */ /* 0x000fe200000010ff */
[----:B------:R-:W-:Y:S01]  /*6c60*/  @!P0 IMAD.MOV.U32 R41, RZ, RZ, R37 ;  /* 0x000000ffff298224 */ /* 0x000fe200078e0025 */
[----:B------:R-:W-:Y:S01]  /*6c70*/  @!P0 F2FP.BF16.PACK_AB R2, R9, R8 ;  /* 0x000000080902823e */ /* 0x000fe200000010ff */
[----:B------:R-:W-:Y:S01]  /*6c80*/  @!P0 IMAD.MOV.U32 R42, RZ, RZ, R17 ;  /* 0x000000ffff2a8224 */ /* 0x000fe200078e0011 */
[----:B------:R-:W-:Y:S01]  /*6c90*/  @!P0 MOV R12, R16 ;  /* 0x00000010000c8202 */ /* 0x000fe20000000f00 */
[----:B------:R-:W-:Y:S02]  /*6ca0*/  @!P0 IMAD.MOV.U32 R43, RZ, RZ, R18 ;  /* 0x000000ffff2b8224 */ /* 0x000fe400078e0012 */
[----:B------:R-:W-:Y:S02]  /*6cb0*/  @!P0 IMAD.MOV.U32 R13, RZ, RZ, R4 ;  /* 0x000000ffff0d8224 */ /* 0x000fe400078e0004 */
        /* <DEDUP_REMOVED lines=10> */
.L_x_1726:
[----:B------:R-:W-:Y:S01]  /*6d60*/  IMAD.WIDE.U32 R2, R66, c[0x0][0x1e0], RZ ;  /* 0x0000780042027a25 */ /* 0x000fe200078e00ff */
[----:B------:R-:W-:Y:S02]  /*6d70*/  SHF.R.S32.HI R68, RZ, 0x1f, R66 ;  /* 0x0000001fff447819 */ /* 0x000fe40000011442 */
[----:B-----5:R-:W-:Y:S03]  /*6d80*/  SHF.R.S32.HI R69, RZ, 0x1f, R63 ;  /* 0x0000001fff457819 */ /* 0x020fe6000001143f */
[----:B------:R-:W-:Y:S04]  /*6d90*/  IMAD R4, R68, c[0x0][0x1e0], RZ ;  /* 0x0000780044047a24 */ /* 0x000fe800078e02ff */
[----:B------:R-:W-:Y:S04]  /*6da0*/  IMAD R4, R66, c[0x0][0x1e4], R4 ;  /* 0x0000790042047a24 */ /* 0x000fe800078e0204 */
[----:B------:R-:W-:Y:S02]  /*6db0*/  IMAD.IADD R3, R3, 0x1, R4 ;  /* 0x0000000103037824 */ /* 0x000fe400078e0204 */
[----:B------:R-:W-:Y:S02]  /*6dc0*/  IMAD R4, R69, c[0x0][0x1f0], RZ ;  /* 0x00007c0045047a24 */ /* 0x000fe400078e02ff */
[C---:B------:R-:W-:Y:S04]  /*6dd0*/  IMAD.WIDE.U32 R2, R63.reuse, c[0x0][0x1f0], R2 ;  /* 0x00007c003f027a25 */ /* 0x040fe800078e0002 */
[----:B------:R-:W-:Y:S01]  /*6de0*/  IMAD R4, R63, c[0x0][0x1f4], R4 ;  /* 0x00007d003f047a24 */ /* 0x000fe200078e0204 */
[----:B------:R-:W-:Y:S04]  /*6df0*/  IADD3 R2, P0, R72, R2, RZ ;  /* 0x0000000248027210 */ /* 0x000fe80007f1e0ff */
[----:B------:R-:W-:Y:S02]  /*6e00*/  IADD3.X R4, R76, R3, R4, P0, !PT ;  /* 0x000000034c047210 */ /* 0x000fe400007fe404 */
[C---:B------:R-:W-:Y:S04]  /*6e10*/  LEA R3, P0, R2.reuse, c[0x0][0x1c8], 0x1 ;  /* 0x0000720002037a11 */ /* 0x040fe800078008ff */
[----:B------:R-:W-:Y:S02]  /*6e20*/  LEA.HI.X R4, R2, c[0x0][0x1cc], R4, 0x1, P0 ;  /* 0x0000730002047a11 */ /* 0x000fe400000f0c04 */
[----:B------:R-:W2:Y:S08]  /*6e30*/  SHFL.IDX PT, R2, R3, RZ, 0x1c1f ;  /* 0x001c1fff03027589 */ /* 0x000eb000000e0000 */
[----:B------:R3:W4:Y:S02]  /*6e40*/  SHFL.IDX PT, R3, R4, RZ, 0x1c1f ;  /* 0x001c1fff04037589 */ /* 0x00072400000e0000 */
[----:B---3--:R-:W-:Y:S05]  /*6e50*/  IMAD.IADD R4, R70, 0x1, -R8 ;  /* 0x0000000146047824 */ /* 0x008fea00078e0a08 */
[----:B------:R-:W-:Y:S04]  /*6e60*/  IMNMX R67, R4, 0x40, PT ;  /* 0x0000004004437817 */ /* 0x000fe80003800200 */
[----:B------:R-:W-:Y:S11]  /*6e70*/  ISETP.GT.AND P0, PT, R67, R207, PT ;  /* 0x000000cf4300720c */ /* 0x000ff60003f04270 */
[----:B------:R-:W-:Y:S02]  /*6e80*/  @!UPT UIADD3 URZ, URZ, URZ, URZ ;  /* 0x0000003f3f3ff290 */ /* 0x000fe4000fffe03f */
[----:B------:R-:W-:-:S05]  /*6e90*/  @!P0 BRA `(.L_x_1730) ;  /* 0x0000020000008947 */ /* 0x000fca0003800000 */
[----:B--2-4-:R-:W-:Y:S02]  /*6ea0*/  ISETP.GE.AND P1, PT, R104, c[0x0][0x1d4], PT ;  /* 0x0000750068007a0c */ /* 0x014fe40003f26270 */
[----:B------:R-:W-:Y:S02]  /*6eb0*/  ISETP.GE.AND P3, PT, R202, c[0x0][0x1d4], PT ;  /* 0x00007500ca007a0c */ /* 0x000fe40003f66270 */
[C---:B------:R-:W-:Y:S09]  /*6ec0*/  ISETP.GE.AND P2, PT, R201.reuse, c[0x0][0x1d4], PT ;  /* 0x00007500c9007a0c */ /* 0x040ff20003f46270 */
[----:B------:R-:W2:Y:S01]  /*6ed0*/  @!P1 LDS.128 R12, [R64+0xc000] ;  /* 0x00c00000400c9984 */ /* 0x000ea20000000c00 */
[CC--:B------:R-:W-:Y:S04]  /*6ee0*/  @!P1 LEA R4, P0, R104.reuse, R2.reuse, 0x1 ;  /* 0x0000000268049211 */ /* 0x0c0fe800078008ff */
[-C--:B------:R-:W-:Y:S02]  /*6ef0*/  @!P1 LEA.HI.X R5, R104, R3.reuse, R105, 0x1, P0 ;  /* 0x0000000368059211 */ /* 0x080fe400000f0c69 */
[CC--:B------:R-:W-:Y:S04]  /*6f00*/  @!P3 LEA R8, P0, R202.reuse, R2.reuse, 0x1 ;  /* 0x00000002ca08b211 */ /* 0x0c0fe800078008ff */
[-C--:B------:R-:W-:Y:S02]  /*6f10*/  @!P3 LEA.HI.X R9, R202, R3.reuse, R216, 0x1, P0 ;  /* 0x00000003ca09b211 */ /* 0x080fe400000f0cd8 */
[CC--:B-1----:R-:W-:Y:S04]  /*6f20*/  @!P2 LEA R6, P0, R201.reuse, R2.reuse, 0x1 ;  /* 0x00000002c906a211 */ /* 0x0c2fe800078008ff */
[-C--:B------:R-:W-:Y:S02]  /*6f30*/  @!P2 LEA.HI.X R7, R201, R3.reuse, R215, 0x1, P0 ;  /* 0x00000003c907a211 */ /* 0x080fe400000f0cd7 */
[----:B------:R-:W-:Y:S01]  /*6f40*/  ISETP.GE.AND P0, PT, R30, c[0x0][0x1d4], PT ;  /* 0x000075001e007a0c */ /* 0x000fe20003f06270 */
[----:B--2---:R1:W-:Y:S11]  /*6f50*/  @!P1 ST.E.128 [R4.64], R12 ;  /* 0x0000000c04009985 */ /* 0x0043f6000c101d08 */
[----:B------:R-:W-:Y:S01]  /*6f60*/  @!UPT UIADD3 URZ, URZ, URZ, URZ ;  /* 0x0000003f3f3ff290 */ /* 0x000fe2000fffe03f */
[----:B------:R-:W2:Y:S01]  /*6f70*/  @!P0 LDS.128 R12, [R65+0xc000] ;  /* 0x00c00000410c8984 */ /* 0x000ea20000000c00 */
[----:B-1----:R-:W-:Y:S04]  /*6f80*/  @!P0 IMAD.SHL.U32 R4, R211, 0x8, RZ ;  /* 0x00000008d3048824 */ /* 0x002fe800078e00ff */
[--C-:B------:R-:W-:Y:S05]  /*6f90*/  @!P0 IMAD.WIDE R4, R4, 0x2, R2.reuse ;  /* 0x0000000204048825 */ /* 0x100fea00078e0202 */
[----:B--2---:R1:W-:Y:S01]  /*6fa0*/  @!P0 ST.E.128 [R4.64], R12 ;  /* 0x0000000c04008985 */ /* 0x0043e2000c101d08 */
[----:B------:R-:W-:Y:S11]  /*6fb0*/  ISETP.GE.AND P0, PT, R29, c[0x0][0x1d4], PT ;  /* 0x000075001d007a0c */ /* 0x000ff60003f06270 */
[----:B------:R-:W-:Y:S02]  /*6fc0*/  @!UPT UIADD3 URZ, URZ, URZ, URZ ;  /* 0x0000003f3f3ff290 */ /* 0x000fe4000fffe03f */
[----:B------:R-:W2:Y:S01]  /*6fd0*/  @!P0 LDS.128 R16, [R64+0xe000] ;  /* 0x00e0000040108984 */ /* 0x000ea20000000c00 */
[----:B-1----:R-:W-:Y:S04]  /*6fe0*/  @!P0 IMAD.SHL.U32 R4, R210, 0x8, RZ ;  /* 0x00000008d2048824 */ /* 0x002fe800078e00ff */
[----:B------:R-:W-:Y:S05]  /*6ff0*/  @!P0 IMAD.WIDE R4, R4, 0x2, R2 ;  /* 0x0000000204048825 */ /* 0x000fea00078e0202 */
        /* <DEDUP_REMOVED lines=10> */
.L_x_1730:
[----:B--2-4-:R-:W-:Y:S05]  /*70a0*/  BSYNC B1 ;  /* 0x0000000000017941 */ /* 0x014fea0003800000 */
.L_x_1725:
[----:B------:R-:W-:Y:S01]  /*70b0*/  ISETP.GT.AND P0, PT, R28, R33, PT ;  /* 0x000000211c00720c */ /* 0x000fe20003f04270 */
[----:B-1---5:R-:W-:Y:S01]  /*70c0*/  IMAD R8, R69, c[0x0][0x218], RZ ;  /* 0x0000860045087a24 */ /* 0x022fe200078e02ff */
[C---:B------:R-:W-:Y:S01]  /*70d0*/  ISETP.GE.AND P1, PT, R36.reuse, 0x1, PT ;  /* 0x000000012400780c */ /* 0x040fe20003f26270 */
[----:B------:R-:W-:Y:S01]  /*70e0*/  BSSY B0, `(.L_x_1747) ;  /* 0x000004a000007945 */ /* 0x000fe20003800000 */
[C---:B------:R-:W-:Y:S01]  /*70f0*/  IADD3 R3, R36.reuse, 0x1, RZ ;  /* 0x0000000124037810 */ /* 0x040fe20007ffe0ff */
[----:B------:R-:W-:Y:S08]  /*7100*/  IMAD R8, R63, c[0x0][0x21c], R8 ;  /* 0x000087003f087a24 */ /* 0x000ff000078e0208 */
[----:B------:R-:W-:Y:S01]  /*7110*/  @P0 IMAD R2, R36, 0x6000, R10 ;  /* 0x0000600024020824 */ /* 0x000fe200078e020a */
[----:B------:R-:W-:Y:S01]  /*7120*/  SEL R36, R3, RZ, !P1 ;  /* 0x000000ff03247207 */ /* 0x000fe20004800000 */
[----:B------:R-:W-:Y:S01]  /*7130*/  @P0 IMAD.MOV.U32 R6, RZ, RZ, R80 ;  /* 0x000000ffff060224 */ /* 0x000fe200078e0050 */
[----:B------:R-:W-:Y:S01]  /*7140*/  @P0 IADD3 R3, R28, -0x1, RZ ;  /* 0xffffffff1c030810 */ /* 0x000fe20007ffe0ff */
[----:B------:R-:W-:Y:S03]  /*7150*/  @P0 IMAD.MOV.U32 R7, RZ, RZ, R77 ;  /* 0x000000ffff070224 */ /* 0x000fe600078e004d */
[----:B------:R-:W-:Y:S01]  /*7160*/  @P0 SHF.R.S32.HI R5, RZ, 0x1f, R3 ;  /* 0x0000001fff050819 */ /* 0x000fe20000011403 */
[----:B------:R-:W-:Y:S02]  /*7170*/  @P0 IMAD R4, R127, R3, RZ ;  /* 0x000000037f040224 */ /* 0x000fe400078e02ff */
[-C--:B------:R-:W-:Y:S04]  /*7180*/  @P0 IMAD.WIDE.U32 R6, R3, R133.reuse, R6 ;  /* 0x0000008503060225 */ /* 0x080fe800078e0006 */
[----:B------:R-:W-:Y:S01]  /*7190*/  @P0 IMAD R3, R5, R133, R4 ;  /* 0x0000008505030224 */ /* 0x000fe200078e0204 */
[C---:B------:R-:W-:Y:S03]  /*71a0*/  @P0 LEA R4, P1, R6.reuse, c[0x0][0x250], 0x1 ;  /* 0x0000940006040a11 */ /* 0x040fe600078208ff */
[----:B------:R-:W-:Y:S05]  /*71b0*/  @P0 IMAD.IADD R3, R7, 0x1, R3 ;  /* 0x0000000107030824 */ /* 0x000fea00078e0203 */
[----:B------:R-:W-:Y:S01]  /*71c0*/  @P0 LEA.HI.X R5, R6, c[0x0][0x254], R3, 0x1, P1 ;  /* 0x0000950006050a11 */ /* 0x000fe200008f0c03 */
[----:B------:R-:W-:Y:S02]  /*71d0*/  IMAD R3, R68, c[0x0][0x208], RZ ;  /* 0x0000820044037a24 */ /* 0x000fe400078e02ff */
[C---:B------:R-:W-:Y:S02]  /*71e0*/  IMAD.WIDE.U32 R6, R66.reuse, c[0x0][0x208], RZ ;  /* 0x0000820042067a25 */ /* 0x040fe400078e00ff */
[----:B------:R-:W-:Y:S01]  /*71f0*/  @!PT LDS RZ, [RZ] ;  /* 0x00000000fffff984 */ /* 0x000fe20000000800 */
[----:B------:R-:W-:Y:S01]  /*7200*/  @!PT LDS RZ, [RZ] ;  /* 0x00000000fffff984 */ /* 0x000fe20000000800 */
[----:B------:R-:W-:Y:S01]  /*7210*/  @!PT LDS RZ, [RZ] ;  /* 0x00000000fffff984 */ /* 0x000fe20000000800 */
[----:B------:R1:W-:Y:S02]  /*7220*/  @P0 LDGSTS.E.BYPASS.LTC128B.128 [R2], [R4.64], !P6 ;  /* 0x0000000004020fae */ /* 0x0003e4000f101d48 */
[----:B------:R-:W-:Y:S02]  /*7230*/  IMAD R3, R66, c[0x0][0x20c], R3 ;  /* 0x0000830042037a24 */ /* 0x000fe400078e0203 */
[----:B------:R1:W-:Y:S02]  /*7240*/  @P0 LDGSTS.E.BYPASS.LTC128B.128 [R2+0x2000], [R4.64+0x80], !P5 ;  /* 0x0200008004020fae */ /* 0x0003e4000e901d48 */
[----:B------:R-:W-:Y:S02]  /*7250*/  IMAD.IADD R7, R7, 0x1, R3 ;  /* 0x0000000107077824 */ /* 0x000fe400078e0203 */
[----:B------:R1:W-:Y:S02]  /*7260*/  @P0 LDGSTS.E.BYPASS.LTC128B.128 [R2+0x4000], [R4.64+0x100], !P4 ;  /* 0x0400010004020fae */ /* 0x0003e4000e101d48 */
[----:B------:R-:W-:Y:S05]  /*7270*/  IMAD.WIDE.U32 R6, R63, c[0x0][0x218], R6 ;  /* 0x000086003f067a25 */ /* 0x000fea00078e0006 */
[----:B------:R-:W-:Y:S04]  /*7280*/  IADD3 R3, P1, R92, R6, RZ ;  /* 0x000000065c037210 */ /* 0x000fe80007f3e0ff */
[----:B------:R-:W-:Y:S02]  /*7290*/  IADD3.X R8, R114, R7, R8, P1, !PT ;  /* 0x0000000772087210 */ /* 0x000fe40000ffe408 */
[C---:B------:R-:W-:Y:S04]  /*72a0*/  @P0 LEA R6, P1, R134.reuse, R4, 0x1 ;  /* 0x0000000486060211 */ /* 0x040fe800078208ff */
[----:B------:R-:W-:Y:S02]  /*72b0*/  @P0 LEA.HI.X R7, R134, R5, R126, 0x1, P1 ;  /* 0x0000000586070211 */ /* 0x000fe400008f0c7e */
[C---:B------:R-:W-:Y:S03]  /*72c0*/  LEA R9, P1, R3.reuse, c[0x0][0x1f8], 0x1 ;  /* 0x00007e0003097a11 */ /* 0x040fe600078208ff */
[----:B------:R2:W-:Y:S01]  /*72d0*/  @P0 LDGSTS.E.BYPASS.LTC128B.128 [R2+0x1000], [R6.64], !P6 ;  /* 0x0100000006020fae */ /* 0x0005e2000f101d48 */
[----:B------:R-:W-:Y:S03]  /*72e0*/  LEA.HI.X R3, R3, c[0x0][0x1fc], R8, 0x1, P1 ;  /* 0x00007f0003037a11 */ /* 0x000fe600008f0c08 */
[----:B------:R2:W-:Y:S04]  /*72f0*/  @P0 LDGSTS.E.BYPASS.LTC128B.128 [R2+0x3000], [R6.64+0x80], !P5 ;  /* 0x0300008006020fae */ /* 0x0005e8000e901d48 */
[----:B------:R2:W-:Y:S01]  /*7300*/  @P0 LDGSTS.E.BYPASS.LTC128B.128 [R2+0x5000], [R6.64+0x100], !P4 ;  /* 0x0500010006020fae */ /* 0x0005e2000e101d48 */
[----:B------:R-:W-:Y:S03]  /*7310*/  ISETP.GT.AND P0, PT, R67, R207, PT ;  /* 0x000000cf4300720c */ /* 0x000fe60003f04270 */
[----:B------:R-:W0:Y:S04]  /*7320*/  LDGDEPBAR ;  /* 0x00000000000079af */ /* 0x000e280000000000 */
[----:B-1----:R2:W1:Y:S04]  /*7330*/  SHFL.IDX PT, R4, R9, RZ, 0x1c1f ;  /* 0x001c1fff09047589 */ /* 0x00246800000e0000 */
[----:B------:R2:W4:Y:S01]  /*7340*/  SHFL.IDX PT, R5, R3, RZ, 0x1c1f ;  /* 0x001c1fff03057589 */ /* 0x00052200000e0000 */
[----:B------:R-:W-:Y:S04]  /*7350*/  DEPBAR.LE SB0, 0x2 ;  /* 0x000080800000791a */ /* 0x000fe80000000000 */
[----:B------:R-:W-:Y:S06]  /*7360*/  BAR.SYNC.DEFER_BLOCKING 0x0 ;  /* 0x0000000000007b1d */ /* 0x000fec0000010000 */
[----:B------:R-:W-:-:S05]  /*7370*/  @!P0 BRA `(.L_x_1748) ;  /* 0x0000020000008947 */ /* 0x000fca0003800000 */
[----:B-12-4-:R-:W-:Y:S02]  /*7380*/  ISETP.GE.AND P1, PT, R104, c[0x0][0x1d4], PT ;  /* 0x0000750068007a0c */ /* 0x016fe40003f26270 */
        /* <DEDUP_REMOVED lines=9> */
[----:B------:R-:W-:Y:S01]  /*7420*/  ISETP.GE.AND P0, PT, R30, c[0x0][0x1d4], PT ;  /* 0x000075001e007a0c */ /* 0x000fe20003f06270 */
[----:B-1----:R1:W-:Y:S11]  /*7430*/  @!P1 ST.E.128 [R2.64], R12 ;  /* 0x0000000c02009985 */ /* 0x0023f6000c101d08 */
[----:B------:R-:W-:Y:S01]  /*7440*/  @!UPT UIADD3 URZ, URZ, URZ, URZ ;  /* 0x0000003f3f3ff290 */ /* 0x000fe2000fffe03f */
[----:B------:R-:W2:Y:S01]  /*7450*/  @!P0 LDS.128 R12, [R65] ;  /* 0x00000000410c8984 */ /* 0x000ea20000000c00 */
        /* <DEDUP_REMOVED lines=8> */
[----:B--2---:R1:W-:Y:S01]  /*74e0*/  @!P0 ST.E.128 [R2.64], R16 ;  /* 0x0000001002008985 */ /* 0x0043e2000c101d08 */
[C---:B------:R-:W-:Y:S03]  /*74f0*/  ISETP.GE.AND P0, PT, R200.reuse, c[0x0][0x1d4], PT ;  /* 0x00007500c8007a0c */ /* 0x040fe60003f06270 */
[----:B------:R-:W2:Y:S10]  /*7500*/  @!P3 LDS.128 R12, [R65+0x2000] ;  /* 0x00200000410cb984 */ /* 0x000eb40000000c00 */
[C---:B-1----:R-:W-:Y:S04]  /*7510*/  @!P0 LEA R2, P1, R200.reuse, R4, 0x1 ;  /* 0x00000004c8028211 */ /* 0x042fe800078208ff */
[----:B------:R-:W-:Y:S01]  /*7520*/  @!P0 LEA.HI.X R3, R200, R5, R214, 0x1, P1 ;  /* 0x00000005c8038211 */ /* 0x000fe200008f0cd6 */
[----:B--2---:R-:W-:Y:S04]  /*7530*/  @!P3 ST.E.128 [R8.64], R12 ;  /* 0x0000000c0800b985 */ /* 0x004fe8000c101d08 */
[----:B------:R-:W1:Y:S04]  /*7540*/  @!P2 LDS.128 R12, [R64+0x4000] ;  /* 0x00400000400ca984 */ /* 0x000e680000000c00 */
[----:B-1----:R-:W-:Y:S04]  /*7550*/  @!P2 ST.E.128 [R6.64], R12 ;  /* 0x0000000c0600a985 */ /* 0x002fe8000c101d08 */
[----:B------:R-:W1:Y:S04]  /*7560*/  @!P0 LDS.128 R4, [R65+0x4000] ;  /* 0x0040000041048984 */ /* 0x000e680000000c00 */
[----:B-1----:R1:W-:Y:S02]  /*7570*/  @!P0 ST.E.128 [R2.64], R4 ;  /* 0x0000000402008985 */ /* 0x0023e4000c101d08 */
.L_x_1748:
[----:B-12-4-:R-:W-:Y:S05]  /*7580*/  BSYNC B0 ;  /* 0x0000000000007941 */ /* 0x016fea0003800000 */
.L_x_1747:
[C---:B------:R-:W-:Y:S02]  /*7590*/  ISETP.GE.AND P0, PT, R34.reuse, 0x1, PT ;  /* 0x000000012200780c */ /* 0x040fe40003f06270 */
[----:B------:R-:W-:Y:S04]  /*75a0*/  IADD3 R2, R34, 0x1, RZ ;  /* 0x0000000122027810 */ /* 0x000fe80007ffe0ff */
[----:B------:R-:W-:Y:S02]  /*75b0*/  SEL R34, R2, RZ, !P0 ;  /* 0x000000ff02227207 */ /* 0x000fe40004000000 */
[----:B------:R-:W-:Y:S04]  /*75c0*/  IADD3 R2, R28, -0x2, RZ ;  /* 0xfffffffe1c027810 */ /* 0x000fe80007ffe0ff */
[----:B------:R-:W-:Y:S11]  /*75d0*/  ISETP.GE.AND P0, PT, R2, R33, PT ;  /* 0x000000210200720c */ /* 0x000ff60003f06270 */
[----:B------:R-:W-:Y:S02]  /*75e0*/  @!UPT UIADD3 URZ, URZ, URZ, URZ ;  /* 0x0000003f3f3ff290 */ /* 0x000fe4000fffe03f */
[----:B------:R-:W-:Y:S01]  /*75f0*/  @P0 SHF.R.S32.HI R6, RZ, 0x1f, R2 ;  /* 0x0000001fff060819 */ /* 0x000fe20000011402 */
[----:B------:R-:W-:Y:S02]  /*7600*/  @P0 IMAD.MOV.U32 R4, RZ, RZ, R82 ;  /* 0x000000ffff040224 */ /* 0x000fe400078e0052 */
[----:B------:R-:W-:Y:S02]  /*7610*/  @P0 IMAD.MOV.U32 R5, RZ, RZ, R79 ;  /* 0x000000ffff050224 */ /* 0x000fe400078e004f */
[----:B------:R-:W-:Y:S04]  /*7620*/  @P0 IMAD R3, R128, R2, RZ ;  /* 0x0000000280030224 */ /* 0x000fe800078e02ff */
[-C--:B------:R-:W-:Y:S02]  /*7630*/  @P0 IMAD R6, R6, R129.reuse, R3 ;  /* 0x0000008106060224 */ /* 0x080fe400078e0203 */
[----:B------:R-:W-:Y:S04]  /*7640*/  @P0 IMAD.WIDE.U32 R2, R2, R129, R4 ;  /* 0x0000008102020225 */ /* 0x000fe800078e0004 */
[----:B------:R-:W-:Y:S01]  /*7650*/  @P0 IMAD.IADD R3, R3, 0x1, R6 ;  /* 0x0000000103030824 */ /* 0x000fe200078e0206 */
[C---:B------:R-:W-:Y:S04]  /*7660*/  @P0 LEA R4, P1, R2.reuse, c[0x0][0x220], 0x1 ;  /* 0x0000880002040a11 */ /* 0x040fe800078208ff */
[----:B------:R-:W-:Y:S01]  /*7670*/  @P0 LEA.HI.X R5, R2, c[0x0][0x224], R3, 0x1, P1 ;  /* 0x0000890002050a11 */ /* 0x000fe200008f0c03 */
[----:B------:R-:W-:Y:S01]  /*7680*/  @P0 IMAD R2, R36, 0x6000, R11 ;  /* 0x0000600024020824 */ /* 0x000fe200078e020b */
[C---:B------:R-:W-:Y:S04]  /*7690*/  @P0 LEA R6, P1, R130.reuse, R4, 0x1 ;  /* 0x0000000482060211 */ /* 0x040fe800078208ff */
[----:B------:R-:W-:Y:S01]  /*76a0*/  @!PT LDS RZ, [RZ] ;  /* 0x00000000fffff984 */ /* 0x000fe20000000800 */
[----:B------:R-:W-:Y:S01]  /*76b0*/  @!PT LDS RZ, [RZ] ;  /* 0x00000000fffff984 */ /* 0x000fe20000000800 */
[----:B------:R-:W-:Y:S01]  /*76c0*/  @!PT LDS RZ, [RZ] ;  /* 0x00000000fffff984 */ /* 0x000fe20000000800 */
[----:B------:R1:W-:Y:S01]  /*76d0*/  @P0 LDGSTS.E.BYPASS.LTC128B.128 [R2], [R4.64], !P6 ;  /* 0x0000000004020fae */ /* 0x0003e2000f101d48 */
[----:B------:R-:W-:Y:S03]  /*76e0*/  @P0 LEA.HI.X R7, R130, R5, R125, 0x1, P1 ;  /* 0x0000000582070211 */ /* 0x000fe600008f0c7d */
[----:B------:R1:W-:Y:S04]  /*76f0*/  @P0 LDGSTS.E.BYPASS.LTC128B.128 [R2+0x2000], [R4.64+0x80], !P5 ;  /* 0x0200008004020fae */ /* 0x0003e8000e901d48 */
[----:B------:R1:W-:Y:S04]  /*7700*/  @P0 LDGSTS.E.BYPASS.LTC128B.128 [R2+0x4000], [R4.64+0x100], !P4 ;  /* 0x0400010004020fae */ /* 0x0003e8000e101d48 */
[----:B------:R1:W-:Y:S04]  /*7710*/  @P0 LDGSTS.E.BYPASS.LTC128B.128 [R2+0x1000], [R6.64], !P6 ;  /* 0x0100000006020fae */ /* 0x0003e8000f101d48 */
[----:B------:R1:W-:Y:S04]  /*7720*/  @P0 LDGSTS.E.BYPASS.LTC128B.128 [R2+0x3000], [R6.64+0x80], !P5 ;  /* 0x0300008006020fae */ /* 0x0003e8000e901d48 */
[----:B------:R1:W-:Y:S01]  /*7730*/  @P0 LDGSTS.E.BYPASS.LTC128B.128 [R2+0x5000], [R6.64+0x100], !P4 ;  /* 0x0500010006020fae */ /* 0x0003e2000e101d48 */
[C---:B------:R-:W-:Y:S02]  /*7740*/  ISETP.GT.AND P0, PT, R28.reuse, R33, PT ;  /* 0x000000211c00720c */ /* 0x040fe40003f04270 */
[----:B------:R-:W-:Y:S01]  /*7750*/  IADD3 R28, R28, -0x1, RZ ;  /* 0xffffffff1c1c7810 */ /* 0x000fe20007ffe0ff */
[----:B------:R-:W0:Y:S10]  /*7760*/  LDGDEPBAR ;  /* 0x00000000000079af */ /* 0x000e340000000000 */
[----:B------:R-:W-:-:S05]  /*7770*/  @P0 BRA `(.L_x_1749) ;  /* 0xffffb90000000947 */ /* 0x000fca000383ffff */
[----:B------:R-:W-:Y:S01]  /*7780*/  WARPSYNC 0xffffffff ;  /* 0xffffffff00007948 */ /* 0x000fe20003800000 */
[----:B------:R-:W-:Y:S06]  /*7790*/  BAR.SYNC.DEFER_BLOCKING 0x0 ;  /* 0x0000000000007b1d */ /* 0x000fec0000010000 */
.L_x_1724:
        /* <DEDUP_REMOVED lines=32> */
.L_x_1751:
[----:B------:R-:W-:Y:S05]  /*79a0*/  BSYNC B0 ;  /* 0x0000000000007941 */ /* 0x000fea0003800000 */
.L_x_1750:
[----:B------:R-:W-:Y:S01]  /*79b0*/  IMAD R208, R250, R0, RZ ;  /* 0x00000000fad07224 */ /* 0x000fe200078e02ff */
[----:B------:R-:W-:Y:S01]  /*79c0*/  MOV R17, RZ ;  /* 0x000000ff00117202 */ /* 0x000fe20000000f00 */
[----:B------:R-:W-:Y:S01]  /*79d0*/  IMAD.MOV.U32 R22, RZ, RZ, RZ ;  /* 0x000000ffff167224 */ /* 0x000fe200078e00ff */
[----:B------:R-:W-:Y:S01]  /*79e0*/  CS2R R54, SRZ ;  /* 0x0000000000367805 */ /* 0x000fe2000001ff00 */
        /* <DEDUP_REMOVED lines=24> */
[----:B---3--:R-:W-:Y:S01]  /*7b70*/  CS2R R60, SRZ ;  /* 0x00000000003c7805 */ /* 0x008fe2000001ff00 */
        /* <DEDUP_REMOVED lines=32> */
[----:B------:R-:W-:Y:S01]  /*7d80*/  IMAD.MOV.U32 R4, RZ, RZ, 0x1 ;  /* 0x00000001ff047424 */ /* 0x000fe200078e00ff */
[----:B------:R-:W-:Y:S02]  /*7d90*/  SHF.R.S32.HI R0, RZ, 0x1f, R149 ;  /* 0x0000001fff007819 */ /* 0x000fe40000011495 */
[----:B------:R-:W-:Y:S02]  /*7da0*/  ISETP.NE.U32.AND P0, PT, RZ, c[0x0][0x348], PT ;  /* 0x0000d200ff007a0c */ /* 0x000fe40003f05070 */
[----:B------:R-:W-:Y:S01]  /*7db0*/  ISETP.NE.AND P1, PT, R4, c[0x0][0x2c4], PT ;  /* 0x0000b10004007a0c */ /* 0x000fe20003f25270 */
        /* <DEDUP_REMOVED lines=40> */
.L_x_1896:
[----:B------:R-:W-:Y:S05]  /*8040*/  BRA.DIV ~URZ, `(.L_x_1754) ;  /* 0x000115227f007947 */ /* 0x000fea000b800000 */
[----:B------:R3:W4:Y:S02]  /*8050*/  SHFL.IDX PT, R0, R13, RZ, 0x181f ;  /* 0x00181fff0d007589 */ /* 0x00072400000e0000 */
.L_x_1897:
[----:B------:R-:W-:Y:S01]  /*8060*/  IMAD R46, R150, c[0x0][0x2c4], RZ ;  /* 0x0000b100962e7a24 */ /* 0x000fe200078e02ff */
[----:B------:R-:W-:Y:S04]  /*8070*/  BSSY B0, `(.L_x_1755) ;  /* 0x000000f000007945 */ /* 0x000fe80003800000 */
[----:B------:R-:W-:-:S13]  /*8080*/  ISETP.GE.AND P0, PT, R5, R46, PT ;  /* 0x0000002e0500720c */ /* 0x000fda0003f06270 */
[----:B------:R-:W-:Y:S05]  /*8090*/  @P0 BRA `(.L_x_1756) ;  /* 0x000000c000000947 */ /* 0x000fea0003800000 */
[-C--:B----4-:R-:W-:Y:S02]  /*80a0*/  LEA R8, P2, R204, R0.reuse, 0x1 ;  /* 0x00000000cc087211 */ /* 0x090fe400078408ff */
[CC--:B------:R-:W-:Y:S02]  /*80b0*/  LEA R6, P1, R203.reuse, R0.reuse, 0x1 ;  /* 0x00000000cb067211 */ /* 0x0c0fe400078208ff */
[----:B------:R-:W-:Y:S02]  /*80c0*/  LEA R2, P0, R206, R0, 0x1 ;  /* 0x00000000ce027211 */ /* 0x000fe400078008ff */
        /* <DEDUP_REMOVED lines=9> */
.L_x_1756:
[----:B------:R-:W-:Y:S05]  /*8160*/  BSYNC B0 ;  /* 0x0000000000007941 */ /* 0x000fea0003800000 */
.L_x_1755:
[----:B------:R-:W-:Y:S05]  /*8170*/  BRA.DIV ~URZ, `(.L_x_1757) ;  /* 0x000114627f007947 */ /* 0x000fea000b800000 */
[----:B--2---:R2:W1:Y:S04]  /*8180*/  SHFL.IDX PT, R4, R12, 0x1, 0x181f ;  /* 0x00381f000c047f89 */ /* 0x00446800000e0000 */
[----:B----4-:R2:W4:Y:S02]  /*8190*/  SHFL.IDX PT, R0, R13, 0x1, 0x181f ;  /* 0x00381f000d007f89 */ /* 0x01052400000e0000 */
.L_x_1898:
[----:B------:R-:W-:Y:S01]  /*81a0*/  IADD3 R2, R5, 0x20, RZ ;  /* 0x0000002005027810 */ /* 0x000fe20007ffe0ff */
[----:B------:R-:W-:Y:S03]  /*81b0*/  BSSY B0, `(.L_x_1758) ;  /* 0x000000f000007945 */ /* 0x000fe60003800000 */
[----:B------:R-:W-:-:S13]  /*81c0*/  ISETP.GE.AND P0, PT, R2, R46, PT ;  /* 0x0000002e0200720c */ /* 0x000fda0003f06270 */
[----:B------:R-:W-:Y:S05]  /*81d0*/  @P0 BRA `(.L_x_1759) ;  /* 0x000000c000000947 */ /* 0x000fea0003800000 */
[-C--:B----4-:R-:W-:Y:S02]  /*81e0*/  LEA R8, P2, R204, R0.reuse, 0x1 ;  /* 0x00000000cc087211 */ /* 0x090fe400078408ff */
[CC--:B------:R-:W-:Y:S02]  /*81f0*/  LEA R6, P1, R203.reuse, R0.reuse, 0x1 ;  /* 0x00000000cb067211 */ /* 0x0c0fe400078208ff */
[----:B------:R-:W-:Y:S02]  /*8200*/  LEA R2, P0, R206, R0, 0x1 ;  /* 0x00000000ce027211 */ /* 0x000fe400078008ff */
        /* <DEDUP_REMOVED lines=9> */
.L_x_1759:
[----:B------:R-:W-:Y:S05]  /*82a0*/  BSYNC B0 ;  /* 0x0000000000007941 */ /* 0x000fea0003800000 */
.L_x_1758:
[----:B------:R-:W-:Y:S05]  /*82b0*/  BRA.DIV ~URZ, `(.L_x_1760) ;  /* 0x000113f27f007947 */ /* 0x000fea000b800000 */
[----:B-1----:R1:W2:Y:S02]  /*82c0*/  SHFL.IDX PT, R4, R12, 0x2, 0x181f ;  /* 0x00581f000c047f89 */ /* 0x0022a400000e0000 */
.L_x_1899:
[----:B------:R-:W-:Y:S05]  /*82d0*/  BRA.DIV ~URZ, `(.L_x_1761) ;  /* 0x000114427f007947 */ /* 0x000fea000b800000 */
[----:B----4-:R4:W1:Y:S02]  /*82e0*/  SHFL.IDX PT, R0, R13, 0x2, 0x181f ;  /* 0x00581f000d007f89 */ /* 0x01086400000e0000 */
.L_x_1900:
[----:B------:R-:W-:Y:S01]  /*82f0*/  IADD3 R2, R5, 0x40, RZ ;  /* 0x0000004005027810 */ /* 0x000fe20007ffe0ff */
[----:B------:R-:W-:Y:S03]  /*8300*/  BSSY B0, `(.L_x_1762) ;  /* 0x000000f000007945 */ /* 0x000fe60003800000 */
[----:B------:R-:W-:-:S13]  /*8310*/  ISETP.GE.AND P0, PT, R2, R46, PT ;  /* 0x0000002e0200720c */ /* 0x000fda0003f06270 */
[----:B------:R-:W-:Y:S05]  /*8320*/  @P0 BRA `(.L_x_1763) ;  /* 0x000000c000000947 */ /* 0x000fea0003800000 */
[-C--:B-1----:R-:W-:Y:S02]  /*8330*/  LEA R8, P2, R204, R0.reuse, 0x1 ;  /* 0x00000000cc087211 */ /* 0x082fe400078408ff */
        /* <DEDUP_REMOVED lines=11> */
.L_x_1763:
[----:B------:R-:W-:Y:S05]  /*83f0*/  BSYNC B0 ;  /* 0x0000000000007941 */ /* 0x000fea0003800000 */
.L_x_1762:
[----:B------:R-:W-:Y:S05]  /*8400*/  BRA.DIV ~URZ, `(.L_x_1764) ;  /* 0x000113827f007947 */ /* 0x000fea000b800000 */
[----:B--2---:R2:W3:Y:S04]  /*8410*/  SHFL.IDX PT, R4, R12, 0x3, 0x181f ;  /* 0x00781f000c047f89 */ /* 0x0044e800000e0000 */
[----:B-1----:R2:W1:Y:S02]  /*8420*/  SHFL.IDX PT, R0, R13, 0x3, 0x181f ;  /* 0x00781f000d007f89 */ /* 0x00246400000e0000 */
.L_x_1901:
[----:B------:R-:W-:Y:S01]  /*8430*/  IADD3 R2, R5, 0x60, RZ ;  /* 0x0000006005027810 */ /* 0x000fe20007ffe0ff */
[----:B-----5:R-:W-:Y:S01]  /*8440*/  IMAD.WIDE.U32 R220, R15, c[0x0][0x2b0], RZ ;  /* 0x0000ac000fdc7a25 */ /* 0x020fe200078e00ff */
[----:B------:R-:W-:-:S02]  /*8450*/  LOP3.LUT R198, R198, 0xfffffffd, RZ, 0xc0, !PT ;  /* 0xfffffffdc6c67812 */ /* 0x000fc400078ec0ff */
[----:B------:R-:W-:-:S13]  /*8460*/  ISETP.GE.AND P0, PT, R2, R46, PT ;  /* 0x0000002e0200720c */ /* 0x000fda0003f06270 */
[CC--:B-1----:R-:W-:Y:S02]  /*8470*/  @!P0 LEA R8, P3, R204.reuse, R0.reuse, 0x1 ;  /* 0x00000000cc088211 */ /* 0x0c2fe400078608ff */
[C---:B------:R-:W-:Y:S02]  /*8480*/  @!P0 LEA R6, P2, R203.reuse, R0, 0x1 ;  /* 0x00000000cb068211 */ /* 0x040fe400078408ff */
[CC--:B---3--:R-:W-:Y:S02]  /*8490*/  @!P0 LEA.HI.X R9, R204.reuse, R4.reuse, R205, 0x1, P3 ;  /* 0x00000004cc098211 */ /* 0x0c8fe400018f0ccd */
[----:B------:R-:W-:Y:S02]  /*84a0*/  ISETP.GE.AND P3, PT, R204, c[0x0][0x1d4], PT ;  /* 0x00007500cc007a0c */ /* 0x000fe40003f66270 */
[----:B------:R-:W-:Y:S01]  /*84b0*/  @!P0 LEA.HI.X R7, R203, R4, R213, 0x1, P2 ;  /* 0x00000004cb078211 */ /* 0x000fe200010f0cd5 */
[----:B------:R-:W-:Y:S01]  /*84c0*/  @!PT LDS RZ, [RZ] ;  /* 0x00000000fffff984 */ /* 0x000fe20000000800 */
[----:B------:R-:W-:Y:S01]  /*84d0*/  @!PT LDS RZ, [RZ] ;  /* 0x00000000fffff984 */ /* 0x000fe20000000800 */
[----:B------:R-:W-:Y:S01]  /*84e0*/  @!PT LDS RZ, [RZ] ;  /* 0x00000000fffff984 */ /* 0x000fe20000000800 */
[----:B------:R1:W-:Y:S01]  /*84f0*/  @!P0 LDGSTS.E.BYPASS.LTC128B.128 [R107+0x1b100], [R8.64], !P6 ;  /* 0x1b100000086b8fae */ /* 0x0003e2000f101d48 */
[----:B------:R-:W-:-:S02]  /*8500*/  @!P0 LEA R2, P1, R206, R0, 0x1 ;  /* 0x00000000ce028211 */ /* 0x000fc400078208ff */
[----:B------:R-:W-:Y:S01]  /*8510*/  SHF.R.S32.HI R0, RZ, 0x1f, R15 ;  /* 0x0000001fff007819 */ /* 0x000fe2000001140f */
[----:B------:R1:W-:Y:S01]  /*8520*/  @!P0 LDGSTS.E.BYPASS.LTC128B.128 [R107+0x1f100], [R6.64], !P5 ;  /* 0x1f100000066b8fae */ /* 0x0003e2000e901d48 */
[----:B------:R-:W-:Y:S02]  /*8530*/  ISETP.GE.AND P5, PT, R203, c[0x0][0x1d4], PT ;  /* 0x00007500cb007a0c */ /* 0x000fe40003fa6270 */
[----:B------:R-:W-:Y:S01]  /*8540*/  ISETP.GE.AND P6, PT, R206, c[0x0][0x1d4], PT ;  /* 0x00007500ce007a0c */ /* 0x000fe20003fc6270 */
[----:B------:R-:W-:Y:S01]  /*8550*/  IMAD R0, R0, c[0x0][0x2b0], RZ ;  /* 0x0000ac0000007a24 */ /* 0x000fe200078e02ff */
[----:B------:R-:W-:Y:S02]  /*8560*/  @!P0 LEA.HI.X R3, R206, R4, R212, 0x1, P1 ;  /* 0x00000004ce038211 */ /* 0x000fe400008f0cd4 */
[----:B------:R-:W-:Y:S01]  /*8570*/  @P3 LOP3.LUT R198, R198, 0x2, RZ, 0xfc, !PT ;  /* 0x00000002c6c63812 */ /* 0x000fe200078efcff */
[----:B------:R-:W-:Y:S01]  /*8580*/  IMAD R0, R15, c[0x0][0x2b4], R0 ;  /* 0x0000ad000f007a24 */ /* 0x000fe200078e0200 */
[----:B------:R-:W-:Y:S01]  /*8590*/  SEL R149, RZ, 0x10, P6 ;  /* 0x00000010ff957807 */ /* 0x000fe20003000000 */
[----:B------:R1:W-:Y:S01]  /*85a0*/  @!P0 LDGSTS.E.BYPASS.LTC128B.128 [R107+0x23100], [R2.64], !P4 ;  /* 0x23100000026b8fae */ /* 0x0003e2000e101d48 */
[----:B------:R-:W-:Y:S01]  /*85b0*/  LOP3.LUT R198, R198, 0xfffffffe, RZ, 0xc0, !PT ;  /* 0xfffffffec6c67812 */ /* 0x000fe200078ec0ff */
[----:B------:R-:W-:-:S02]  /*85c0*/  IMAD.IADD R233, R221, 0x1, R0 ;  /* 0x00000001dde97824 */ /* 0x000fc400078e0200 */
[----:B------:R-:W0:Y:S01]  /*85d0*/  LDGDEPBAR ;  /* 0x00000000000079af */ /* 0x000e220000000000 */
[----:B------:R-:W-:Y:S01]  /*85e0*/  @P5 LOP3.LUT R198, R198, 0x1, RZ, 0xfc, !PT ;  /* 0x00000001c6c65812 */ /* 0x000fe200078efcff */
[----:B------:R-:W-:Y:S03]  /*85f0*/  WARPSYNC 0xffffffff ;  /* 0xffffffff00007948 */ /* 0x000fe60003800000 */
[----:B------:R-:W-:-:S04]  /*8600*/  LOP3.LUT R198, R198, 0xfffffffb, RZ, 0xc0, !PT ;  /* 0xfffffffbc6c67812 */ /* 0x000fc800078ec0ff */
[----:B------:R-:W-:Y:S02]  /*8610*/  @P6 LOP3.LUT R198, R198, 0x4, RZ, 0xfc, !PT ;  /* 0x00000004c6c66812 */ /* 0x000fe400078efcff */
[----:B------:R-:W-:Y:S01]  /*8620*/  IMAD.MOV.U32 R0, RZ, RZ, c[0x0][0x2b8] ;  /* 0x0000ae00ff007624 */ /* 0x000fe200078e00ff */
[----:B------:R-:W-:Y:S01]  /*8630*/  BAR.SYNC.DEFER_BLOCKING 0x0 ;  /* 0x0000000000007b1d */ /* 0x000fe20000010000 */
[----:B-1----:R-:W-:Y:S01]  /*8640*/  IMAD R2, R22, 0x40, R217 ;  /* 0x0000004016027824 */ /* 0x002fe200078e02d9 */
[----:B------:R-:W-:Y:S01]  /*8650*/  LOP3.LUT R198, R198, 0xfffffff7, RZ, 0xc0, !PT ;  /* 0xfffffff7c6c67812 */ /* 0x000fe200078ec0ff */
[----:B------:R-:W-:Y:S01]  /*8660*/  IMAD.MOV.U32 R189, RZ, RZ, RZ ;  /* 0x000000ffffbd7224 */ /* 0x000fe200078e00ff */
[----:B------:R-:W-:Y:S02]  /*8670*/  ISETP.NE.AND P4, PT, R0, 0x1, PT ;  /* 0x000000010000780c */ /* 0x000fe40003f85270 */
        /* <DEDUP_REMOVED lines=16> */
[----:B------:R-:W-:Y:S02]  /*8780*/  BSSY B0, `(.L_x_1765) ;  /* 0x00000a8000007945 */ /* 0x000fe40003800000 */
        /* <DEDUP_REMOVED lines=15> */
[----:B------:R-:W-:Y:S01]  /*8880*/  IMAD.SHL.U32 R17, R203, 0x2, RZ ;  /* 0x00000002cb117824 */ /* 0x000fe200078e00ff */
[----:B---3--:R-:W-:Y:S01]  /*8890*/  SHF.R.S32.HI R7, RZ, 0x1f, R189 ;  /* 0x0000001fff077819 */ /* 0x008fe200000114bd */
[----:B------:R-:W-:-:S04]  /*88a0*/  IMAD.WIDE.U32 R2, R189, c[0x0][0x1f0], R2 ;  /* 0x00007c00bd027a25 */ /* 0x000fc800078e0002 */
[C---:B------:R-:W-:Y:S02]  /*88b0*/  IMAD R0, R7.reuse, c[0x0][0x1f0], RZ ;  /* 0x00007c0007007a24 */ /* 0x040fe400078e02ff */
[----:B------:R-:W-:Y:S02]  /*88c0*/  IMAD R7, R7, c[0x0][0x218], RZ ;  /* 0x0000860007077a24 */ /* 0x000fe400078e02ff */
[C---:B------:R-:W-:Y:S01]  /*88d0*/  IMAD R4, R189.reuse, c[0x0][0x1f4], R0 ;  /* 0x00007d00bd047a24 */ /* 0x040fe200078e0200 */
[----:B------:R-:W-:Y:S01]  /*88e0*/  IADD3 R0, P0, R2, R218, RZ ;  /* 0x000000da02007210 */ /* 0x000fe20007f1e0ff */
[----:B------:R-:W-:-:S03]  /*88f0*/  IMAD R16, R189, c[0x0][0x21c], R7 ;  /* 0x00008700bd107a24 */ /* 0x000fc600078e0207 */
[----:B------:R-:W-:Y:S02]  /*8900*/  IADD3.X R2, R232, R3, R4, P0, !PT ;  /* 0x00000003e8027210 */ /* 0x000fe400007fe404 */
[----:B------:R-:W-:-:S04]  /*8910*/  LEA R5, P0, R0, c[0x0][0x1c8], 0x1 ;  /* 0x0000720000057a11 */ /* 0x000fc800078008ff */
[----:B------:R-:W-:Y:S01]  /*8920*/  LEA.HI.X R8, R0, c[0x0][0x1cc], R2, 0x1, P0 ;  /* 0x0000730000087a11 */ /* 0x000fe200000f0c02 */
[----:B------:R-:W-:Y:S01]  /*8930*/  IMAD.WIDE.U32 R2, R191, c[0x0][0x208], RZ ;  /* 0x00008200bf027a25 */ /* 0x000fe200078e00ff */
[----:B------:R-:W1:Y:S03]  /*8940*/  SHFL.IDX PT, R0, R5, RZ, 0x181f ;  /* 0x00181fff05007589 */ /* 0x000e6600000e0000 */
[----:B------:R-:W-:Y:S01]  /*8950*/  IMAD.IADD R3, R3, 0x1, R6 ;  /* 0x0000000103037824 */ /* 0x000fe200078e0206 */
[----:B------:R-:W3:Y:S03]  /*8960*/  SHFL.IDX PT, R4, R8, RZ, 0x181f ;  /* 0x00181fff08047589 */ /* 0x000ee600000e0000 */
[----:B------:R-:W-:Y:S01]  /*8970*/  IMAD.WIDE.U32 R2, R189, c[0x0][0x218], R2 ;  /* 0x00008600bd027a25 */ /* 0x000fe200078e0002 */
[----:B------:R-:W5:Y:S04]  /*8980*/  SHFL.IDX PT, R5, R5, 0x1, 0x181f ;  /* 0x00381f0005057f89 */ /* 0x000f6800000e0000 */
[----:B------:R2:W4:Y:S02]  /*8990*/  SHFL.IDX PT, R14, R8, 0x1, 0x181f ;  /* 0x00381f00080e7f89 */ /* 0x00052400000e0000 */
[----:B-12---:R-:W-:-:S02]  /*89a0*/  @P1 LEA R12, P0, R204, R0, 0x1 ;  /* 0x00000000cc0c1211 */ /* 0x006fc400078008ff */
[C---:B------:R-:W-:Y:S02]  /*89b0*/  @P1 LEA R6, P2, R203.reuse, R0, 0x1 ;  /* 0x00000000cb061211 */ /* 0x040fe400078408ff */
[-C--:B---34-:R-:W-:Y:S02]  /*89c0*/  @P1 LEA.HI.X R13, R204, R4.reuse, R205, 0x1, P0 ;  /* 0x00000004cc0d1211 */ /* 0x098fe400000f0ccd */
[----:B------:R-:W-:-:S03]  /*89d0*/  @P1 LEA.HI.X R7, R203, R4, R213, 0x1, P2 ;  /* 0x00000004cb071211 */ /* 0x000fc600010f0cd5 */
[----:B------:R1:W-:Y:S01]  /*89e0*/  @P1 LDGSTS.E.BYPASS.LTC128B.128 [R107+0xc100], [R12.64], !P3 ;  /* 0x0c1000000c6b1fae */ /* 0x0003e2000d901d48 */
[----:B------:R-:W-:Y:S02]  /*89f0*/  @P1 LEA R8, P0, R206, R0, 0x1 ;  /* 0x00000000ce081211 */ /* 0x000fe400078008ff */
[----:B------:R-:W-:Y:S01]  /*8a00*/  IADD3 R0, P2, R2, R222, RZ ;  /* 0x000000de02007210 */ /* 0x000fe20007f5e0ff */
[----:B------:R2:W-:Y:S01]  /*8a10*/  @P1 LDGSTS.E.BYPASS.LTC128B.128 [R107+0xe100], [R6.64], !P5 ;  /* 0x0e100000066b1fae */ /* 0x0005e2000e901d48 */
[----:B------:R-:W-:Y:S02]  /*8a20*/  @P1 LEA.HI.X R9, R206, R4, R212, 0x1, P0 ;  /* 0x00000004ce091211 */ /* 0x000fe400000f0cd4 */
[----:B------:R-:W-:Y:S02]  /*8a30*/  ISETP.GE.AND P0, PT, R15, 0x21, PT ;  /* 0x000000210f00780c */ /* 0x000fe40003f06270 */
[----:B------:R-:W-:Y:S01]  /*8a40*/  IADD3.X R2, R234, R3, R16, P2, !PT ;  /* 0x00000003ea027210 */ /* 0x000fe200017fe410 */
[----:B------:R3:W-:Y:S01]  /*8a50*/  @P1 LDGSTS.E.BYPASS.LTC128B.128 [R107+0x10100], [R8.64], !P6 ;  /* 0x10100000086b1fae */ /* 0x0007e2000f101d48 */
[----:B------:R-:W-:-:S04]  /*8a60*/  LEA R16, P2, R0, c[0x0][0x1f8], 0x1 ;  /* 0x00007e0000107a11 */ /* 0x000fc800078408ff */
[----:B------:R-:W-:Y:S02]  /*8a70*/  LEA.HI.X R19, R0, c[0x0][0x1fc], R2, 0x1, P2 ;  /* 0x00007f0000137a11 */ /* 0x000fe400010f0c02 */
[----:B------:R-:W-:Y:S03]  /*8a80*/  SHFL.IDX PT, R0, R16, 0x1, 0x181f ;  /* 0x00381f0010007f89 */ /* 0x000fe600000e0000 */
[-C--:B-----5:R-:W-:Y:S02]  /*8a90*/  @P0 LEA R4, P2, R203, R5.reuse, 0x1 ;  /* 0x00000005cb040211 */ /* 0x0a0fe400078408ff */
[CC--:B------:R-:W-:Y:S01]  /*8aa0*/  @P0 LEA R2, P1, R206.reuse, R5.reuse, 0x1 ;  /* 0x00000005ce020211 */ /* 0x0c0fe200078208ff */
[----:B-1----:R1:W4:Y:S03]  /*8ab0*/  SHFL.IDX PT, R12, R16, RZ, 0x181f ;  /* 0x00181fff100c7589 */ /* 0x00232600000e0000 */
[----:B------:R-:W-:Y:S01]  /*8ac0*/  @P0 LEA.HI.X R3, R206, R14, R212, 0x1, P1 ;  /* 0x0000000ece030211 */ /* 0x000fe200008f0cd4 */
[----:B------:R-:W5:Y:S01]  /*8ad0*/  SHFL.IDX PT, R13, R19, RZ, 0x181f ;  /* 0x00181fff130d7589 */ /* 0x000f6200000e0000 */
[----:B--2---:R-:W-:-:S02]  /*8ae0*/  @P0 LEA R6, P3, R204, R5, 0x1 ;  /* 0x00000005cc060211 */ /* 0x004fc400078608ff */
[CC--:B------:R-:W-:Y:S02]  /*8af0*/  @P0 LEA.HI.X R5, R203.reuse, R14.reuse, R213, 0x1, P2 ;  /* 0x0000000ecb050211 */ /* 0x0c0fe400010f0cd5 */
[----:B------:R-:W-:Y:S02]  /*8b00*/  @P0 LEA.HI.X R7, R204, R14, R205, 0x1, P3 ;  /* 0x0000000ecc070211 */ /* 0x000fe400018f0ccd */
[C---:B------:R-:W-:Y:S02]  /*8b10*/  LOP3.LUT P3, RZ, R198.reuse, 0x2, RZ, 0xc0, !PT ;  /* 0x00000002c6ff7812 */ /* 0x040fe4000786c0ff */
[----:B------:R-:W-:Y:S02]  /*8b20*/  ISETP.GE.AND P2, PT, R203, c[0x0][0x1d4], PT ;  /* 0x00007500cb007a0c */ /* 0x000fe40003f46270 */
[----:B------:R-:W-:Y:S02]  /*8b30*/  LOP3.LUT R198, R198, 0xffffffef, RZ, 0xc0, !PT ;  /* 0xffffffefc6c67812 */ /* 0x000fe400078ec0ff */
[----:B-1----:R-:W-:-:S07]  /*8b40*/  SHF.L.U64.HI R16, R206, 0x1, R212 ;  /* 0x00000001ce107819 */ /* 0x002fce00000102d4 */
[----:B------:R1:W-:Y:S01]  /*8b50*/  @P0 LDGSTS.E.BYPASS.LTC128B.128 [R107+0xd100], [R6.64], !P3 ;  /* 0x0d100000066b0fae */ /* 0x0003e2000d901d48 */
[----:B------:R-:W-:-:S03]  /*8b60*/  ISETP.GE.AND P3, PT, R204, c[0x0][0x1d4], PT ;  /* 0x00007500cc007a0c */ /* 0x000fc60003f66270 */
[----:B------:R2:W-:Y:S01]  /*8b70*/  @P0 LDGSTS.E.BYPASS.LTC128B.128 [R107+0xf100], [R4.64], !P5 ;  /* 0x0f100000046b0fae */ /* 0x0005e2000e901d48 */
[----:B------:R-:W-:Y:S02]  /*8b80*/  ISETP.LT.OR P1, PT, R15, 0x1, P3 ;  /* 0x000000010f00780c */ /* 0x000fe40001f21670 */
[----:B------:R-:W-:Y:S01]  /*8b90*/  ISETP.GT.AND P5, PT, R22, R208, PT ;  /* 0x000000d01600720c */ /* 0x000fe20003fa4270 */
[----:B------:R4:W-:Y:S01]  /*8ba0*/  @P0 LDGSTS.E.BYPASS.LTC128B.128 [R107+0x11100], [R2.64], !P6 ;  /* 0x11100000026b0fae */ /* 0x0009e2000f101d48 */
[----:B------:R-:W-:-:S03]  /*8bb0*/  ISETP.GT.AND P6, PT, R217, 0x3f, PT ;  /* 0x0000003fd900780c */ /* 0x000fc60003fc4270 */
[----:B------:R-:W0:Y:S08]  /*8bc0*/  LDGDEPBAR ;  /* 0x00000000000079af */ /* 0x000e300000000000 */
[----:B------:R-:W-:Y:S01]  /*8bd0*/  @P5 LOP3.LUT R198, R198, 0x10, RZ, 0xfc, !PT ;  /* 0x00000010c6c65812 */ /* 0x000fe200078efcff */
[----:B-1----:R1:W3:Y:S01]  /*8be0*/  SHFL.IDX PT, R6, R19, 0x1, 0x181f ;  /* 0x00381f0013067f89 */ /* 0x0022e200000e0000 */
[----:B----4-:R-:W-:-:S05]  /*8bf0*/  IADD3 R2, P0, R12, R21, RZ ;  /* 0x000000150c027210 */ /* 0x010fca0007f1e0ff */
[----:B-----5:R-:W-:Y:S01]  /*8c00*/  IMAD.X R3, R13, 0x1, R20, P0 ;  /* 0x000000010d037824 */ /* 0x020fe200000e0614 */
[----:B--2---:R-:W-:-:S04]  /*8c10*/  IADD3 R4, P0, R12, R17, RZ ;  /* 0x000000110c047210 */ /* 0x004fc80007f1e0ff */
[----:B------:R2:W-:Y:S01]  /*8c20*/  LDGSTS.E.BYPASS.LTC128B.128 [R107+0x100], [R2.64], !P1 ;  /* 0x00100000026b7fae */ /* 0x0005e2000c901d48 */
[----:B------:R-:W-:Y:S01]  /*8c30*/  IMAD.X R5, R13, 0x1, R18, P0 ;  /* 0x000000010d057824 */ /* 0x000fe200000e0612 */
[C---:B------:R-:W-:Y:S02]  /*8c40*/  ISETP.LT.OR P0, PT, R15.reuse, 0x1, P2 ;  /* 0x000000010f00780c */ /* 0x040fe40001701670 */
[C---:B------:R-:W-:Y:S01]  /*8c50*/  ISETP.GE.AND P1, PT, R206.reuse, c[0x0][0x1d4], PT ;  /* 0x00007500ce007a0c */ /* 0x040fe20003f26270 */
[----:B-1----:R-:W-:Y:S01]  /*8c60*/  IMAD.SHL.U32 R19, R206, 0x2, RZ ;  /* 0x00000002ce137824 */ /* 0x002fe200078e00ff */
[----:B------:R-:W-:-:S09]  /*8c70*/  ISETP.LT.OR P2, PT, R15, 0x21, P2 ;  /* 0x000000210f00780c */ /* 0x000fd20001741670 */
[----:B------:R1:W-:Y:S02]  /*8c80*/  LDGSTS.E.BYPASS.LTC128B.128 [R107+0x2100], [R4.64], !P0 ;  /* 0x02100000046b7fae */ /* 0x0003e4000c101d48 */
[----:B-1----:R-:W-:-:S05]  /*8c90*/  IADD3 R4, P0, R12, R19, RZ ;  /* 0x000000130c047210 */ /* 0x002fca0007f1e0ff */
[----:B------:R-:W-:Y:S01]  /*8ca0*/  IMAD.X R5, R13, 0x1, R16, P0 ;  /* 0x000000010d057824 */ /* 0x000fe200000e0610 */
[----:B--2---:R-:W-:-:S05]  /*8cb0*/  IADD3 R2, P0, R0, R21, RZ ;  /* 0x0000001500027210 */ /* 0x004fca0007f1e0ff */
[----:B---3--:R-:W-:Y:S01]  /*8cc0*/  IMAD.X R3, R6, 0x1, R20, P0 ;  /* 0x0000000106037824 */ /* 0x008fe200000e0614 */
[C---:B------:R-:W-:Y:S02]  /*8cd0*/  ISETP.LT.OR P0, PT, R15.reuse, 0x1, P1 ;  /* 0x000000010f00780c */ /* 0x040fe40000f01670 */
[----:B------:R-:W-:-:S11]  /*8ce0*/  ISETP.LT.OR P1, PT, R15, 0x21, P1 ;  /* 0x000000210f00780c */ /* 0x000fd60000f21670 */
[----:B------:R1:W-:Y:S01]  /*8cf0*/  LDGSTS.E.BYPASS.LTC128B.128 [R107+0x4100], [R4.64], !P0 ;  /* 0x04100000046b7fae */ /* 0x0003e2000c101d48 */
[----:B------:R-:W-:-:S13]  /*8d00*/  ISETP.LT.OR P0, PT, R15, 0x21, P3 ;  /* 0x000000210f00780c */ /* 0x000fda0001f01670 */
[----:B------:R2:W-:Y:S01]  /*8d10*/  LDGSTS.E.BYPASS.LTC128B.128 [R107+0x1100], [R2.64], !P0 ;  /* 0x01100000026b7fae */ /* 0x0005e2000c101d48 */
[----:B-1----:R-:W-:-:S05]  /*8d20*/  IADD3 R4, P0, R0, R17, RZ ;  /* 0x0000001100047210 */ /* 0x002fca0007f1e0ff */
[----:B------:R-:W-:-:S05]  /*8d30*/  IMAD.X R5, R6, 0x1, R18, P0 ;  /* 0x0000000106057824 */ /* 0x000fca00000e0612 */
[----:B------:R1:W-:Y:S01]  /*8d40*/  LDGSTS.E.BYPASS.LTC128B.128 [R107+0x3100], [R4.64], !P2 ;  /* 0x03100000046b7fae */ /* 0x0003e2000d101d48 */
[----:B--2---:R-:W-:-:S05]  /*8d50*/  IADD3 R2, P0, R0, R19, RZ ;  /* 0x0000001300027210 */ /* 0x004fca0007f1e0ff */
[----:B------:R-:W-:-:S05]  /*8d60*/  IMAD.X R3, R6, 0x1, R16, P0 ;  /* 0x0000000106037824 */ /* 0x000fca00000e0610 */
[----:B------:R1:W-:Y:S04]  /*8d70*/  LDGSTS.E.BYPASS.LTC128B.128 [R107+0x5100], [R2.64], !P1 ;  /* 0x05100000026b7fae */ /* 0x0003e8000c901d48 */
[----:B------:R-:W0:Y:S01]  /*8d80*/  LDGDEPBAR ;  /* 0x00000000000079af */ /* 0x000e220000000000 */
[----:B------:R-:W-:Y:S05]  /*8d90*/  @!P5 BRA `(.L_x_1766) ;  /* 0x000004600000d947 */ /* 0x000fea0003800000 */
[----:B-1----:R-:W-:Y:S01]  /*8da0*/  IMAD R2, R22, 0x40, R235 ;  /* 0x0000004016027824 */ /* 0x002fe200078e02eb */
        /* <DEDUP_REMOVED lines=27> */
.L_x_1902:
[----:B------:R-:W-:Y:S05]  /*8f60*/  BRA.DIV ~URZ, `(.L_x_1768) ;  /* 0x000109627f007947 */ /* 0x000fea000b800000 */
[----:B------:R-:W3:Y:S01]  /*8f70*/  SHFL.IDX PT, R0, R14, RZ, 0x181f ;  /* 0x00181fff0e007589 */ /* 0x000ee200000e0000 */
[C---:B------:R-:W-:Y:S02]  /*8f80*/  LOP3.LUT P2, RZ, R198.reuse, 0x2, RZ, 0xc0, !PT ;  /* 0x00000002c6ff7812 */ /* 0x040fe4000784c0ff */
[C---:B------:R-:W-:Y:S02]  /*8f90*/  LOP3.LUT P1, RZ, R198.reuse, 0x1, RZ, 0xc0, !PT ;  /* 0x00000001c6ff7812 */ /* 0x040fe4000782c0ff */
[----:B------:R-:W-:Y:S02]  /*8fa0*/  LOP3.LUT P3, RZ, R198, 0x4, RZ, 0xc0, !PT ;  /* 0x00000004c6ff7812 */ /* 0x000fe4000786c0ff */
[----:B------:R-:W-:Y:S02]  /*8fb0*/  SEL R13, RZ, 0x10, P2 ;  /* 0x00000010ff0d7807 */ /* 0x000fe40001000000 */
[----:B------:R-:W-:-:S02]  /*8fc0*/  SEL R12, RZ, 0x10, P1 ;  /* 0x00000010ff0c7807 */ /* 0x000fc40000800000 */
        /* <DEDUP_REMOVED lines=14> */
.L_x_1903:
        /* <DEDUP_REMOVED lines=21> */
.L_x_1766:
[----:B------:R-:W-:Y:S05]  /*9200*/  BSYNC B0 ;  /* 0x0000000000007941 */ /* 0x000fea0003800000 */
.L_x_1765:
[----:B------:R-:W-:Y:S01]  /*9210*/  ISETP.LT.AND P0, PT, RZ, c[0x0][0x27c], PT ;  /* 0x00009f00ff007a0c */ /* 0x000fe20003f01270 */
[----:B------:R-:W0:Y:S01]  /*9220*/  LDGDEPBAR ;  /* 0x00000000000079af */ /* 0x000e220000000000 */
[----:B------:R-:W-:Y:S11]  /*9230*/  BSSY B2, `(.L_x_1769) ;  /* 0x0000580000027945 */ /* 0x000ff60003800000 */
[----:B------:R-:W-:Y:S05]  /*9240*/  @P0 BRA `(.L_x_1770) ;  /* 0x0000002000000947 */ /* 0x000fea0003800000 */
[----:B------:R-:W-:-:S04]  /*9250*/  DEPBAR.LE SB0, 0x3 ;  /* 0x000080c00000791a */ /* 0x000fc80000000000 */
[----:B------:R-:W-:Y:S05]  /*9260*/  BRA `(.L_x_1771) ;  /* 0x000057c000007947 */ /* 0x000fea0003800000 */
.L_x_1770:
[----:B------:R-:W-:Y:S01]  /*9270*/  SHF.R.S32.HI R0, RZ, 0x1f, R142 ;  /* 0x0000001fff007819 */ /* 0x000fe2000001148e */
[----:B-1----:R-:W-:Y:S01]  /*9280*/  IMAD.WIDE.U32 R4, R142, c[0x0][0x280], RZ ;  /* 0x0000a0008e047a25 */ /* 0x002fe200078e00ff */
[----:B------:R-:W-:-:S03]  /*9290*/  ULDC.U8 UR4, c[0x0][0x298] ;  /* 0x0000a60000047ab9 */ /* 0x000fc60000000000 */
[----:B------:R-:W-:Y:S01]  /*92a0*/  IMAD R2, R0, c[0x0][0x280], RZ ;  /* 0x0000a00000027a24 */ /* 0x000fe200078e02ff */
[----:B------:R-:W-:Y:S01]  /*92b0*/  LEA R6, P0, R4, c[0x0][0x270], 0x1 ;  /* 0x00009c0004067a11 */ /* 0x000fe200078008ff */
[----:B------:R-:W-:Y:S02]  /*92c0*/  IMAD R0, R0, c[0x0][0x290], RZ ;  /* 0x0000a40000007a24 */ /* 0x000fe400078e02ff */
[C---:B------:R-:W-:Y:S02]  /*92d0*/  IMAD R7, R142.reuse, c[0x0][0x284], R2 ;  /* 0x0000a1008e077a24 */ /* 0x040fe400078e0202 */
[----:B------:R-:W-:-:S03]  /*92e0*/  IMAD.WIDE.U32 R2, R142, c[0x0][0x290], RZ ;  /* 0x0000a4008e027a25 */ /* 0x000fc600078e00ff */
[----:B------:R-:W-:Y:S01]  /*92f0*/  IADD3 R7, R7, R5, RZ ;  /* 0x0000000507077210 */ /* 0x000fe20007ffe0ff */
[----:B------:R-:W-:-:S03]  /*9300*/  IMAD R5, R142, c[0x0][0x294], R0 ;  /* 0x0000a5008e057a24 */ /* 0x000fc600078e0200 */
[----:B------:R-:W-:Y:S02]  /*9310*/  LEA.HI.X R0, R4, c[0x0][0x274], R7, 0x1, P0 ;  /* 0x00009d0004007a11 */ /* 0x000fe400000f0c07 */
[C---:B------:R-:W-:Y:S02]  /*9320*/  LEA R12, P0, R2.reuse, c[0x0][0x288], 0x1 ;  /* 0x0000a200020c7a11 */ /* 0x040fe400078008ff */
[----:B------:R-:W-:Y:S02]  /*9330*/  IADD3 R3, R5, R3, RZ ;  /* 0x0000000305037210 */ /* 0x000fe40007ffe0ff */
[----:B------:R-:W-:Y:S02]  /*9340*/  LEA R7, R237, R207, 0x7 ;  /* 0x000000cfed077211 */ /* 0x000fe400078e38ff */
[----:B------:R-:W-:Y:S02]  /*9350*/  LEA.HI.X R5, R2, c[0x0][0x28c], R3, 0x1, P0 ;  /* 0x0000a30002057a11 */ /* 0x000fe400000f0c03 */
[----:B------:R-:W-:-:S13]  /*9360*/  ISETP.NE.AND P0, PT, RZ, UR4, PT ;  /* 0x00000004ff007c0c */ /* 0x000fda000bf05270 */
[----:B------:R-:W-:Y:S05]  /*9370*/  @!P0 BRA `(.L_x_1772) ;  /* 0x00002a9000008947 */ /* 0x000fea0003800000 */
[----:B------:R-:W-:Y:S05]  /*9380*/  BRA.DIV ~URZ, `(.L_x_1773) ;  /* 0x000107827f007947 */ /* 0x000fea000b800000 */
[----:B------:R1:W2:Y:S02]  /*9390*/  SHFL.IDX PT, R8, R0, RZ, 0x1c1f ;  /* 0x001c1fff00087589 */ /* 0x0002a400000e0000 */
.L_x_1904:
[----:B------:R-:W-:Y:S05]  /*93a0*/  BRA.DIV ~URZ, `(.L_x_1774) ;  /* 0x000107d27f007947 */ /* 0x000fea000b800000 */
[----:B------:R-:W3:Y:S04]  /*93b0*/  SHFL.IDX PT, R4, R6, RZ, 0x1c1f ;  /* 0x001c1fff06047589 */ /* 0x000ee800000e0000 */
[----:B-1----:R-:W1:Y:S04]  /*93c0*/  SHFL.IDX PT, R0, R12, RZ, 0x1c1f ;  /* 0x001c1fff0c007589 */ /* 0x002e6800000e0000 */
[----:B------:R4:W2:Y:S02]  /*93d0*/  SHFL.IDX PT, R30, R5, RZ, 0x1c1f ;  /* 0x001c1fff051e7589 */ /* 0x0008a400000e0000 */
[----:B--2-4-:R-:W-:-:S02]  /*93e0*/  MOV R5, R8 ;  /* 0x0000000800057202 */ /* 0x014fc40000000f00 */
.L_x_1905:
[----:B-1-3--:R-:W-:Y:S01]  /*93f0*/  ISETP.GE.AND P0, PT, R7, R46, PT ;  /* 0x0000002e0700720c */ /* 0x00afe20003f06270 */
        /* <DEDUP_REMOVED lines=14> */
[----:B------:R-:W2:Y:S04]  /*94e0*/  LDL R42, [R1+0x30] ;  /* 0x00003000012a7983 */ /* 0x000ea80000100800 */
[----:B------:R-:W3:Y:S04]  /*94f0*/  LDL R41, [R1+0x2c] ;  /* 0x00002c0001297983 */ /* 0x000ee80000100800 */
        /* <DEDUP_REMOVED lines=11> */
[----:B------:R-:W-:Y:S01]  /*95b0*/  CS2R R2, SRZ ;  /* 0x0000000000027805 */ /* 0x000fe2000001ff00 */
[----:B------:R-:W-:-:S02]  /*95c0*/  ISETP.GE.AND P2, PT, R145, c[0x0][0x27c], PT ;  /* 0x00009f0091007a0c */ /* 0x000fc40003f46270 */
[----:B------:R-:W-:Y:S01]  /*95d0*/  ISETP.GE.AND P1, PT, R110, c[0x0][0x27c], PT ;  /* 0x00009f006e007a0c */ /* 0x000fe20003f26270 */
[----:B------:R-:W-:Y:S01]  /*95e0*/  CS2R R20, SRZ ;  /* 0x0000000000147805 */ /* 0x000fe2000001ff00 */
[----:B------:R-:W-:Y:S01]  /*95f0*/  CS2R R22, SRZ ;  /* 0x0000000000167805 */ /* 0x000fe2000001ff00 */
[----:B------:R-:W-:Y:S01]  /*9600*/  CS2R R24, SRZ ;  /* 0x0000000000187805 */ /* 0x000fe2000001ff00 */
[----:B------:R-:W-:Y:S01]  /*9610*/  CS2R R26, SRZ ;  /* 0x00000000001a7805 */ /* 0x000fe2000001ff00 */
[----:B------:R-:W-:Y:S02]  /*9620*/  CS2R R28, SRZ ;  /* 0x00000000001c7805 */ /* 0x000fe4000001ff00 */
[----:B--2---:R-:W-:-:S05]  /*9630*/  @!P4 IADD3 R8, P0, R4, R42, RZ ;  /* 0x0000002a0408c210 */ /* 0x004fca0007f1e0ff */
[----:B---3--:R-:W-:Y:S01]  /*9640*/  @!P4 IMAD.X R9, R5, 0x1, R41, P0 ;  /* 0x000000010509c824 */ /* 0x008fe200000e0629 */
[----:B----4-:R-:W-:-:S04]  /*9650*/  @!P3 IADD3 R12, P0, R4, R40, RZ ;  /* 0x00000028040cb210 */ /* 0x010fc80007f1e0ff */
[----:B------:R1:W5:Y:S01]  /*9660*/  @!P4 LD.E.64 R20, [R8.64] ;  /* 0x000000080814c980 */ /* 0x000362000c101b00 */
[----:B------:R-:W-:Y:S01]  /*9670*/  @!P3 IMAD.X R13, R5, 0x1, R39, P0 ;  /* 0x00000001050db824 */ /* 0x000fe200000e0627 */
[----:B------:R-:W-:-:S04]  /*9680*/  @!P2 IADD3 R14, P0, R4, R38, RZ ;  /* 0x00000026040ea210 */ /* 0x000fc80007f1e0ff */
[----:B------:R2:W5:Y:S01]  /*9690*/  @!P3 LD.E.64 R22, [R12.64] ;  /* 0x000000080c16b980 */ /* 0x000562000c101b00 */
[----:B------:R-:W-:Y:S01]  /*96a0*/  @!P2 IMAD.X R15, R5, 0x1, R37, P0 ;  /* 0x00000001050fa824 */ /* 0x000fe200000e0625 */
[----:B------:R-:W-:-:S04]  /*96b0*/  @!P1 IADD3 R16, P0, R4, R36, RZ ;  /* 0x0000002404109210 */ /* 0x000fc80007f1e0ff */
[----:B------:R3:W5:Y:S01]  /*96c0*/  @!P2 LD.E.64 R24, [R14.64] ;  /* 0x000000080e18a980 */ /* 0x000762000c101b00 */
[----:B------:R-:W-:Y:S01]  /*96d0*/  @!P1 IMAD.X R17, R5, 0x1, R35, P0 ;  /* 0x0000000105119824 */ /* 0x000fe200000e0623 */
[----:B------:R-:W-:-:S04]  /*96e0*/  ISETP.GE.AND P0, PT, R144, c[0x0][0x27c], PT ;  /* 0x00009f0090007a0c */ /* 0x000fc80003f06270 */
[----:B------:R4:W5:Y:S09]  /*96f0*/  @!P1 LD.E.64 R26, [R16.64] ;  /* 0x00000008101a9980 */ /* 0x000972000c101b00 */
[----:B------:R-:W-:-:S05]  /*9700*/  @!P0 IADD3 R32, P5, R4, R34, RZ ;  /* 0x0000002204208210 */ /* 0x000fca0007fbe0ff */
[----:B------:R-:W-:Y:S01]  /*9710*/  @!P0 IMAD.X R33, R5, 0x1, R31, P5 ;  /* 0x0000000105218824 */ /* 0x000fe200028e061f */
[----:B------:R-:W-:Y:S01]  /*9720*/  ISETP.GE.AND P5, PT, R108, c[0x0][0x27c], PT ;  /* 0x00009f006c007a0c */ /* 0x000fe20003fa6270 */
[----:B-1----:R-:W-:Y:S01]  /*9730*/  CS2R R8, SRZ ;  /* 0x0000000000087805 */ /* 0x002fe2000001ff00 */
[----:B--2---:R-:W-:Y:S01]  /*9740*/  CS2R R12, SRZ ;  /* 0x00000000000c7805 */ /* 0x004fe2000001ff00 */
[----:B---3--:R-:W-:Y:S01]  /*9750*/  CS2R R14, SRZ ;  /* 0x00000000000e7805 */ /* 0x008fe2000001ff00 */
[----:B------:R1:W5:Y:S09]  /*9760*/  @!P0 LD.E.64 R28, [R32.64] ;  /* 0x00000008201c8980 */ /* 0x000372000c101b00 */
[----:B------:R-:W-:-:S02]  /*9770*/  @!P5 IMAD.MOV.U32 R6, RZ, RZ, R4 ;  /* 0x000000ffff06d224 */ /* 0x000fc400078e0004 */
[----:B------:R-:W-:Y:S02]  /*9780*/  @!P5 IMAD.MOV.U32 R7, RZ, RZ, R5 ;  /* 0x000000ffff07d224 */ /* 0x000fe400078e0005 */
[----:B------:R-:W-:Y:S02]  /*9790*/  @!P5 IMAD.MOV.U32 R4, RZ, RZ, R0 ;  /* 0x000000ffff04d224 */ /* 0x000fe400078e0000 */
[----:B------:R-:W-:Y:S02]  /*97a0*/  @!P5 IMAD.MOV.U32 R5, RZ, RZ, R30 ;  /* 0x000000ffff05d224 */ /* 0x000fe400078e001e */
[----:B------:R-:W-:-:S04]  /*97b0*/  @!P5 IMAD.WIDE R6, R108, 0x2, R6 ;  /* 0x000000026c06d825 */ /* 0x000fc800078e0206 */
[----:B------:R-:W-:Y:S01]  /*97c0*/  @!P5 IMAD.WIDE R4, R108, 0x2, R4 ;  /* 0x000000026c04d825 */ /* 0x000fe200078e0204 */
[----:B------:R2:W5:Y:S04]  /*97d0*/  @!P5 LD.E.64 R18, [R6.64] ;  /* 0x000000080612d980 */ /* 0x000568000c101b00 */
[----:B------:R3:W5:Y:S01]  /*97e0*/  @!P5 LD.E.64 R2, [R4.64] ;  /* 0x000000080402d980 */ /* 0x000762000c101b00 */
[----:B--2---:R-:W-:Y:S01]  /*97f0*/  CS2R R6, SRZ ;  /* 0x0000000000067805 */ /* 0x004fe2000001ff00 */
[----:B---3--:R-:W-:-:S05]  /*9800*/  @!P4 IADD3 R4, P5, R0, R42, RZ ;  /* 0x0000002a0004c210 */ /* 0x008fca0007fbe0ff */
[----:B------:R-:W-:-:S05]  /*9810*/  @!P4 IMAD.X R5, R30, 0x1, R41, P5 ;  /* 0x000000011e05c824 */ /* 0x000fca00028e0629 */
[----:B------:R2:W5:Y:S02]  /*9820*/  @!P4 LD.E.64 R6, [R4.64] ;  /* 0x000000080406c980 */ /* 0x000564000c101b00 */
[----:B--2---:R-:W-:-:S05]  /*9830*/  @!P3 IADD3 R4, P4, R0, R40, RZ ;  /* 0x000000280004b210 */ /* 0x004fca0007f9e0ff */
[----:B------:R-:W-:-:S05]  /*9840*/  @!P3 IMAD.X R5, R30, 0x1, R39, P4 ;  /* 0x000000011e05b824 */ /* 0x000fca00020e0627 */
[----:B------:R2:W5:Y:S02]  /*9850*/  @!P3 LD.E.64 R8, [R4.64] ;  /* 0x000000080408b980 */ /* 0x000564000c101b00 */
[----:B--2---:R-:W-:-:S05]  /*9860*/  @!P2 IADD3 R4, P3, R0, R38, RZ ;  /* 0x000000260004a210 */ /* 0x004fca0007f7e0ff */
[----:B------:R-:W-:-:S05]  /*9870*/  @!P2 IMAD.X R5, R30, 0x1, R37, P3 ;  /* 0x000000011e05a824 */ /* 0x000fca00018e0625 */
[----:B------:R2:W5:Y:S01]  /*9880*/  @!P2 LD.E.64 R12, [R4.64] ;  /* 0x00000008040ca980 */ /* 0x000562000c101b00 */
[----:B----4-:R-:W-:Y:S01]  /*9890*/  CS2R R16, SRZ ;  /* 0x0000000000107805 */ /* 0x010fe2000001ff00 */
[----:B--2---:R-:W-:-:S05]  /*98a0*/  @!P1 IADD3 R4, P2, R0, R36, RZ ;  /* 0x0000002400049210 */ /* 0x004fca0007f5e0ff */
[----:B------:R-:W-:-:S05]  /*98b0*/  @!P1 IMAD.X R5, R30, 0x1, R35, P2 ;  /* 0x000000011e059824 */ /* 0x000fca00010e0623 */
[----:B------:R2:W5:Y:S02]  /*98c0*/  @!P1 LD.E.64 R14, [R4.64] ;  /* 0x00000008040e9980 */ /* 0x000564000c101b00 */
[----:B--2---:R-:W-:-:S05]  /*98d0*/  @!P0 IADD3 R4, P1, R0, R34, RZ ;  /* 0x0000002200048210 */ /* 0x004fca0007f3e0ff */
[----:B------:R-:W-:-:S05]  /*98e0*/  @!P0 IMAD.X R5, R30, 0x1, R31, P1 ;  /* 0x000000011e058824 */ /* 0x000fca00008e061f */
[----:B------:R1:W5:Y:S03]  /*98f0*/  @!P0 LD.E.64 R16, [R4.64] ;  /* 0x0000000804108980 */ /* 0x000366000c101b00 */
.L_x_1776:
[----:B------:R-:W-:Y:S05]  /*9900*/  BSYNC B0 ;  /* 0x0000000000007941 */ /* 0x000fea0003800000 */
.L_x_1775:
[--C-:B-----5:R-:W-:Y:S01]  /*9910*/  IMAD.MOV.U32 R39, RZ, RZ, R27.reuse ;  /* 0x000000ffff277224 */ /* 0x120fe200078e001b */
[----:B------:R-:W-:Y:S01]  /*9920*/  SHF.R.U32.HI R0, RZ, 0x10, R27 ;  /* 0x00000010ff007819 */ /* 0x000fe2000001161b */
[--C-:B------:R-:W-:Y:S01]  /*9930*/  IMAD.MOV.U32 R43, RZ, RZ, R25.reuse ;  /* 0x000000ffff2b7224 */ /* 0x100fe200078e0019 */
[----:B-1----:R-:W-:Y:S01]  /*9940*/  SHF.R.U32.HI R33, RZ, 0x10, R25 ;  /* 0x00000010ff217819 */ /* 0x002fe20000011619 */
[----:B------:R-:W-:Y:S01]  /*9950*/  IMAD.MOV.U32 R40, RZ, RZ, R26 ;  /* 0x000000ffff287224 */ /* 0x000fe200078e001a */
[----:B------:R-:W-:Y:S01]  /*9960*/  PRMT R39, R39, 0x5410, R0 ;  /* 0x0000541027277816 */ /* 0x000fe20000000000 */
[----:B------:R-:W-:Y:S01]  /*9970*/  IMAD.MOV.U32 R31, RZ, RZ, R29 ;  /* 0x000000ffff1f7224 */ /* 0x000fe200078e001d */
[----:B------:R-:W-:Y:S01]  /*9980*/  LOP3.LUT R0, R209, 0x18, R104, 0xf8, !PT ;  /* 0x00000018d1007812 */ /* 0x000fe200078ef868 */
[----:B------:R-:W-:Y:S01]  /*9990*/  IMAD.MOV.U32 R32, RZ, RZ, R28 ;  /* 0x000000ffff207224 */ /* 0x000fe200078e001c */
[----:B------:R-:W-:Y:S01]  /*99a0*/  SHF.R.U64 R34, R26, 0x10, R27 ;  /* 0x000000101a227819 */ /* 0x000fe2000000121b */
[----:B------:R-:W-:Y:S01]  /*99b0*/  IMAD.MOV.U32 R37, RZ, RZ, R2 ;  /* 0x000000ffff257224 */ /* 0x000fe200078e0002 */
[----:B------:R-:W-:Y:S01]  /*99c0*/  SHF.R.U32.HI R26, RZ, 0x10, R29 ;  /* 0x00000010ff1a7819 */ /* 0x000fe2000001161d */
[----:B------:R-:W-:Y:S01]  /*99d0*/  IMAD.MOV.U32 R36, RZ, RZ, R3 ;  /* 0x000000ffff247224 */ /* 0x000fe200078e0003 */
[----:B------:R-:W-:Y:S01]  /*99e0*/  LOP3.LUT R0, R148, R0, R147, 0xf6, !PT ;  /* 0x0000000094007212 */ /* 0x000fe200078ef693 */
[----:B------:R-:W-:Y:S01]  /*99f0*/  IMAD.MOV.U32 R48, RZ, RZ, R23 ;  /* 0x000000ffff307224 */ /* 0x000fe200078e0017 */
[----:B------:R-:W-:Y:S01]  /*9a00*/  LOP3.LUT P0, RZ, R241, 0x4, RZ, 0xc0, !PT ;  /* 0x00000004f1ff7812 */ /* 0x000fe2000780c0ff */
[----:B------:R-:W-:Y:S01]  /*9a10*/  IMAD.MOV.U32 R55, RZ, RZ, R19 ;  /* 0x000000ffff377224 */ /* 0x000fe200078e0013 */
[----:B------:R-:W-:Y:S01]  /*9a20*/  PRMT R33, R43, 0x5410, R33 ;  /* 0x000054102b217816 */ /* 0x000fe20000000021 */
[----:B------:R-:W-:Y:S01]  /*9a30*/  IMAD.MOV.U32 R53, RZ, RZ, R20 ;  /* 0x000000ffff357224 */ /* 0x000fe200078e0014 */
[----:B------:R-:W-:Y:S01]  /*9a40*/  PRMT R43, R31, 0x5410, R26 ;  /* 0x000054101f2b7816 */ /* 0x000fe2000000001a */
[----:B------:R-:W-:Y:S01]  /*9a50*/  IMAD.SHL.U32 R26, R0, 0x2, RZ ;  /* 0x00000002001a7824 */ /* 0x000fe200078e00ff */
[----:B------:R-:W-:Y:S01]  /*9a60*/  SHF.R.U64 R30, R28, 0x10, R29 ;  /* 0x000000101c1e7819 */ /* 0x000fe2000000121d */
[----:B------:R-:W-:Y:S01]  /*9a70*/  IMAD.MOV.U32 R52, RZ, RZ, R21 ;  /* 0x000000ffff347224 */ /* 0x000fe200078e0015 */
[--C-:B------:R-:W-:Y:S01]  /*9a80*/  SHF.R.U64 R35, R2, 0x10, R3.reuse ;  /* 0x0000001002237819 */ /* 0x100fe20000001203 */
[----:B------:R-:W-:Y:S01]  /*9a90*/  IMAD R2, R237, -0x80, R46 ;  /* 0xffffff80ed027824 */ /* 0x000fe200078e022e */
[----:B------:R-:W-:Y:S01]  /*9aa0*/  SHF.R.U32.HI R27, RZ, 0x10, R3 ;  /* 0x00000010ff1b7819 */ /* 0x000fe20000011603 */
[----:B------:R-:W-:Y:S01]  /*9ab0*/  IMAD.MOV.U32 R49, RZ, RZ, R22 ;  /* 0x000000ffff317224 */ /* 0x000fe200078e0016 */
[----:B------:R-:W-:Y:S01]  /*9ac0*/  PRMT R34, R40, 0x5410, R34 ;  /* 0x0000541028227816 */ /* 0x000fe20000000022 */
[----:B------:R-:W-:Y:S01]  /*9ad0*/  IMAD.MOV.U32 R56, RZ, RZ, R18 ;  /* 0x000000ffff387224 */ /* 0x000fe200078e0012 */
[----:B------:R-:W-:Y:S01]  /*9ae0*/  PRMT R40, R32, 0x5410, R30 ;  /* 0x0000541020287816 */ /* 0x000fe2000000001e */
[----:B------:R-:W-:Y:S01]  /*9af0*/  IMAD.MOV.U32 R44, RZ, RZ, R24 ;  /* 0x000000ffff2c7224 */ /* 0x000fe200078e0018 */
[----:B------:R-:W-:Y:S01]  /*9b00*/  PRMT R30, R37, 0x5410, R35 ;  /* 0x00005410251e7816 */ /* 0x000fe20000000023 */
[----:B------:R-:W-:Y:S01]  /*9b10*/  IMAD.MOV.U32 R38, RZ, RZ, R6 ;  /* 0x000000ffff267224 */ /* 0x000fe200078e0006 */
[----:B------:R-:W-:Y:S01]  /*9b20*/  IADD3 R0, R26, 0x18100, RZ ;  /* 0x000181001a007810 */ /* 0x000fe20007ffe0ff */
[----:B------:R-:W-:Y:S01]  /*9b30*/  IMAD.MOV.U32 R29, RZ, RZ, R7 ;  /* 0x000000ffff1d7224 */ /* 0x000fe200078e0007 */
[----:B------:R-:W-:Y:S01]  /*9b40*/  IMNMX R35, R2, 0x80, PT ;  /* 0x0000008002237817 */ /* 0x000fe20003800200 */
[----:B------:R-:W-:-:S04]  /*9b50*/  DEPBAR.LE SB0, 0x3 ;  /* 0x000080c00000791a */ /* 0x000fc80000000000 */
[----:B------:R-:W-:Y:S01]  /*9b60*/  PRMT R31, R36, 0x5410, R27 ;  /* 0x00005410241f7816 */ /* 0x000fe2000000001b */
[----:B------:R-:W-:Y:S01]  /*9b70*/  WARPSYNC 0xffffffff ;  /* 0xffffffff00007948 */ /* 0x000fe20003800000 */
[----:B------:R-:W-:Y:S01]  /*9b80*/  IADD3 R27, R26, 0x18140, RZ ;  /* 0x000181401a1b7810 */ /* 0x000fe20007ffe0ff */
[----:B------:R-:W-:Y:S01]  /*9b90*/  BSSY B1, `(.L_x_1777) ;  /* 0x0000129000017945 */ /* 0x000fe20003800000 */
[----:B------:R-:W-:Y:S02]  /*9ba0*/  @P0 IADD3 R27, R0, -0x40, RZ ;  /* 0xffffffc0001b0810 */ /* 0x000fe40007ffe0ff */
[----:B------:R-:W-:Y:S02]  /*9bb0*/  ISETP.GE.AND P0, PT, R207, R35, PT ;  /* 0x00000023cf00720c */ /* 0x000fe40003f06270 */
[--C-:B------:R-:W-:Y:S02]  /*9bc0*/  SHF.R.U64 R47, R22, 0x10, R23.reuse ;  /* 0x00000010162f7819 */ /* 0x100fe40000001217 */
[----:B------:R-:W-:-:S02]  /*9bd0*/  SHF.R.U32.HI R41, RZ, 0x10, R23 ;  /* 0x00000010ff297819 */ /* 0x000fc40000011617 */
[----:B------:R-:W-:Y:S01]  /*9be0*/  SHF.R.U64 R42, R24, 0x10, R25 ;  /* 0x00000010182a7819 */ /* 0x000fe20000001219 */
[----:B------:R-:W-:Y:S01]  /*9bf0*/  IMAD.MOV.U32 R25, RZ, RZ, R8 ;  /* 0x000000ffff197224 */ /* 0x000fe200078e0008 */
[----:B------:R-:W-:Y:S01]  /*9c00*/  SHF.R.U64 R54, R18, 0x10, R19 ;  /* 0x0000001012367819 */ /* 0x000fe20000001213 */
[----:B------:R-:W-:Y:S01]  /*9c10*/  IMAD.MOV.U32 R24, RZ, RZ, R9 ;  /* 0x000000ffff187224 */ /* 0x000fe200078e0009 */
[----:B------:R-:W-:Y:S02]  /*9c20*/  SHF.R.U32.HI R50, RZ, 0x10, R19 ;  /* 0x00000010ff327819 */ /* 0x000fe40000011613 */
[----:B------:R-:W-:Y:S01]  /*9c30*/  SHF.R.U64 R51, R20, 0x10, R21 ;  /* 0x0000001014337819 */ /* 0x000fe20000001215 */
[----:B------:R-:W-:Y:S01]  /*9c40*/  IMAD.MOV.U32 R20, RZ, RZ, R13 ;  /* 0x000000ffff147224 */ /* 0x000fe200078e000d */
[----:B------:R-:W-:Y:S01]  /*9c50*/  SHF.R.U32.HI R45, RZ, 0x10, R21 ;  /* 0x00000010ff2d7819 */ /* 0x000fe20000011615 */
[----:B------:R-:W-:Y:S01]  /*9c60*/  IMAD.MOV.U32 R21, RZ, RZ, R12 ;  /* 0x000000ffff157224 */ /* 0x000fe200078e000c */
[----:B------:R-:W-:-:S02]  /*9c70*/  SHF.R.U64 R23, R8, 0x10, R9 ;  /* 0x0000001008177819 */ /* 0x000fc40000001209 */
        /* <DEDUP_REMOVED lines=8> */
[----:B------:R-:W-:Y:S02]  /*9d00*/  SHF.R.U32.HI R18, RZ, 0x10, R9 ;  /* 0x00000010ff127819 */ /* 0x000fe40000011609 */
[----:B------:R-:W-:-:S02]  /*9d10*/  SHF.R.U64 R9, R14, 0x10, R15 ;  /* 0x000000100e097819 */ /* 0x000fc4000000120f */
[----:B------:R-:W-:Y:S02]  /*9d20*/  SHF.R.U32.HI R4, RZ, 0x10, R15 ;  /* 0x00000010ff047819 */ /* 0x000fe4000001160f */
        /* <DEDUP_REMOVED lines=18> */
[----:B------:R-:W-:Y:S01]  /*9e50*/  PRMT R32, R6, 0x5410, R3 ;  /* 0x0000541006207816 */ /* 0x000fe20000000003 */
[----:B------:R-:W-:Y:S06]  /*9e60*/  BAR.SYNC.DEFER_BLOCKING 0x0 ;  /* 0x0000000000007b1d */ /* 0x000fec0000010000 */
[----:B------:R-:W-:Y:S05]  /*9e70*/  @P0 BRA `(.L_x_1778) ;  /* 0x00000fa000000947 */ /* 0x000fea0003800000 */
[----:B------:R-:W-:Y:S01]  /*9e80*/  ISETP.GE.AND P0, PT, R108, c[0x0][0x27c], PT ;  /* 0x00009f006c007a0c */ /* 0x000fe20003f06270 */
[----:B------:R-:W-:-:S12]  /*9e90*/  BSSY B0, `(.L_x_1779) ;  /* 0x0000028000007945 */ /* 0x000fd80003800000 */
[----:B------:R-:W-:Y:S05]  /*9ea0*/  @P0 BRA `(.L_x_1780) ;  /* 0x0000026000000947 */ /* 0x000fea0003800000 */
[----:B------:R-:W1:Y:S01]  /*9eb0*/  LDS.128 R4, [R26+0x18100] ;  /* 0x018100001a047984 */ /* 0x000e620000000c00 */
        /* <DEDUP_REMOVED lines=10> */
[-C--:B------:R-:W-:Y:S01]  /*9f60*/  FMUL.FTZ R16, R8, R3.reuse ;  /* 0x0000000308107220 */ /* 0x080fe20000410000 */
[C---:B------:R-:W-:Y:S01]  /*9f70*/  SHF.L.U32 R14, R6.reuse, 0x10, RZ ;  /* 0x00000010060e7819 */ /* 0x040fe200000006ff */
[----:B------:R-:W-:Y:S01]  /*9f80*/  FFMA.FTZ R18, R9, R3, -R17 ;  /* 0x0000000309127223 */ /* 0x000fe20000010811 */
[----:B------:R-:W-:Y:S01]  /*9f90*/  LOP3.LUT R13, R6, 0xffff0000, RZ, 0xc0, !PT ;  /* 0xffff0000060d7812 */ /* 0x000fe200078ec0ff */
[CC--:B------:R-:W-:Y:S01]  /*9fa0*/  FMUL.FTZ R8, R4.reuse, R5.reuse ;  /* 0x0000000504087220 */ /* 0x0c0fe20000410000 */
[----:B------:R-:W-:Y:S01]  /*9fb0*/  LOP3.LUT R6, R7, 0xffff0000, RZ, 0xc0, !PT ;  /* 0xffff000007067812 */ /* 0x000fe200078ec0ff */
[----:B------:R-:W-:Y:S01]  /*9fc0*/  FFMA.FTZ R17, R9, R0, R16 ;  /* 0x0000000009117223 */ /* 0x000fe20000010010 */
[----:B------:R-:W-:Y:S01]  /*9fd0*/  LOP3.LUT R0, R31, 0xffff0000, RZ, 0xc0, !PT ;  /* 0xffff00001f007812 */ /* 0x000fe200078ec0ff */
[-C--:B------:R-:W-:Y:S01]  /*9fe0*/  FMUL.FTZ R7, R4, R2.reuse ;  /* 0x0000000204077220 */ /* 0x080fe20000410000 */
[C---:B------:R-:W-:Y:S01]  /*9ff0*/  SHF.L.U32 R4, R50.reuse, 0x10, RZ ;  /* 0x0000001032047819 */ /* 0x040fe200000006ff */
[----:B------:R-:W-:Y:S01]  /*a000*/  FFMA.FTZ R16, R15, R2, -R8 ;  /* 0x000000020f107223 */ /* 0x000fe20000010808 */
        /* <DEDUP_REMOVED lines=16> */
.L_x_1780:
[----:B------:R-:W-:Y:S05]  /*a110*/  BSYNC B0 ;  /* 0x0000000000007941 */ /* 0x000fea0003800000 */
.L_x_1779:
[----:B------:R-:W-:Y:S01]  /*a120*/  ISETP.GE.AND P0, PT, R146, c[0x0][0x27c], PT ;  /* 0x00009f0092007a0c */ /* 0x000fe20003f06270 */
[----:B------:R-:W-:-:S12]  /*a130*/  BSSY B0, `(.L_x_1781) ;  /* 0x0000028000007945 */ /* 0x000fd80003800000 */
[----:B------:R-:W-:Y:S05]  /*a140*/  @P0 BRA `(.L_x_1782) ;  /* 0x0000026000000947 */ /* 0x000fea0003800000 */
[----:B-1----:R-:W1:Y:S01]  /*a150*/  LDS.128 R4, [R27] ;  /* 0x000000001b047984 */ /* 0x002e620000000c00 */
        /* <DEDUP_REMOVED lines=36> */
[----:B------:R1:W-:Y:S02]  /*a3a0*/  STS.128 [R27], R4 ;  /* 0x000000041b007388 */ /* 0x0003e40000000c00 */
.L_x_1782:
[----:B------:R-:W-:Y:S05]  /*a3b0*/  BSYNC B0 ;  /* 0x0000000000007941 */ /* 0x000fea0003800000 */
.L_x_1781:
        /* <DEDUP_REMOVED lines=41> */
.L_x_1784:
[----:B------:R-:W-:Y:S05]  /*a650*/  BSYNC B0 ;  /* 0x0000000000007941 */ /* 0x000fea0003800000 */
.L_x_1783:
        /* <DEDUP_REMOVED lines=41> */
.L_x_1786:
[----:B------:R-:W-:Y:S05]  /*a8f0*/  BSYNC B0 ;  /* 0x0000000000007941 */ /* 0x000fea0003800000 */
.L_x_1785:
        /* <DEDUP_REMOVED lines=23> */
[----:B------:R-:W-:Y:S01]  /*aa70*/  SHF.L.U32 R4, R39, 0x10, RZ ;  /* 0x0000001027047819 */ /* 0x000fe200000006ff */
        /* <DEDUP_REMOVED lines=17> */
.L_x_1788:
[----:B------:R-:W-:Y:S05]  /*ab90*/  BSYNC B0 ;  /* 0x0000000000007941 */ /* 0x000fea0003800000 */
.L_x_1787:
[----:B------:R-:W-:-:S13]  /*aba0*/  ISETP.GE.AND P0, PT, R144, c[0x0][0x27c], PT ;  /* 0x00009f0090007a0c */ /* 0x000fda0003f06270 */
        /* <DEDUP_REMOVED lines=39> */
.L_x_1778:
[----:B------:R-:W-:Y:S05]  /*ae20*/  BSYNC B1 ;  /* 0x0000000000017941 */ /* 0x000fea0003800000 */
.L_x_1777:
[----:B------:R-:W-:-:S04]  /*ae30*/  IADD3 R0, R207, 0x40, RZ ;  /* 0x00000040cf007810 */ /* 0x000fc80007ffe0ff */
[----:B------:R-:W-:-:S13]  /*ae40*/  ISETP.GE.AND P0, PT, R0, R35, PT ;  /* 0x000000230000720c */ /* 0x000fda0003f06270 */
[----:B------:R-:W-:Y:S05]  /*ae50*/  @P0 BRA `(.L_x_1771) ;  /* 0x00003bd000000947 */ /* 0x000fea0003800000 */
        /* <DEDUP_REMOVED lines=21> */
[C---:B------:R-:W-:Y:S01]  /*afb0*/  LOP3.LUT R0, R31.reuse, 0xffff0000, RZ, 0xc0, !PT ;  /* 0xffff00001f007812 */ /* 0x040fe200078ec0ff */
        /* <DEDUP_REMOVED lines=19> */
.L_x_1790:
[----:B------:R-:W-:Y:S05]  /*b0f0*/  BSYNC B0 ;  /* 0x0000000000007941 */ /* 0x000fea0003800000 */
.L_x_1789:
        /* <DEDUP_REMOVED lines=41> */
.L_x_1792:
[----:B------:R-:W-:Y:S05]  /*b390*/  BSYNC B0 ;  /* 0x0000000000007941 */ /* 0x000fea0003800000 */
.L_x_1791:
        /* <DEDUP_REMOVED lines=41> */
.L_x_1794:
[----:B------:R-:W-:Y:S05]  /*b630*/  BSYNC B0 ;  /* 0x0000000000007941 */ /* 0x000fea0003800000 */
.L_x_1793:
        /* <DEDUP_REMOVED lines=41> */
.L_x_1796:
[----:B------:R-:W-:Y:S05]  /*b8d0*/  BSYNC B0 ;  /* 0x0000000000007941 */ /* 0x000fea0003800000 */
.L_x_1795:
        /* <DEDUP_REMOVED lines=41> */
.L_x_1798:
[----:B------:R-:W-:Y:S05]  /*bb70*/  BSYNC B0 ;  /* 0x0000000000007941 */ /* 0x000fea0003800000 */
.L_x_1797:
        /* <DEDUP_REMOVED lines=41> */
.L_x_1772:
[----:B------:R-:W-:Y:S05]  /*be10*/  BRA.DIV ~URZ, `(.L_x_1799) ;  /* 0x0000dea27f007947 */ /* 0x000fea000b800000 */
[----:B------:R-:W1:Y:S02]  /*be20*/  SHFL.IDX PT, R0, R0, RZ, 0x1c1f ;  /* 0x001c1fff00007589 */ /* 0x000e6400000e0000 */
.L_x_1906:
[----:B------:R-:W-:Y:S05]  /*be30*/  BRA.DIV ~URZ, `(.L_x_1800) ;  /* 0x0000def27f007947 */ /* 0x000fea000b800000 */
[----:B------:R2:W3:Y:S01]  /*be40*/  SHFL.IDX PT, R8, R6, RZ, 0x1c1f ;  /* 0x001c1fff06087589 */ /* 0x0004e200000e0000 */
[----:B-1----:R-:W-:-:S03]  /*be50*/  MOV R9, R0 ;  /* 0x0000000000097202 */ /* 0x002fc60000000f00 */
[----:B------:R2:W1:Y:S04]  /*be60*/  SHFL.IDX PT, R35, R5, RZ, 0x1c1f ;  /* 0x001c1fff05237589 */ /* 0x00046800000e0000 */
[----:B------:R2:W4:Y:S02]  /*be70*/  SHFL.IDX PT, R32, R12, RZ, 0x1c1f ;  /* 0x001c1fff0c207589 */ /* 0x00052400000e0000 */
.L_x_1907:
        /* <DEDUP_REMOVED lines=11> */
[----:B--2---:R-:W-:Y:S01]  /*bf30*/  CS2R R12, SRZ ;  /* 0x00000000000c7805 */ /* 0x004fe2000001ff00 */
[----:B------:R-:W-:Y:S01]  /*bf40*/  CS2R R6, SRZ ;  /* 0x0000000000067805 */ /* 0x000fe2000001ff00 */
[----:B------:R-:W-:Y:S01]  /*bf50*/  CS2R R4, SRZ ;  /* 0x0000000000047805 */ /* 0x000fe2000001ff00 */
[----:B------:R-:W-:Y:S05]  /*bf60*/  @P0 BRA `(.L_x_1802) ;  /* 0x0000025000000947 */ /* 0x000fea0003800000 */
[----:B------:R-:W-:Y:S01]  /*bf70*/  ISETP.GE.AND P0, PT, R104, c[0x0][0x27c], PT ;  /* 0x00009f0068007a0c */ /* 0x000fe20003f06270 */
[----:B------:R-:W-:Y:S01]  /*bf80*/  CS2R R22, SRZ ;  /* 0x0000000000167805 */ /* 0x000fe2000001ff00 */
[----:B------:R-:W-:Y:S01]  /*bf90*/  CS2R R20, SRZ ;  /* 0x0000000000147805 */ /* 0x000fe2000001ff00 */
[----:B------:R-:W-:Y:S01]  /*bfa0*/  CS2R R6, SRZ ;  /* 0x0000000000067805 */ /* 0x000fe2000001ff00 */
[----:B------:R-:W-:-:S09]  /*bfb0*/  CS2R R4, SRZ ;  /* 0x0000000000047805 */ /* 0x000fd2000001ff00 */
[C---:B------:R-:W-:Y:S01]  /*bfc0*/  @!P0 IMAD.SHL.U32 R0, R104.reuse, 0x2, RZ ;  /* 0x0000000268008824 */ /* 0x040fe200078e00ff */
[----:B------:R-:W-:-:S04]  /*bfd0*/  @!P0 SHF.L.U64.HI R3, R104, 0x1, R105 ;  /* 0x0000000168038819 */ /* 0x000fc80000010269 */
[----:B---3--:R-:W-:-:S05]  /*bfe0*/  @!P0 IADD3 R12, P1, R8, R0, RZ ;  /* 0x00000000080c8210 */ /* 0x008fca0007f3e0ff */
[----:B------:R-:W-:Y:S01]  /*bff0*/  @!P0 IMAD.X R13, R9, 0x1, R3, P1 ;  /* 0x00000001090d8824 */ /* 0x000fe200008e0603 */
[----:B----4-:R-:W-:Y:S02]  /*c000*/  @!P0 IADD3 R2, P1, R32, R0, RZ ;  /* 0x0000000020028210 */ /* 0x010fe40007f3e0ff */
[----:B------:R-:W-:Y:S02]  /*c010*/  IADD3 R0, R104, 0x20, RZ ;  /* 0x0000002068007810 */ /* 0x000fe40007ffe0ff */
[----:B-1----:R-:W-:Y:S01]  /*c020*/  @!P0 IADD3.X R3, R35, R3, RZ, P1, !PT ;  /* 0x0000000323038210 */ /* 0x002fe20000ffe4ff */
[----:B------:R1:W5:Y:S04]  /*c030*/  @!P0 LD.E.128 R20, [R12.64] ;  /* 0x000000080c148980 */ /* 0x000368000c101d00 */
[----:B------:R2:W5:Y:S01]  /*c040*/  @!P0 LD.E.128 R4, [R2.64] ;  /* 0x0000000802048980 */ /* 0x000562000c101d00 */
[----:B------:R-:W-:Y:S01]  /*c050*/  ISETP.GE.AND P0, PT, R0, c[0x0][0x27c], PT ;  /* 0x00009f0000007a0c */ /* 0x000fe20003f06270 */
[----:B------:R-:W-:Y:S01]  /*c060*/  CS2R R26, SRZ ;  /* 0x00000000001a7805 */ /* 0x000fe2000001ff00 */
[----:B------:R-:W-:Y:S01]  /*c070*/  CS2R R24, SRZ ;  /* 0x0000000000187805 */ /* 0x000fe2000001ff00 */
[----:B------:R-:W-:-:S10]  /*c080*/  CS2R R14, SRZ ;  /* 0x00000000000e7805 */ /* 0x000fd4000001ff00 */
[----:B------:R-:W-:-:S04]  /*c090*/  @!P0 IMAD.SHL.U32 R0, R211, 0x8, RZ ;  /* 0x00000008d3008824 */ /* 0x000fc800078e00ff */
[----:B------:R-:W-:Y:S01]  /*c0a0*/  @!P0 IMAD.WIDE R18, R0, 0x2, R8 ;  /* 0x0000000200128825 */ /* 0x000fe200078e0208 */
[----:B-1----:R-:W-:-:S04]  /*c0b0*/  CS2R R12, SRZ ;  /* 0x00000000000c7805 */ /* 0x002fc8000001ff00 */
[----:B------:R1:W5:Y:S01]  /*c0c0*/  @!P0 LD.E.128 R24, [R18.64] ;  /* 0x0000000812188980 */ /* 0x000362000c101d00 */
[----:B--2---:R-:W-:Y:S01]  /*c0d0*/  MOV R3, R35 ;  /* 0x0000002300037202 */ /* 0x004fe20000000f00 */
[----:B------:R-:W-:-:S04]  /*c0e0*/  IMAD.MOV.U32 R2, RZ, RZ, R32 ;  /* 0x000000ffff027224 */ /* 0x000fc800078e0020 */
[----:B------:R-:W-:Y:S01]  /*c0f0*/  @!P0 IMAD.WIDE R16, R0, 0x2, R2 ;  /* 0x0000000200108825 */ /* 0x000fe200078e0202 */
[----:B------:R-:W-:-:S04]  /*c100*/  IADD3 R0, R104, 0x40, RZ ;  /* 0x0000004068007810 */ /* 0x000fc80007ffe0ff */
[----:B------:R2:W5:Y:S01]  /*c110*/  @!P0 LD.E.128 R12, [R16.64] ;  /* 0x00000008100c8980 */ /* 0x000562000c101d00 */
[----:B------:R-:W-:Y:S01]  /*c120*/  ISETP.GE.AND P0, PT, R0, c[0x0][0x27c], PT ;  /* 0x00009f0000007a0c */ /* 0x000fe20003f06270 */
[----:B------:R-:W-:Y:S01]  /*c130*/  CS2R R30, SRZ ;  /* 0x00000000001e7805 */ /* 0x000fe2000001ff00 */
[----:B------:R-:W-:-:S11]  /*c140*/  CS2R R28, SRZ ;  /* 0x00000000001c7805 */ /* 0x000fd6000001ff00 */
[----:B------:R-:W-:Y:S01]  /*c150*/  @!P0 SHF.L.U32 R0, R210, 0x3, RZ ;  /* 0x00000003d2008819 */ /* 0x000fe200000006ff */
[----:B-1----:R-:W-:-:S04]  /*c160*/  CS2R R18, SRZ ;  /* 0x0000000000127805 */ /* 0x002fc8000001ff00 */
[----:B------:R-:W-:-:S04]  /*c170*/  @!P0 IMAD.WIDE R8, R0, 0x2, R8 ;  /* 0x0000000200088825 */ /* 0x000fc800078e0208 */
[----:B------:R-:W-:Y:S01]  /*c180*/  @!P0 IMAD.WIDE R2, R0, 0x2, R2 ;  /* 0x0000000200028825 */ /* 0x000fe200078e0202 */
[----:B------:R1:W5:Y:S01]  /*c190*/  @!P0 LD.E.128 R28, [R8.64] ;  /* 0x00000008081c8980 */ /* 0x000362000c101d00 */
[----:B--2---:R-:W-:-:S06]  /*c1a0*/  CS2R R16, SRZ ;  /* 0x0000000000107805 */ /* 0x004fcc000001ff00 */
[----:B------:R1:W5:Y:S02]  /*c1b0*/  @!P0 LD.E.128 R16, [R2.64] ;  /* 0x0000000802108980 */ /* 0x000364000c101d00 */
.L_x_1802:
[----:B------:R-:W-:Y:S05]  /*c1c0*/  BSYNC B0 ;  /* 0x0000000000007941 */ /* 0x000fea0003800000 */
.L_x_1801:
[--C-:B-----5:R-:W-:Y:S01]  /*c1d0*/  IMAD.MOV.U32 R43, RZ, RZ, R27.reuse ;  /* 0x000000ffff2b7224 */ /* 0x120fe200078e001b */
[----:B------:R-:W-:Y:S01]  /*c1e0*/  SHF.R.U32.HI R0, RZ, 0x10, R27 ;  /* 0x00000010ff007819 */ /* 0x000fe2000001161b */
[----:B------:R-:W-:Y:S01]  /*c1f0*/  IMAD.MOV.U32 R37, RZ, RZ, R30 ;  /* 0x000000ffff257224 */ /* 0x000fe200078e001e */
[----:B-1----:R-:W-:Y:S01]  /*c200*/  SHF.R.U64 R35, R30, 0x10, R31 ;  /* 0x000000101e237819 */ /* 0x002fe2000000121f */
[----:B------:R-:W-:Y:S01]  /*c210*/  IMAD.MOV.U32 R56, RZ, RZ, R20 ;  /* 0x000000ffff387224 */ /* 0x000fe200078e0014 */
[----:B------:R-:W-:Y:S01]  /*c220*/  PRMT R43, R43, 0x5410, R0 ;  /* 0x000054102b2b7816 */ /* 0x000fe20000000000 */
[----:B------:R-:W-:Y:S01]  /*c230*/  IMAD R0, R237, -0x80, R46 ;  /* 0xffffff80ed007824 */ /* 0x000fe200078e022e */
[----:B------:R-:W-:Y:S01]  /*c240*/  SHF.R.U64 R51, R22, 0x10, R23 ;  /* 0x0000001016337819 */ /* 0x000fe20000001217 */
[----:B------:R-:W-:Y:S01]  /*c250*/  IMAD.MOV.U32 R55, RZ, RZ, R21 ;  /* 0x000000ffff377224 */ /* 0x000fe200078e0015 */
[--C-:B------:R-:W-:Y:S01]  /*c260*/  SHF.R.U32.HI R45, RZ, 0x10, R23.reuse ;  /* 0x00000010ff2d7819 */ /* 0x100fe20000011617 */
[----:B------:R-:W-:Y:S01]  /*c270*/  IMAD.MOV.U32 R53, RZ, RZ, R22 ;  /* 0x000000ffff357224 */ /* 0x000fe200078e0016 */
[----:B------:R-:W-:Y:S01]  /*c280*/  IMNMX R57, R0, 0x80, PT ;  /* 0x0000008000397817 */ /* 0x000fe20003800200 */
[----:B------:R-:W-:Y:S01]  /*c290*/  IMAD.MOV.U32 R52, RZ, RZ, R23 ;  /* 0x000000ffff347224 */ /* 0x000fe200078e0017 */
[--C-:B------:R-:W-:Y:S01]  /*c2a0*/  SHF.R.U64 R47, R24, 0x10, R25.reuse ;  /* 0x00000010182f7819 */ /* 0x100fe20000001219 */
[--C-:B------:R-:W-:Y:S01]  /*c2b0*/  IMAD.MOV.U32 R48, RZ, RZ, R25.reuse ;  /* 0x000000ffff307224 */ /* 0x100fe200078e0019 */
[----:B------:R-:W-:Y:S01]  /*c2c0*/  ISETP.GE.AND P0, PT, R207, R57, PT ;  /* 0x00000039cf00720c */ /* 0x000fe20003f06270 */
[----:B------:R-:W-:Y:S01]  /*c2d0*/  IMAD.MOV.U32 R44, RZ, RZ, R26 ;  /* 0x000000ffff2c7224 */ /* 0x000fe200078e001a */
[----:B------:R-:W-:Y:S01]  /*c2e0*/  SHF.R.U32.HI R41, RZ, 0x10, R25 ;  /* 0x00000010ff297819 */ /* 0x000fe20000011619 */
[----:B------:R-:W-:Y:S01]  /*c2f0*/  IMAD.MOV.U32 R40, RZ, RZ, R29 ;  /* 0x000000ffff287224 */ /* 0x000fe200078e001d */
[----:B------:R-:W-:Y:S01]  /*c300*/  SHF.R.U64 R42, R26, 0x10, R27 ;  /* 0x000000101a2a7819 */ /* 0x000fe2000000121b */
[----:B------:R-:W-:Y:S01]  /*c310*/  IMAD.MOV.U32 R36, RZ, RZ, R31 ;  /* 0x000000ffff247224 */ /* 0x000fe200078e001f */
[--C-:B------:R-:W-:Y:S01]  /*c320*/  SHF.R.U64 R38, R28, 0x10, R29.reuse ;  /* 0x000000101c267819 */ /* 0x100fe2000000121d */
[----:B------:R-:W-:Y:S01]  /*c330*/  IMAD.MOV.U32 R49, RZ, RZ, R24 ;  /* 0x000000ffff317224 */ /* 0x000fe200078e0018 */
[----:B------:R-:W-:Y:S01]  /*c340*/  SHF.R.U32.HI R34, RZ, 0x10, R29 ;  /* 0x00000010ff227819 */ /* 0x000fe2000001161d */
[----:B------:R-:W-:Y:S01]  /*c350*/  IMAD.MOV.U32 R39, RZ, RZ, R28 ;  /* 0x000000ffff277224 */ /* 0x000fe200078e001c */
[----:B------:R-:W-:Y:S01]  /*c360*/  SHF.R.U32.HI R30, RZ, 0x10, R31 ;  /* 0x00000010ff1e7819 */ /* 0x000fe2000001161f */
[----:B----4-:R-:W-:Y:S01]  /*c370*/  IMAD.MOV.U32 R32, RZ, RZ, R5 ;  /* 0x000000ffff207224 */ /* 0x010fe200078e0005 */
        /* <DEDUP_REMOVED lines=9> */
[--C-:B------:R-:W-:Y:S01]  /*c410*/  IMAD.MOV.U32 R24, RZ, RZ, R13.reuse ;  /* 0x000000ffff187224 */ /* 0x100fe200078e000d */
[----:B------:R-:W-:Y:S01]  /*c420*/  SHF.R.U64 R23, R12, 0x10, R13 ;  /* 0x000000100c177819 */ /* 0x000fe2000000120d */
[----:B------:R-:W-:Y:S01]  /*c430*/  IMAD.MOV.U32 R21, RZ, RZ, R14 ;  /* 0x000000ffff157224 */ /* 0x000fe200078e000e */
[----:B------:R-:W-:Y:S01]  /*c440*/  SHF.R.U32.HI R22, RZ, 0x10, R7 ;  /* 0x00000010ff167819 */ /* 0x000fe20000011607 */
[----:B------:R-:W-:Y:S01]  /*c450*/  IMAD.MOV.U32 R20, RZ, RZ, R15 ;  /* 0x000000ffff147224 */ /* 0x000fe200078e000f */
[----:B------:R-:W-:-:S04]  /*c460*/  DEPBAR.LE SB0, 0x3 ;  /* 0x000080c00000791a */ /* 0x000fc80000000000 */
[----:B------:R-:W-:Y:S01]  /*c470*/  IMAD.MOV.U32 R12, RZ, RZ, R16 ;  /* 0x000000ffff0c7224 */ /* 0x000fe200078e0010 */
[----:B------:R-:W-:Y:S01]  /*c480*/  SHF.R.U32.HI R13, RZ, 0x10, R13 ;  /* 0x00000010ff0d7819 */ /* 0x000fe2000001160d */
[----:B------:R-:W-:Y:S01]  /*c490*/  IMAD.MOV.U32 R9, RZ, RZ, R17 ;  /* 0x000000ffff097224 */ /* 0x000fe200078e0011 */
[--C-:B------:R-:W-:Y:S01]  /*c4a0*/  SHF.R.U64 R14, R14, 0x10, R15.reuse ;  /* 0x000000100e0e7819 */ /* 0x100fe2000000120f */
[----:B------:R-:W-:Y:S01]  /*c4b0*/  IMAD.MOV.U32 R6, RZ, RZ, R18 ;  /* 0x000000ffff067224 */ /* 0x000fe200078e0012 */
[----:B------:R-:W-:Y:S01]  /*c4c0*/  SHF.R.U32.HI R7, RZ, 0x10, R15 ;  /* 0x00000010ff077819 */ /* 0x000fe2000001160f */
[----:B------:R-:W-:Y:S01]  /*c4d0*/  IMAD.MOV.U32 R5, RZ, RZ, R19 ;  /* 0x000000ffff057224 */ /* 0x000fe200078e0013 */
[--C-:B---3--:R-:W-:Y:S01]  /*c4e0*/  SHF.R.U64 R8, R16, 0x10, R17.reuse ;  /* 0x0000001010087819 */ /* 0x108fe20000001211 */
[----:B------:R-:W-:Y:S01]  /*c4f0*/  WARPSYNC 0xffffffff ;  /* 0xffffffff00007948 */ /* 0x000fe20003800000 */
[----:B------:R-:W-:Y:S01]  /*c500*/  SHF.R.U32.HI R3, RZ, 0x10, R17 ;  /* 0x00000010ff037819 */ /* 0x000fe20000011611 */
[----:B------:R-:W-:Y:S01]  /*c510*/  BSSY B1, `(.L_x_1803) ;  /* 0x0000132000017945 */ /* 0x000fe20003800000 */
[----:B------:R-:W-:-:S02]  /*c520*/  SHF.R.U64 R4, R18, 0x10, R19 ;  /* 0x0000001012047819 */ /* 0x000fc40000001213 */
[----:B------:R-:W-:Y:S02]  /*c530*/  SHF.R.U32.HI R2, RZ, 0x10, R19 ;  /* 0x00000010ff027819 */ /* 0x000fe40000011613 */
        /* <DEDUP_REMOVED lines=22> */
[----:B------:R-:W-:Y:S01]  /*c6a0*/  PRMT R52, R5, 0x5410, R2 ;  /* 0x0000541005347816 */ /* 0x000fe20000000002 */
[----:B------:R-:W-:Y:S06]  /*c6b0*/  BAR.SYNC.DEFER_BLOCKING 0x0 ;  /* 0x0000000000007b1d */ /* 0x000fec0000010000 */
[----:B------:R-:W-:Y:S05]  /*c6c0*/  @P0 BRA `(.L_x_1804) ;  /* 0x0000116000000947 */ /* 0x000fea0003800000 */
[----:B------:R-:W-:Y:S01]  /*c6d0*/  ISETP.GE.AND P0, PT, R104, c[0x0][0x27c], PT ;  /* 0x00009f0068007a0c */ /* 0x000fe20003f06270 */
[----:B------:R-:W-:-:S12]  /*c6e0*/  BSSY B0, `(.L_x_1805) ;  /* 0x000005c000007945 */ /* 0x000fd80003800000 */
[----:B------:R-:W-:Y:S05]  /*c6f0*/  @P0 BRA `(.L_x_1806) ;  /* 0x000005a000000947 */ /* 0x000fea0003800000 */
[----:B------:R-:W-:Y:S01]  /*c700*/  IMAD.MOV.U32 R3, RZ, RZ, c[0x0][0x27c] ;  /* 0x00009f00ff037624 */ /* 0x000fe200078e00ff */
[----:B------:R-:W-:-:S04]  /*c710*/  LOP3.LUT R2, R209, 0x38, R104, 0xf8, !PT ;  /* 0x00000038d1027812 */ /* 0x000fc800078ef868 */
[----:B------:R-:W-:-:S04]  /*c720*/  LEA.HI R3, R3, R240, RZ, 0x1d ;  /* 0x000000f003037211 */ /* 0x000fc800078fe8ff */
[----:B------:R-:W-:Y:S02]  /*c730*/  SHF.R.S32.HI R4, RZ, 0x1f, R3 ;  /* 0x0000001fff047819 */ /* 0x000fe40000011403 */
[----:B------:R-:W-:Y:S02]  /*c740*/  SHF.L.U32 R0, R3, 0x3, RZ ;  /* 0x0000000303007819 */ /* 0x000fe400000006ff */
[----:B------:R-:W-:Y:S02]  /*c750*/  LEA.HI R3, R4, R3, RZ, 0x3 ;  /* 0x0000000304037211 */ /* 0x000fe400078f18ff */
[----:B------:R-:W-:Y:S02]  /*c760*/  LOP3.LUT R4, R148, R2, R147, 0xf6, !PT ;  /* 0x0000000294047212 */ /* 0x000fe400078ef693 */
[----:B------:R-:W-:Y:S01]  /*c770*/  LOP3.LUT R0, R209, 0x38, R0, 0xf8, !PT ;  /* 0x00000038d1007812 */ /* 0x000fe200078ef800 */
[----:B------:R-:W-:Y:S01]  /*c780*/  IMAD.SHL.U32 R2, R3, 0x400, RZ ;  /* 0x0000040003027824 */ /* 0x000fe200078e00ff */
[----:B------:R-:W-:-:S02]  /*c790*/  SHF.L.U32 R26, R4, 0x1, RZ ;  /* 0x00000001041a7819 */ /* 0x000fc400000006ff */
[----:B------:R-:W-:Y:S02]  /*c7a0*/  LOP3.LUT R0, R0, R147, RZ, 0x3c, !PT ;  /* 0x0000009300007212 */ /* 0x000fe400078e3cff */
[----:B------:R-:W-:Y:S01]  /*c7b0*/  LOP3.LUT R2, R2, 0x7fffe000, RZ, 0xc0, !PT ;  /* 0x7fffe00002027812 */ /* 0x000fe200078ec0ff */
[----:B------:R-:W1:Y:S03]  /*c7c0*/  LDS.128 R12, [R26+0x18100] ;  /* 0x018100001a0c7984 */ /* 0x000e660000000c00 */
[----:B------:R-:W-:Y:S02]  /*c7d0*/  IADD3 R0, R0, R2, R148 ;  /* 0x0000000200007210 */ /* 0x000fe40007ffe094 */
[----:B------:R-:W-:-:S03]  /*c7e0*/  SHF.L.U32 R2, R33, 0x10, RZ ;  /* 0x0000001021027819 */ /* 0x000fc600000006ff */
[----:B------:R-:W-:Y:S02]  /*c7f0*/  IMAD.SHL.U32 R25, R0, 0x2, RZ ;  /* 0x0000000200197824 */ /* 0x000fe400078e00ff */
[----:B------:R-:W-:-:S03]  /*c800*/  IMAD.U32 R0, R54, 0x10000, RZ ;  /* 0x0001000036007824 */ /* 0x000fc600078e00ff */
[----:B------:R-:W2:Y:S01]  /*c810*/  LDS.128 R4, [R25+0x18100] ;  /* 0x0181000019047984 */ /* 0x000ea20000000c00 */
[----:B-1----:R-:W-:Y:S01]  /*c820*/  SHF.L.U32 R16, R12, 0x10, RZ ;  /* 0x000000100c107819 */ /* 0x002fe200000006ff */
[----:B------:R-:W-:Y:S01]  /*c830*/  IMAD.U32 R18, R13, 0x10000, RZ ;  /* 0x000100000d127824 */ /* 0x000fe200078e00ff */
[C---:B------:R-:W-:Y:S01]  /*c840*/  SHF.L.U32 R19, R14.reuse, 0x10, RZ ;  /* 0x000000100e137819 */ /* 0x040fe200000006ff */
[----:B------:R-:W-:Y:S01]  /*c850*/  IMAD.U32 R22, R15, 0x10000, RZ ;  /* 0x000100000f167824 */ /* 0x000fe200078e00ff */
[----:B------:R-:W-:Y:S02]  /*c860*/  LOP3.LUT R20, R14, 0xffff0000, RZ, 0xc0, !PT ;  /* 0xffff00000e147812 */ /* 0x000fe400078ec0ff */
[----:B------:R-:W-:Y:S02]  /*c870*/  LOP3.LUT R17, R12, 0xffff0000, RZ, 0xc0, !PT ;  /* 0xffff00000c117812 */ /* 0x000fe400078ec0ff */
[----:B------:R-:W-:Y:S02]  /*c880*/  LOP3.LUT R24, R13, 0xffff0000, RZ, 0xc0, !PT ;  /* 0xffff00000d187812 */ /* 0x000fe400078ec0ff */
[----:B------:R-:W-:-:S02]  /*c890*/  LOP3.LUT R23, R15, 0xffff0000, RZ, 0xc0, !PT ;  /* 0xffff00000f177812 */ /* 0x000fc400078ec0ff */
[C---:B--2---:R-:W-:Y:S01]  /*c8a0*/  SHF.L.U32 R3, R4.reuse, 0x10, RZ ;  /* 0x0000001004037819 */ /* 0x044fe200000006ff */
[----:B------:R-:W-:Y:S01]  /*c8b0*/  IMAD.U32 R9, R5, 0x10000, RZ ;  /* 0x0001000005097824 */ /* 0x000fe200078e00ff */
[----:B------:R-:W-:Y:S01]  /*c8c0*/  LOP3.LUT R8, R4, 0xffff0000, RZ, 0xc0, !PT ;  /* 0xffff000004087812 */ /* 0x000fe200078ec0ff */
[----:B------:R-:W-:Y:S01]  /*c8d0*/  IMAD.U32 R13, R7, 0x10000, RZ ;  /* 0x00010000070d7824 */ /* 0x000fe200078e00ff */
[----:B------:R-:W-:Y:S01]  /*c8e0*/  LOP3.LUT R4, R33, 0xffff0000, RZ, 0xc0, !PT ;  /* 0xffff000021047812 */ /* 0x000fe200078ec0ff */
[----:B------:R-:W-:Y:S01]  /*c8f0*/  FMUL.FTZ R14, R3, R2 ;  /* 0x00000002030e7220 */ /* 0x000fe20000410000 */
[----:B------:R-:W-:Y:S02]  /*c900*/  LOP3.LUT R21, R5, 0xffff0000, RZ, 0xc0, !PT ;  /* 0xffff000005157812 */ /* 0x000fe400078ec0ff */
[----:B------:R-:W-:Y:S01]  /*c910*/  SHF.L.U32 R5, R6, 0x10, RZ ;  /* 0x0000001006057819 */ /* 0x000fe200000006ff */
[-C--:B------:R-:W-:Y:S01]  /*c920*/  FFMA.FTZ R32, R16, R0.reuse, -R14 ;  /* 0x0000000010207223 */ /* 0x080fe2000001080e */
[----:B------:R-:W-:Y:S01]  /*c930*/  LOP3.LUT R12, R6, 0xffff0000, RZ, 0xc0, !PT ;  /* 0xffff0000060c7812 */ /* 0x000fe200078ec0ff */
[----:B------:R-:W-:Y:S01]  /*c940*/  FMUL.FTZ R6, R3, R0 ;  /* 0x0000000003067220 */ /* 0x000fe20000410000 */
[----:B------:R-:W-:Y:S01]  /*c950*/  LOP3.LUT R15, R7, 0xffff0000, RZ, 0xc0, !PT ;  /* 0xffff0000070f7812 */ /* 0x000fe200078ec0ff */
[----:B------:R-:W-:Y:S01]  /*c960*/  FMUL.FTZ R7, R8, R4 ;  /* 0x0000000408077220 */ /* 0x000fe20000410000 */
[----:B------:R-:W-:Y:S01]  /*c970*/  LOP3.LUT R3, R54, 0xffff0000, RZ, 0xc0, !PT ;  /* 0xffff000036037812 */ /* 0x000fe200078ec0ff */
[----:B------:R-:W-:Y:S01]  /*c980*/  FFMA.FTZ R31, R16, R2, R6 ;  /* 0x00000002101f7223 */ /* 0x000fe20000010006 */
[----:B------:R-:W-:Y:S01]  /*c990*/  SHF.L.U32 R0, R35, 0x10, RZ ;  /* 0x0000001023007819 */ /* 0x000fe200000006ff */
[----:B------:R-:W-:Y:S01]  /*c9a0*/  IMAD.U32 R2, R50, 0x10000, RZ ;  /* 0x0001000032027824 */ /* 0x000fe200078e00ff */
[----:B------:R-:W-:Y:S01]  /*c9b0*/  SHF.L.U32 R6, R34, 0x10, RZ ;  /* 0x0000001022067819 */ /* 0x000fe200000006ff */
[----:B------:R-:W-:-:S02]  /*c9c0*/  FFMA.FTZ R30, R17, R3, -R7 ;  /* 0x00000003111e7223 */ /* 0x000fc40000010807 */
[C---:B------:R-:W-:Y:S02]  /*c9d0*/  FMUL.FTZ R7, R9.reuse, R0 ;  /* 0x0000000009077220 */ /* 0x040fe40000410000 */
[----:B------:R-:W-:Y:S02]  /*c9e0*/  FMUL.FTZ R8, R8, R3 ;  /* 0x0000000308087220 */ /* 0x000fe40000410000 */
[-C--:B------:R-:W-:Y:S02]  /*c9f0*/  FMUL.FTZ R3, R9, R2.reuse ;  /* 0x0000000209037220 */ /* 0x080fe40000410000 */
[----:B------:R-:W-:Y:S02]  /*ca00*/  FFMA.FTZ R28, R18, R2, -R7 ;  /* 0x00000002121c7223 */ /* 0x000fe40000010807 */
[----:B------:R-:W-:Y:S02]  /*ca10*/  IMAD.U32 R2, R51, 0x10000, RZ ;  /* 0x0001000033027824 */ /* 0x000fe400078e00ff */
[----:B------:R-:W-:-:S02]  /*ca20*/  FFMA.FTZ R29, R17, R4, R8 ;  /* 0x00000004111d7223 */ /* 0x000fc40000010008 */
[----:B------:R-:W-:Y:S01]  /*ca30*/  FFMA.FTZ R27, R18, R0, R3 ;  /* 0x00000000121b7223 */ /* 0x000fe20000010003 */
[----:B------:R-:W-:Y:S01]  /*ca40*/  LOP3.LUT R3, R51, 0xffff0000, RZ, 0xc0, !PT ;  /* 0xffff000033037812 */ /* 0x000fe200078ec0ff */
[C---:B------:R-:W-:Y:S01]  /*ca50*/  FMUL.FTZ R4, R5.reuse, R6 ;  /* 0x0000000605047220 */ /* 0x040fe20000410000 */
[----:B------:R-:W-:Y:S01]  /*ca60*/  LOP3.LUT R0, R34, 0xffff0000, RZ, 0xc0, !PT ;  /* 0xffff000022007812 */ /* 0x000fe200078ec0ff */
[-C--:B------:R-:W-:Y:S01]  /*ca70*/  FMUL.FTZ R9, R5, R2.reuse ;  /* 0x0000000205097220 */ /* 0x080fe20000410000 */
[----:B------:R-:W-:Y:S01]  /*ca80*/  SHF.L.U32 R5, R36, 0x10, RZ ;  /* 0x0000001024057819 */ /* 0x000fe200000006ff */
[----:B------:R-:W-:Y:S02]  /*ca90*/  FFMA.FTZ R18, R19, R2, -R4 ;  /* 0x0000000213127223 */ /* 0x000fe40000010804 */
[----:B------:R-:W-:Y:S02]  /*caa0*/  IMAD.U32 R2, R45, 0x10000, RZ ;  /* 0x000100002d027824 */ /* 0x000fe400078e00ff */
[----:B------:R-:W-:-:S02]  /*cab0*/  FMUL.FTZ R7, R12, R3 ;  /* 0x000000030c077220 */ /* 0x000fc40000410000 */
[----:B------:R-:W-:Y:S02]  /*cac0*/  FMUL.FTZ R4, R13, R5 ;  /* 0x000000050d047220 */ /* 0x000fe40000410000 */
[----:B------:R-:W-:Y:S01]  /*cad0*/  FMUL.FTZ R8, R12, R0 ;  /* 0x000000000c087220 */ /* 0x000fe20000410000 */
[----:B------:R-:W-:Y:S01]  /*cae0*/  F2FP.BF16.PACK_AB R12, R30, R32 ;  /* 0x000000201e0c723e */ /* 0x000fe200000010ff */
        /* <DEDUP_REMOVED lines=15> */
[----:B------:R-:W-:Y:S01]  /*cbe0*/  FFMA.FTZ R8, R24, R4, -R8 ;  /* 0x0000000418087223 */ /* 0x000fe20000010808 */
[----:B------:R-:W-:Y:S01]  /*cbf0*/  F2FP.BF16.PACK_AB R4, R29, R31 ;  /* 0x0000001f1d04723e */ /* 0x000fe200000010ff */
[C---:B------:R-:W-:Y:S01]  /*cc00*/  FFMA.FTZ R3, R23.reuse, R3, -R6 ;  /* 0x0000000317037223 */ /* 0x040fe20000010806 */
[----:B------:R-:W-:Y:S01]  /*cc10*/  F2FP.BF16.PACK_AB R6, R16, R19 ;  /* 0x000000131006723e */ /* 0x000fe200000010ff */
[----:B------:R-:W-:Y:S01]  /*cc20*/  FFMA.FTZ R2, R24, R2, R7 ;  /* 0x0000000218027223 */ /* 0x000fe20000010007 */
[----:B------:R-:W-:Y:S01]  /*cc30*/  F2FP.BF16.PACK_AB R13, R8, R28 ;  /* 0x0000001c080d723e */ /* 0x000fe200000010ff */
[----:B------:R-:W-:Y:S01]  /*cc40*/  FFMA.FTZ R0, R23, R0, R5 ;  /* 0x0000000017007223 */ /* 0x000fe20000010005 */
[----:B------:R-:W-:-:S02]  /*cc50*/  F2FP.BF16.PACK_AB R15, R3, R17 ;  /* 0x00000011030f723e */ /* 0x000fc400000010ff */
[----:B------:R-:W-:Y:S02]  /*cc60*/  F2FP.BF16.PACK_AB R5, R2, R27 ;  /* 0x0000001b0205723e */ /* 0x000fe400000010ff */
[----:B------:R-:W-:Y:S01]  /*cc70*/  F2FP.BF16.PACK_AB R7, R0, R9 ;  /* 0x000000090007723e */ /* 0x000fe200000010ff */
[----:B------:R1:W-:Y:S04]  /*cc80*/  STS.128 [R26+0x18100], R12 ;  /* 0x0181000c1a007388 */ /* 0x0003e80000000c00 */
[----:B------:R1:W-:Y:S02]  /*cc90*/  STS.128 [R25+0x18100], R4 ;  /* 0x0181000419007388 */ /* 0x0003e40000000c00 */
.L_x_1806:
[----:B------:R-:W-:Y:S05]  /*cca0*/  BSYNC B0 ;  /* 0x0000000000007941 */ /* 0x000fea0003800000 */
.L_x_1805:
[----:B------:R-:W-:Y:S01]  /*ccb0*/  IADD3 R0, R104, 0x20, RZ ;  /* 0x0000002068007810 */ /* 0x000fe20007ffe0ff */
[----:B------:R-:W-:Y:S03]  /*ccc0*/  BSSY B0, `(.L_x_1807) ;  /* 0x000005b000007945 */ /* 0x000fe60003800000 */
[----:B------:R-:W-:-:S13]  /*ccd0*/  ISETP.GE.AND P0, PT, R0, c[0x0][0x27c], PT ;  /* 0x00009f0000007a0c */ /* 0x000fda0003f06270 */
        /* <DEDUP_REMOVED lines=13> */
[----:B-1----:R-:W-:Y:S02]  /*cdb0*/  IMAD.SHL.U32 R25, R0, 0x2, RZ ;  /* 0x0000000200197824 */ /* 0x002fe400078e00ff */
[----:B------:R-:W-:-:S03]  /*cdc0*/  IMAD.U32 R0, R47, 0x10000, RZ ;  /* 0x000100002f007824 */ /* 0x000fc600078e00ff */
[----:B------:R-:W1:Y:S02]  /*cdd0*/  LDS.128 R4, [R25+0x18100] ;  /* 0x0181000019047984 */ /* 0x000e640000000c00 */
[C---:B-1----:R-:W-:Y:S01]  /*cde0*/  SHF.L.U32 R3, R4.reuse, 0x10, RZ ;  /* 0x0000001004037819 */ /* 0x042fe200000006ff */
[----:B------:R-:W-:Y:S01]  /*cdf0*/  IMAD.U32 R9, R5, 0x10000, RZ ;  /* 0x0001000005097824 */ /* 0x000fe200078e00ff */
[----:B------:R-:W-:Y:S02]  /*ce00*/  LOP3.LUT R8, R4, 0xffff0000, RZ, 0xc0, !PT ;  /* 0xffff000004087812 */ /* 0x000fe400078ec0ff */
[----:B------:R-:W-:Y:S02]  /*ce10*/  LOP3.LUT R4, R37, 0xffff0000, RZ, 0xc0, !PT ;  /* 0xffff000025047812 */ /* 0x000fe400078ec0ff */
[----:B------:R-:W-:Y:S02]  /*ce20*/  LOP3.LUT R21, R5, 0xffff0000, RZ, 0xc0, !PT ;  /* 0xffff000005157812 */ /* 0x000fe400078ec0ff */
[----:B------:R-:W-:Y:S01]  /*ce30*/  SHF.L.U32 R5, R6, 0x10, RZ ;  /* 0x0000001006057819 */ /* 0x000fe200000006ff */
[----:B--2---:R-:W1:Y:S02]  /*ce40*/  LDS.128 R12, [R32] ;  /* 0x00000000200c7984 */ /* 0x004e640000000c00 */
[----:B-1----:R-:W-:Y:S01]  /*ce50*/  SHF.L.U32 R16, R12, 0x10, RZ ;  /* 0x000000100c107819 */ /* 0x002fe200000006ff */
[----:B------:R-:W-:Y:S01]  /*ce60*/  IMAD.U32 R18, R13, 0x10000, RZ ;  /* 0x000100000d127824 */ /* 0x000fe200078e00ff */
[C---:B------:R-:W-:Y:S01]  /*ce70*/  SHF.L.U32 R19, R14.reuse, 0x10, RZ ;  /* 0x000000100e137819 */ /* 0x040fe200000006ff */
[----:B------:R-:W-:Y:S01]  /*ce80*/  IMAD.U32 R22, R15, 0x10000, RZ ;  /* 0x000100000f167824 */ /* 0x000fe200078e00ff */
[----:B------:R-:W-:Y:S01]  /*ce90*/  LOP3.LUT R20, R14, 0xffff0000, RZ, 0xc0, !PT ;  /* 0xffff00000e147812 */ /* 0x000fe200078ec0ff */
[----:B------:R-:W-:Y:S01]  /*cea0*/  FMUL.FTZ R14, R3, R2 ;  /* 0x00000002030e7220 */ /* 0x000fe20000410000 */
[----:B------:R-:W-:-:S02]  /*ceb0*/  LOP3.LUT R17, R12, 0xffff0000, RZ, 0xc0, !PT ;  /* 0xffff00000c117812 */ /* 0x000fc400078ec0ff */
[----:B------:R-:W-:Y:S01]  /*cec0*/  LOP3.LUT R12, R6, 0xffff0000, RZ, 0xc0, !PT ;  /* 0xffff0000060c7812 */ /* 0x000fe200078ec0ff */
[-C--:B------:R-:W-:Y:S01]  /*ced0*/  FMUL.FTZ R6, R3, R0.reuse ;  /* 0x0000000003067220 */ /* 0x080fe20000410000 */
[----:B------:R-:W-:Y:S01]  /*cee0*/  LOP3.LUT R24, R13, 0xffff0000, RZ, 0xc0, !PT ;  /* 0xffff00000d187812 */ /* 0x000fe200078ec0ff */
[----:B------:R-:W-:Y:S01]  /*cef0*/  IMAD.U32 R13, R7, 0x10000, RZ ;  /* 0x00010000070d7824 */ /* 0x000fe200078e00ff */
[----:B------:R-:W-:Y:S01]  /*cf00*/  LOP3.LUT R23, R15, 0xffff0000, RZ, 0xc0, !PT ;  /* 0xffff00000f177812 */ /* 0x000fe200078ec0ff */
[----:B------:R-:W-:Y:S01]  /*cf10*/  FFMA.FTZ R31, R16, R0, -R14 ;  /* 0x00000000101f7223 */ /* 0x000fe2000001080e */
        /* <DEDUP_REMOVED lines=22> */
[----:B------:R-:W-:Y:S02]  /*d080*/  FMUL.FTZ R7, R12, R3 ;  /* 0x000000030c077220 */ /* 0x000fe40000410000 */
[----:B------:R-:W-:-:S02]  /*d090*/  FMUL.FTZ R4, R13, R5 ;  /* 0x000000050d047220 */ /* 0x000fc40000410000 */
        /* <DEDUP_REMOVED lines=16> */
[-C--:B------:R-:W-:Y:S02]  /*d1a0*/  FMUL.FTZ R5, R15, R3.reuse ;  /* 0x000000030f057220 */ /* 0x080fe40000410000 */
        /* <DEDUP_REMOVED lines=10> */
[----:B------:R1:W-:Y:S04]  /*d250*/  STS.128 [R32], R12 ;  /* 0x0000000c20007388 */ /* 0x0003e80000000c00 */
[----:B------:R1:W-:Y:S02]  /*d260*/  STS.128 [R25+0x18100], R4 ;  /* 0x0181000419007388 */ /* 0x0003e40000000c00 */
.L_x_1808:
[----:B------:R-:W-:Y:S05]  /*d270*/  BSYNC B0 ;  /* 0x0000000000007941 */ /* 0x000fea0003800000 */
.L_x_1807:
        /* <DEDUP_REMOVED lines=18> */
[C---:B-1----:R-:W-:Y:S01]  /*d3a0*/  SHF.L.U32 R3, R4.reuse, 0x10, RZ ;  /* 0x0000001004037819 */ /* 0x042fe200000006ff */
[C---:B------:R-:W-:Y:S01]  /*d3b0*/  IMAD.U32 R9, R5.reuse, 0x10000, RZ ;  /* 0x0001000005097824 */ /* 0x040fe200078e00ff */
        /* <DEDUP_REMOVED lines=71> */
.L_x_1804:
[----:B------:R-:W-:Y:S05]  /*d830*/  BSYNC B1 ;  /* 0x0000000000017941 */ /* 0x000fea0003800000 */
.L_x_1803:
[----:B------:R-:W-:-:S04]  /*d840*/  IADD3 R0, R207, 0x40, RZ ;  /* 0x00000040cf007810 */ /* 0x000fc80007ffe0ff */
[----:B------:R-:W-:-:S13]  /*d850*/  ISETP.GE.AND P0, PT, R0, R57, PT ;  /* 0x000000390000720c */ /* 0x000fda0003f06270 */
[----:B------:R-:W-:Y:S05]  /*d860*/  @P0 BRA `(.L_x_1771) ;  /* 0x000011c000000947 */ /* 0x000fea0003800000 */
[----:B------:R2:W5:Y:S01]  /*d870*/  LDL R58, [R1] ;  /* 0x00000000013a7983 */ /* 0x0005620000100800 */
        /* <DEDUP_REMOVED lines=10> */
[----:B-1----:R-:W3:Y:S01]  /*d920*/  LDL R32, [R1+0x18] ;  /* 0x0000180001207983 */ /* 0x002ee20000100800 */
        /* <DEDUP_REMOVED lines=20> */
[----:B---3--:R-:W1:Y:S02]  /*da70*/  LDS.128 R12, [R32] ;  /* 0x00000000200c7984 */ /* 0x008e640000000c00 */
        /* <DEDUP_REMOVED lines=8> */
[C---:B------:R-:W-:Y:S01]  /*db00*/  FMUL.FTZ R6, R0.reuse, R3 ;  /* 0x0000000300067220 */ /* 0x040fe20000410000 */
        /* <DEDUP_REMOVED lines=12> */
[-C--:B------:R-:W-:Y:S02]  /*dbd0*/  FMUL.FTZ R7, R0, R9.reuse ;  /* 0x0000000900077220 */ /* 0x080fe40000410000 */
[----:B------:R-:W-:Y:S02]  /*dbe0*/  FMUL.FTZ R8, R3, R8 ;  /* 0x0000000803087220 */ /* 0x000fe40000410000 */
[C---:B------:R-:W-:Y:S02]  /*dbf0*/  FMUL.FTZ R3, R2.reuse, R9 ;  /* 0x0000000902037220 */ /* 0x040fe40000410000 */
[----:B------:R-:W-:Y:S02]  /*dc00*/  FFMA.FTZ R27, R2, R18, -R7 ;  /* 0x00000012021b7223 */ /* 0x000fe40000010807 */
[----:B------:R-:W-:Y:S02]  /*dc10*/  IMAD.U32 R2, R51, 0x10000, RZ ;  /* 0x0001000033027824 */ /* 0x000fe400078e00ff */
[----:B------:R-:W-:-:S02]  /*dc20*/  FFMA.FTZ R28, R4, R17, R8 ;  /* 0x00000011041c7223 */ /* 0x000fc40000010008 */
[----:B------:R-:W-:Y:S01]  /*dc30*/  FFMA.FTZ R26, R0, R18, R3 ;  /* 0x00000012001a7223 */ /* 0x000fe20000010003 */
[----:B------:R-:W-:Y:S01]  /*dc40*/  LOP3.LUT R3, R51, 0xffff0000, RZ, 0xc0, !PT ;  /* 0xffff000033037812 */ /* 0x000fe200078ec0ff */
[-C--:B------:R-:W-:Y:S01]  /*dc50*/  FMUL.FTZ R4, R6, R5.reuse ;  /* 0x0000000506047220 */ /* 0x080fe20000410000 */
[----:B------:R-:W-:Y:S01]  /*dc60*/  LOP3.LUT R0, R34, 0xffff0000, RZ, 0xc0, !PT ;  /* 0xffff000022007812 */ /* 0x000fe200078ec0ff */
[----:B------:R-:W-:Y:S01]  /*dc70*/  FMUL.FTZ R9, R2, R5 ;  /* 0x0000000502097220 */ /* 0x000fe20000410000 */
        /* <DEDUP_REMOVED lines=10> */
[C---:B------:R-:W-:Y:S02]  /*dd20*/  FMUL.FTZ R6, R2.reuse, R13 ;  /* 0x0000000d02067220 */ /* 0x040fe40000410000 */
        /* <DEDUP_REMOVED lines=10> */
[C---:B------:R-:W-:Y:S02]  /*ddd0*/  FMUL.FTZ R5, R3.reuse, R15 ;  /* 0x0000000f03057220 */ /* 0x040fe40000410000 */
[----:B------:R-:W-:Y:S01]  /*dde0*/  FFMA.FTZ R8, R4, R24, -R8 ;  /* 0x0000001804087223 */ /* 0x000fe20000010808 */
        /* <DEDUP_REMOVED lines=11> */
.L_x_1810:
[----:B------:R-:W-:Y:S05]  /*dea0*/  BSYNC B0 ;  /* 0x0000000000007941 */ /* 0x000fea0003800000 */
.L_x_1809:
[----:B------:R-:W-:Y:S01]  /*deb0*/  IADD3 R0, R104, 0x20, RZ ;  /* 0x0000002068007810 */ /* 0x000fe20007ffe0ff */
[----:B------:R-:W-:Y:S03]  /*dec0*/  BSSY B0, `(.L_x_1811) ;  /* 0x000005b000007945 */ /* 0x000fe60003800000 */
[----:B------:R-:W-:-:S13]  /*ded0*/  ISETP.GE.AND P0, PT, R0, c[0x0][0x27c], PT ;  /* 0x00009f0000007a0c */ /* 0x000fda0003f06270 */
        /* <DEDUP_REMOVED lines=89> */
.L_x_1812:
[----:B------:R-:W-:Y:S05]  /*e470*/  BSYNC B0 ;  /* 0x0000000000007941 */ /* 0x000fea0003800000 */
.L_x_1811:
[----:B------:R-:W-:-:S04]  /*e480*/  IADD3 R0, R104, 0x40, RZ ;  /* 0x0000004068007810 */ /* 0x000fc80007ffe0ff */
        /* <DEDUP_REMOVED lines=90> */
.L_x_1771:
[----:B------:R-:W-:Y:S05]  /*ea30*/  BSYNC B2 ;  /* 0x0000000000027941 */ /* 0x000fea0003800000 */
.L_x_1769:
[----:B------:R-:W-:-:S04]  /*ea40*/  DEPBAR.LE SB0, 0x2 ;  /* 0x000080800000791a */ /* 0x000fc80000000000 */
[----:B------:R-:W-:Y:S01]  /*ea50*/  WARPSYNC 0xffffffff ;  /* 0xffffffff00007948 */ /* 0x000fe20003800000 */
[----:B------:R-:W-:Y:S01]  /*ea60*/  BAR.SYNC.DEFER_BLOCKING 0x0 ;  /* 0x0000000000007b1d */ /* 0x000fe20000010000 */
[----:B------:R-:W-:Y:S01]  /*ea70*/  IMAD.MOV.U32 R0, RZ, RZ, 0x20 ;  /* 0x00000020ff007424 */ /* 0x000fe200078e00ff */
[----:B------:R-:W-:Y:S02]  /*ea80*/  LOP3.LUT P0, RZ, R182, 0x2, RZ, 0xc0, !PT ;  /* 0x00000002b6ff7812 */ /* 0x000fe4000780c0ff */
[----:B------:R-:W-:Y:S02]  /*ea90*/  LOP3.LUT P1, RZ, R198, 0x10, RZ, 0xc0, !PT ;  /* 0x00000010c6ff7812 */ /* 0x000fe4000782c0ff */
[----:B------:R-:W-:Y:S01]  /*eaa0*/  SEL R177, R0, 0xffffffe0, !P0 ;  /* 0xffffffe000b17807 */ /* 0x000fe20004000000 */
[----:B------:R-:W-:Y:S04]  /*eab0*/  BSSY B0, `(.L_x_1813) ;  /* 0x000004b000007945 */ /* 0x000fe80003800000 */
[----:B------:R-:W-:Y:S01]  /*eac0*/  IMAD.IADD R0, R184, 0x1, R177 ;  /* 0x00000001b8007824 */ /* 0x000fe200078e02b1 */
[----:B-1----:R1:W3:Y:S04]  /*ead0*/  LDSM.16.M88.4 R4, [R178] ;  /* 0x00000000b204783b */ /* 0x0022e80000000200 */
[----:B------:R1:W4:Y:S04]  /*eae0*/  LDSM.16.M88.4 R44, [R184] ;  /* 0x00000000b82c783b */ /* 0x0003280000000200 */
[----:B------:R1:W2:Y:S04]  /*eaf0*/  LDSM.16.M88.4 R36, [R184+0x800] ;  /* 0x00080000b824783b */ /* 0x0002a80000000200 */
        /* <DEDUP_REMOVED lines=12> */
[----:B------:R-:W-:Y:S01]  /*ebc0*/  SHF.L.U64.HI R28, R206, 0x1, R212 ;  /* 0x00000001ce1c7819 */ /* 0x000fe200000102d4 */
[----:B------:R-:W-:Y:S01]  /*ebd0*/  IMAD R8, R2, c[0x0][0x208], RZ ;  /* 0x0000820002087a24 */ /* 0x000fe200078e02ff */
[----:B------:R-:W-:Y:S01]  /*ebe0*/  SHF.L.U64.HI R26, R203, 0x1, R213 ;  /* 0x00000001cb1a7819 */ /* 0x000fe200000102d5 */
[----:B------:R-:W-:Y:S01]  /*ebf0*/  IMAD.WIDE.U32 R2, R191, c[0x0][0x208], RZ ;  /* 0x00008200bf027a25 */ /* 0x000fe200078e00ff */
[----:B------:R-:W-:-:S02]  /*ec00*/  SHF.L.U32 R25, R203, 0x1, RZ ;  /* 0x00000001cb197819 */ /* 0x000fc400000006ff */
[----:B------:R-:W-:Y:S01]  /*ec10*/  SHF.L.U64.HI R24, R204, 0x1, R205 ;  /* 0x00000001cc187819 */ /* 0x000fe200000102cd */
[----:B------:R-:W-:-:S04]  /*ec20*/  IMAD R8, R191, c[0x0][0x20c], R8 ;  /* 0x00008300bf087a24 */ /* 0x000fc800078e0208 */
        /* <DEDUP_REMOVED lines=10> */
.L_x_1908:
[----:B------:R-:W-:Y:S05]  /*ecd0*/  BRA.DIV ~URZ, `(.L_x_1816) ;  /* 0x0000b2027f007947 */ /* 0x000fea000b800000 */
[----:B------:R-:W4:Y:S01]  /*ece0*/  SHFL.IDX PT, R2, R23, RZ, 0x181f ;  /* 0x00181fff17027589 */ /* 0x000f2200000e0000 */
[C---:B------:R-:W-:Y:S02]  /*ecf0*/  LOP3.LUT P3, RZ, R198.reuse, 0x2, RZ, 0xc0, !PT ;  /* 0x00000002c6ff7812 */ /* 0x040fe4000786c0ff */
[C---:B------:R-:W-:Y:S02]  /*ed00*/  LOP3.LUT P2, RZ, R198.reuse, 0x1, RZ, 0xc0, !PT ;  /* 0x00000001c6ff7812 */ /* 0x040fe4000784c0ff */
[----:B------:R-:W-:Y:S02]  /*ed10*/  LOP3.LUT P4, RZ, R198, 0x4, RZ, 0xc0, !PT ;  /* 0x00000004c6ff7812 */ /* 0x000fe4000788c0ff */
[C---:B----4-:R-:W-:Y:S02]  /*ed20*/  IADD3 R16, P0, R2.reuse, R22, RZ ;  /* 0x0000001602107210 */ /* 0x050fe40007f1e0ff */
[----:B------:R-:W-:-:S03]  /*ed30*/  IADD3 R20, P1, R2, R25, RZ ;  /* 0x0000001902147210 */ /* 0x000fc60007f3e0ff */
[----:B---3--:R-:W-:Y:S01]  /*ed40*/  IMAD.X R17, R8, 0x1, R24, P0 ;  /* 0x0000000108117824 */ /* 0x008fe200000e0618 */
[----:B------:R-:W-:Y:S01]  /*ed50*/  IADD3 R18, P0, R2, R27, RZ ;  /* 0x0000001b02127210 */ /* 0x000fe20007f1e0ff */
[C---:B------:R-:W-:Y:S01]  /*ed60*/  IMAD.X R21, R8.reuse, 0x1, R26, P1 ;  /* 0x0000000108157824 */ /* 0x040fe200008e061a */
[----:B------:R-:W3:Y:S03]  /*ed70*/  SHFL.IDX PT, R2, R23, 0x1, 0x181f ;  /* 0x00381f0017027f89 */ /* 0x000ee600000e0000 */
[----:B------:R-:W-:Y:S01]  /*ed80*/  IMAD.X R19, R8, 0x1, R28, P0 ;  /* 0x0000000108137824 */ /* 0x000fe200000e061c */
[----:B------:R-:W-:Y:S01]  /*ed90*/  @!PT LDS RZ, [RZ] ;  /* 0x00000000fffff984 */ /* 0x000fe20000000800 */
[----:B------:R4:W-:Y:S04]  /*eda0*/  LDGSTS.E.BYPASS.LTC128B.128 [R107+0x6100], [R16.64], !P3 ;  /* 0x06100000106b7fae */ /* 0x0009e8000d901d48 */
[----:B------:R2:W-:Y:S04]  /*edb0*/  LDGSTS.E.BYPASS.LTC128B.128 [R107+0x8100], [R20.64], !P2 ;  /* 0x08100000146b7fae */ /* 0x0005e8000d101d48 */
[----:B------:R4:W-:Y:S04]  /*edc0*/  LDGSTS.E.BYPASS.LTC128B.128 [R107+0xa100], [R18.64], !P4 ;  /* 0x0a100000126b7fae */ /* 0x0009e8000e101d48 */
[----:B------:R1:W3:Y:S01]  /*edd0*/  SHFL.IDX PT, R8, R9, 0x1, 0x181f ;  /* 0x00381f0009087f89 */ /* 0x0002e200000e0000 */
[----:B--2---:R-:W-:-:S02]  /*ede0*/  SEL R21, RZ, 0x10, P3 ;  /* 0x00000010ff157807 */ /* 0x004fc40001800000 */
[----:B------:R-:W-:Y:S01]  /*edf0*/  SEL R20, RZ, 0x10, P2 ;  /* 0x00000010ff147807 */ /* 0x000fe20001000000 */
[----:B-1----:R-:W-:Y:S02]  /*ee00*/  IMAD.MOV.U32 R9, RZ, RZ, R149 ;  /* 0x000000ffff097224 */ /* 0x002fe400078e0095 */
.L_x_1909:
[----:B----4-:R-:W-:Y:S02]  /*ee10*/  IADD3 R3, -R21, 0x10, RZ ;  /* 0x0000001015037810 */ /* 0x010fe40007ffe1ff */
[----:B------:R-:W-:Y:S02]  /*ee20*/  IADD3 R16, -R20, 0x10, RZ ;  /* 0x0000001014107810 */ /* 0x000fe40007ffe1ff */
[----:B------:R-:W-:Y:S02]  /*ee30*/  LOP3.LUT R3, R3, 0xf, RZ, 0xc0, !PT ;  /* 0x0000000f03037812 */ /* 0x000fe400078ec0ff */
[----:B------:R-:W-:Y:S02]  /*ee40*/  IADD3 R17, -R9, 0x10, RZ ;  /* 0x0000001009117810 */ /* 0x000fe40007ffe1ff */
[----:B---3--:R-:W-:Y:S02]  /*ee50*/  IADD3 R18, P1, P0, R3, R2, R22 ;  /* 0x0000000203127210 */ /* 0x008fe4000783e016 */
[----:B------:R-:W-:-:S02]  /*ee60*/  LOP3.LUT R3, R16, 0xf, RZ, 0xc0, !PT ;  /* 0x0000000f10037812 */ /* 0x000fc400078ec0ff */
[----:B------:R-:W-:Y:S02]  /*ee70*/  IADD3.X R19, RZ, R8, R24, P1, P0 ;  /* 0x00000008ff137210 */ /* 0x000fe40000fe0418 */
        /* <DEDUP_REMOVED lines=14> */
.L_x_1814:
[----:B------:R-:W-:Y:S05]  /*ef60*/  BSYNC B0 ;  /* 0x0000000000007941 */ /* 0x000fea0003800000 */
.L_x_1813:
[----:B-1----:R-:W-:Y:S01]  /*ef70*/  IMAD.MOV.U32 R2, RZ, RZ, 0x40 ;  /* 0x00000040ff027424 */ /* 0x002fe200078e00ff */
[----:B------:R-:W-:Y:S01]  /*ef80*/  LOP3.LUT P0, RZ, R182, 0x4, RZ, 0xc0, !PT ;  /* 0x00000004b6ff7812 */ /* 0x000fe2000780c0ff */
[----:B------:R-:W0:Y:S01]  /*ef90*/  LDGDEPBAR ;  /* 0x00000000000079af */ /* 0x000e220000000000 */
[----:B------:R-:W-:Y:S02]  /*efa0*/  WARPSYNC 0xffffffff ;  /* 0xffffffff00007948 */ /* 0x000fe40003800000 */
[----:B------:R-:W-:-:S04]  /*efb0*/  SEL R2, R2, 0xffffffc0, !P0 ;  /* 0xffffffc002027807 */ /* 0x000fc80004000000 */
[----:B------:R-:W-:Y:S01]  /*efc0*/  IADD3 R3, R2, R184, R177 ;  /* 0x000000b802037210 */ /* 0x000fe20007ffe0b1 */
[----:B------:R-:W-:-:S04]  /*efd0*/  IMAD.IADD R2, R184, 0x1, R2 ;  /* 0x00000001b8027824 */ /* 0x000fc800078e0202 */
[C---:B--23--:R-:W-:Y:S01]  /*efe0*/  HMMA.16816.F32.BF16 R16, R4.reuse, R36, RZ ;  /* 0x000000240410723c */ /* 0x04cfe200000418ff */
[----:B------:R-:W-:Y:S04]  /*eff0*/  LDSM.16.M88.4 R68, [R2+0x1000] ;  /* 0x001000000244783b */ /* 0x000fe80000000200 */
[----:B------:R-:W-:Y:S03]  /*f000*/  LDSM.16.M88.4 R64, [R2+0x800] ;  /* 0x000800000240783b */ /* 0x000fe60000000200 */
[C---:B------:R-:W-:Y:S01]  /*f010*/  HMMA.16816.F32.BF16 R28, R4.reuse, R38, RZ ;  /* 0x00000026041c723c */ /* 0x040fe200000418ff */
[----:B------:R-:W-:Y:S04]  /*f020*/  LDSM.16.M88.4 R76, [R2+0x1800] ;  /* 0x00180000024c783b */ /* 0x000fe80000000200 */
[----:B------:R-:W-:Y:S03]  /*f030*/  LDSM.16.M88.4 R88, [R3+0x1000] ;  /* 0x001000000358783b */ /* 0x000fe60000000200 */
[C---:B----4-:R-:W-:Y:S01]  /*f040*/  HMMA.16816.F32.BF16 R36, R4.reuse, R44, RZ ;  /* 0x0000002c0424723c */ /* 0x050fe200000418ff */
[----:B------:R-:W-:Y:S04]  /*f050*/  LDSM.16.M88.4 R92, [R3+0x1800] ;  /* 0x00180000035c783b */ /* 0x000fe80000000200 */
[----:B------:R-:W-:Y:S03]  /*f060*/  LDSM.16.M88.4 R96, [R184+0x3800] ;  /* 0x00380000b860783b */ /* 0x000fe60000000200 */
[C---:B------:R-:W-:Y:S01]  /*f070*/  HMMA.16816.F32.BF16 R20, R4.reuse, R46, RZ ;  /* 0x0000002e0414723c */ /* 0x040fe200000418ff */
[----:B------:R-:W-:Y:S04]  /*f080*/  LDSM.16.M88.4 R44, [R2] ;  /* 0x00000000022c783b */ /* 0x000fe80000000200 */
[----:B------:R-:W2:Y:S01]  /*f090*/  LDL R103, [R1+0x4] ;  /* 0x0000040001677983 */ /* 0x000ea20000100800 */
[----:B------:R-:W-:Y:S02]  /*f0a0*/  BSSY B0, `(.L_x_1817) ;  /* 0x0000241000007945 */ /* 0x000fe40003800000 */
        /* <DEDUP_REMOVED lines=8> */
[C---:B-----5:R-:W-:Y:S01]  /*f130*/  HMMA.16816.F32.BF16 R56, R12.reuse, R74, R20 ;  /* 0x0000004a0c38723c */ /* 0x060fe20000041814 */
[----:B------:R-:W-:Y:S04]  /*f140*/  LDSM.16.M88.4 R20, [R180] ;  /* 0x00000000b414783b */ /* 0x000fe80000000200 */
[----:B------:R-:W3:Y:S03]  /*f150*/  LDSM.16.M88.4 R72, [R3] ;  /* 0x000000000348783b */ /* 0x000ee60000000200 */
[C---:B------:R-:W-:Y:S08]  /*f160*/  HMMA.16816.F32.BF16 R24, R12.reuse, R80, R24 ;  /* 0x000000500c18723c */ /* 0x040ff00000041818 */
[C---:B------:R-:W-:Y:S01]  /*f170*/  HMMA.16816.F32.BF16 R16, R12.reuse, R82, R32 ;  /* 0x000000520c10723c */ /* 0x040fe20000041820 */
[----:B------:R-:W4:Y:S07]  /*f180*/  LDSM.16.M88.4 R80, [R3+0x800] ;  /* 0x000800000350783b */ /* 0x000f2e0000000200 */
        /* <DEDUP_REMOVED lines=16> */
[C---:B---3--:R-:W-:Y:S08]  /*f290*/  HMMA.16816.F32.BF16 R36, R20.reuse, R74, R44 ;  /* 0x0000004a1424723c */ /* 0x048ff0000004182c */
[C---:B------:R-:W-:Y:S01]  /*f2a0*/  HMMA.16816.F32.BF16 R32, R20.reuse, R72, R28 ;  /* 0x000000481420723c */ /* 0x040fe2000004181c */
[----:B------:R-:W-:Y:S07]  /*f2b0*/  LDSM.16.M88.4 R72, [R2+0x2800] ;  /* 0x002800000248783b */ /* 0x000fee0000000200 */
[C---:B------:R-:W-:Y:S08]  /*f2c0*/  HMMA.16816.F32.BF16 R48, R20.reuse, R88, R40 ;  /* 0x000000581430723c */ /* 0x040ff00000041828 */
[C---:B----4-:R-:W-:Y:S08]  /*f2d0*/  HMMA.16816.F32.BF16 R52, R20.reuse, R80, R52 ;  /* 0x000000501434723c */ /* 0x050ff00000041834 */
[C---:B------:R-:W-:Y:S01]  /*f2e0*/  HMMA.16816.F32.BF16 R60, R20.reuse, R82, R60 ;  /* 0x00000052143c723c */ /* 0x040fe2000004183c */
[----:B------:R-:W-:Y:S07]  /*f2f0*/  LDSM.16.M88.4 R80, [R2+0x3000] ;  /* 0x003000000250783b */ /* 0x000fee0000000200 */
[C---:B------:R-:W-:Y:S01]  /*f300*/  HMMA.16816.F32.BF16 R40, R20.reuse, R92, R12 ;  /* 0x0000005c1428723c */ /* 0x040fe2000004180c */
[----:B------:R-:W3:Y:S07]  /*f310*/  LDSM.16.M88.4 R12, [R179+0x4000] ;  /* 0x00400000b30c783b */ /* 0x000eee0000000200 */
[C---:B------:R-:W-:Y:S01]  /*f320*/  HMMA.16816.F32.BF16 R44, R20.reuse, R90, R24 ;  /* 0x0000005a142c723c */ /* 0x040fe20000041818 */
[----:B------:R-:W4:Y:S07]  /*f330*/  LDSM.16.M88.4 R88, [R0+0x3000] ;  /* 0x003000000058783b */ /* 0x000f2e0000000200 */
[----:B------:R-:W-:Y:S01]  /*f340*/  HMMA.16816.F32.BF16 R28, R20, R94, R4 ;  /* 0x0000005e141c723c */ /* 0x000fe20000041804 */
[----:B------:R-:W2:Y:S04]  /*f350*/  LDSM.16.M88.4 R92, [R0+0x3800] ;  /* 0x00380000005c783b */ /* 0x000ea80000000200 */
        /* <DEDUP_REMOVED lines=8> */
[----:B------:R-:W1:Y:S07]  /*f3e0*/  LDSM.16.M88.4 R84, [R2+0x3800] ;  /* 0x003800000254783b */ /* 0x000e6e0000000200 */
[C---:B------:R-:W-:Y:S08]  /*f3f0*/  HMMA.16816.F32.BF16 R48, R16.reuse, R96, R40 ;  /* 0x000000601030723c */ /* 0x040ff00000041828 */
[----:B------:R-:W-:Y:S08]  /*f400*/  HMMA.16816.F32.BF16 R44, R16, R98, R28 ;  /* 0x00000062102c723c */ /* 0x000ff0000004181c */
[C---:B---3--:R-:W-:Y:S01]  /*f410*/  HMMA.16816.F32.BF16 R32, R12.reuse, R70, R20 ;  /* 0x000000460c20723c */ /* 0x048fe20000041814 */
[----:B------:R-:W-:Y:S07]  /*f420*/  LDSM.16.M88.4 R20, [R180+0x4000] ;  /* 0x00400000b414783b */ /* 0x000fee0000000200 */
[C---:B------:R-:W-:Y:S01]  /*f430*/  HMMA.16816.F32.BF16 R40, R12.reuse, R68, R24 ;  /* 0x000000440c28723c */ /* 0x040fe20000041818 */
[----:B------:R-:W3:Y:S07]  /*f440*/  LDSM.16.M88.4 R68, [R3+0x2000] ;  /* 0x002000000344783b */ /* 0x000eee0000000200 */
[C---:B------:R-:W-:Y:S08]  /*f450*/  HMMA.16816.F32.BF16 R24, R12.reuse, R78, R60 ;  /* 0x0000004e0c18723c */ /* 0x040ff0000004183c */
[C---:B------:R-:W-:Y:S01]  /*f460*/  HMMA.16816.F32.BF16 R28, R12.reuse, R76, R36 ;  /* 0x0000004c0c1c723c */ /* 0x040fe20000041824 */
[----:B------:R-:W3:Y:S07]  /*f470*/  LDSM.16.M88.4 R76, [R3+0x2800] ;  /* 0x00280000034c783b */ /* 0x000eee0000000200 */
[C---:B----4-:R-:W-:Y:S08]  /*f480*/  HMMA.16816.F32.BF16 R36, R12.reuse, R90, R52 ;  /* 0x0000005a0c24723c */ /* 0x050ff00000041834 */
[C---:B------:R-:W-:Y:S01]  /*f490*/  HMMA.16816.F32.BF16 R16, R12.reuse, R88, R56 ;  /* 0x000000580c10723c */ /* 0x040fe20000041838 */
[----:B------:R-:W-:Y:S07]  /*f4a0*/  LDSM.16.M88.4 R88, [R0+0x5000] ;  /* 0x005000000058783b */ /* 0x000fee0000000200 */
[C---:B--2---:R-:W-:Y:S08]  /*f4b0*/  HMMA.16816.F32.BF16 R48, R12.reuse, R92, R48 ;  /* 0x0000005c0c30723c */ /* 0x044ff00000041830 */
[----:B------:R-:W-:Y:S08]  /*f4c0*/  HMMA.16816.F32.BF16 R44, R12, R94, R44 ;  /* 0x0000005e0c2c723c */ /* 0x000ff0000004182c */
[C---:B-1----:R-:W-:Y:S08]  /*f4d0*/  HMMA.16816.F32.BF16 R32, R4.reuse, R66, R32 ;  /* 0x000000420420723c */ /* 0x042ff00000041820 */
[C---:B------:R-:W-:Y:S01]  /*f4e0*/  HMMA.16816.F32.BF16 R52, R4.reuse, R74, R24 ;  /* 0x0000004a0434723c */ /* 0x040fe20000041818 */
[----:B------:R-:W1:Y:S07]  /*f4f0*/  LDSM.16.M88.4 R24, [R3+0x3000] ;  /* 0x003000000318783b */ /* 0x000e6e0000000200 */
[C---:B------:R-:W-:Y:S01]  /*f500*/  HMMA.16816.F32.BF16 R56, R4.reuse, R72, R28 ;  /* 0x000000480438723c */ /* 0x040fe2000004181c */
[----:B------:R-:W2:Y:S04]  /*f510*/  LDSM.16.M88.4 R28, [R3+0x3800] ;  /* 0x00380000031c783b */ /* 0x000ea80000000200 */
[----:B------:R-:W-:Y:S03]  /*f520*/  LDSM.16.M88.4 R72, [R0+0x4000] ;  /* 0x004000000048783b */ /* 0x000fe60000000200 */
[C---:B------:R-:W-:Y:S01]  /*f530*/  HMMA.16816.F32.BF16 R40, R4.reuse, R64, R40 ;  /* 0x000000400428723c */ /* 0x040fe20000041828 */
[----:B------:R-:W-:Y:S07]  /*f540*/  LDSM.16.M88.4 R64, [R184+0x4800] ;  /* 0x00480000b840783b */ /* 0x000fee0000000200 */
[C---:B------:R-:W-:Y:S08]  /*f550*/  HMMA.16816.F32.BF16 R12, R4.reuse, R82, R36 ;  /* 0x00000052040c723c */ /* 0x040ff00000041824 */
[C---:B------:R-:W-:Y:S01]  /*f560*/  HMMA.16816.F32.BF16 R16, R4.reuse, R80, R16 ;  /* 0x000000500410723c */ /* 0x040fe20000041810 */
[----:B------:R-:W-:Y:S07]  /*f570*/  LDSM.16.M88.4 R80, [R0+0x4800] ;  /* 0x004800000050783b */ /* 0x000fee0000000200 */
[C---:B------:R-:W-:Y:S08]  /*f580*/  HMMA.16816.F32.BF16 R60, R4.reuse, R84, R48 ;  /* 0x00000054043c723c */ /* 0x040ff00000041830 */
[----:B------:R-:W-:Y:S01]  /*f590*/  HMMA.16816.F32.BF16 R44, R4, R86, R44 ;  /* 0x00000056042c723c */ /* 0x000fe2000004182c */
[----:B------:R-:W-:Y:S04]  /*f5a0*/  LDSM.16.M88.4 R4, [R178+0x8000] ;  /* 0x00800000b204783b */ /* 0x000fe80000000200 */
[----:B------:R-:W-:Y:S03]  /*f5b0*/  LDSM.16.M88.4 R84, [R2+0x4000] ;  /* 0x004000000254783b */ /* 0x000fe60000000200 */
[C---:B---3--:R-:W-:Y:S01]  /*f5c0*/  HMMA.16816.F32.BF16 R36, R20.reuse, R70, R32 ;  /* 0x000000461424723c */ /* 0x048fe20000041820 */
[----:B------:R-:W3:Y:S07]  /*f5d0*/  LDSM.16.M88.4 R32, [R184+0x4000] ;  /* 0x00400000b820783b */ /* 0x000eee0000000200 */
[C---:B------:R-:W-:Y:S08]  /*f5e0*/  HMMA.16816.F32.BF16 R56, R20.reuse, R76, R56 ;  /* 0x0000004c1438723c */ /* 0x040ff00000041838 */
[C---:B------:R-:W-:Y:S01]  /*f5f0*/  HMMA.16816.F32.BF16 R52, R20.reuse, R78, R52 ;  /* 0x0000004e1434723c */ /* 0x040fe20000041834 */
[----:B------:R-:W4:Y:S07]  /*f600*/  LDSM.16.M88.4 R76, [R184+0x5800] ;  /* 0x00580000b84c783b */ /* 0x000f2e0000000200 */
[C---:B------:R-:W-:Y:S01]  /*f610*/  HMMA.16816.F32.BF16 R40, R20.reuse, R68, R40 ;  /* 0x000000441428723c */ /* 0x040fe20000041828 */
[----:B------:R-:W4:Y:S07]  /*f620*/  LDSM.16.M88.4 R68, [R184+0x5000] ;  /* 0x00500000b844783b */ /* 0x000f2e0000000200 */
[C---:B-1----:R-:W-:Y:S01]  /*f630*/  HMMA.16816.F32.BF16 R48, R20.reuse, R24, R16 ;  /* 0x000000181430723c */ /* 0x042fe20000041810 */
[----:B------:R-:W1:Y:S07]  /*f640*/  LDSM.16.M88.4 R16, [R179+0x8000] ;  /* 0x00800000b310783b */ /* 0x000e6e0000000200 */
[C---:B------:R-:W-:Y:S08]  /*f650*/  HMMA.16816.F32.BF16 R24, R20.reuse, R26, R12 ;  /* 0x0000001a1418723c */ /* 0x040ff0000004180c */
[C---:B--2---:R-:W-:Y:S01]  /*f660*/  HMMA.16816.F32.BF16 R12, R20.reuse, R28, R60 ;  /* 0x0000001c140c723c */ /* 0x044fe2000004183c */
[----:B------:R-:W-:Y:S07]  /*f670*/  LDSM.16.M88.4 R60, [R2+0x5000] ;  /* 0x00500000023c783b */ /* 0x000fee0000000200 */
[----:B------:R-:W-:Y:S08]  /*f680*/  HMMA.16816.F32.BF16 R20, R20, R30, R44 ;  /* 0x0000001e1414723c */ /* 0x000ff0000004182c */
[C---:B---3--:R-:W-:Y:S01]  /*f690*/  HMMA.16816.F32.BF16 R28, R4.reuse, R32, R40 ;  /* 0x00000020041c723c */ /* 0x048fe20000041828 */
[----:B------:R2:W3:Y:S07]  /*f6a0*/  LDSM.16.M88.4 R40, [R0+0x5800] ;  /* 0x005800000028783b */ /* 0x0004ee0000000200 */
[C---:B------:R-:W-:Y:S08]  /*f6b0*/  HMMA.16816.F32.BF16 R32, R4.reuse, R34, R36 ;  /* 0x000000220420723c */ /* 0x040ff00000041824 */
[C---:B------:R-:W-:Y:S08]  /*f6c0*/  HMMA.16816.F32.BF16 R36, R4.reuse, R64, R56 ;  /* 0x000000400424723c */ /* 0x040ff00000041838 */
[----:B----4-:R-:W-:Y:S01]  /*f6d0*/  HMMA.16816.F32.BF16 R56, R4, R76, R12 ;  /* 0x0000004c0438723c */ /* 0x010fe2000004180c */
[----:B------:R-:W4:Y:S01]  /*f6e0*/  LDSM.16.M88.4 R12, [R181+0x8000] ;  /* 0x00800000b50c783b */ /* 0x000f220000000200 */
[----:B--2---:R-:W-:-:S05]  /*f6f0*/  IMAD.IADD R0, R143, 0x1, -R251 ;  /* 0x000000018f007824 */ /* 0x004fca00078e0afb */
[C---:B------:R-:W-:Y:S01]  /*f700*/  ISETP.GT.AND P0, PT, R0.reuse, RZ, PT ;  /* 0x000000ff0000720c */ /* 0x040fe20003f04270 */
[----:B------:R-:W-:Y:S01]  /*f710*/  HMMA.16816.F32.BF16 R44, R4, R66, R52 ;  /* 0x00000042042c723c */ /* 0x000fe20000041834 */
[----:B------:R-:W-:Y:S01]  /*f720*/  LDSM.16.M88.4 R64, [R3+0x4800] ;  /* 0x004800000340783b */ /* 0x000fe20000000200 */
[C---:B------:R-:W-:Y:S02]  /*f730*/  ISETP.GT.AND P1, PT, R0.reuse, 0x1, PT ;  /* 0x000000010000780c */ /* 0x040fe40003f24270 */
[----:B------:R-:W-:-:S04]  /*f740*/  ISETP.GT.AND P2, PT, R0, 0x21, PT ;  /* 0x000000210000780c */ /* 0x000fc80003f44270 */
[C---:B------:R-:W-:Y:S08]  /*f750*/  HMMA.16816.F32.BF16 R52, R4.reuse, R70, R24 ;  /* 0x000000460434723c */ /* 0x040ff00000041818 */
[----:B------:R-:W-:Y:S01]  /*f760*/  HMMA.16816.F32.BF16 R24, R4, R78, R20 ;  /* 0x0000004e0418723c */ /* 0x000fe20000041814 */
[----:B------:R-:W-:Y:S07]  /*f770*/  LDSM.16.M88.4 R76, [R3+0x4000] ;  /* 0x00400000034c783b */ /* 0x000fee0000000200 */
[C---:B-1----:R-:W-:Y:S08]  /*f780*/  HMMA.16816.F32.BF16 R20, R16.reuse, R72, R28 ;  /* 0x000000481014723c */ /* 0x042ff0000004181c */
[C---:B------:R-:W-:Y:S01]  /*f790*/  HMMA.16816.F32.BF16 R28, R16.reuse, R74, R32 ;  /* 0x0000004a101c723c */ /* 0x040fe20000041820 */
[----:B------:R-:W-:Y:S07]  /*f7a0*/  LDSM.16.M88.4 R72, [R3+0x5000] ;  /* 0x005000000348783b */ /* 0x000fee0000000200 */
[----:B------:R-:W-:Y:S01]  /*f7b0*/  HMMA.16816.F32.BF16 R32, R16, R80, R36 ;  /* 0x000000501020723c */ /* 0x000fe20000041824 */
[----:B------:R-:W1:Y:S07]  /*f7c0*/  LDSM.16.M88.4 R36, [R2+0x4800] ;  /* 0x004800000224783b */ /* 0x000e6e0000000200 */
[----:B------:R-:W-:Y:S01]  /*f7d0*/  HMMA.16816.F32.BF16 R48, R4, R68, R48 ;  /* 0x000000440430723c */ /* 0x000fe20000041830 */
[----:B------:R-:W2:Y:S04]  /*f7e0*/  LDSM.16.M88.4 R68, [R2+0x5800] ;  /* 0x005800000244783b */ /* 0x000ea80000000200 */
[----:B------:R-:W1:Y:S03]  /*f7f0*/  LDSM.16.M88.4 R4, [R180+0x8000] ;  /* 0x00800000b404783b */ /* 0x000e660000000200 */
[----:B------:R-:W-:Y:S01]  /*f800*/  HMMA.16816.F32.BF16 R44, R16, R82, R44 ;  /* 0x00000052102c723c */ /* 0x000fe2000004182c */
[----:B------:R1:W1:Y:S01]  /*f810*/  LDSM.16.M88.4 R80, [R3+0x5800] ;  /* 0x005800000350783b */ /* 0x0002620000000200 */
[----:B------:R-:W-:-:S06]  /*f820*/  DEPBAR.LE SB0, 0x2 ;  /* 0x000080800000791a */ /* 0x000fcc0000000000 */
[C---:B------:R-:W-:Y:S08]  /*f830*/  HMMA.16816.F32.BF16 R52, R16.reuse, R90, R52 ;  /* 0x0000005a1034723c */ /* 0x040ff00000041834 */
[C---:B------:R-:W-:Y:S08]  /*f840*/  HMMA.16816.F32.BF16 R48, R16.reuse, R88, R48 ;  /* 0x000000581030723c */ /* 0x040ff00000041830 */
[C---:B---3--:R-:W-:Y:S08]  /*f850*/  HMMA.16816.F32.BF16 R56, R16.reuse, R40, R56 ;  /* 0x000000281038723c */ /* 0x048ff00000041838 */
[----:B------:R-:W-:Y:S08]  /*f860*/  HMMA.16816.F32.BF16 R40, R16, R42, R24 ;  /* 0x0000002a1028723c */ /* 0x000ff00000041818 */
[C---:B----4-:R-:W-:Y:S08]  /*f870*/  HMMA.16816.F32.BF16 R20, R12.reuse, R84, R20 ;  /* 0x000000540c14723c */ /* 0x050ff00000041814 */
[C---:B------:R-:W-:Y:S08]  /*f880*/  HMMA.16816.F32.BF16 R16, R12.reuse, R86, R28 ;  /* 0x000000560c10723c */ /* 0x040ff0000004181c */
[C---:B-1----:R-:W-:Y:S08]  /*f890*/  HMMA.16816.F32.BF16 R24, R12.reuse, R36, R32 ;  /* 0x000000240c18723c */ /* 0x042ff00000041820 */
[C---:B------:R-:W-:Y:S08]  /*f8a0*/  HMMA.16816.F32.BF16 R28, R12.reuse, R38, R44 ;  /* 0x000000260c1c723c */ /* 0x040ff0000004182c */
[C---:B------:R-:W-:Y:S08]  /*f8b0*/  HMMA.16816.F32.BF16 R36, R12.reuse, R60, R48 ;  /* 0x0000003c0c24723c */ /* 0x040ff00000041830 */
[C---:B------:R-:W-:Y:S01]  /*f8c0*/  HMMA.16816.F32.BF16 R44, R12.reuse, R62, R52 ;  /* 0x0000003e0c2c723c */ /* 0x040fe20000041834 */
[----:B------:R-:W-:Y:S07]  /*f8d0*/  BAR.SYNC.DEFER_BLOCKING 0x0 ;  /* 0x0000000000007b1d */ /* 0x000fee0000010000 */
[C---:B--2---:R-:W-:Y:S08]  /*f8e0*/  HMMA.16816.F32.BF16 R48, R12.reuse, R68, R56 ;  /* 0x000000440c30723c */ /* 0x044ff00000041838 */
[----:B------:R-:W-:Y:S08]  /*f8f0*/  HMMA.16816.F32.BF16 R40, R12, R70, R40 ;  /* 0x000000460c28723c */ /* 0x000ff00000041828 */
[C---:B------:R-:W-:Y:S01]  /*f900*/  HMMA.16816.F32.BF16 R32, R4.reuse, R76, R20 ;  /* 0x0000004c0420723c */ /* 0x040fe20000041814 */
[----:B------:R-:W-:Y:S04]  /*f910*/  LDSM.16.MT88.4 R52, [R186+0x800] ;  /* 0x00080000ba34783b */ /* 0x000fe80000004200 */
[----:B------:R-:W-:Y:S03]  /*f920*/  LDSM.16.MT88.4 R60, [R185+0x2000] ;  /* 0x00200000b93c783b */ /* 0x000fe60000004200 */
[C---:B------:R-:W-:Y:S01]  /*f930*/  HMMA.16816.F32.BF16 R12, R4.reuse, R78, R16 ;  /* 0x0000004e040c723c */ /* 0x040fe20000041810 */
[----:B------:R-:W-:Y:S07]  /*f940*/  LDSM.16.MT88.4 R68, [R185+0x2800] ;  /* 0x00280000b944783b */ /* 0x000fee0000004200 */
[C---:B------:R-:W-:Y:S08]  /*f950*/  HMMA.16816.F32.BF16 R16, R4.reuse, R64, R24 ;  /* 0x000000400410723c */ /* 0x040ff00000041818 */
[----:B------:R-:W-:Y:S01]  /*f960*/  HMMA.16816.F32.BF16 R20, R4, R66, R28 ;  /* 0x000000420414723c */ /* 0x000fe2000004181c */
[----:B------:R-:W-:-:S06]  /*f970*/  FSEL R8, R33, -INF , P1 ;  /* 0xff80000021087808 */ /* 0x000fcc0000800000 */
[----:B------:R-:W-:Y:S01]  /*f980*/  FSEL R28, R34, -INF , P0 ;  /* 0xff800000221c7808 */ /* 0x000fe20000000000 */
[C---:B------:R-:W-:Y:S01]  /*f990*/  HMMA.16816.F32.BF16 R24, R4.reuse, R72, R36 ;  /* 0x000000480418723c */ /* 0x040fe20000041824 */
[----:B------:R-:W-:Y:S02]  /*f9a0*/  FSEL R30, R35, -INF , P1 ;  /* 0xff800000231e7808 */ /* 0x000fe40000800000 */
[----:B------:R-:W-:Y:S02]  /*f9b0*/  ISETP.GT.AND P1, PT, R0, 0x9, PT ;  /* 0x000000090000780c */ /* 0x000fe40003f24270 */
[----:B------:R-:W-:Y:S02]  /*f9c0*/  FMNMX.FTZ R3, R28, R30, !PT ;  /* 0x0000001e1c037209 */ /* 0x000fe40007810000 */
[----:B------:R-:W-:Y:S01]  /*f9d0*/  FSEL R31, R15, -INF , P1 ;  /* 0xff8000000f1f7808 */ /* 0x000fe20000800000 */
[C---:B------:R-:W-:Y:S08]  /*f9e0*/  HMMA.16816.F32.BF16 R36, R4.reuse, R74, R44 ;  /* 0x0000004a0424723c */ /* 0x040ff0000004182c */
[C---:B------:R-:W-:Y:S01]  /*f9f0*/  HMMA.16816.F32.BF16 R44, R4.reuse, R80, R48 ;  /* 0x00000050042c723c */ /* 0x040fe20000041830 */
[----:B------:R-:W-:Y:S07]  /*fa00*/  LDSM.16.MT88.4 R48, [R186] ;  /* 0x00000000ba30783b */ /* 0x000fee0000004200 */
[----:B------:R-:W-:Y:S01]  /*fa10*/  HMMA.16816.F32.BF16 R40, R4, R82, R40 ;  /* 0x000000520428723c */ /* 0x000fe20000041828 */
[----:B------:R-:W-:-:S02]  /*fa20*/  FSEL R90, R25, -INF , P2 ;  /* 0xff800000195a7808 */ /* 0x000fc40001000000 */
[----:B------:R-:W-:-:S04]  /*fa30*/  FSEL R98, R27, -INF , P2 ;  /* 0xff8000001b627808 */ /* 0x000fc80001000000 */
[----:B------:R-:W-:Y:S02]  /*fa40*/  FSEL R5, R32, -INF , P0 ;  /* 0xff80000020057808 */ /* 0x000fe40000000000 */
[----:B------:R-:W-:Y:S02]  /*fa50*/  ISETP.GT.AND P0, PT, R0, 0x8, PT ;  /* 0x000000080000780c */ /* 0x000fe40003f04270 */
[----:B------:R-:W-:Y:S02]  /*fa60*/  FMNMX.FTZ R2, R5, R8, !PT ;  /* 0x0000000805027209 */ /* 0x000fe40007810000 */
[----:B------:R-:W-:Y:S02]  /*fa70*/  FSEL R12, R12, -INF , P0 ;  /* 0xff8000000c0c7808 */ /* 0x000fe40000000000 */
[----:B------:R-:W-:Y:S02]  /*fa80*/  FSEL R29, R14, -INF , P0 ;  /* 0xff8000000e1d7808 */ /* 0x000fe40000000000 */
[----:B------:R-:W-:-:S02]  /*fa90*/  ISETP.GT.AND P0, PT, R0, 0x10, PT ;  /* 0x000000100000780c */ /* 0x000fc40003f04270 */
[----:B------:R-:W-:Y:S02]  /*faa0*/  FSEL R7, R13, -INF , P1 ;  /* 0xff8000000d077808 */ /* 0x000fe40000800000 */
[----:B------:R-:W-:Y:S02]  /*fab0*/  FMNMX.FTZ R2, R12, R2, !PT ;  /* 0x000000020c027209 */ /* 0x000fe40007810000 */
        /* <DEDUP_REMOVED lines=8> */
[----:B------:R-:W-:Y:S02]  /*fb40*/  ISETP.GT.AND P1, PT, R0, 0x19, PT ;  /* 0x000000190000780c */ /* 0x000fe40003f24270 */
[----:B------:R-:W-:-:S02]  /*fb50*/  FSEL R16, R20, -INF , P0 ;  /* 0xff80000014107808 */ /* 0x000fc40000000000 */
[----:B------:R-:W-:Y:S02]  /*fb60*/  FMNMX.FTZ R2, R17, R2, !PT ;  /* 0x0000000211027209 */ /* 0x000fe40007810000 */
[----:B------:R-:W-:Y:S02]  /*fb70*/  FSEL R22, R22, -INF , P0 ;  /* 0xff80000016167808 */ /* 0x000fe40000000000 */
        /* <DEDUP_REMOVED lines=8> */
[----:B------:R-:W-:Y:S02]  /*fc00*/  FMNMX.FTZ R3, R29, R3, !PT ;  /* 0x000000031d037209 */ /* 0x000fe40007810000 */
[----:B------:R-:W-:-:S02]  /*fc10*/  FSEL R97, R26, -INF , P0 ;  /* 0xff8000001a617808 */ /* 0x000fc40000000000 */
[----:B------:R-:W-:Y:S02]  /*fc20*/  ISETP.GT.AND P0, PT, R0, 0x29, PT ;  /* 0x000000290000780c */ /* 0x000fe40003f04270 */
[----:B------:R-:W-:Y:S02]  /*fc30*/  FSEL R89, R36, -INF , P1 ;  /* 0xff80000024597808 */ /* 0x000fe40000800000 */
        /* <DEDUP_REMOVED lines=8> */
[----:B------:R-:W-:Y:S01]  /*fcc0*/  ISETP.GT.AND P0, PT, R0, 0x31, PT ;  /* 0x000000310000780c */ /* 0x000fe20003f04270 */
[----:B------:R-:W-:Y:S01]  /*fcd0*/  LDSM.16.MT88.4 R36, [R185+0x800] ;  /* 0x00080000b924783b */ /* 0x000fe20000004200 */
[----:B------:R-:W-:-:S02]  /*fce0*/  FSEL R87, R44, -INF , P1 ;  /* 0xff8000002c577808 */ /* 0x000fc40000800000 */
[----:B------:R-:W-:Y:S02]  /*fcf0*/  FMNMX.FTZ R2, R88, R2, !PT ;  /* 0x0000000258027209 */ /* 0x000fe40007810000 */
[----:B------:R-:W-:Y:S02]  /*fd00*/  FMNMX.FTZ R3, R33, R3, !PT ;  /* 0x0000000321037209 */ /* 0x000fe40007810000 */
[----:B------:R-:W-:Y:S02]  /*fd10*/  FSEL R95, R46, -INF , P1 ;  /* 0xff8000002e5f7808 */ /* 0x000fe40000800000 */
[----:B------:R-:W-:Y:S02]  /*fd20*/  FSEL R86, R45, -INF , P0 ;  /* 0xff8000002d567808 */ /* 0x000fe40000000000 */
[----:B------:R-:W-:Y:S02]  /*fd30*/  ISETP.GT.AND P1, PT, R0, 0x38, PT ;  /* 0x000000380000780c */ /* 0x000fe40003f24270 */
[----:B------:R-:W-:-:S02]  /*fd40*/  FMNMX.FTZ R2, R87, R2, !PT ;  /* 0x0000000257027209 */ /* 0x000fc40007810000 */
[----:B------:R-:W-:Y:S02]  /*fd50*/  FMNMX.FTZ R3, R22, R3, !PT ;  /* 0x0000000316037209 */ /* 0x000fe40007810000 */
[----:B------:R-:W-:Y:S02]  /*fd60*/  FSEL R94, R47, -INF , P0 ;  /* 0xff8000002f5e7808 */ /* 0x000fe40000000000 */
[----:B------:R-:W-:Y:S01]  /*fd70*/  ISETP.GT.AND P0, PT, R0, 0x39, PT ;  /* 0x000000390000780c */ /* 0x000fe20003f04270 */
[----:B------:R-:W-:Y:S01]  /*fd80*/  LDSM.16.MT88.4 R44, [R103] ;  /* 0x00000000672c783b */ /* 0x000fe20000004200 */
[----:B------:R-:W-:Y:S02]  /*fd90*/  FSEL R85, R40, -INF , P1 ;  /* 0xff80000028557808 */ /* 0x000fe40000800000 */
[----:B------:R-:W-:Y:S02]  /*fda0*/  FMNMX.FTZ R0, R86, R2, !PT ;  /* 0x0000000256007209 */ /* 0x000fe40007810000 */
[----:B------:R-:W-:-:S02]  /*fdb0*/  FMNMX.FTZ R3, R56, R3, !PT ;  /* 0x0000000338037209 */ /* 0x000fc40007810000 */
[----:B------:R-:W-:Y:S02]  /*fdc0*/  FSEL R84, R41, -INF , P0 ;  /* 0xff80000029547808 */ /* 0x000fe40000000000 */
[----:B------:R-:W-:Y:S02]  /*fdd0*/  FMNMX.FTZ R0, R85, R0, !PT ;  /* 0x0000000055007209 */ /* 0x000fe40007810000 */
[----:B------:R-:W-:Y:S02]  /*fde0*/  FMNMX.FTZ R2, R97, R3, !PT ;  /* 0x0000000361027209 */ /* 0x000fe40007810000 */
[----:B------:R-:W-:Y:S02]  /*fdf0*/  FMNMX.FTZ R0, R84, R0, !PT ;  /* 0x0000000054007209 */ /* 0x000fe40007810000 */
[----:B------:R-:W-:Y:S02]  /*fe00*/  FMNMX.FTZ R2, R98, R2, !PT ;  /* 0x0000000262027209 */ /* 0x000fe40007810000 */
[----:B------:R-:W-:Y:S01]  /*fe10*/  FSEL R93, R42, -INF , P1 ;  /* 0xff8000002a5d7808 */ /* 0x000fe20000800000 */
[----:B------:R-:W1:Y:S01]  /*fe20*/  SHFL.BFLY PT, R3, R0, 0x2, 0x1f ;  /* 0x0c401f0000037f89 */ /* 0x000e6200000e0000 */
[----:B------:R-:W-:-:S02]  /*fe30*/  FMNMX.FTZ R2, R96, R2, !PT ;  /* 0x0000000260027209 */ /* 0x000fc40007810000 */
[----:B------:R-:W-:Y:S02]  /*fe40*/  FSEL R92, R43, -INF , P0 ;  /* 0xff8000002b5c7808 */ /* 0x000fe40000000000 */
[----:B------:R-:W-:-:S04]  /*fe50*/  FMNMX.FTZ R2, R99, R2, !PT ;  /* 0x0000000263027209 */ /* 0x000fc80007810000 */
[----:B------:R-:W-:-:S04]  /*fe60*/  FMNMX.FTZ R2, R95, R2, !PT ;  /* 0x000000025f027209 */ /* 0x000fc80007810000 */
[----:B------:R-:W-:-:S04]  /*fe70*/  FMNMX.FTZ R2, R94, R2, !PT ;  /* 0x000000025e027209 */ /* 0x000fc80007810000 */
[----:B------:R-:W-:-:S04]  /*fe80*/  FMNMX.FTZ R2, R93, R2, !PT ;  /* 0x000000025d027209 */ /* 0x000fc80007810000 */
[----:B------:R-:W-:Y:S02]  /*fe90*/  FMNMX.FTZ R2, R92, R2, !PT ;  /* 0x000000025c027209 */ /* 0x000fe40007810000 */
[----:B-1----:R-:W-:-:S03]  /*fea0*/  FMNMX.FTZ R0, R0, R3, !PT ;  /* 0x0000000300007209 */ /* 0x002fc60007810000 */
[----:B------:R-:W1:Y:S04]  /*feb0*/  SHFL.BFLY PT, R3, R2, 0x2, 0x1f ;  /* 0x0c401f0002037f89 */ /* 0x000e6800000e0000 */
[----:B------:R-:W2:Y:S01]  /*fec0*/  SHFL.BFLY PT, R4, R0, 0x1, 0x1f ;  /* 0x0c201f0000047f89 */ /* 0x000ea200000e0000 */
[----:B-1----:R-:W-:Y:S02]  /*fed0*/  FMNMX.FTZ R3, R2, R3, !PT ;  /* 0x0000000302037209 */ /* 0x002fe40007810000 */
[----:B--2---:R-:W-:-:S03]  /*fee0*/  FMNMX.FTZ R9, R0, R4, !PT ;  /* 0x0000000400097209 */ /* 0x004fc60007810000 */
[----:B------:R-:W1:Y:S01]  /*fef0*/  SHFL.BFLY PT, R4, R3, 0x1, 0x1f ;  /* 0x0c201f0003047f89 */ /* 0x000e6200000e0000 */
[C---:B------:R-:W-:Y:S01]  /*ff00*/  FSETP.NEU.FTZ.AND P0, PT, R9.reuse, -INF , PT ;  /* 0xff8000000900780b */ /* 0x040fe20003f1d000 */
[----:B------:R-:W-:-:S05]  /*ff10*/  FMUL.FTZ R2, R9, c[0x0][0x2d0] ;  /* 0x0000b40009027a20 */ /* 0x000fca0000410000 */
[----:B------:R-:W-:-:S05]  /*ff20*/  FSEL R2, R2, RZ, P0 ;  /* 0x000000ff02027208 */ /* 0x000fca0000000000 */
[----:B------:R-:W-:-:S04]  /*ff30*/  FFMA.FTZ R0, R5, c[0x0][0x2d0], -R2 ;  /* 0x0000b40005007a23 */ /* 0x000fc80000010802 */
[----:B------:R2:W-:Y:S02]  /*ff40*/  MUFU.EX2 R67, R0 ;  /* 0x0000000000437308 */ /* 0x0005e40000000800 */
[--C-:B--2---:R-:W-:Y:S01]  /*ff50*/  FFMA.FTZ R0, R8, c[0x0][0x2d0], -R2.reuse ;  /* 0x0000b40008007a23 */ /* 0x104fe20000010802 */
[----:B-1----:R-:W-:Y:S01]  /*ff60*/  FMNMX.FTZ R8, R3, R4, !PT ;  /* 0x0000000403087209 */ /* 0x002fe20007810000 */
[----:B------:R-:W-:-:S04]  /*ff70*/  FFMA.FTZ R3, R7, c[0x0][0x2d0], -R2 ;  /* 0x0000b40007037a23 */ /* 0x000fc80000010802 */
[----:B------:R1:W-:Y:S01]  /*ff80*/  MUFU.EX2 R66, R0 ;  /* 0x0000000000427308 */ /* 0x0003e20000000800 */
[----:B------:R-:W-:-:S07]  /*ff90*/  FSETP.NEU.FTZ.AND P0, PT, R8, -INF , PT ;  /* 0xff8000000800780b */ /* 0x000fce0003f1d000 */
[----:B------:R2:W-:Y:S01]  /*ffa0*/  MUFU.EX2 R77, R3 ;  /* 0x00000003004d7308 */ /* 0x0005e20000000800 */
[--C-:B-1----:R-:W-:Y:S02]  /*ffb0*/  FFMA.FTZ R0, R12, c[0x0][0x2d0], -R2.reuse ;  /* 0x0000b4000c007a23 */ /* 0x102fe40000010802 */
[----:B------:R-:W1:Y:S05]  /*ffc0*/  LDSM.16.MT88.4 R12, [R185] ;  /* 0x00000000b90c783b */ /* 0x000e6a0000004200 */
[----:B------:R3:W4:Y:S01]  /*ffd0*/  MUFU.EX2 R74, R0 ;  /* 0x00000000004a7308 */ /* 0x0007220000000800 */
[----:B--2---:R-:W-:Y:S02]  /*ffe0*/  FFMA.FTZ R3, R6, c[0x0][0x2d0], -R2 ;  /* 0x0000b40006037a23 */ /* 0x004fe40000010802 */
[----:B------:R-:W2:Y:S05]  /*fff0*/  LDSM.16.MT88.4 R4, [R246] ;  /* 0x00000000f604783b */ /* 0x000eaa0000004200 */
[----:B------:R4:W-:Y:S01]  /*10000*/  MUFU.EX2 R78, R3 ;  /* 0x00000003004e7308 */ /* 0x0009e20000000800 */
[----:B---3--:R-:W-:Y:S01]  /*10010*/  FMUL.FTZ R0, R8, c[0x0][0x2d0] ;  /* 0x0000b40008007a20 */ /* 0x008fe20000410000 */
[----:B----4-:R-:W-:-:S04]  /*10020*/  F2FP.BF16.PACK_AB R18, R77, R74 ;  /* 0x0000004a4d12723e */ /* 0x010fc800000010ff */
[----:B------:R-:W-:-:S05]  /*10030*/  FSEL R0, R0, RZ, P0 ;  /* 0x000000ff00007208 */ /* 0x000fca0000000000 */
[----:B------:R-:W-:-:S04]  /*10040*/  FFMA.FTZ R3, R28, c[0x0][0x2d0], -R0 ;  /* 0x0000b4001c037a23 */ /* 0x000fc80000010800 */
[----:B------:R3:W-:Y:S02]  /*10050*/  MUFU.EX2 R65, R3 ;  /* 0x0000000300417308 */ /* 0x0007e40000000800 */
[----:B---3--:R-:W-:-:S06]  /*10060*/  FFMA.FTZ R3, R30, c[0x0][0x2d0], -R0 ;  /* 0x0000b4001e037a23 */ /* 0x008fcc0000010800 */
[----:B------:R3:W4:Y:S02]  /*10070*/  MUFU.EX2 R64, R3 ;  /* 0x0000000300407308 */ /* 0x0007240000000800 */
[----:B---3--:R-:W-:-:S06]  /*10080*/  FFMA.FTZ R3, R29, c[0x0][0x2d0], -R0 ;  /* 0x0000b4001d037a23 */ /* 0x008fcc0000010800 */
[----:B------:R3:W-:Y:S02]  /*10090*/  MUFU.EX2 R73, R3 ;  /* 0x0000000300497308 */ /* 0x0007e40000000800 */
[----:B---3--:R-:W-:-:S06]  /*100a0*/  FFMA.FTZ R3, R31, c[0x0][0x2d0], -R0 ;  /* 0x0000b4001f037a23 */ /* 0x008fcc0000010800 */
[----:B------:R3:W1:Y:S02]  /*100b0*/  MUFU.EX2 R75, R3 ;  /* 0x00000003004b7308 */ /* 0x0006640000000800 */
[----:B---3--:R-:W-:Y:S01]  /*100c0*/  FFMA.FTZ R3, R17, c[0x0][0x2d0], -R2 ;  /* 0x0000b40011037a23 */ /* 0x008fe20000010802 */
[----:B----4-:R-:W-:Y:S02]  /*100d0*/  F2FP.BF16.PACK_AB R17, R64, R65 ;  /* 0x000000414011723e */ /* 0x010fe400000010ff */
[----:B-1----:R-:W-:-:S03]  /*100e0*/  F2FP.BF16.PACK_AB R19, R75, R73 ;  /* 0x000000494b13723e */ /* 0x002fc600000010ff */
[----:B------:R1:W3:Y:S02]  /*100f0*/  MUFU.EX2 R79, R3 ;  /* 0x00000003004f7308 */ /* 0x0002e40000000800 */
[----:B-1----:R-:W-:Y:S01]  /*10100*/  FFMA.FTZ R3, R16, c[0x0][0x2d0], -R2 ;  /* 0x0000b40010037a23 */ /* 0x002fe20000010802 */
[----:B------:R-:W-:-:S05]  /*10110*/  F2FP.BF16.PACK_AB R16, R66, R67 ;  /* 0x000000434210723e */ /* 0x000fca00000010ff */
[----:B------:R1:W-:Y:S02]  /*10120*/  MUFU.EX2 R82, R3 ;  /* 0x0000000300527308 */ /* 0x0003e40000000800 */
[C---:B------:R-:W-:Y:S07]  /*10130*/  HMMA.16816.F32.BF16 R40, R16.reuse, R12, RZ ;  /* 0x0000000c1028723c */ /* 0x040fee00000418ff */
[----:B---3--:R-:W-:Y:S01]  /*10140*/  F2FP.BF16.PACK_AB R12, R79, R78 ;  /* 0x0000004e4f0c723e */ /* 0x008fe200000010ff */
[----:B--2---:R-:W-:Y:S01]  /*10150*/  HMMA.16816.F32.BF16 R24, R16, R4, RZ ;  /* 0x000000041018723c */ /* 0x004fe200000418ff */
[----:B-1----:R-:W-:-:S04]  /*10160*/  FFMA.FTZ R3, R21, c[0x0][0x2d0], -R2 ;  /* 0x0000b40015037a23 */ /* 0x002fc80000010802 */
[----:B------:R1:W2:Y:S03]  /*10170*/  MUFU.EX2 R83, R3 ;  /* 0x0000000300537308 */ /* 0x0002a60000000800 */
[----:B------:R-:W-:Y:S01]  /*10180*/  HMMA.16816.F32.BF16 R28, R16, R14, RZ ;  /* 0x0000000e101c723c */ /* 0x000fe200000418ff */
[----:B-1----:R-:W-:-:S06]  /*10190*/  FFMA.FTZ R3, R32, c[0x0][0x2d0], -R0 ;  /* 0x0000b40020037a23 */ /* 0x002fcc0000010800 */
[----:B--2---:R-:W-:Y:S01]  /*101a0*/  F2FP.BF16.PACK_AB R14, R83, R82 ;  /* 0x00000052530e723e */ /* 0x004fe200000010ff */
[----:B------:R1:W-:Y:S02]  /*101b0*/  MUFU.EX2 R72, R3 ;  /* 0x0000000300487308 */ /* 0x0003e40000000800 */
[--C-:B-1----:R-:W-:Y:S02]  /*101c0*/  FFMA.FTZ R3, R33, c[0x0][0x2d0], -R0.reuse ;  /* 0x0000b40021037a23 */ /* 0x102fe40000010800 */
[----:B------:R-:W1:Y:S04]  /*101d0*/  LDSM.16.MT88.4 R32, [R246+0x800] ;  /* 0x00080000f620783b */ /* 0x000e680000004200 */
[----:B------:R2:W3:Y:S02]  /*101e0*/  MUFU.EX2 R76, R3 ;  /* 0x00000003004c7308 */ /* 0x0004e40000000800 */
[--C-:B--2---:R-:W-:Y:S01]  /*101f0*/  FFMA.FTZ R3, R22, c[0x0][0x2d0], -R0.reuse ;  /* 0x0000b40016037a23 */ /* 0x104fe20000010800 */
[----:B---3--:R-:W-:Y:S01]  /*10200*/  F2FP.BF16.PACK_AB R13, R76, R72 ;  /* 0x000000484c0d723e */ /* 0x008fe200000010ff */
[C---:B------:R-:W-:Y:S04]  /*10210*/  HMMA.16816.F32.BF16 R20, R16.reuse, R6, RZ ;  /* 0x000000061014723c */ /* 0x040fe800000418ff */
[----:B------:R2:W-:Y:S04]  /*10220*/  MUFU.EX2 R81, R3 ;  /* 0x0000000300517308 */ /* 0x0005e80000000800 */
[----:B------:R-:W-:Y:S01]  /*10230*/  HMMA.16816.F32.BF16 R4, R16, R48, RZ ;  /* 0x000000301004723c */ /* 0x000fe200000418ff */
[----:B--2---:R-:W-:-:S02]  /*10240*/  FFMA.FTZ R3, R56, c[0x0][0x2d0], -R0 ;  /* 0x0000b40038037a23 */ /* 0x004fc40000010800 */
[----:B------:R-:W2:Y:S02]  /*10250*/  LDSM.16.MT88.4 R56, [R247+0x800] ;  /* 0x00080000f738783b */ /* 0x000ea40000004200 */
[----:B------:R-:W3:Y:S02]  /*10260*/  MUFU.EX2 R80, R3 ;  /* 0x0000000300507308 */ /* 0x000ee40000000800 */
[----:B---3--:R-:W-:Y:S01]  /*10270*/  F2FP.BF16.PACK_AB R15, R80, R81 ;  /* 0x00000051500f723e */ /* 0x008fe200000010ff */
[----:B------:R-:W-:-:S04]  /*10280*/  FADD.FTZ R3, R67, R66 ;  /* 0x0000004243037221 */ /* 0x000fc80000010000 */
[----:B------:R-:W-:Y:S02]  /*10290*/  FADD.FTZ R3, R74, R3 ;  /* 0x000000034a037221 */ /* 0x000fe40000010000 */
[C---:B------:R-:W-:Y:S01]  /*102a0*/  HMMA.16816.F32.BF16 R140, R12.reuse, R36, R40 ;  /* 0x000000240c8c723c */ /* 0x040fe20000041828 */
[----:B------:R-:W3:Y:S07]  /*102b0*/  LDSM.16.MT88.4 R40, [R246+0x2000] ;  /* 0x00200000f628783b */ /* 0x000eee0000004200 */
[C---:B-1----:R-:W-:Y:S08]  /*102c0*/  HMMA.16816.F32.BF16 R228, R12.reuse, R32, R24 ;  /* 0x000000200ce4723c */ /* 0x042ff00000041818 */
[----:B------:R-:W-:Y:S01]  /*102d0*/  HMMA.16816.F32.BF16 R124, R12, R34, R20 ;  /* 0x000000220c7c723c */ /* 0x000fe20000041814 */
[----:B------:R-:W-:Y:S07]  /*102e0*/  LDSM.16.MT88.4 R32, [R246+0x2800] ;  /* 0x00280000f620783b */ /* 0x000fee0000004200 */
[C---:B------:R-:W-:Y:S08]  /*102f0*/  HMMA.16816.F32.BF16 R24, R16.reuse, R44, RZ ;  /* 0x0000002c1018723c */ /* 0x040ff000000418ff */
[----:B------:R-:W-:Y:S01]  /*10300*/  HMMA.16816.F32.BF16 R20, R16, R46, RZ ;  /* 0x0000002e1014723c */ /* 0x000fe200000418ff */
[----:B------:R-:W1:Y:S07]  /*10310*/  LDSM.16.MT88.4 R44, [R186+0x2000] ;  /* 0x00200000ba2c783b */ /* 0x000e6e0000004200 */
[----:B------:R-:W-:Y:S08]  /*10320*/  HMMA.16816.F32.BF16 R224, R12, R52, R4 ;  /* 0x000000340ce0723c */ /* 0x000ff00000041804 */
[----:B------:R-:W-:Y:S08]  /*10330*/  HMMA.16816.F32.BF16 R4, R16, R60, RZ ;  /* 0x0000003c1004723c */ /* 0x000ff000000418ff */
[C---:B------:R-:W-:Y:S01]  /*10340*/  HMMA.16816.F32.BF16 R132, R12.reuse, R38, R28 ;  /* 0x000000260c84723c */ /* 0x040fe2000004181c */
[----:B------:R-:W4:Y:S07]  /*10350*/  LDSM.16.MT88.4 R36, [R186+0x2800] ;  /* 0x00280000ba24783b */ /* 0x000f2e0000004200 */
[C---:B--2---:R-:W-:Y:S08]  /*10360*/  HMMA.16816.F32.BF16 R172, R12.reuse, R56, R24 ;  /* 0x000000380cac723c */ /* 0x044ff00000041818 */
[----:B------:R-:W-:Y:S08]  /*10370*/  HMMA.16816.F32.BF16 R164, R12, R58, R20 ;  /* 0x0000003a0ca4723c */ /* 0x000ff00000041814 */
[C---:B---3--:R-:W-:Y:S08]  /*10380*/  HMMA.16816.F32.BF16 R24, R16.reuse, R40, RZ ;  /* 0x000000281018723c */ /* 0x048ff000000418ff */
[----:B------:R-:W-:Y:S01]  /*10390*/  HMMA.16816.F32.BF16 R20, R16, R42, RZ ;  /* 0x0000002a1014723c */ /* 0x000fe200000418ff */
[----:B------:R-:W2:Y:S07]  /*103a0*/  LDSM.16.MT88.4 R40, [R247+0x2000] ;  /* 0x00200000f728783b */ /* 0x000eae0000004200 */
[----:B------:R-:W-:Y:S08]  /*103b0*/  HMMA.16816.F32.BF16 R168, R12, R68, R4 ;  /* 0x000000440ca8723c */ /* 0x000ff00000041804 */
[C---:B-1----:R-:W-:Y:S08]  /*103c0*/  HMMA.16816.F32.BF16 R4, R16.reuse, R44, RZ ;  /* 0x0000002c1004723c */ /* 0x042ff000000418ff */
[----:B------:R-:W-:Y:S08]  /*103d0*/  HMMA.16816.F32.BF16 R28, R16, R50, RZ ;  /* 0x00000032101c723c */ /* 0x000ff000000418ff */
[C---:B------:R-:W-:Y:S01]  /*103e0*/  HMMA.16816.F32.BF16 R56, R12.reuse, R32, R24 ;  /* 0x000000200c38723c */ /* 0x040fe20000041818 */
[----:B------:R-:W1:Y:S06]  /*103f0*/  LDSM.16.MT88.4 R24, [R247+0x2800] ;  /* 0x00280000f718783b */ /* 0x000e6c0000004200 */
[--C-:B------:R-:W-:Y:S01]  /*10400*/  FFMA.FTZ R32, R89, c[0x0][0x2d0], -R2.reuse ;  /* 0x0000b40059207a23 */ /* 0x100fe20000010802 */
[----:B----4-:R-:W-:Y:S01]  /*10410*/  HMMA.16816.F32.BF16 R160, R12, R36, R4 ;  /* 0x000000240ca0723c */ /* 0x010fe20000041804 */
[----:B------:R-:W-:-:S06]  /*10420*/  FFMA.FTZ R33, R88, c[0x0][0x2d0], -R2 ;  /* 0x0000b40058217a23 */ /* 0x000fcc0000010802 */
[--C-:B------:R-:W-:Y:S01]  /*10430*/  FFMA.FTZ R37, R95, c[0x0][0x2d0], -R0.reuse ;  /* 0x0000b4005f257a23 */ /* 0x100fe20000010800 */
[----:B------:R-:W-:Y:S01]  /*10440*/  HMMA.16816.F32.BF16 R116, R12, R54, R28 ;  /* 0x000000360c74723c */ /* 0x000fe2000004181c */
[----:B------:R-:W-:-:S07]  /*10450*/  FFMA.FTZ R36, R94, c[0x0][0x2d0], -R0 ;  /* 0x0000b4005e247a23 */ /* 0x000fce0000010800 */
[C---:B--2---:R-:W-:Y:S07]  /*10460*/  HMMA.16816.F32.BF16 R4, R16.reuse, R40, RZ ;  /* 0x000000281004723c */ /* 0x044fee00000418ff */
[--C-:B------:R-:W-:Y:S01]  /*10470*/  FFMA.FTZ R40, R87, c[0x0][0x2d0], -R2.reuse ;  /* 0x0000b40057287a23 */ /* 0x100fe20000010802 */
[----:B------:R-:W-:Y:S01]  /*10480*/  HMMA.16816.F32.BF16 R28, R16, R62, RZ ;  /* 0x0000003e101c723c */ /* 0x000fe200000418ff */
[----:B------:R-:W-:-:S07]  /*10490*/  FFMA.FTZ R41, R86, c[0x0][0x2d0], -R2 ;  /* 0x0000b40056297a23 */ /* 0x000fce0000010802 */
[C---:B------:R-:W-:Y:S07]  /*104a0*/  HMMA.16816.F32.BF16 R60, R12.reuse, R34, R20 ;  /* 0x000000220c3c723c */ /* 0x040fee0000041814 */
[--C-:B------:R-:W-:Y:S01]  /*104b0*/  FFMA.FTZ R35, R96, c[0x0][0x2d0], -R0.reuse ;  /* 0x0000b40060237a23 */ /* 0x100fe20000010800 */
[----:B-1----:R-:W-:Y:S01]  /*104c0*/  HMMA.16816.F32.BF16 R156, R12, R24, R4 ;  /* 0x000000180c9c723c */ /* 0x002fe20000041804 */
[----:B------:R-:W-:-:S07]  /*104d0*/  FFMA.FTZ R34, R99, c[0x0][0x2d0], -R0 ;  /* 0x0000b40063227a23 */ /* 0x000fce0000010800 */
[----:B------:R-:W-:Y:S01]  /*104e0*/  HMMA.16816.F32.BF16 R48, R12, R70, R28 ;  /* 0x000000460c30723c */ /* 0x000fe2000004181c */
[----:B------:R-:W1:Y:S07]  /*104f0*/  LDSM.16.MT88.4 R28, [R185+0x4000] ;  /* 0x00400000b91c783b */ /* 0x000e6e0000004200 */
[C---:B------:R-:W-:Y:S07]  /*10500*/  HMMA.16816.F32.BF16 R4, R16.reuse, R42, RZ ;  /* 0x0000002a1004723c */ /* 0x040fee00000418ff */
[--C-:B------:R-:W-:Y:S01]  /*10510*/  FFMA.FTZ R42, R85, c[0x0][0x2d0], -R2.reuse ;  /* 0x0000b400552a7a23 */ /* 0x100fe20000010802 */
[----:B------:R-:W-:Y:S01]  /*10520*/  HMMA.16816.F32.BF16 R20, R16, R46, RZ ;  /* 0x0000002e1014723c */ /* 0x000fe200000418ff */
[----:B------:R-:W-:-:S02]  /*10530*/  FFMA.FTZ R43, R84, c[0x0][0x2d0], -R2 ;  /* 0x0000b400542b7a23 */ /* 0x000fc40000010802 */
[----:B------:R-:W-:Y:S11]  /*10540*/  LDSM.16.MT88.4 R84, [R246+0x5800] ;  /* 0x00580000f654783b */ /* 0x000ff60000004200 */
[----:B------:R-:W-:Y:S02]  /*10550*/  @!UPT UIADD3 URZ, URZ, URZ, URZ ;  /* 0x0000003f3f3ff290 */ /* 0x000fe4000fffe03f */
[C---:B------:R-:W-:Y:S01]  /*10560*/  HMMA.16816.F32.BF16 R128, R12.reuse, R26, R4 ;  /* 0x0000001a0c80723c */ /* 0x040fe20000041804 */
[----:B------:R-:W2:Y:S07]  /*10570*/  LDSM.16.MT88.4 R24, [R185+0x4800] ;  /* 0x00480000b918783b */ /* 0x000eae0000004200 */
[----:B------:R-:W-:Y:S07]  /*10580*/  HMMA.16816.F32.BF16 R136, R12, R38, R20 ;  /* 0x000000260c88723c */ /* 0x000fee0000041814 */
[----:B------:R-:W-:Y:S01]  /*10590*/  FADD.FTZ R21, R65, R64 ;  /* 0x0000004041157221 */ /* 0x000fe20000010000 */
[----:B-1----:R-:W-:Y:S01]  /*105a0*/  HMMA.16816.F32.BF16 R4, R16, R28, RZ ;  /* 0x0000001c1004723c */ /* 0x002fe200000418ff */
[----:B------:R-:W-:-:S02]  /*105b0*/  FADD.FTZ R20, R77, R3 ;  /* 0x000000034d147221 */ /* 0x000fc40000010000 */
[----:B------:R-:W-:Y:S02]  /*105c0*/  FADD.FTZ R21, R73, R21 ;  /* 0x0000001549157221 */ /* 0x000fe40000010000 */
[----:B------:R-:W-:Y:S02]  /*105d0*/  FFMA.FTZ R39, R93, c[0x0][0x2d0], -R0 ;  /* 0x0000b4005d277a23 */ /* 0x000fe40000010800 */
[----:B------:R-:W-:Y:S02]  /*105e0*/  FADD.FTZ R3, R75, R21 ;  /* 0x000000154b037221 */ /* 0x000fe40000010000 */
[----:B------:R-:W-:Y:S02]  /*105f0*/  FFMA.FTZ R28, R91, c[0x0][0x2d0], -R2 ;  /* 0x0000b4005b1c7a23 */ /* 0x000fe40000010802 */
[----:B------:R-:W-:Y:S02]  /*10600*/  FADD.FTZ R3, R72, R3 ;  /* 0x0000000348037221 */ /* 0x000fe40000010000 */
[----:B------:R-:W-:-:S11]  /*10610*/  FFMA.FTZ R38, R92, c[0x0][0x2d0], -R0 ;  /* 0x0000b4005c267a23 */ /* 0x000fd60000010800 */
[----:B--2---:R-:W-:Y:S08]  /*10620*/  HMMA.16816.F32.BF16 R120, R12, R24, R4 ;  /* 0x000000180c78723c */ /* 0x004ff00000041804 */
[----:B------:R-:W-:Y:S07]  /*10630*/  HMMA.16816.F32.BF16 R4, R16, R30, RZ ;  /* 0x0000001e1004723c */ /* 0x000fee00000418ff */
[----:B------:R-:W-:-:S02]  /*10640*/  FFMA.FTZ R30, R90, c[0x0][0x2d0], -R2 ;  /* 0x0000b4005a1e7a23 */ /* 0x000fc40000010802 */
[----:B------:R-:W-:Y:S02]  /*10650*/  FADD.FTZ R31, R76, R3 ;  /* 0x000000034c1f7221 */ /* 0x000fe40000010000 */
[----:B------:R-:W1:Y:S08]  /*10660*/  MUFU.EX2 R3, R28 ;  /* 0x0000001c00037308 */ /* 0x000e700000000800 */
[----:B------:R2:W3:Y:S05]  /*10670*/  MUFU.EX2 R2, R30 ;  /* 0x0000001e00027308 */ /* 0x0004ea0000000800 */
[----:B------:R-:W-:Y:S01]  /*10680*/  HMMA.16816.F32.BF16 R112, R12, R26, R4 ;  /* 0x0000001a0c70723c */ /* 0x000fe20000041804 */
[----:B------:R-:W-:Y:S06]  /*10690*/  LDSM.16.MT88.4 R24, [R246+0x4800] ;  /* 0x00480000f618783b */ /* 0x000fec0000004200 */
[----:B------:R-:W-:-:S02]  /*106a0*/  FADD.FTZ R4, R78, R20 ;  /* 0x000000144e047221 */ /* 0x000fc40000010000 */
[----:B------:R-:W4:Y:S02]  /*106b0*/  LDSM.16.MT88.4 R20, [R246+0x4000] ;  /* 0x00400000f614783b */ /* 0x000f240000004200 */
[----:B------:R-:W-:Y:S02]  /*106c0*/  FADD.FTZ R29, R79, R4 ;  /* 0x000000044f1d7221 */ /* 0x000fe40000010000 */
[----:B----4-:R-:W-:Y:S01]  /*106d0*/  HMMA.16816.F32.BF16 R4, R16, R20, RZ ;  /* 0x000000141004723c */ /* 0x010fe200000418ff */
[----:B------:R-:W4:Y:S11]  /*106e0*/  MUFU.EX2 R20, R32 ;  /* 0x0000002000147308 */ /* 0x000f360000000800 */
[----:B------:R-:W-:Y:S11]  /*106f0*/  @!UPT UIADD3 URZ, URZ, URZ, URZ ;  /* 0x0000003f3f3ff290 */ /* 0x000ff6000fffe03f */
[----:B------:R-:W-:Y:S01]  /*10700*/  @!UPT UIADD3 URZ, URZ, URZ, URZ ;  /* 0x0000003f3f3ff290 */ /* 0x000fe2000fffe03f */
[----:B------:R-:W-:Y:S08]  /*10710*/  HMMA.16816.F32.BF16 R68, R12, R24, R4 ;  /* 0x000000180c44723c */ /* 0x000ff00000041804 */
[----:B------:R-:W-:Y:S11]  /*10720*/  HMMA.16816.F32.BF16 R4, R16, R22, RZ ;  /* 0x000000161004723c */ /* 0x000ff600000418ff */
[----:B------:R-:W-:Y:S11]  /*10730*/  @!UPT UIADD3 URZ, URZ, URZ, URZ ;  /* 0x0000003f3f3ff290 */ /* 0x000ff6000fffe03f */
[----:B------:R-:W-:Y:S02]  /*10740*/  @!UPT UIADD3 URZ, URZ, URZ, URZ ;  /* 0x0000003f3f3ff290 */ /* 0x000fe4000fffe03f */
[----:B------:R-:W-:Y:S01]  /*10750*/  HMMA.16816.F32.BF16 R152, R12, R26, R4 ;  /* 0x0000001a0c98723c */ /* 0x000fe20000041804 */
[----:B------:R-:W-:Y:S01]  /*10760*/  MUFU.EX2 R7, R33 ;  /* 0x0000002100077308 */ /* 0x000fe20000000800 */
[----:B------:R-:W-:Y:S05]  /*10770*/  LDSM.16.MT88.4 R24, [R186+0x4800] ;  /* 0x00480000ba18783b */ /* 0x000fea0000004200 */
[----:B------:R-:W-:Y:S02]  /*10780*/  FADD.FTZ R4, R82, R29 ;  /* 0x0000001d52047221 */ /* 0x000fe40000010000 */
[----:B------:R-:W-:Y:S02]  /*10790*/  FADD.FTZ R5, R81, R31 ;  /* 0x0000001f51057221 */ /* 0x000fe40000010000 */
[----:B--2---:R-:W2:Y:S01]  /*107a0*/  LDSM.16.MT88.4 R28, [R186+0x4000] ;  /* 0x00400000ba1c783b */ /* 0x004ea20000004200 */
[----:B------:R-:W-:-:S02]  /*107b0*/  FFMA.FTZ R6, R97, c[0x0][0x2d0], -R0 ;  /* 0x0000b40061067a23 */ /* 0x000fc40000010800 */
[----:B------:R-:W-:Y:S02]  /*107c0*/  FADD.FTZ R22, R80, R5 ;  /* 0x0000000550167221 */ /* 0x000fe40000010000 */
[----:B------:R-:W-:Y:S02]  /*107d0*/  FFMA.FTZ R5, R98, c[0x0][0x2d0], -R0 ;  /* 0x0000b40062057a23 */ /* 0x000fe40000010800 */
[----:B------:R-:W4:Y:S01]  /*107e0*/  MUFU.EX2 R6, R6 ;  /* 0x0000000600067308 */ /* 0x000f220000000800 */
[----:B------:R-:W-:-:S04]  /*107f0*/  FADD.FTZ R4, R83, R4 ;  /* 0x0000000453047221 */ /* 0x000fc80000010000 */
[----:B-1----:R-:W-:-:S03]  /*10800*/  FADD.FTZ R4, R3, R4 ;  /* 0x0000000403047221 */ /* 0x002fc60000010000 */
[----:B------:R-:W1:Y:S01]  /*10810*/  MUFU.EX2 R5, R5 ;  /* 0x0000000500057308 */ /* 0x000e620000000800 */
[C---:B---3--:R-:W-:Y:S01]  /*10820*/  FADD.FTZ R21, R2.reuse, R4 ;  /* 0x0000000402157221 */ /* 0x048fe20000010000 */
[----:B------:R-:W-:-:S03]  /*10830*/  F2FP.BF16.PACK_AB R4, R2, R3 ;  /* 0x000000030204723e */ /* 0x000fc600000010ff */
[----:B----4-:R-:W-:Y:S02]  /*10840*/  FADD.FTZ R2, R20, R21 ;  /* 0x0000001514027221 */ /* 0x010fe40000010000 */
[----:B------:R-:W-:Y:S01]  /*10850*/  FADD.FTZ R0, R6, R22 ;  /* 0x0000001606007221 */ /* 0x000fe20000010000 */
[----:B------:R-:W-:Y:S01]  /*10860*/  MUFU.EX2 R3, R41 ;  /* 0x0000002900037308 */ /* 0x000fe20000000800 */
[----:B------:R-:W-:Y:S02]  /*10870*/  FADD.FTZ R32, R7, R2 ;  /* 0x0000000207207221 */ /* 0x000fe40000010000 */
[C---:B-1----:R-:W-:Y:S01]  /*10880*/  FADD.FTZ R33, R5.reuse, R0 ;  /* 0x0000000005217221 */ /* 0x042fe20000010000 */
[----:B------:R-:W-:-:S04]  /*10890*/  F2FP.BF16.PACK_AB R5, R5, R6 ;  /* 0x000000060505723e */ /* 0x000fc800000010ff */
[----:B------:R-:W1:Y:S01]  /*108a0*/  MUFU.EX2 R2, R35 ;  /* 0x0000002300027308 */ /* 0x000e620000000800 */
[----:B------:R-:W-:Y:S02]  /*108b0*/  F2FP.BF16.PACK_AB R6, R7, R20 ;  /* 0x000000140706723e */ /* 0x000fe400000010ff */
[C---:B--2---:R-:W-:Y:S05]  /*108c0*/  HMMA.16816.F32.BF16 R20, R16.reuse, R28, RZ ;  /* 0x0000001c1014723c */ /* 0x044fea00000418ff */
[----:B------:R-:W2:Y:S03]  /*108d0*/  MUFU.EX2 R0, R34 ;  /* 0x0000002200007308 */ /* 0x000ea60000000800 */
[----:B------:R-:W-:Y:S01]  /*108e0*/  HMMA.16816.F32.BF16 R28, R16, R30, RZ ;  /* 0x0000001e101c723c */ /* 0x000fe200000418ff */
[----:B-1----:R-:W-:Y:S11]  /*108f0*/  FADD.FTZ R7, R2, R33 ;  /* 0x0000002102077221 */ /* 0x002ff60000010000 */
[----:B------:R-:W-:Y:S04]  /*10900*/  @!UPT UIADD3 URZ, URZ, URZ, URZ ;  /* 0x0000003f3f3ff290 */ /* 0x000fe8000fffe03f */
[C---:B------:R-:W-:Y:S01]  /*10910*/  HMMA.16816.F32.BF16 R52, R12.reuse, R24, R20 ;  /* 0x000000180c34723c */ /* 0x040fe20000041814 */
[----:B------:R-:W1:Y:S07]  /*10920*/  MUFU.EX2 R20, R40 ;  /* 0x0000002800147308 */ /* 0x000e6e0000000800 */
[----:B------:R-:W-:Y:S01]  /*10930*/  HMMA.16816.F32.BF16 R44, R12, R26, R28 ;  /* 0x0000001a0c2c723c */ /* 0x000fe2000004181c */
[----:B------:R-:W3:Y:S06]  /*10940*/  MUFU.EX2 R24, R42 ;  /* 0x0000002a00187308 */ /* 0x000eec0000000800 */
[C---:B--2---:R-:W-:Y:S01]  /*10950*/  FADD.FTZ R26, R0.reuse, R7 ;  /* 0x00000007001a7221 */ /* 0x044fe20000010000 */
[----:B------:R-:W-:Y:S01]  /*10960*/  F2FP.BF16.PACK_AB R7, R0, R2 ;  /* 0x000000020007723e */ /* 0x000fe200000010ff */
[----:B------:R-:W2:Y:S01]  /*10970*/  MUFU.EX2 R22, R37 ;  /* 0x0000002500167308 */ /* 0x000ea20000000800 */
[----:B-1----:R-:W-:Y:S01]  /*10980*/  FADD.FTZ R25, R20, R32 ;  /* 0x0000002014197221 */ /* 0x002fe20000010000 */
[----:B------:R-:W-:-:S03]  /*10990*/  F2FP.BF16.PACK_AB R100, R3, R20 ;  /* 0x000000140364723e */ /* 0x000fc600000010ff */
[----:B------:R-:W-:-:S03]  /*109a0*/  FADD.FTZ R2, R3, R25 ;  /* 0x0000001903027221 */ /* 0x000fc60000010000 */
[----:B------:R-:W1:Y:S01]  /*109b0*/  MUFU.EX2 R21, R36 ;  /* 0x0000002400157308 */ /* 0x000e620000000800 */
[----:B---3--:R-:W-:-:S07]  /*109c0*/  FADD.FTZ R2, R24, R2 ;  /* 0x0000000218027221 */ /* 0x008fce0000010000 */
[----:B------:R-:W3:Y:S01]  /*109d0*/  MUFU.EX2 R23, R43 ;  /* 0x0000002b00177308 */ /* 0x000ee20000000800 */
[----:B--2---:R-:W-:-:S04]  /*109e0*/  FADD.FTZ R0, R22, R26 ;  /* 0x0000001a16007221 */ /* 0x004fc80000010000 */
[C---:B-1----:R-:W-:Y:S01]  /*109f0*/  FADD.FTZ R3, R21.reuse, R0 ;  /* 0x0000000015037221 */ /* 0x042fe20000010000 */
[----:B------:R-:W-:Y:S02]  /*10a00*/  F2FP.BF16.PACK_AB R101, R21, R22 ;  /* 0x000000161565723e */ /* 0x000fe400000010ff */
[----:B------:R-:W-:Y:S01]  /*10a10*/  MUFU.EX2 R0, R38 ;  /* 0x0000002600007308 */ /* 0x000fe20000000800 */
[C---:B---3--:R-:W-:Y:S01]  /*10a20*/  FADD.FTZ R193, R23.reuse, R2 ;  /* 0x0000000217c17221 */ /* 0x048fe20000010000 */
[----:B------:R-:W-:-:S06]  /*10a30*/  F2FP.BF16.PACK_AB R102, R23, R24 ;  /* 0x000000181766723e */ /* 0x000fcc00000010ff */
[----:B------:R-:W1:Y:S01]  /*10a40*/  MUFU.EX2 R2, R39 ;  /* 0x0000002700027308 */ /* 0x000e620000000800 */
[----:B------:R2:W3:Y:S01]  /*10a50*/  LDSM.16.MT88.4 R20, [R103+0x4000] ;  /* 0x004000006714783b */ /* 0x0004e20000004200 */
[----:B-1----:R-:W-:-:S04]  /*10a60*/  FADD.FTZ R3, R2, R3 ;  /* 0x0000000302037221 */ /* 0x002fc80000010000 */
[C---:B------:R-:W-:Y:S01]  /*10a70*/  FADD.FTZ R199, R0.reuse, R3 ;  /* 0x0000000300c77221 */ /* 0x040fe20000010000 */
[----:B--2---:R-:W-:Y:S02]  /*10a80*/  F2FP.BF16.PACK_AB R103, R0, R2 ;  /* 0x000000020067723e */ /* 0x004fe400000010ff */
[----:B------:R-:W-:-:S04]  /*10a90*/  IADD3 R0, R106, -0x3, RZ ;  /* 0xfffffffd6a007810 */ /* 0x000fc80007ffe0ff */
[----:B------:R-:W-:Y:S01]  /*10aa0*/  ISETP.GE.AND P0, PT, R0, R208, PT ;  /* 0x000000d00000720c */ /* 0x000fe20003f06270 */
[C---:B---3--:R-:W-:Y:S08]  /*10ab0*/  HMMA.16816.F32.BF16 R24, R16.reuse, R20, RZ ;  /* 0x000000141018723c */ /* 0x048ff000000418ff */
        /* <DEDUP_REMOVED lines=13> */
[----:B------:R-:W-:Y:S01]  /*10b90*/  IMAD.MOV.U32 R225, RZ, RZ, 0x1f ;  /* 0x0000001fffe17424 */ /* 0x000fe200078e00ff */
[----:B------:R-:W-:Y:S01]  /*10ba0*/  HMMA.16816.F32.BF16 R32, R4, R14, R116 ;  /* 0x0000000e0420723c */ /* 0x000fe20000041874 */
[----:B------:R-:W1:Y:S01]  /*10bb0*/  LDSM.16.MT88.4 R12, [R247+0x1000] ;  /* 0x00100000f70c783b */ /* 0x000e620000004200 */
[----:B------:R-:W-:-:S06]  /*10bc0*/  IMAD.MOV.U32 R224, RZ, RZ, -0x1 ;  /* 0xffffffffffe07424 */ /* 0x000fcc00078e00ff */
        /* <DEDUP_REMOVED lines=15> */
[----:B------:R-:W1:Y:S04]  /*10cc0*/  LDSM.16.MT88.4 R12, [R185+0x5000] ;  /* 0x00500000b90c783b */ /* 0x000e680000004200 */
[----:B------:R-:W3:Y:S03]  /*10cd0*/  LDSM.16.MT88.4 R128, [R246+0x1800] ;  /* 0x00180000f680783b */ /* 0x000ee60000004200 */
[C---:B--2---:R-:W-:Y:S08]  /*10ce0*/  HMMA.16816.F32.BF16 R140, R100.reuse, R136, R140 ;  /* 0x00000088648c723c */ /* 0x044ff0000004188c */
[----:B------:R-:W-:Y:S08]  /*10cf0*/  HMMA.16816.F32.BF16 R136, R100, R138, R20 ;  /* 0x0000008a6488723c */ /* 0x000ff00000041814 */
[C---:B-1----:R-:W-:Y:S01]  /*10d00*/  HMMA.16816.F32.BF16 R88, R4.reuse, R12, R120 ;  /* 0x0000000c0458723c */ /* 0x042fe20000041878 */
[----:B------:R-:W1:Y:S07]  /*10d10*/  LDSM.16.MT88.4 R120, [R186+0x1800] ;  /* 0x00180000ba78783b */ /* 0x000e6e0000004200 */
[----:B------:R-:W-:Y:S01]  /*10d20*/  HMMA.16816.F32.BF16 R92, R4, R14, R112 ;  /* 0x0000000e045c723c */ /* 0x000fe20000041870 */
[----:B------:R-:W2:Y:S04]  /*10d30*/  LDSM.16.MT88.4 R12, [R246+0x5000] ;  /* 0x00500000f60c783b */ /* 0x000ea80000004200 */
[----:B------:R-:W4:Y:S03]  /*10d40*/  LDSM.16.MT88.4 R112, [R247+0x1800] ;  /* 0x00180000f770783b */ /* 0x000f260000004200 */
[C---:B---3--:R-:W-:Y:S08]  /*10d50*/  HMMA.16816.F32.BF16 R132, R100.reuse, R128, R132 ;  /* 0x000000806484723c */ /* 0x048ff00000041884 */
[C---:B------:R-:W-:Y:S08]  /*10d60*/  HMMA.16816.F32.BF16 R128, R100.reuse, R130, R28 ;  /* 0x000000826480723c */ /* 0x040ff0000004181c */
[----:B-1----:R-:W-:Y:S08]  /*10d70*/  HMMA.16816.F32.BF16 R124, R100, R120, R124 ;  /* 0x00000078647c723c */ /* 0x002ff0000004187c */
[C---:B--2---:R-:W-:Y:S01]  /*10d80*/  HMMA.16816.F32.BF16 R96, R4.reuse, R12, R68 ;  /* 0x0000000c0460723c */ /* 0x044fe20000041844 */
[----:B------:R-:W-:Y:S07]  /*10d90*/  LDSM.16.MT88.4 R68, [R247+0x3800] ;  /* 0x00380000f744783b */ /* 0x000fee0000004200 */
[----:B------:R-:W-:Y:S01]  /*10da0*/  HMMA.16816.F32.BF16 R152, R4, R14, R152 ;  /* 0x0000000e0498723c */ /* 0x000fe20000041898 */
[----:B------:R-:W1:Y:S07]  /*10db0*/  LDSM.16.MT88.4 R12, [R186+0x5000] ;  /* 0x00500000ba0c783b */ /* 0x000e6e0000004200 */
[C---:B----4-:R-:W-:Y:S08]  /*10dc0*/  HMMA.16816.F32.BF16 R116, R100.reuse, R112, R116 ;  /* 0x000000706474723c */ /* 0x050ff00000041874 */
[C---:B------:R-:W-:Y:S08]  /*10dd0*/  HMMA.16816.F32.BF16 R120, R100.reuse, R122, R32 ;  /* 0x0000007a6478723c */ /* 0x040ff00000041820 */
[----:B------:R-:W-:Y:S08]  /*10de0*/  HMMA.16816.F32.BF16 R112, R100, R114, R36 ;  /* 0x000000726470723c */ /* 0x000ff00000041824 */
[C---:B-1----:R-:W-:Y:S01]  /*10df0*/  HMMA.16816.F32.BF16 R156, R4.reuse, R14, R44 ;  /* 0x0000000e049c723c */ /* 0x042fe2000004182c */
[----:B------:R-:W1:Y:S07]  /*10e00*/  LDSM.16.MT88.4 R44, [R185+0x3800] ;  /* 0x00380000b92c783b */ /* 0x000e6e0000004200 */
[----:B------:R-:W-:Y:S01]  /*10e10*/  HMMA.16816.F32.BF16 R160, R4, R12, R52 ;  /* 0x0000000c04a0723c */ /* 0x000fe20000041834 */
[----:B------:R-:W2:Y:S04]  /*10e20*/  LDSM.16.MT88.4 R52, [R246+0x3800] ;  /* 0x00380000f634783b */ /* 0x000ea80000004200 */
[----:B------:R-:W3:Y:S03]  /*10e30*/  LDSM.16.MT88.4 R12, [R247+0x5000] ;  /* 0x00500000f70c783b */ /* 0x000ee60000004200 */
[C---:B-1----:R-:W-:Y:S08]  /*10e40*/  HMMA.16816.F32.BF16 R40, R100.reuse, R44, R40 ;  /* 0x0000002c6428723c */ /* 0x042ff00000041828 */
[C---:B------:R-:W-:Y:S08]  /*10e50*/  HMMA.16816.F32.BF16 R44, R100.reuse, R46, R48 ;  /* 0x0000002e642c723c */ /* 0x040ff00000041830 */
[C---:B--2---:R-:W-:Y:S08]  /*10e60*/  HMMA.16816.F32.BF16 R48, R100.reuse, R52, R56 ;  /* 0x000000346430723c */ /* 0x044ff00000041838 */
[----:B------:R-:W-:Y:S01]  /*10e70*/  HMMA.16816.F32.BF16 R52, R100, R54, R60 ;  /* 0x000000366434723c */ /* 0x000fe2000004183c */
[----:B------:R-:W1:Y:S07]  /*10e80*/  LDSM.16.MT88.4 R60, [R186+0x3800] ;  /* 0x00380000ba3c783b */ /* 0x000e6e0000004200 */
[C---:B---3--:R-:W-:Y:S08]  /*10e90*/  HMMA.16816.F32.BF16 R24, R4.reuse, R12, R24 ;  /* 0x0000000c0418723c */ /* 0x048ff00000041818 */
[----:B------:R-:W-:Y:S01]  /*10ea0*/  HMMA.16816.F32.BF16 R16, R4, R14, R16 ;  /* 0x0000000e0410723c */ /* 0x000fe20000041810 */
[----:B------:R-:W2:Y:S07]  /*10eb0*/  LDSM.16.MT88.4 R4, [R247+0x5800] ;  /* 0x00580000f704783b */ /* 0x000eae0000004200 */
        /* <DEDUP_REMOVED lines=8> */
[C---:B-1----:R-:W-:Y:S08]  /*10f40*/  HMMA.16816.F32.BF16 R72, R100.reuse, R76, R88 ;  /* 0x0000004c6448723c */ /* 0x042ff00000041858 */
[C---:B------:R-:W-:Y:S01]  /*10f50*/  HMMA.16816.F32.BF16 R76, R100.reuse, R78, R92 ;  /* 0x0000004e644c723c */ /* 0x040fe2000004185c */
[----:B------:R-:W1:Y:S07]  /*10f60*/  LDSM.16.MT88.4 R92, [R186+0x5800] ;  /* 0x00580000ba5c783b */ /* 0x000e6e0000004200 */
[C---:B-1----:R-:W-:Y:S08]  /*10f70*/  HMMA.16816.F32.BF16 R88, R100.reuse, R92, R160 ;  /* 0x0000005c6458723c */ /* 0x042ff000000418a0 */
        /* <DEDUP_REMOVED lines=19> */
[C---:B------:R-:W-:Y:S01]  /*110b0*/  SHF.L.U64.HI R18, R206.reuse, 0x1, R212 ;  /* 0x00000001ce127819 */ /* 0x040fe200000102d4 */
[----:B------:R-:W-:Y:S01]  /*110c0*/  IMAD.SHL.U32 R17, R206, 0x2, RZ ;  /* 0x00000002ce117824 */ /* 0x000fe200078e00ff */
[C---:B------:R-:W-:Y:S01]  /*110d0*/  SHF.L.U64.HI R16, R203.reuse, 0x1, R213 ;  /* 0x00000001cb107819 */ /* 0x040fe200000102d5 */
[----:B------:R-:W-:Y:S01]  /*110e0*/  IMAD R191, R0, c[0x0][0x2b8], R2 ;  /* 0x0000ae0000bf7a24 */ /* 0x000fe200078e0202 */
[----:B------:R-:W-:Y:S01]  /*110f0*/  SHF.L.U64.HI R14, R204, 0x1, R205 ;  /* 0x00000001cc0e7819 */ /* 0x000fe200000102cd */
[----:B------:R-:W-:Y:S02]  /*11100*/  IMAD.SHL.U32 R15, R203, 0x2, RZ ;  /* 0x00000002cb0f7824 */ /* 0x000fe400078e00ff */
[----:B------:R-:W-:Y:S01]  /*11110*/  IMAD.WIDE.U32 R2, R191, c[0x0][0x1e0], RZ ;  /* 0x00007800bf027a25 */ /* 0x000fe200078e00ff */
[----:B------:R-:W-:-:S03]  /*11120*/  SHF.R.S32.HI R0, RZ, 0x1f, R191 ;  /* 0x0000001fff007819 */ /* 0x000fc600000114bf */
[----:B------:R-:W-:Y:S02]  /*11130*/  IMAD.SHL.U32 R7, R204, 0x2, RZ ;  /* 0x00000002cc077824 */ /* 0x000fe400078e00ff */
        /* <DEDUP_REMOVED lines=13> */
.L_x_1910:
[----:B------:R-:W-:Y:S05]  /*11210*/  BRA.DIV ~URZ, `(.L_x_1820) ;  /* 0x00008f727f007947 */ /* 0x000fea000b800000 */
[----:B------:R-:W3:Y:S01]  /*11220*/  SHFL.IDX PT, R0, R6, RZ, 0x181f ;  /* 0x00181fff06007589 */ /* 0x000ee200000e0000 */
[C---:B------:R-:W-:Y:S01]  /*11230*/  LOP3.LUT P2, RZ, R198.reuse, 0x2, RZ, 0xc0, !PT ;  /* 0x00000002c6ff7812 */ /* 0x040fe2000784c0ff */
[----:B------:R-:W-:Y:S01]  /*11240*/  IMAD.MOV.U32 R12, RZ, RZ, R149 ;  /* 0x000000ffff0c7224 */ /* 0x000fe200078e0095 */
[C---:B------:R-:W-:Y:S02]  /*11250*/  LOP3.LUT P1, RZ, R198.reuse, 0x1, RZ, 0xc0, !PT ;  /* 0x00000001c6ff7812 */ /* 0x040fe4000782c0ff */
[----:B------:R-:W-:Y:S02]  /*11260*/  LOP3.LUT P3, RZ, R198, 0x4, RZ, 0xc0, !PT ;  /* 0x00000004c6ff7812 */ /* 0x000fe4000786c0ff */
[----:B------:R-:W-:Y:S02]  /*11270*/  SEL R13, RZ, 0x10, P1 ;  /* 0x00000010ff0d7807 */ /* 0x000fe40000800000 */
[----:B---3--:R-:W-:-:S05]  /*11280*/  IADD3 R2, P0, R0, R7, RZ ;  /* 0x0000000700027210 */ /* 0x008fca0007f1e0ff */
[----:B--2---:R-:W-:-:S05]  /*11290*/  IMAD.X R3, R4, 0x1, R14, P0 ;  /* 0x0000000104037824 */ /* 0x004fca00000e060e */
[----:B------:R-:W-:Y:S01]  /*112a0*/  @!PT LDS RZ, [RZ] ;  /* 0x00000000fffff984 */ /* 0x000fe20000000800 */
[----:B------:R-:W-:Y:S01]  /*112b0*/  @!PT LDS RZ, [RZ] ;  /* 0x00000000fffff984 */ /* 0x000fe20000000800 */
[----:B------:R2:W-:Y:S02]  /*112c0*/  LDGSTS.E.BYPASS.LTC128B.128 [R107+0xc100], [R2.64], !P2 ;  /* 0x0c100000026b7fae */ /* 0x0005e4000d101d48 */
[----:B--2---:R-:W-:-:S05]  /*112d0*/  IADD3 R2, P0, R0, R15, RZ ;  /* 0x0000000f00027210 */ /* 0x004fca0007f1e0ff */
[----:B------:R-:W-:-:S05]  /*112e0*/  IMAD.X R3, R4, 0x1, R16, P0 ;  /* 0x0000000104037824 */ /* 0x000fca00000e0610 */
[----:B------:R2:W-:Y:S02]  /*112f0*/  LDGSTS.E.BYPASS.LTC128B.128 [R107+0xe100], [R2.64], !P1 ;  /* 0x0e100000026b7fae */ /* 0x0005e4000c901d48 */
[----:B--2---:R-:W-:Y:S02]  /*11300*/  IADD3 R2, P0, R0, R17, RZ ;  /* 0x0000001100027210 */ /* 0x004fe40007f1e0ff */
[----:B------:R-:W2:Y:S03]  /*11310*/  SHFL.IDX PT, R0, R6, 0x1, 0x181f ;  /* 0x00381f0006007f89 */ /* 0x000ea600000e0000 */
[----:B------:R-:W-:Y:S02]  /*11320*/  IMAD.X R3, R4, 0x1, R18, P0 ;  /* 0x0000000104037824 */ /* 0x000fe400000e0612 */
[----:B------:R3:W4:Y:S04]  /*11330*/  SHFL.IDX PT, R4, R5, 0x1, 0x181f ;  /* 0x00381f0005047f89 */ /* 0x00072800000e0000 */
[----:B------:R1:W-:Y:S02]  /*11340*/  LDGSTS.E.BYPASS.LTC128B.128 [R107+0x10100], [R2.64], !P3 ;  /* 0x10100000026b7fae */ /* 0x0003e4000d901d48 */
[----:B-1-3--:R-:W-:-:S04]  /*11350*/  SEL R5, RZ, 0x10, P2 ;  /* 0x00000010ff057807 */ /* 0x00afc80001000000 */
.L_x_1911:
[C---:B--2---:R-:W-:Y:S02]  /*11360*/  IADD3 R2, -R5.reuse, 0x10, RZ ;  /* 0x0000001005027810 */ /* 0x044fe40007ffe1ff */
[----:B------:R-:W-:-:S02]  /*11370*/  ISETP.NE.U32.AND P2, PT, R5, RZ, PT ;  /* 0x000000ff0500720c */ /* 0x000fc40003f45070 */
[----:B------:R-:W-:-:S04]  /*11380*/  LOP3.LUT R2, R2, 0xf, RZ, 0xc0, !PT ;  /* 0x0000000f02027812 */ /* 0x000fc800078ec0ff */
[----:B------:R-:W-:-:S04]  /*11390*/  IADD3 R2, P1, P0, R2, R0, R7 ;  /* 0x0000000002027210 */ /* 0x000fc8000783e007 */
[----:B----4-:R-:W-:-:S05]  /*113a0*/  IADD3.X R3, RZ, R4, R14, P1, P0 ;  /* 0x00000004ff037210 */ /* 0x010fca0000fe040e */
[----:B------:R-:W-:Y:S01]  /*113b0*/  @!PT LDS RZ, [RZ] ;  /* 0x00000000fffff984 */ /* 0x000fe20000000800 */
[----:B------:R-:W-:Y:S01]  /*113c0*/  @!PT LDS RZ, [RZ] ;  /* 0x00000000fffff984 */ /* 0x000fe20000000800 */
[----:B------:R-:W-:Y:S01]  /*113d0*/  @!PT LDS RZ, [RZ] ;  /* 0x00000000fffff984 */ /* 0x000fe20000000800 */
[----:B------:R1:W-:Y:S02]  /*113e0*/  LDGSTS.E.BYPASS.LTC128B.128.ZFILL [R107+0xd100], [R2.64], P2 ;  /* 0x0d100000026b7fae */ /* 0x0003e40009141d48 */
[----:B-1----:R-:W-:-:S04]  /*113f0*/  IADD3 R2, -R13, 0x10, RZ ;  /* 0x000000100d027810 */ /* 0x002fc80007ffe1ff */
[----:B------:R-:W-:-:S04]  /*11400*/  LOP3.LUT R2, R2, 0xf, RZ, 0xc0, !PT ;  /* 0x0000000f02027812 */ /* 0x000fc800078ec0ff */
[----:B------:R-:W-:Y:S02]  /*11410*/  IADD3 R6, P1, P0, R2, R0, R15 ;  /* 0x0000000002067210 */ /* 0x000fe4000783e00f */
[----:B------:R-:W-:Y:S02]  /*11420*/  IADD3 R2, -R12, 0x10, RZ ;  /* 0x000000100c027810 */ /* 0x000fe40007ffe1ff */
[----:B------:R-:W-:Y:S02]  /*11430*/  IADD3.X R7, RZ, R4, R16, P1, P0 ;  /* 0x00000004ff077210 */ /* 0x000fe40000fe0410 */
[----:B------:R-:W-:-:S04]  /*11440*/  LOP3.LUT R2, R2, 0xf, RZ, 0xc0, !PT ;  /* 0x0000000f02027812 */ /* 0x000fc800078ec0ff */
[----:B------:R-:W-:-:S04]  /*11450*/  IADD3 R2, P1, P0, R2, R0, R17 ;  /* 0x0000000002027210 */ /* 0x000fc8000783e011 */
[----:B------:R-:W-:Y:S02]  /*11460*/  IADD3.X R3, RZ, R4, R18, P1, P0 ;  /* 0x00000004ff037210 */ /* 0x000fe40000fe0412 */
[----:B------:R-:W-:Y:S02]  /*11470*/  ISETP.NE.U32.AND P1, PT, R13, RZ, PT ;  /* 0x000000ff0d00720c */ /* 0x000fe40003f25070 */
[----:B------:R-:W-:-:S11]  /*11480*/  ISETP.NE.U32.AND P0, PT, R12, RZ, PT ;  /* 0x000000ff0c00720c */ /* 0x000fd60003f05070 */
[----:B------:R1:W-:Y:S04]  /*11490*/  LDGSTS.E.BYPASS.LTC128B.128.ZFILL [R107+0xf100], [R6.64], P1 ;  /* 0x0f100000066b7fae */ /* 0x0003e80008941d48 */
[----:B------:R1:W-:Y:S02]  /*114a0*/  LDGSTS.E.BYPASS.LTC128B.128.ZFILL [R107+0x11100], [R2.64], P0 ;  /* 0x11100000026b7fae */ /* 0x0003e40008141d48 */
.L_x_1818:
[----:B------:R-:W-:Y:S05]  /*114b0*/  BSYNC B0 ;  /* 0x0000000000007941 */ /* 0x000fea0003800000 */
.L_x_1817:
        /* <DEDUP_REMOVED lines=9> */
.L_x_1831:
        /* <DEDUP_REMOVED lines=9> */
[----:B------:R2:W4:Y:S04]  /*115e0*/  LDSM.16.M88.4 R12, [R8] ;  /* 0x00000000080c783b */ /* 0x0005280000000200 */
[----:B------:R2:W1:Y:S04]  /*115f0*/  LDSM.16.M88.4 R20, [R8+0x800] ;  /* 0x000800000814783b */ /* 0x0004680000000200 */
        /* <DEDUP_REMOVED lines=9> */
[----:B-1----:R-:W-:Y:S01]  /*11690*/  SHF.R.S32.HI R2, RZ, 0x1f, R191 ;  /* 0x0000001fff027819 */ /* 0x002fe200000114bf */
[----:B------:R-:W-:Y:S01]  /*116a0*/  IMAD.SHL.U32 R17, R204, 0x2, RZ ;  /* 0x00000002cc117824 */ /* 0x000fe200078e00ff */
[----:B------:R-:W-:Y:S02]  /*116b0*/  SHF.R.S32.HI R5, RZ, 0x1f, R189 ;  /* 0x0000001fff057819 */ /* 0x000fe400000114bd */
[----:B------:R-:W-:Y:S01]  /*116c0*/  SHF.L.U64.HI R27, R206, 0x1, R212 ;  /* 0x00000001ce1b7819 */ /* 0x000fe200000102d4 */
[----:B------:R-:W-:Y:S01]  /*116d0*/  IMAD R4, R2, c[0x0][0x208], RZ ;  /* 0x0000820002047a24 */ /* 0x000fe200078e02ff */
[----:B------:R-:W-:Y:S01]  /*116e0*/  SHF.L.U64.HI R25, R203, 0x1, R213 ;  /* 0x00000001cb197819 */ /* 0x000fe200000102d5 */
[----:B------:R-:W-:Y:S01]  /*116f0*/  IMAD.WIDE.U32 R2, R191, c[0x0][0x208], RZ ;  /* 0x00008200bf027a25 */ /* 0x000fe200078e00ff */
[----:B------:R-:W-:Y:S02]  /*11700*/  SHF.L.U32 R24, R203, 0x1, RZ ;  /* 0x00000001cb187819 */ /* 0x000fe400000006ff */
[----:B------:R-:W-:Y:S01]  /*11710*/  SHF.L.U64.HI R19, R204, 0x1, R205 ;  /* 0x00000001cc137819 */ /* 0x000fe200000102cd */
        /* <DEDUP_REMOVED lines=10> */
[----:B------:R1:W2:Y:S02]  /*117c0*/  SHFL.IDX PT, R5, R9, RZ, 0x181f ;  /* 0x00181fff09057589 */ /* 0x0002a400000e0000 */
.L_x_1912:
[----:B------:R-:W-:-:S05]  /*117d0*/  BRA.DIV ~URZ, `(.L_x_1825) ;  /* 0x00008c627f007947 */ /* 0x000fca000b800000 */
[----:B------:R-:W5:Y:S01]  /*117e0*/  SHFL.IDX PT, R2, R16, RZ, 0x181f ;  /* 0x00181fff10027589 */ /* 0x000f6200000e0000 */
[----:B------:R-:W-:Y:S01]  /*117f0*/  LOP3.LUT P3, RZ, R198, 0x2, RZ, 0xc0, !PT ;  /* 0x00000002c6ff7812 */ /* 0x000fe2000786c0ff */
[----:B------:R-:W-:Y:S01]  /*11800*/  IMAD R4, R190, 0x6000, R10 ;  /* 0x00006000be047824 */ /* 0x000fe200078e020a */
[C---:B------:R-:W-:Y:S02]  /*11810*/  LOP3.LUT P2, RZ, R198.reuse, 0x1, RZ, 0xc0, !PT ;  /* 0x00000001c6ff7812 */ /* 0x040fe4000784c0ff */
[----:B------:R-:W-:Y:S02]  /*11820*/  LOP3.LUT P1, RZ, R198, 0x4, RZ, 0xc0, !PT ;  /* 0x00000004c6ff7812 */ /* 0x000fe4000782c0ff */
[----:B------:R-:W-:Y:S02]  /*11830*/  SEL R18, RZ, 0x10, P2 ;  /* 0x00000010ff127807 */ /* 0x000fe40001000000 */
[C---:B-----5:R-:W-:Y:S05]  /*11840*/  IADD3 R6, P0, R2.reuse, R17, RZ ;  /* 0x0000001102067210 */ /* 0x060fea0007f1e0ff */
[C---:B--2---:R-:W-:Y:S05]  /*11850*/  IMAD.X R7, R5.reuse, 0x1, R19, P0 ;  /* 0x0000000105077824 */ /* 0x044fea00000e0613 */
[----:B------:R-:W-:Y:S01]  /*11860*/  @!PT LDS RZ, [RZ] ;  /* 0x00000000fffff984 */ /* 0x000fe20000000800 */
[----:B------:R-:W-:Y:S01]  /*11870*/  @!PT LDS RZ, [RZ] ;  /* 0x00000000fffff984 */ /* 0x000fe20000000800 */
[----:B------:R2:W-:Y:S02]  /*11880*/  LDGSTS.E.BYPASS.LTC128B.128 [R4], [R6.64], !P3 ;  /* 0x0000000006047fae */ /* 0x0005e4000d901d48 */
[C---:B--2---:R-:W-:Y:S05]  /*11890*/  IADD3 R6, P0, R2.reuse, R24, RZ ;  /* 0x0000001802067210 */ /* 0x044fea0007f1e0ff */
[C---:B------:R-:W-:Y:S01]  /*118a0*/  IMAD.X R7, R5.reuse, 0x1, R25, P0 ;  /* 0x0000000105077824 */ /* 0x040fe200000e0619 */
[----:B------:R-:W-:Y:S04]  /*118b0*/  IADD3 R2, P0, R2, R26, RZ ;  /* 0x0000001a02027210 */ /* 0x000fe80007f1e0ff */
[----:B------:R2:W-:Y:S01]  /*118c0*/  LDGSTS.E.BYPASS.LTC128B.128 [R4+0x2000], [R6.64], !P2 ;  /* 0x0200000006047fae */ /* 0x0005e2000d101d48 */
[----:B------:R-:W-:Y:S03]  /*118d0*/  IMAD.X R3, R5, 0x1, R27, P0 ;  /* 0x0000000105037824 */ /* 0x000fe600000e061b */
[----:B------:R5:W1:Y:S04]  /*118e0*/  SHFL.IDX PT, R5, R9, 0x1, 0x181f ;  /* 0x00381f0009057f89 */ /* 0x000a6800000e0000 */
[----:B------:R4:W-:Y:S01]  /*118f0*/  LDGSTS.E.BYPASS.LTC128B.128 [R4+0x4000], [R2.64], !P1 ;  /* 0x0400000002047fae */ /* 0x0009e2000c901d48 */
[----:B--2---:R-:W-:Y:S02]  /*11900*/  SEL R6, RZ, 0x10, P3 ;  /* 0x00000010ff067807 */ /* 0x004fe40001800000 */
[----:B-1---5:R-:W-:Y:S01]  /*11910*/  SEL R9, RZ, 0x10, P1 ;  /* 0x00000010ff097807 */ /* 0x022fe20000800000 */
[----:B----4-:R1:W2:Y:S04]  /*11920*/  SHFL.IDX PT, R2, R16, 0x1, 0x181f ;  /* 0x00381f0010027f89 */ /* 0x0102a800000e0000 */
.L_x_1913:
[C---:B------:R-:W-:Y:S02]  /*11930*/  IADD3 R3, -R6.reuse, 0x10, RZ ;  /* 0x0000001006037810 */ /* 0x040fe40007ffe1ff */
[----:B------:R-:W-:Y:S02]  /*11940*/  ISETP.NE.U32.AND P2, PT, R6, RZ, PT ;  /* 0x000000ff0600720c */ /* 0x000fe40003f45070 */
[----:B------:R-:W-:Y:S04]  /*11950*/  LOP3.LUT R3, R3, 0xf, RZ, 0xc0, !PT ;  /* 0x0000000f03037812 */ /* 0x000fe800078ec0ff */
[-C--:B-12---:R-:W-:Y:S02]  /*11960*/  IADD3 R16, P1, P0, R3, R2.reuse, R17 ;  /* 0x0000000203107210 */ /* 0x086fe4000783e011 */
[C---:B------:R-:W-:Y:S02]  /*11970*/  IADD3 R3, -R18.reuse, 0x10, RZ ;  /* 0x0000001012037810 */ /* 0x040fe40007ffe1ff */
[-C--:B------:R-:W-:Y:S02]  /*11980*/  IADD3.X R17, RZ, R5.reuse, R19, P1, P0 ;  /* 0x00000005ff117210 */ /* 0x080fe40000fe0413 */
[----:B------:R-:W-:Y:S03]  /*11990*/  LOP3.LUT R3, R3, 0xf, RZ, 0xc0, !PT ;  /* 0x0000000f03037812 */ /* 0x000fe600078ec0ff */
[----:B------:R-:W-:Y:S01]  /*119a0*/  @!PT LDS RZ, [RZ] ;  /* 0x00000000fffff984 */ /* 0x000fe20000000800 */
[----:B------:R-:W-:Y:S01]  /*119b0*/  @!PT LDS RZ, [RZ] ;  /* 0x00000000fffff984 */ /* 0x000fe20000000800 */
[----:B------:R-:W-:Y:S01]  /*119c0*/  @!PT LDS RZ, [RZ] ;  /* 0x00000000fffff984 */ /* 0x000fe20000000800 */
[----:B------:R1:W-:Y:S01]  /*119d0*/  LDGSTS.E.BYPASS.LTC128B.128.ZFILL [R4+0x1000], [R16.64], P2 ;  /* 0x0100000010047fae */ /* 0x0003e20009141d48 */
[-C--:B------:R-:W-:Y:S02]  /*119e0*/  IADD3 R6, P1, P0, R3, R2.reuse, R24 ;  /* 0x0000000203067210 */ /* 0x080fe4000783e018 */
[----:B------:R-:W-:Y:S02]  /*119f0*/  IADD3 R3, -R9, 0x10, RZ ;  /* 0x0000001009037810 */ /* 0x000fe40007ffe1ff */
        /* <DEDUP_REMOVED lines=8> */
.L_x_1823:
[----:B------:R-:W-:Y:S05]  /*11a80*/  BSYNC B0 ;  /* 0x0000000000007941 */ /* 0x000fea0003800000 */
.L_x_1822:
[----:B------:R-:W0:Y:S01]  /*11a90*/  LDGDEPBAR ;  /* 0x00000000000079af */ /* 0x000e220000000000 */
[----:B------:R-:W-:Y:S01]  /*11aa0*/  WARPSYNC 0xffffffff ;  /* 0xffffffff00007948 */ /* 0x000fe20003800000 */
[C---:B-1-34-:R-:W-:Y:S01]  /*11ab0*/  HMMA.16816.F32.BF16 R4, R36.reuse, R12, RZ ;  /* 0x0000000c2404723c */ /* 0x05afe200000418ff */
[----:B------:R-:W-:Y:S02]  /*11ac0*/  IMAD.MOV.U32 R2, RZ, RZ, 0x40 ;  /* 0x00000040ff027424 */ /* 0x000fe400078e00ff */
[----:B------:R-:W-:Y:S01]  /*11ad0*/  LOP3.LUT P0, RZ, R182, 0x4, RZ, 0xc0, !PT ;  /* 0x00000004b6ff7812 */ /* 0x000fe2000780c0ff */
[C-C-:B------:R-:W-:Y:S03]  /*11ae0*/  IMAD.IADD R9, R177.reuse, 0x1, R8.reuse ;  /* 0x00000001b1097824 */ /* 0x140fe600078e0208 */
[----:B------:R-:W-:Y:S01]  /*11af0*/  SEL R2, R2, 0xffffffc0, !P0 ;  /* 0xffffffc002027807 */ /* 0x000fe20004000000 */
[C---:B------:R-:W-:Y:S01]  /*11b00*/  HMMA.16816.F32.BF16 R12, R36.reuse, R14, RZ ;  /* 0x0000000e240c723c */ /* 0x040fe200000418ff */
[----:B------:R-:W-:Y:S03]  /*11b10*/  ISETP.GE.AND P0, PT, R190, 0x1, PT ;  /* 0x00000001be00780c */ /* 0x000fe60003f06270 */
[C---:B------:R-:W-:Y:S02]  /*11b20*/  IMAD.IADD R3, R2.reuse, 0x1, R8 ;  /* 0x0000000102037824 */ /* 0x040fe400078e0208 */
[----:B------:R-:W-:Y:S01]  /*11b30*/  IMAD.IADD R150, R2, 0x1, R149 ;  /* 0x0000000102967824 */ /* 0x000fe200078e0295 */
[----:B------:R-:W-:Y:S01]  /*11b40*/  IADD3 R2, R177, R8, R2 ;  /* 0x00000008b1027210 */ /* 0x000fe20007ffe002 */
[C---:B------:R-:W-:Y:S08]  /*11b50*/  HMMA.16816.F32.BF16 R16, R36.reuse, R20, RZ ;  /* 0x000000142410723c */ /* 0x040ff000000418ff */
        /* <DEDUP_REMOVED lines=20> */
[----:B------:R-:W1:Y:S07]  /*11ca0*/  LDSM.16.M88.4 R160, [R3+0x1800] ;  /* 0x0018000003a0783b */ /* 0x000e6e0000000200 */
[C---:B---3--:R-:W-:Y:S08]  /*11cb0*/  HMMA.16816.F32.BF16 R16, R152.reuse, R156, R16 ;  /* 0x0000009c9810723c */ /* 0x048ff00000041810 */
[C---:B------:R-:W-:Y:S01]  /*11cc0*/  HMMA.16816.F32.BF16 R20, R152.reuse, R158, R20 ;  /* 0x0000009e9814723c */ /* 0x040fe20000041814 */
[----:B------:R-:W-:Y:S07]  /*11cd0*/  LDSM.16.M88.4 R156, [R180] ;  /* 0x00000000b49c783b */ /* 0x000fee0000000200 */
[C---:B------:R-:W-:Y:S08]  /*11ce0*/  HMMA.16816.F32.BF16 R24, R152.reuse, R164, R24 ;  /* 0x000000a49818723c */ /* 0x040ff00000041818 */
[C---:B------:R-:W-:Y:S01]  /*11cf0*/  HMMA.16816.F32.BF16 R28, R152.reuse, R166, R28 ;  /* 0x000000a6981c723c */ /* 0x040fe2000004181c */
[----:B------:R-:W3:Y:S07]  /*11d00*/  LDSM.16.M88.4 R164, [R150] ;  /* 0x0000000096a4783b */ /* 0x000eee0000000200 */
[C---:B-1----:R-:W-:Y:S08]  /*11d10*/  HMMA.16816.F32.BF16 R32, R152.reuse, R160, R32 ;  /* 0x000000a09820723c */ /* 0x042ff00000041820 */
[----:B------:R-:W-:Y:S01]  /*11d20*/  HMMA.16816.F32.BF16 R36, R152, R162, R36 ;  /* 0x000000a29824723c */ /* 0x000fe20000041824 */
[----:B------:R-:W1:Y:S07]  /*11d30*/  LDSM.16.M88.4 R152, [R150+0x800] ;  /* 0x000800009698783b */ /* 0x000e6e0000000200 */
[----:B------:R-:W4:Y:S01]  /*11d40*/  LDSM.16.M88.4 R160, [R150+0x1000] ;  /* 0x0010000096a0783b */ /* 0x000f220000000200 */
[C---:B---3--:R-:W-:Y:S08]  /*11d50*/  HMMA.16816.F32.BF16 R4, R156.reuse, R164, R4 ;  /* 0x000000a49c04723c */ /* 0x048ff00000041804 */
[C---:B------:R-:W-:Y:S01]  /*11d60*/  HMMA.16816.F32.BF16 R12, R156.reuse, R166, R12 ;  /* 0x000000a69c0c723c */ /* 0x040fe2000004180c */
[----:B------:R-:W-:Y:S07]  /*11d70*/  LDSM.16.M88.4 R164, [R178+0x4000] ;  /* 0x00400000b2a4783b */ /* 0x000fee0000000200 */
[C---:B-1----:R-:W-:Y:S08]  /*11d80*/  HMMA.16816.F32.BF16 R16, R156.reuse, R152, R16 ;  /* 0x000000989c10723c */ /* 0x042ff00000041810 */
[C---:B------:R-:W-:Y:S01]  /*11d90*/  HMMA.16816.F32.BF16 R20, R156.reuse, R154, R20 ;  /* 0x0000009a9c14723c */ /* 0x040fe20000041814 */
[----:B------:R-:W1:Y:S07]  /*11da0*/  LDSM.16.M88.4 R152, [R150+0x1800] ;  /* 0x001800009698783b */ /* 0x000e6e0000000200 */
[C---:B----4-:R-:W-:Y:S08]  /*11db0*/  HMMA.16816.F32.BF16 R24, R156.reuse, R160, R24 ;  /* 0x000000a09c18723c */ /* 0x050ff00000041818 */
[C---:B------:R-:W-:Y:S01]  /*11dc0*/  HMMA.16816.F32.BF16 R28, R156.reuse, R162, R28 ;  /* 0x000000a29c1c723c */ /* 0x040fe2000004181c */
[----:B------:R-:W3:Y:S07]  /*11dd0*/  LDSM.16.M88.4 R160, [R8+0x2000] ;  /* 0x0020000008a0783b */ /* 0x000eee0000000200 */
[C---:B-1----:R-:W-:Y:S08]  /*11de0*/  HMMA.16816.F32.BF16 R32, R156.reuse, R152, R32 ;  /* 0x000000989c20723c */ /* 0x042ff00000041820 */
[----:B------:R-:W-:Y:S01]  /*11df0*/  HMMA.16816.F32.BF16 R36, R156, R154, R36 ;  /* 0x0000009a9c24723c */ /* 0x000fe20000041824 */
[----:B------:R-:W1:Y:S07]  /*11e00*/  LDSM.16.M88.4 R152, [R8+0x2800] ;  /* 0x002800000898783b */ /* 0x000e6e0000000200 */
[C---:B---3--:R-:W-:Y:S01]  /*11e10*/  HMMA.16816.F32.BF16 R4, R164.reuse, R160, R4 ;  /* 0x000000a0a404723c */ /* 0x048fe20000041804 */
[----:B------:R-:W3:Y:S07]  /*11e20*/  LDSM.16.M88.4 R156, [R8+0x3000] ;  /* 0x00300000089c783b */ /* 0x000eee0000000200 */
[C---:B------:R-:W-:Y:S01]  /*11e30*/  HMMA.16816.F32.BF16 R12, R164.reuse, R162, R12 ;  /* 0x000000a2a40c723c */ /* 0x040fe2000004180c */
[----:B------:R-:W4:Y:S07]  /*11e40*/  LDSM.16.M88.4 R160, [R8+0x3800] ;  /* 0x0038000008a0783b */ /* 0x000f2e0000000200 */
        /* <DEDUP_REMOVED lines=8> */
[----:B------:R-:W3:Y:S07]  /*11ed0*/  LDSM.16.M88.4 R160, [R9+0x2800] ;  /* 0x0028000009a0783b */ /* 0x000eee0000000200 */
[----:B------:R-:W-:Y:S01]  /*11ee0*/  LDSM.16.M88.4 R164, [R9+0x3800] ;  /* 0x0038000009a4783b */ /* 0x000fe20000000200 */
[C---:B-1----:R-:W-:Y:S08]  /*11ef0*/  HMMA.16816.F32.BF16 R4, R152.reuse, R156, R4 ;  /* 0x0000009c9804723c */ /* 0x042ff00000041804 */
[C---:B------:R-:W-:Y:S01]  /*11f00*/  HMMA.16816.F32.BF16 R12, R152.reuse, R158, R12 ;  /* 0x0000009e980c723c */ /* 0x040fe2000004180c */
[----:B------:R-:W1:Y:S07]  /*11f10*/  LDSM.16.M88.4 R156, [R9+0x3000] ;  /* 0x00300000099c783b */ /* 0x000e6e0000000200 */
        /* <DEDUP_REMOVED lines=35> */
[----:B------:R-:W4:Y:S01]  /*12150*/  LDSM.16.M88.4 R164, [R8+0x5000] ;  /* 0x0050000008a4783b */ /* 0x000f220000000200 */
[C---:B-1----:R-:W-:Y:S08]  /*12160*/  HMMA.16816.F32.BF16 R4, R156.reuse, R160, R4 ;  /* 0x000000a09c04723c */ /* 0x042ff00000041804 */
[C---:B------:R-:W-:Y:S01]  /*12170*/  HMMA.16816.F32.BF16 R12, R156.reuse, R162, R12 ;  /* 0x000000a29c0c723c */ /* 0x040fe2000004180c */
[----:B------:R-:W1:Y:S07]  /*12180*/  LDSM.16.M88.4 R160, [R8+0x5800] ;  /* 0x0058000008a0783b */ /* 0x000e6e0000000200 */
[C---:B---3--:R-:W-:Y:S08]  /*12190*/  HMMA.16816.F32.BF16 R16, R156.reuse, R152, R16 ;  /* 0x000000989c10723c */ /* 0x048ff00000041810 */
[C---:B------:R-:W-:Y:S01]  /*121a0*/  HMMA.16816.F32.BF16 R20, R156.reuse, R154, R20 ;  /* 0x0000009a9c14723c */ /* 0x040fe20000041814 */
[----:B------:R-:W-:Y:S07]  /*121b0*/  LDSM.16.M88.4 R152, [R179+0x8000] ;  /* 0x00800000b398783b */ /* 0x000fee0000000200 */
[C---:B----4-:R-:W-:Y:S08]  /*121c0*/  HMMA.16816.F32.BF16 R24, R156.reuse, R164, R24 ;  /* 0x000000a49c18723c */ /* 0x050ff00000041818 */
[C---:B------:R-:W-:Y:S01]  /*121d0*/  HMMA.16816.F32.BF16 R28, R156.reuse, R166, R28 ;  /* 0x000000a69c1c723c */ /* 0x040fe2000004181c */
[----:B------:R-:W3:Y:S07]  /*121e0*/  LDSM.16.M88.4 R164, [R149+0x4000] ;  /* 0x0040000095a4783b */ /* 0x000eee0000000200 */
        /* <DEDUP_REMOVED lines=13> */
[C---:B------:R-:W-:Y:S08]  /*122c0*/  HMMA.16816.F32.BF16 R32, R152.reuse, R168, R32 ;  /* 0x000000a89820723c */ /* 0x040ff00000041820 */
[----:B------:R-:W-:Y:S01]  /*122d0*/  HMMA.16816.F32.BF16 R36, R152, R170, R36 ;  /* 0x000000aa9824723c */ /* 0x000fe20000041824 */
[----:B------:R-:W4:Y:S07]  /*122e0*/  LDSM.16.M88.4 R152, [R3+0x5000] ;  /* 0x005000000398783b */ /* 0x000f2e0000000200 */
[----:B------:R-:W-:Y:S01]  /*122f0*/  LDSM.16.M88.4 R168, [R150+0x4000] ;  /* 0x0040000096a8783b */ /* 0x000fe20000000200 */
[C---:B-1----:R-:W-:Y:S08]  /*12300*/  HMMA.16816.F32.BF16 R4, R156.reuse, R164, R4 ;  /* 0x000000a49c04723c */ /* 0x042ff00000041804 */
[C---:B------:R-:W-:Y:S01]  /*12310*/  HMMA.16816.F32.BF16 R12, R156.reuse, R166, R12 ;  /* 0x000000a69c0c723c */ /* 0x040fe2000004180c */
[----:B------:R-:W1:Y:S07]  /*12320*/  LDSM.16.M88.4 R164, [R3+0x5800] ;  /* 0x0058000003a4783b */ /* 0x000e6e0000000200 */
[C---:B---3--:R-:W-:Y:S08]  /*12330*/  HMMA.16816.F32.BF16 R16, R156.reuse, R160, R16 ;  /* 0x000000a09c10723c */ /* 0x048ff00000041810 */
[C---:B------:R-:W-:Y:S01]  /*12340*/  HMMA.16816.F32.BF16 R20, R156.reuse, R162, R20 ;  /* 0x000000a29c14723c */ /* 0x040fe20000041814 */
[----:B------:R-:W3:Y:S07]  /*12350*/  LDSM.16.M88.4 R160, [R180+0x8000] ;  /* 0x00800000b4a0783b */ /* 0x000eee0000000200 */
[C---:B----4-:R-:W-:Y:S08]  /*12360*/  HMMA.16816.F32.BF16 R24, R156.reuse, R152, R24 ;  /* 0x000000989c18723c */ /* 0x050ff00000041818 */
[C---:B------:R-:W-:Y:S01]  /*12370*/  HMMA.16816.F32.BF16 R28, R156.reuse, R154, R28 ;  /* 0x0000009a9c1c723c */ /* 0x040fe2000004181c */
[----:B------:R-:W4:Y:S07]  /*12380*/  LDSM.16.M88.4 R152, [R2+0x4800] ;  /* 0x004800000298783b */ /* 0x000f2e0000000200 */
[C---:B-1----:R-:W-:Y:S08]  /*12390*/  HMMA.16816.F32.BF16 R32, R156.reuse, R164, R32 ;  /* 0x000000a49c20723c */ /* 0x042ff00000041820 */
[----:B------:R-:W-:Y:S01]  /*123a0*/  HMMA.16816.F32.BF16 R36, R156, R166, R36 ;  /* 0x000000a69c24723c */ /* 0x000fe20000041824 */
[----:B------:R-:W1:Y:S07]  /*123b0*/  LDSM.16.M88.4 R156, [R2+0x5000] ;  /* 0x00500000029c783b */ /* 0x000e6e0000000200 */
[C---:B---3--:R-:W-:Y:S01]  /*123c0*/  HMMA.16816.F32.BF16 R4, R160.reuse, R168, R4 ;  /* 0x000000a8a004723c */ /* 0x048fe20000041804 */
[----:B------:R3:W5:Y:S07]  /*123d0*/  LDSM.16.M88.4 R164, [R2+0x5800] ;  /* 0x0058000002a4783b */ /* 0x00076e0000000200 */
[C---:B------:R-:W-:Y:S08]  /*123e0*/  HMMA.16816.F32.BF16 R12, R160.reuse, R170, R12 ;  /* 0x000000aaa00c723c */ /* 0x040ff0000004180c */
[C---:B----4-:R-:W-:Y:S08]  /*123f0*/  HMMA.16816.F32.BF16 R16, R160.reuse, R152, R16 ;  /* 0x00000098a010723c */ /* 0x050ff00000041810 */
[----:B------:R-:W-:Y:S01]  /*12400*/  FMNMX.FTZ R3, R4, R0, !PT ;  /* 0x0000000004037209 */ /* 0x000fe20007810000 */
[C---:B------:R-:W-:Y:S03]  /*12410*/  HMMA.16816.F32.BF16 R20, R160.reuse, R154, R20 ;  /* 0x0000009aa014723c */ /* 0x040fe60000041814 */
[----:B---3--:R-:W-:Y:S02]  /*12420*/  FMNMX.FTZ R2, R6, R106, !PT ;  /* 0x0000006a06027209 */ /* 0x008fe40007810000 */
        /* <DEDUP_REMOVED lines=10> */
[C---:B-----5:R-:W-:Y:S04]  /*124d0*/  HMMA.16816.F32.BF16 R32, R160.reuse, R164, R32 ;  /* 0x000000a4a020723c */ /* 0x060fe80000041820 */
[----:B------:R-:W-:Y:S02]  /*124e0*/  FMNMX.FTZ R3, R17, R3, !PT ;  /* 0x0000000311037209 */ /* 0x000fe40007810000 */
[----:B------:R-:W-:Y:S02]  /*124f0*/  FMNMX.FTZ R2, R19, R2, !PT ;  /* 0x0000000213027209 */ /* 0x000fe40007810000 */
[----:B------:R-:W-:Y:S01]  /*12500*/  FMNMX.FTZ R3, R20, R3, !PT ;  /* 0x0000000314037209 */ /* 0x000fe20007810000 */
[----:B------:R-:W-:Y:S03]  /*12510*/  HMMA.16816.F32.BF16 R36, R160, R166, R36 ;  /* 0x000000a6a024723c */ /* 0x000fe60000041824 */
[----:B------:R-:W-:Y:S02]  /*12520*/  FMNMX.FTZ R2, R22, R2, !PT ;  /* 0x0000000216027209 */ /* 0x000fe40007810000 */
[----:B--2---:R-:W-:Y:S02]  /*12530*/  FMNMX.FTZ R8, R21, R3, !PT ;  /* 0x0000000315087209 */ /* 0x004fe40007810000 */
        /* <DEDUP_REMOVED lines=21> */
.L_x_1914:
        /* <DEDUP_REMOVED lines=10> */
[--C-:B-1----:R-:W-:Y:S02]  /*12730*/  FFMA.FTZ R8, R16, c[0x0][0x2d0], -R3.reuse ;  /* 0x0000b40010087a23 */ /* 0x102fe40000010803 */
        /* <DEDUP_REMOVED lines=11> */
[--C-:B------:R-:W-:Y:S02]  /*127f0*/  FFMA.FTZ R164, R21, c[0x0][0x2d0], -R3.reuse ;  /* 0x0000b40015a47a23 */ /* 0x100fe40000010803 */
[--C-:B------:R-:W-:Y:S02]  /*12800*/  FFMA.FTZ R171, R28, c[0x0][0x2d0], -R3.reuse ;  /* 0x0000b4001cab7a23 */ /* 0x100fe40000010803 */
[--C-:B------:R-:W-:Y:S02]  /*12810*/  FFMA.FTZ R170, R29, c[0x0][0x2d0], -R3.reuse ;  /* 0x0000b4001daa7a23 */ /* 0x100fe40000010803 */
[--C-:B------:R-:W-:Y:S02]  /*12820*/  FFMA.FTZ R192, R32, c[0x0][0x2d0], -R3.reuse ;  /* 0x0000b40020c07a23 */ /* 0x100fe40000010803 */
[----:B------:R-:W-:Y:S02]  /*12830*/  FFMA.FTZ R194, R33, c[0x0][0x2d0], -R3 ;  /* 0x0000b40021c27a23 */ /* 0x000fe40000010803 */
[----:B------:R-:W3:Y:S01]  /*12840*/  MUFU.EX2 R3, R5 ;  /* 0x0000000500037308 */ /* 0x000ee20000000800 */
[C---:B-1----:R-:W-:Y:S02]  /*12850*/  FMUL.FTZ R36, R2.reuse, R112 ;  /* 0x0000007002247220 */ /* 0x042fe40000410000 */
[C---:B------:R-:W-:Y:S02]  /*12860*/  FMUL.FTZ R37, R2.reuse, R113 ;  /* 0x0000007102257220 */ /* 0x040fe40000410000 */
[C---:B--2---:R-:W-:Y:S02]  /*12870*/  FFMA.FTZ R0, R2.reuse, R193, R16 ;  /* 0x000000c102007223 */ /* 0x044fe40000010010 */
        /* <DEDUP_REMOVED lines=11> */
[C---:B---3--:R-:W-:Y:S01]  /*12930*/  F2FP.BF16.PACK_AB R152, R3.reuse, R16 ;  /* 0x000000100398723e */ /* 0x048fe200000010ff */
[----:B------:R-:W-:Y:S02]  /*12940*/  FADD.FTZ R4, R3, R0 ;  /* 0x0000000003047221 */ /* 0x000fe40000010000 */
[----:B------:R-:W2:Y:S01]  /*12950*/  SHFL.BFLY PT, R0, R149, 0x2, 0x1f ;  /* 0x0c401f0095007f89 */ /* 0x000ea200000e0000 */
[C---:B------:R-:W-:Y:S02]  /*12960*/  FMUL.FTZ R40, R2.reuse, R40 ;  /* 0x0000002802287220 */ /* 0x040fe40000410000 */
[----:B------:R-:W3:Y:S01]  /*12970*/  MUFU.EX2 R16, R150 ;  /* 0x0000009600107308 */ /* 0x000ee20000000800 */
[C---:B------:R-:W-:Y:S02]  /*12980*/  FMUL.FTZ R41, R2.reuse, R41 ;  /* 0x0000002902297220 */ /* 0x040fe40000410000 */
[C---:B------:R-:W-:Y:S02]  /*12990*/  FMUL.FTZ R44, R2.reuse, R44 ;  /* 0x0000002c022c7220 */ /* 0x040fe40000410000 */
[C---:B-1----:R-:W-:Y:S02]  /*129a0*/  FMUL.FTZ R13, R2.reuse, R137 ;  /* 0x00000089020d7220 */ /* 0x042fe40000410000 */
        /* <DEDUP_REMOVED lines=9> */
[----:B--2---:R-:W-:Y:S01]  /*12a40*/  FMNMX.FTZ R0, R149, R0, !PT ;  /* 0x0000000095007209 */ /* 0x004fe20007810000 */
[C---:B------:R-:W-:Y:S01]  /*12a50*/  FMUL.FTZ R60, R2.reuse, R60 ;  /* 0x0000003c023c7220 */ /* 0x040fe20000410000 */
[----:B---3--:R-:W-:Y:S01]  /*12a60*/  F2FP.BF16.PACK_AB R154, R5, R16 ;  /* 0x00000010059a723e */ /* 0x008fe200000010ff */
[C---:B------:R-:W-:Y:S02]  /*12a70*/  FMUL.FTZ R61, R2.reuse, R61 ;  /* 0x0000003d023d7220 */ /* 0x040fe40000410000 */
[----:B------:R-:W1:Y:S01]  /*12a80*/  SHFL.BFLY PT, R3, R0, 0x1, 0x1f ;  /* 0x0c201f0000037f89 */ /* 0x000e6200000e0000 */
        /* <DEDUP_REMOVED lines=19> */
[----:B------:R-:W-:Y:S01]  /*12bc0*/  FADD.FTZ R0, -R8, R106 ;  /* 0x0000006a08007221 */ /* 0x000fe20000010100 */
[----:B------:R-:W-:Y:S01]  /*12bd0*/  IADD3 R106, R186, R151, RZ ;  /* 0x00000097ba6a7210 */ /* 0x000fe20007ffe0ff */
        /* <DEDUP_REMOVED lines=20> */
[----:B------:R-:W-:Y:S02]  /*12d20*/  FFMA.FTZ R7, R7, c[0x0][0x2d0], -R3 ;  /* 0x0000b40007077a23 */ /* 0x000fe40000010803 */
[----:B------:R-:W-:Y:S01]  /*12d30*/  FADD.FTZ R3, R16, R4 ;  /* 0x0000000410037221 */ /* 0x000fe20000010000 */
        /* <DEDUP_REMOVED lines=12> */
[----:B------:R-:W4:Y:S01]  /*12e00*/  MUFU.EX2 R7, R7 ;  /* 0x0000000700077308 */ /* 0x000f220000000800 */
[----:B------:R-:W-:Y:S01]  /*12e10*/  FMUL.FTZ R5, R2, R141 ;  /* 0x0000008d02057220 */ /* 0x000fe20000410000 */
[----:B------:R-:W-:Y:S01]  /*12e20*/  IADD3 R2, R185, R151, RZ ;  /* 0x00000097b9027210 */ /* 0x000fe20007ffe0ff */
[----:B------:R-:W-:Y:S02]  /*12e30*/  FADD.FTZ R3, R150, R3 ;  /* 0x0000000396037221 */ /* 0x000fe40000010000 */
[C---:B-1----:R-:W-:Y:S02]  /*12e40*/  FMUL.FTZ R38, R0.reuse, R114 ;  /* 0x0000007200267220 */ /* 0x042fe40000410000 */
[----:B------:R-:W1:Y:S01]  /*12e50*/  LDSM.16.MT88.4 R156, [R2] ;  /* 0x00000000029c783b */ /* 0x000e620000004200 */
[----:B------:R-:W-:Y:S01]  /*12e60*/  FADD.FTZ R117, R149, R3 ;  /* 0x0000000395757221 */ /* 0x000fe20000010000 */
[----:B------:R-:W-:Y:S01]  /*12e70*/  IADD3 R3, R183, R2, RZ ;  /* 0x00000002b7037210 */ /* 0x000fe20007ffe0ff */
[C---:B------:R-:W-:Y:S01]  /*12e80*/  FMUL.FTZ R39, R0.reuse, R115 ;  /* 0x0000007300277220 */ /* 0x040fe20000410000 */
[----:B------:R-:W-:Y:S01]  /*12e90*/  MUFU.EX2 R132, R162 ;  /* 0x000000a200847308 */ /* 0x000fe20000000800 */
[----:B--2---:R-:W-:Y:S01]  /*12ea0*/  FFMA.FTZ R6, R0, R199, R18 ;  /* 0x000000c700067223 */ /* 0x004fe20000010012 */
[----:B---3--:R-:W-:Y:S02]  /*12eb0*/  F2FP.BF16.PACK_AB R155, R136, R133 ;  /* 0x00000085889b723e */ /* 0x008fe400000010ff */
[----:B------:R-:W2:Y:S01]  /*12ec0*/  LDSM.16.MT88.4 R112, [R3] ;  /* 0x000000000370783b */ /* 0x000ea20000004200 */
[C---:B------:R-:W-:Y:S02]  /*12ed0*/  FMUL.FTZ R14, R0.reuse, R138 ;  /* 0x0000008a000e7220 */ /* 0x040fe40000410000 */
[C---:B------:R-:W-:Y:S02]  /*12ee0*/  FMUL.FTZ R15, R0.reuse, R139 ;  /* 0x0000008b000f7220 */ /* 0x040fe40000410000 */
[C---:B------:R-:W-:Y:S01]  /*12ef0*/  FMUL.FTZ R19, R0.reuse, R135 ;  /* 0x0000008700137220 */ /* 0x040fe20000410000 */
[----:B------:R-:W-:Y:S01]  /*12f00*/  MUFU.EX2 R151, R193 ;  /* 0x000000c100977308 */ /* 0x000fe20000000800 */
[C---:B------:R-:W-:Y:S02]  /*12f10*/  FMUL.FTZ R22, R0.reuse, R130 ;  /* 0x0000008200167220 */ /* 0x040fe40000410000 */
[C---:B----4-:R-:W-:Y:S01]  /*12f20*/  FADD.FTZ R129, R7.reuse, R6 ;  /* 0x0000000607817221 */ /* 0x050fe20000010000 */
[----:B------:R-:W-:Y:S01]  /*12f30*/  F2FP.BF16.PACK_AB R153, R7, R18 ;  /* 0x000000120799723e */ /* 0x000fe200000010ff */
[C---:B------:R-:W-:Y:S02]  /*12f40*/  FMUL.FTZ R6, R0.reuse, R142 ;  /* 0x0000008e00067220 */ /* 0x040fe40000410000 */
[C---:B------:R-:W-:Y:S02]  /*12f50*/  FMUL.FTZ R7, R0.reuse, R143 ;  /* 0x0000008f00077220 */ /* 0x040fe40000410000 */
[C---:B------:R-:W-:Y:S01]  /*12f60*/  FMUL.FTZ R31, R0.reuse, R123 ;  /* 0x0000007b001f7220 */ /* 0x040fe20000410000 */
[----:B------:R-:W-:Y:S01]  /*12f70*/  MUFU.EX2 R130, R161 ;  /* 0x000000a100827308 */ /* 0x000fe20000000800 */
[----:B------:R-:W-:Y:S02]  /*12f80*/  FADD.FTZ R129, R133, R129 ;  /* 0x0000008185817221 */ /* 0x000fe40000010000 */
[C---:B------:R-:W-:Y:S02]  /*12f90*/  FMUL.FTZ R18, R0.reuse, R134 ;  /* 0x0000008600127220 */ /* 0x040fe40000410000 */
[C---:B------:R-:W-:Y:S02]  /*12fa0*/  FMUL.FTZ R23, R0.reuse, R131 ;  /* 0x0000008300177220 */ /* 0x040fe40000410000 */
[C---:B------:R-:W-:Y:S02]  /*12fb0*/  FMUL.FTZ R26, R0.reuse, R126 ;  /* 0x0000007e001a7220 */ /* 0x040fe40000410000 */
[C---:B------:R-:W-:Y:S01]  /*12fc0*/  FMUL.FTZ R27, R0.reuse, R127 ;  /* 0x0000007f001b7220 */ /* 0x040fe20000410000 */
[----:B------:R-:W-:Y:S01]  /*12fd0*/  MUFU.EX2 R131, R160 ;  /* 0x000000a000837308 */ /* 0x000fe20000000800 */
[C---:B------:R-:W-:Y:S02]  /*12fe0*/  FMUL.FTZ R30, R0.reuse, R122 ;  /* 0x0000007a001e7220 */ /* 0x040fe40000410000 */
[C---:B------:R-:W-:Y:S02]  /*12ff0*/  FMUL.FTZ R34, R0.reuse, R118 ;  /* 0x0000007600227220 */ /* 0x040fe40000410000 */
[C---:B------:R-:W-:Y:S01]  /*13000*/  FMUL.FTZ R35, R0.reuse, R119 ;  /* 0x0000007700237220 */ /* 0x040fe20000410000 */
[C---:B-1----:R-:W-:Y:S04]  /*13010*/  HMMA.16816.F32.BF16 R4, R152.reuse, R156, R4 ;  /* 0x0000009c9804723c */ /* 0x042fe80000041804 */
[----:B------:R-:W1:Y:S01]  /*13020*/  MUFU.EX2 R119, R165 ;  /* 0x000000a500777308 */ /* 0x000e620000000800 */
[C---:B------:R-:W-:Y:S02]  /*13030*/  FMUL.FTZ R42, R0.reuse, R42 ;  /* 0x0000002a002a7220 */ /* 0x040fe40000410000 */
[C---:B------:R-:W-:Y:S01]  /*13040*/  FMUL.FTZ R43, R0.reuse, R43 ;  /* 0x0000002b002b7220 */ /* 0x040fe20000410000 */
[C---:B------:R-:W-:Y:S04]  /*13050*/  HMMA.16816.F32.BF16 R12, R152.reuse, R158, R12 ;  /* 0x0000009e980c723c */ /* 0x040fe8000004180c */
[C---:B------:R-:W-:Y:S02]  /*13060*/  FMUL.FTZ R46, R0.reuse, R46 ;  /* 0x0000002e002e7220 */ /* 0x040fe40000410000 */
[C---:B------:R-:W-:Y:S01]  /*13070*/  FMUL.FTZ R47, R0.reuse, R47 ;  /* 0x0000002f002f7220 */ /* 0x040fe20000410000 */
[----:B------:R-:W3:Y:S01]  /*13080*/  MUFU.EX2 R118, R164 ;  /* 0x000000a400767308 */ /* 0x000ee20000000800 */
[C---:B--2---:R-:W-:Y:S04]  /*13090*/  HMMA.16816.F32.BF16 R16, R152.reuse, R112, R16 ;  /* 0x000000709810723c */ /* 0x044fe80000041810 */
[C---:B------:R-:W-:Y:S02]  /*130a0*/  FMUL.FTZ R50, R0.reuse, R50 ;  /* 0x0000003200327220 */ /* 0x040fe40000410000 */
[C---:B------:R-:W-:Y:S02]  /*130b0*/  FMUL.FTZ R51, R0.reuse, R51 ;  /* 0x0000003300337220 */ /* 0x040fe40000410000 */
[C---:B------:R-:W-:Y:S01]  /*130c0*/  HMMA.16816.F32.BF16 R20, R152.reuse, R114, R20 ;  /* 0x000000729814723c */ /* 0x040fe20000041814 */
[----:B------:R-:W2:Y:S01]  /*130d0*/  LDSM.16.MT88.4 R112, [R106] ;  /* 0x000000006a70783b */ /* 0x000ea20000004200 */
[----:B------:R-:W-:Y:S02]  /*130e0*/  MUFU.EX2 R160, R167 ;  /* 0x000000a700a07308 */ /* 0x000fe40000000800 */
        /* <DEDUP_REMOVED lines=26> */
[C---:B------:R-:W-:Y:S04]  /*13290*/  HMMA.16816.F32.BF16 R28, R152.reuse, R114, R28 ;  /* 0x00000072981c723c */ /* 0x040fe8000004181c */
[C---:B------:R-:W-:Y:S01]  /*132a0*/  FMUL.FTZ R95, R0.reuse, R95 ;  /* 0x0000005f005f7220 */ /* 0x040fe20000410000 */
[----:B------:R-:W-:Y:S01]  /*132b0*/  MUFU.EX2 R126, R196 ;  /* 0x000000c4007e7308 */ /* 0x000fe20000000800 */
[C---:B------:R-:W-:Y:S02]  /*132c0*/  FMUL.FTZ R98, R0.reuse, R98 ;  /* 0x0000006200627220 */ /* 0x040fe40000410000 */
[C---:B------:R-:W-:Y:S04]  /*132d0*/  FMUL.FTZ R99, R0.reuse, R99 ;  /* 0x0000006300637220 */ /* 0x040fe80000410000 */
[C---:B------:R-:W-:Y:S02]  /*132e0*/  FMUL.FTZ R102, R0.reuse, R102 ;  /* 0x0000006600667220 */ /* 0x040fe40000410000 */
[----:B------:R-:W-:Y:S01]  /*132f0*/  FMUL.FTZ R103, R0, R103 ;  /* 0x0000006700677220 */ /* 0x000fe20000410000 */
[----:B------:R-:W-:Y:S01]  /*13300*/  IADD3 R0, R183, R106, RZ ;  /* 0x0000006ab7007210 */ /* 0x000fe20007ffe0ff */
[----:B-1----:R-:W-:Y:S01]  /*13310*/  FADD.FTZ R117, R119, R117 ;  /* 0x0000007577757221 */ /* 0x002fe20000010000 */
[----:B------:R-:W-:Y:S03]  /*13320*/  MUFU.EX2 R157, R174 ;  /* 0x000000ae009d7308 */ /* 0x000fe60000000800 */
[----:B------:R-:W1:Y:S01]  /*13330*/  LDSM.16.MT88.4 R112, [R0] ;  /* 0x000000000070783b */ /* 0x000e620000004200 */
[C---:B---3--:R-:W-:Y:S01]  /*13340*/  FADD.FTZ R122, R118.reuse, R117 ;  /* 0x00000075767a7221 */ /* 0x048fe20000010000 */
[----:B------:R-:W-:Y:S02]  /*13350*/  F2FP.BF16.PACK_AB R118, R118, R119 ;  /* 0x000000777676723e */ /* 0x000fe400000010ff */
[----:B------:R-:W-:Y:S02]  /*13360*/  F2FP.BF16.PACK_AB R117, R131, R130 ;  /* 0x000000828375723e */ /* 0x000fe400000010ff */
[----:B------:R-:W-:Y:S01]  /*13370*/  F2FP.BF16.PACK_AB R119, R163, R132 ;  /* 0x00000084a377723e */ /* 0x000fe200000010ff */
[----:B------:R-:W2:Y:S10]  /*13380*/  MUFU.EX2 R156, R175 ;  /* 0x000000af009c7308 */ /* 0x000eb40000000800 */
[----:B------:R-:W3:Y:S01]  /*13390*/  MUFU.EX2 R150, R197 ;  /* 0x000000c500967308 */ /* 0x000ee20000000800 */
        /* <DEDUP_REMOVED lines=27> */
[----:B--2---:R-:W-:Y:S02]  /*13550*/  F2FP.BF16.PACK_AB R153, R156, R157 ;  /* 0x0000009d9c99723e */ /* 0x004fe400000010ff */
        /* <DEDUP_REMOVED lines=35> */
[----:B------:R-:W-:Y:S01]  /*13790*/  FADD.FTZ R112, R121, R122 ;  /* 0x0000007a79707221 */ /* 0x000fe20000010000 */
[----:B------:R-:W-:Y:S01]  /*137a0*/  HMMA.16816.F32.BF16 R100, R116, R114, R100 ;  /* 0x000000727464723c */ /* 0x000fe20000041864 */
[----:B------:R-:W1:Y:S03]  /*137b0*/  LDSM.16.MT88.4 R116, [R2+0x1000] ;  /* 0x001000000274783b */ /* 0x000e660000004200 */
[C---:B------:R-:W-:Y:S01]  /*137c0*/  FADD.FTZ R113, R120.reuse, R112 ;  /* 0x0000007078717221 */ /* 0x040fe20000010000 */
[----:B------:R-:W-:Y:S02]  /*137d0*/  F2FP.BF16.PACK_AB R112, R120, R121 ;  /* 0x000000797870723e */ /* 0x000fe400000010ff */
[C---:B------:R-:W-:Y:S01]  /*137e0*/  F2FP.BF16.PACK_AB R114, R124.reuse, R125 ;  /* 0x0000007d7c72723e */ /* 0x040fe200000010ff */
[----:B------:R-:W-:Y:S01]  /*137f0*/  FADD.FTZ R113, R125, R113 ;  /* 0x000000717d717221 */ /* 0x000fe20000010000 */
[----:B------:R-:W2:Y:S01]  /*13800*/  LDSM.16.MT88.4 R120, [R3+0x1000] ;  /* 0x001000000378783b */ /* 0x000ea20000004200 */
[----:B------:R-:W3:Y:S02]  /*13810*/  MUFU.EX2 R125, R195 ;  /* 0x000000c3007d7308 */ /* 0x000ee40000000800 */
[----:B------:R-:W-:Y:S01]  /*13820*/  FADD.FTZ R128, R124, R113 ;  /* 0x000000717c807221 */ /* 0x000fe20000010000 */
[----:B------:R-:W-:Y:S02]  /*13830*/  F2FP.BF16.PACK_AB R113, R161, R160 ;  /* 0x000000a0a171723e */ /* 0x000fe400000010ff */
[----:B------:R-:W-:Y:S05]  /*13840*/  F2FP.BF16.PACK_AB R115, R159, R158 ;  /* 0x0000009e9f73723e */ /* 0x000fea00000010ff */
[----:B------:R-:W4:Y:S01]  /*13850*/  MUFU.EX2 R124, R194 ;  /* 0x000000c2007c7308 */ /* 0x000f220000000800 */
[----:B---3--:R-:W-:Y:S01]  /*13860*/  F2FP.BF16.PACK_AB R154, R125, R126 ;  /* 0x0000007e7d9a723e */ /* 0x008fe200000010ff */
[C---:B-1----:R-:W-:Y:S05]  /*13870*/  HMMA.16816.F32.BF16 R4, R112.reuse, R116, R4 ;  /* 0x000000747004723c */ /* 0x042fea0000041804 */
[----:B----4-:R-:W-:Y:S03]  /*13880*/  F2FP.BF16.PACK_AB R152, R124, R127 ;  /* 0x0000007f7c98723e */ /* 0x010fe600000010ff */
        /* <DEDUP_REMOVED lines=33> */
[----:B------:R-:W-:Y:S02]  /*13aa0*/  FADD.FTZ R117, R130, R117 ;  /* 0x0000007582757221 */ /* 0x000fe40000010000 */
[----:B------:R-:W-:Y:S02]  /*13ab0*/  FADD.FTZ R116, R127, R128 ;  /* 0x000000807f747221 */ /* 0x000fe40000010000 */
[C---:B--2---:R-:W-:Y:S04]  /*13ac0*/  HMMA.16816.F32.BF16 R96, R112.reuse, R120, R96 ;  /* 0x000000787060723c */ /* 0x044fe80000041860 */
[----:B------:R-:W-:Y:S02]  /*13ad0*/  FADD.FTZ R117, R131, R117 ;  /* 0x0000007583757221 */ /* 0x000fe40000010000 */
[----:B------:R-:W2:Y:S01]  /*13ae0*/  LDSM.16.MT88.4 R128, [R3+0x1800] ;  /* 0x001800000380783b */ /* 0x000ea20000004200 */
[----:B------:R-:W-:Y:S01]  /*13af0*/  FADD.FTZ R116, R124, R116 ;  /* 0x000000747c747221 */ /* 0x000fe20000010000 */
[----:B------:R-:W-:Y:S04]  /*13b00*/  HMMA.16816.F32.BF16 R100, R112, R122, R100 ;  /* 0x0000007a7064723c */ /* 0x000fe80000041864 */
[----:B------:R-:W-:Y:S02]  /*13b10*/  FADD.FTZ R116, R126, R116 ;  /* 0x000000747e747221 */ /* 0x000fe40000010000 */
[----:B------:R-:W-:Y:S01]  /*13b20*/  FADD.FTZ R149, R132, R117 ;  /* 0x0000007584957221 */ /* 0x000fe20000010000 */
[----:B------:R-:W-:Y:S01]  /*13b30*/  LDSM.16.MT88.4 R112, [R0+0x1800] ;  /* 0x001800000070783b */ /* 0x000fe20000004200 */
[----:B------:R-:W-:Y:S07]  /*13b40*/  FADD.FTZ R193, R125, R116 ;  /* 0x000000747dc17221 */ /* 0x000fee0000010000 */
[----:B------:R-:W3:Y:S01]  /*13b50*/  LDSM.16.MT88.4 R116, [R106+0x1800] ;  /* 0x001800006a74783b */ /* 0x000ee20000004200 */
[C---:B-1----:R-:W-:Y:S07]  /*13b60*/  HMMA.16816.F32.BF16 R140, R152.reuse, R136, R4 ;  /* 0x00000088988c723c */ /* 0x042fee0000041804 */
[----:B------:R-:W1:Y:S01]  /*13b70*/  LDSM.16.MT88.4 R4, [R2+0x3800] ;  /* 0x003800000204783b */ /* 0x000e620000004200 */
[C---:B------:R-:W-:Y:S07]  /*13b80*/  HMMA.16816.F32.BF16 R136, R152.reuse, R138, R12 ;  /* 0x0000008a9888723c */ /* 0x040fee000004180c */
[----:B------:R-:W4:Y:S01]  /*13b90*/  LDSM.16.MT88.4 R12, [R3+0x3800] ;  /* 0x00380000030c783b */ /* 0x000f220000004200 */
[C---:B--2---:R-:W-:Y:S07]  /*13ba0*/  HMMA.16816.F32.BF16 R132, R152.reuse, R128, R16 ;  /* 0x000000809884723c */ /* 0x044fee0000041810 */
[----:B------:R-:W2:Y:S01]  /*13bb0*/  LDSM.16.MT88.4 R16, [R106+0x3800] ;  /* 0x003800006a10783b */ /* 0x000ea20000004200 */
[C---:B------:R-:W-:Y:S07]  /*13bc0*/  HMMA.16816.F32.BF16 R128, R152.reuse, R130, R20 ;  /* 0x000000829880723c */ /* 0x040fee0000041814 */
[----:B------:R-:W-:Y:S01]  /*13bd0*/  LDSM.16.MT88.4 R20, [R3+0x5800] ;  /* 0x005800000314783b */ /* 0x000fe20000004200 */
[C---:B---3--:R-:W-:Y:S07]  /*13be0*/  HMMA.16816.F32.BF16 R124, R152.reuse, R116, R24 ;  /* 0x00000074987c723c */ /* 0x048fee0000041818 */
[----:B------:R-:W-:Y:S01]  /*13bf0*/  LDSM.16.MT88.4 R24, [R106+0x5800] ;  /* 0x005800006a18783b */ /* 0x000fe20000004200 */
[C---:B------:R-:W-:Y:S08]  /*13c00*/  HMMA.16816.F32.BF16 R120, R152.reuse, R118, R28 ;  /* 0x000000769878723c */ /* 0x040ff0000004181c */
[C---:B------:R-:W-:Y:S08]  /*13c10*/  HMMA.16816.F32.BF16 R116, R152.reuse, R112, R32 ;  /* 0x000000709874723c */ /* 0x040ff00000041820 */
[C---:B------:R-:W-:Y:S08]  /*13c20*/  HMMA.16816.F32.BF16 R112, R152.reuse, R114, R36 ;  /* 0x000000729870723c */ /* 0x040ff00000041824 */
[C---:B-1----:R-:W-:Y:S08]  /*13c30*/  HMMA.16816.F32.BF16 R40, R152.reuse, R4, R40 ;  /* 0x000000049828723c */ /* 0x042ff00000041828 */
[C---:B------:R-:W-:Y:S01]  /*13c40*/  HMMA.16816.F32.BF16 R44, R152.reuse, R6, R44 ;  /* 0x00000006982c723c */ /* 0x040fe2000004182c */
[----:B------:R-:W1:Y:S07]  /*13c50*/  LDSM.16.MT88.4 R4, [R0+0x3800] ;  /* 0x003800000004783b */ /* 0x000e6e0000004200 */
[C---:B----4-:R-:W-:Y:S08]  /*13c60*/  HMMA.16816.F32.BF16 R48, R152.reuse, R12, R48 ;  /* 0x0000000c9830723c */ /* 0x050ff00000041830 */
[C---:B------:R-:W-:Y:S01]  /*13c70*/  HMMA.16816.F32.BF16 R52, R152.reuse, R14, R52 ;  /* 0x0000000e9834723c */ /* 0x040fe20000041834 */
[----:B------:R3:W4:Y:S07]  /*13c80*/  LDSM.16.MT88.4 R12, [R2+0x5800] ;  /* 0x00580000020c783b */ /* 0x00072e0000004200 */
[C---:B--2---:R-:W-:Y:S08]  /*13c90*/  HMMA.16816.F32.BF16 R56, R152.reuse, R16, R56 ;  /* 0x000000109838723c */ /* 0x044ff00000041838 */
[C---:B------:R-:W-:Y:S01]  /*13ca0*/  HMMA.16816.F32.BF16 R60, R152.reuse, R18, R60 ;  /* 0x00000012983c723c */ /* 0x040fe2000004183c */
[----:B------:R2:W5:Y:S03]  /*13cb0*/  LDSM.16.MT88.4 R16, [R0+0x5800] ;  /* 0x005800000010783b */ /* 0x0005660000004200 */
[----:B---3--:R-:W-:Y:S04]  /*13cc0*/  IADD3 R2, R188, -0x2, RZ ;  /* 0xfffffffebc027810 */ /* 0x008fe80007ffe0ff */
[C---:B-1----:R-:W-:Y:S03]  /*13cd0*/  HMMA.16816.F32.BF16 R64, R152.reuse, R4, R64 ;  /* 0x000000049840723c */ /* 0x042fe60000041840 */
[----:B------:R-:W-:Y:S05]  /*13ce0*/  ISETP.GE.AND P0, PT, R2, R208, PT ;  /* 0x000000d00200720c */ /* 0x000fea0003f06270 */
[C---:B------:R-:W-:Y:S04]  /*13cf0*/  HMMA.16816.F32.BF16 R68, R152.reuse, R6, R68 ;  /* 0x000000069844723c */ /* 0x040fe80000041844 */
[----:B--2---:R-:W-:Y:S04]  /*13d00*/  FADD.FTZ R0, R163, R149 ;  /* 0x00000095a3007221 */ /* 0x004fe80000010000 */
[C---:B----4-:R-:W-:Y:S04]  /*13d10*/  HMMA.16816.F32.BF16 R72, R152.reuse, R12, R72 ;  /* 0x0000000c9848723c */ /* 0x050fe80000041848 */
[----:B------:R-:W-:Y:S04]  /*13d20*/  FADD.FTZ R0, R160, R0 ;  /* 0x00000000a0007221 */ /* 0x000fe80000010000 */
[C---:B------:R-:W-:Y:S04]  /*13d30*/  HMMA.16816.F32.BF16 R76, R152.reuse, R14, R76 ;  /* 0x0000000e984c723c */ /* 0x040fe8000004184c */
        /* <DEDUP_REMOVED lines=9> */
[C---:B-----5:R-:W-:Y:S04]  /*13dd0*/  HMMA.16816.F32.BF16 R96, R152.reuse, R16, R96 ;  /* 0x000000109860723c */ /* 0x060fe80000041860 */
[----:B------:R-:W-:Y:S04]  /*13de0*/  FADD.FTZ R0, R151, R0 ;  /* 0x0000000097007221 */ /* 0x000fe80000010000 */
[----:B------:R-:W-:Y:S04]  /*13df0*/  HMMA.16816.F32.BF16 R100, R152, R18, R100 ;  /* 0x000000129864723c */ /* 0x000fe80000041864 */
[----:B------:R-:W-:Y:S04]  /*13e00*/  FADD.FTZ R199, R150, R0 ;  /* 0x0000000096c77221 */ /* 0x000fe80000010000 */
[----:B------:R-:W-:-:S11]  /*13e10*/  @!P0 BRA `(.L_x_1828) ;  /* 0x000004f000008947 */ /* 0x000fd60003800000 */
[----:B------:R-:W-:Y:S01]  /*13e20*/  SHF.L.U64.HI R20, R206, 0x1, R212 ;  /* 0x00000001ce147819 */ /* 0x000fe200000102d4 */
[----:B------:R-:W-:Y:S01]  /*13e30*/  IMAD.MOV.U32 R226, RZ, RZ, c[0x0][0x2b8] ;  /* 0x0000ae00ffe27624 */ /* 0x000fe200078e00ff */
[C---:B------:R-:W-:Y:S01]  /*13e40*/  SHF.L.U64.HI R18, R203.reuse, 0x1, R213 ;  /* 0x00000001cb127819 */ /* 0x040fe200000102d5 */
[----:B------:R-:W-:Y:S01]  /*13e50*/  IMAD R2, R188, 0x40, R235 ;  /* 0x00000040bc027824 */ /* 0x000fe200078e02eb */
[----:B------:R-:W-:Y:S01]  /*13e60*/  SHF.L.U32 R17, R203, 0x1, RZ ;  /* 0x00000001cb117819 */ /* 0x000fe200000006ff */
[----:B------:R-:W-:Y:S01]  /*13e70*/  IMAD.MOV.U32 R189, RZ, RZ, RZ ;  /* 0x000000ffffbd7224 */ /* 0x000fe200078e00ff */
[----:B------:R-:W-:Y:S01]  /*13e80*/  ISETP.NE.AND P1, PT, R226, 0x1, PT ;  /* 0x00000001e200780c */ /* 0x000fe20003f25270 */
[----:B------:R-:W-:Y:S01]  /*13e90*/  IMAD.SHL.U32 R19, R206, 0x2, RZ ;  /* 0x00000002ce137824 */ /* 0x000fe200078e00ff */
[----:B------:R-:W-:Y:S01]  /*13ea0*/  IADD3 R2, R2, -0x80, R217 ;  /* 0xffffff8002027810 */ /* 0x000fe20007ffe0d9 */
[C---:B------:R-:W-:Y:S01]  /*13eb0*/  IMAD.SHL.U32 R13, R204.reuse, 0x2, RZ ;  /* 0x00000002cc0d7824 */ /* 0x040fe200078e00ff */
[----:B------:R-:W-:Y:S03]  /*13ec0*/  SHF.L.U64.HI R16, R204, 0x1, R205 ;  /* 0x00000001cc107819 */ /* 0x000fe600000102cd */
[--C-:B------:R-:W-:Y:S06]  /*13ed0*/  IMAD.MOV.U32 R0, RZ, RZ, R2.reuse ;  /* 0x000000ffff007224 */ /* 0x100fec00078e0002 */
[----:B------:R-:W-:Y:S05]  /*13ee0*/  @P1 IMAD.HI.U32 R3, R2, c[0x0][0x2bc], RZ ;  /* 0x0000af0002031a27 */ /* 0x000fea00078e00ff */
[----:B------:R-:W-:Y:S04]  /*13ef0*/  @P1 SHF.R.U32.HI R0, RZ, c[0x0][0x2c0], R3 ;  /* 0x0000b000ff001a19 */ /* 0x000fe80000011603 */
[C---:B------:R-:W-:Y:S04]  /*13f00*/  @!P6 IADD3 R3, P0, R0.reuse, R220, RZ ;  /* 0x000000dc0003e210 */ /* 0x040fe80007f1e0ff */
[C---:B------:R-:W-:Y:S02]  /*13f10*/  @!P6 LEA.HI.X.SX32 R5, R0.reuse, R233, 0x1, P0 ;  /* 0x000000e90005e211 */ /* 0x040fe400000f0eff */
[C---:B------:R-:W-:Y:S02]  /*13f20*/  @!P6 LEA R4, P0, R3.reuse, c[0x0][0x2a0], 0x2 ;  /* 0x0000a8000304ea11 */ /* 0x040fe400078010ff */
[----:B------:R-:W-:Y:S02]  /*13f30*/  IADD3 R0, -R0, RZ, RZ ;  /* 0x000000ff00007210 */ /* 0x000fe40007ffe1ff */
[----:B------:R-:W-:Y:S03]  /*13f40*/  @!P6 LEA.HI.X R5, R3, c[0x0][0x2a4], R5, 0x2, P0 ;  /* 0x0000a9000305ea11 */ /* 0x000fe600000f1405 */
[----:B------:R-:W-:Y:S02]  /*13f50*/  IMAD R191, R0, c[0x0][0x2b8], R2 ;  /* 0x0000ae0000bf7a24 */ /* 0x000fe400078e0202 */
[----:B------:R-:W2:Y:S02]  /*13f60*/  @!P6 LDG.E R189, [R4.64] ;  /* 0x0000000804bde981 */ /* 0x000ea4000c1e1900 */
[C---:B------:R-:W-:Y:S01]  /*13f70*/  IMAD.WIDE.U32 R2, R191.reuse, c[0x0][0x1e0], RZ ;  /* 0x00007800bf027a25 */ /* 0x040fe200078e00ff */
[----:B------:R-:W-:Y:S05]  /*13f80*/  SHF.R.S32.HI R0, RZ, 0x1f, R191 ;  /* 0x0000001fff007819 */ /* 0x000fea00000114bf */
        /* <DEDUP_REMOVED lines=13> */
.L_x_1915:
[----:B------:R-:W-:-:S05]  /*14060*/  BRA.DIV ~URZ, `(.L_x_1830) ;  /* 0x000066f27f007947 */ /* 0x000fca000b800000 */
[----:B------:R-:W3:Y:S01]  /*14070*/  SHFL.IDX PT, R2, R12, RZ, 0x181f ;  /* 0x00181fff0c027589 */ /* 0x000ee200000e0000 */
[----:B------:R-:W-:Y:S01]  /*14080*/  LOP3.LUT P3, RZ, R198, 0x2, RZ, 0xc0, !PT ;  /* 0x00000002c6ff7812 */ /* 0x000fe2000786c0ff */
[----:B------:R-:W-:Y:S01]  /*14090*/  IMAD R0, R190, 0x6000, R11 ;  /* 0x00006000be007824 */ /* 0x000fe200078e020b */
[C---:B------:R-:W-:Y:S02]  /*140a0*/  LOP3.LUT P2, RZ, R198.reuse, 0x1, RZ, 0xc0, !PT ;  /* 0x00000001c6ff7812 */ /* 0x040fe4000784c0ff */
[----:B------:R-:W-:Y:S02]  /*140b0*/  LOP3.LUT P1, RZ, R198, 0x4, RZ, 0xc0, !PT ;  /* 0x00000004c6ff7812 */ /* 0x000fe4000782c0ff */
[----:B------:R-:W-:Y:S02]  /*140c0*/  SEL R15, RZ, 0x10, P2 ;  /* 0x00000010ff0f7807 */ /* 0x000fe40001000000 */
[----:B------:R-:W-:Y:S02]  /*140d0*/  SEL R14, RZ, 0x10, P1 ;  /* 0x00000010ff0e7807 */ /* 0x000fe40000800000 */
[----:B---3--:R-:W-:Y:S05]  /*140e0*/  IADD3 R6, P0, R2, R13, RZ ;  /* 0x0000000d02067210 */ /* 0x008fea0007f1e0ff */
[----:B--2---:R-:W-:Y:S05]  /*140f0*/  IMAD.X R7, R4, 0x1, R16, P0 ;  /* 0x0000000104077824 */ /* 0x004fea00000e0610 */
[----:B------:R-:W-:Y:S01]  /*14100*/  @!PT LDS RZ, [RZ] ;  /* 0x00000000fffff984 */ /* 0x000fe20000000800 */
[----:B------:R-:W-:Y:S01]  /*14110*/  @!PT LDS RZ, [RZ] ;  /* 0x00000000fffff984 */ /* 0x000fe20000000800 */
[----:B------:R2:W-:Y:S02]  /*14120*/  LDGSTS.E.BYPASS.LTC128B.128 [R0], [R6.64], !P3 ;  /* 0x0000000006007fae */ /* 0x0005e4000d901d48 */
[----:B--2---:R-:W-:Y:S05]  /*14130*/  IADD3 R6, P0, R2, R17, RZ ;  /* 0x0000001102067210 */ /* 0x004fea0007f1e0ff */
[----:B------:R-:W-:Y:S01]  /*14140*/  IMAD.X R7, R4, 0x1, R18, P0 ;  /* 0x0000000104077824 */ /* 0x000fe200000e0612 */
[----:B------:R-:W-:Y:S04]  /*14150*/  IADD3 R2, P0, R2, R19, RZ ;  /* 0x0000001302027210 */ /* 0x000fe80007f1e0ff */
[----:B------:R2:W-:Y:S01]  /*14160*/  LDGSTS.E.BYPASS.LTC128B.128 [R0+0x2000], [R6.64], !P2 ;  /* 0x0200000006007fae */ /* 0x0005e2000d101d48 */
[----:B------:R-:W-:Y:S03]  /*14170*/  IMAD.X R3, R4, 0x1, R20, P0 ;  /* 0x0000000104037824 */ /* 0x000fe600000e0614 */
[----:B------:R3:W4:Y:S04]  /*14180*/  SHFL.IDX PT, R4, R5, 0x1, 0x181f ;  /* 0x00381f0005047f89 */ /* 0x00072800000e0000 */
[----:B------:R5:W-:Y:S01]  /*14190*/  LDGSTS.E.BYPASS.LTC128B.128 [R0+0x4000], [R2.64], !P1 ;  /* 0x0400000002007fae */ /* 0x000be2000c901d48 */
[----:B-1-3--:R-:W-:Y:S03]  /*141a0*/  SEL R5, RZ, 0x10, P3 ;  /* 0x00000010ff057807 */ /* 0x00afe60001800000 */
[----:B-----5:R2:W1:Y:S04]  /*141b0*/  SHFL.IDX PT, R2, R12, 0x1, 0x181f ;  /* 0x00381f000c027f89 */ /* 0x02046800000e0000 */
.L_x_1916:
[C---:B----4-:R-:W-:Y:S02]  /*141c0*/  IADD3 R3, -R5.reuse, 0x10, RZ ;  /* 0x0000001005037810 */ /* 0x050fe40007ffe1ff */
[----:B------:R-:W-:Y:S02]  /*141d0*/  ISETP.NE.U32.AND P2, PT, R5, RZ, PT ;  /* 0x000000ff0500720c */ /* 0x000fe40003f45070 */
[----:B------:R-:W-:Y:S04]  /*141e0*/  LOP3.LUT R3, R3, 0xf, RZ, 0xc0, !PT ;  /* 0x0000000f03037812 */ /* 0x000fe800078ec0ff */
[----:B-12---:R-:W-:Y:S02]  /*141f0*/  IADD3 R12, P1, P0, R3, R2, R13 ;  /* 0x00000002030c7210 */ /* 0x006fe4000783e00d */
[----:B------:R-:W-:Y:S02]  /*14200*/  IADD3 R3, -R15, 0x10, RZ ;  /* 0x000000100f037810 */ /* 0x000fe40007ffe1ff */
[----:B------:R-:W-:Y:S02]  /*14210*/  IADD3.X R13, RZ, R4, R16, P1, P0 ;  /* 0x00000004ff0d7210 */ /* 0x000fe40000fe0410 */
[----:B------:R-:W-:Y:S03]  /*14220*/  LOP3.LUT R3, R3, 0xf, RZ, 0xc0, !PT ;  /* 0x0000000f03037812 */ /* 0x000fe600078ec0ff */
[----:B------:R-:W-:Y:S01]  /*14230*/  @!PT LDS RZ, [RZ] ;  /* 0x00000000fffff984 */ /* 0x000fe20000000800 */
[----:B------:R-:W-:Y:S01]  /*14240*/  @!PT LDS RZ, [RZ] ;  /* 0x00000000fffff984 */ /* 0x000fe20000000800 */
[----:B------:R-:W-:Y:S01]  /*14250*/  @!PT LDS RZ, [RZ] ;  /* 0x00000000fffff984 */ /* 0x000fe20000000800 */
[----:B------:R1:W-:Y:S01]  /*14260*/  LDGSTS.E.BYPASS.LTC128B.128.ZFILL [R0+0x1000], [R12.64], P2 ;  /* 0x010000000c007fae */ /* 0x0003e20009141d48 */
[----:B------:R-:W-:Y:S02]  /*14270*/  IADD3 R6, P1, P0, R3, R2, R17 ;  /* 0x0000000203067210 */ /* 0x000fe4000783e011 */
[C---:B------:R-:W-:Y:S02]  /*14280*/  IADD3 R3, -R14.reuse, 0x10, RZ ;  /* 0x000000100e037810 */ /* 0x040fe40007ffe1ff */
[----:B------:R-:W-:Y:S02]  /*14290*/  IADD3.X R7, RZ, R4, R18, P1, P0 ;  /* 0x00000004ff077210 */ /* 0x000fe40000fe0412 */
[----:B------:R-:W-:Y:S04]  /*142a0*/  LOP3.LUT R3, R3, 0xf, RZ, 0xc0, !PT ;  /* 0x0000000f03037812 */ /* 0x000fe800078ec0ff */
[----:B------:R-:W-:Y:S04]  /*142b0*/  IADD3 R2, P1, P0, R3, R2, R19 ;  /* 0x0000000203027210 */ /* 0x000fe8000783e013 */
[----:B------:R-:W-:Y:S02]  /*142c0*/  IADD3.X R3, RZ, R4, R20, P1, P0 ;  /* 0x00000004ff037210 */ /* 0x000fe40000fe0414 */
[----:B------:R-:W-:Y:S02]  /*142d0*/  ISETP.NE.U32.AND P1, PT, R15, RZ, PT ;  /* 0x000000ff0f00720c */ /* 0x000fe40003f25070 */
[----:B------:R-:W-:Y:S11]  /*142e0*/  ISETP.NE.U32.AND P0, PT, R14, RZ, PT ;  /* 0x000000ff0e00720c */ /* 0x000ff60003f05070 */
[----:B------:R1:W-:Y:S04]  /*142f0*/  LDGSTS.E.BYPASS.LTC128B.128.ZFILL [R0+0x3000], [R6.64], P1 ;  /* 0x0300000006007fae */ /* 0x0003e80008941d48 */
[----:B------:R1:W-:Y:S02]  /*14300*/  LDGSTS.E.BYPASS.LTC128B.128.ZFILL [R0+0x5000], [R2.64], P0 ;  /* 0x0500000002007fae */ /* 0x0003e40008141d48 */
.L_x_1828:
[----:B------:R-:W-:Y:S05]  /*14310*/  BSYNC B0 ;  /* 0x0000000000007941 */ /* 0x000fea0003800000 */
.L_x_1827:
        /* <DEDUP_REMOVED lines=10> */
.L_x_1821:
[----:B------:R-:W-:Y:S05]  /*143c0*/  BRA.DIV ~URZ, `(.L_x_1832) ;  /* 0x000065e27f007947 */ /* 0x000fea000b800000 */
[----:B------:R2:W3:Y:S02]  /*143d0*/  SHFL.BFLY PT, R0, R193, 0x2, 0x1f ;  /* 0x0c401f00c1007f89 */ /* 0x0004e400000e0000 */
.L_x_1917:
[----:B---3--:R-:W-:Y:S01]  /*143e0*/  FADD.FTZ R0, R0, R193 ;  /* 0x000000c100007221 */ /* 0x008fe20000010000 */
[----:B------:R-:W-:Y:S05]  /*143f0*/  BRA.DIV ~URZ, `(.L_x_1833) ;  /* 0x000066127f007947 */ /* 0x000fea000b800000 */
[----:B-1----:R-:W1:Y:S04]  /*14400*/  SHFL.BFLY PT, R2, R199, 0x2, 0x1f ;  /* 0x0c401f00c7027f89 */ /* 0x002e6800000e0000 */
[----:B------:R-:W3:Y:S01]  /*14410*/  SHFL.BFLY PT, R5, R0, 0x1, 0x1f ;  /* 0x0c201f0000057f89 */ /* 0x000ee200000e0000 */
[----:B-1----:R-:W-:-:S02]  /*14420*/  FADD.FTZ R4, R2, R199 ;  /* 0x000000c702047221 */ /* 0x002fc40000010000 */
[----:B---3--:R-:W-:-:S03]  /*14430*/  FADD.FTZ R0, R0, R5 ;  /* 0x0000000500007221 */ /* 0x008fc60000010000 */
[----:B------:R1:W3:Y:S04]  /*14440*/  SHFL.BFLY PT, R3, R4, 0x1, 0x1f ;  /* 0x0c201f0004037f89 */ /* 0x0002e800000e0000 */
.L_x_1918:
[----:B------:R-:W-:Y:S01]  /*14450*/  FSETP.NE.FTZ.AND P1, PT, R0, RZ, PT ;  /* 0x000000ff0000720b */ /* 0x000fe20003f35000 */
[----:B---3--:R-:W-:Y:S01]  /*14460*/  FADD.FTZ R3, R3, R4 ;  /* 0x0000000403037221 */ /* 0x008fe20000010000 */
[----:B------:R-:W-:Y:S02]  /*14470*/  MOV R2, RZ ;  /* 0x000000ff00027202 */ /* 0x000fe40000000f00 */
[----:B------:R-:W-:Y:S02]  /*14480*/  MOV R22, 0xff800000 ;  /* 0xff80000000167802 */ /* 0x000fe40000000f00 */
[----:B------:R-:W-:Y:S02]  /*14490*/  FSETP.NE.FTZ.AND P0, PT, R3, RZ, PT ;  /* 0x000000ff0300720b */ /* 0x000fe40003f15000 */
[----:B-1----:R-:W-:Y:S02]  /*144a0*/  MOV R4, 0x1 ;  /* 0x0000000100047802 */ /* 0x002fe40000000f00 */
[----:B------:R-:W-:-:S03]  /*144b0*/  MOV R17, 0xff800000 ;  /* 0xff80000000117802 */ /* 0x000fc60000000f00 */
[----:B------:R-:W1:Y:S08]  /*144c0*/  @P1 MUFU.LG2 R5, R0 ;  /* 0x0000000000051308 */ /* 0x000e700000000c00 */
[----:B------:R3:W4:Y:S01]  /*144d0*/  @P1 MUFU.RCP R2, R0 ;  /* 0x0000000000021308 */ /* 0x0007220000001000 */
[----:B-1----:R-:W-:Y:S01]  /*144e0*/  @P1 FMUL.FTZ R5, R5, 0.69314718246459960938 ;  /* 0x3f31721805051820 */ /* 0x002fe20000410000 */
[----:B---3--:R-:W-:Y:S01]  /*144f0*/  @P1 MOV R0, 0x3f317218 ;  /* 0x3f31721800001802 */ /* 0x008fe20000000f00 */
[----:B----4-:R-:W-:-:S02]  /*14500*/  FMUL.FTZ R38, R2, R124 ;  /* 0x0000007c02267220 */ /* 0x010fc40000410000 */
[----:B------:R-:W-:Y:S02]  /*14510*/  FMUL.FTZ R39, R2, R125 ;  /* 0x0000007d02277220 */ /* 0x000fe40000410000 */
[----:B------:R-:W-:Y:S02]  /*14520*/  @P1 FMUL.FTZ R0, R0, c[0x0][0x2d0] ;  /* 0x0000b40000001a20 */ /* 0x000fe40000410000 */
[----:B------:R-:W-:Y:S02]  /*14530*/  FMUL.FTZ R124, R2, R72 ;  /* 0x00000048027c7220 */ /* 0x000fe40000410000 */
[----:B------:R-:W-:Y:S01]  /*14540*/  @P1 FFMA.FTZ R22, R0, R9, R5 ;  /* 0x0000000900161223 */ /* 0x000fe20000010005 */
[----:B------:R-:W-:Y:S01]  /*14550*/  MOV R0, RZ ;  /* 0x000000ff00007202 */ /* 0x000fe20000000f00 */
[C---:B------:R-:W-:Y:S02]  /*14560*/  FMUL.FTZ R125, R2.reuse, R73 ;  /* 0x00000049027d7220 */ /* 0x040fe40000410000 */
[----:B------:R-:W-:-:S02]  /*14570*/  FMUL.FTZ R72, R2, R76 ;  /* 0x0000004c02487220 */ /* 0x000fc40000410000 */
[C---:B------:R-:W-:Y:S01]  /*14580*/  FMUL.FTZ R73, R2.reuse, R77 ;  /* 0x0000004d02497220 */ /* 0x040fe20000410000 */
[----:B------:R-:W1:Y:S01]  /*14590*/  @P0 MUFU.RCP R0, R3 ;  /* 0x0000000300000308 */ /* 0x000e620000001000 */
        /* <DEDUP_REMOVED lines=42> */
[----:B------:R3:W4:Y:S01]  /*14840*/  @P0 MUFU.LG2 R2, R3 ;  /* 0x0000000300020308 */ /* 0x0007220000000c00 */
[C---:B-1----:R-:W-:Y:S02]  /*14850*/  FMUL.FTZ R100, R0.reuse, R114 ;  /* 0x0000007200647220 */ /* 0x042fe40000410000 */
[C---:B------:R-:W-:Y:S02]  /*14860*/  FMUL.FTZ R101, R0.reuse, R115 ;  /* 0x0000007300657220 */ /* 0x040fe40000410000 */
[C---:B------:R-:W-:Y:S02]  /*14870*/  FMUL.FTZ R136, R0.reuse, R42 ;  /* 0x0000002a00887220 */ /* 0x040fe40000410000 */
[C---:B------:R-:W-:Y:S02]  /*14880*/  FMUL.FTZ R137, R0.reuse, R43 ;  /* 0x0000002b00897220 */ /* 0x040fe40000410000 */
[----:B------:R-:W-:-:S02]  /*14890*/  FMUL.FTZ R114, R0, R46 ;  /* 0x0000002e00727220 */ /* 0x000fc40000410000 */
[C---:B------:R-:W-:Y:S02]  /*148a0*/  FMUL.FTZ R115, R0.reuse, R47 ;  /* 0x0000002f00737220 */ /* 0x040fe40000410000 */
[C---:B------:R-:W-:Y:S02]  /*148b0*/  FMUL.FTZ R88, R0.reuse, R138 ;  /* 0x0000008a00587220 */ /* 0x040fe40000410000 */
[----:B------:R-:W-:Y:S01]  /*148c0*/  FMUL.FTZ R89, R0, R139 ;  /* 0x0000008b00597220 */ /* 0x000fe20000410000 */
[----:B---3--:R-:W-:Y:S01]  /*148d0*/  @P0 MOV R3, 0x3f317218 ;  /* 0x3f31721800030802 */ /* 0x008fe20000000f00 */
[----:B----4-:R-:W-:Y:S02]  /*148e0*/  @P0 FMUL.FTZ R2, R2, 0.69314718246459960938 ;  /* 0x3f31721802020820 */ /* 0x010fe40000410000 */
        /* <DEDUP_REMOVED lines=40> */
[----:B------:R-:W-:Y:S01]  /*14b70*/  FMUL.FTZ R55, R0, R103 ;  /* 0x0000006700377220 */ /* 0x000fe20000410000 */
[----:B------:R-:W-:Y:S01]  /*14b80*/  PRMT R0, R4, 0x7610, R0 ;  /* 0x0000761004007816 */ /* 0x000fe20000000000 */
[----:B------:R-:W-:Y:S02]  /*14b90*/  @P0 FFMA.FTZ R17, R3, R8, R2 ;  /* 0x0000000803110223 */ /* 0x000fe40000010002 */
.L_x_1752:
        /* <DEDUP_REMOVED lines=16> */
.L_x_1835:
[----:B------:R-:W-:Y:S05]  /*14ca0*/  BSYNC B0 ;  /* 0x0000000000007941 */ /* 0x000fea0003800000 */
.L_x_1834:
[----:B------:R-:W-:Y:S01]  /*14cb0*/  PRMT R0, R0, 0x9910, RZ ;  /* 0x0000991000007816 */ /* 0x000fe200000000ff */
[----:B------:R-:W-:Y:S01]  /*14cc0*/  BSSY B1, `(.L_x_1836) ;  /* 0x0000390000017945 */ /* 0x000fe20003800000 */
[----:B------:R-:W-:Y:S02]  /*14cd0*/  IMAD.MOV.U32 R35, RZ, RZ, R236 ;  /* 0x000000ffff237224 */ /* 0x000fe400078e00ec */
[----:B------:R-:W-:-:S13]  /*14ce0*/  ISETP.NE.AND P0, PT, R0, RZ, PT ;  /* 0x000000ff0000720c */ /* 0x000fda0003f05270 */
[----:B------:R-:W-:Y:S05]  /*14cf0*/  @!P0 BRA `(.L_x_1837) ;  /* 0x00002d1000008947 */ /* 0x000fea0003800000 */
[----:B------:R-:W-:Y:S01]  /*14d00*/  SHF.R.S32.HI R2, RZ, 0x1f, R187 ;  /* 0x0000001fff027819 */ /* 0x000fe200000114bb */
[----:B------:R-:W-:Y:S01]  /*14d10*/  WARPSYNC 0xffffffff ;  /* 0xffffffff00007948 */ /* 0x000fe20003800000 */
[----:B------:R-:W-:Y:S01]  /*14d20*/  BAR.SYNC.DEFER_BLOCKING 0x1, 0x100 ;  /* 0x0044000000007b1d */ /* 0x000fe20000010000 */
[----:B------:R-:W-:Y:S01]  /*14d30*/  LOP3.LUT R0, R147, R209, RZ, 0xfc, !PT ;  /* 0x000000d193007212 */ /* 0x000fe200078efcff */
[----:B------:R-:W-:Y:S01]  /*14d40*/  IMAD.MOV.U32 R6, RZ, RZ, 0x20 ;  /* 0x00000020ff067424 */ /* 0x000fe200078e00ff */
[----:B------:R-:W-:Y:S01]  /*14d50*/  LEA.HI R2, R2, R187, RZ, 0x5 ;  /* 0x000000bb02027211 */ /* 0x000fe200078f28ff */
[----:B------:R-:W-:Y:S01]  /*14d60*/  IMAD.MOV.U32 R9, RZ, RZ, 0x40 ;  /* 0x00000040ff097424 */ /* 0x000fe200078e00ff */
[----:B------:R-:W-:Y:S01]  /*14d70*/  F2FP.BF16.PACK_AB R5, R89, R88 ;  /* 0x000000585905723e */ /* 0x000fe200000010ff */
[----:B------:R-:W-:Y:S01]  /*14d80*/  IMAD.MOV.U32 R16, RZ, RZ, c[0x0][0x388] ;  /* 0x0000e200ff107624 */ /* 0x000fe200078e00ff */
[----:B------:R-:W-:Y:S02]  /*14d90*/  SHF.R.S32.HI R2, RZ, 0x5, R2 ;  /* 0x00000005ff027819 */ /* 0x000fe40000011402 */
[----:B------:R-:W-:-:S02]  /*14da0*/  F2FP.BF16.PACK_AB R7, R39, R38 ;  /* 0x000000262707723e */ /* 0x000fc400000010ff */
[----:B------:R-:W-:Y:S01]  /*14db0*/  F2FP.BF16.PACK_AB R8, R117, R116 ;  /* 0x000000747508723e */ /* 0x000fe200000010ff */
[----:B------:R-:W-:Y:S01]  /*14dc0*/  IMAD.SHL.U32 R2, R2, 0x400, RZ ;  /* 0x0000040002027824 */ /* 0x000fe200078e00ff */
[----:B------:R-:W-:-:S03]  /*14dd0*/  F2FP.BF16.PACK_AB R12, R77, R76 ;  /* 0x0000004c4d0c723e */ /* 0x000fc600000010ff */
[----:B------:R-:W-:Y:S01]  /*14de0*/  IMAD R3, R240, 0x2, R2 ;  /* 0x00000002f0037824 */ /* 0x000fe200078e0202 */
[----:B------:R-:W-:-:S03]  /*14df0*/  LOP3.LUT R2, R241, 0x1, RZ, 0xc0, !PT ;  /* 0x00000001f1027812 */ /* 0x000fc600078ec0ff */
[----:B------:R-:W-:Y:S01]  /*14e00*/  IMAD.IADD R0, R3, 0x1, R0 ;  /* 0x0000000103007824 */ /* 0x000fe200078e0200 */
[----:B------:R-:W-:Y:S02]  /*14e10*/  ISETP.NE.U32.AND P0, PT, R2, 0x1, PT ;  /* 0x000000010200780c */ /* 0x000fe40003f05070 */
[----:B------:R-:W-:Y:S01]  /*14e20*/  F2FP.BF16.PACK_AB R3, R27, R26 ;  /* 0x0000001a1b03723e */ /* 0x000fe200000010ff */
[----:B------:R-:W-:Y:S01]  /*14e30*/  IMAD.SHL.U32 R0, R0, 0x2, RZ ;  /* 0x0000000200007824 */ /* 0x000fe200078e00ff */
[----:B------:R-:W-:Y:S02]  /*14e40*/  R2P PR, R241, 0x6 ;  /* 0x00000006f1007804 */ /* 0x000fe40000000000 */
[----:B------:R-:W-:Y:S02]  /*14e50*/  ISETP.NE.U32.AND P3, PT, RZ, c[0x0][0x500], PT ;  /* 0x00014000ff007a0c */ /* 0x000fe40003f65070 */
[C---:B------:R-:W-:Y:S01]  /*14e60*/  IADD3 R4, R0.reuse, 0x80, RZ ;  /* 0x0000008000047810 */ /* 0x040fe20007ffe0ff */
[----:B------:R1:W-:Y:S01]  /*14e70*/  STS [R0+0x80], R3 ;  /* 0x0000800300007388 */ /* 0x0003e20000000800 */
[----:B------:R-:W-:-:S02]  /*14e80*/  IADD3 R2, R0, 0x70, RZ ;  /* 0x0000007000027810 */ /* 0x000fc40007ffe0ff */
[----:B------:R-:W-:Y:S02]  /*14e90*/  SEL R6, R6, 0xffffffe0, !P1 ;  /* 0xffffffe006067807 */ /* 0x000fe40004800000 */
[----:B------:R-:W-:Y:S02]  /*14ea0*/  @P0 IADD3 R2, R4, 0x10, RZ ;  /* 0x0000001004020810 */ /* 0x000fe40007ffe0ff */
[----:B------:R-:W-:Y:S02]  /*14eb0*/  F2FP.BF16.PACK_AB R4, R97, R96 ;  /* 0x000000606104723e */ /* 0x000fe400000010ff */
[----:B------:R-:W-:Y:S02]  /*14ec0*/  SEL R9, R9, 0xffffffc0, !P2 ;  /* 0xffffffc009097807 */ /* 0x000fe40005000000 */
[----:B------:R-:W-:Y:S01]  /*14ed0*/  ISETP.NE.U32.AND P0, PT, RZ, c[0x0][0x508], PT ;  /* 0x00014200ff007a0c */ /* 0x000fe20003f05070 */
[----:B------:R3:W-:Y:S01]  /*14ee0*/  STS [R0+0x480], R4 ;  /* 0x0004800400007388 */ /* 0x0007e20000000800 */
[----:B------:R-:W-:Y:S01]  /*14ef0*/  ISETP.NE.AND.EX P3, PT, RZ, c[0x0][0x504], PT, P3 ;  /* 0x00014100ff007a0c */ /* 0x000fe20003f65330 */
[----:B------:R-:W-:Y:S01]  /*14f00*/  IMAD.IADD R13, R9, 0x1, R2 ;  /* 0x00000001090d7824 */ /* 0x000fe200078e0202 */
[----:B------:R-:W-:Y:S01]  /*14f10*/  ISETP.NE.AND.EX P2, PT, RZ, c[0x0][0x50c], PT, P0 ;  /* 0x00014300ff007a0c */ /* 0x000fe20003f45300 */
[----:B------:R4:W-:Y:S01]  /*14f20*/  STS [R2+0x400], R5 ;  /* 0x0004000502007388 */ /* 0x0009e20000000800 */
[----:B-1----:R-:W-:-:S05]  /*14f30*/  F2FP.BF16.PACK_AB R3, R29, R28 ;  /* 0x0000001c1d03723e */ /* 0x002fca00000010ff */
[----:B------:R1:W-:Y:S01]  /*14f40*/  STS [R2], R3 ;  /* 0x0000000302007388 */ /* 0x0003e20000000800 */
[----:B---3--:R-:W-:Y:S02]  /*14f50*/  F2FP.BF16.PACK_AB R4, R31, R30 ;  /* 0x0000001e1f04723e */ /* 0x008fe400000010ff */
[----:B----4-:R-:W-:Y:S01]  /*14f60*/  F2FP.BF16.PACK_AB R5, R37, R36 ;  /* 0x000000242505723e */ /* 0x010fe200000010ff */
[----:B-1----:R-:W-:-:S05]  /*14f70*/  IMAD.IADD R3, R0, 0x1, R6 ;  /* 0x0000000100037824 */ /* 0x002fca00078e0206 */
[----:B------:R1:W-:Y:S02]  /*14f80*/  STS [R3+0x80], R4 ;  /* 0x0000800403007388 */ /* 0x0003e40000000800 */
[----:B-1----:R-:W-:Y:S01]  /*14f90*/  IMAD.IADD R4, R6, 0x1, R2 ;  /* 0x0000000106047824 */ /* 0x002fe200078e0202 */
[----:B------:R-:W-:-:S05]  /*14fa0*/  F2FP.BF16.PACK_AB R6, R135, R134 ;  /* 0x000000868706723e */ /* 0x000fca00000010ff */
[----:B------:R1:W-:Y:S04]  /*14fb0*/  STS [R3+0x480], R6 ;  /* 0x0004800603007388 */ /* 0x0003e80000000800 */
[----:B------:R3:W-:Y:S01]  /*14fc0*/  STS [R4], R5 ;  /* 0x0000000504007388 */ /* 0x0007e20000000800 */
[----:B-1----:R-:W-:Y:S01]  /*14fd0*/  IMAD.IADD R6, R0, 0x1, R9 ;  /* 0x0000000100067824 */ /* 0x002fe200078e0209 */
[----:B---3--:R-:W-:-:S05]  /*14fe0*/  F2FP.BF16.PACK_AB R5, R131, R130 ;  /* 0x000000828305723e */ /* 0x008fca00000010ff */
[----:B------:R1:W-:Y:S04]  /*14ff0*/  STS [R4+0x400], R5 ;  /* 0x0004000504007388 */ /* 0x0003e80000000800 */
[----:B------:R3:W-:Y:S01]  /*15000*/  STS [R6+0x80], R7 ;  /* 0x0000800706007388 */ /* 0x0007e20000000800 */
[----:B-1----:R-:W-:Y:S02]  /*15010*/  F2FP.BF16.PACK_AB R5, R93, R92 ;  /* 0x0000005c5d05723e */ /* 0x002fe400000010ff */
[----:B---3--:R-:W-:-:S03]  /*15020*/  F2FP.BF16.PACK_AB R7, R121, R120 ;  /* 0x000000787907723e */ /* 0x008fc600000010ff */
[----:B------:R1:W-:Y:S04]  /*15030*/  STS [R6+0x480], R5 ;  /* 0x0004800506007388 */ /* 0x0003e80000000800 */
[----:B------:R3:W-:Y:S01]  /*15040*/  STS [R13], R7 ;  /* 0x000000070d007388 */ /* 0x0007e20000000800 */
[----:B-1----:R-:W-:Y:S02]  /*15050*/  F2FP.BF16.PACK_AB R5, R123, R122 ;  /* 0x0000007a7b05723e */ /* 0x002fe400000010ff */
[----:B---3--:R-:W-:-:S03]  /*15060*/  F2FP.BF16.PACK_AB R7, R119, R118 ;  /* 0x000000767707723e */ /* 0x008fc600000010ff */
[----:B------:R1:W-:Y:S02]  /*15070*/  STS [R13+0x400], R5 ;  /* 0x000400050d007388 */ /* 0x0003e40000000800 */
[----:B-1----:R-:W-:-:S05]  /*15080*/  IMAD.IADD R5, R9, 0x1, R3 ;  /* 0x0000000109057824 */ /* 0x002fca00078e0203 */
[----:B------:R1:W-:Y:S04]  /*15090*/  STS [R5+0x80], R8 ;  /* 0x0000800805007388 */ /* 0x0003e80000000800 */
[----:B------:R3:W-:Y:S01]  /*150a0*/  STS [R5+0x480], R7 ;  /* 0x0004800705007388 */ /* 0x0007e20000000800 */
[----:B-1----:R-:W-:Y:S01]  /*150b0*/  F2FP.BF16.PACK_AB R8, R101, R100 ;  /* 0x000000646508723e */ /* 0x002fe200000010ff */
[----:B---3--:R-:W-:Y:S01]  /*150c0*/  IMAD.IADD R7, R4, 0x1, R9 ;  /* 0x0000000104077824 */ /* 0x008fe200078e0209 */
[----:B------:R-:W-:-:S04]  /*150d0*/  F2FP.BF16.PACK_AB R9, R113, R112 ;  /* 0x000000707109723e */ /* 0x000fc800000010ff */
[----:B------:R1:W-:Y:S04]  /*150e0*/  STS [R7+0x400], R8 ;  /* 0x0004000807007388 */ /* 0x0003e80000000800 */
[----:B------:R3:W-:Y:S01]  /*150f0*/  STS [R7], R9 ;  /* 0x0000000907007388 */ /* 0x0007e20000000800 */
[----:B-1----:R-:W-:Y:S02]  /*15100*/  F2FP.BF16.PACK_AB R8, R137, R136 ;  /* 0x000000888908723e */ /* 0x002fe400000010ff */
[----:B---3--:R-:W-:-:S03]  /*15110*/  F2FP.BF16.PACK_AB R9, R41, R40 ;  /* 0x000000282909723e */ /* 0x008fc600000010ff */
[----:B------:R1:W-:Y:S04]  /*15120*/  STS [R0+0x4480], R8 ;  /* 0x0044800800007388 */ /* 0x0003e80000000800 */
[----:B------:R3:W-:Y:S01]  /*15130*/  STS [R0+0x4080], R9 ;  /* 0x0040800900007388 */ /* 0x0007e20000000800 */
        /* <DEDUP_REMOVED lines=35> */
[----:B------:R3:W-:Y:S04]  /*15370*/  STS [R2+0x8400], R0 ;  /* 0x0084000002007388 */ /* 0x0007e80000000800 */
[----:B------:R-:W-:Y:S01]  /*15380*/  STS [R3+0x8080], R12 ;  /* 0x0080800c03007388 */ /* 0x000fe20000000800 */
[----:B-1----:R-:W-:Y:S02]  /*15390*/  F2FP.BF16.PACK_AB R8, R67, R66 ;  /* 0x000000424308723e */ /* 0x002fe400000010ff */
[----:B---3--:R-:W-:-:S03]  /*153a0*/  F2FP.BF16.PACK_AB R2, R81, R80 ;  /* 0x000000505102723e */ /* 0x008fc600000010ff */
[----:B------:R1:W-:Y:S01]  /*153b0*/  STS [R3+0x8480], R8 ;  /* 0x0084800803007388 */ /* 0x0003e20000000800 */
[----:B------:R-:W-:-:S03]  /*153c0*/  F2FP.BF16.PACK_AB R0, R83, R82 ;  /* 0x000000525300723e */ /* 0x000fc600000010ff */
[----:B------:R3:W-:Y:S04]  /*153d0*/  STS [R4+0x8000], R2 ;  /* 0x0080000204007388 */ /* 0x0007e80000000800 */
[----:B------:R4:W-:Y:S01]  /*153e0*/  STS [R4+0x8400], R0 ;  /* 0x0084000004007388 */ /* 0x0009e20000000800 */
[----:B-1----:R-:W-:Y:S02]  /*153f0*/  @P2 IADD3 R8, P0, R243, c[0x0][0x508], RZ ;  /* 0x00014200f3082a10 */ /* 0x002fe40007f1e0ff */
[----:B---3--:R-:W-:Y:S02]  /*15400*/  F2FP.BF16.PACK_AB R2, R133, R132 ;  /* 0x000000848502723e */ /* 0x008fe400000010ff */
[----:B------:R-:W-:Y:S02]  /*15410*/  @P2 IADD3.X R9, R244, c[0x0][0x50c], RZ, P0, !PT ;  /* 0x00014300f4092a10 */ /* 0x000fe400007fe4ff */
[----:B----4-:R-:W-:Y:S01]  /*15420*/  F2FP.BF16.PACK_AB R0, R79, R78 ;  /* 0x0000004e4f00723e */ /* 0x010fe200000010ff */
[----:B------:R1:W-:Y:S01]  /*15430*/  STS [R6+0x8080], R2 ;  /* 0x0080800206007388 */ /* 0x0003e20000000800 */
[----:B------:R-:W-:-:S03]  /*15440*/  IADD3 R4, P1, R243, c[0x0][0x500], RZ ;  /* 0x00014000f3047a10 */ /* 0x000fc60007f3e0ff */
        /* <DEDUP_REMOVED lines=11> */
[----:B------:R1:W-:Y:S01]  /*15500*/  STS [R7+0x8400], R2 ;  /* 0x0084000207007388 */ /* 0x0003e20000000800 */
[----:B------:R-:W-:-:S03]  /*15510*/  IADD3.X R5, R244, c[0x0][0x504], RZ, P1, !PT ;  /* 0x00014100f4057a10 */ /* 0x000fc60000ffe4ff */
[----:B------:R3:W-:Y:S04]  /*15520*/  STS [R7+0x8000], R0 ;  /* 0x0080000007007388 */ /* 0x0007e80000000800 */
[----:B------:R-:W-:Y:S01]  /*15530*/  BAR.SYNC.DEFER_BLOCKING 0x1, 0x100 ;  /* 0x0044000000007b1d */ /* 0x000fe20000010000 */
[----:B-1----:R-:W-:-:S05]  /*15540*/  IMAD.MOV.U32 R2, RZ, RZ, RZ ;  /* 0x000000ffff027224 */ /* 0x002fca00078e00ff */
[----:B------:R1:W5:Y:S04]  /*15550*/  @P2 LDG.E R16, [R8.64] ;  /* 0x0000000808102981 */ /* 0x000368000c1e1900 */
[----:B------:R1:W5:Y:S01]  /*15560*/  @P3 LDG.E R2, [R4.64] ;  /* 0x0000000804023981 */ /* 0x000362000c1e1900 */
[----:B------:R-:W-:-:S04]  /*15570*/  ISETP.NE.AND P0, PT, R249, RZ, PT ;  /* 0x000000fff900720c */ /* 0x000fc80003f05270 */
[----:B---3--:R-:W-:Y:S01]  /*15580*/  SEL R0, R249, c[0x0][0x3d4], P0 ;  /* 0x0000f500f9007a07 */ /* 0x008fe20000000000 */
[----:B------:R-:W-:Y:S05]  /*15590*/  @P2 BRA `(.L_x_1838) ;  /* 0x0000004000002947 */ /* 0x000fea0003800000 */
[----:B------:R-:W-:Y:S05]  /*155a0*/  @!P3 BRA `(.L_x_1838) ;  /* 0x000000300000b947 */ /* 0x000fea0003800000 */
[----:B-----5:R3:W4:Y:S04]  /*155b0*/  LDG.E R16, [R4.64] ;  /* 0x0000000804107981 */ /* 0x020728000c1e1900 */
[----:B-1-3--:R-:W4:Y:S02]  /*155c0*/  LDG.E R4, [R4.64+0x4] ;  /* 0x0000040804047981 */ /* 0x00af24000c1e1900 */
[----:B----4-:R-:W-:Y:S02]  /*155d0*/  IADD3 R16, -R16, R4, RZ ;  /* 0x0000000410107210 */ /* 0x010fe40007ffe1ff */
.L_x_1838:
[----:B------:R-:W-:Y:S01]  /*155e0*/  IMAD.MOV.U32 R12, RZ, RZ, 0x368 ;  /* 0x00000368ff0c7424 */ /* 0x000fe200078e00ff */
[----:B------:R-:W-:Y:S01]  /*155f0*/  ISETP.GT.AND P2, PT, R0, 0x1, PT ;  /* 0x000000010000780c */ /* 0x000fe20003f44270 */
[----:B------:R-:W3:Y:S01]  /*15600*/  LDL R23, [R1+0x4c] ;  /* 0x00004c0001177983 */ /* 0x000ee20000100800 */
[----:B------:R-:W-:-:S02]  /*15610*/  ISETP.NE.U32.AND P0, PT, RZ, c[0x0][0x500], PT ;  /* 0x00014000ff007a0c */ /* 0x000fc40003f05070 */
[----:B------:R-:W-:Y:S02]  /*15620*/  SEL R12, R12, 0x328, P2 ;  /* 0x000003280c0c7807 */ /* 0x000fe40001000000 */
[----:B------:R-:W-:Y:S02]  /*15630*/  ISETP.NE.AND.EX P0, PT, RZ, c[0x0][0x504], PT, P0 ;  /* 0x00014100ff007a0c */ /* 0x000fe40003f05300 */
[----:B------:R-:W4:Y:S01]  /*15640*/  LDC.64 R6, c[0x0][R12+0x170] ;  /* 0x00005c000c067b82 */ /* 0x000f220000000a00 */
[----:B-1----:R-:W-:Y:S02]  /*15650*/  LOP3.LUT R5, R238, 0xffff, RZ, 0xc0, !PT ;  /* 0x0000ffffee057812 */ /* 0x002fe400078ec0ff */
[----:B------:R-:W-:Y:S02]  /*15660*/  SEL R0, R245, RZ, !P0 ;  /* 0x000000fff5007207 */ /* 0x000fe40004000000 */
[----:B------:R-:W-:-:S03]  /*15670*/  SEL R4, R248, RZ, !P0 ;  /* 0x000000fff8047207 */ /* 0x000fc60004000000 */
[----:B------:R-:W1:Y:S08]  /*15680*/  LDC.64 R8, c[0x0][R12+0x168] ;  /* 0x00005a000c087b82 */ /* 0x000e700000000a00 */
[----:B------:R-:W2:Y:S08]  /*15690*/  LDC.64 R20, c[0x0][R12+0x178] ;  /* 0x00005e000c147b82 */ /* 0x000eb00000000a00 */
[----:B------:R1:W2:Y:S01]  /*156a0*/  LDC.64 R18, c[0x0][R12+0x160] ;  /* 0x000058000c127b82 */ /* 0x0002a20000000a00 */
[----:B----4-:R-:W-:-:S04]  /*156b0*/  IMAD R3, R7, R0, RZ ;  /* 0x0000000007037224 */ /* 0x010fc800078e02ff */
[C---:B------:R-:W-:Y:S02]  /*156c0*/  IMAD R4, R6.reuse, R4, R3 ;  /* 0x0000000406047224 */ /* 0x040fe400078e0203 */
[----:B------:R-:W-:-:S04]  /*156d0*/  IMAD.WIDE.U32 R6, R6, R0, RZ ;  /* 0x0000000006067225 */ /* 0x000fc800078e00ff */
[-C--:B-1----:R-:W-:Y:S02]  /*156e0*/  IMAD R3, R9, R5.reuse, RZ ;  /* 0x0000000509037224 */ /* 0x082fe400078e02ff */
[----:B------:R-:W-:-:S04]  /*156f0*/  IMAD.WIDE.U32 R8, R8, R5, RZ ;  /* 0x0000000508087225 */ /* 0x000fc800078e00ff */
[----:B------:R-:W-:Y:S01]  /*15700*/  IMAD.IADD R13, R9, 0x1, R3 ;  /* 0x00000001090d7824 */ /* 0x000fe200078e0203 */
[----:B-----5:R-:W-:Y:S01]  /*15710*/  IADD3 R14, P4, P3, R6, R8, R2 ;  /* 0x00000008060e7210 */ /* 0x020fe20007b9e002 */
[----:B------:R-:W-:Y:S01]  /*15720*/  IMAD.IADD R15, R7, 0x1, R4 ;  /* 0x00000001070f7824 */ /* 0x000fe200078e0204 */
[----:B------:R-:W-:Y:S01]  /*15730*/  SEL R6, R250, RZ, P2 ;  /* 0x000000fffa067207 */ /* 0x000fe20001000000 */
[----:B------:R-:W-:-:S04]  /*15740*/  IMAD.MOV.U32 R3, RZ, RZ, c[0x0][0x4e8] ;  /* 0x00013a00ff037624 */ /* 0x000fc800078e00ff */
[-C--:B--2---:R-:W-:Y:S01]  /*15750*/  IMAD R9, R21, R6.reuse, RZ ;  /* 0x0000000615097224 */ /* 0x084fe200078e02ff */
[----:B------:R-:W-:Y:S01]  /*15760*/  ISETP.NE.AND P5, PT, R3, 0x1, PT ;  /* 0x000000010300780c */ /* 0x000fe20003fa5270 */
[----:B------:R-:W-:Y:S02]  /*15770*/  IMAD.WIDE.U32 R6, R20, R6, RZ ;  /* 0x0000000614067225 */ /* 0x000fe400078e00ff */
[----:B------:R-:W2:Y:S02]  /*15780*/  LDL R20, [R1+0x48] ;  /* 0x0000480001147983 */ /* 0x000ea40000100800 */
[----:B------:R-:W-:Y:S02]  /*15790*/  IMAD.IADD R12, R7, 0x1, R9 ;  /* 0x00000001070c7824 */ /* 0x000fe400078e0209 */
[----:B---3--:R-:W-:-:S06]  /*157a0*/  IMAD R3, R237, 0x80, R23 ;  /* 0x00000080ed037824 */ /* 0x008fcc00078e0217 */
[----:B------:R-:W-:-:S04]  /*157b0*/  @P5 IMAD.HI.U32 R8, R3, c[0x0][0x4ec], RZ ;  /* 0x00013b0003085a27 */ /* 0x000fc800078e00ff */
[----:B------:R-:W-:Y:S01]  /*157c0*/  IMAD.MOV.U32 R4, RZ, RZ, R3 ;  /* 0x000000ffff047224 */ /* 0x000fe200078e0003 */
[----:B------:R-:W-:Y:S02]  /*157d0*/  @P5 SHF.R.U32.HI R4, RZ, c[0x0][0x4f0], R8 ;  /* 0x00013c00ff045a19 */ /* 0x000fe40000011608 */
[----:B------:R-:W-:Y:S02]  /*157e0*/  SHF.R.S32.HI R8, RZ, 0x1f, R2 ;  /* 0x0000001fff087819 */ /* 0x000fe40000011402 */
[----:B------:R-:W-:Y:S02]  /*157f0*/  IADD3 R6, P1, P0, R4, R14, R6 ;  /* 0x0000000e04067210 */ /* 0x000fe4000783e006 */
[--C-:B------:R-:W-:Y:S01]  /*15800*/  SHF.R.S32.HI R9, RZ, 0x1f, R4.reuse ;  /* 0x0000001fff097819 */ /* 0x100fe20000011404 */
[----:B------:R-:W-:Y:S01]  /*15810*/  IMAD.MOV R4, RZ, RZ, -R4 ;  /* 0x000000ffff047224 */ /* 0x000fe200078e0a04 */
[----:B------:R-:W-:-:S03]  /*15820*/  IADD3.X R7, R15, R13, R8, P4, P3 ;  /* 0x0000000d0f077210 */ /* 0x000fc600027e6408 */
[----:B------:R-:W-:Y:S01]  /*15830*/  IMAD R4, R4, c[0x0][0x4e8], R3 ;  /* 0x00013a0004047a24 */ /* 0x000fe200078e0203 */
[----:B------:R-:W-:-:S03]  /*15840*/  IADD3.X R7, R9, R7, R12, P1, P0 ;  /* 0x0000000709077210 */ /* 0x000fc60000fe040c */
[----:B------:R-:W-:Y:S01]  /*15850*/  IMAD R9, R19, R4, RZ ;  /* 0x0000000413097224 */ /* 0x000fe200078e02ff */
[----:B------:R-:W-:-:S05]  /*15860*/  SHF.R.S32.HI R12, RZ, 0x1f, R4 ;  /* 0x0000001fff0c7819 */ /* 0x000fca0000011404 */
[C---:B------:R-:W-:Y:S02]  /*15870*/  IMAD R9, R18.reuse, R12, R9 ;  /* 0x0000000c12097224 */ /* 0x040fe400078e0209 */
[----:B------:R-:W-:Y:S02]  /*15880*/  IMAD.MOV.U32 R12, RZ, RZ, c[0x0][0x4a8] ;  /* 0x00012a00ff0c7624 */ /* 0x000fe400078e00ff */
[----:B------:R-:W-:Y:S01]  /*15890*/  IMAD.WIDE.U32 R6, R18, R4, R6 ;  /* 0x0000000412067225 */ /* 0x000fe200078e0006 */
[----:B------:R-:W-:Y:S02]  /*158a0*/  SHF.R.S32.HI R23, RZ, 0x1f, R187 ;  /* 0x0000001fff177819 */ /* 0x000fe400000114bb */
[----:B------:R-:W-:Y:S01]  /*158b0*/  SEL R12, R12, c[0x0][0x450], P2 ;  /* 0x000114000c0c7a07 */ /* 0x000fe20001000000 */
[----:B------:R-:W-:Y:S02]  /*158c0*/  IMAD.MOV.U32 R13, RZ, RZ, c[0x0][0x4ac] ;  /* 0x00012b00ff0d7624 */ /* 0x000fe400078e00ff */
[----:B------:R-:W-:Y:S01]  /*158d0*/  IMAD.IADD R4, R7, 0x1, R9 ;  /* 0x0000000107047824 */ /* 0x000fe200078e0209 */
[----:B------:R-:W-:-:S02]  /*158e0*/  LEA R12, P0, R6, R12, 0x2 ;  /* 0x0000000c060c7211 */ /* 0x000fc400078010ff */
[----:B------:R-:W-:Y:S02]  /*158f0*/  SEL R13, R13, c[0x0][0x454], P2 ;  /* 0x000115000d0d7a07 */ /* 0x000fe40001000000 */
[----:B------:R-:W-:Y:S02]  /*15900*/  LEA.HI R23, R23, R187, RZ, 0x5 ;  /* 0x000000bb17177211 */ /* 0x000fe400078f28ff */
[----:B------:R-:W-:Y:S02]  /*15910*/  LEA.HI.X R6, R6, R13, R4, 0x2, P0 ;  /* 0x0000000d06067211 */ /* 0x000fe400000f1404 */
[----:B------:R-:W-:Y:S01]  /*15920*/  LOP3.LUT R23, R23, 0xffffffe0, RZ, 0xc0, !PT ;  /* 0xffffffe017177812 */ /* 0x000fe200078ec0ff */
[----:B------:R-:W-:Y:S04]  /*15930*/  SHFL.IDX PT, R14, R12, RZ, 0x1c1f ;  /* 0x001c1fff0c0e7589 */ /* 0x000fe800000e0000 */
[----:B------:R-:W1:Y:S01]  /*15940*/  SHFL.IDX PT, R15, R6, RZ, 0x1c1f ;  /* 0x001c1fff060f7589 */ /* 0x000e6200000e0000 */
[----:B------:R-:W-:-:S03]  /*15950*/  IMAD.IADD R23, R187, 0x1, -R23 ;  /* 0x00000001bb177824 */ /* 0x000fc600078e0a17 */
[----:B------:R-:W-:Y:S01]  /*15960*/  SHFL.IDX PT, R12, R12, 0x1, 0x1c1f ;  /* 0x003c1f000c0c7f89 */ /* 0x000fe200000e0000 */
[----:B------:R-:W-:-:S03]  /*15970*/  IMAD R4, R16, c[0x0][0x4e8], RZ ;  /* 0x00013a0010047a24 */ /* 0x000fc600078e02ff */
[----:B------:R2:W3:Y:S01]  /*15980*/  SHFL.IDX PT, R13, R6, 0x1, 0x1c1f ;  /* 0x003c1f00060d7f89 */ /* 0x0004e200000e0000 */
[----:B------:R-:W-:Y:S01]  /*15990*/  LOP3.LUT P0, RZ, R23, 0x3, RZ, 0xc0, !PT ;  /* 0x0000000317ff7812 */ /* 0x000fe2000780c0ff */
[----:B--2---:R-:W-:-:S05]  /*159a0*/  IMAD R6, R237, 0x80, R20 ;  /* 0x00000080ed067824 */ /* 0x004fca00078e0214 */
[C---:B------:R-:W-:Y:S02]  /*159b0*/  IADD3 R7, R6.reuse, 0x8, RZ ;  /* 0x0000000806077810 */ /* 0x040fe40007ffe0ff */
[-C--:B------:R-:W-:Y:S02]  /*159c0*/  ISETP.GE.OR P1, PT, R6, R4.reuse, P0 ;  /* 0x000000040600720c */ /* 0x080fe40000726670 */
[----:B------:R-:W-:-:S11]  /*159d0*/  ISETP.GE.OR P0, PT, R7, R4, P0 ;  /* 0x000000040700720c */ /* 0x000fd60000706670 */
[----:B-1----:R1:W-:Y:S01]  /*159e0*/  @!P1 ST.E [R14.64], R22 ;  /* 0x000000160e009985 */ /* 0x0023e2000c101908 */
[----:B------:R-:W-:-:S03]  /*159f0*/  ISETP.GE.AND P1, PT, R7, R4, PT ;  /* 0x000000040700720c */ /* 0x000fc60003f26270 */
[----:B---3--:R2:W-:Y:S01]  /*15a00*/  @!P0 ST.E [R12.64], R17 ;  /* 0x000000110c008985 */ /* 0x0085e2000c101908 */
[----:B------:R-:W-:Y:S02]  /*15a10*/  ISETP.GE.AND P0, PT, R6, R4, PT ;  /* 0x000000040600720c */ /* 0x000fe40003f06270 */
[----:B-1----:R-:W-:Y:S01]  /*15a20*/  P2R R15, PR, RZ, 0x2 ;  /* 0x00000002ff0f7803 */ /* 0x002fe20000000000 */
[----:B------:R-:W-:Y:S05]  /*15a30*/  @P2 BRA `(.L_x_1839) ;  /* 0x000007c000002947 */ /* 0x000fea0003800000 */
[----:B------:R-:W-:Y:S01]  /*15a40*/  IMAD R8, R8, c[0x0][0x3a0], RZ ;  /* 0x0000e80008087a24 */ /* 0x000fe200078e02ff */
[----:B------:R-:W-:Y:S01]  /*15a50*/  SHF.R.S32.HI R9, RZ, 0x1f, R0 ;  /* 0x0000001fff097819 */ /* 0x000fe20000011400 */
[C---:B------:R-:W-:Y:S01]  /*15a60*/  IMAD.WIDE.U32 R6, R2.reuse, c[0x0][0x3a0], RZ ;  /* 0x0000e80002067a25 */ /* 0x040fe200078e00ff */
[----:B------:R1:W3:Y:S01]  /*15a70*/  LDS.128 R24, [R107+0x80] ;  /* 0x000080006b187984 */ /* 0x0002e20000000c00 */
[C---:B--2---:R-:W-:Y:S02]  /*15a80*/  LEA R12, R237.reuse, R242, 0x7 ;  /* 0x000000f2ed0c7211 */ /* 0x044fe400078e38ff */
[----:B------:R-:W-:Y:S01]  /*15a90*/  IMAD R2, R2, c[0x0][0x3a4], R8 ;  /* 0x0000e90002027a24 */ /* 0x000fe200078e0208 */
[----:B------:R-:W-:Y:S01]  /*15aa0*/  LEA R8, R237, R217, 0x7 ;  /* 0x000000d9ed087211 */ /* 0x000fe200078e38ff */
[----:B------:R1:W2:Y:S03]  /*15ab0*/  LDS.128 R40, [R107+0x1080] ;  /* 0x001080006b287984 */ /* 0x0002a60000000c00 */
[----:B------:R-:W-:Y:S01]  /*15ac0*/  IADD3 R3, R7, R2, RZ ;  /* 0x0000000207037210 */ /* 0x000fe20007ffe0ff */
[----:B------:R1:W4:Y:S01]  /*15ad0*/  LDS.128 R52, [R107+0x2080] ;  /* 0x002080006b347984 */ /* 0x0003220000000c00 */
        /* <DEDUP_REMOVED lines=30> */
[----:B------:R-:W-:-:S04]  /*15cc0*/  LEA R14, P0, R2, c[0x0][0x380], 0x1 ;  /* 0x0000e000020e7a11 */ /* 0x000fc800078008ff */
[----:B------:R-:W-:-:S04]  /*15cd0*/  IADD3 R0, R3, R0, RZ ;  /* 0x0000000003007210 */ /* 0x000fc80007ffe0ff */
[----:B------:R-:W-:Y:S01]  /*15ce0*/  LEA.HI.X R13, R2, c[0x0][0x384], R0, 0x1, P0 ;  /* 0x0000e100020d7a11 */ /* 0x000fe200000f0c00 */
[----:B------:R-:W-:Y:S05]  /*15cf0*/  BRA.DIV ~URZ, `(.L_x_1840) ;  /* 0x00004e127f007947 */ /* 0x000fea000b800000 */
[----:B--234-:R2:W3:Y:S02]  /*15d00*/  SHFL.IDX PT, R5, R13, RZ, 0x181f ;  /* 0x00181fff0d057589 */ /* 0x01c4e400000e0000 */
.L_x_1919:
[----:B------:R-:W-:Y:S05]  /*15d10*/  BRA.DIV ~URZ, `(.L_x_1841) ;  /* 0x00004e627f007947 */ /* 0x000fea000b800000 */
[----:B------:R4:W2:Y:S02]  /*15d20*/  SHFL.IDX PT, R0, R14, RZ, 0x181f ;  /* 0x00181fff0e007589 */ /* 0x0008a400000e0000 */
.L_x_1920:
[----:B------:R-:W-:Y:S01]  /*15d30*/  ISETP.GE.AND P0, PT, R12, R4, PT ;  /* 0x000000040c00720c */ /* 0x000fe20003f06270 */
[----:B------:R-:W-:-:S12]  /*15d40*/  BSSY B0, `(.L_x_1842) ;  /* 0x000000e000007945 */ /* 0x000fd80003800000 */
[----:B------:R-:W-:Y:S05]  /*15d50*/  @P0 BRA `(.L_x_1843) ;  /* 0x000000c000000947 */ /* 0x000fea0003800000 */
[----:B------:R-:W-:Y:S02]  /*15d60*/  ISETP.GE.AND P2, PT, R204, c[0x0][0x3c8], PT ;  /* 0x0000f200cc007a0c */ /* 0x000fe40003f46270 */
[----:B------:R-:W-:Y:S02]  /*15d70*/  ISETP.GE.AND P1, PT, R203, c[0x0][0x3c8], PT ;  /* 0x0000f200cb007a0c */ /* 0x000fe40003f26270 */
[----:B------:R-:W-:-:S09]  /*15d80*/  ISETP.GE.AND P0, PT, R206, c[0x0][0x3c8], PT ;  /* 0x0000f200ce007a0c */ /* 0x000fd20003f06270 */
        /* <DEDUP_REMOVED lines=9> */
.L_x_1843:
[----:B------:R-:W-:Y:S05]  /*15e20*/  BSYNC B0 ;  /* 0x0000000000007941 */ /* 0x000fea0003800000 */
.L_x_1842:
[----:B------:R-:W-:Y:S05]  /*15e30*/  BRA.DIV ~URZ, `(.L_x_1844) ;  /* 0x00004db27f007947 */ /* 0x000fea000b800000 */
[----:B---3--:R3:W4:Y:S04]  /*15e40*/  SHFL.IDX PT, R5, R13, 0x1, 0x181f ;  /* 0x00381f000d057f89 */ /* 0x00872800000e0000 */
[----:B--2---:R3:W2:Y:S02]  /*15e50*/  SHFL.IDX PT, R0, R14, 0x1, 0x181f ;  /* 0x00381f000e007f89 */ /* 0x0046a400000e0000 */
.L_x_1921:
        /* <DEDUP_REMOVED lines=16> */
.L_x_1846:
[----:B------:R-:W-:Y:S05]  /*15f60*/  BSYNC B0 ;  /* 0x0000000000007941 */ /* 0x000fea0003800000 */
.L_x_1845:
[----:B------:R-:W-:Y:S05]  /*15f70*/  BRA.DIV ~URZ, `(.L_x_1847) ;  /* 0x00004d427f007947 */ /* 0x000fea000b800000 */
[----:B----4-:R4:W3:Y:S02]  /*15f80*/  SHFL.IDX PT, R5, R13, 0x2, 0x181f ;  /* 0x00581f000d057f89 */ /* 0x0108e400000e0000 */
.L_x_1922:
[----:B------:R-:W-:Y:S05]  /*15f90*/  BRA.DIV ~URZ, `(.L_x_1848) ;  /* 0x00004d927f007947 */ /* 0x000fea000b800000 */
[----:B--2---:R2:W4:Y:S02]  /*15fa0*/  SHFL.IDX PT, R0, R14, 0x2, 0x181f ;  /* 0x00581f000e007f89 */ /* 0x00452400000e0000 */
.L_x_1923:
        /* <DEDUP_REMOVED lines=16> */
.L_x_1850:
[----:B------:R-:W-:Y:S05]  /*160b0*/  BSYNC B0 ;  /* 0x0000000000007941 */ /* 0x000fea0003800000 */
.L_x_1849:
[----:B------:R-:W-:Y:S05]  /*160c0*/  BRA.DIV ~URZ, `(.L_x_1851) ;  /* 0x00004cd27f007947 */ /* 0x000fea000b800000 */
[----:B---3--:R3:W2:Y:S04]  /*160d0*/  SHFL.IDX PT, R6, R13, 0x3, 0x181f ;  /* 0x00781f000d067f89 */ /* 0x0086a800000e0000 */
[----:B----4-:R3:W4:Y:S02]  /*160e0*/  SHFL.IDX PT, R0, R14, 0x3, 0x181f ;  /* 0x00781f000e007f89 */ /* 0x01072400000e0000 */
.L_x_1924:
[----:B------:R-:W-:-:S04]  /*160f0*/  IADD3 R2, R12, 0x60, RZ ;  /* 0x000000600c027810 */ /* 0x000fc80007ffe0ff */
[----:B------:R-:W-:-:S13]  /*16100*/  ISETP.GE.AND P0, PT, R2, R4, PT ;  /* 0x000000040200720c */ /* 0x000fda0003f06270 */
[----:B------:R-:W-:Y:S05]  /*16110*/  @P0 BRA `(.L_x_1852) ;  /* 0x000024a000000947 */ /* 0x000fea0003800000 */
[----:B------:R-:W-:Y:S02]  /*16120*/  ISETP.GE.AND P1, PT, R204, c[0x0][0x3c8], PT ;  /* 0x0000f200cc007a0c */ /* 0x000fe40003f26270 */
[----:B------:R-:W-:-:S11]  /*16130*/  ISETP.GE.AND P0, PT, R203, c[0x0][0x3c8], PT ;  /* 0x0000f200cb007a0c */ /* 0x000fd60003f06270 */
        /* <DEDUP_REMOVED lines=12> */
.L_x_1839:
[----:B------:R-:W-:Y:S02]  /*16200*/  IMAD R8, R8, c[0x0][0x408], RZ ;  /* 0x0001020008087a24 */ /* 0x000fe400078e02ff */
[----:B------:R-:W-:-:S04]  /*16210*/  IMAD.WIDE.U32 R6, R2, c[0x0][0x408], RZ ;  /* 0x0001020002067a25 */ /* 0x000fc800078e00ff */
[----:B------:R-:W-:-:S05]  /*16220*/  IMAD R2, R2, c[0x0][0x40c], R8 ;  /* 0x0001030002027a24 */ /* 0x000fca00078e0208 */
[----:B------:R-:W-:Y:S02]  /*16230*/  IADD3 R7, R7, R2, RZ ;  /* 0x0000000207077210 */ /* 0x000fe40007ffe0ff */
[----:B------:R-:W-:-:S03]  /*16240*/  SHF.R.S32.HI R2, RZ, 0x1f, R0 ;  /* 0x0000001fff027819 */ /* 0x000fc60000011400 */
[----:B------:R-:W-:-:S04]  /*16250*/  IMAD.WIDE.U32 R6, R5, c[0x0][0x438], R6 ;  /* 0x00010e0005067a25 */ /* 0x000fc800078e0006 */
[----:B------:R-:W-:Y:S01]  /*16260*/  IMAD R2, R2, c[0x0][0x440], RZ ;  /* 0x0001100002027a24 */ /* 0x000fe200078e02ff */
[----:B------:R-:W-:Y:S01]  /*16270*/  MOV R4, R6 ;  /* 0x0000000600047202 */ /* 0x000fe20000000f00 */
[----:B------:R-:W-:Y:S02]  /*16280*/  IMAD R5, R5, c[0x0][0x43c], R7 ;  /* 0x00010f0005057a24 */ /* 0x000fe400078e0207 */
[----:B------:R-:W-:-:S04]  /*16290*/  @P5 IMAD.HI.U32 R7, R3, c[0x0][0x4ec], RZ ;  /* 0x00013b0003075a27 */ /* 0x000fc800078e00ff */
[C---:B------:R-:W-:Y:S02]  /*162a0*/  IMAD R2, R0.reuse, c[0x0][0x444], R2 ;  /* 0x0001110000027a24 */ /* 0x040fe400078e0202 */
[----:B------:R-:W-:Y:S01]  /*162b0*/  IMAD.WIDE.U32 R4, R0, c[0x0][0x440], R4 ;  /* 0x0001100000047a25 */ /* 0x000fe200078e0004 */
[----:B------:R-:W-:Y:S02]  /*162c0*/  MOV R0, R3 ;  /* 0x0000000300007202 */ /* 0x000fe40000000f00 */
[----:B------:R-:W-:Y:S02]  /*162d0*/  @P5 SHF.R.U32.HI R0, RZ, c[0x0][0x4f0], R7 ;  /* 0x00013c00ff005a19 */ /* 0x000fe40000011607 */
        /* <DEDUP_REMOVED lines=19> */
.L_x_1925:
[----:B------:R-:W-:Y:S05]  /*16410*/  BRA.DIV ~URZ, `(.L_x_1854) ;  /* 0x00004ac27f007947 */ /* 0x000fea000b800000 */
[----:B------:R4:W1:Y:S02]  /*16420*/  SHFL.IDX PT, R0, R14, RZ, 0x1c1f ;  /* 0x001c1fff0e007589 */ /* 0x00086400000e0000 */
.L_x_1926:
[----:B------:R-:W-:Y:S01]  /*16430*/  BSSY B0, `(.L_x_1855) ;  /* 0x00000a6000007945 */ /* 0x000fe20003800000 */
[----:B------:R-:W-:Y:S05]  /*16440*/  @P0 BRA `(.L_x_1856) ;  /* 0x00000a4000000947 */ /* 0x000fea0003800000 */
[C---:B------:R-:W-:Y:S02]  /*16450*/  IADD3 R9, R251.reuse, 0x8, RZ ;  /* 0x00000008fb097810 */ /* 0x040fe40007ffe0ff */
[----:B------:R-:W-:Y:S02]  /*16460*/  ISETP.GE.AND P1, PT, R251, c[0x0][0x3c8], PT ;  /* 0x0000f200fb007a0c */ /* 0x000fe40003f26270 */
[----:B------:R-:W-:Y:S02]  /*16470*/  ISETP.GE.AND P0, PT, R9, c[0x0][0x3c8], PT ;  /* 0x0000f20009007a0c */ /* 0x000fe40003f06270 */
[C---:B--2---:R-:W-:Y:S02]  /*16480*/  IADD3 R12, R251.reuse, 0x10, RZ ;  /* 0x00000010fb0c7810 */ /* 0x044fe40007ffe0ff */
[----:B------:R-:W-:-:S02]  /*16490*/  IADD3 R8, R251, 0x18, RZ ;  /* 0x00000018fb087810 */ /* 0x000fc40007ffe0ff */
[----:B------:R-:W-:Y:S02]  /*164a0*/  IADD3 R13, R251, 0x8, RZ ;  /* 0x00000008fb0d7810 */ /* 0x000fe40007ffe0ff */
[----:B------:R-:W-:Y:S02]  /*164b0*/  ISETP.GE.AND P3, PT, R12, c[0x0][0x3c8], PT ;  /* 0x0000f2000c007a0c */ /* 0x000fe40003f66270 */
[----:B------:R-:W-:Y:S01]  /*164c0*/  ISETP.GE.AND P4, PT, R8, c[0x0][0x3c8], PT ;  /* 0x0000f20008007a0c */ /* 0x000fe20003f86270 */
[----:B-1----:R-:W-:Y:S01]  /*164d0*/  @!P1 IMAD.MOV.U32 R6, RZ, RZ, R0 ;  /* 0x000000ffff069224 */ /* 0x002fe200078e0000 */
[----:B------:R-:W-:Y:S01]  /*164e0*/  SHF.R.S32.HI R13, RZ, 0x1f, R13 ;  /* 0x0000001fff0d7819 */ /* 0x000fe2000001140d */
[----:B---3--:R-:W-:Y:S01]  /*164f0*/  @!P1 IMAD.MOV.U32 R7, RZ, RZ, R4 ;  /* 0x000000ffff079224 */ /* 0x008fe200078e0004 */
[----:B------:R-:W-:Y:S02]  /*16500*/  @!P0 LEA R2, P2, R9, R0, 0x2 ;  /* 0x0000000009028211 */ /* 0x000fe400078410ff */
[C---:B------:R-:W-:Y:S01]  /*16510*/  IADD3 R16, R251.reuse, 0x20, RZ ;  /* 0x00000020fb107810 */ /* 0x040fe20007ffe0ff */
[----:B------:R-:W-:Y:S01]  /*16520*/  @!P1 IMAD.WIDE R6, R251, 0x4, R6 ;  /* 0x00000004fb069825 */ /* 0x000fe200078e0206 */
[----:B------:R-:W-:-:S02]  /*16530*/  @!P0 LEA.HI.X R3, R9, R4, R13, 0x2, P2 ;  /* 0x0000000409038211 */ /* 0x000fc400010f140d */
[C---:B------:R-:W-:Y:S02]  /*16540*/  IADD3 R9, R251.reuse, 0x28, RZ ;  /* 0x00000028fb097810 */ /* 0x040fe40007ffe0ff */
[C---:B------:R-:W-:Y:S01]  /*16550*/  IADD3 R17, R251.reuse, 0x10, RZ ;  /* 0x00000010fb117810 */ /* 0x040fe20007ffe0ff */
[----:B------:R1:W-:Y:S01]  /*16560*/  @!P1 ST.E.64 [R6.64], R26 ;  /* 0x0000001a06009985 */ /* 0x0003e2000c101b08 */
[----:B------:R-:W-:Y:S02]  /*16570*/  ISETP.GE.AND P2, PT, R16, c[0x0][0x3c8], PT ;  /* 0x0000f20010007a0c */ /* 0x000fe40003f46270 */
[----:B------:R-:W-:Y:S01]  /*16580*/  IADD3 R13, R251, 0x18, RZ ;  /* 0x00000018fb0d7810 */ /* 0x000fe20007ffe0ff */
[----:B------:R2:W-:Y:S01]  /*16590*/  @!P0 ST.E.64 [R2.64], R28 ;  /* 0x0000001c02008985 */ /* 0x0005e2000c101b08 */
[----:B------:R-:W-:Y:S02]  /*165a0*/  ISETP.GE.AND P1, PT, R9, c[0x0][0x3c8], PT ;  /* 0x0000f20009007a0c */ /* 0x000fe40003f26270 */
[----:B------:R-:W-:-:S02]  /*165b0*/  SHF.R.S32.HI R17, RZ, 0x1f, R17 ;  /* 0x0000001fff117819 */ /* 0x000fc40000011411 */
[----:B------:R-:W-:Y:S02]  /*165c0*/  SHF.R.S32.HI R13, RZ, 0x1f, R13 ;  /* 0x0000001fff0d7819 */ /* 0x000fe4000001140d */
[C---:B------:R-:W-:Y:S02]  /*165d0*/  IADD3 R18, R251.reuse, 0x60, RZ ;  /* 0x00000060fb127810 */ /* 0x040fe40007ffe0ff */
[C---:B------:R-:W-:Y:S02]  /*165e0*/  IADD3 R19, R251.reuse, 0x80, RZ ;  /* 0x00000080fb137810 */ /* 0x040fe40007ffe0ff */
[----:B------:R-:W-:Y:S02]  /*165f0*/  SHF.R.S32.HI R18, RZ, 0x1f, R18 ;  /* 0x0000001fff127819 */ /* 0x000fe40000011412 */
[----:B------:R-:W-:Y:S02]  /*16600*/  SHF.R.S32.HI R19, RZ, 0x1f, R19 ;  /* 0x0000001fff137819 */ /* 0x000fe40000011413 */
[----:B------:R-:W-:-:S04]  /*16610*/  IADD3 R20, R251, 0xa8, RZ ;  /* 0x000000a8fb147810 */ /* 0x000fc80007ffe0ff */
[----:B------:R-:W-:Y:S02]  /*16620*/  SHF.R.S32.HI R20, RZ, 0x1f, R20 ;  /* 0x0000001fff147819 */ /* 0x000fe40000011414 */
        /* <DEDUP_REMOVED lines=11> */
[----:B------:R-:W-:Y:S02]  /*166e0*/  SHF.R.S32.HI R17, RZ, 0x1f, R17 ;  /* 0x0000001fff117819 */ /* 0x000fe40000011411 */
[----:B------:R-:W-:Y:S02]  /*166f0*/  ISETP.GE.AND P4, PT, R8, c[0x0][0x3c8], PT ;  /* 0x0000f20008007a0c */ /* 0x000fe40003f86270 */
        /* <DEDUP_REMOVED lines=8> */
[C---:B------:R-:W-:Y:S01]  /*16780*/  IADD3 R17, R251.reuse, 0x30, RZ ;  /* 0x00000030fb117810 */ /* 0x040fe20007ffe0ff */
[----:B------:R2:W-:Y:S01]  /*16790*/  @!P1 ST.E.64 [R2.64], R120 ;  /* 0x0000007802009985 */ /* 0x0005e2000c101b08 */
[----:B------:R-:W-:Y:S02]  /*167a0*/  ISETP.GE.AND P2, PT, R16, c[0x0][0x3c8], PT ;  /* 0x0000f20010007a0c */ /* 0x000fe40003f46270 */
[----:B------:R-:W-:Y:S02]  /*167b0*/  IADD3 R13, R251, 0x38, RZ ;  /* 0x00000038fb0d7810 */ /* 0x000fe40007ffe0ff */
[----:B------:R-:W-:Y:S02]  /*167c0*/  ISETP.GE.AND P1, PT, R9, c[0x0][0x3c8], PT ;  /* 0x0000f20009007a0c */ /* 0x000fe40003f26270 */
[----:B------:R-:W-:Y:S02]  /*167d0*/  SHF.R.S32.HI R17, RZ, 0x1f, R17 ;  /* 0x0000001fff117819 */ /* 0x000fe40000011411 */
[----:B------:R-:W-:-:S02]  /*167e0*/  SHF.R.S32.HI R13, RZ, 0x1f, R13 ;  /* 0x0000001fff0d7819 */ /* 0x000fc4000001140d */
        /* <DEDUP_REMOVED lines=38> */
[----:B------:R-:W-:Y:S02]  /*16a50*/  ISETP.GE.AND P4, PT, R8, c[0x0][0x3c8], PT ;  /* 0x0000f20008007a0c */ /* 0x000fe40003f86270 */
[----:B------:R-:W-:Y:S02]  /*16a60*/  SHF.R.S32.HI R13, RZ, 0x1f, R13 ;  /* 0x0000001fff0d7819 */ /* 0x000fe4000001140d */
[----:B------:R-:W-:Y:S02]  /*16a70*/  IADD3 R16, R251, 0x80, RZ ;  /* 0x00000080fb107810 */ /* 0x000fe40007ffe0ff */
[----:B-1----:R-:W-:-:S02]  /*16a80*/  @!P2 LEA R6, P5, R17, R0, 0x2 ;  /* 0x000000001106a211 */ /* 0x002fc400078a10ff */
[----:B--2---:R-:W-:Y:S02]  /*16a90*/  @!P1 LEA R2, P0, R9, R0, 0x2 ;  /* 0x0000000009029211 */ /* 0x004fe400078010ff */
[-C--:B------:R-:W-:Y:S02]  /*16aa0*/  @!P2 LEA.HI.X R7, R17, R4.reuse, R18, 0x2, P5 ;  /* 0x000000041107a211 */ /* 0x080fe400028f1412 */
[----:B------:R-:W-:Y:S02]  /*16ab0*/  @!P1 LEA.HI.X R3, R9, R4, R13, 0x2, P0 ;  /* 0x0000000409039211 */ /* 0x000fe400000f140d */
[C---:B------:R-:W-:Y:S01]  /*16ac0*/  IADD3 R17, R251.reuse, 0x88, RZ ;  /* 0x00000088fb117810 */ /* 0x040fe20007ffe0ff */
[----:B------:R1:W-:Y:S01]  /*16ad0*/  @!P2 ST.E.64 [R6.64], R56 ;  /* 0x000000380600a985 */ /* 0x0003e2000c101b08 */
[C---:B------:R-:W-:Y:S02]  /*16ae0*/  IADD3 R18, R251.reuse, 0x70, RZ ;  /* 0x00000070fb127810 */ /* 0x040fe40007ffe0ff */
[----:B------:R-:W-:Y:S01]  /*16af0*/  IADD3 R9, R251, 0x78, RZ ;  /* 0x00000078fb097810 */ /* 0x000fe20007ffe0ff */
[----:B------:R2:W-:Y:S01]  /*16b00*/  @!P1 ST.E.64 [R2.64], R60 ;  /* 0x0000003c02009985 */ /* 0x0005e2000c101b08 */
[----:B------:R-:W-:-:S02]  /*16b10*/  ISETP.GE.AND P1, PT, R17, c[0x0][0x3c8], PT ;  /* 0x0000f20011007a0c */ /* 0x000fc40003f26270 */
[----:B------:R-:W-:Y:S02]  /*16b20*/  ISETP.GE.AND P2, PT, R16, c[0x0][0x3c8], PT ;  /* 0x0000f20010007a0c */ /* 0x000fe40003f46270 */
[----:B------:R-:W-:Y:S02]  /*16b30*/  SHF.R.S32.HI R18, RZ, 0x1f, R18 ;  /* 0x0000001fff127819 */ /* 0x000fe40000011412 */
[----:B------:R-:W-:Y:S02]  /*16b40*/  SHF.R.S32.HI R9, RZ, 0x1f, R9 ;  /* 0x0000001fff097819 */ /* 0x000fe40000011409 */
[----:B------:R-:W-:-:S04]  /*16b50*/  IADD3 R13, R251, 0x90, RZ ;  /* 0x00000090fb0d7810 */ /* 0x000fc80007ffe0ff */
[----:B------:R-:W-:Y:S02]  /*16b60*/  ISETP.GE.AND P6, PT, R13, c[0x0][0x3c8], PT ;  /* 0x0000f2000d007a0c */ /* 0x000fe40003fc6270 */
[-C--:B-1----:R-:W-:Y:S02]  /*16b70*/  @!P3 LEA R6, P5, R12, R0.reuse, 0x2 ;  /* 0x000000000c06b211 */ /* 0x082fe400078a10ff */
[----:B--2---:R-:W-:Y:S02]  /*16b80*/  @!P4 LEA R2, P0, R8, R0, 0x2 ;  /* 0x000000000802c211 */ /* 0x004fe400078010ff */
[-C--:B------:R-:W-:Y:S02]  /*16b90*/  @!P3 LEA.HI.X R7, R12, R4.reuse, R18, 0x2, P5 ;  /* 0x000000040c07b211 */ /* 0x080fe400028f1412 */
[----:B------:R-:W-:Y:S02]  /*16ba0*/  @!P4 LEA.HI.X R3, R8, R4, R9, 0x2, P0 ;  /* 0x000000040803c211 */ /* 0x000fe400000f1409 */
[C---:B------:R-:W-:Y:S01]  /*16bb0*/  IADD3 R18, R251.reuse, 0x88, RZ ;  /* 0x00000088fb127810 */ /* 0x040fe20007ffe0ff */
[----:B------:R1:W-:Y:S01]  /*16bc0*/  @!P3 ST.E.64 [R6.64], R64 ;  /* 0x000000400600b985 */ /* 0x0003e2000c101b08 */
[----:B------:R-:W-:-:S02]  /*16bd0*/  IADD3 R12, R251, 0x98, RZ ;  /* 0x00000098fb0c7810 */ /* 0x000fc40007ffe0ff */
[----:B------:R-:W-:Y:S01]  /*16be0*/  SHF.R.S32.HI R18, RZ, 0x1f, R18 ;  /* 0x0000001fff127819 */ /* 0x000fe20000011412 */
[----:B------:R2:W-:Y:S01]  /*16bf0*/  @!P4 ST.E.64 [R2.64], R68 ;  /* 0x000000440200c985 */ /* 0x0005e2000c101b08 */
[----:B------:R-:W-:Y:S02]  /*16c00*/  @!P2 LEA R8, P0, R16, R0, 0x2 ;  /* 0x000000001008a211 */ /* 0x000fe400078010ff */
[----:B------:R-:W-:Y:S02]  /*16c10*/  ISETP.GE.AND P5, PT, R12, c[0x0][0x3c8], PT ;  /* 0x0000f2000c007a0c */ /* 0x000fe40003fa6270 */
[----:B------:R-:W-:Y:S02]  /*16c20*/  @!P2 LEA.HI.X R9, R16, R4, R19, 0x2, P0 ;  /* 0x000000041009a211 */ /* 0x000fe400000f1413 */
[C---:B------:R-:W-:Y:S02]  /*16c30*/  IADD3 R16, R251.reuse, 0xa0, RZ ;  /* 0x000000a0fb107810 */ /* 0x040fe40007ffe0ff */
[----:B------:R-:W-:Y:S01]  /*16c40*/  IADD3 R19, R251, 0xa8, RZ ;  /* 0x000000a8fb137810 */ /* 0x000fe20007ffe0ff */
[----:B------:R-:W-:Y:S01]  /*16c50*/  @!P2 ST.E.64 [R8.64], R124 ;  /* 0x0000007c0800a985 */ /* 0x000fe2000c101b08 */
[----:B------:R-:W-:-:S02]  /*16c60*/  ISETP.GE.AND P4, PT, R16, c[0x0][0x3c8], PT ;  /* 0x0000f20010007a0c */ /* 0x000fc40003f86270 */
[----:B------:R-:W-:Y:S02]  /*16c70*/  ISETP.GE.AND P2, PT, R19, c[0x0][0x3c8], PT ;  /* 0x0000f20013007a0c */ /* 0x000fe40003f46270 */
[-C--:B-1----:R-:W-:Y:S02]  /*16c80*/  @!P6 LEA R6, P0, R13, R0.reuse, 0x2 ;  /* 0x000000000d06e211 */ /* 0x082fe400078010ff */
[----:B--2---:R-:W-:-:S04]  /*16c90*/  @!P1 LEA R2, P3, R17, R0, 0x2 ;  /* 0x0000000011029211 */ /* 0x004fc800078610ff */
        /* <DEDUP_REMOVED lines=12> */
[----:B------:R-:W-:Y:S02]  /*16d60*/  SHF.R.S32.HI R18, RZ, 0x1f, R18 ;  /* 0x0000001fff127819 */ /* 0x000fe40000011412 */
[----:B-1----:R-:W-:-:S04]  /*16d70*/  @!P5 LEA R2, P3, R12, R0, 0x2 ;  /* 0x000000000c02d211 */ /* 0x002fc800078610ff */
[----:B------:R-:W-:Y:S02]  /*16d80*/  @!P5 LEA.HI.X R3, R12, R4, R13, 0x2, P3 ;  /* 0x000000040c03d211 */ /* 0x000fe400018f140d */
[CC--:B------:R-:W-:Y:S02]  /*16d90*/  @!P4 LEA R12, P6, R16.reuse, R0.reuse, 0x2 ;  /* 0x00000000100cc211 */ /* 0x0c0fe400078c10ff */
[----:B------:R-:W-:Y:S01]  /*16da0*/  @!P2 LEA R8, P3, R19, R0, 0x2 ;  /* 0x000000001308a211 */ /* 0x000fe200078610ff */
[----:B------:R1:W-:Y:S01]  /*16db0*/  @!P5 ST.E.64 [R2.64], R80 ;  /* 0x000000500200d985 */ /* 0x0003e2000c101b08 */
[----:B------:R-:W-:Y:S02]  /*16dc0*/  @!P4 LEA.HI.X R13, R16, R4, R18, 0x2, P6 ;  /* 0x00000004100dc211 */ /* 0x000fe400030f1412 */
[----:B------:R-:W-:Y:S02]  /*16dd0*/  IADD3 R18, R251, 0xb0, RZ ;  /* 0x000000b0fb127810 */ /* 0x000fe40007ffe0ff */
[----:B--2---:R-:W-:Y:S01]  /*16de0*/  @!P1 LEA R6, P5, R17, R0, 0x2 ;  /* 0x0000000011069211 */ /* 0x004fe200078a10ff */
[----:B------:R2:W-:Y:S01]  /*16df0*/  @!P4 ST.E.64 [R12.64], R132 ;  /* 0x000000840c00c985 */ /* 0x0005e2000c101b08 */
[----:B------:R-:W-:-:S02]  /*16e00*/  SHF.R.S32.HI R18, RZ, 0x1f, R18 ;  /* 0x0000001fff127819 */ /* 0x000fc40000011412 */
        /* <DEDUP_REMOVED lines=8> */
.L_x_1856:
[----:B------:R-:W-:Y:S05]  /*16e90*/  BSYNC B0 ;  /* 0x0000000000007941 */ /* 0x000fea0003800000 */
.L_x_1855:
[----:B------:R-:W-:Y:S05]  /*16ea0*/  BRA.DIV ~URZ, `(.L_x_1857) ;  /* 0x000040a27f007947 */ /* 0x000fea000b800000 */
[----:B---3--:R3:W2:Y:S04]  /*16eb0*/  SHFL.IDX PT, R4, R5, 0x1, 0x1c1f ;  /* 0x003c1f0005047f89 */ /* 0x0086a800000e0000 */
[----:B-1----:R3:W1:Y:S02]  /*16ec0*/  SHFL.IDX PT, R0, R14, 0x1, 0x1c1f ;  /* 0x003c1f000e007f89 */ /* 0x00266400000e0000 */
.L_x_1927:
        /* <DEDUP_REMOVED lines=8> */
[----:B------:R-:W-:Y:S01]  /*16f50*/  IADD3 R9, R251, 0x8, RZ ;  /* 0x00000008fb097810 */ /* 0x000fe20007ffe0ff */
        /* <DEDUP_REMOVED lines=161> */
[----:B------:R-:W-:-:S03]  /*17970*/  @!P0 LEA.HI.X R3, R5, R4, R14, 0x2, P4 ;  /* 0x0000000405038211 */ /* 0x000fc600020f140e */
        /* <DEDUP_REMOVED lines=9> */
.L_x_1837:
        /* <DEDUP_REMOVED lines=16> */
[----:B-1----:R1:W3:Y:S04]  /*17b10*/  LDG.E R4, [R2.64] ;  /* 0x0000000802047981 */ /* 0x0022e8000c1e1900 */
[----:B-1----:R-:W3:Y:S02]  /*17b20*/  LDG.E R2, [R2.64+0x4] ;  /* 0x0000040802027981 */ /* 0x002ee4000c1e1900 */
[----:B---3-5:R-:W-:Y:S02]  /*17b30*/  IADD3 R21, -R4, R2, RZ ;  /* 0x0000000204157210 */ /* 0x028fe40007ffe1ff */
.L_x_1858:
[----:B------:R-:W-:Y:S01]  /*17b40*/  ISETP.GT.AND P0, PT, R187, 0x7f, PT ;  /* 0x0000007fbb00780c */ /* 0x000fe20003f04270 */
[----:B------:R-:W-:Y:S01]  /*17b50*/  BSSY B0, `(.L_x_1859) ;  /* 0x0000035000007945 */ /* 0x000fe20003800000 */
[----:B------:R-:W-:Y:S02]  /*17b60*/  LOP3.LUT R8, R238, 0xffff, RZ, 0xc0, !PT ;  /* 0x0000ffffee087812 */ /* 0x000fe400078ec0ff */
[----:B------:R-:W-:-:S02]  /*17b70*/  SEL R9, R245, RZ, !P3 ;  /* 0x000000fff5097207 */ /* 0x000fc40005800000 */
[----:B------:R-:W-:Y:S02]  /*17b80*/  SEL R23, R248, RZ, !P3 ;  /* 0x000000fff8177207 */ /* 0x000fe40005800000 */
[----:B-----5:R-:W-:-:S05]  /*17b90*/  SHF.R.S32.HI R19, RZ, 0x1f, R0 ;  /* 0x0000001fff137819 */ /* 0x020fca0000011400 */
[----:B------:R-:W-:Y:S05]  /*17ba0*/  @P0 BRA `(.L_x_1860) ;  /* 0x000002f000000947 */ /* 0x000fea0003800000 */
[----:B-1----:R-:W-:Y:S01]  /*17bb0*/  IMAD R2, R21, c[0x0][0x4e8], RZ ;  /* 0x00013a0015027a24 */ /* 0x002fe200078e02ff */
        /* <DEDUP_REMOVED lines=9> */
[----:B------:R1:W2:Y:S02]  /*17c50*/  LDC.64 R14, c[0x0][R2+0x160] ;  /* 0x00005800020e7b82 */ /* 0x0002a40000000a00 */
[----:B-1----:R-:W-:-:S02]  /*17c60*/  IMAD.MOV.U32 R2, RZ, RZ, c[0x0][0x4e8] ;  /* 0x00013a00ff027624 */ /* 0x002fc400078e00ff */
[-C--:B---3--:R-:W-:Y:S02]  /*17c70*/  IMAD R3, R13, R9.reuse, RZ ;  /* 0x000000090d037224 */ /* 0x088fe400078e02ff */
[----:B------:R-:W-:Y:S01]  /*17c80*/  IMAD.WIDE.U32 R4, R12, R9, RZ ;  /* 0x000000090c047225 */ /* 0x000fe200078e00ff */
[----:B------:R-:W-:Y:S02]  /*17c90*/  ISETP.NE.AND P0, PT, R2, 0x1, PT ;  /* 0x000000010200780c */ /* 0x000fe40003f05270 */
[----:B------:R-:W-:Y:S01]  /*17ca0*/  MOV R2, R18 ;  /* 0x0000001200027202 */ /* 0x000fe20000000f00 */
[----:B------:R-:W-:Y:S01]  /*17cb0*/  IMAD R12, R12, R23, R3 ;  /* 0x000000170c0c7224 */ /* 0x000fe200078e0203 */
[----:B------:R-:W-:Y:S01]  /*17cc0*/  SEL R3, R250, RZ, P2 ;  /* 0x000000fffa037207 */ /* 0x000fe20001000000 */
[-C--:B----4-:R-:W-:Y:S02]  /*17cd0*/  IMAD R13, R7, R8.reuse, RZ ;  /* 0x00000008070d7224 */ /* 0x090fe400078e02ff */
[----:B------:R-:W-:-:S04]  /*17ce0*/  IMAD.WIDE.U32 R6, R6, R8, RZ ;  /* 0x0000000806067225 */ /* 0x000fc800078e00ff */
[----:B------:R-:W-:Y:S01]  /*17cf0*/  IMAD.IADD R13, R7, 0x1, R13 ;  /* 0x00000001070d7824 */ /* 0x000fe200078e020d */
[----:B------:R-:W-:Y:S01]  /*17d00*/  IADD3 R7, R5, R12, RZ ;  /* 0x0000000c05077210 */ /* 0x000fe20007ffe0ff */
[----:B------:R-:W-:-:S04]  /*17d10*/  @P0 IMAD.HI.U32 R22, R18, c[0x0][0x4ec], RZ ;  /* 0x00013b0012160a27 */ /* 0x000fc800078e00ff */
[-C--:B-----5:R-:W-:Y:S01]  /*17d20*/  IMAD R12, R17, R3.reuse, RZ ;  /* 0x00000003110c7224 */ /* 0x0a0fe200078e02ff */
[----:B------:R-:W-:Y:S02]  /*17d30*/  @P0 SHF.R.U32.HI R2, RZ, c[0x0][0x4f0], R22 ;  /* 0x00013c00ff020a19 */ /* 0x000fe40000011616 */
[----:B------:R-:W-:Y:S01]  /*17d40*/  IADD3 R22, P1, P0, R4, R6, R0 ;  /* 0x0000000604167210 */ /* 0x000fe2000783e000 */
[----:B------:R-:W-:-:S03]  /*17d50*/  IMAD.WIDE.U32 R4, R16, R3, RZ ;  /* 0x0000000310047225 */ /* 0x000fc600078e00ff */
[----:B------:R-:W-:Y:S01]  /*17d60*/  IADD3.X R13, R7, R13, R19, P1, P0 ;  /* 0x0000000d070d7210 */ /* 0x000fe20000fe0413 */
[----:B------:R-:W-:Y:S01]  /*17d70*/  IMAD.MOV R6, RZ, RZ, -R2 ;  /* 0x000000ffff067224 */ /* 0x000fe200078e0a02 */
[----:B------:R-:W-:Y:S02]  /*17d80*/  IADD3 R7, R5, R12, RZ ;  /* 0x0000000c05077210 */ /* 0x000fe40007ffe0ff */
[----:B------:R-:W-:Y:S01]  /*17d90*/  IADD3 R4, P1, P0, R2, R22, R4 ;  /* 0x0000001602047210 */ /* 0x000fe2000783e004 */
[----:B------:R-:W-:Y:S01]  /*17da0*/  IMAD R3, R6, c[0x0][0x4e8], R18 ;  /* 0x00013a0006037a24 */ /* 0x000fe200078e0212 */
[----:B------:R-:W-:-:S03]  /*17db0*/  SHF.R.S32.HI R5, RZ, 0x1f, R2 ;  /* 0x0000001fff057819 */ /* 0x000fc60000011402 */
[----:B--2---:R-:W-:Y:S01]  /*17dc0*/  IMAD R2, R15, R3, RZ ;  /* 0x000000030f027224 */ /* 0x004fe200078e02ff */
[----:B------:R-:W-:Y:S02]  /*17dd0*/  SHF.R.S32.HI R6, RZ, 0x1f, R3 ;  /* 0x0000001fff067819 */ /* 0x000fe40000011403 */
[----:B------:R-:W-:Y:S01]  /*17de0*/  IADD3.X R5, R5, R13, R7, P1, P0 ;  /* 0x0000000d05057210 */ /* 0x000fe20000fe0407 */
[----:B------:R-:W-:Y:S02]  /*17df0*/  IMAD.MOV.U32 R7, RZ, RZ, c[0x0][0x4a8] ;  /* 0x00012a00ff077624 */ /* 0x000fe400078e00ff */
[C---:B------:R-:W-:Y:S02]  /*17e00*/  IMAD R6, R14.reuse, R6, R2 ;  /* 0x000000060e067224 */ /* 0x040fe400078e0202 */
[----:B------:R-:W-:Y:S01]  /*17e10*/  IMAD.WIDE.U32 R2, R14, R3, R4 ;  /* 0x000000030e027225 */ /* 0x000fe200078e0004 */
[----:B------:R-:W-:Y:S02]  /*17e20*/  MOV R5, c[0x0][0x4ac] ;  /* 0x00012b0000057a02 */ /* 0x000fe40000000f00 */
[----:B------:R-:W-:Y:S01]  /*17e30*/  SEL R4, R7, c[0x0][0x450], P2 ;  /* 0x0001140007047a07 */ /* 0x000fe20001000000 */
[----:B------:R-:W-:Y:S01]  /*17e40*/  IMAD.IADD R3, R3, 0x1, R6 ;  /* 0x0000000103037824 */ /* 0x000fe200078e0206 */
[----:B------:R-:W-:-:S02]  /*17e50*/  SEL R5, R5, c[0x0][0x454], P2 ;  /* 0x0001150005057a07 */ /* 0x000fc40001000000 */
[----:B------:R-:W-:-:S04]  /*17e60*/  LEA R4, P0, R2, R4, 0x2 ;  /* 0x0000000402047211 */ /* 0x000fc800078010ff */
[----:B------:R-:W-:Y:S02]  /*17e70*/  LEA.HI.X R5, R2, R5, R3, 0x2, P0 ;  /* 0x0000000502057211 */ /* 0x000fe400000f1403 */
[----:B------:R-:W-:-:S05]  /*17e80*/  MOV R2, 0xff800000 ;  /* 0xff80000000027802 */ /* 0x000fca0000000f00 */
[----:B------:R1:W-:Y:S02]  /*17e90*/  STG.E [R4.64], R2 ;  /* 0x0000000204007986 */ /* 0x0003e4000c101908 */
.L_x_1860:
[----:B------:R-:W-:Y:S05]  /*17ea0*/  BSYNC B0 ;  /* 0x0000000000007941 */ /* 0x000fea0003800000 */
.L_x_1859:
        /* <DEDUP_REMOVED lines=9> */
[----:B------:R-:W-:Y:S01]  /*17f40*/  LEA R4, R237, R217, 0x7 ;  /* 0x000000d9ed047211 */ /* 0x000fe200078e38ff */
        /* <DEDUP_REMOVED lines=25> */
.L_x_1928:
[----:B------:R-:W-:Y:S05]  /*180e0*/  BRA.DIV ~URZ, `(.L_x_1862) ;  /* 0x00002fa27f007947 */ /* 0x000fea000b800000 */
[----:B------:R4:W1:Y:S02]  /*180f0*/  SHFL.IDX PT, R0, R14, RZ, 0x181f ;  /* 0x00181fff0e007589 */ /* 0x00086400000e0000 */
.L_x_1929:
[----:B------:R-:W-:Y:S01]  /*18100*/  IMAD R12, R21, c[0x0][0x4e8], RZ ;  /* 0x00013a00150c7a24 */ /* 0x000fe200078e02ff */
[----:B------:R-:W-:Y:S04]  /*18110*/  BSSY B0, `(.L_x_1863) ;  /* 0x000000f000007945 */ /* 0x000fe80003800000 */
[----:B------:R-:W-:-:S13]  /*18120*/  ISETP.GE.AND P0, PT, R13, R12, PT ;  /* 0x0000000c0d00720c */ /* 0x000fda0003f06270 */
[----:B------:R-:W-:Y:S05]  /*18130*/  @P0 BRA `(.L_x_1864) ;  /* 0x000000c000000947 */ /* 0x000fea0003800000 */
[----:B------:R-:W-:Y:S02]  /*18140*/  ISETP.GE.AND P2, PT, R204, c[0x0][0x3c8], PT ;  /* 0x0000f200cc007a0c */ /* 0x000fe40003f46270 */
[----:B------:R-:W-:Y:S02]  /*18150*/  ISETP.GE.AND P1, PT, R203, c[0x0][0x3c8], PT ;  /* 0x0000f200cb007a0c */ /* 0x000fe40003f26270 */
[----:B------:R-:W-:-:S09]  /*18160*/  ISETP.GE.AND P0, PT, R206, c[0x0][0x3c8], PT ;  /* 0x0000f200ce007a0c */ /* 0x000fd20003f06270 */
[-C--:B-1----:R-:W-:Y:S02]  /*18170*/  @!P2 LEA R8, P5, R204, R0.reuse, 0x1 ;  /* 0x00000000cc08a211 */ /* 0x082fe400078a08ff */
[CC--:B------:R-:W-:Y:S02]  /*18180*/  @!P1 LEA R6, P4, R203.reuse, R0.reuse, 0x1 ;  /* 0x00000000cb069211 */ /* 0x0c0fe400078808ff */
[----:B------:R-:W-:Y:S02]  /*18190*/  @!P0 LEA R2, P3, R206, R0, 0x1 ;  /* 0x00000000ce028211 */ /* 0x000fe400078608ff */
[-C--:B---3--:R-:W-:Y:S02]  /*181a0*/  @!P2 LEA.HI.X R9, R204, R4.reuse, R205, 0x1, P5 ;  /* 0x00000004cc09a211 */ /* 0x088fe400028f0ccd */
[-C--:B------:R-:W-:Y:S02]  /*181b0*/  @!P1 LEA.HI.X R7, R203, R4.reuse, R213, 0x1, P4 ;  /* 0x00000004cb079211 */ /* 0x080fe400020f0cd5 */
[----:B------:R-:W-:Y:S01]  /*181c0*/  @!P0 LEA.HI.X R3, R206, R4, R212, 0x1, P3 ;  /* 0x00000004ce038211 */ /* 0x000fe200018f0cd4 */
[----:B------:R1:W-:Y:S04]  /*181d0*/  @!P2 ST.E.128 [R8.64], RZ ;  /* 0x000000ff0800a985 */ /* 0x0003e8000c101d08 */
[----:B------:R1:W-:Y:S04]  /*181e0*/  @!P1 ST.E.128 [R6.64], RZ ;  /* 0x000000ff06009985 */ /* 0x0003e8000c101d08 */
[----:B------:R1:W-:Y:S02]  /*181f0*/  @!P0 ST.E.128 [R2.64], RZ ;  /* 0x000000ff02008985 */ /* 0x0003e4000c101d08 */
.L_x_1864:
[----:B------:R-:W-:Y:S05]  /*18200*/  BSYNC B0 ;  /* 0x0000000000007941 */ /* 0x000fea0003800000 */
.L_x_1863:
[----:B------:R-:W-:Y:S05]  /*18210*/  BRA.DIV ~URZ, `(.L_x_1865) ;  /* 0x00002ee27f007947 */ /* 0x000fea000b800000 */
[----:B---3--:R3:W2:Y:S04]  /*18220*/  SHFL.IDX PT, R4, R5, 0x1, 0x181f ;  /* 0x00381f0005047f89 */ /* 0x0086a800000e0000 */
[----:B-1----:R3:W1:Y:S02]  /*18230*/  SHFL.IDX PT, R0, R14, 0x1, 0x181f ;  /* 0x00381f000e007f89 */ /* 0x00266400000e0000 */
.L_x_1930:
        /* <DEDUP_REMOVED lines=16> */
.L_x_1867:
[----:B------:R-:W-:Y:S05]  /*18340*/  BSYNC B0 ;  /* 0x0000000000007941 */ /* 0x000fea0003800000 */
.L_x_1866:
[----:B------:R-:W-:Y:S05]  /*18350*/  BRA.DIV ~URZ, `(.L_x_1868) ;  /* 0x00002e727f007947 */ /* 0x000fea000b800000 */
[----:B--2---:R2:W3:Y:S02]  /*18360*/  SHFL.IDX PT, R4, R5, 0x2, 0x181f ;  /* 0x00581f0005047f89 */ /* 0x0044e400000e0000 */
.L_x_1931:
[----:B------:R-:W-:Y:S05]  /*18370*/  BRA.DIV ~URZ, `(.L_x_1869) ;  /* 0x00002ec27f007947 */ /* 0x000fea000b800000 */
[----:B-1----:R1:W2:Y:S02]  /*18380*/  SHFL.IDX PT, R0, R14, 0x2, 0x181f ;  /* 0x00581f000e007f89 */ /* 0x0022a400000e0000 */
.L_x_1932:
        /* <DEDUP_REMOVED lines=16> */
.L_x_1871:
[----:B------:R-:W-:Y:S05]  /*18490*/  BSYNC B0 ;  /* 0x0000000000007941 */ /* 0x000fea0003800000 */
.L_x_1870:
[----:B------:R-:W-:Y:S05]  /*184a0*/  BRA.DIV ~URZ, `(.L_x_1872) ;  /* 0x00002e027f007947 */ /* 0x000fea000b800000 */
[----:B---3--:R3:W1:Y:S04]  /*184b0*/  SHFL.IDX PT, R4, R5, 0x3, 0x181f ;  /* 0x00781f0005047f89 */ /* 0x00866800000e0000 */
[----:B--2---:R3:W2:Y:S02]  /*184c0*/  SHFL.IDX PT, R0, R14, 0x3, 0x181f ;  /* 0x00781f000e007f89 */ /* 0x0046a400000e0000 */
.L_x_1933:
[----:B------:R-:W-:-:S04]  /*184d0*/  IADD3 R13, R13, 0x60, RZ ;  /* 0x000000600d0d7810 */ /* 0x000fc80007ffe0ff */
        /* <DEDUP_REMOVED lines=14> */
.L_x_1852:
[----:B------:R-:W-:Y:S05]  /*185c0*/  BSYNC B1 ;  /* 0x0000000000017941 */ /* 0x000fea0003800000 */
.L_x_1836:
        /* <DEDUP_REMOVED lines=12> */
.L_x_1934:
[----:B------:R-:W-:Y:S05]  /*18690*/  BRA.DIV ~URZ, `(.L_x_1875) ;  /* 0x00002d527f007947 */ /* 0x000fea000b800000 */
[----:B------:R2:W3:Y:S02]  /*186a0*/  SHFL.IDX PT, R6, R35, 0x1, 0x1f ;  /* 0x00201f0023067f89 */ /* 0x0004e400000e0000 */
.L_x_1935:
[----:B-1----:R-:W-:Y:S02]  /*186b0*/  IMAD.IADD R0, R239, 0x1, R16 ;  /* 0x00000001ef007824 */ /* 0x002fe400078e0210 */
[----:B------:R-:W-:-:S03]  /*186c0*/  IMAD.MOV.U32 R7, RZ, RZ, RZ ;  /* 0x000000ffff077224 */ /* 0x000fc600078e00ff */
[----:B------:R-:W-:-:S13]  /*186d0*/  ISETP.GE.OR P0, PT, R0, c[0x0][0x53c], !P6 ;  /* 0x00014f0000007a0c */ /* 0x000fda0007706670 */
[----:B------:R-:W-:Y:S01]  /*186e0*/  @!P0 MOV R2, 0x4 ;  /* 0x0000000400028802 */ /* 0x000fe20000000f00 */
[----:B------:R-:W-:-:S04]  /*186f0*/  @!P0 IMAD.MOV.U32 R4, RZ, RZ, 0x4 ;  /* 0x00000004ff048424 */ /* 0x000fc800078e00ff */
        /* <DEDUP_REMOVED lines=13> */
.L_x_1936:
        /* <DEDUP_REMOVED lines=16> */
.L_x_1937:
[----:B---3--:R-:W-:Y:S01]  /*188d0*/  IMAD R0, R0, c[0x0][0x538], RZ ;  /* 0x00014e0000007a24 */ /* 0x008fe200078e02ff */
[----:B------:R-:W-:Y:S04]  /*188e0*/  BSSY B1, `(.L_x_1878) ;  /* 0x000007e000017945 */ /* 0x000fe80003800000 */
[----:B------:R-:W-:-:S04]  /*188f0*/  IADD3 R6, R0, R6, RZ ;  /* 0x0000000600067210 */ /* 0x000fc80007ffe0ff */
[----:B----4-:R-:W-:-:S13]  /*18900*/  ISETP.GT.AND P0, PT, R6, R9, PT ;  /* 0x000000090600720c */ /* 0x010fda0003f04270 */
[----:B------:R-:W-:Y:S05]  /*18910*/  @P0 BRA `(.L_x_1879) ;  /* 0x0000025000000947 */ /* 0x000fea0003800000 */
.L_x_1883:
        /* <DEDUP_REMOVED lines=17> */
.L_x_1938:
        /* <DEDUP_REMOVED lines=16> */
.L_x_1939:
[----:B---3--:R-:W-:-:S05]  /*18b30*/  IMAD R0, R0, c[0x0][0x538], RZ ;  /* 0x00014e0000007a24 */ /* 0x008fca00078e02ff */
[----:B------:R-:W-:-:S04]  /*18b40*/  IADD3 R6, R0, R6, RZ ;  /* 0x0000000600067210 */ /* 0x000fc80007ffe0ff */
[----:B------:R-:W-:-:S13]  /*18b50*/  ISETP.GT.AND P0, PT, R6, R9, PT ;  /* 0x000000090600720c */ /* 0x000fda0003f04270 */
[----:B-12---:R-:W-:Y:S05]  /*18b60*/  @!P0 BRA `(.L_x_1883) ;  /* 0xfffffdb000008947 */ /* 0x006fea000383ffff */
.L_x_1879:
[----:B------:R-:W-:-:S05]  /*18b70*/  IADD3 R14, -R0, R6, RZ ;  /* 0x00000006000e7210 */ /* 0x000fca0007ffe1ff */
[----:B------:R-:W-:-:S05]  /*18b80*/  IMAD R0, R4, c[0x0][0x538], R14 ;  /* 0x00014e0004007a24 */ /* 0x000fca00078e020e */
[----:B------:R-:W-:Y:S01]  /*18b90*/  ISETP.GT.AND P0, PT, R0, R9, PT ;  /* 0x000000090000720c */ /* 0x000fe20003f04270 */
[----:B------:R-:W-:-:S12]  /*18ba0*/  BRA.DIV ~URZ, `(.L_x_1884) ;  /* 0x00002ca27f007947 */ /* 0x000fd8000b800000 */
[----:B------:R-:W-:-:S04]  /*18bb0*/  VOTE.ANY R0, PT, !P0 ;  /* 0x0000000000007806 */ /* 0x000fc800040e0100 */
.L_x_1940:
[----:B------:R3:W4:Y:S01]  /*18bc0*/  POPC R13, R0 ;  /* 0x00000000000d7309 */ /* 0x0007220000000000 */
[----:B------:R-:W-:Y:S05]  /*18bd0*/  BRA.DIV ~URZ, `(.L_x_1885) ;  /* 0x00002cb27f007947 */ /* 0x000fea000b800000 */
[----:B----4-:R4:W1:Y:S04]  /*18be0*/  SHFL.IDX PT, R12, R7, R13, 0x1f ;  /* 0x00001f0d070c7589 */ /* 0x01086800000e0000 */
[----:B------:R4:W2:Y:S02]  /*18bf0*/  SHFL.IDX PT, R5, R8, R13, 0x1f ;  /* 0x00001f0d08057589 */ /* 0x0008a400000e0000 */
.L_x_1941:
[----:B------:R-:W-:Y:S01]  /*18c00*/  ISETP.NE.AND P0, PT, R0, RZ, PT ;  /* 0x000000ff0000720c */ /* 0x000fe20003f05270 */
[----:B------:R-:W-:-:S12]  /*18c10*/  BSSY B0, `(.L_x_1886) ;  /* 0x0000005000007945 */ /* 0x000fd80003800000 */
[----:B------:R-:W-:Y:S05]  /*18c20*/  @!P0 BRA `(.L_x_1887) ;  /* 0x0000003000008947 */ /* 0x000fea0003800000 */
[----:B---3--:R-:W-:Y:S01]  /*18c30*/  IADD3 R0, R13, -0x1, RZ ;  /* 0xffffffff0d007810 */ /* 0x008fe20007ffe0ff */
[----:B------:R-:W-:Y:S05]  /*18c40*/  BRA.DIV ~URZ, `(.L_x_1888) ;  /* 0x00002d127f007947 */ /* 0x000fea000b800000 */
[----:B------:R3:W4:Y:S02]  /*18c50*/  SHFL.IDX PT, R15, R4, R0, 0x1f ;  /* 0x00001f00040f7589 */ /* 0x00072400000e0000 */
.L_x_1887:
[----:B------:R-:W-:Y:S05]  /*18c60*/  BSYNC B0 ;  /* 0x0000000000007941 */ /* 0x000fea0003800000 */
.L_x_1886:
[----:B-1----:R-:W-:Y:S01]  /*18c70*/  IABS R2, R12 ;  /* 0x0000000c00027213 */ /* 0x002fe20000000000 */
[----:B----4-:R-:W-:Y:S01]  /*18c80*/  IMAD R236, R15, c[0x0][0x538], R14 ;  /* 0x00014e000fec7a24 */ /* 0x010fe200078e020e */
[----:B--2---:R-:W-:Y:S01]  /*18c90*/  IABS R3, R5 ;  /* 0x0000000500037213 */ /* 0x004fe20000000000 */
[----:B------:R-:W-:Y:S01]  /*18ca0*/  IMAD.IADD R239, R13, 0x1, R239 ;  /* 0x000000010def7824 */ /* 0x000fe200078e02ef */
[----:B------:R-:W1:Y:S01]  /*18cb0*/  I2F.RP R6, R2 ;  /* 0x0000000200067306 */ /* 0x000e620000209400 */
[----:B------:R-:W-:Y:S01]  /*18cc0*/  IMAD.IADD R8, R9, 0x1, -R236 ;  /* 0x0000000109087824 */ /* 0x000fe200078e0aec */
[----:B---3--:R-:W-:-:S04]  /*18cd0*/  MOV R4, R3 ;  /* 0x0000000300047202 */ /* 0x008fc80000000f00 */
[----:B------:R-:W-:Y:S02]  /*18ce0*/  IABS R9, R8 ;  /* 0x0000000800097213 */ /* 0x000fe40000000000 */
[----:B------:R-:W-:Y:S08]  /*18cf0*/  I2F.RP R14, R4 ;  /* 0x00000004000e7306 */ /* 0x000ff00000209400 */
        /* <DEDUP_REMOVED lines=9> */
[----:B------:R-:W-:-:S03]  /*18d90*/  IMAD.HI.U32 R7, R7, R3, R6 ;  /* 0x0000000307077227 */ /* 0x000fc600078e0006 */
[----:B------:R-:W-:Y:S01]  /*18da0*/  MOV R6, R0 ;  /* 0x0000000000067202 */ /* 0x000fe20000000f00 */
[----:B------:R-:W-:-:S04]  /*18db0*/  IMAD.MOV.U32 R3, RZ, RZ, R9 ;  /* 0x000000ffff037224 */ /* 0x000fc800078e0009 */
        /* <DEDUP_REMOVED lines=26> */
[----:B------:R-:W-:-:S05]  /*18f60*/  IMAD R3, R2, R6, R3 ;  /* 0x0000000602037224 */ /* 0x000fca00078e0203 */
[----:B------:R-:W-:-:S13]  /*18f70*/  ISETP.GT.U32.AND P0, PT, R4, R3, PT ;  /* 0x000000030400720c */ /* 0x000fda0003f04070 */
[----:B------:R-:W-:Y:S01]  /*18f80*/  @!P0 IMAD.IADD R3, R3, 0x1, -R4 ;  /* 0x0000000103038824 */ /* 0x000fe200078e0a04 */
[----:B------:R-:W-:Y:S02]  /*18f90*/  @!P0 IADD3 R2, R2, 0x1, RZ ;  /* 0x0000000102028810 */ /* 0x000fe40007ffe0ff */
[----:B------:R-:W-:Y:S02]  /*18fa0*/  ISETP.NE.AND P0, PT, R5, RZ, PT ;  /* 0x000000ff0500720c */ /* 0x000fe40003f05270 */
[----:B------:R-:W-:Y:S01]  /*18fb0*/  ISETP.GE.U32.AND P2, PT, R3, R4, PT ;  /* 0x000000040300720c */ /* 0x000fe20003f46070 */
[C---:B------:R-:W-:Y:S01]  /*18fc0*/  IMAD R4, R0.reuse, R12, RZ ;  /* 0x0000000c00047224 */ /* 0x040fe200078e02ff */
[----:B------:R-:W-:-:S04]  /*18fd0*/  LOP3.LUT R3, R0, R5, RZ, 0x3c, !PT ;  /* 0x0000000500037212 */ /* 0x000fc800078e3cff */
[----:B------:R-:W-:Y:S02]  /*18fe0*/  ISETP.GE.AND P1, PT, R3, RZ, PT ;  /* 0x000000ff0300720c */ /* 0x000fe40003f26270 */
[----:B------:R-:W-:-:S05]  /*18ff0*/  IADD3 R237, R8, -R4, RZ ;  /* 0x8000000408ed7210 */ /* 0x000fca0007ffe0ff */
        /* <DEDUP_REMOVED lines=8> */
.L_x_1880:
[----:B------:R-:W-:Y:S01]  /*19080*/  IMAD.MOV.U32 R236, RZ, RZ, R9 ;  /* 0x000000ffffec7224 */ /* 0x000fe200078e0009 */
[----:B------:R-:W-:Y:S01]  /*19090*/  MOV R238, RZ ;  /* 0x000000ff00ee7202 */ /* 0x000fe20000000f00 */
[----:B------:R-:W-:Y:S01]  /*190a0*/  IMAD.MOV.U32 R237, RZ, RZ, RZ ;  /* 0x000000ffffed7224 */ /* 0x000fe200078e00ff */
[----:B------:R-:W-:Y:S02]  /*190b0*/  MOV R239, c[0x0][0x53c] ;  /* 0x00014f0000ef7a02 */ /* 0x000fe40000000f00 */
.L_x_1889:
[----:B------:R-:W-:Y:S05]  /*190c0*/  BSYNC B1 ;  /* 0x0000000000017941 */ /* 0x000fea0003800000 */
.L_x_1878:
[----:B------:R-:W-:Y:S01]  /*190d0*/  WARPSYNC 0xffffffff ;  /* 0xffffffff00007948 */ /* 0x000fe20003800000 */
[----:B------:R-:W-:Y:S01]  /*190e0*/  BAR.SYNC.DEFER_BLOCKING 0x4, 0x100 ;  /* 0x0104000000007b1d */ /* 0x000fe20000010000 */
[----:B------:R-:W-:-:S13]  /*190f0*/  ISETP.NE.AND P0, PT, R16, RZ, PT ;  /* 0x000000ff1000720c */ /* 0x000fda0003f05270 */
[----:B------:R3:W-:Y:S04]  /*19100*/  @!P0 STS.128 [0x24100], R236 ;  /* 0x024100ecff008388 */ /* 0x0007e80000000c00 */
[----:B------:R-:W-:Y:S06]  /*19110*/  BAR.ARV 0x5, 0x100 ;  /* 0x0144000000007b1d */ /* 0x000fec0000002000 */
.L_x_1873:
[----:B-1----:R-:W-:-:S13]  /*19120*/  ISETP.GE.AND P0, PT, R239, c[0x0][0x53c], PT ;  /* 0x00014f00ef007a0c */ /* 0x002fda0003f06270 */
[----:B--23--:R-:W-:Y:S01]  /*19130*/  @P0 CALL.REL.NOINC `(.L_x_1890) ;  /* 0x0000001000000944 */ /* 0x00cfe20003c00000 */
[----:B------:R-:W-:Y:S05]  /*19140*/  BRA `(.L_x_1891) ;  /* 0xfffe88b000007947 */ /* 0x000fea000383ffff */
.L_x_1890:
[----:B------:R-:W-:Y:S05]  /*19150*/  EXIT ;  /* 0x000000000000794d */ /* 0x000fea0003800000 */
.L_x_1710:
[----:B------:R-:W-:Y:S01]  /*19160*/  IMAD.MOV.U32 R0, RZ, RZ, R5 ;  /* 0x000000ffff007224 */ /* 0x000fe200078e0005 */
[----:B------:R-:W-:Y:S02]  /*19170*/  MOV R3, 0x1 ;  /* 0x0000000100037802 */ /* 0x000fe40000000f00 */
[----:B------:R-:W-:Y:S02]  /*19180*/  MOV R2, 0x191a0 ;  /* 0x000191a000027802 */ /* 0x000fe40000000f00 */
[----:B--2---:R-:W-:Y:S05]  /*19190*/  CALL.REL.NOINC `($__internal_32_$__cuda_sm70_shflsync_up_p) ;  /* 0x000028d000007944 */ /* 0x004fea0003c00000 */
[----:B------:R-:W-:Y:S01]  /*191a0*/  MOV R0, R4 ;  /* 0x0000000400007202 */ /* 0x000fe20000000f00 */
[----:B------:R-:W-:Y:S05]  /*191b0*/  BRA `(.L_x_1892) ;  /* 0xfffe729000007947 */ /* 0x000fea000383ffff */
.L_x_1711:
[----:B------:R-:W-:Y:S01]  /*191c0*/  IMAD.MOV.U32 R0, RZ, RZ, R5 ;  /* 0x000000ffff007224 */ /* 0x000fe200078e0005 */
[----:B------:R-:W-:Y:S02]  /*191d0*/  MOV R3, 0x2 ;  /* 0x0000000200037802 */ /* 0x000fe40000000f00 */
[----:B------:R-:W-:Y:S02]  /*191e0*/  MOV R2, 0x19200 ;  /* 0x0001920000027802 */ /* 0x000fe40000000f00 */
[----:B--2---:R-:W-:Y:S05]  /*191f0*/  CALL.REL.NOINC `($__internal_32_$__cuda_sm70_shflsync_up_p) ;  /* 0x0000287000007944 */ /* 0x004fea0003c00000 */
[----:B------:R-:W-:Y:S01]  /*19200*/  SEL R4, R4, RZ, P4 ;  /* 0x000000ff04047207 */ /* 0x000fe20002000000 */
[----:B------:R-:W-:Y:S01]  /*19210*/  IMAD.MOV.U32 R3, RZ, RZ, 0x4 ;  /* 0x00000004ff037424 */ /* 0x000fe200078e00ff */
[----:B------:R-:W-:-:S03]  /*19220*/  MOV R2, 0x19250 ;  /* 0x0001925000027802 */ /* 0x000fc60000000f00 */
[----:B------:R-:W-:Y:S02]  /*19230*/  IMAD.IADD R0, R5, 0x1, R4 ;  /* 0x0000000105007824 */ /* 0x000fe400078e0204 */
[----:B------:R-:W-:Y:S05]  /*19240*/  CALL.REL.NOINC `($__internal_32_$__cuda_sm70_shflsync_up_p) ;  /* 0x0000282000007944 */ /* 0x000fea0003c00000 */
        /* <DEDUP_REMOVED lines=12> */
[----:B------:R-:W-:Y:S02]  /*19310*/  MOV R3, 0x1f ;  /* 0x0000001f00037802 */ /* 0x000fe40000000f00 */
[----:B------:R-:W-:Y:S01]  /*19320*/  MOV R2, 0x19360 ;  /* 0x0001936000027802 */ /* 0x000fe20000000f00 */
[----:B------:R-:W-:-:S04]  /*19330*/  IMAD.IADD R4, R0, 0x1, R4 ;  /* 0x0000000100047824 */ /* 0x000fc800078e0204 */
[----:B------:R-:W-:Y:S02]  /*19340*/  IMAD.MOV.U32 R33, RZ, RZ, R4 ;  /* 0x000000ffff217224 */ /* 0x000fe400078e0004 */
[----:B------:R-:W-:Y:S05]  /*19350*/  CALL.REL.NOINC `($__internal_31_$__cuda_sm70_shflsync_idx_p) ;  /* 0x000026c000007944 */ /* 0x000fea0003c00000 */
[----:B------:R-:W-:Y:S01]  /*19360*/  MOV R0, R34 ;  /* 0x0000002200007202 */ /* 0x000fe20000000f00 */
[----:B------:R-:W-:Y:S05]  /*19370*/  BRA `(.L_x_1893) ;  /* 0xfffe71d000007947 */ /* 0x000fea000383ffff */
.L_x_1713:
[----:B------:R-:W-:Y:S02]  /*19380*/  SEL R0, RZ, 0x1, P0 ;  /* 0x00000001ff007807 */ /* 0x000fe40000000000 */
[----:B------:R-:W-:Y:S02]  /*19390*/  MOV R2, 0x193b0 ;  /* 0x000193b000027802 */ /* 0x000fe40000000f00 */
[----:B--2---:R-:W-:Y:S05]  /*193a0*/  CALL.REL.NOINC `($__internal_33_$__cuda_sm70_votesync_ballot) ;  /* 0x0000272000007944 */ /* 0x004fea0003c00000 */
[----:B------:R-:W-:Y:S05]  /*193b0*/  BRA `(.L_x_1894) ;  /* 0xfffe722000007947 */ /* 0x000fea000383ffff */
.L_x_1714:
[----:B------:R-:W-:Y:S01]  /*193c0*/  IMAD.MOV.U32 R33, RZ, RZ, R8 ;  /* 0x000000ffff217224 */ /* 0x000fe200078e0008 */
[----:B---3--:R-:W-:Y:S01]  /*193d0*/  MOV R32, R12 ;  /* 0x0000000c00207202 */ /* 0x008fe20000000f00 */
[----:B------:R-:W-:Y:S01]  /*193e0*/  IMAD.MOV.U32 R3, RZ, RZ, 0x1f ;  /* 0x0000001fff037424 */ /* 0x000fe200078e00ff */
[----:B------:R-:W-:Y:S02]  /*193f0*/  MOV R2, 0x19410 ;  /* 0x0001941000027802 */ /* 0x000fe40000000f00 */
[----:B-12---:R-:W-:Y:S05]  /*19400*/  CALL.REL.NOINC `($__internal_31_$__cuda_sm70_shflsync_idx_p) ;  /* 0x0000261000007944 */ /* 0x006fea0003c00000 */
[----:B------:R-:W-:Y:S01]  /*19410*/  IMAD.MOV.U32 R11, RZ, RZ, R34 ;  /* 0x000000ffff0b7224 */ /* 0x000fe200078e0022 */
[----:B------:R-:W-:Y:S01]  /*19420*/  MOV R33, R7 ;  /* 0x0000000700217202 */ /* 0x000fe20000000f00 */
[----:B------:R-:W-:Y:S01]  /*19430*/  IMAD.MOV.U32 R5, RZ, RZ, RZ ;  /* 0x000000ffff057224 */ /* 0x000fe200078e00ff */
[----:B------:R-:W-:Y:S01]  /*19440*/  MOV R32, R12 ;  /* 0x0000000c00207202 */ /* 0x000fe20000000f00 */
[----:B------:R-:W-:Y:S01]  /*19450*/  IMAD.MOV.U32 R3, RZ, RZ, 0x1f ;  /* 0x0000001fff037424 */ /* 0x000fe200078e00ff */
[----:B------:R-:W-:-:S02]  /*19460*/  MOV R2, 0x19480 ;  /* 0x0001948000027802 */ /* 0x000fc40000000f00 */
[----:B------:R-:W-:Y:S05]  /*19470*/  CALL.REL.NOINC `($__internal_31_$__cuda_sm70_shflsync_idx_p) ;  /* 0x000025a000007944 */ /* 0x000fea0003c00000 */
[----:B------:R-:W-:Y:S01]  /*19480*/  MOV R10, R34 ;  /* 0x00000022000a7202 */ /* 0x000fe20000000f00 */
[----:B------:R-:W-:Y:S05]  /*19490*/  BRA `(.L_x_1895) ;  /* 0xfffe719000007947 */ /* 0x000fea000383ffff */
.L_x_1717:
[----:B------:R-:W-:Y:S01]  /*194a0*/  IMAD.MOV.U32 R33, RZ, RZ, R4 ;  /* 0x000000ffff217224 */ /* 0x000fe200078e0004 */
[----:B------:R-:W-:-:S02]  /*194b0*/  MOV R3, 0x1f ;  /* 0x0000001f00037802 */ /* 0x000fc40000000f00 */
[----:B------:R-:W-:Y:S02]  /*194c0*/  MOV R2, 0x194e0 ;  /* 0x000194e000027802 */ /* 0x000fe40000000f00 */
[----:B-1234-:R-:W-:Y:S05]  /*194d0*/  CALL.REL.NOINC `($__internal_31_$__cuda_sm70_shflsync_idx_p) ;  /* 0x0000254000007944 */ /* 0x01efea0003c00000 */
[----:B------:R-:W-:Y:S01]  /*194e0*/  MOV R5, R34 ;  /* 0x0000002200057202 */ /* 0x000fe20000000f00 */
[----:B------:R-:W-:Y:S05]  /*194f0*/  BRA `(.L_x_1716) ;  /* 0xfffe719000007947 */ /* 0x000fea000383ffff */
.L_x_1753:
[----:B------:R-:W-:Y:S01]  /*19500*/  IMAD.MOV.U32 R33, RZ, RZ, R12 ;  /* 0x000000ffff217224 */ /* 0x000fe200078e000c */
[----:B------:R-:W-:Y:S01]  /*19510*/  MOV R32, RZ ;  /* 0x000000ff00207202 */ /* 0x000fe20000000f00 */
[----:B------:R-:W-:Y:S01]  /*19520*/  IMAD.MOV.U32 R3, RZ, RZ, 0x181f ;  /* 0x0000181fff037424 */ /* 0x000fe200078e00ff */
[----:B------:R-:W-:Y:S02]  /*19530*/  MOV R2, 0x19550 ;  /* 0x0001955000027802 */ /* 0x000fe40000000f00 */
[----:B-----5:R-:W-:Y:S05]  /*19540*/  CALL.REL.NOINC `($__internal_31_$__cuda_sm70_shflsync_idx_p) ;  /* 0x000024d000007944 */ /* 0x020fea0003c00000 */
[----:B------:R-:W-:Y:S01]  /*19550*/  MOV R4, R34 ;  /* 0x0000002200047202 */ /* 0x000fe20000000f00 */
[----:B------:R-:W-:Y:S05]  /*19560*/  BRA `(.L_x_1896) ;  /* 0xfffeead000007947 */ /* 0x000fea000383ffff */
.L_x_1754:
[----:B------:R-:W-:Y:S01]  /*19570*/  IMAD.MOV.U32 R33, RZ, RZ, R13 ;  /* 0x000000ffff217224 */ /* 0x000fe200078e000d */
[----:B------:R-:W-:Y:S01]  /*19580*/  MOV R32, RZ ;  /* 0x000000ff00207202 */ /* 0x000fe20000000f00 */
[----:B------:R-:W-:Y:S01]  /*19590*/  IMAD.MOV.U32 R3, RZ, RZ, 0x181f ;  /* 0x0000181fff037424 */ /* 0x000fe200078e00ff */
[----:B------:R-:W-:Y:S02]  /*195a0*/  MOV R2, 0x195c0 ;  /* 0x000195c000027802 */ /* 0x000fe40000000f00 */
[----:B-12--5:R-:W-:Y:S05]  /*195b0*/  CALL.REL.NOINC `($__internal_31_$__cuda_sm70_shflsync_idx_p) ;  /* 0x0000246000007944 */ /* 0x026fea0003c00000 */
[----:B------:R-:W-:Y:S01]  /*195c0*/  MOV R0, R34 ;  /* 0x0000002200007202 */ /* 0x000fe20000000f00 */
[----:B------:R-:W-:Y:S05]  /*195d0*/  BRA `(.L_x_1897) ;  /* 0xfffeea8000007947 */ /* 0x000fea000383ffff */
.L_x_1757:
[----:B------:R-:W-:Y:S01]  /*195e0*/  IMAD.MOV.U32 R33, RZ, RZ, R12 ;  /* 0x000000ffff217224 */ /* 0x000fe200078e000c */
[----:B------:R-:W-:Y:S01]  /*195f0*/  MOV R32, 0x1 ;  /* 0x0000000100207802 */ /* 0x000fe20000000f00 */
[----:B--2---:R-:W-:Y:S01]  /*19600*/  IMAD.MOV.U32 R3, RZ, RZ, 0x181f ;  /* 0x0000181fff037424 */ /* 0x004fe200078e00ff */
[----:B------:R-:W-:-:S02]  /*19610*/  MOV R2, 0x19630 ;  /* 0x0001963000027802 */ /* 0x000fc40000000f00 */
[----:B-1-345:R-:W-:Y:S05]  /*19620*/  CALL.REL.NOINC `($__internal_31_$__cuda_sm70_shflsync_idx_p) ;  /* 0x000023f000007944 */ /* 0x03afea0003c00000 */
[----:B------:R-:W-:Y:S01]  /*19630*/  IMAD.MOV.U32 R4, RZ, RZ, R34 ;  /* 0x000000ffff047224 */ /* 0x000fe200078e0022 */
[----:B------:R-:W-:Y:S01]  /*19640*/  MOV R32, 0x1 ;  /* 0x0000000100207802 */ /* 0x000fe20000000f00 */
[----:B------:R-:W-:Y:S01]  /*19650*/  IMAD.MOV.U32 R33, RZ, RZ, R13 ;  /* 0x000000ffff217224 */ /* 0x000fe200078e000d */
[----:B------:R-:W-:-:S02]  /*19660*/  MOV R3, 0x181f ;  /* 0x0000181f00037802 */ /* 0x000fc40000000f00 */
[----:B------:R-:W-:Y:S02]  /*19670*/  MOV R2, 0x19690 ;  /* 0x0001969000027802 */ /* 0x000fe40000000f00 */
[----:B------:R-:W-:Y:S05]  /*19680*/  CALL.REL.NOINC `($__internal_31_$__cuda_sm70_shflsync_idx_p) ;  /* 0x0000239000007944 */ /* 0x000fea0003c00000 */
[----:B------:R-:W-:Y:S01]  /*19690*/  MOV R0, R34 ;  /* 0x0000002200007202 */ /* 0x000fe20000000f00 */
[----:B------:R-:W-:Y:S05]  /*196a0*/  BRA `(.L_x_1898) ;  /* 0xfffeeaf000007947 */ /* 0x000fea000383ffff */
.L_x_1760:
[----:B------:R-:W-:Y:S01]  /*196b0*/  IMAD.MOV.U32 R33, RZ, RZ, R12 ;  /* 0x000000ffff217224 */ /* 0x000fe200078e000c */
[----:B------:R-:W-:Y:S01]  /*196c0*/  MOV R32, 0x2 ;  /* 0x0000000200207802 */ /* 0x000fe20000000f00 */
[----:B-1----:R-:W-:Y:S01]  /*196d0*/  IMAD.MOV.U32 R3, RZ, RZ, 0x181f ;  /* 0x0000181fff037424 */ /* 0x002fe200078e00ff */
[----:B------:R-:W-:Y:S02]  /*196e0*/  MOV R2, 0x19700 ;  /* 0x0001970000027802 */ /* 0x000fe40000000f00 */
[----:B--2345:R-:W-:Y:S05]  /*196f0*/  CALL.REL.NOINC `($__internal_31_$__cuda_sm70_shflsync_idx_p) ;  /* 0x0000232000007944 */ /* 0x03cfea0003c00000 */
[----:B------:R-:W-:Y:S01]  /*19700*/  MOV R4, R34 ;  /* 0x0000002200047202 */ /* 0x000fe20000000f00 */
[----:B------:R-:W-:Y:S05]  /*19710*/  BRA `(.L_x_1899) ;  /* 0xfffeebb000007947 */ /* 0x000fea000383ffff */
.L_x_1761:
[----:B------:R-:W-:Y:S01]  /*19720*/  IMAD.MOV.U32 R33, RZ, RZ, R13 ;  /* 0x000000ffff217224 */ /* 0x000fe200078e000d */
[----:B------:R-:W-:Y:S01]  /*19730*/  MOV R32, 0x2 ;  /* 0x0000000200207802 */ /* 0x000fe20000000f00 */
[----:B------:R-:W-:Y:S01]  /*19740*/  IMAD.MOV.U32 R3, RZ, RZ, 0x181f ;  /* 0x0000181fff037424 */ /* 0x000fe200078e00ff */
[----:B------:R-:W-:Y:S02]  /*19750*/  MOV R2, 0x19770 ;  /* 0x0001977000027802 */ /* 0x000fe40000000f00 */
[----:B-12345:R-:W-:Y:S05]  /*19760*/  CALL.REL.NOINC `($__internal_31_$__cuda_sm70_shflsync_idx_p) ;  /* 0x000022b000007944 */ /* 0x03efea0003c00000 */
[----:B------:R-:W-:Y:S01]  /*19770*/  MOV R0, R34 ;  /* 0x0000002200007202 */ /* 0x000fe20000000f00 */
[----:B------:R-:W-:Y:S05]  /*19780*/  BRA `(.L_x_1900) ;  /* 0xfffeeb6000007947 */ /* 0x000fea000383ffff */
.L_x_1764:
[----:B------:R-:W-:Y:S01]  /*19790*/  IMAD.MOV.U32 R33, RZ, RZ, R12 ;  /* 0x000000ffff217224 */ /* 0x000fe200078e000c */
[----:B------:R-:W-:Y:S01]  /*197a0*/  MOV R32, 0x3 ;  /* 0x0000000300207802 */ /* 0x000fe20000000f00 */
[----:B-1----:R-:W-:Y:S01]  /*197b0*/  IMAD.MOV.U32 R3, RZ, RZ, 0x181f ;  /* 0x0000181fff037424 */ /* 0x002fe200078e00ff */
[----:B------:R-:W-:-:S02]  /*197c0*/  MOV R2, 0x197e0 ;  /* 0x000197e000027802 */ /* 0x000fc40000000f00 */
[----:B--2345:R-:W-:Y:S05]  /*197d0*/  CALL.REL.NOINC `($__internal_31_$__cuda_sm70_shflsync_idx_p) ;  /* 0x0000224000007944 */ /* 0x03cfea0003c00000 */
        /* <DEDUP_REMOVED lines=8> */
.L_x_1767:
[----:B------:R-:W-:Y:S01]  /*19860*/  IMAD.MOV.U32 R33, RZ, RZ, R5 ;  /* 0x000000ffff217224 */ /* 0x000fe200078e0005 */
[----:B------:R-:W-:Y:S01]  /*19870*/  MOV R32, RZ ;  /* 0x000000ff00207202 */ /* 0x000fe20000000f00 */
[----:B------:R-:W-:Y:S01]  /*19880*/  IMAD.MOV.U32 R3, RZ, RZ, 0x181f ;  /* 0x0000181fff037424 */ /* 0x000fe200078e00ff */
[----:B------:R-:W-:Y:S02]  /*19890*/  MOV R2, 0x198b0 ;  /* 0x000198b000027802 */ /* 0x000fe40000000f00 */
[----:B------:R-:W-:Y:S05]  /*198a0*/  CALL.REL.NOINC `($__internal_31_$__cuda_sm70_shflsync_idx_p) ;  /* 0x0000217000007944 */ /* 0x000fea0003c00000 */
[----:B------:R-:W-:Y:S01]  /*198b0*/  MOV R4, R34 ;  /* 0x0000002200047202 */ /* 0x000fe20000000f00 */
[----:B------:R-:W-:Y:S05]  /*198c0*/  BRA `(.L_x_1902) ;  /* 0xfffef69000007947 */ /* 0x000fea000383ffff */
.L_x_1768:
[----:B------:R-:W-:Y:S01]  /*198d0*/  IMAD.MOV.U32 R33, RZ, RZ, R14 ;  /* 0x000000ffff217224 */ /* 0x000fe200078e000e */
[----:B------:R-:W-:Y:S01]  /*198e0*/  MOV R32, RZ ;  /* 0x000000ff00207202 */ /* 0x000fe20000000f00 */
[----:B------:R-:W-:Y:S01]  /*198f0*/  IMAD.MOV.U32 R3, RZ, RZ, 0x181f ;  /* 0x0000181fff037424 */ /* 0x000fe200078e00ff */
[----:B------:R-:W-:Y:S02]  /*19900*/  MOV R2, 0x19920 ;  /* 0x0001992000027802 */ /* 0x000fe40000000f00 */
[----:B-12---:R-:W-:Y:S05]  /*19910*/  CALL.REL.NOINC `($__internal_31_$__cuda_sm70_shflsync_idx_p) ;  /* 0x0000210000007944 */ /* 0x006fea0003c00000 */
[----:B------:R-:W-:Y:S01]  /*19920*/  IADD3 R8, P0, R34, R21, RZ ;  /* 0x0000001522087210 */ /* 0x000fe20007f1e0ff */
[----:B------:R-:W-:Y:S01]  /*19930*/  IMAD.MOV.U32 R33, RZ, RZ, R5 ;  /* 0x000000ffff217224 */ /* 0x000fe200078e0005 */
[C---:B------:R-:W-:Y:S01]  /*19940*/  LOP3.LUT P2, RZ, R198.reuse, 0x2, RZ, 0xc0, !PT ;  /* 0x00000002c6ff7812 */ /* 0x040fe2000784c0ff */
[----:B------:R-:W-:Y:S01]  /*19950*/  IMAD.MOV.U32 R32, RZ, RZ, 0x1 ;  /* 0x00000001ff207424 */ /* 0x000fe200078e00ff */
[----:B------:R-:W-:Y:S01]  /*19960*/  LOP3.LUT P1, RZ, R198, 0x1, RZ, 0xc0, !PT ;  /* 0x00000001c6ff7812 */ /* 0x000fe2000782c0ff */
[----:B------:R-:W-:Y:S01]  /*19970*/  IMAD.X R9, R4, 0x1, R20, P0 ;  /* 0x0000000104097824 */ /* 0x000fe200000e0614 */
[----:B------:R-:W-:-:S02]  /*19980*/  IADD3 R6, P0, R34, R17, RZ ;  /* 0x0000001122067210 */ /* 0x000fc40007f1e0ff */
[----:B------:R-:W-:Y:S02]  /*19990*/  LOP3.LUT P3, RZ, R198, 0x4, RZ, 0xc0, !PT ;  /* 0x00000004c6ff7812 */ /* 0x000fe4000786c0ff */
[----:B------:R-:W-:Y:S01]  /*199a0*/  SEL R13, RZ, 0x10, P2 ;  /* 0x00000010ff0d7807 */ /* 0x000fe20001000000 */
[----:B------:R-:W-:Y:S01]  /*199b0*/  IMAD.X R7, R4, 0x1, R18, P0 ;  /* 0x0000000104077824 */ /* 0x000fe200000e0612 */
[----:B------:R-:W-:Y:S02]  /*199c0*/  IADD3 R2, P0, R34, R19, RZ ;  /* 0x0000001322027210 */ /* 0x000fe40007f1e0ff */
[----:B------:R-:W-:Y:S01]  /*199d0*/  SEL R12, RZ, 0x10, P1 ;  /* 0x00000010ff0c7807 */ /* 0x000fe20000800000 */
[----:B------:R-:W-:Y:S01]  /*199e0*/  @!PT LDS RZ, [RZ] ;  /* 0x00000000fffff984 */ /* 0x000fe20000000800 */
[----:B------:R-:W-:Y:S01]  /*199f0*/  @!PT LDS RZ, [RZ] ;  /* 0x00000000fffff984 */ /* 0x000fe20000000800 */
[----:B------:R-:W-:Y:S01]  /*19a00*/  @!PT LDS RZ, [RZ] ;  /* 0x00000000fffff984 */ /* 0x000fe20000000800 */
[----:B------:R1:W-:Y:S02]  /*19a10*/  LDGSTS.E.BYPASS.LTC128B.128 [R107+0x12100], [R8.64], !P2 ;  /* 0x12100000086b7fae */ /* 0x0003e4000d101d48 */
[----:B------:R-:W-:Y:S02]  /*19a20*/  IMAD.X R3, R4, 0x1, R16, P0 ;  /* 0x0000000104037824 */ /* 0x000fe400000e0610 */
[----:B------:R2:W-:Y:S04]  /*19a30*/  LDGSTS.E.BYPASS.LTC128B.128 [R107+0x14100], [R6.64], !P1 ;  /* 0x14100000066b7fae */ /* 0x0005e8000c901d48 */
[----:B------:R3:W-:Y:S01]  /*19a40*/  LDGSTS.E.BYPASS.LTC128B.128 [R107+0x16100], [R2.64], !P3 ;  /* 0x16100000026b7fae */ /* 0x0007e2000d901d48 */
[----:B-1----:R-:W-:-:S02]  /*19a50*/  IMAD.MOV.U32 R9, RZ, RZ, R149 ;  /* 0x000000ffff097224 */ /* 0x002fc400078e0095 */
[----:B---3--:R-:W-:Y:S01]  /*19a60*/  IMAD.MOV.U32 R3, RZ, RZ, 0x181f ;  /* 0x0000181fff037424 */ /* 0x008fe200078e00ff */
[----:B------:R-:W-:Y:S02]  /*19a70*/  MOV R2, 0x19a90 ;  /* 0x00019a9000027802 */ /* 0x000fe40000000f00 */
[----:B--2---:R-:W-:Y:S05]  /*19a80*/  CALL.REL.NOINC `($__internal_31_$__cuda_sm70_shflsync_idx_p) ;  /* 0x00001f9000007944 */ /* 0x004fea0003c00000 */
[----:B------:R-:W-:Y:S01]  /*19a90*/  IMAD.MOV.U32 R8, RZ, RZ, R34 ;  /* 0x000000ffff087224 */ /* 0x000fe200078e0022 */
[----:B------:R-:W-:Y:S01]  /*19aa0*/  MOV R32, 0x1 ;  /* 0x0000000100207802 */ /* 0x000fe20000000f00 */
[----:B------:R-:W-:Y:S01]  /*19ab0*/  IMAD.MOV.U32 R33, RZ, RZ, R14 ;  /* 0x000000ffff217224 */ /* 0x000fe200078e000e */
[----:B------:R-:W-:Y:S02]  /*19ac0*/  MOV R3, 0x181f ;  /* 0x0000181f00037802 */ /* 0x000fe40000000f00 */
[----:B------:R-:W-:Y:S02]  /*19ad0*/  MOV R2, 0x19af0 ;  /* 0x00019af000027802 */ /* 0x000fe40000000f00 */
[----:B------:R-:W-:Y:S05]  /*19ae0*/  CALL.REL.NOINC `($__internal_31_$__cuda_sm70_shflsync_idx_p) ;  /* 0x00001f3000007944 */ /* 0x000fea0003c00000 */
[----:B------:R-:W-:Y:S01]  /*19af0*/  MOV R0, R34 ;  /* 0x0000002200007202 */ /* 0x000fe20000000f00 */
[----:B------:R-:W-:Y:S05]  /*19b00*/  BRA `(.L_x_1903) ;  /* 0xfffef5a000007947 */ /* 0x000fea000383ffff */
.L_x_1773:
[----:B------:R-:W-:Y:S01]  /*19b10*/  IMAD.MOV.U32 R33, RZ, RZ, R0 ;  /* 0x000000ffff217224 */ /* 0x000fe200078e0000 */
[----:B------:R-:W-:Y:S01]  /*19b20*/  MOV R32, RZ ;  /* 0x000000ff00207202 */ /* 0x000fe20000000f00 */
[----:B------:R-:W-:Y:S01]  /*19b30*/  IMAD.MOV.U32 R3, RZ, RZ, 0x1c1f ;  /* 0x00001c1fff037424 */ /* 0x000fe200078e00ff */
[----:B------:R-:W-:-:S02]  /*19b40*/  MOV R2, 0x19b60 ;  /* 0x00019b6000027802 */ /* 0x000fc40000000f00 */
[----:B------:R-:W-:Y:S05]  /*19b50*/  CALL.REL.NOINC `($__internal_31_$__cuda_sm70_shflsync_idx_p) ;  /* 0x00001ec000007944 */ /* 0x000fea0003c00000 */
[----:B------:R-:W-:Y:S01]  /*19b60*/  MOV R8, R34 ;  /* 0x0000002200087202 */ /* 0x000fe20000000f00 */
[----:B------:R-:W-:Y:S05]  /*19b70*/  BRA `(.L_x_1904) ;  /* 0xfffef82000007947 */ /* 0x000fea000383ffff */
.L_x_1774:
[----:B------:R-:W-:Y:S01]  /*19b80*/  IMAD.MOV.U32 R33, RZ, RZ, R6 ;  /* 0x000000ffff217224 */ /* 0x000fe200078e0006 */
[----:B------:R-:W-:Y:S01]  /*19b90*/  MOV R32, RZ ;  /* 0x000000ff00207202 */ /* 0x000fe20000000f00 */
[----:B------:R-:W-:Y:S01]  /*19ba0*/  IMAD.MOV.U32 R3, RZ, RZ, 0x1c1f ;  /* 0x00001c1fff037424 */ /* 0x000fe200078e00ff */
[----:B------:R-:W-:-:S02]  /*19bb0*/  MOV R2, 0x19bd0 ;  /* 0x00019bd000027802 */ /* 0x000fc40000000f00 */
[----:B-12---:R-:W-:Y:S05]  /*19bc0*/  CALL.REL.NOINC `($__internal_31_$__cuda_sm70_shflsync_idx_p) ;  /* 0x00001e5000007944 */ /* 0x006fea0003c00000 */
[----:B------:R-:W-:Y:S01]  /*19bd0*/  IMAD.MOV.U32 R33, RZ, RZ, R5 ;  /* 0x000000ffff217224 */ /* 0x000fe200078e0005 */
[----:B------:R-:W-:Y:S01]  /*19be0*/  MOV R32, RZ ;  /* 0x000000ff00207202 */ /* 0x000fe20000000f00 */
[----:B------:R-:W-:Y:S01]  /*19bf0*/  IMAD.MOV.U32 R3, RZ, RZ, 0x1c1f ;  /* 0x00001c1fff037424 */ /* 0x000fe200078e00ff */
[----:B------:R-:W-:Y:S01]  /*19c00*/  MOV R4, R34 ;  /* 0x0000002200047202 */ /* 0x000fe20000000f00 */
[----:B------:R-:W-:Y:S01]  /*19c10*/  IMAD.MOV.U32 R5, RZ, RZ, R8 ;  /* 0x000000ffff057224 */ /* 0x000fe200078e0008 */
[----:B------:R-:W-:-:S02]  /*19c20*/  MOV R2, 0x19c40 ;  /* 0x00019c4000027802 */ /* 0x000fc40000000f00 */
[----:B------:R-:W-:Y:S05]  /*19c30*/  CALL.REL.NOINC `($__internal_31_$__cuda_sm70_shflsync_idx_p) ;  /* 0x00001de000007944 */ /* 0x000fea0003c00000 */
[----:B------:R-:W-:Y:S01]  /*19c40*/  IMAD.MOV.U32 R30, RZ, RZ, R34 ;  /* 0x000000ffff1e7224 */ /* 0x000fe200078e0022 */
[----:B------:R-:W-:Y:S01]  /*19c50*/  MOV R32, RZ ;  /* 0x000000ff00207202 */ /* 0x000fe20000000f00 */
[----:B------:R-:W-:Y:S01]  /*19c60*/  IMAD.MOV.U32 R33, RZ, RZ, R12 ;  /* 0x000000ffff217224 */ /* 0x000fe200078e000c */
[----:B------:R-:W-:-:S02]  /*19c70*/  MOV R3, 0x1c1f ;  /* 0x00001c1f00037802 */ /* 0x000fc40000000f00 */
[----:B------:R-:W-:Y:S02]  /*19c80*/  MOV R2, 0x19ca0 ;  /* 0x00019ca000027802 */ /* 0x000fe40000000f00 */
[----:B------:R-:W-:Y:S05]  /*19c90*/  CALL.REL.NOINC `($__internal_31_$__cuda_sm70_shflsync_idx_p) ;  /* 0x00001d8000007944 */ /* 0x000fea0003c00000 */
[----:B------:R-:W-:Y:S01]  /*19ca0*/  MOV R0, R34 ;  /* 0x0000002200007202 */ /* 0x000fe20000000f00 */
[----:B------:R-:W-:Y:S05]  /*19cb0*/  BRA `(.L_x_1905) ;  /* 0xfffef73000007947 */ /* 0x000fea000383ffff */
.L_x_1799:
[----:B------:R-:W-:Y:S01]  /*19cc0*/  IMAD.MOV.U32 R33, RZ, RZ, R0 ;  /* 0x000000ffff217224 */ /* 0x000fe200078e0000 */
[----:B------:R-:W-:Y:S01]  /*19cd0*/  MOV R32, RZ ;  /* 0x000000ff00207202 */ /* 0x000fe20000000f00 */
[----:B------:R-:W-:Y:S01]  /*19ce0*/  IMAD.MOV.U32 R3, RZ, RZ, 0x1c1f ;  /* 0x00001c1fff037424 */ /* 0x000fe200078e00ff */
[----:B------:R-:W-:Y:S02]  /*19cf0*/  MOV R2, 0x19d10 ;  /* 0x00019d1000027802 */ /* 0x000fe40000000f00 */
[----:B------:R-:W-:Y:S05]  /*19d00*/  CALL.REL.NOINC `($__internal_31_$__cuda_sm70_shflsync_idx_p) ;  /* 0x00001d1000007944 */ /* 0x000fea0003c00000 */
[----:B------:R-:W-:Y:S01]  /*19d10*/  MOV R0, R34 ;  /* 0x0000002200007202 */ /* 0x000fe20000000f00 */
[----:B------:R-:W-:Y:S05]  /*19d20*/  BRA `(.L_x_1906) ;  /* 0xffff210000007947 */ /* 0x000fea000383ffff */
.L_x_1800:
[----:B------:R-:W-:Y:S01]  /*19d30*/  IMAD.MOV.U32 R33, RZ, RZ, R6 ;  /* 0x000000ffff217224 */ /* 0x000fe200078e0006 */
[----:B------:R-:W-:Y:S01]  /*19d40*/  MOV R32, RZ ;  /* 0x000000ff00207202 */ /* 0x000fe20000000f00 */
[----:B------:R-:W-:Y:S01]  /*19d50*/  IMAD.MOV.U32 R3, RZ, RZ, 0x1c1f ;  /* 0x00001c1fff037424 */ /* 0x000fe200078e00ff */
[----:B------:R-:W-:Y:S02]  /*19d60*/  MOV R2, 0x19d80 ;  /* 0x00019d8000027802 */ /* 0x000fe40000000f00 */
[----:B-1----:R-:W-:Y:S05]  /*19d70*/  CALL.REL.NOINC `($__internal_31_$__cuda_sm70_shflsync_idx_p) ;  /* 0x00001ca000007944 */ /* 0x002fea0003c00000 */
        /* <DEDUP_REMOVED lines=15> */
.L_x_1815:
[----:B------:R-:W-:Y:S01]  /*19e70*/  IMAD.MOV.U32 R33, RZ, RZ, R9 ;  /* 0x000000ffff217224 */ /* 0x000fe200078e0009 */
[----:B------:R-:W-:Y:S01]  /*19e80*/  MOV R32, RZ ;  /* 0x000000ff00207202 */ /* 0x000fe20000000f00 */
[----:B------:R-:W-:Y:S01]  /*19e90*/  IMAD.MOV.U32 R3, RZ, RZ, 0x181f ;  /* 0x0000181fff037424 */ /* 0x000fe200078e00ff */
[----:B------:R-:W-:Y:S02]  /*19ea0*/  MOV R2, 0x19ec0 ;  /* 0x00019ec000027802 */ /* 0x000fe40000000f00 */
[----:B-12345:R-:W-:Y:S05]  /*19eb0*/  CALL.REL.NOINC `($__internal_31_$__cuda_sm70_shflsync_idx_p) ;  /* 0x00001b6000007944 */ /* 0x03efea0003c00000 */
[----:B------:R-:W-:Y:S01]  /*19ec0*/  MOV R8, R34 ;  /* 0x0000002200087202 */ /* 0x000fe20000000f00 */
[----:B------:R-:W-:Y:S05]  /*19ed0*/  BRA `(.L_x_1908) ;  /* 0xffff4df000007947 */ /* 0x000fea000383ffff */
.L_x_1816:
[----:B------:R-:W-:Y:S01]  /*19ee0*/  IMAD.MOV.U32 R33, RZ, RZ, R23 ;  /* 0x000000ffff217224 */ /* 0x000fe200078e0017 */
[----:B------:R-:W-:Y:S01]  /*19ef0*/  MOV R32, RZ ;  /* 0x000000ff00207202 */ /* 0x000fe20000000f00 */
[----:B------:R-:W-:Y:S01]  /*19f00*/  IMAD.MOV.U32 R3, RZ, RZ, 0x181f ;  /* 0x0000181fff037424 */ /* 0x000fe200078e00ff */
[----:B------:R-:W-:Y:S02]  /*19f10*/  MOV R2, 0x19f30 ;  /* 0x00019f3000027802 */ /* 0x000fe40000000f00 */
[----:B-12345:R-:W-:Y:S05]  /*19f20*/  CALL.REL.NOINC `($__internal_31_$__cuda_sm70_shflsync_idx_p) ;  /* 0x00001af000007944 */ /* 0x03efea0003c00000 */
[----:B------:R-:W-:Y:S01]  /*19f30*/  LOP3.LUT P2, RZ, R198, 0x2, RZ, 0xc0, !PT ;  /* 0x00000002c6ff7812 */ /* 0x000fe2000784c0ff */
[----:B------:R-:W-:Y:S01]  /*19f40*/  IMAD.MOV.U32 R33, RZ, RZ, R9 ;  /* 0x000000ffff217224 */ /* 0x000fe200078e0009 */
[----:B------:R-:W-:Y:S01]  /*19f50*/  IADD3 R2, P0, R34, R22, RZ ;  /* 0x0000001622027210 */ /* 0x000fe20007f1e0ff */
[----:B------:R-:W-:Y:S01]  /*19f60*/  IMAD.MOV.U32 R9, RZ, RZ, R149 ;  /* 0x000000ffff097224 */ /* 0x000fe200078e0095 */
[C---:B------:R-:W-:Y:S01]  /*19f70*/  LOP3.LUT P1, RZ, R198.reuse, 0x1, RZ, 0xc0, !PT ;  /* 0x00000001c6ff7812 */ /* 0x040fe2000782c0ff */
[----:B------:R-:W-:Y:S01]  /*19f80*/  IMAD.MOV.U32 R32, RZ, RZ, 0x1 ;  /* 0x00000001ff207424 */ /* 0x000fe200078e00ff */
[----:B------:R-:W-:Y:S01]  /*19f90*/  LOP3.LUT P3, RZ, R198, 0x4, RZ, 0xc0, !PT ;  /* 0x00000004c6ff7812 */ /* 0x000fe2000786c0ff */
[----:B------:R-:W-:Y:S01]  /*19fa0*/  IMAD.X R3, R8, 0x1, R24, P0 ;  /* 0x0000000108037824 */ /* 0x000fe200000e0618 */
[----:B------:R-:W-:-:S02]  /*19fb0*/  SEL R21, RZ, 0x10, P2 ;  /* 0x00000010ff157807 */ /* 0x000fc40001000000 */
[----:B------:R-:W-:-:S03]  /*19fc0*/  SEL R20, RZ, 0x10, P1 ;  /* 0x00000010ff147807 */ /* 0x000fc60000800000 */
[----:B------:R-:W-:Y:S01]  /*19fd0*/  @!PT LDS RZ, [RZ] ;  /* 0x00000000fffff984 */ /* 0x000fe20000000800 */
[----:B------:R-:W-:Y:S01]  /*19fe0*/  @!PT LDS RZ, [RZ] ;  /* 0x00000000fffff984 */ /* 0x000fe20000000800 */
[----:B------:R-:W-:Y:S01]  /*19ff0*/  @!PT LDS RZ, [RZ] ;  /* 0x00000000fffff984 */ /* 0x000fe20000000800 */
[----:B------:R1:W-:Y:S02]  /*1a000*/  LDGSTS.E.BYPASS.LTC128B.128 [R107+0x6100], [R2.64], !P2 ;  /* 0x06100000026b7fae */ /* 0x0003e4000d101d48 */
[----:B-1----:R-:W-:-:S05]  /*1a010*/  IADD3 R2, P0, R34, R25, RZ ;  /* 0x0000001922027210 */ /* 0x002fca0007f1e0ff */
[----:B------:R-:W-:-:S05]  /*1a020*/  IMAD.X R3, R8, 0x1, R26, P0 ;  /* 0x0000000108037824 */ /* 0x000fca00000e061a */
[----:B------:R1:W-:Y:S02]  /*1a030*/  LDGSTS.E.BYPASS.LTC128B.128 [R107+0x8100], [R2.64], !P1 ;  /* 0x08100000026b7fae */ /* 0x0003e4000c901d48 */
[----:B-1----:R-:W-:-:S05]  /*1a040*/  IADD3 R2, P0, R34, R27, RZ ;  /* 0x0000001b22027210 */ /* 0x002fca0007f1e0ff */
[----:B------:R-:W-:-:S05]  /*1a050*/  IMAD.X R3, R8, 0x1, R28, P0 ;  /* 0x0000000108037824 */ /* 0x000fca00000e061c */
[----:B------:R1:W-:Y:S02]  /*1a060*/  LDGSTS.E.BYPASS.LTC128B.128 [R107+0xa100], [R2.64], !P3 ;  /* 0x0a100000026b7fae */ /* 0x0003e4000d901d48 */
[----:B-1----:R-:W-:Y:S01]  /*1a070*/  IMAD.MOV.U32 R3, RZ, RZ, 0x181f ;  /* 0x0000181fff037424 */ /* 0x002fe200078e00ff */
[----:B------:R-:W-:Y:S02]  /*1a080*/  MOV R2, 0x1a0a0 ;  /* 0x0001a0a000027802 */ /* 0x000fe40000000f00 */
[----:B------:R-:W-:Y:S05]  /*1a090*/  CALL.REL.NOINC `($__internal_31_$__cuda_sm70_shflsync_idx_p) ;  /* 0x0000198000007944 */ /* 0x000fea0003c00000 */
        /* <DEDUP_REMOVED lines=8> */
.L_x_1819:
[----:B------:R-:W-:Y:S01]  /*1a120*/  IMAD.MOV.U32 R33, RZ, RZ, R5 ;  /* 0x000000ffff217224 */ /* 0x000fe200078e0005 */
[----:B------:R-:W-:Y:S01]  /*1a130*/  MOV R32, RZ ;  /* 0x000000ff00207202 */ /* 0x000fe20000000f00 */
[----:B------:R-:W-:Y:S01]  /*1a140*/  IMAD.MOV.U32 R3, RZ, RZ, 0x181f ;  /* 0x0000181fff037424 */ /* 0x000fe200078e00ff */
[----:B------:R-:W-:-:S02]  /*1a150*/  MOV R2, 0x1a170 ;  /* 0x0001a17000027802 */ /* 0x000fc40000000f00 */
[----:B------:R-:W-:Y:S05]  /*1a160*/  CALL.REL.NOINC `($__internal_31_$__cuda_sm70_shflsync_idx_p) ;  /* 0x000018b000007944 */ /* 0x000fea0003c00000 */
[----:B------:R-:W-:Y:S01]  /*1a170*/  MOV R4, R34 ;  /* 0x0000002200047202 */ /* 0x000fe20000000f00 */
[----:B------:R-:W-:Y:S05]  /*1a180*/  BRA `(.L_x_1910) ;  /* 0xffff708000007947 */ /* 0x000fea000383ffff */
.L_x_1820:
[----:B------:R-:W-:Y:S01]  /*1a190*/  IMAD.MOV.U32 R33, RZ, RZ, R6 ;  /* 0x000000ffff217224 */ /* 0x000fe200078e0006 */
[----:B------:R-:W-:Y:S01]  /*1a1a0*/  MOV R32, RZ ;  /* 0x000000ff00207202 */ /* 0x000fe20000000f00 */
[----:B------:R-:W-:Y:S01]  /*1a1b0*/  IMAD.MOV.U32 R3, RZ, RZ, 0x181f ;  /* 0x0000181fff037424 */ /* 0x000fe200078e00ff */
[----:B------:R-:W-:-:S02]  /*1a1c0*/  MOV R2, 0x1a1e0 ;  /* 0x0001a1e000027802 */ /* 0x000fc40000000f00 */
[----:B-12---:R-:W-:Y:S05]  /*1a1d0*/  CALL.REL.NOINC `($__internal_31_$__cuda_sm70_shflsync_idx_p) ;  /* 0x0000184000007944 */ /* 0x006fea0003c00000 */
[----:B------:R-:W-:Y:S01]  /*1a1e0*/  IADD3 R20, P0, R34, R7, RZ ;  /* 0x0000000722147210 */ /* 0x000fe20007f1e0ff */
[----:B------:R-:W-:Y:S01]  /*1a1f0*/  IMAD.MOV.U32 R33, RZ, RZ, R5 ;  /* 0x000000ffff217224 */ /* 0x000fe200078e0005 */
[C---:B------:R-:W-:Y:S01]  /*1a200*/  LOP3.LUT P2, RZ, R198.reuse, 0x2, RZ, 0xc0, !PT ;  /* 0x00000002c6ff7812 */ /* 0x040fe2000784c0ff */
[----:B------:R-:W-:Y:S01]  /*1a210*/  IMAD.MOV.U32 R12, RZ, RZ, R149 ;  /* 0x000000ffff0c7224 */ /* 0x000fe200078e0095 */
[----:B------:R-:W-:Y:S01]  /*1a220*/  LOP3.LUT P1, RZ, R198, 0x1, RZ, 0xc0, !PT ;  /* 0x00000001c6ff7812 */ /* 0x000fe2000782c0ff */
[----:B------:R-:W-:Y:S01]  /*1a230*/  IMAD.X R21, R4, 0x1, R14, P0 ;  /* 0x0000000104157824 */ /* 0x000fe200000e060e */
[----:B------:R-:W-:Y:S01]  /*1a240*/  IADD3 R2, P0, R34, R15, RZ ;  /* 0x0000000f22027210 */ /* 0x000fe20007f1e0ff */
[----:B------:R-:W-:Y:S01]  /*1a250*/  IMAD.MOV.U32 R32, RZ, RZ, 0x1 ;  /* 0x00000001ff207424 */ /* 0x000fe200078e00ff */
[----:B------:R-:W-:-:S02]  /*1a260*/  LOP3.LUT P3, RZ, R198, 0x4, RZ, 0xc0, !PT ;  /* 0x00000004c6ff7812 */ /* 0x000fc4000786c0ff */
[----:B------:R-:W-:Y:S01]  /*1a270*/  SEL R5, RZ, 0x10, P2 ;  /* 0x00000010ff057807 */ /* 0x000fe20001000000 */
[----:B------:R-:W-:Y:S01]  /*1a280*/  IMAD.X R3, R4, 0x1, R16, P0 ;  /* 0x0000000104037824 */ /* 0x000fe200000e0610 */
[----:B------:R-:W-:-:S03]  /*1a290*/  SEL R13, RZ, 0x10, P1 ;  /* 0x00000010ff0d7807 */ /* 0x000fc60000800000 */
[----:B------:R-:W-:Y:S01]  /*1a2a0*/  @!PT LDS RZ, [RZ] ;  /* 0x00000000fffff984 */ /* 0x000fe20000000800 */
[----:B------:R-:W-:Y:S01]  /*1a2b0*/  @!PT LDS RZ, [RZ] ;  /* 0x00000000fffff984 */ /* 0x000fe20000000800 */
[----:B------:R-:W-:Y:S01]  /*1a2c0*/  @!PT LDS RZ, [RZ] ;  /* 0x00000000fffff984 */ /* 0x000fe20000000800 */
[----:B------:R1:W-:Y:S04]  /*1a2d0*/  LDGSTS.E.BYPASS.LTC128B.128 [R107+0xc100], [R20.64], !P2 ;  /* 0x0c100000146b7fae */ /* 0x0003e8000d101d48 */
[----:B------:R2:W-:Y:S02]  /*1a2e0*/  LDGSTS.E.BYPASS.LTC128B.128 [R107+0xe100], [R2.64], !P1 ;  /* 0x0e100000026b7fae */ /* 0x0005e4000c901d48 */
[----:B--2---:R-:W-:-:S05]  /*1a2f0*/  IADD3 R2, P0, R34, R17, RZ ;  /* 0x0000001122027210 */ /* 0x004fca0007f1e0ff */
[----:B------:R-:W-:-:S05]  /*1a300*/  IMAD.X R3, R4, 0x1, R18, P0 ;  /* 0x0000000104037824 */ /* 0x000fca00000e0612 */
[----:B------:R2:W-:Y:S02]  /*1a310*/  LDGSTS.E.BYPASS.LTC128B.128 [R107+0x10100], [R2.64], !P3 ;  /* 0x10100000026b7fae */ /* 0x0005e4000d901d48 */
[----:B--2---:R-:W-:Y:S01]  /*1a320*/  IMAD.MOV.U32 R3, RZ, RZ, 0x181f ;  /* 0x0000181fff037424 */ /* 0x004fe200078e00ff */
[----:B------:R-:W-:Y:S02]  /*1a330*/  MOV R2, 0x1a350 ;  /* 0x0001a35000027802 */ /* 0x000fe40000000f00 */
[----:B-1----:R-:W-:Y:S05]  /*1a340*/  CALL.REL.NOINC `($__internal_31_$__cuda_sm70_shflsync_idx_p) ;  /* 0x000016d000007944 */ /* 0x002fea0003c00000 */
        /* <DEDUP_REMOVED lines=8> */
.L_x_1824:
[----:B------:R-:W-:Y:S01]  /*1a3d0*/  MOV R32, RZ ;  /* 0x000000ff00207202 */ /* 0x000fe20000000f00 */
[----:B------:R-:W-:Y:S01]  /*1a3e0*/  IMAD.MOV.U32 R33, RZ, RZ, R9 ;  /* 0x000000ffff217224 */ /* 0x000fe200078e0009 */
[----:B------:R-:W-:Y:S01]  /*1a3f0*/  MOV R2, 0x1a420 ;  /* 0x0001a42000027802 */ /* 0x000fe20000000f00 */
[----:B------:R-:W-:Y:S02]  /*1a400*/  IMAD.MOV.U32 R3, RZ, RZ, 0x181f ;  /* 0x0000181fff037424 */ /* 0x000fe400078e00ff */
[----:B--234-:R-:W-:Y:S05]  /*1a410*/  CALL.REL.NOINC `($__internal_31_$__cuda_sm70_shflsync_idx_p) ;  /* 0x0000160000007944 */ /* 0x01cfea0003c00000 */
[----:B------:R-:W-:Y:S01]  /*1a420*/  MOV R5, R34 ;  /* 0x0000002200057202 */ /* 0x000fe20000000f00 */
[----:B------:R-:W-:-:S05]  /*1a430*/  BRA `(.L_x_1912) ;  /* 0xffff739000007947 */ /* 0x000fca000383ffff */
.L_x_1825:
[----:B------:R-:W-:Y:S01]  /*1a440*/  MOV R32, RZ ;  /* 0x000000ff00207202 */ /* 0x000fe20000000f00 */
[----:B------:R-:W-:Y:S01]  /*1a450*/  IMAD.MOV.U32 R33, RZ, RZ, R16 ;  /* 0x000000ffff217224 */ /* 0x000fe200078e0010 */
[----:B------:R-:W-:Y:S01]  /*1a460*/  MOV R2, 0x1a490 ;  /* 0x0001a49000027802 */ /* 0x000fe20000000f00 */
[----:B------:R-:W-:Y:S02]  /*1a470*/  IMAD.MOV.U32 R3, RZ, RZ, 0x181f ;  /* 0x0000181fff037424 */ /* 0x000fe400078e00ff */
[----:B-1234-:R-:W-:Y:S05]  /*1a480*/  CALL.REL.NOINC `($__internal_31_$__cuda_sm70_shflsync_idx_p) ;  /* 0x0000159000007944 */ /* 0x01efea0003c00000 */
[----:B------:R-:W-:Y:S01]  /*1a490*/  LOP3.LUT P3, RZ, R198, 0x2, RZ, 0xc0, !PT ;  /* 0x00000002c6ff7812 */ /* 0x000fe2000786c0ff */
[----:B------:R-:W-:Y:S01]  /*1a4a0*/  IMAD R4, R190, 0x6000, R10 ;  /* 0x00006000be047824 */ /* 0x000fe200078e020a */
[----:B------:R-:W-:Y:S01]  /*1a4b0*/  IADD3 R2, P0, R34, R17, RZ ;  /* 0x0000001122027210 */ /* 0x000fe20007f1e0ff */
[----:B------:R-:W-:Y:S01]  /*1a4c0*/  IMAD.MOV.U32 R33, RZ, RZ, R9 ;  /* 0x000000ffff217224 */ /* 0x000fe200078e0009 */
[C---:B------:R-:W-:Y:S01]  /*1a4d0*/  LOP3.LUT P2, RZ, R198.reuse, 0x1, RZ, 0xc0, !PT ;  /* 0x00000001c6ff7812 */ /* 0x040fe2000784c0ff */
[----:B------:R-:W-:Y:S01]  /*1a4e0*/  IMAD.MOV.U32 R32, RZ, RZ, 0x1 ;  /* 0x00000001ff207424 */ /* 0x000fe200078e00ff */
[----:B------:R-:W-:Y:S01]  /*1a4f0*/  LOP3.LUT P1, RZ, R198, 0x4, RZ, 0xc0, !PT ;  /* 0x00000004c6ff7812 */ /* 0x000fe2000782c0ff */
[C---:B------:R-:W-:Y:S01]  /*1a500*/  IMAD.X R3, R5.reuse, 0x1, R19, P0 ;  /* 0x0000000105037824 */ /* 0x040fe200000e0613 */
[C---:B------:R-:W-:Y:S02]  /*1a510*/  IADD3 R6, P0, R34.reuse, R24, RZ ;  /* 0x0000001822067210 */ /* 0x040fe40007f1e0ff */
[----:B------:R-:W-:Y:S02]  /*1a520*/  SEL R18, RZ, 0x10, P2 ;  /* 0x00000010ff127807 */ /* 0x000fe40001000000 */
[----:B------:R-:W-:Y:S01]  /*1a530*/  SEL R9, RZ, 0x10, P1 ;  /* 0x00000010ff097807 */ /* 0x000fe20000800000 */
[----:B------:R-:W-:Y:S01]  /*1a540*/  @!PT LDS RZ, [RZ] ;  /* 0x00000000fffff984 */ /* 0x000fe20000000800 */
[----:B------:R-:W-:Y:S01]  /*1a550*/  @!PT LDS RZ, [RZ] ;  /* 0x00000000fffff984 */ /* 0x000fe20000000800 */
[----:B------:R-:W-:Y:S01]  /*1a560*/  @!PT LDS RZ, [RZ] ;  /* 0x00000000fffff984 */ /* 0x000fe20000000800 */
[----:B------:R1:W-:Y:S01]  /*1a570*/  LDGSTS.E.BYPASS.LTC128B.128 [R4], [R2.64], !P3 ;  /* 0x0000000002047fae */ /* 0x0003e2000d901d48 */
[C---:B------:R-:W-:Y:S05]  /*1a580*/  IMAD.X R7, R5.reuse, 0x1, R25, P0 ;  /* 0x0000000105077824 */ /* 0x040fea00000e0619 */
[----:B------:R2:W-:Y:S01]  /*1a590*/  LDGSTS.E.BYPASS.LTC128B.128 [R4+0x2000], [R6.64], !P2 ;  /* 0x0200000006047fae */ /* 0x0005e2000d101d48 */
[----:B-1----:R-:W-:Y:S05]  /*1a5a0*/  IADD3 R2, P0, R34, R26, RZ ;  /* 0x0000001a22027210 */ /* 0x002fea0007f1e0ff */
[----:B------:R-:W-:Y:S01]  /*1a5b0*/  IMAD.X R3, R5, 0x1, R27, P0 ;  /* 0x0000000105037824 */ /* 0x000fe200000e061b */
[----:B--2---:R-:W-:Y:S04]  /*1a5c0*/  SEL R6, RZ, 0x10, P3 ;  /* 0x00000010ff067807 */ /* 0x004fe80001800000 */
[----:B------:R1:W-:Y:S02]  /*1a5d0*/  LDGSTS.E.BYPASS.LTC128B.128 [R4+0x4000], [R2.64], !P1 ;  /* 0x0400000002047fae */ /* 0x0003e4000c901d48 */
[----:B-1----:R-:W-:Y:S01]  /*1a5e0*/  MOV R2, 0x1a610 ;  /* 0x0001a61000027802 */ /* 0x002fe20000000f00 */
[----:B------:R-:W-:Y:S02]  /*1a5f0*/  IMAD.MOV.U32 R3, RZ, RZ, 0x181f ;  /* 0x0000181fff037424 */ /* 0x000fe400078e00ff */
[----:B------:R-:W-:Y:S05]  /*1a600*/  CALL.REL.NOINC `($__internal_31_$__cuda_sm70_shflsync_idx_p) ;  /* 0x0000141000007944 */ /* 0x000fea0003c00000 */
[----:B------:R-:W-:Y:S01]  /*1a610*/  MOV R32, 0x1 ;  /* 0x0000000100207802 */ /* 0x000fe20000000f00 */
[----:B------:R-:W-:Y:S01]  /*1a620*/  IMAD.MOV.U32 R5, RZ, RZ, R34 ;  /* 0x000000ffff057224 */ /* 0x000fe200078e0022 */
[----:B------:R-:W-:Y:S01]  /*1a630*/  MOV R3, 0x181f ;  /* 0x0000181f00037802 */ /* 0x000fe20000000f00 */
[----:B------:R-:W-:Y:S01]  /*1a640*/  IMAD.MOV.U32 R33, RZ, RZ, R16 ;  /* 0x000000ffff217224 */ /* 0x000fe200078e0010 */
[----:B------:R-:W-:Y:S02]  /*1a650*/  MOV R2, 0x1a670 ;  /* 0x0001a67000027802 */ /* 0x000fe40000000f00 */
[----:B------:R-:W-:Y:S05]  /*1a660*/  CALL.REL.NOINC `($__internal_31_$__cuda_sm70_shflsync_idx_p) ;  /* 0x000013b000007944 */ /* 0x000fea0003c00000 */
[----:B------:R-:W-:Y:S01]  /*1a670*/  MOV R2, R34 ;  /* 0x0000002200027202 */ /* 0x000fe20000000f00 */
[----:B------:R-:W-:-:S05]  /*1a680*/  BRA `(.L_x_1913) ;  /* 0xffff72a000007947 */ /* 0x000fca000383ffff */
.L_x_1826:
[----:B------:R-:W-:Y:S01]  /*1a690*/  MOV R150, 0x2 ;  /* 0x0000000200967802 */ /* 0x000fe20000000f00 */
[----:B------:R-:W-:Y:S01]  /*1a6a0*/  IMAD.MOV.U32 R2, RZ, RZ, R8 ;  /* 0x000000ffff027224 */ /* 0x000fe200078e0008 */
[----:B------:R-:W-:Y:S02]  /*1a6b0*/  MOV R3, 0x1a6d0 ;  /* 0x0001a6d000037802 */ /* 0x000fe40000000f00 */
[----:B------:R-:W-:Y:S05]  /*1a6c0*/  CALL.REL.NOINC `($__internal_30_$__cuda_sm70_shflsync_bfly_p) ;  /* 0x0000130000007944 */ /* 0x000fea0003c00000 */
[----:B------:R-:W-:Y:S01]  /*1a6d0*/  MOV R2, R150 ;  /* 0x0000009600027202 */ /* 0x000fe20000000f00 */
[----:B------:R-:W-:-:S05]  /*1a6e0*/  BRA `(.L_x_1914) ;  /* 0xffff7fa000007947 */ /* 0x000fca000383ffff */
.L_x_1829:
[----:B------:R-:W-:Y:S01]  /*1a6f0*/  MOV R32, RZ ;  /* 0x000000ff00207202 */ /* 0x000fe20000000f00 */
[----:B------:R-:W-:Y:S01]  /*1a700*/  IMAD.MOV.U32 R33, RZ, RZ, R5 ;  /* 0x000000ffff217224 */ /* 0x000fe200078e0005 */
[----:B------:R-:W-:Y:S01]  /*1a710*/  MOV R2, 0x1a740 ;  /* 0x0001a74000027802 */ /* 0x000fe20000000f00 */
[----:B------:R-:W-:Y:S02]  /*1a720*/  IMAD.MOV.U32 R3, RZ, RZ, 0x181f ;  /* 0x0000181fff037424 */ /* 0x000fe400078e00ff */
[----:B------:R-:W-:Y:S05]  /*1a730*/  CALL.REL.NOINC `($__internal_31_$__cuda_sm70_shflsync_idx_p) ;  /* 0x000012e000007944 */ /* 0x000fea0003c00000 */
[----:B------:R-:W-:Y:S01]  /*1a740*/  MOV R4, R34 ;  /* 0x0000002200047202 */ /* 0x000fe20000000f00 */
[----:B------:R-:W-:-:S05]  /*1a750*/  BRA `(.L_x_1915) ;  /* 0xffff990000007947 */ /* 0x000fca000383ffff */
.L_x_1830:
[----:B------:R-:W-:Y:S01]  /*1a760*/  MOV R32, RZ ;  /* 0x000000ff00207202 */ /* 0x000fe20000000f00 */
[----:B------:R-:W-:Y:S01]  /*1a770*/  IMAD.MOV.U32 R33, RZ, RZ, R12 ;  /* 0x000000ffff217224 */ /* 0x000fe200078e000c */
[----:B------:R-:W-:Y:S01]  /*1a780*/  MOV R2, 0x1a7b0 ;  /* 0x0001a7b000027802 */ /* 0x000fe20000000f00 */
[----:B------:R-:W-:Y:S02]  /*1a790*/  IMAD.MOV.U32 R3, RZ, RZ, 0x181f ;  /* 0x0000181fff037424 */ /* 0x000fe400078e00ff */
[----:B-12---:R-:W-:Y:S05]  /*1a7a0*/  CALL.REL.NOINC `($__internal_31_$__cuda_sm70_shflsync_idx_p) ;  /* 0x0000127000007944 */ /* 0x006fea0003c00000 */
[----:B------:R-:W-:Y:S01]  /*1a7b0*/  LOP3.LUT P3, RZ, R198, 0x2, RZ, 0xc0, !PT ;  /* 0x00000002c6ff7812 */ /* 0x000fe2000786c0ff */
[----:B------:R-:W-:Y:S01]  /*1a7c0*/  IMAD R0, R190, 0x6000, R11 ;  /* 0x00006000be007824 */ /* 0x000fe200078e020b */
[----:B------:R-:W-:Y:S01]  /*1a7d0*/  IADD3 R2, P0, R34, R13, RZ ;  /* 0x0000000d22027210 */ /* 0x000fe20007f1e0ff */
[----:B------:R-:W-:Y:S01]  /*1a7e0*/  IMAD.MOV.U32 R33, RZ, RZ, R5 ;  /* 0x000000ffff217224 */ /* 0x000fe200078e0005 */
[C---:B------:R-:W-:Y:S01]  /*1a7f0*/  LOP3.LUT P2, RZ, R198.reuse, 0x1, RZ, 0xc0, !PT ;  /* 0x00000001c6ff7812 */ /* 0x040fe2000784c0ff */
[----:B------:R-:W-:Y:S01]  /*1a800*/  IMAD.MOV.U32 R32, RZ, RZ, 0x1 ;  /* 0x00000001ff207424 */ /* 0x000fe200078e00ff */
[----:B------:R-:W-:Y:S01]  /*1a810*/  LOP3.LUT P1, RZ, R198, 0x4, RZ, 0xc0, !PT ;  /* 0x00000004c6ff7812 */ /* 0x000fe2000782c0ff */
[----:B------:R-:W-:Y:S01]  /*1a820*/  IMAD.X R3, R4, 0x1, R16, P0 ;  /* 0x0000000104037824 */ /* 0x000fe200000e0610 */
[----:B------:R-:W-:Y:S02]  /*1a830*/  IADD3 R6, P0, R34, R17, RZ ;  /* 0x0000001122067210 */ /* 0x000fe40007f1e0ff */
[----:B------:R-:W-:Y:S02]  /*1a840*/  SEL R5, RZ, 0x10, P3 ;  /* 0x00000010ff057807 */ /* 0x000fe40001800000 */
[----:B------:R-:W-:Y:S01]  /*1a850*/  SEL R15, RZ, 0x10, P2 ;  /* 0x00000010ff0f7807 */ /* 0x000fe20001000000 */
[----:B------:R-:W-:Y:S01]  /*1a860*/  @!PT LDS RZ, [RZ] ;  /* 0x00000000fffff984 */ /* 0x000fe20000000800 */
[----:B------:R-:W-:Y:S01]  /*1a870*/  @!PT LDS RZ, [RZ] ;  /* 0x00000000fffff984 */ /* 0x000fe20000000800 */
[----:B------:R-:W-:Y:S01]  /*1a880*/  @!PT LDS RZ, [RZ] ;  /* 0x00000000fffff984 */ /* 0x000fe20000000800 */
[----:B------:R1:W-:Y:S01]  /*1a890*/  LDGSTS.E.BYPASS.LTC128B.128 [R0], [R2.64], !P3 ;  /* 0x0000000002007fae */ /* 0x0003e2000d901d48 */
[----:B------:R-:W-:Y:S01]  /*1a8a0*/  IMAD.X R7, R4, 0x1, R18, P0 ;  /* 0x0000000104077824 */ /* 0x000fe200000e0612 */
[----:B------:R-:W-:Y:S04]  /*1a8b0*/  SEL R14, RZ, 0x10, P1 ;  /* 0x00000010ff0e7807 */ /* 0x000fe80000800000 */
[----:B------:R2:W-:Y:S01]  /*1a8c0*/  LDGSTS.E.BYPASS.LTC128B.128 [R0+0x2000], [R6.64], !P2 ;  /* 0x0200000006007fae */ /* 0x0005e2000d101d48 */
[----:B-1----:R-:W-:Y:S05]  /*1a8d0*/  IADD3 R2, P0, R34, R19, RZ ;  /* 0x0000001322027210 */ /* 0x002fea0007f1e0ff */
[----:B------:R-:W-:Y:S05]  /*1a8e0*/  IMAD.X R3, R4, 0x1, R20, P0 ;  /* 0x0000000104037824 */ /* 0x000fea00000e0614 */
[----:B------:R1:W-:Y:S02]  /*1a8f0*/  LDGSTS.E.BYPASS.LTC128B.128 [R0+0x4000], [R2.64], !P1 ;  /* 0x0400000002007fae */ /* 0x0003e4000c901d48 */
[----:B-1----:R-:W-:Y:S01]  /*1a900*/  MOV R2, 0x1a930 ;  /* 0x0001a93000027802 */ /* 0x002fe20000000f00 */
[----:B------:R-:W-:Y:S02]  /*1a910*/  IMAD.MOV.U32 R3, RZ, RZ, 0x181f ;  /* 0x0000181fff037424 */ /* 0x000fe400078e00ff */
[----:B--2---:R-:W-:Y:S05]  /*1a920*/  CALL.REL.NOINC `($__internal_31_$__cuda_sm70_shflsync_idx_p) ;  /* 0x000010f000007944 */ /* 0x004fea0003c00000 */
        /* <DEDUP_REMOVED lines=8> */
.L_x_1832:
[----:B-1----:R-:W-:Y:S01]  /*1a9b0*/  IMAD.MOV.U32 R2, RZ, RZ, R193 ;  /* 0x000000ffff027224 */ /* 0x002fe200078e00c1 */
[----:B------:R-:W-:-:S02]  /*1a9c0*/  MOV R150, 0x2 ;  /* 0x0000000200967802 */ /* 0x000fc40000000f00 */
[----:B------:R-:W-:Y:S02]  /*1a9d0*/  MOV R3, 0x1a9f0 ;  /* 0x0001a9f000037802 */ /* 0x000fe40000000f00 */
[----:B------:R-:W-:Y:S05]  /*1a9e0*/  CALL.REL.NOINC `($__internal_30_$__cuda_sm70_shflsync_bfly_p) ;  /* 0x00000fe000007944 */ /* 0x000fea0003c00000 */
[----:B------:R-:W-:Y:S01]  /*1a9f0*/  MOV R0, R150 ;  /* 0x0000009600007202 */ /* 0x000fe20000000f00 */
[----:B------:R-:W-:Y:S05]  /*1aa00*/  BRA `(.L_x_1917) ;  /* 0xffff99d000007947 */ /* 0x000fea000383ffff */
.L_x_1833:
[----:B-1----:R-:W-:Y:S01]  /*1aa10*/  IMAD.MOV.U32 R2, RZ, RZ, R0 ;  /* 0x000000ffff027224 */ /* 0x002fe200078e0000 */
[----:B------:R-:W-:Y:S02]  /*1aa20*/  MOV R150, 0x1 ;  /* 0x0000000100967802 */ /* 0x000fe40000000f00 */
[----:B------:R-:W-:Y:S02]  /*1aa30*/  MOV R3, 0x1aa50 ;  /* 0x0001aa5000037802 */ /* 0x000fe40000000f00 */
[----:B--2---:R-:W-:Y:S05]  /*1aa40*/  CALL.REL.NOINC `($__internal_30_$__cuda_sm70_shflsync_bfly_p) ;  /* 0x00000f8000007944 */ /* 0x004fea0003c00000 */
[----:B------:R-:W-:Y:S01]  /*1aa50*/  FADD.FTZ R0, R0, R150 ;  /* 0x0000009600007221 */ /* 0x000fe20000010000 */
[----:B------:R-:W-:Y:S02]  /*1aa60*/  MOV R2, R199 ;  /* 0x000000c700027202 */ /* 0x000fe40000000f00 */
[----:B------:R-:W-:Y:S02]  /*1aa70*/  MOV R150, 0x2 ;  /* 0x0000000200967802 */ /* 0x000fe40000000f00 */
[----:B------:R-:W-:Y:S02]  /*1aa80*/  MOV R3, 0x1aaa0 ;  /* 0x0001aaa000037802 */ /* 0x000fe40000000f00 */
[----:B------:R-:W-:Y:S05]  /*1aa90*/  CALL.REL.NOINC `($__internal_30_$__cuda_sm70_shflsync_bfly_p) ;  /* 0x00000f3000007944 */ /* 0x000fea0003c00000 */
[----:B------:R-:W-:Y:S01]  /*1aaa0*/  FADD.FTZ R4, R199, R150 ;  /* 0x00000096c7047221 */ /* 0x000fe20000010000 */
[----:B------:R-:W-:-:S02]  /*1aab0*/  MOV R150, 0x1 ;  /* 0x0000000100967802 */ /* 0x000fc40000000f00 */
[----:B------:R-:W-:Y:S02]  /*1aac0*/  MOV R3, 0x1aaf0 ;  /* 0x0001aaf000037802 */ /* 0x000fe40000000f00 */
[----:B------:R-:W-:Y:S02]  /*1aad0*/  MOV R2, R4 ;  /* 0x0000000400027202 */ /* 0x000fe40000000f00 */
[----:B------:R-:W-:Y:S05]  /*1aae0*/  CALL.REL.NOINC `($__internal_30_$__cuda_sm70_shflsync_bfly_p) ;  /* 0x00000ee000007944 */ /* 0x000fea0003c00000 */
[----:B------:R-:W-:Y:S01]  /*1aaf0*/  MOV R3, R150 ;  /* 0x0000009600037202 */ /* 0x000fe20000000f00 */
[----:B------:R-:W-:Y:S05]  /*1ab00*/  BRA `(.L_x_1918) ;  /* 0xffff994000007947 */ /* 0x000fea000383ffff */
.L_x_1840:
[----:B--234-:R-:W-:Y:S01]  /*1ab10*/  IMAD.MOV.U32 R33, RZ, RZ, R13 ;  /* 0x000000ffff217224 */ /* 0x01cfe200078e000d */
[----:B------:R-:W-:Y:S01]  /*1ab20*/  MOV R32, RZ ;  /* 0x000000ff00207202 */ /* 0x000fe20000000f00 */
[----:B------:R-:W-:Y:S01]  /*1ab30*/  IMAD.MOV.U32 R3, RZ, RZ, 0x181f ;  /* 0x0000181fff037424 */ /* 0x000fe200078e00ff */
[----:B------:R-:W-:Y:S02]  /*1ab40*/  MOV R2, 0x1ab60 ;  /* 0x0001ab6000027802 */ /* 0x000fe40000000f00 */
[----:B-1----:R-:W-:Y:S05]  /*1ab50*/  CALL.REL.NOINC `($__internal_31_$__cuda_sm70_shflsync_idx_p) ;  /* 0x00000ec000007944 */ /* 0x002fea0003c00000 */
[----:B------:R-:W-:Y:S01]  /*1ab60*/  MOV R5, R34 ;  /* 0x0000002200057202 */ /* 0x000fe20000000f00 */
[----:B------:R-:W-:Y:S05]  /*1ab70*/  BRA `(.L_x_1919) ;  /* 0xffffb19000007947 */ /* 0x000fea000383ffff */
.L_x_1841:
[----:B------:R-:W-:Y:S01]  /*1ab80*/  IMAD.MOV.U32 R33, RZ, RZ, R14 ;  /* 0x000000ffff217224 */ /* 0x000fe200078e000e */
[----:B------:R-:W-:Y:S01]  /*1ab90*/  MOV R32, RZ ;  /* 0x000000ff00207202 */ /* 0x000fe20000000f00 */
[----:B------:R-:W-:Y:S01]  /*1aba0*/  IMAD.MOV.U32 R3, RZ, RZ, 0x181f ;  /* 0x0000181fff037424 */ /* 0x000fe200078e00ff */
[----:B------:R-:W-:-:S02]  /*1abb0*/  MOV R2, 0x1abd0 ;  /* 0x0001abd000027802 */ /* 0x000fc40000000f00 */
[----:B-123--:R-:W-:Y:S05]  /*1abc0*/  CALL.REL.NOINC `($__internal_31_$__cuda_sm70_shflsync_idx_p) ;  /* 0x00000e5000007944 */ /* 0x00efea0003c00000 */
[----:B------:R-:W-:Y:S01]  /*1abd0*/  MOV R0, R34 ;  /* 0x0000002200007202 */ /* 0x000fe20000000f00 */
[----:B------:R-:W-:Y:S05]  /*1abe0*/  BRA `(.L_x_1920) ;  /* 0xffffb14000007947 */ /* 0x000fea000383ffff */
.L_x_1844:
[----:B------:R-:W-:Y:S01]  /*1abf0*/  IMAD.MOV.U32 R33, RZ, RZ, R13 ;  /* 0x000000ffff217224 */ /* 0x000fe200078e000d */
[----:B------:R-:W-:Y:S01]  /*1ac00*/  MOV R32, 0x1 ;  /* 0x0000000100207802 */ /* 0x000fe20000000f00 */
[----:B--2---:R-:W-:Y:S01]  /*1ac10*/  IMAD.MOV.U32 R3, RZ, RZ, 0x181f ;  /* 0x0000181fff037424 */ /* 0x004fe200078e00ff */
[----:B------:R-:W-:-:S02]  /*1ac20*/  MOV R2, 0x1ac40 ;  /* 0x0001ac4000027802 */ /* 0x000fc40000000f00 */
[----:B-1-34-:R-:W-:Y:S05]  /*1ac30*/  CALL.REL.NOINC `($__internal_31_$__cuda_sm70_shflsync_idx_p) ;  /* 0x00000de000007944 */ /* 0x01afea0003c00000 */
        /* <DEDUP_REMOVED lines=8> */
.L_x_1847:
[----:B------:R-:W-:Y:S01]  /*1acc0*/  IMAD.MOV.U32 R33, RZ, RZ, R13 ;  /* 0x000000ffff217224 */ /* 0x000fe200078e000d */
[----:B------:R-:W-:Y:S01]  /*1acd0*/  MOV R32, 0x2 ;  /* 0x0000000200207802 */ /* 0x000fe20000000f00 */
[----:B--2---:R-:W-:Y:S01]  /*1ace0*/  IMAD.MOV.U32 R3, RZ, RZ, 0x181f ;  /* 0x0000181fff037424 */ /* 0x004fe200078e00ff */
[----:B------:R-:W-:Y:S02]  /*1acf0*/  MOV R2, 0x1ad10 ;  /* 0x0001ad1000027802 */ /* 0x000fe40000000f00 */
[----:B-1-34-:R-:W-:Y:S05]  /*1ad00*/  CALL.REL.NOINC `($__internal_31_$__cuda_sm70_shflsync_idx_p) ;  /* 0x00000d1000007944 */ /* 0x01afea0003c00000 */
[----:B------:R-:W-:Y:S01]  /*1ad10*/  MOV R5, R34 ;  /* 0x0000002200057202 */ /* 0x000fe20000000f00 */
[----:B------:R-:W-:Y:S05]  /*1ad20*/  BRA `(.L_x_1922) ;  /* 0xffffb26000007947 */ /* 0x000fea000383ffff */
.L_x_1848:
[----:B------:R-:W-:Y:S01]  /*1ad30*/  IMAD.MOV.U32 R33, RZ, RZ, R14 ;  /* 0x000000ffff217224 */ /* 0x000fe200078e000e */
[----:B------:R-:W-:Y:S01]  /*1ad40*/  MOV R32, 0x2 ;  /* 0x0000000200207802 */ /* 0x000fe20000000f00 */
[----:B--2---:R-:W-:Y:S01]  /*1ad50*/  IMAD.MOV.U32 R3, RZ, RZ, 0x181f ;  /* 0x0000181fff037424 */ /* 0x004fe200078e00ff */
[----:B------:R-:W-:Y:S02]  /*1ad60*/  MOV R2, 0x1ad80 ;  /* 0x0001ad8000027802 */ /* 0x000fe40000000f00 */
[----:B-1-34-:R-:W-:Y:S05]  /*1ad70*/  CALL.REL.NOINC `($__internal_31_$__cuda_sm70_shflsync_idx_p) ;  /* 0x00000ca000007944 */ /* 0x01afea0003c00000 */
[----:B------:R-:W-:Y:S01]  /*1ad80*/  MOV R0, R34 ;  /* 0x0000002200007202 */ /* 0x000fe20000000f00 */
[----:B------:R-:W-:Y:S05]  /*1ad90*/  BRA `(.L_x_1923) ;  /* 0xffffb21000007947 */ /* 0x000fea000383ffff */
.L_x_1851:
[----:B------:R-:W-:Y:S01]  /*1ada0*/  IMAD.MOV.U32 R33, RZ, RZ, R13 ;  /* 0x000000ffff217224 */ /* 0x000fe200078e000d */
[----:B------:R-:W-:Y:S01]  /*1adb0*/  MOV R32, 0x3 ;  /* 0x0000000300207802 */ /* 0x000fe20000000f00 */
[----:B---3--:R-:W-:Y:S01]  /*1adc0*/  IMAD.MOV.U32 R3, RZ, RZ, 0x181f ;  /* 0x0000181fff037424 */ /* 0x008fe200078e00ff */
        /* <DEDUP_REMOVED lines=10> */
.L_x_1853:
[----:B------:R-:W-:Y:S01]  /*1ae70*/  IMAD.MOV.U32 R33, RZ, RZ, R5 ;  /* 0x000000ffff217224 */ /* 0x000fe200078e0005 */
[----:B------:R-:W-:Y:S01]  /*1ae80*/  MOV R32, RZ ;  /* 0x000000ff00207202 */ /* 0x000fe20000000f00 */
[----:B------:R-:W-:Y:S01]  /*1ae90*/  IMAD.MOV.U32 R3, RZ, RZ, 0x1c1f ;  /* 0x00001c1fff037424 */ /* 0x000fe200078e00ff */
[----:B------:R-:W-:Y:S02]  /*1aea0*/  MOV R2, 0x1aec0 ;  /* 0x0001aec000027802 */ /* 0x000fe40000000f00 */
[----:B--2---:R-:W-:Y:S05]  /*1aeb0*/  CALL.REL.NOINC `($__internal_31_$__cuda_sm70_shflsync_idx_p) ;  /* 0x00000b6000007944 */ /* 0x004fea0003c00000 */
[----:B------:R-:W-:Y:S01]  /*1aec0*/  MOV R4, R34 ;  /* 0x0000002200047202 */ /* 0x000fe20000000f00 */
[----:B------:R-:W-:Y:S05]  /*1aed0*/  BRA `(.L_x_1925) ;  /* 0xffffb53000007947 */ /* 0x000fea000383ffff */
.L_x_1854:
[----:B------:R-:W-:Y:S01]  /*1aee0*/  IMAD.MOV.U32 R33, RZ, RZ, R14 ;  /* 0x000000ffff217224 */ /* 0x000fe200078e000e */
[----:B------:R-:W-:Y:S01]  /*1aef0*/  MOV R32, RZ ;  /* 0x000000ff00207202 */ /* 0x000fe20000000f00 */
[----:B------:R-:W-:Y:S01]  /*1af00*/  IMAD.MOV.U32 R3, RZ, RZ, 0x1c1f ;  /* 0x00001c1fff037424 */ /* 0x000fe200078e00ff */
[----:B------:R-:W-:Y:S02]  /*1af10*/  MOV R2, 0x1af30 ;  /* 0x0001af3000027802 */ /* 0x000fe40000000f00 */
[----:B-123--:R-:W-:Y:S05]  /*1af20*/  CALL.REL.NOINC `($__internal_31_$__cuda_sm70_shflsync_idx_p) ;  /* 0x00000af000007944 */ /* 0x00efea0003c00000 */
[----:B------:R-:W-:Y:S01]  /*1af30*/  MOV R0, R34 ;  /* 0x0000002200007202 */ /* 0x000fe20000000f00 */
[----:B------:R-:W-:Y:S05]  /*1af40*/  BRA `(.L_x_1926) ;  /* 0xffffb4e000007947 */ /* 0x000fea000383ffff */
.L_x_1857:
        /* <DEDUP_REMOVED lines=13> */
.L_x_1861:
[----:B------:R-:W-:Y:S01]  /*1b020*/  IMAD.MOV.U32 R33, RZ, RZ, R5 ;  /* 0x000000ffff217224 */ /* 0x000fe200078e0005 */
[----:B------:R-:W-:Y:S01]  /*1b030*/  MOV R32, RZ ;  /* 0x000000ff00207202 */ /* 0x000fe20000000f00 */
[----:B------:R-:W-:Y:S01]  /*1b040*/  IMAD.MOV.U32 R3, RZ, RZ, 0x181f ;  /* 0x0000181fff037424 */ /* 0x000fe200078e00ff */
[----:B------:R-:W-:Y:S02]  /*1b050*/  MOV R2, 0x1b070 ;  /* 0x0001b07000027802 */ /* 0x000fe40000000f00 */
[----:B--2---:R-:W-:Y:S05]  /*1b060*/  CALL.REL.NOINC `($__internal_31_$__cuda_sm70_shflsync_idx_p) ;  /* 0x000009b000007944 */ /* 0x004fea0003c00000 */
[----:B------:R-:W-:Y:S01]  /*1b070*/  MOV R4, R34 ;  /* 0x0000002200047202 */ /* 0x000fe20000000f00 */
[----:B------:R-:W-:Y:S05]  /*1b080*/  BRA `(.L_x_1928) ;  /* 0xffffd05000007947 */ /* 0x000fea000383ffff */
.L_x_1862:
[----:B------:R-:W-:Y:S01]  /*1b090*/  IMAD.MOV.U32 R33, RZ, RZ, R14 ;  /* 0x000000ffff217224 */ /* 0x000fe200078e000e */
[----:B------:R-:W-:Y:S01]  /*1b0a0*/  MOV R32, RZ ;  /* 0x000000ff00207202 */ /* 0x000fe20000000f00 */
[----:B------:R-:W-:Y:S01]  /*1b0b0*/  IMAD.MOV.U32 R3, RZ, RZ, 0x181f ;  /* 0x0000181fff037424 */ /* 0x000fe200078e00ff */
[----:B------:R-:W-:Y:S02]  /*1b0c0*/  MOV R2, 0x1b0e0 ;  /* 0x0001b0e000027802 */ /* 0x000fe40000000f00 */
[----:B-123--:R-:W-:Y:S05]  /*1b0d0*/  CALL.REL.NOINC `($__internal_31_$__cuda_sm70_shflsync_idx_p) ;  /* 0x0000094000007944 */ /* 0x00efea0003c00000 */
[----:B------:R-:W-:Y:S01]  /*1b0e0*/  MOV R0, R34 ;  /* 0x0000002200007202 */ /* 0x000fe20000000f00 */
[----:B------:R-:W-:Y:S05]  /*1b0f0*/  BRA `(.L_x_1929) ;  /* 0xffffd00000007947 */ /* 0x000fea000383ffff */
.L_x_1865:
[----:B------:R-:W-:Y:S01]  /*1b100*/  IMAD.MOV.U32 R33, RZ, RZ, R5 ;  /* 0x000000ffff217224 */ /* 0x000fe200078e0005 */
[----:B------:R-:W-:Y:S01]  /*1b110*/  MOV R32, 0x1 ;  /* 0x0000000100207802 */ /* 0x000fe20000000f00 */
[----:B-1----:R-:W-:Y:S01]  /*1b120*/  IMAD.MOV.U32 R3, RZ, RZ, 0x181f ;  /* 0x0000181fff037424 */ /* 0x002fe200078e00ff */
[----:B------:R-:W-:-:S02]  /*1b130*/  MOV R2, 0x1b150 ;  /* 0x0001b15000027802 */ /* 0x000fc40000000f00 */
[----:B--234-:R-:W-:Y:S05]  /*1b140*/  CALL.REL.NOINC `($__internal_31_$__cuda_sm70_shflsync_idx_p) ;  /* 0x000008d000007944 */ /* 0x01cfea0003c00000 */
        /* <DEDUP_REMOVED lines=8> */
.L_x_1868:
[----:B------:R-:W-:Y:S01]  /*1b1d0*/  IMAD.MOV.U32 R33, RZ, RZ, R5 ;  /* 0x000000ffff217224 */ /* 0x000fe200078e0005 */
[----:B------:R-:W-:Y:S01]  /*1b1e0*/  MOV R32, 0x2 ;  /* 0x0000000200207802 */ /* 0x000fe20000000f00 */
[----:B-1----:R-:W-:Y:S01]  /*1b1f0*/  IMAD.MOV.U32 R3, RZ, RZ, 0x181f ;  /* 0x0000181fff037424 */ /* 0x002fe200078e00ff */
[----:B------:R-:W-:Y:S02]  /*1b200*/  MOV R2, 0x1b220 ;  /* 0x0001b22000027802 */ /* 0x000fe40000000f00 */
[----:B--234-:R-:W-:Y:S05]  /*1b210*/  CALL.REL.NOINC `($__internal_31_$__cuda_sm70_shflsync_idx_p) ;  /* 0x0000080000007944 */ /* 0x01cfea0003c00000 */
[----:B------:R-:W-:Y:S01]  /*1b220*/  MOV R4, R34 ;  /* 0x0000002200047202 */ /* 0x000fe20000000f00 */
[----:B------:R-:W-:Y:S05]  /*1b230*/  BRA `(.L_x_1931) ;  /* 0xffffd13000007947 */ /* 0x000fea000383ffff */
.L_x_1869:
[----:B------:R-:W-:Y:S01]  /*1b240*/  IMAD.MOV.U32 R33, RZ, RZ, R14 ;  /* 0x000000ffff217224 */ /* 0x000fe200078e000e */
[----:B------:R-:W-:Y:S01]  /*1b250*/  MOV R32, 0x2 ;  /* 0x0000000200207802 */ /* 0x000fe20000000f00 */
[----:B-1----:R-:W-:Y:S01]  /*1b260*/  IMAD.MOV.U32 R3, RZ, RZ, 0x181f ;  /* 0x0000181fff037424 */ /* 0x002fe200078e00ff */
[----:B------:R-:W-:Y:S02]  /*1b270*/  MOV R2, 0x1b290 ;  /* 0x0001b29000027802 */ /* 0x000fe40000000f00 */
[----:B--234-:R-:W-:Y:S05]  /*1b280*/  CALL.REL.NOINC `($__internal_31_$__cuda_sm70_shflsync_idx_p) ;  /* 0x0000079000007944 */ /* 0x01cfea0003c00000 */
[----:B------:R-:W-:Y:S01]  /*1b290*/  MOV R0, R34 ;  /* 0x0000002200007202 */ /* 0x000fe20000000f00 */
[----:B------:R-:W-:Y:S05]  /*1b2a0*/  BRA `(.L_x_1932) ;  /* 0xffffd0e000007947 */ /* 0x000fea000383ffff */
.L_x_1872:
        /* <DEDUP_REMOVED lines=13> */
.L_x_1874:
[----:B------:R-:W-:Y:S01]  /*1b380*/  IMAD.MOV.U32 R33, RZ, RZ, R35 ;  /* 0x000000ffff217224 */ /* 0x000fe200078e0023 */
[----:B------:R-:W-:Y:S01]  /*1b390*/  MOV R32, RZ ;  /* 0x000000ff00207202 */ /* 0x000fe20000000f00 */
[----:B------:R-:W-:Y:S01]  /*1b3a0*/  IMAD.MOV.U32 R3, RZ, RZ, 0x1f ;  /* 0x0000001fff037424 */ /* 0x000fe200078e00ff */
[----:B------:R-:W-:Y:S02]  /*1b3b0*/  MOV R2, 0x1b3d0 ;  /* 0x0001b3d000027802 */ /* 0x000fe40000000f00 */
[----:B-1-3--:R-:W-:Y:S05]  /*1b3c0*/  CALL.REL.NOINC `($__internal_31_$__cuda_sm70_shflsync_idx_p) ;  /* 0x0000065000007944 */ /* 0x00afea0003c00000 */
[----:B------:R-:W-:Y:S01]  /*1b3d0*/  MOV R9, R34 ;  /* 0x0000002200097202 */ /* 0x000fe20000000f00 */
[----:B------:R-:W-:Y:S05]  /*1b3e0*/  BRA `(.L_x_1934) ;  /* 0xffffd2a000007947 */ /* 0x000fea000383ffff */
.L_x_1875:
[----:B------:R-:W-:Y:S01]  /*1b3f0*/  IMAD.MOV.U32 R33, RZ, RZ, R35 ;  /* 0x000000ffff217224 */ /* 0x000fe200078e0023 */
[----:B------:R-:W-:Y:S01]  /*1b400*/  MOV R32, 0x1 ;  /* 0x0000000100207802 */ /* 0x000fe20000000f00 */
[----:B------:R-:W-:Y:S01]  /*1b410*/  IMAD.MOV.U32 R3, RZ, RZ, 0x1f ;  /* 0x0000001fff037424 */ /* 0x000fe200078e00ff */
[----:B------:R-:W-:Y:S02]  /*1b420*/  MOV R2, 0x1b440 ;  /* 0x0001b44000027802 */ /* 0x000fe40000000f00 */
[----:B-1234-:R-:W-:Y:S05]  /*1b430*/  CALL.REL.NOINC `($__internal_31_$__cuda_sm70_shflsync_idx_p) ;  /* 0x000005e000007944 */ /* 0x01efea0003c00000 */
[----:B------:R-:W-:Y:S01]  /*1b440*/  MOV R6, R34 ;  /* 0x0000002200067202 */ /* 0x000fe20000000f00 */
[----:B------:R-:W-:Y:S05]  /*1b450*/  BRA `(.L_x_1935) ;  /* 0xffffd25000007947 */ /* 0x000fea000383ffff */
.L_x_1876:
[----:B------:R-:W-:Y:S02]  /*1b460*/  MOV R3, 0x1 ;  /* 0x0000000100037802 */ /* 0x000fe40000000f00 */
[----:B------:R-:W-:-:S02]  /*1b470*/  MOV R2, 0x1b490 ;  /* 0x0001b49000027802 */ /* 0x000fc40000000f00 */
[----:B--2-4-:R-:W-:Y:S05]  /*1b480*/  CALL.REL.NOINC `($__internal_32_$__cuda_sm70_shflsync_up_p) ;  /* 0x000005e000007944 */ /* 0x014fea0003c00000 */
[----:B------:R-:W-:Y:S05]  /*1b490*/  BRA `(.L_x_1936) ;  /* 0xffffd33000007947 */ /* 0x000fea000383ffff */
.L_x_1877:
[----:B------:R-:W-:Y:S02]  /*1b4a0*/  MOV R3, 0x2 ;  /* 0x0000000200037802 */ /* 0x000fe40000000f00 */
[----:B------:R-:W-:-:S02]  /*1b4b0*/  MOV R2, 0x1b4d0 ;  /* 0x0001b4d000027802 */ /* 0x000fc40000000f00 */
[----:B--2-4-:R-:W-:Y:S05]  /*1b4c0*/  CALL.REL.NOINC `($__internal_32_$__cuda_sm70_shflsync_up_p) ;  /* 0x000005a000007944 */ /* 0x014fea0003c00000 */
        /* <DEDUP_REMOVED lines=24> */
.L_x_1881:
[----:B------:R-:W-:Y:S02]  /*1b650*/  MOV R3, 0x1 ;  /* 0x0000000100037802 */ /* 0x000fe40000000f00 */
[----:B------:R-:W-:Y:S02]  /*1b660*/  MOV R2, 0x1b680 ;  /* 0x0001b68000027802 */ /* 0x000fe40000000f00 */
[----:B--2---:R-:W-:Y:S05]  /*1b670*/  CALL.REL.NOINC `($__internal_32_$__cuda_sm70_shflsync_up_p) ;  /* 0x000003f000007944 */ /* 0x004fea0003c00000 */
[----:B------:R-:W-:Y:S01]  /*1b680*/  MOV R2, R4 ;  /* 0x0000000400027202 */ /* 0x000fe20000000f00 */
[----:B------:R-:W-:Y:S05]  /*1b690*/  BRA `(.L_x_1938) ;  /* 0xffffd39000007947 */ /* 0x000fea000383ffff */
.L_x_1882:
        /* <DEDUP_REMOVED lines=27> */
.L_x_1884:
[----:B------:R-:W-:Y:S02]  /*1b850*/  SEL R0, RZ, 0x1, P0 ;  /* 0x00000001ff007807 */ /* 0x000fe40000000000 */
[----:B------:R-:W-:Y:S02]  /*1b860*/  MOV R2, 0x1b880 ;  /* 0x0001b88000027802 */ /* 0x000fe40000000f00 */
[----:B-12---:R-:W-:Y:S05]  /*1b870*/  CALL.REL.NOINC `($__internal_33_$__cuda_sm70_votesync_ballot) ;  /* 0x0000025000007944 */ /* 0x006fea0003c00000 */
[----:B------:R-:W-:Y:S05]  /*1b880*/  BRA `(.L_x_1940) ;  /* 0xffffd33000007947 */ /* 0x000fea000383ffff */
.L_x_1885:
[----:B------:R-:W-:Y:S01]  /*1b890*/  IMAD.MOV.U32 R33, RZ, RZ, R7 ;  /* 0x000000ffff217224 */ /* 0x000fe200078e0007 */
[----:B----4-:R-:W-:Y:S01]  /*1b8a0*/  MOV R32, R13 ;  /* 0x0000000d00207202 */ /* 0x010fe20000000f00 */
[----:B------:R-:W-:Y:S01]  /*1b8b0*/  IMAD.MOV.U32 R3, RZ, RZ, 0x1f ;  /* 0x0000001fff037424 */ /* 0x000fe200078e00ff */
[----:B------:R-:W-:Y:S02]  /*1b8c0*/  MOV R2, 0x1b8e0 ;  /* 0x0001b8e000027802 */ /* 0x000fe40000000f00 */
[----:B-123--:R-:W-:Y:S05]  /*1b8d0*/  CALL.REL.NOINC `($__internal_31_$__cuda_sm70_shflsync_idx_p) ;  /* 0x0000014000007944 */ /* 0x00efea0003c00000 */
[----:B------:R-:W-:Y:S01]  /*1b8e0*/  IMAD.MOV.U32 R12, RZ, RZ, R34 ;  /* 0x000000ffff0c7224 */ /* 0x000fe200078e0022 */
[----:B------:R-:W-:Y:S01]  /*1b8f0*/  MOV R32, R13 ;  /* 0x0000000d00207202 */ /* 0x000fe20000000f00 */
[----:B------:R-:W-:Y:S01]  /*1b900*/  IMAD.MOV.U32 R33, RZ, RZ, R8 ;  /* 0x000000ffff217224 */ /* 0x000fe200078e0008 */
[----:B------:R-:W-:Y:S02]  /*1b910*/  MOV R3, 0x1f ;  /* 0x0000001f00037802 */ /* 0x000fe40000000f00 */
[----:B------:R-:W-:-:S02]  /*1b920*/  MOV R2, 0x1b940 ;  /* 0x0001b94000027802 */ /* 0x000fc40000000f00 */
[----:B------:R-:W-:Y:S05]  /*1b930*/  CALL.REL.NOINC `($__internal_31_$__cuda_sm70_shflsync_idx_p) ;  /* 0x000000e000007944 */ /* 0x000fea0003c00000 */
[----:B------:R-:W-:Y:S01]  /*1b940*/  MOV R5, R34 ;  /* 0x0000002200057202 */ /* 0x000fe20000000f00 */
[----:B------:R-:W-:Y:S05]  /*1b950*/  BRA `(.L_x_1941) ;  /* 0xffffd2a000007947 */ /* 0x000fea000383ffff */
.L_x_1888:
[----:B------:R-:W-:Y:S01]  /*1b960*/  IMAD.MOV.U32 R33, RZ, RZ, R4 ;  /* 0x000000ffff217224 */ /* 0x000fe200078e0004 */
[----:B------:R-:W-:Y:S01]  /*1b970*/  MOV R32, R0 ;  /* 0x0000000000207202 */ /* 0x000fe20000000f00 */
[----:B------:R-:W-:Y:S01]  /*1b980*/  IMAD.MOV.U32 R3, RZ, RZ, 0x1f ;  /* 0x0000001fff037424 */ /* 0x000fe200078e00ff */
[----:B------:R-:W-:-:S02]  /*1b990*/  MOV R2, 0x1b9b0 ;  /* 0x0001b9b000027802 */ /* 0x000fc40000000f00 */
[----:B-12-4-:R-:W-:Y:S05]  /*1b9a0*/  CALL.REL.NOINC `($__internal_31_$__cuda_sm70_shflsync_idx_p) ;  /* 0x0000007000007944 */ /* 0x016fea0003c00000 */
[----:B------:R-:W-:Y:S01]  /*1b9b0*/  MOV R15, R34 ;  /* 0x00000022000f7202 */ /* 0x000fe20000000f00 */
[----:B------:R-:W-:Y:S05]  /*1b9c0*/  BRA `(.L_x_1887) ;  /* 0xffffd29000007947 */ /* 0x000fea000383ffff */
        .weak           $__internal_30_$__cuda_sm70_shflsync_bfly_p
        .type           $__internal_30_$__cuda_sm70_shflsync_bfly_p,@function
        .size           $__internal_30_$__cuda_sm70_shflsync_bfly_p,($__internal_31_$__cuda_sm70_shflsync_idx_p - $__internal_30_$__cuda_sm70_shflsync_bfly_p)
$__internal_30_$__cuda_sm70_shflsync_bfly_p:
[----:B------:R-:W-:Y:S04]  /*1b9d0*/  WARPSYNC R224 ;  /* 0x000000e000007348 */ /* 0x000fe80003800000 */
[----:B------:R1:W2:Y:S02]  /*1b9e0*/  SHFL.BFLY PT, R150, R2, R150, R225 ;  /* 0x0c00009602967389 */ /* 0x0002a400000e00e1 */
[----:B-1----:R-:W-:-:S02]  /*1b9f0*/  MOV R2, R3 ;  /* 0x0000000300027202 */ /* 0x002fc40000000f00 */
[----:B------:R-:W-:-:S04]  /*1ba00*/  MOV R3, 0x0 ;  /* 0x0000000000037802 */ /* 0x000fc80000000f00 */
[----:B--2---:R-:W-:Y:S05]  /*1ba10*/  RET.REL.NODEC R2 `(_ZN7cutlass13device_kernelIN5flash19enable_sm80_to_sm89INS1_16FlashAttnFwdSm80INS1_25CollectiveMainloopFwdSm80ILi8ELi2ELb0EN4cute5tupleIJNS5_1CILi128EEENS7_ILi64EEENS7_ILi192EEEEEELi192ENS_10bfloat16_tEfNS_4arch4Sm80ELb0ELb0ELb0ELb1ELb1ELb1ELb1ELb1EEENS1_21CollectiveEpilogueFwdINS6_IJS8_SA_S9_EEENS6_IJNS7_ILi1EEESI_SI_EEESC_SE_Li256ELb1ELb1ELb1ELb0EEENS1_36VarlenDynamicPersistentTileSchedulerILi128ELi64ELi256ELi256ELb1ELb1ELb0ELb0ELb1ELb1EEEEEEEEEvNT_6ParamsE) ;  /* 0xfffe45e002007950 */ /* 0x004fea0003c3ffff */
        .weak           $__internal_31_$__cuda_sm70_shflsync_idx_p
        .type           $__internal_31_$__cuda_sm70_shflsync_idx_p,@function
        .size           $__internal_31_$__cuda_sm70_shflsync_idx_p,($__internal_32_$__cuda_sm70_shflsync_up_p - $__internal_31_$__cuda_sm70_shflsync_idx_p)
$__internal_31_$__cuda_sm70_shflsync_idx_p:
[----:B------:R-:W-:-:S04]  /*1ba20*/  MOV R34, 0xffffffff ;  /* 0xffffffff00227802 */ /* 0x000fc80000000f00 */
[----:B------:R-:W-:Y:S04]  /*1ba30*/  WARPSYNC R34 ;  /* 0x0000002200007348 */ /* 0x000fe80003800000 */
[----:B------:R1:W2:Y:S02]  /*1ba40*/  SHFL.IDX PT, R34, R33, R32, R3 ;  /* 0x0000002021227389 */ /* 0x0002a400000e0003 */
[----:B-1----:R-:W-:-:S04]  /*1ba50*/  MOV R3, 0x0 ;  /* 0x0000000000037802 */ /* 0x002fc80000000f00 */
[----:B--2---:R-:W-:Y:S05]  /*1ba60*/  RET.REL.NODEC R2 `(_ZN7cutlass13device_kernelIN5flash19enable_sm80_to_sm89INS1_16FlashAttnFwdSm80INS1_25CollectiveMainloopFwdSm80ILi8ELi2ELb0EN4cute5tupleIJNS5_1CILi128EEENS7_ILi64EEENS7_ILi192EEEEEELi192ENS_10bfloat16_tEfNS_4arch4Sm80ELb0ELb0ELb0ELb1ELb1ELb1ELb1ELb1EEENS1_21CollectiveEpilogueFwdINS6_IJS8_SA_S9_EEENS6_IJNS7_ILi1EEESI_SI_EEESC_SE_Li256ELb1ELb1ELb1ELb0EEENS1_36VarlenDynamicPersistentTileSchedulerILi128ELi64ELi256ELi256ELb1ELb1ELb0ELb0ELb1ELb1EEEEEEEEEvNT_6ParamsE) ;  /* 0xfffe459002007950 */ /* 0x004fea0003c3ffff */
        .weak           $__internal_32_$__cuda_sm70_shflsync_up_p
        .type           $__internal_32_$__cuda_sm70_shflsync_up_p,@function
        .size           $__internal_32_$__cuda_sm70_shflsync_up_p,($__internal_33_$__cuda_sm70_votesync_ballot - $__internal_32_$__cuda_sm70_shflsync_up_p)
$__internal_32_$__cuda_sm70_shflsync_up_p:
[----:B------:R-:W-:Y:S02]  /*1ba70*/  MOV R4, RZ ;  /* 0x000000ff00047202 */ /* 0x000fe40000000f00 */
[----:B------:R-:W-:-:S04]  /*1ba80*/  MOV R12, 0xffffffff ;  /* 0xffffffff000c7802 */ /* 0x000fc80000000f00 */
[----:B------:R-:W-:Y:S04]  /*1ba90*/  WARPSYNC R12 ;  /* 0x0000000c00007348 */ /* 0x000fe80003800000 */
[----:B------:R1:W2:Y:S02]  /*1baa0*/  SHFL.UP PT, R4, R0, R3, R4 ;  /* 0x0400000300047389 */ /* 0x0002a400000e0004 */
[----:B-1----:R-:W-:-:S04]  /*1bab0*/  MOV R3, 0x0 ;  /* 0x0000000000037802 */ /* 0x002fc80000000f00 */
[----:B--2---:R-:W-:Y:S05]  /*1bac0*/  RET.REL.NODEC R2 `(_ZN7cutlass13device_kernelIN5flash19enable_sm80_to_sm89INS1_16FlashAttnFwdSm80INS1_25CollectiveMainloopFwdSm80ILi8ELi2ELb0EN4cute5tupleIJNS5_1CILi128EEENS7_ILi64EEENS7_ILi192EEEEEELi192ENS_10bfloat16_tEfNS_4arch4Sm80ELb0ELb0ELb0ELb1ELb1ELb1ELb1ELb1EEENS1_21CollectiveEpilogueFwdINS6_IJS8_SA_S9_EEENS6_IJNS7_ILi1EEESI_SI_EEESC_SE_Li256ELb1ELb1ELb1ELb0EEENS1_36VarlenDynamicPersistentTileSchedulerILi128ELi64ELi256ELi256ELb1ELb1ELb0ELb0ELb1ELb1EEEEEEEEEvNT_6ParamsE) ;  /* 0xfffe453002007950 */ /* 0x004fea0003c3ffff */
        .weak           $__internal_33_$__cuda_sm70_votesync_ballot
        .type           $__internal_33_$__cuda_sm70_votesync_ballot,@function
        .size           $__internal_33_$__cuda_sm70_votesync_ballot,(.L_x_3147 - $__internal_33_$__cuda_sm70_votesync_ballot)
$__internal_33_$__cuda_sm70_votesync_ballot:
[----:B------:R-:W-:Y:S01]  /*1bad0*/  ISETP.NE.U32.AND P0, PT, R0, 0x1, PT ;  /* 0x000000010000780c */ /* 0x000fe20003f05070 */
[----:B------:R-:W-:-:S04]  /*1bae0*/  IMAD.MOV.U32 R3, RZ, RZ, -0x1 ;  /* 0xffffffffff037424 */ /* 0x000fc800078e00ff */
[----:B------:R-:W-:Y:S08]  /*1baf0*/  WARPSYNC R3 ;  /* 0x0000000300007348 */ /* 0x000ff00003800000 */
[----:B------:R-:W-:-:S04]  /*1bb00*/  VOTE.ANY R0, PT, !P0 ;  /* 0x0000000000007806 */ /* 0x000fc800040e0100 */
[----:B------:R-:W-:Y:S01]  /*1bb10*/  LOP3.LUT R0, R0, R3, RZ, 0xc0, !PT ;  /* 0x0000000300007212 */ /* 0x000fe200078ec0ff */
[----:B------:R-:W-:-:S04]  /*1bb20*/  IMAD.MOV.U32 R3, RZ, RZ, 0x0 ;  /* 0x00000000ff037424 */ /* 0x000fc800078e00ff */
[----:B------:R-:W-:Y:S05]  /*1bb30*/  RET.REL.NODEC R2 `(_ZN7cutlass13device_kernelIN5flash19enable_sm80_to_sm89INS1_16FlashAttnFwdSm80INS1_25CollectiveMainloopFwdSm80ILi8ELi2ELb0EN4cute5tupleIJNS5_1CILi128EEENS7_ILi64EEENS7_ILi192EEEEEELi192ENS_10bfloat16_tEfNS_4arch4Sm80ELb0ELb0ELb0ELb1ELb1ELb1ELb1ELb1EEENS1_21CollectiveEpilogueFwdINS6_IJS8_SA_S9_EEENS6_IJNS7_ILi1EEESI_SI_EEESC_SE_Li256ELb1ELb1ELb1ELb0EEENS1_36VarlenDynamicPersistentTileSchedulerILi128ELi64ELi256ELi256ELb1ELb1ELb0ELb0ELb1ELb1EEEEEEEEEvNT_6ParamsE) ;  /* 0xfffe44c002007950 */ /* 0x000fea0003c3ffff */
.L_x_1942:
        /* <DEDUP_REMOVED lines=12> */
.L_x_3147:


//--------------------- .text._ZN7cutlass13device_kernelIN5flash19enable_sm80_to_sm89INS1_16FlashAttnFwdSm80INS1_25CollectiveMainloopFwdSm80ILi8ELi2ELb0EN4cute5tupleIJNS5_1CILi128EEENS7_ILi64EEENS7_ILi192EEEEEELi192ENS_10bfloat16_tEfNS_4arch4Sm80ELb0ELb1ELb0ELb0ELb1ELb0ELb1ELb1EEENS1_21CollectiveEpilogueFwdINS6_IJS8_SA_S9_EEENS6_IJNS7_ILi1EEESI_SI_EEESC_SE_Li256ELb0ELb1ELb1ELb0EEENS1_19SingleTileSchedulerILb0ELb1ELb1ELi128EEEEEEEEEvNT_6ParamsE --------------------------
	.section	.text._ZN7cutlass13device_kernelIN5flash19enable_sm80_to_sm89INS1_16FlashAttnFwdSm80INS1_25CollectiveMainloopFwdSm80ILi8ELi2ELb0EN4cute5tupleIJNS5_1CILi128EEENS7_ILi64EEENS7_ILi192EEEEEELi192ENS_10bfloat16_tEfNS_4arch4Sm80ELb0ELb1ELb0ELb0ELb1ELb0ELb1ELb1EEENS1_21CollectiveEpilogueFwdINS6_IJS8_SA_S9_EEENS6_IJNS7_ILi1EEESI_SI_EEESC_SE_Li256ELb0ELb1ELb1ELb0EEENS1_19SingleTileSchedulerILb0ELb1ELb1ELi128EEEEEEEEEvNT_6ParamsE,"ax",@progbits
	.sectioninfo	@"SHI_REGISTERS=228"
	.align	128
.text._ZN7cutlass13device_kernelIN5flash19enable_sm80_to_sm89INS1_16FlashAttnFwdSm80INS1_25CollectiveMainloopFwdSm80ILi8ELi2ELb0EN4cute5tupleIJNS5_1CILi128EEENS7_ILi64EEENS7_ILi192EEEEEELi192ENS_10bfloat16_tEfNS_4arch4Sm80ELb0ELb1ELb0ELb0ELb1ELb0ELb1ELb1EEENS1_21CollectiveEpilogueFwdINS6_IJS8_SA_S9_EEENS6_IJNS7_ILi1EEESI_SI_EEESC_SE_Li256ELb0ELb1ELb1ELb0EEENS1_19SingleTileSchedulerILb0ELb1ELb1ELi128EEEEEEEEEvNT_6ParamsE:
        .type           _ZN7cutlass13device_kernelIN5flash19enable_sm80_to_sm89INS1_16FlashAttnFwdSm80INS1_25CollectiveMainloopFwdSm80ILi8ELi2ELb0EN4cute5tupleIJNS5_1CILi128EEENS7_ILi64EEENS7_ILi192EEEEEELi192ENS_10bfloat16_tEfNS_4arch4Sm80ELb0ELb1ELb0ELb0ELb1ELb0ELb1ELb1EEENS1_21CollectiveEpilogueFwdINS6_IJS8_SA_S9_EEENS6_IJNS7_ILi1EEESI_SI_EEESC_SE_Li256ELb0ELb1ELb1ELb0EEENS1_19SingleTileSchedulerILb0ELb1ELb1ELi128EEEEEEEEEvNT_6ParamsE,@function
        .size           _ZN7cutlass13device_kernelIN5flash19enable_sm80_to_sm89INS1_16FlashAttnFwdSm80INS1_25CollectiveMainloopFwdSm80ILi8ELi2ELb0EN4cute5tupleIJNS5_1CILi128EEENS7_ILi64EEENS7_ILi192EEEEEELi192ENS_10bfloat16_tEfNS_4arch4Sm80ELb0ELb1ELb0ELb0ELb1ELb0ELb1ELb1EEENS1_21CollectiveEpilogueFwdINS6_IJS8_SA_S9_EEENS6_IJNS7_ILi1EEESI_SI_EEESC_SE_Li256ELb0ELb1ELb1ELb0EEENS1_19SingleTileSchedulerILb0ELb1ELb1ELi128EEEEEEEEEvNT_6ParamsE,(.L_x_3152 - _ZN7cutlass13device_kernelIN5flash19enable_sm80_to_sm89INS1_16FlashAttnFwdSm80INS1_25CollectiveMainloopFwdSm80ILi8ELi2ELb0EN4cute5tupleIJNS5_1CILi128EEENS7_ILi64EEENS7_ILi192EEEEEELi192ENS_10bfloat16_tEfNS_4arch4Sm80ELb0ELb1ELb0ELb0ELb1ELb0ELb1ELb1EEENS1_21CollectiveEpilogueFwdINS6_IJS8_SA_S9_EEENS6_IJNS7_ILi1EEESI_SI_EEESC_SE_Li256ELb0ELb1ELb1ELb0EEENS1_19SingleTileSchedulerILb0ELb1ELb1ELi128EEEEEEEEEvNT_6ParamsE)
        .other          _ZN7cutlass13device_kernelIN5flash19enable_sm80_to_sm89INS1_16FlashAttnFwdSm80INS1_25CollectiveMainloopFwdSm80ILi8ELi2ELb0EN4cute5tupleIJNS5_1CILi128EEENS7_ILi64EEENS7_ILi192EEEEEELi192ENS_10bfloat16_tEfNS_4arch4Sm80ELb0ELb1ELb0ELb0ELb1ELb0ELb1ELb1EEENS1_21CollectiveEpilogueFwdINS6_IJS8_SA_S9_EEENS6_IJNS7_ILi1EEESI_SI_EEESC_SE_Li256ELb0ELb1ELb1ELb0EEENS1_19SingleTileSchedulerILb0ELb1ELb1ELi128EEEEEEEEEvNT_6ParamsE,@"STO_CUDA_ENTRY STV_DEFAULT"
_ZN7cutlass13device_kernelIN5flash19enable_sm80_to_sm89INS1_16FlashAttnFwdSm80INS1_25CollectiveMainloopFwdSm80ILi8ELi2ELb0EN4cute5tupleIJNS5_1CILi128EEENS7_ILi64EEENS7_ILi192EEEEEELi192ENS_10bfloat16_tEfNS_4arch4Sm80ELb0ELb1ELb0ELb0ELb1ELb0ELb1ELb1EEENS1_21CollectiveEpilogueFwdINS6_IJS8_SA_S9_EEENS6_IJNS7_ILi1EEESI_SI_EEESC_SE_Li256ELb0ELb1ELb1ELb0EEENS1_19SingleTileSchedulerILb0ELb1ELb1ELi128EEEEEEEEEvNT_6ParamsE:
        /* <DEDUP_REMOVED lines=17> */
.L_x_1943:
[----:B------:R-:W-:Y:S02]  /*0110*/  ULDC.64 UR4, c[0x0][0x550] ;  /* 0x0001540000047ab9 */ /* 0x000fe40000000a00 */
[----:B------:R-:W-:Y:S02]  /*0120*/  UISETP.NE.AND UP0, UPT, UR4, 0x1, UPT ;  /* 0x000000010400788c */ /* 0x000fe4000bf05270 */
[----:B------:R-:W-:-:S02]  /*0130*/  UIMAD.WIDE.U32 UR10, UR6, UR5, URZ ;  /* 0x00000005060a72a5 */ /* 0x000fc4000f8e003f */
[----:B------:R-:W-:Y:S02]  /*0140*/  ULDC UR4, c[0x0][0x558] ;  /* 0x0001560000047ab9 */ /* 0x000fe40000000800 */
[----:B------:R-:W-:-:S05]  /*0150*/  UMOV UR14, UR6 ;  /* 0x00000006000e7c82 */ /* 0x000fca0008000000 */
[----:B------:R-:W-:-:S03]  /*0160*/  @UP0 USHF.R.U32.HI UR14, URZ, UR4, UR11 ;  /* 0x000000043f0e0299 */ /* 0x000fc6000801160b */
.L_x_1944:
[----:B------:R-:W-:Y:S01]  /*0170*/  ISETP.LE.AND P0, PT, RZ, UR8, PT ;  /* 0x00000008ff007c0c */ /* 0x000fe2000bf03270 */
[----:B------:R-:W-:Y:S02]  /*0180*/  UIADD3 UR4, -UR14, URZ, URZ ;  /* 0x0000003f0e047290 */ /* 0x000fe4000fffe13f */
[----:B------:R-:W-:Y:S02]  /*0190*/  ULDC UR7, c[0x0][0x550] ;  /* 0x0001540000077ab9 */ /* 0x000fe40000000800 */
[----:B------:R-:W-:-:S08]  /*01a0*/  UIMAD UR7, UR4, UR7, UR6 ;  /* 0x00000007040772a4 */ /* 0x000fd0000f8e0206 */
[----:B------:R-:W-:Y:S05]  /*01b0*/  @!P0 EXIT ;  /* 0x000000000000894d */ /* 0x000fea0003800000 */
[----:B------:R-:W-:Y:S01]  /*01c0*/  ULDC.64 UR4, c[0x0][0x370] ;  /* 0x0000dc0000047ab9 */ /* 0x000fe20000000a00 */
[----:B------:R-:W-:Y:S01]  /*01d0*/  IMAD.MOV.U32 R194, RZ, RZ, RZ ;  /* 0x000000ffffc27224 */ /* 0x000fe200078e00ff */
[----:B------:R-:W-:Y:S02]  /*01e0*/  UISETP.NE.U32.AND UP0, UPT, URZ, UR4, UPT ;  /* 0x000000043f00728c */ /* 0x000fe4000bf05070 */
[----:B------:R-:W-:Y:S02]  /*01f0*/  ULDC.64 UR10, c[0x0][0x370] ;  /* 0x0000dc00000a7ab9 */ /* 0x000fe40000000a00 */
[----:B------:R-:W-:Y:S01]  /*0200*/  UISETP.NE.AND.EX UP0, UPT, URZ, UR5, UPT, UP0 ;  /* 0x000000053f00728c */ /* 0x000fe2000bf05300 */
[----:B------:R-:W1:Y:S01]  /*0210*/  S2UR UR6, SR_CTAID.X ;  /* 0x00000000000679c3 */ /* 0x000e620000002500 */
[----:B------:R-:W-:Y:S02]  /*0220*/  ULDC UR12, c[0x0][0x2ac] ;  /* 0x0000ab00000c7ab9 */ /* 0x000fe40000000800 */
[----:B------:R-:W-:-:S02]  /*0230*/  ULDC.64 UR20, c[0x0][0x118] ;  /* 0x0000460000147ab9 */ /* 0x000fc40000000a00 */
[----:B------:R-:W-:-:S05]  /*0240*/  PLOP3.LUT P0, PT, PT, PT, UP0, 0x80, 0x0 ;  /* 0x000000000000781c */ /* 0x000fca0003f0f008 */
[----:B------:R-:W-:Y:S02]  /*0250*/  @UP0 UMOV UR4, 0x4 ;  /* 0x0000000400040882 */ /* 0x000fe40000000000 */
[----:B------:R-:W-:-:S06]  /*0260*/  @UP0 UIMAD.WIDE UR4, UR8, UR4, UR10 ;  /* 0x00000004080402a5 */ /* 0x000fcc000f8e020a */
[----:B------:R-:W-:Y:S01]  /*0270*/  MOV R2, UR4 ;  /* 0x0000000400027c02 */ /* 0x000fe20008000f00 */
[----:B------:R-:W-:Y:S01]  /*0280*/  ULDC UR4, c[0x0][0x2c4] ;  /* 0x0000b10000047ab9 */ /* 0x000fe20000000800 */
[----:B------:R-:W-:Y:S01]  /*0290*/  IMAD.U32 R3, RZ, RZ, UR5 ;  /* 0x00000005ff037e24 */ /* 0x000fe2000f8e00ff */
[----:B------:R-:W-:Y:S02]  /*02a0*/  UISETP.NE.AND UP1, UPT, UR4, 0x1, UPT ;  /* 0x000000010400788c */ /* 0x000fe4000bf25270 */
[----:B-1----:R-:W-:Y:S02]  /*02b0*/  USHF.L.U32 UR24, UR6, 0x7, URZ ;  /* 0x0000000706187899 */ /* 0x002fe4000800063f */
[----:B------:R1:W5:Y:S01]  /*02c0*/  @P0 LDG.E R194, [R2.64] ;  /* 0x0000001402c20981 */ /* 0x000362000c1e1900 */
[----:B------:R-:W-:Y:S02]  /*02d0*/  ULDC.64 UR4, c[0x0][0x2c8] ;  /* 0x0000b20000047ab9 */ /* 0x000fe40000000a00 */
[----:B------:R-:W-:-:S04]  /*02e0*/  UIADD3 UR9, UR24, 0x7f, URZ ;  /* 0x0000007f18097890 */ /* 0x000fc8000fffe03f */
[----:B------:R-:W-:-:S04]  /*02f0*/  @UP1 UIADD3 UR10, UR24, 0x7f, URZ ;  /* 0x0000007f180a1890 */ /* 0x000fc8000fffe03f */
[----:B------:R-:W-:-:S03]  /*0300*/  UIMAD.WIDE.U32 UR10, UR10, UR4, URZ ;  /* 0x000000040a0a72a5 */ /* 0x000fc6000f8e003f */
[----:B------:R-:W-:Y:S02]  /*0310*/  ULDC UR4, c[0x0][0x1d0] ;  /* 0x0000740000047ab9 */ /* 0x000fe40000000800 */
[----:B------:R-:W-:Y:S02]  /*0320*/  @UP1 USHF.R.U32.HI UR9, URZ, UR5, UR11 ;  /* 0x000000053f091299 */ /* 0x000fe4000801160b */
[----:B------:R-:W-:Y:S02]  /*0330*/  UIMAD UR12, UR12, UR4, URZ ;  /* 0x000000040c0c72a4 */ /* 0x000fe4000f8e023f */
[----:B------:R-:W-:Y:S02]  /*0340*/  UMOV UR10, 0x1 ;  /* 0x00000001000a7882 */ /* 0x000fe40000000000 */
[----:B------:R-:W-:Y:S02]  /*0350*/  ULDC.64 UR4, c[0x0][0x328] ;  /* 0x0000ca0000047ab9 */ /* 0x000fe40000000a00 */
[----:B------:R-:W-:-:S02]  /*0360*/  UISETP.LE.AND UP0, UPT, UR10, UR5, UPT ;  /* 0x000000050a00728c */ /* 0x000fc4000bf03270 */
[----:B------:R-:W-:Y:S02]  /*0370*/  ULDC UR11, c[0x0][0x168] ;  /* 0x00005a00000b7ab9 */ /* 0x000fe40000000800 */
[----:B------:R-:W-:Y:S02]  /*0380*/  UIADD3 UR11, UR12, -UR11, UR10 ;  /* 0x8000000b0c0b7290 */ /* 0x000fe4000fffe00a */
[----:B------:R-:W-:Y:S02]  /*0390*/  PLOP3.LUT P0, PT, PT, PT, UP0, 0x40, 0x0 ;  /* 0x000000000000781c */ /* 0x000fe40003f0e808 */
[----:B------:R-:W-:-:S04]  /*03a0*/  UIADD3 UR5, UR11, UR9, URZ ;  /* 0x000000090b057290 */ /* 0x000fc8000fffe03f */
[----:B------:R-:W-:-:S07]  /*03b0*/  UIADD3 UR9, UR5, UR4, URZ ;  /* 0x0000000405097290 */ /* 0x000fce000fffe03f */
[----:B------:R-:W-:Y:S05]  /*03c0*/  @P0 BRA `(.L_x_1945) ;  /* 0x0000016000000947 */ /* 0x000fea0003800000 */
[----:B-1----:R-:W-:Y:S01]  /*03d0*/  ISETP.LT.AND P0, PT, RZ, UR5, PT ;  /* 0x00000005ff007c0c */ /* 0x002fe2000bf01270 */
        /* <DEDUP_REMOVED lines=11> */
.L_x_1946:
[----:B------:R-:W-:Y:S02]  /*0490*/  ULDC UR4, c[0x0][0x32c] ;  /* 0x0000cb0000047ab9 */ /* 0x000fe40000000800 */
[----:B------:R-:W-:-:S03]  /*04a0*/  UISETP.NE.AND UP2, UPT, UR10, UR4, UPT ;  /* 0x000000040a00728c */ /* 0x000fc6000bf45270 */
[----:B------:R-:W-:Y:S02]  /*04b0*/  ULDC.64 UR4, c[0x0][0x330] ;  /* 0x0000cc0000047ab9 */ /* 0x000fe40000000a00 */
[----:B------:R-:W-:-:S07]  /*04c0*/  UIMAD.WIDE.U32 UR16, UR11, UR4, URZ ;  /* 0x000000040b1072a5 */ /* 0x000fce000f8e003f */
[----:B------:R-:W-:Y:S02]  /*04d0*/  @UP2 UMOV UR13, UR17 ;  /* 0x00000011000d2c82 */ /* 0x000fe40008000000 */
[----:B------:R-:W-:Y:S02]  /*04e0*/  @UP2 USHF.R.U32.HI UR11, URZ, UR5, UR13 ;  /* 0x000000053f0b2299 */ /* 0x000fe4000801160d */
.L_x_1947:
[----:B------:R-:W-:Y:S02]  /*04f0*/  ULDC UR4, c[0x0][0x32c] ;  /* 0x0000cb0000047ab9 */ /* 0x000fe40000000800 */
[----:B------:R-:W-:-:S04]  /*0500*/  UIMAD UR4, UR11, UR4, UR4 ;  /* 0x000000040b0472a4 */ /* 0x000fc8000f8e0204 */
[----:B------:R-:W-:-:S04]  /*0510*/  UISETP.LT.AND UP2, UPT, UR9, UR4, UPT ;  /* 0x000000040900728c */ /* 0x000fc8000bf41270 */
[----:B------:R-:W-:Y:S02]  /*0520*/  USEL UR9, UR9, UR4, UP2 ;  /* 0x0000000409097287 */ /* 0x000fe40009000000 */
.L_x_1945:
[----:B-1----:R-:W-:Y:S01]  /*0530*/  UIADD3 UR10, UR12, 0x3f, URZ ;  /* 0x0000003f0c0a7890 */ /* 0x002fe2000fffe03f */
        /* <DEDUP_REMOVED lines=33> */
.L_x_1949:
[----:B------:R-:W-:Y:S02]  /*0750*/  ULDC UR4, c[0x0][0x32c] ;  /* 0x0000cb0000047ab9 */ /* 0x000fe40000000800 */
[----:B------:R-:W-:-:S03]  /*0760*/  UISETP.NE.AND UP2, UPT, UR4, 0x1, UPT ;  /* 0x000000010400788c */ /* 0x000fc6000bf45270 */
[----:B------:R-:W-:Y:S02]  /*0770*/  ULDC.64 UR4, c[0x0][0x330] ;  /* 0x0000cc0000047ab9 */ /* 0x000fe40000000a00 */
[----:B------:R-:W-:-:S07]  /*0780*/  UIMAD.WIDE.U32 UR16, UR11, UR4, URZ ;  /* 0x000000040b1072a5 */ /* 0x000fce000f8e003f */
[----:B------:R-:W-:Y:S02]  /*0790*/  @UP2 UMOV UR13, UR17 ;  /* 0x00000011000d2c82 */ /* 0x000fe40008000000 */
[----:B------:R-:W-:Y:S02]  /*07a0*/  @UP2 USHF.R.U32.HI UR11, URZ, UR5, UR13 ;  /* 0x000000053f0b2299 */ /* 0x000fe4000801160d */
.L_x_1950:
[----:B------:R-:W-:Y:S02]  /*07b0*/  ULDC UR4, c[0x0][0x32c] ;  /* 0x0000cb0000047ab9 */ /* 0x000fe40000000800 */
[----:B------:R-:W-:-:S04]  /*07c0*/  UIMAD UR4, UR11, UR4, URZ ;  /* 0x000000040b0472a4 */ /* 0x000fc8000f8e023f */
[----:B------:R-:W-:-:S04]  /*07d0*/  UISETP.LT.AND UP2, UPT, UR10, UR4, UPT ;  /* 0x000000040a00728c */ /* 0x000fc8000bf41270 */
[----:B------:R-:W-:-:S04]  /*07e0*/  USEL UR10, UR10, UR4, !UP2 ;  /* 0x000000040a0a7287 */ /* 0x000fc8000d000000 */
.L_x_1948:
        /* <DEDUP_REMOVED lines=16> */
[-C--:B------:R-:W-:Y:S01]  /*08f0*/  IABS R2, R0.reuse ;  /* 0x0000000000027213 */ /* 0x080fe20000000000 */
[----:B------:R-:W-:Y:S01]  /*0900*/  UIADD3 UR17, -UR11, UR17, URZ ;  /* 0x000000110b117290 */ /* 0x000fe2000fffe13f */
[----:B------:R-:W-:Y:S02]  /*0910*/  IABS R0, R0 ;  /* 0x0000000000007213 */ /* 0x000fe40000000000 */
[----:B------:R1:W2:Y:S03]  /*0920*/  R2UR UR16, R2 ;  /* 0x00000000021073c2 */ /* 0x0002a600000e0000 */
[----:B------:R-:W-:Y:S01]  /*0930*/  IMAD.U32 R4, RZ, RZ, UR17 ;  /* 0x00000011ff047e24 */ /* 0x000fe2000f8e00ff */
[----:B------:R-:W-:Y:S01]  /*0940*/  ULOP3.LUT UR17, UR17, UR5, URZ, 0x3c, !UPT ;  /* 0x0000000511117292 */ /* 0x000fe2000f8e3c3f */
[----:B------:R-:W-:-:S04]  /*0950*/  IMAD.MOV R0, RZ, RZ, -R0 ;  /* 0x000000ffff007224 */ /* 0x000fc800078e0a00 */
[----:B------:R-:W3:Y:S01]  /*0960*/  R2UR UR10, R0 ;  /* 0x00000000000a73c2 */ /* 0x000ee200000e0000 */
[----:B-1----:R-:W-:Y:S01]  /*0970*/  IABS R2, R4 ;  /* 0x0000000400027213 */ /* 0x002fe20000000000 */
[----:B--2---:R-:W1:Y:S06]  /*0980*/  I2F.RP R5, UR16 ;  /* 0x0000001000057d06 */ /* 0x004e6c0008209400 */
[----:B------:R-:W2:Y:S02]  /*0990*/  R2UR UR13, R2 ;  /* 0x00000000020d73c2 */ /* 0x000ea400000e0000 */
[----:B-1----:R-:W1:Y:S02]  /*09a0*/  MUFU.RCP R3, R5 ;  /* 0x0000000500037308 */ /* 0x002e640000001000 */
[----:B-1----:R-:W-:-:S06]  /*09b0*/  IADD3 R3, R3, 0xffffffe, RZ ;  /* 0x0ffffffe03037810 */ /* 0x002fcc0007ffe0ff */
[----:B------:R-:W1:Y:S02]  /*09c0*/  F2I.FTZ.U32.TRUNC.NTZ R3, R3 ;  /* 0x0000000300037305 */ /* 0x000e64000021f000 */
[----:B-1----:R-:W1:Y:S02]  /*09d0*/  R2UR UR19, R3 ;  /* 0x00000000031373c2 */ /* 0x002e6400000e0000 */
[----:B-1----:R-:W-:-:S04]  /*09e0*/  UIADD3 UR4, URZ, -UR19, URZ ;  /* 0x800000133f047290 */ /* 0x002fc8000fffe03f */
[----:B------:R-:W-:-:S04]  /*09f0*/  UIMAD UR4, UR4, UR16, URZ ;  /* 0x00000010040472a4 */ /* 0x000fc8000f8e023f */
[----:B------:R-:W-:-:S04]  /*0a00*/  UIMAD.WIDE.U32 UR18, UR19, UR4, UR18 ;  /* 0x00000004131272a5 */ /* 0x000fc8000f8e0012 */
[----:B--2---:R-:W-:-:S04]  /*0a10*/  UIMAD.WIDE.U32 UR18, UR19, UR13, URZ ;  /* 0x0000000d131272a5 */ /* 0x004fc8000f8e003f */
[----:B---3--:R-:W-:-:S04]  /*0a20*/  UIMAD UR10, UR19, UR10, UR13 ;  /* 0x0000000a130a72a4 */ /* 0x008fc8000f8e020d */
        /* <DEDUP_REMOVED lines=10> */
.L_x_1951:
        /* <DEDUP_REMOVED lines=72> */
[----:B------:R1:W2:Y:S01]  /*0f50*/  @P2 LDG.E R4, [R4.64] ;  /* 0x0000001404042981 */ /* 0x0002a2000c1e1900 */
        /* <DEDUP_REMOVED lines=13> */
[----:B------:R-:W-:Y:S01]  /*1030*/  IMAD R193, R201, 0x20, R20 ;  /* 0x00000020c9c17824 */ /* 0x000fe200078e0214 */
[----:B------:R-:W-:Y:S01]  /*1040*/  UIMAD UR10, UR10, UR4, URZ ;  /* 0x000000040a0a72a4 */ /* 0x000fe2000f8e023f */
[----:B------:R-:W-:Y:S01]  /*1050*/  LOP3.LUT R19, R21, 0xfffffff0, RZ, 0xc0, !PT ;  /* 0xfffffff015137812 */ /* 0x000fe200078ec0ff */
[----:B------:R-:W-:Y:S01]  /*1060*/  UIMAD.WIDE.U32 UR16, UR8, UR4, UR16 ;  /* 0x00000004081072a5 */ /* 0x000fe2000f8e0010 */
[----:B------:R-:W-:Y:S01]  /*1070*/  IMAD.SHL.U32 R200, R201, 0x8, RZ ;  /* 0x00000008c9c87824 */ /* 0x000fe200078e00ff */
[----:B------:R-:W-:Y:S01]  /*1080*/  IADD3 R2, R193, UR24, RZ ;  /* 0x00000018c1027c10 */ /* 0x000fe2000fffe0ff */
[----:B------:R-:W-:Y:S01]  /*1090*/  UIMAD UR5, UR8, UR5, UR10 ;  /* 0x00000005080572a4 */ /* 0x000fe2000f8e020a */
[----:B------:R-:W-:Y:S01]  /*10a0*/  IMAD.IADD R19, R6, 0x1, -R19 ;  /* 0x0000000106137824 */ /* 0x000fe200078e0a13 */
[----:B------:R-:W-:Y:S01]  /*10b0*/  ULDC UR4, c[0x0][0x168] ;  /* 0x00005a0000047ab9 */ /* 0x000fe20000000800 */
[----:B------:R-:W-:Y:S01]  /*10c0*/  IMAD.U32 R11, RZ, RZ, UR17 ;  /* 0x00000011ff0b7e24 */ /* 0x000fe2000f8e00ff */
[----:B------:R-:W-:Y:S01]  /*10d0*/  UIADD3 UR5, UR17, UR5, URZ ;  /* 0x0000000511057290 */ /* 0x000fe2000fffe03f */
[----:B------:R-:W-:Y:S01]  /*10e0*/  @P1 IMAD.HI.U32 R0, R2, c[0x0][0x2c8], RZ ;  /* 0x0000b20002001a27 */ /* 0x000fe200078e00ff */
[----:B------:R-:W-:Y:S01]  /*10f0*/  LOP3.LUT R9, R9, 0x1c0, RZ, 0xc0, !PT ;  /* 0x000001c009097812 */ /* 0x000fe200078ec0ff */
[----:B------:R-:W-:Y:S01]  /*1100*/  BSSY B0, `(.L_x_1953) ;  /* 0x0000042000007945 */ /* 0x000fe20003800000 */
[----:B------:R-:W-:Y:S01]  /*1110*/  LOP3.LUT P1, RZ, R201, 0x4, RZ, 0xc0, !PT ;  /* 0x00000004c9ff7812 */ /* 0x000fe2000782c0ff */
[----:B------:R-:W-:Y:S01]  /*1120*/  IMAD.MOV.U32 R3, RZ, RZ, R2 ;  /* 0x000000ffff037224 */ /* 0x000fe200078e0002 */
[----:B------:R-:W-:Y:S01]  /*1130*/  @P0 SHF.R.U32.HI R3, RZ, c[0x0][0x2cc], R0 ;  /* 0x0000b300ff030a19 */ /* 0x000fe20000011600 */
[----:B------:R-:W-:Y:S01]  /*1140*/  IMAD.U32 R10, RZ, RZ, UR16 ;  /* 0x00000010ff0a7e24 */ /* 0x000fe2000f8e00ff */
[----:B------:R-:W-:Y:S01]  /*1150*/  SHF.R.U32.HI R7, RZ, 0x3, R9 ;  /* 0x00000003ff077819 */ /* 0x000fe20000011609 */
[----:B------:R-:W-:Y:S01]  /*1160*/  IMAD.U32 R11, RZ, RZ, UR5 ;  /* 0x00000005ff0b7e24 */ /* 0x000fe2000f8e00ff */
[--C-:B------:R-:W-:Y:S01]  /*1170*/  SHF.R.S32.HI R0, RZ, 0x1f, R3.reuse ;  /* 0x0000001fff007819 */ /* 0x100fe20000011403 */
[----:B-1----:R-:W-:Y:S01]  /*1180*/  IMAD.MOV R5, RZ, RZ, -R3 ;  /* 0x000000ffff057224 */ /* 0x002fe200078e0a03 */
[----:B------:R-:W-:Y:S01]  /*1190*/  ULDC UR5, c[0x0][0x2c4] ;  /* 0x0000b10000057ab9 */ /* 0x000fe20000000800 */
[----:B------:R-:W-:Y:S01]  /*11a0*/  IMAD.WIDE.U32 R10, R3, c[0x0][0x1b0], R10 ;  /* 0x00006c00030a7a25 */ /* 0x000fe200078e000a */
[----:B------:R-:W-:Y:S01]  /*11b0*/  UIMAD UR4, UR5, UR4, URZ ;  /* 0x00000004050472a4 */ /* 0x000fe2000f8e023f */
[----:B------:R-:W-:-:S02]  /*11c0*/  LOP3.LUT R192, R9, 0x38, R200, 0xf8, !PT ;  /* 0x0000003809c07812 */ /* 0x000fc400078ef8c8 */
[----:B------:R-:W-:Y:S01]  /*11d0*/  IMAD R2, R5, c[0x0][0x2c4], R2 ;  /* 0x0000b10005027a24 */ /* 0x000fe200078e0202 */
[----:B------:R-:W-:Y:S01]  /*11e0*/  IADD3 R9, R200, 0x80, RZ ;  /* 0x00000080c8097810 */ /* 0x000fe20007ffe0ff */
[----:B------:R-:W-:Y:S01]  /*11f0*/  IMAD R0, R0, c[0x0][0x1b0], RZ ;  /* 0x00006c0000007a24 */ /* 0x000fe200078e02ff */
[----:B------:R-:W-:Y:S01]  /*1200*/  LOP3.LUT R192, R192, R7, RZ, 0x3c, !PT ;  /* 0x00000007c0c07212 */ /* 0x000fe200078e3cff */
[----:B------:R-:W-:Y:S01]  /*1210*/  IMAD.MOV.U32 R182, RZ, RZ, 0x10 ;  /* 0x00000010ffb67424 */ /* 0x000fe200078e00ff */
[----:B------:R-:W-:Y:S01]  /*1220*/  SHF.R.S32.HI R5, RZ, 0x1f, R2 ;  /* 0x0000001fff057819 */ /* 0x000fe20000011402 */
[----:B------:R-:W-:Y:S01]  /*1230*/  IMAD R3, R3, c[0x0][0x1b4], R0 ;  /* 0x00006d0003037a24 */ /* 0x000fe200078e0200 */
[----:B------:R-:W-:Y:S02]  /*1240*/  SHF.R.S32.HI R0, RZ, 0x1f, R19 ;  /* 0x0000001fff007819 */ /* 0x000fe40000011413 */
[----:B------:R-:W-:Y:S01]  /*1250*/  LEA.HI R7, R81, R6, RZ, 0x6 ;  /* 0x0000000651077211 */ /* 0x000fe200078f30ff */
[----:B------:R-:W-:Y:S01]  /*1260*/  IMAD R5, R5, c[0x0][0x1a8], RZ ;  /* 0x00006a0005057a24 */ /* 0x000fe200078e02ff */
[----:B------:R-:W-:Y:S01]  /*1270*/  LEA.HI R0, R0, R19, RZ, 0x3 ;  /* 0x0000001300007211 */ /* 0x000fe200078f18ff */
[----:B------:R-:W-:Y:S01]  /*1280*/  IMAD.IADD R11, R11, 0x1, R3 ;  /* 0x000000010b0b7824 */ /* 0x000fe200078e0203 */
[----:B------:R-:W-:Y:S01]  /*1290*/  ISETP.GE.AND P4, PT, R9, c[0x0][0x198], PT ;  /* 0x0000660009007a0c */ /* 0x000fe20003f86270 */
[----:B------:R-:W-:-:S02]  /*12a0*/  IMAD R5, R2, c[0x0][0x1ac], R5 ;  /* 0x00006b0002057a24 */ /* 0x000fc400078e0205 */
[----:B------:R-:W-:Y:S01]  /*12b0*/  IMAD.WIDE.U32 R2, R2, c[0x0][0x1a8], R10 ;  /* 0x00006a0002027a25 */ /* 0x000fe200078e000a */
[----:B------:R-:W-:-:S03]  /*12c0*/  IADD3 R10, R200, 0x40, RZ ;  /* 0x00000040c80a7810 */ /* 0x000fc60007ffe0ff */
[----:B------:R-:W-:Y:S01]  /*12d0*/  IMAD.IADD R3, R3, 0x1, R5 ;  /* 0x0000000103037824 */ /* 0x000fe200078e0205 */
[----:B------:R-:W-:Y:S01]  /*12e0*/  LEA R5, P0, R2, c[0x0][0x160], 0x1 ;  /* 0x0000580002057a11 */ /* 0x000fe200078008ff */
[----:B------:R-:W-:Y:S01]  /*12f0*/  IMAD.SHL.U32 R7, R7, 0x8, RZ ;  /* 0x0000000807077824 */ /* 0x000fe200078e00ff */
[----:B------:R-:W-:Y:S02]  /*1300*/  ISETP.GE.AND P3, PT, R10, c[0x0][0x198], PT ;  /* 0x000066000a007a0c */ /* 0x000fe40003f66270 */
[----:B------:R-:W-:Y:S01]  /*1310*/  LEA.HI.X R3, R2, c[0x0][0x164], R3, 0x1, P0 ;  /* 0x0000590002037a11 */ /* 0x000fe200000f0c03 */
[----:B------:R1:W3:Y:S01]  /*1320*/  SHFL.IDX PT, R12, R5, RZ, 0x181f ;  /* 0x00181fff050c7589 */ /* 0x0002e200000e0000 */
[----:B------:R-:W-:Y:S02]  /*1330*/  LOP3.LUT R2, R0, 0xfffffff8, RZ, 0xc0, !PT ;  /* 0xfffffff800027812 */ /* 0x000fe400078ec0ff */
[----:B------:R-:W-:Y:S01]  /*1340*/  LOP3.LUT P0, RZ, R201, 0x2, RZ, 0xc0, !PT ;  /* 0x00000002c9ff7812 */ /* 0x000fe2000780c0ff */
[----:B------:R1:W4:Y:S01]  /*1350*/  SHFL.IDX PT, R13, R3, RZ, 0x181f ;  /* 0x00181fff030d7589 */ /* 0x00032200000e0000 */
[----:B------:R-:W-:Y:S01]  /*1360*/  LOP3.LUT R192, R192, 0xfffffe00, R7, 0xf8, !PT ;  /* 0xfffffe00c0c07812 */ /* 0x000fe200078ef807 */
[----:B------:R-:W-:Y:S01]  /*1370*/  IMAD.IADD R19, R19, 0x1, -R2 ;  /* 0x0000000113137824 */ /* 0x000fe200078e0a02 */
[----:B------:R-:W-:-:S04]  /*1380*/  IADD3 R2, R20, UR24, RZ ;  /* 0x0000001814027c10 */ /* 0x000fc8000fffe0ff */
[----:B------:R-:W-:Y:S01]  /*1390*/  ISETP.GE.AND P5, PT, R2, UR4, PT ;  /* 0x0000000402007c0c */ /* 0x000fe2000bfa6270 */
[----:B--2---:R2:W1:Y:S02]  /*13a0*/  @P2 R2UR UR9, R4 ;  /* 0x00000000040923c2 */ /* 0x00446400000e0000 */
[----:B-1----:R-:W-:Y:S01]  /*13b0*/  @!UP2 UMOV UR9, UR8 ;  /* 0x000000080009ac82 */ /* 0x002fe20008000000 */
[----:B------:R-:W-:Y:S02]  /*13c0*/  ISETP.GE.AND P2, PT, R200, c[0x0][0x198], PT ;  /* 0x00006600c8007a0c */ /* 0x000fe40003f46270 */
[----:B--2---:R-:W-:Y:S01]  /*13d0*/  P2R R4, PR, RZ, 0x1 ;  /* 0x00000001ff047803 */ /* 0x004fe20000000000 */
[----:B------:R-:W-:Y:S01]  /*13e0*/  IMAD.MOV.U32 R4, RZ, RZ, 0x20 ;  /* 0x00000020ff047424 */ /* 0x000fe200078e00ff */
[----:B------:R-:W-:-:S04]  /*13f0*/  LOP3.LUT P0, RZ, R19, 0x2, RZ, 0xc0, !PT ;  /* 0x0000000213ff7812 */ /* 0x000fc8000780c0ff */
[----:B------:R-:W-:Y:S02]  /*1400*/  SEL R182, R182, 0xfffffff0, !P0 ;  /* 0xfffffff0b6b67807 */ /* 0x000fe40004000000 */
[----:B------:R-:W-:-:S04]  /*1410*/  LOP3.LUT P0, RZ, R19, 0x4, RZ, 0xc0, !PT ;  /* 0x0000000413ff7812 */ /* 0x000fc8000780c0ff */
[----:B------:R-:W-:Y:S01]  /*1420*/  SEL R4, R4, 0xffffffe0, !P0 ;  /* 0xffffffe004047807 */ /* 0x000fe20004000000 */
[----:B------:R-:W-:Y:S05]  /*1430*/  @P5 BRA `(.L_x_1954) ;  /* 0x000000e000005947 */ /* 0x000fea0003800000 */
[----:B---34-:R-:W-:Y:S01]  /*1440*/  SHF.R.S32.HI R7, RZ, 0x1f, R10 ;  /* 0x0000001fff077819 */ /* 0x018fe2000001140a */
[----:B------:R-:W-:Y:S01]  /*1450*/  IMAD.SHL.U32 R11, R192, 0x2, RZ ;  /* 0x00000002c00b7824 */ /* 0x000fe200078e00ff */
[----:B------:R-:W-:Y:S02]  /*1460*/  SHF.R.S32.HI R14, RZ, 0x1f, R9 ;  /* 0x0000001fff0e7819 */ /* 0x000fe40000011409 */
[----:B------:R-:W-:Y:S02]  /*1470*/  LEA.HI R8, R7, R10, RZ, 0x3 ;  /* 0x0000000a07087211 */ /* 0x000fe400078f18ff */
[----:B------:R-:W-:Y:S01]  /*1480*/  LEA.HI R7, R14, R9, RZ, 0x3 ;  /* 0x000000090e077211 */ /* 0x000fe200078f18ff */
[----:B------:R-:W-:Y:S01]  /*1490*/  IMAD.WIDE R14, R200, 0x2, R12 ;  /* 0x00000002c80e7825 */ /* 0x000fe200078e020c */
[----:B------:R-:W-:Y:S02]  /*14a0*/  LOP3.LUT R8, R8, 0xfffffff8, RZ, 0xc0, !PT ;  /* 0xfffffff808087812 */ /* 0x000fe400078ec0ff */
[----:B------:R-:W-:-:S02]  /*14b0*/  LOP3.LUT R7, R7, 0xfffffff8, RZ, 0xc0, !PT ;  /* 0xfffffff807077812 */ /* 0x000fc400078ec0ff */
[----:B------:R-:W-:Y:S01]  /*14c0*/  @!PT LDS RZ, [RZ] ;  /* 0x00000000fffff984 */ /* 0x000fe20000000800 */
[----:B------:R1:W-:Y:S01]  /*14d0*/  LDGSTS.E.BYPASS.LTC128B.128 [R11+0x18100], [R14.64], !P2 ;  /* 0x181000000e0b7fae */ /* 0x0003e2000d101d54 */
[----:B------:R-:W-:-:S04]  /*14e0*/  IMAD.WIDE R16, R8, 0x2, R12 ;  /* 0x0000000208107825 */ /* 0x000fc800078e020c */
[----:B------:R-:W-:Y:S01]  /*14f0*/  IMAD.WIDE R12, R7, 0x2, R12 ;  /* 0x00000002070c7825 */ /* 0x000fe200078e020c */
[----:B------:R1:W-:Y:S04]  /*1500*/  LDGSTS.E.BYPASS.LTC128B.128 [R11+0x1c100], [R16.64], !P3 ;  /* 0x1c100000100b7fae */ /* 0x0003e8000d901d54 */
[----:B------:R1:W-:Y:S02]  /*1510*/  LDGSTS.E.BYPASS.LTC128B.128 [R11+0x20100], [R12.64], !P4 ;  /* 0x201000000c0b7fae */ /* 0x0003e4000e101d54 */
.L_x_1954:
[----:B---34-:R-:W-:Y:S05]  /*1520*/  BSYNC B0 ;  /* 0x0000000000007941 */ /* 0x018fea0003800000 */
.L_x_1953:
[----:B------:R-:W-:Y:S01]  /*1530*/  IADD3 R7, R2, 0x20, RZ ;  /* 0x0000002002077810 */ /* 0x000fe20007ffe0ff */
[----:B-1----:R1:W2:Y:S01]  /*1540*/  SHFL.IDX PT, R13, R3, 0x1, 0x181f ;  /* 0x00381f00030d7f89 */ /* 0x0022a200000e0000 */
[----:B------:R-:W-:Y:S02]  /*1550*/  BSSY B0, `(.L_x_1955) ;  /* 0x0000012000007945 */ /* 0x000fe40003800000 */
[----:B------:R-:W-:Y:S01]  /*1560*/  ISETP.GE.AND P0, PT, R7, UR4, PT ;  /* 0x0000000407007c0c */ /* 0x000fe2000bf06270 */
[----:B------:R1:W3:-:S12]  /*1570*/  SHFL.IDX PT, R12, R5, 0x1, 0x181f ;  /* 0x00381f00050c7f89 */ /* 0x0002d800000e0000 */
[----:B------:R-:W-:Y:S05]  /*1580*/  @P0 BRA `(.L_x_1956) ;  /* 0x000000e000000947 */ /* 0x000fea0003800000 */
[----:B------:R-:W-:Y:S01]  /*1590*/  SHF.R.S32.HI R7, RZ, 0x1f, R10 ;  /* 0x0000001fff077819 */ /* 0x000fe2000001140a */
[----:B------:R-:W-:Y:S01]  /*15a0*/  IMAD.SHL.U32 R11, R192, 0x2, RZ ;  /* 0x00000002c00b7824 */ /* 0x000fe200078e00ff */
[----:B------:R-:W-:Y:S02]  /*15b0*/  SHF.R.S32.HI R14, RZ, 0x1f, R9 ;  /* 0x0000001fff0e7819 */ /* 0x000fe40000011409 */
[----:B------:R-:W-:Y:S02]  /*15c0*/  LEA.HI R8, R7, R10, RZ, 0x3 ;  /* 0x0000000a07087211 */ /* 0x000fe400078f18ff */
[----:B------:R-:W-:Y:S01]  /*15d0*/  LEA.HI R7, R14, R9, RZ, 0x3 ;  /* 0x000000090e077211 */ /* 0x000fe200078f18ff */
[----:B--23--:R-:W-:Y:S01]  /*15e0*/  IMAD.WIDE R14, R200, 0x2, R12 ;  /* 0x00000002c80e7825 */ /* 0x00cfe200078e020c */
        /* <DEDUP_REMOVED lines=8> */
.L_x_1956:
[----:B------:R-:W-:Y:S05]  /*1670*/  BSYNC B0 ;  /* 0x0000000000007941 */ /* 0x000fea0003800000 */
.L_x_1955:
        /* <DEDUP_REMOVED lines=8> */
[----:B------:R-:W-:Y:S02]  /*1700*/  SHF.R.S32.HI R14, RZ, 0x1f, R9 ;  /* 0x0000001fff0e7819 */ /* 0x000fe40000011409 */
[----:B------:R-:W-:Y:S02]  /*1710*/  LEA.HI R8, R7, R10, RZ, 0x3 ;  /* 0x0000000a07087211 */ /* 0x000fe400078f18ff */
[----:B------:R-:W-:Y:S01]  /*1720*/  LEA.HI R7, R14, R9, RZ, 0x3 ;  /* 0x000000090e077211 */ /* 0x000fe200078f18ff */
[----:B---34-:R-:W-:Y:S01]  /*1730*/  IMAD.WIDE R14, R200, 0x2, R12 ;  /* 0x00000002c80e7825 */ /* 0x018fe200078e020c */
        /* <DEDUP_REMOVED lines=8> */
.L_x_1958:
[----:B------:R-:W-:Y:S05]  /*17c0*/  BSYNC B0 ;  /* 0x0000000000007941 */ /* 0x000fea0003800000 */
.L_x_1957:
[----:B---3--:R-:W-:Y:S01]  /*17d0*/  SHFL.IDX PT, R16, R5, 0x3, 0x181f ;  /* 0x00781f0005107f89 */ /* 0x008fe200000e0000 */
[----:B------:R-:W-:Y:S01]  /*17e0*/  IADD3 R2, R2, 0x60, RZ ;  /* 0x0000006002027810 */ /* 0x000fe20007ffe0ff */
[----:B------:R-:W-:Y:S01]  /*17f0*/  UIADD3 UR13, UR7, -0x1, URZ ;  /* 0xffffffff070d7890 */ /* 0x000fe2000fffe03f */
[----:B------:R-:W-:Y:S01]  /*1800*/  SHF.R.S32.HI R199, RZ, 0x1f, R10 ;  /* 0x0000001fffc77819 */ /* 0x000fe2000001140a */
[----:B------:R-:W3:Y:S01]  /*1810*/  SHFL.IDX PT, R17, R3, 0x3, 0x181f ;  /* 0x00781f0003117f89 */ /* 0x000ee200000e0000 */
[----:B------:R-:W-:Y:S01]  /*1820*/  ISETP.GE.AND P0, PT, R2, UR4, PT ;  /* 0x0000000402007c0c */ /* 0x000fe2000bf06270 */
[----:B------:R-:W-:Y:S01]  /*1830*/  IMAD.MOV.U32 R187, RZ, RZ, c[0x0][0x2b8] ;  /* 0x0000ae00ffbb7624 */ /* 0x000fe200078e00ff */
[----:B------:R-:W-:Y:S01]  /*1840*/  SHF.R.S32.HI R186, RZ, 0x1f, R9 ;  /* 0x0000001fffba7819 */ /* 0x000fe20000011409 */
[----:B------:R-:W-:Y:S01]  /*1850*/  USHF.L.U32 UR25, UR13, 0x6, URZ ;  /* 0x000000060d197899 */ /* 0x000fe2000800063f */
[----:B------:R-:W-:Y:S01]  /*1860*/  LEA.HI R199, R199, R10, RZ, 0x3 ;  /* 0x0000000ac7c77211 */ /* 0x000fe200078f18ff */
[----:B------:R-:W-:Y:S01]  /*1870*/  IMAD.SHL.U32 R134, R192, 0x2, RZ ;  /* 0x00000002c0867824 */ /* 0x000fe200078e00ff */
[----:B------:R-:W-:Y:S01]  /*1880*/  LEA.HI R186, R186, R9, RZ, 0x3 ;  /* 0x00000009baba7211 */ /* 0x000fe200078f18ff */
[----:B------:R-:W-:Y:S01]  /*1890*/  USHF.R.S32.HI UR8, URZ, 0x1f, UR9 ;  /* 0x0000001f3f087899 */ /* 0x000fe20008011409 */
[----:B------:R-:W-:Y:S01]  /*18a0*/  LOP3.LUT R199, R199, 0xfffffff8, RZ, 0xc0, !PT ;  /* 0xfffffff8c7c77812 */ /* 0x000fe200078ec0ff */
[----:B------:R-:W-:Y:S01]  /*18b0*/  ULDC.64 UR4, c[0x0][0x2b0] ;  /* 0x0000ac0000047ab9 */ /* 0x000fe20000000a00 */
[----:B------:R-:W-:Y:S01]  /*18c0*/  ISETP.NE.AND P5, PT, R187, 0x1, PT ;  /* 0x00000001bb00780c */ /* 0x000fe20003fa5270 */
[----:B------:R-:W-:Y:S01]  /*18d0*/  UIMAD UR8, UR8, UR4, URZ ;  /* 0x00000004080872a4 */ /* 0x000fe2000f8e023f */
[----:B------:R-:W-:Y:S01]  /*18e0*/  LOP3.LUT R186, R186, 0xfffffff8, RZ, 0xc0, !PT ;  /* 0xfffffff8baba7812 */ /* 0x000fe200078ec0ff */
[----:B------:R-:W-:Y:S01]  /*18f0*/  UIMAD.WIDE.U32 UR18, UR9, UR4, URZ ;  /* 0x00000004091272a5 */ /* 0x000fe2000f8e003f */
[----:B------:R-:W-:Y:S01]  /*1900*/  IADD3 R191, R193, UR25, RZ ;  /* 0x00000019c1bf7c10 */ /* 0x000fe2000fffe0ff */
[----:B------:R-:W-:Y:S01]  /*1910*/  UIMAD UR5, UR9, UR5, UR8 ;  /* 0x00000005090572a4 */ /* 0x000fe2000f8e0208 */
[----:B------:R-:W-:Y:S01]  /*1920*/  P2R R2, PR, RZ, 0x20 ;  /* 0x00000020ff027803 */ /* 0x000fe20000000000 */
[----:B------:R-:W-:Y:S01]  /*1930*/  IMAD.MOV.U32 R190, RZ, RZ, RZ ;  /* 0x000000ffffbe7224 */ /* 0x000fe200078e00ff */
[----:B------:R-:W-:Y:S01]  /*1940*/  P2R R11, PR, RZ, 0x2 ;  /* 0x00000002ff0b7803 */ /* 0x000fe20000000000 */
[----:B------:R-:W-:Y:S01]  /*1950*/  UIADD3 UR10, UR19, UR5, URZ ;  /* 0x00000005130a7290 */ /* 0x000fe2000fffe03f */
[----:B---34-:R-:W-:-:S04]  /*1960*/  @!P0 IMAD.WIDE R12, R200, 0x2, R16 ;  /* 0x00000002c80c8825 */ /* 0x018fc800078e0210 */
[--C-:B------:R-:W-:Y:S01]  /*1970*/  @!P0 IMAD.WIDE R14, R199, 0x2, R16.reuse ;  /* 0x00000002c70e8825 */ /* 0x100fe200078e0210 */
[----:B------:R-:W-:Y:S01]  /*1980*/  @!PT LDS RZ, [RZ] ;  /* 0x00000000fffff984 */ /* 0x000fe20000000800 */
[----:B------:R3:W-:Y:S01]  /*1990*/  @!P0 LDGSTS.E.BYPASS.LTC128B.128 [R134+0x1b100], [R12.64], !P2 ;  /* 0x1b1000000c868fae */ /* 0x0007e2000d101d54 */
[----:B------:R-:W-:Y:S01]  /*19a0*/  ISETP.GE.AND P2, PT, R191, UR12, PT ;  /* 0x0000000cbf007c0c */ /* 0x000fe2000bf46270 */
[----:B------:R-:W-:Y:S01]  /*19b0*/  USHF.R.S32.HI UR8, URZ, 0x1f, UR14 ;  /* 0x0000001f3f087899 */ /* 0x000fe2000801140e */
[----:B------:R-:W-:Y:S01]  /*19c0*/  @!P0 IMAD.WIDE R16, R186, 0x2, R16 ;  /* 0x00000002ba108825 */ /* 0x000fe200078e0210 */
[----:B------:R4:W-:Y:S01]  /*19d0*/  @!P0 LDGSTS.E.BYPASS.LTC128B.128 [R134+0x1f100], [R14.64], !P3 ;  /* 0x1f1000000e868fae */ /* 0x0009e2000d901d54 */
[----:B------:R-:W-:Y:S01]  /*19e0*/  ISETP.GT.OR P2, PT, R193, 0x3f, P2 ;  /* 0x0000003fc100780c */ /* 0x000fe20001744670 */
[----:B------:R-:W-:Y:S01]  /*19f0*/  ULDC.64 UR4, c[0x0][0x1e8] ;  /* 0x00007a0000047ab9 */ /* 0x000fe20000000a00 */
[----:B-----5:R-:W-:Y:S01]  /*1a00*/  IMAD.IADD R191, R191, 0x1, R194 ;  /* 0x00000001bfbf7824 */ /* 0x020fe200078e02c2 */
[----:B------:R1:W-:Y:S03]  /*1a10*/  @!P0 LDGSTS.E.BYPASS.LTC128B.128 [R134+0x23100], [R16.64], !P4 ;  /* 0x2310000010868fae */ /* 0x0003e6000e101d54 */
[----:B-12---:R-:W-:Y:S01]  /*1a20*/  @P5 IMAD.HI.U32 R3, R191, c[0x0][0x2bc], RZ ;  /* 0x0000af00bf035a27 */ /* 0x006fe200078e00ff */
[----:B------:R-:W0:Y:S03]  /*1a30*/  LDGDEPBAR ;  /* 0x00000000000079af */ /* 0x000e260000000000 */
[----:B------:R-:W-:Y:S01]  /*1a40*/  IMAD.MOV.U32 R2, RZ, RZ, R191 ;  /* 0x000000ffff027224 */ /* 0x000fe200078e00bf */
[----:B------:R-:W-:-:S04]  /*1a50*/  @P5 SHF.R.U32.HI R2, RZ, c[0x0][0x2c0], R3 ;  /* 0x0000b000ff025a19 */ /* 0x000fc80000011603 */
[----:B------:R-:W-:-:S04]  /*1a60*/  @!P2 IADD3 R8, P3, R2, UR18, RZ ;  /* 0x000000120208ac10 */ /* 0x000fc8000ff7e0ff */
[----:B------:R-:W-:Y:S02]  /*1a70*/  @!P2 LEA.HI.X.SX32 R3, R2, UR10, 0x1, P3 ;  /* 0x0000000a0203ac11 */ /* 0x000fe400098f0eff */
[----:B---3--:R-:W-:-:S04]  /*1a80*/  @!P2 LEA R12, P3, R8, c[0x0][0x2a0], 0x2 ;  /* 0x0000a800080caa11 */ /* 0x008fc800078610ff */
[----:B------:R-:W-:Y:S01]  /*1a90*/  @!P2 LEA.HI.X R13, R8, c[0x0][0x2a4], R3, 0x2, P3 ;  /* 0x0000a900080daa11 */ /* 0x000fe200018f1403 */
[----:B------:R-:W-:Y:S06]  /*1aa0*/  BAR.SYNC.DEFER_BLOCKING 0x0 ;  /* 0x0000000000007b1d */ /* 0x000fec0000010000 */
[----:B------:R-:W2:Y:S01]  /*1ab0*/  @!P2 LDG.E R190, [R12.64] ;  /* 0x000000140cbea981 */ /* 0x000ea2000c1e1900 */
[----:B------:R-:W-:Y:S01]  /*1ac0*/  IMAD.MOV R2, RZ, RZ, -R2 ;  /* 0x000000ffff027224 */ /* 0x000fe200078e0a02 */
[----:B------:R-:W-:Y:S01]  /*1ad0*/  UIMAD UR9, UR8, UR4, URZ ;  /* 0x00000004080972a4 */ /* 0x000fe2000f8e023f */
[----:B------:R-:W-:Y:S01]  /*1ae0*/  ISETP.GE.AND P5, PT, R200, c[0x0][0x1d4], PT ;  /* 0x00007500c8007a0c */ /* 0x000fe20003fa6270 */
[----:B------:R-:W-:Y:S01]  /*1af0*/  UIMAD.WIDE.U32 UR16, UR14, UR4, URZ ;  /* 0x000000040e1072a5 */ /* 0x000fe2000f8e003f */
[----:B------:R-:W-:Y:S01]  /*1b00*/  IMAD R191, R2, c[0x0][0x2b8], R191 ;  /* 0x0000ae0002bf7a24 */ /* 0x000fe200078e02bf */
[----:B------:R-:W-:Y:S01]  /*1b10*/  UIMAD UR9, UR14, UR5, UR9 ;  /* 0x000000050e0972a4 */ /* 0x000fe2000f8e0209 */
[----:B------:R-:W-:Y:S01]  /*1b20*/  ISETP.GE.AND P4, PT, R10, c[0x0][0x1d4], PT ;  /* 0x000075000a007a0c */ /* 0x000fe20003f86270 */
[----:B------:R-:W-:Y:S01]  /*1b30*/  UISETP.GT.AND UP2, UPT, UR13, UR11, UPT ;  /* 0x0000000b0d00728c */ /* 0x000fe2000bf44270 */
[----:B------:R-:W-:Y:S01]  /*1b40*/  IMAD.WIDE.U32 R22, R191, c[0x0][0x1e0], RZ ;  /* 0x00007800bf167a25 */ /* 0x000fe200078e00ff */
[----:B----4-:R-:W-:Y:S01]  /*1b50*/  SHF.R.S32.HI R14, RZ, 0x1f, R191 ;  /* 0x0000001fff0e7819 */ /* 0x010fe200000114bf */
[----:B------:R-:W-:Y:S01]  /*1b60*/  UIADD3 UR9, UR17, UR9, URZ ;  /* 0x0000000911097290 */ /* 0x000fe2000fffe03f */
[----:B------:R-:W-:Y:S01]  /*1b70*/  ISETP.GE.AND P6, PT, R9, c[0x0][0x1d4], PT ;  /* 0x0000750009007a0c */ /* 0x000fe20003fc6270 */
[----:B------:R-:W-:Y:S01]  /*1b80*/  IMAD.MOV.U32 R16, RZ, RZ, R22 ;  /* 0x000000ffff107224 */ /* 0x000fe200078e0016 */
[----:B------:R-:W-:Y:S01]  /*1b90*/  ULDC.64 UR4, c[0x0][0x210] ;  /* 0x0000840000047ab9 */ /* 0x000fe20000000a00 */
[C---:B------:R-:W-:Y:S01]  /*1ba0*/  IMAD R2, R14.reuse, c[0x0][0x1e0], RZ ;  /* 0x000078000e027a24 */ /* 0x040fe200078e02ff */
[----:B------:R-:W-:Y:S01]  /*1bb0*/  UIMAD UR8, UR8, UR4, URZ ;  /* 0x00000004080872a4 */ /* 0x000fe2000f8e023f */
[----:B------:R-:W-:Y:S01]  /*1bc0*/  IMAD R14, R14, c[0x0][0x208], RZ ;  /* 0x000082000e0e7a24 */ /* 0x000fe200078e02ff */
[----:B------:R-:W-:Y:S01]  /*1bd0*/  UIMAD.WIDE.U32 UR22, UR14, UR4, URZ ;  /* 0x000000040e1672a5 */ /* 0x000fe2000f8e003f */
[C---:B------:R-:W-:Y:S01]  /*1be0*/  IMAD R2, R191.reuse, c[0x0][0x1e4], R2 ;  /* 0x00007900bf027a24 */ /* 0x040fe200078e0202 */
[----:B------:R-:W-:Y:S01]  /*1bf0*/  UIMAD UR8, UR14, UR5, UR8 ;  /* 0x000000050e0872a4 */ /* 0x000fe2000f8e0208 */
[----:B------:R-:W-:Y:S01]  /*1c00*/  IMAD R14, R191, c[0x0][0x20c], R14 ;  /* 0x00008300bf0e7a24 */ /* 0x000fe200078e020e */
[----:B------:R-:W-:Y:S01]  /*1c10*/  ISETP.GE.AND P3, PT, R200, c[0x0][0x1d4], PT ;  /* 0x00007500c8007a0c */ /* 0x000fe20003f66270 */
[----:B------:R-:W-:Y:S01]  /*1c20*/  IMAD.IADD R17, R23, 0x1, R2 ;  /* 0x0000000117117824 */ /* 0x000fe200078e0202 */
[----:B------:R-:W-:Y:S01]  /*1c30*/  UIADD3 UR8, UR23, UR8, URZ ;  /* 0x0000000817087290 */ /* 0x000fe2000fffe03f */
[----:B------:R-:W-:Y:S01]  /*1c40*/  IMAD.WIDE.U32 R22, R191, c[0x0][0x208], RZ ;  /* 0x00008200bf167a25 */ /* 0x000fe200078e00ff */
[----:B------:R-:W-:-:S02]  /*1c50*/  SHF.R.S32.HI R133, RZ, 0x1f, R200 ;  /* 0x0000001fff857819 */ /* 0x000fc400000114c8 */
[----:B------:R-:W-:Y:S01]  /*1c60*/  SEL R184, RZ, 0x10, P6 ;  /* 0x00000010ffb87807 */ /* 0x000fe20003000000 */
[----:B------:R-:W-:Y:S01]  /*1c70*/  IMAD.IADD R15, R23, 0x1, R14 ;  /* 0x00000001170f7824 */ /* 0x000fe200078e020e */
[----:B------:R-:W-:Y:S01]  /*1c80*/  IADD3 R188, R134, 0x100, RZ ;  /* 0x0000010086bc7810 */ /* 0x000fe20007ffe0ff */
[----:B------:R-:W-:Y:S01]  /*1c90*/  IMAD.MOV.U32 R14, RZ, RZ, R22 ;  /* 0x000000ffff0e7224 */ /* 0x000fe200078e0016 */
[----:B------:R-:W-:Y:S02]  /*1ca0*/  SHF.R.S32.HI R132, RZ, 0x1f, R199 ;  /* 0x0000001fff847819 */ /* 0x000fe400000114c7 */
[----:B------:R-:W-:Y:S02]  /*1cb0*/  SHF.R.S32.HI R189, RZ, 0x1f, R186 ;  /* 0x0000001fffbd7819 */ /* 0x000fe400000114ba */
[----:B--2---:R-:W-:Y:S01]  /*1cc0*/  SHF.R.S32.HI R3, RZ, 0x1f, R190 ;  /* 0x0000001fff037819 */ /* 0x004fe200000114be */
[----:B------:R-:W-:-:S04]  /*1cd0*/  IMAD.WIDE.U32 R12, R190, c[0x0][0x1f0], R16 ;  /* 0x00007c00be0c7a25 */ /* 0x000fc800078e0010 */
[C---:B------:R-:W-:Y:S01]  /*1ce0*/  IMAD R5, R3.reuse, c[0x0][0x1f0], RZ ;  /* 0x00007c0003057a24 */ /* 0x040fe200078e02ff */
[----:B------:R-:W-:Y:S01]  /*1cf0*/  IADD3 R12, P0, R12, UR16, RZ ;  /* 0x000000100c0c7c10 */ /* 0x000fe2000ff1e0ff */
[----:B------:R-:W-:Y:S02]  /*1d00*/  IMAD R3, R3, c[0x0][0x218], RZ ;  /* 0x0000860003037a24 */ /* 0x000fe400078e02ff */
[C---:B------:R-:W-:Y:S02]  /*1d10*/  IMAD R2, R190.reuse, c[0x0][0x1f4], R5 ;  /* 0x00007d00be027a24 */ /* 0x040fe400078e0205 */
[----:B------:R-:W-:-:S03]  /*1d20*/  IMAD.WIDE.U32 R14, R190, c[0x0][0x218], R14 ;  /* 0x00008600be0e7a25 */ /* 0x000fc600078e000e */
[----:B------:R-:W-:Y:S01]  /*1d30*/  IADD3.X R5, R13, UR9, R2, P0, !PT ;  /* 0x000000090d057c10 */ /* 0x000fe200087fe402 */
[----:B------:R-:W-:Y:S01]  /*1d40*/  IMAD R3, R190, c[0x0][0x21c], R3 ;  /* 0x00008700be037a24 */ /* 0x000fe200078e0203 */
[----:B------:R-:W-:-:S04]  /*1d50*/  LEA R13, P0, R12, c[0x0][0x1c8], 0x1 ;  /* 0x000072000c0d7a11 */ /* 0x000fc800078008ff */
[----:B------:R-:W-:Y:S01]  /*1d60*/  LEA.HI.X R12, R12, c[0x0][0x1cc], R5, 0x1, P0 ;  /* 0x000073000c0c7a11 */ /* 0x000fe200000f0c05 */
[----:B------:R-:W-:Y:S01]  /*1d70*/  SHFL.IDX PT, R16, R13, RZ, 0x181f ;  /* 0x00181fff0d107589 */ /* 0x000fe200000e0000 */
[----:B------:R-:W-:-:S03]  /*1d80*/  IMAD.U32 R5, RZ, RZ, UR25 ;  /* 0x00000019ff057e24 */ /* 0x000fc6000f8e00ff */
[----:B------:R-:W1:Y:S02]  /*1d90*/  SHFL.IDX PT, R17, R12, RZ, 0x181f ;  /* 0x00181fff0c117589 */ /* 0x000e6400000e0000 */
[----:B------:R-:W-:Y:S02]  /*1da0*/  IADD3 R2, -R20, UR12, -R5 ;  /* 0x0000000c14027c10 */ /* 0x000fe4000fffe905 */
[----:B------:R-:W-:Y:S02]  /*1db0*/  SHFL.IDX PT, R28, R13, 0x1, 0x181f ;  /* 0x00381f000d1c7f89 */ /* 0x000fe400000e0000 */
[----:B------:R-:W-:Y:S02]  /*1dc0*/  ISETP.GE.AND P0, PT, R2, 0x1, PT ;  /* 0x000000010200780c */ /* 0x000fe40003f06270 */
[----:B------:R2:W3:Y:S11]  /*1dd0*/  SHFL.IDX PT, R29, R12, 0x1, 0x181f ;  /* 0x00381f000c1d7f89 */ /* 0x0004f600000e0000 */
[----:B-1----:R-:W-:-:S04]  /*1de0*/  @P0 IMAD.WIDE R24, R200, 0x2, R16 ;  /* 0x00000002c8180825 */ /* 0x002fc800078e0210 */
[--C-:B------:R-:W-:Y:S01]  /*1df0*/  @P0 IMAD.WIDE R22, R199, 0x2, R16.reuse ;  /* 0x00000002c7160825 */ /* 0x100fe200078e0210 */
[----:B------:R1:W-:Y:S03]  /*1e00*/  @P0 LDGSTS.E.BYPASS.LTC128B.128 [R134+0xc100], [R24.64], !P5 ;  /* 0x0c10000018860fae */ /* 0x0003e6000e901d54 */
[----:B------:R-:W-:Y:S01]  /*1e10*/  @P0 IMAD.WIDE R16, R186, 0x2, R16 ;  /* 0x00000002ba100825 */ /* 0x000fe200078e0210 */
[----:B------:R4:W-:Y:S03]  /*1e20*/  @P0 LDGSTS.E.BYPASS.LTC128B.128 [R134+0xe100], [R22.64], !P4 ;  /* 0x0e10000016860fae */ /* 0x0009e6000e101d54 */
[----:B--2---:R-:W-:Y:S01]  /*1e30*/  IMAD.WIDE R12, R200, 0x2, RZ ;  /* 0x00000002c80c7825 */ /* 0x004fe200078e02ff */
[----:B------:R2:W-:Y:S01]  /*1e40*/  @P0 LDGSTS.E.BYPASS.LTC128B.128 [R134+0x10100], [R16.64], !P6 ;  /* 0x1010000010860fae */ /* 0x0005e2000f101d54 */
[----:B------:R-:W-:-:S04]  /*1e50*/  IADD3 R5, P0, R14, UR22, RZ ;  /* 0x000000160e057c10 */ /* 0x000fc8000ff1e0ff */
[----:B------:R-:W-:Y:S02]  /*1e60*/  IADD3.X R14, R15, UR8, R3, P0, !PT ;  /* 0x000000080f0e7c10 */ /* 0x000fe400087fe403 */
[----:B------:R-:W-:-:S04]  /*1e70*/  LEA R15, P0, R5, c[0x0][0x1f8], 0x1 ;  /* 0x00007e00050f7a11 */ /* 0x000fc800078008ff */
[----:B------:R-:W-:Y:S01]  /*1e80*/  LEA.HI.X R14, R5, c[0x0][0x1fc], R14, 0x1, P0 ;  /* 0x00007f00050e7a11 */ /* 0x000fe200000f0c0e */
[----:B------:R-:W2:Y:S01]  /*1e90*/  SHFL.IDX PT, R7, R15, RZ, 0x181f ;  /* 0x00181fff0f077589 */ /* 0x000ea200000e0000 */
[----:B------:R-:W-:-:S03]  /*1ea0*/  ISETP.GT.AND P0, PT, R2, 0x20, PT ;  /* 0x000000200200780c */ /* 0x000fc60003f04270 */
[----:B------:R-:W2:Y:S01]  /*1eb0*/  SHFL.IDX PT, R8, R14, RZ, 0x181f ;  /* 0x00181fff0e087589 */ /* 0x000ea200000e0000 */
[----:B-1----:R-:W-:-:S03]  /*1ec0*/  IMAD.WIDE R24, R199, 0x2, RZ ;  /* 0x00000002c7187825 */ /* 0x002fc600078e02ff */
[----:B------:R-:W1:Y:S01]  /*1ed0*/  SHFL.IDX PT, R3, R15, 0x1, 0x181f ;  /* 0x00381f000f037f89 */ /* 0x000e6200000e0000 */
[----:B----4-:R-:W-:-:S03]  /*1ee0*/  IMAD.WIDE R22, R186, 0x2, RZ ;  /* 0x00000002ba167825 */ /* 0x010fc600078e02ff */
[----:B------:R4:W1:Y:S02]  /*1ef0*/  SHFL.IDX PT, R5, R14, 0x1, 0x181f ;  /* 0x00381f000e057f89 */ /* 0x00086400000e0000 */
[----:B---3--:R-:W-:-:S04]  /*1f00*/  @P0 IMAD.WIDE R26, R200, 0x2, R28 ;  /* 0x00000002c81a0825 */ /* 0x008fc800078e021c */
[--C-:B------:R-:W-:Y:S01]  /*1f10*/  @P0 IMAD.WIDE R30, R199, 0x2, R28.reuse ;  /* 0x00000002c71e0825 */ /* 0x100fe200078e021c */
[----:B------:R3:W-:Y:S03]  /*1f20*/  @P0 LDGSTS.E.BYPASS.LTC128B.128 [R134+0xd100], [R26.64], !P5 ;  /* 0x0d1000001a860fae */ /* 0x0007e6000e901d54 */
[----:B------:R-:W-:Y:S01]  /*1f30*/  @P0 IMAD.WIDE R28, R186, 0x2, R28 ;  /* 0x00000002ba1c0825 */ /* 0x000fe200078e021c */
[----:B------:R3:W-:Y:S04]  /*1f40*/  @P0 LDGSTS.E.BYPASS.LTC128B.128 [R134+0xf100], [R30.64], !P4 ;  /* 0x0f1000001e860fae */ /* 0x0007e8000e101d54 */
[----:B------:R3:W-:Y:S01]  /*1f50*/  @P0 LDGSTS.E.BYPASS.LTC128B.128 [R134+0x11100], [R28.64], !P6 ;  /* 0x111000001c860fae */ /* 0x0007e2000f101d54 */
[----:B--2---:R-:W-:-:S03]  /*1f60*/  IADD3 R16, P0, R7, R12, RZ ;  /* 0x0000000c07107210 */ /* 0x004fc60007f1e0ff */
[----:B------:R-:W0:Y:S02]  /*1f70*/  LDGDEPBAR ;  /* 0x00000000000079af */ /* 0x000e240000000000 */
[----:B------:R-:W-:Y:S01]  /*1f80*/  IMAD.X R17, R8, 0x1, R13, P0 ;  /* 0x0000000108117824 */ /* 0x000fe200000e060d */
[----:B----4-:R-:W-:-:S05]  /*1f90*/  IADD3 R14, P0, R7, R24, RZ ;  /* 0x00000018070e7210 */ /* 0x010fca0007f1e0ff */
[----:B------:R-:W-:Y:S01]  /*1fa0*/  IMAD.X R15, R8, 0x1, R25, P0 ;  /* 0x00000001080f7824 */ /* 0x000fe200000e0619 */
[----:B-1----:R-:W-:-:S05]  /*1fb0*/  IADD3 R12, P0, R12, R3, RZ ;  /* 0x000000030c0c7210 */ /* 0x002fca0007f1e0ff */
[----:B------:R-:W-:Y:S01]  /*1fc0*/  IMAD.X R13, R13, 0x1, R5, P0 ;  /* 0x000000010d0d7824 */ /* 0x000fe200000e0605 */
[----:B---3--:R-:W-:Y:S02]  /*1fd0*/  IADD3 R26, P0, R7, R22, RZ ;  /* 0x00000016071a7210 */ /* 0x008fe40007f1e0ff */
[----:B------:R-:W-:-:S03]  /*1fe0*/  LEA.HI R7, R81, R6, RZ, 0x5 ;  /* 0x0000000651077211 */ /* 0x000fc600078f28ff */
[----:B------:R-:W-:Y:S01]  /*1ff0*/  IMAD.X R27, R8, 0x1, R23, P0 ;  /* 0x00000001081b7824 */ /* 0x000fe200000e0617 */
[----:B------:R-:W-:-:S05]  /*2000*/  IADD3 R24, P0, R24, R3, RZ ;  /* 0x0000000318187210 */ /* 0x000fca0007f1e0ff */
[----:B------:R-:W-:Y:S01]  /*2010*/  IMAD.X R25, R25, 0x1, R5, P0 ;  /* 0x0000000119197824 */ /* 0x000fe200000e0605 */
[----:B------:R-:W-:-:S05]  /*2020*/  IADD3 R22, P0, R22, R3, RZ ;  /* 0x0000000316167210 */ /* 0x000fca0007f1e0ff */
[----:B------:R-:W-:Y:S01]  /*2030*/  IMAD.X R23, R23, 0x1, R5, P0 ;  /* 0x0000000117177824 */ /* 0x000fe200000e0605 */
[C---:B------:R-:W-:Y:S02]  /*2040*/  ISETP.LT.OR P0, PT, R2.reuse, 0x1, P3 ;  /* 0x000000010200780c */ /* 0x040fe40001f01670 */
[----:B------:R-:W-:Y:S02]  /*2050*/  ISETP.LT.OR P3, PT, R2, 0x21, P3 ;  /* 0x000000210200780c */ /* 0x000fe40001f61670 */
[----:B------:R-:W-:-:S09]  /*2060*/  SHF.R.S32.HI R5, RZ, 0x5, R7 ;  /* 0x00000005ff057819 */ /* 0x000fd20000011407 */
[----:B------:R1:W-:Y:S01]  /*2070*/  LDGSTS.E.BYPASS.LTC128B.128 [R134+0x100], [R16.64], !P0 ;  /* 0x0010000010867fae */ /* 0x0003e2000c101d54 */
[----:B------:R-:W-:-:S04]  /*2080*/  ISETP.GE.AND P0, PT, R10, c[0x0][0x1d4], PT ;  /* 0x000075000a007a0c */ /* 0x000fc80003f06270 */
[C---:B------:R-:W-:Y:S02]  /*2090*/  ISETP.LT.OR P2, PT, R2.reuse, 0x1, P0 ;  /* 0x000000010200780c */ /* 0x040fe40000741670 */
[----:B------:R-:W-:-:S11]  /*20a0*/  ISETP.LT.OR P0, PT, R2, 0x21, P0 ;  /* 0x000000210200780c */ /* 0x000fd60000701670 */
[----:B------:R1:W-:Y:S01]  /*20b0*/  LDGSTS.E.BYPASS.LTC128B.128 [R134+0x2100], [R14.64], !P2 ;  /* 0x021000000e867fae */ /* 0x0003e2000d101d54 */
[----:B------:R-:W-:-:S04]  /*20c0*/  ISETP.GE.AND P2, PT, R9, c[0x0][0x1d4], PT ;  /* 0x0000750009007a0c */ /* 0x000fc80003f46270 */
[----:B------:R-:W-:-:S13]  /*20d0*/  ISETP.LT.OR P1, PT, R2, 0x1, P2 ;  /* 0x000000010200780c */ /* 0x000fda0001721670 */
[----:B------:R1:W-:Y:S01]  /*20e0*/  LDGSTS.E.BYPASS.LTC128B.128 [R134+0x4100], [R26.64], !P1 ;  /* 0x041000001a867fae */ /* 0x0003e2000c901d54 */
[----:B------:R-:W-:-:S03]  /*20f0*/  ISETP.NE.AND P1, PT, R11, RZ, PT ;  /* 0x000000ff0b00720c */ /* 0x000fc60003f25270 */
[----:B------:R1:W-:Y:S01]  /*2100*/  LDGSTS.E.BYPASS.LTC128B.128 [R134+0x1100], [R12.64], !P3 ;  /* 0x011000000c867fae */ /* 0x0003e2000d901d54 */
[----:B------:R-:W-:-:S03]  /*2110*/  ISETP.GT.AND P3, PT, R193, 0x3f, PT ;  /* 0x0000003fc100780c */ /* 0x000fc60003f64270 */
[----:B------:R1:W-:Y:S01]  /*2120*/  LDGSTS.E.BYPASS.LTC128B.128 [R134+0x3100], [R24.64], !P0 ;  /* 0x0310000018867fae */ /* 0x0003e2000c101d54 */
[----:B------:R-:W-:-:S13]  /*2130*/  ISETP.LT.OR P0, PT, R2, 0x21, P2 ;  /* 0x000000210200780c */ /* 0x000fda0001701670 */
[----:B------:R1:W-:Y:S01]  /*2140*/  LDGSTS.E.BYPASS.LTC128B.128 [R134+0x5100], [R22.64], !P0 ;  /* 0x0510000016867fae */ /* 0x0003e2000c101d54 */
[----:B------:R-:W-:-:S03]  /*2150*/  PLOP3.LUT P0, PT, PT, PT, UP2, 0x40, 0x0 ;  /* 0x000000000000781c */ /* 0x000fc60003f0e828 */
[----:B------:R-:W0:Y:S10]  /*2160*/  LDGDEPBAR ;  /* 0x00000000000079af */ /* 0x000e340000000000 */
[----:B------:R-:W-:Y:S05]  /*2170*/  @P0 BRA `(.L_x_1959) ;  /* 0x0000042000000947 */ /* 0x000fea0003800000 */
[----:B------:R-:W-:Y:S01]  /*2180*/  ISETP.NE.AND P2, PT, R187, 0x1, PT ;  /* 0x00000001bb00780c */ /* 0x000fe20003f45270 */
[----:B------:R-:W-:Y:S01]  /*2190*/  IMAD.MOV.U32 R190, RZ, RZ, RZ ;  /* 0x000000ffffbe7224 */ /* 0x000fe200078e00ff */
[----:B------:R-:W-:-:S04]  /*21a0*/  IADD3 R191, R193, UR25, R194 ;  /* 0x00000019c1bf7c10 */ /* 0x000fc8000fffe0c2 */
[----:B------:R-:W-:-:S05]  /*21b0*/  IADD3 R191, R191, -0x40, RZ ;  /* 0xffffffc0bfbf7810 */ /* 0x000fca0007ffe0ff */
[----:B------:R-:W-:Y:S02]  /*21c0*/  IMAD.MOV.U32 R2, RZ, RZ, R191 ;  /* 0x000000ffff027224 */ /* 0x000fe400078e00bf */
[----:B------:R-:W-:-:S05]  /*21d0*/  @P2 IMAD.HI.U32 R3, R191, c[0x0][0x2bc], RZ ;  /* 0x0000af00bf032a27 */ /* 0x000fca00078e00ff */
[----:B------:R-:W-:-:S04]  /*21e0*/  @P2 SHF.R.U32.HI R2, RZ, c[0x0][0x2c0], R3 ;  /* 0x0000b000ff022a19 */ /* 0x000fc80000011603 */
[----:B------:R-:W-:-:S04]  /*21f0*/  @!P3 IADD3 R10, P0, R2, UR18, RZ ;  /* 0x00000012020abc10 */ /* 0x000fc8000ff1e0ff */
[----:B------:R-:W-:Y:S02]  /*2200*/  @!P3 LEA.HI.X.SX32 R3, R2, UR10, 0x1, P0 ;  /* 0x0000000a0203bc11 */ /* 0x000fe400080f0eff */
[----:B------:R-:W-:-:S04]  /*2210*/  @!P3 LEA R8, P0, R10, c[0x0][0x2a0], 0x2 ;  /* 0x0000a8000a08ba11 */ /* 0x000fc800078010ff */
[----:B------:R-:W-:-:S05]  /*2220*/  @!P3 LEA.HI.X R9, R10, c[0x0][0x2a4], R3, 0x2, P0 ;  /* 0x0000a9000a09ba11 */ /* 0x000fca00000f1403 */
[----:B------:R-:W2:Y:S01]  /*2230*/  @!P3 LDG.E R190, [R8.64] ;  /* 0x0000001408beb981 */ /* 0x000ea2000c1e1900 */
[----:B------:R-:W-:Y:S01]  /*2240*/  IMAD.MOV R2, RZ, RZ, -R2 ;  /* 0x000000ffff027224 */ /* 0x000fe200078e0a02 */
[C---:B-1----:R-:W-:Y:S01]  /*2250*/  SHF.L.U64.HI R13, R200.reuse, 0x1, R133 ;  /* 0x00000001c80d7819 */ /* 0x042fe20000010285 */
[----:B------:R-:W-:Y:S01]  /*2260*/  IMAD.SHL.U32 R12, R200, 0x2, RZ ;  /* 0x00000002c80c7824 */ /* 0x000fe200078e00ff */
[----:B------:R-:W-:Y:S01]  /*2270*/  IADD3 R17, -R184, 0x10, RZ ;  /* 0x00000010b8117810 */ /* 0x000fe20007ffe1ff */
[----:B------:R-:W-:-:S03]  /*2280*/  IMAD R191, R2, c[0x0][0x2b8], R191 ;  /* 0x0000ae0002bf7a24 */ /* 0x000fc600078e02bf */
[----:B------:R-:W-:Y:S01]  /*2290*/  LOP3.LUT R17, R17, 0xf, RZ, 0xc0, !PT ;  /* 0x0000000f11117812 */ /* 0x000fe200078ec0ff */
[----:B------:R-:W-:Y:S01]  /*22a0*/  IMAD.WIDE.U32 R10, R191, c[0x0][0x1e0], RZ ;  /* 0x00007800bf0a7a25 */ /* 0x000fe200078e00ff */
[----:B------:R-:W-:-:S05]  /*22b0*/  SHF.R.S32.HI R2, RZ, 0x1f, R191 ;  /* 0x0000001fff027819 */ /* 0x000fca00000114bf */
[----:B------:R-:W-:-:S04]  /*22c0*/  IMAD R2, R2, c[0x0][0x1e0], RZ ;  /* 0x0000780002027a24 */ /* 0x000fc800078e02ff */
[----:B------:R-:W-:-:S04]  /*22d0*/  IMAD R3, R191, c[0x0][0x1e4], R2 ;  /* 0x00007900bf037a24 */ /* 0x000fc800078e0202 */
[----:B------:R-:W-:Y:S01]  /*22e0*/  IMAD.IADD R11, R11, 0x1, R3 ;  /* 0x000000010b0b7824 */ /* 0x000fe200078e0203 */
[----:B--2---:R-:W-:-:S03]  /*22f0*/  SHF.R.S32.HI R3, RZ, 0x1f, R190 ;  /* 0x0000001fff037819 */ /* 0x004fc600000114be */
[----:B------:R-:W-:Y:S01]  /*2300*/  IMAD.WIDE.U32 R8, R190, c[0x0][0x1f0], R10 ;  /* 0x00007c00be087a25 */ /* 0x000fe200078e000a */
[----:B------:R-:W-:Y:S02]  /*2310*/  SEL R11, RZ, 0x10, P5 ;  /* 0x00000010ff0b7807 */ /* 0x000fe40002800000 */
[----:B------:R-:W-:Y:S01]  /*2320*/  SHF.L.U64.HI R10, R199, 0x1, R132 ;  /* 0x00000001c70a7819 */ /* 0x000fe20000010284 */
[----:B------:R-:W-:Y:S01]  /*2330*/  IMAD R3, R3, c[0x0][0x1f0], RZ ;  /* 0x00007c0003037a24 */ /* 0x000fe200078e02ff */
[----:B------:R-:W-:Y:S02]  /*2340*/  IADD3 R14, P0, R8, UR16, RZ ;  /* 0x00000010080e7c10 */ /* 0x000fe4000ff1e0ff */
[----:B------:R-:W-:Y:S01]  /*2350*/  IADD3 R25, -R11, 0x10, RZ ;  /* 0x000000100b197810 */ /* 0x000fe20007ffe1ff */
[----:B------:R-:W-:Y:S01]  /*2360*/  IMAD R2, R190, c[0x0][0x1f4], R3 ;  /* 0x00007d00be027a24 */ /* 0x000fe200078e0203 */
[----:B------:R-:W-:Y:S02]  /*2370*/  SEL R8, RZ, 0x10, P4 ;  /* 0x00000010ff087807 */ /* 0x000fe40002000000 */
[----:B------:R-:W-:-:S02]  /*2380*/  LOP3.LUT R25, R25, 0xf, RZ, 0xc0, !PT ;  /* 0x0000000f19197812 */ /* 0x000fc400078ec0ff */
[----:B------:R-:W-:Y:S01]  /*2390*/  IADD3.X R9, R9, UR9, R2, P0, !PT ;  /* 0x0000000909097c10 */ /* 0x000fe200087fe402 */
[----:B------:R-:W-:Y:S01]  /*23a0*/  IMAD.SHL.U32 R2, R186, 0x2, RZ ;  /* 0x00000002ba027824 */ /* 0x000fe200078e00ff */
[----:B------:R-:W-:Y:S02]  /*23b0*/  LEA R15, P0, R14, c[0x0][0x1c8], 0x1 ;  /* 0x000072000e0f7a11 */ /* 0x000fe400078008ff */
[----:B------:R-:W-:Y:S02]  /*23c0*/  IADD3 R22, -R8, 0x10, RZ ;  /* 0x0000001008167810 */ /* 0x000fe40007ffe1ff */
[----:B------:R-:W-:Y:S01]  /*23d0*/  LEA.HI.X R14, R14, c[0x0][0x1cc], R9, 0x1, P0 ;  /* 0x000073000e0e7a11 */ /* 0x000fe200000f0c09 */
[----:B------:R-:W1:Y:S01]  /*23e0*/  SHFL.IDX PT, R16, R15, 0x1, 0x181f ;  /* 0x00381f000f107f89 */ /* 0x000e6200000e0000 */
[----:B------:R-:W-:Y:S01]  /*23f0*/  IMAD.SHL.U32 R9, R199, 0x2, RZ ;  /* 0x00000002c7097824 */ /* 0x000fe200078e00ff */
[----:B------:R-:W-:Y:S02]  /*2400*/  LOP3.LUT R22, R22, 0xf, RZ, 0xc0, !PT ;  /* 0x0000000f16167812 */ /* 0x000fe400078ec0ff */
[----:B------:R-:W2:Y:S01]  /*2410*/  SHFL.IDX PT, R18, R14, 0x1, 0x181f ;  /* 0x00381f000e127f89 */ /* 0x000ea200000e0000 */
[----:B------:R-:W-:-:S03]  /*2420*/  SHF.L.U64.HI R3, R186, 0x1, R189 ;  /* 0x00000001ba037819 */ /* 0x000fc600000102bd */
[----:B------:R-:W3:Y:S04]  /*2430*/  SHFL.IDX PT, R15, R15, RZ, 0x181f ;  /* 0x00181fff0f0f7589 */ /* 0x000ee800000e0000 */
[----:B------:R-:W4:Y:S01]  /*2440*/  SHFL.IDX PT, R14, R14, RZ, 0x181f ;  /* 0x00181fff0e0e7589 */ /* 0x000f2200000e0000 */
[----:B-1----:R-:W-:-:S04]  /*2450*/  IADD3 R24, P2, P0, R25, R16, R12 ;  /* 0x0000001019187210 */ /* 0x002fc8000785e00c */
[----:B--2---:R-:W-:Y:S02]  /*2460*/  IADD3.X R25, RZ, R18, R13, P2, P0 ;  /* 0x00000012ff197210 */ /* 0x004fe400017e040d */
[----:B------:R-:W-:-:S04]  /*2470*/  IADD3 R22, P2, P0, R22, R16, R9 ;  /* 0x0000001016167210 */ /* 0x000fc8000785e009 */
[----:B------:R-:W-:Y:S02]  /*2480*/  IADD3.X R23, RZ, R18, R10, P2, P0 ;  /* 0x00000012ff177210 */ /* 0x000fe400017e040a */
[----:B------:R-:W-:-:S04]  /*2490*/  IADD3 R16, P2, P0, R17, R16, R2 ;  /* 0x0000001011107210 */ /* 0x000fc8000785e002 */
[----:B------:R-:W-:Y:S02]  /*24a0*/  IADD3.X R17, RZ, R18, R3, P2, P0 ;  /* 0x00000012ff117210 */ /* 0x000fe400017e0403 */
[----:B---3--:R-:W-:-:S05]  /*24b0*/  IADD3 R12, P0, R15, R12, RZ ;  /* 0x0000000c0f0c7210 */ /* 0x008fca0007f1e0ff */
[----:B----4-:R-:W-:Y:S01]  /*24c0*/  IMAD.X R13, R14, 0x1, R13, P0 ;  /* 0x000000010e0d7824 */ /* 0x010fe200000e060d */
        /* <DEDUP_REMOVED lines=13> */
.L_x_1959:
[----:B-1----:R-:W-:Y:S01]  /*25a0*/  SHF.R.S32.HI R2, RZ, 0x4, R21 ;  /* 0x00000004ff027819 */ /* 0x002fe20000011415 */
[----:B------:R-:W0:Y:S01]  /*25b0*/  LDGDEPBAR ;  /* 0x00000000000079af */ /* 0x000e220000000000 */
[C---:B------:R-:W-:Y:S01]  /*25c0*/  IMAD.SHL.U32 R3, R201.reuse, 0x40, RZ ;  /* 0x00000040c9037824 */ /* 0x040fe200078e00ff */
[----:B------:R-:W-:Y:S01]  /*25d0*/  LOP3.LUT P0, RZ, R201, 0x2, RZ, 0xc0, !PT ;  /* 0x00000002c9ff7812 */ /* 0x000fe2000780c0ff */
[----:B------:R-:W-:Y:S01]  /*25e0*/  IMAD.SHL.U32 R20, R20, 0x8, RZ ;  /* 0x0000000814147824 */ /* 0x000fe200078e00ff */
[----:B------:R-:W-:Y:S01]  /*25f0*/  LEA.HI R21, R21, R2, RZ, 0x1 ;  /* 0x0000000215157211 */ /* 0x000fe200078f08ff */
[----:B------:R-:W-:Y:S01]  /*2600*/  IMAD.SHL.U32 R19, R19, 0x40, RZ ;  /* 0x0000004013137824 */ /* 0x000fe200078e00ff */
[----:B------:R-:W-:Y:S01]  /*2610*/  LOP3.LUT R3, R3, 0x1c0, RZ, 0xc0, !PT ;  /* 0x000001c003037812 */ /* 0x000fe200078ec0ff */
[----:B------:R-:W-:Y:S01]  /*2620*/  IMAD.SHL.U32 R0, R0, 0x40, RZ ;  /* 0x0000004000007824 */ /* 0x000fe200078e00ff */
[----:B------:R-:W-:Y:S01]  /*2630*/  LOP3.LUT R21, R21, 0xfffffffe, RZ, 0xc0, !PT ;  /* 0xfffffffe15157812 */ /* 0x000fe200078ec0ff */
[----:B------:R-:W-:Y:S01]  /*2640*/  IMAD.MOV.U32 R180, RZ, RZ, 0x20 ;  /* 0x00000020ffb47424 */ /* 0x000fe200078e00ff */
[----:B------:R-:W-:Y:S01]  /*2650*/  LOP3.LUT R20, R3, 0x8, R20, 0xf8, !PT ;  /* 0x0000000803147812 */ /* 0x000fe200078ef814 */
[----:B------:R-:W-:Y:S01]  /*2660*/  IMAD.SHL.U32 R182, R182, 0x2, RZ ;  /* 0x00000002b6b67824 */ /* 0x000fe200078e00ff */
[----:B------:R-:W-:Y:S01]  /*2670*/  SHF.R.U32.HI R3, RZ, 0x3, R3 ;  /* 0x00000003ff037819 */ /* 0x000fe20000011603 */
[----:B------:R-:W-:Y:S01]  /*2680*/  IMAD.IADD R21, R2, 0x1, -R21 ;  /* 0x0000000102157824 */ /* 0x000fe200078e0a15 */
[----:B------:R-:W-:-:S02]  /*2690*/  LOP3.LUT R19, R19, 0x1c0, RZ, 0xc0, !PT ;  /* 0x000001c013137812 */ /* 0x000fc400078ec0ff */
[----:B------:R-:W-:Y:S01]  /*26a0*/  LOP3.LUT R20, R20, R3, RZ, 0x3c, !PT ;  /* 0x0000000314147212 */ /* 0x000fe200078e3cff */
[C---:B------:R-:W-:Y:S01]  /*26b0*/  IMAD.SHL.U32 R2, R21.reuse, 0x8, RZ ;  /* 0x0000000815027824 */ /* 0x040fe200078e00ff */
[----:B------:R-:W-:Y:S02]  /*26c0*/  SHF.R.U32.HI R3, RZ, 0x3, R19 ;  /* 0x00000003ff037819 */ /* 0x000fe40000011613 */
[----:B------:R-:W-:Y:S01]  /*26d0*/  SEL R180, R180, 0xffffffe0, !P0 ;  /* 0xffffffe0b4b47807 */ /* 0x000fe20004000000 */
[----:B------:R-:W-:Y:S01]  /*26e0*/  IMAD R183, R21, 0x200, R20 ;  /* 0x0000020015b77824 */ /* 0x000fe200078e0214 */
[----:B------:R-:W-:Y:S01]  /*26f0*/  LOP3.LUT R2, R19, 0x8, R2, 0xf8, !PT ;  /* 0x0000000813027812 */ /* 0x000fe200078ef802 */
[----:B------:R-:W-:-:S04]  /*2700*/  DEPBAR.LE SB0, 0x3 ;  /* 0x000080c00000791a */ /* 0x000fc80000000000 */
[----:B------:R-:W-:Y:S01]  /*2710*/  LOP3.LUT R3, R2, R3, RZ, 0x3c, !PT ;  /* 0x0000000302037212 */ /* 0x000fe200078e3cff */
[----:B------:R-:W-:-:S04]  /*2720*/  DEPBAR.LE SB0, 0x2 ;  /* 0x000080800000791a */ /* 0x000fc80000000000 */
[----:B------:R-:W-:Y:S01]  /*2730*/  LOP3.LUT R2, R0, 0xfffffe00, RZ, 0xc0, !PT ;  /* 0xfffffe0000027812 */ /* 0x000fe200078ec0ff */
[----:B------:R-:W-:Y:S01]  /*2740*/  IMAD.SHL.U32 R183, R183, 0x2, RZ ;  /* 0x00000002b7b77824 */ /* 0x000fe200078e00ff */
[----:B------:R-:W-:Y:S01]  /*2750*/  BAR.SYNC.DEFER_BLOCKING 0x0 ;  /* 0x0000000000007b1d */ /* 0x000fe20000010000 */
[----:B------:R-:W-:Y:S02]  /*2760*/  PLOP3.LUT P0, PT, PT, PT, UP2, 0x40, 0x0 ;  /* 0x000000000000781c */ /* 0x000fe40003f0e828 */
[----:B------:R-:W-:Y:S02]  /*2770*/  IMAD R0, R5, 0x400, R2 ;  /* 0x0000040005007824 */ /* 0x000fe400078e0202 */
[----:B------:R-:W-:Y:S02]  /*2780*/  IMAD.IADD R82, R183, 0x1, R180 ;  /* 0x00000001b7527824 */ /* 0x000fe400078e02b4 */
[----:B------:R-:W-:-:S04]  /*2790*/  IMAD.IADD R0, R3, 0x1, R0 ;  /* 0x0000000103007824 */ /* 0x000fc800078e0200 */
[C---:B------:R-:W-:Y:S01]  /*27a0*/  IMAD.SHL.U32 R12, R0.reuse, 0x2, RZ ;  /* 0x00000002000c7824 */ /* 0x040fe200078e00ff */
[----:B------:R-:W-:-:S05]  /*27b0*/  LEA R185, R0, 0x18100, 0x1 ;  /* 0x0001810000b97811 */ /* 0x000fca00078e08ff */
        /* <DEDUP_REMOVED lines=11> */
[----:B------:R-:W-:Y:S05]  /*2870*/  @P0 BRA `(.L_x_1960) ;  /* 0x0000034000000947 */ /* 0x000fea0003800000 */
[----:B------:R-:W-:Y:S01]  /*2880*/  SHF.R.S32.HI R0, RZ, 0x1f, R191 ;  /* 0x0000001fff007819 */ /* 0x000fe200000114bf */
[----:B------:R-:W-:Y:S01]  /*2890*/  IMAD.WIDE.U32 R8, R191, c[0x0][0x208], RZ ;  /* 0x00008200bf087a25 */ /* 0x000fe200078e00ff */
[----:B------:R-:W-:-:S02]  /*28a0*/  SHF.R.S32.HI R11, RZ, 0x1f, R190 ;  /* 0x0000001fff0b7819 */ /* 0x000fc400000114be */
[----:B------:R-:W-:Y:S01]  /*28b0*/  SEL R20, RZ, 0x10, P5 ;  /* 0x00000010ff147807 */ /* 0x000fe20002800000 */
[----:B------:R-:W-:Y:S01]  /*28c0*/  IMAD R0, R0, c[0x0][0x208], RZ ;  /* 0x0000820000007a24 */ /* 0x000fe200078e02ff */
[----:B------:R-:W-:Y:S01]  /*28d0*/  SHF.L.U64.HI R22, R200, 0x1, R133 ;  /* 0x00000001c8167819 */ /* 0x000fe20000010285 */
[----:B------:R-:W-:Y:S01]  /*28e0*/  IMAD R11, R11, c[0x0][0x218], RZ ;  /* 0x000086000b0b7a24 */ /* 0x000fe200078e02ff */
[----:B------:R-:W-:Y:S01]  /*28f0*/  IADD3 R38, -R20, 0x10, RZ ;  /* 0x0000001014267810 */ /* 0x000fe20007ffe1ff */
[----:B------:R-:W-:Y:S01]  /*2900*/  IMAD R0, R191, c[0x0][0x20c], R0 ;  /* 0x00008300bf007a24 */ /* 0x000fe200078e0200 */
[----:B------:R-:W-:Y:S01]  /*2910*/  IADD3 R29, -R184, 0x10, RZ ;  /* 0x00000010b81d7810 */ /* 0x000fe20007ffe1ff */
[----:B------:R-:W-:Y:S01]  /*2920*/  IMAD.SHL.U32 R21, R200, 0x2, RZ ;  /* 0x00000002c8157824 */ /* 0x000fe200078e00ff */
[----:B------:R-:W-:Y:S01]  /*2930*/  LOP3.LUT R38, R38, 0xf, RZ, 0xc0, !PT ;  /* 0x0000000f26267812 */ /* 0x000fe200078ec0ff */
[----:B------:R-:W-:Y:S01]  /*2940*/  IMAD.IADD R9, R9, 0x1, R0 ;  /* 0x0000000109097824 */ /* 0x000fe200078e0200 */
[----:B------:R-:W-:Y:S01]  /*2950*/  LOP3.LUT R29, R29, 0xf, RZ, 0xc0, !PT ;  /* 0x0000000f1d1d7812 */ /* 0x000fe200078ec0ff */
[C---:B------:R-:W-:Y:S01]  /*2960*/  IMAD R0, R190.reuse, c[0x0][0x21c], R11 ;  /* 0x00008700be007a24 */ /* 0x040fe200078e020b */
[----:B------:R-:W-:Y:S01]  /*2970*/  SHF.L.U64.HI R11, R199, 0x1, R132 ;  /* 0x00000001c70b7819 */ /* 0x000fe20000010284 */
[----:B------:R-:W-:-:S04]  /*2980*/  IMAD.WIDE.U32 R8, R190, c[0x0][0x218], R8 ;  /* 0x00008600be087a25 */ /* 0x000fc800078e0008 */
[----:B------:R-:W-:Y:S01]  /*2990*/  IMAD.SHL.U32 R10, R199, 0x2, RZ ;  /* 0x00000002c70a7824 */ /* 0x000fe200078e00ff */
[----:B------:R-:W-:Y:S02]  /*29a0*/  IADD3 R23, P0, R8, UR22, RZ ;  /* 0x0000001608177c10 */ /* 0x000fe4000ff1e0ff */
[C---:B------:R-:W-:Y:S02]  /*29b0*/  SHF.L.U64.HI R8, R186.reuse, 0x1, R189 ;  /* 0x00000001ba087819 */ /* 0x040fe400000102bd */
[----:B------:R-:W-:Y:S02]  /*29c0*/  IADD3.X R0, R9, UR8, R0, P0, !PT ;  /* 0x0000000809007c10 */ /* 0x000fe400087fe400 */
        /* <DEDUP_REMOVED lines=31> */
.L_x_1960:
[C---:B-1-34-:R-:W-:Y:S01]  /*2bc0*/  HMMA.16816.F32.BF16 R36, R12.reuse, R32, RZ ;  /* 0x000000200c24723c */ /* 0x05afe200000418ff */
[----:B------:R-:W-:Y:S01]  /*2bd0*/  IMAD.MOV.U32 R0, RZ, RZ, 0x40 ;  /* 0x00000040ff007424 */ /* 0x000fe200078e00ff */
[----:B------:R-:W-:Y:S01]  /*2be0*/  LDSM.16.M88.4 R72, [R185+0x4000] ;  /* 0x00400000b948783b */ /* 0x000fe20000000200 */
[C---:B------:R-:W-:Y:S01]  /*2bf0*/  IMAD R179, R4.reuse, 0x2, R185 ;  /* 0x0000000204b37824 */ /* 0x040fe200078e02b9 */
[----:B------:R-:W-:Y:S01]  /*2c00*/  LOP3.LUT R7, R7, 0xffffffe0, RZ, 0xc0, !PT ;  /* 0xffffffe007077812 */ /* 0x000fe200078ec0ff */
[----:B------:R-:W-:Y:S01]  /*2c10*/  IMAD R178, R4, 0x2, R181 ;  /* 0x0000000204b27824 */ /* 0x000fe200078e02b5 */
[----:B------:R-:W-:Y:S01]  /*2c20*/  SEL R135, R0, 0xffffffc0, !P1 ;  /* 0xffffffc000877807 */ /* 0x000fe20004800000 */
[----:B------:R-:W-:Y:S01]  /*2c30*/  LDSM.16.M88.4 R76, [R183+0xf900] ;  /* 0x00f90000b74c783b */ /* 0x000fe20000000200 */
[C---:B------:R-:W-:Y:S01]  /*2c40*/  HMMA.16816.F32.BF16 R32, R12.reuse, R34, RZ ;  /* 0x000000220c20723c */ /* 0x040fe200000418ff */
[----:B------:R-:W-:Y:S01]  /*2c50*/  LEA.HI R81, R81, R6, RZ, 0x2 ;  /* 0x0000000651517211 */ /* 0x000fe200078f10ff */
[C---:B------:R-:W-:Y:S01]  /*2c60*/  IMAD.IADD R7, R6.reuse, 0x1, -R7 ;  /* 0x0000000106077824 */ /* 0x040fe200078e0a07 */
[----:B------:R-:W-:Y:S01]  /*2c70*/  LDSM.16.M88.4 R60, [R179] ;  /* 0x00000000b33c783b */ /* 0x000fe20000000200 */
[----:B------:R-:W-:Y:S01]  /*2c80*/  IMAD.IADD R80, R183, 0x1, R135 ;  /* 0x00000001b7507824 */ /* 0x000fe200078e0287 */
[----:B------:R-:W-:Y:S01]  /*2c90*/  LOP3.LUT R81, R81, 0xfffffffc, RZ, 0xc0, !PT ;  /* 0xfffffffc51517812 */ /* 0x000fe200078ec0ff */
[----:B------:R-:W-:Y:S01]  /*2ca0*/  IMAD.IADD R0, R135, 0x1, R82 ;  /* 0x0000000187007824 */ /* 0x000fe200078e0252 */
[----:B------:R-:W-:Y:S01]  /*2cb0*/  PLOP3.LUT P0, PT, PT, PT, UP1, 0x80, 0x0 ;  /* 0x000000000000781c */ /* 0x000fe20003f0f018 */
[C---:B--2---:R-:W-:Y:S01]  /*2cc0*/  HMMA.16816.F32.BF16 R44, R12.reuse, R40, RZ ;  /* 0x000000280c2c723c */ /* 0x044fe200000418ff */
[----:B------:R-:W1:Y:S01]  /*2cd0*/  LDSM.16.M88.4 R8, [R80+0xc100] ;  /* 0x00c100005008783b */ /* 0x000e620000000200 */
[----:B------:R-:W-:Y:S01]  /*2ce0*/  IMAD.IADD R6, R6, 0x1, -R81 ;  /* 0x0000000106067824 */ /* 0x000fe200078e0a51 */
[----:B------:R-:W-:Y:S01]  /*2cf0*/  UIADD3 UR4, UR12, 0x1, -UR25 ;  /* 0x000000010c047890 */ /* 0x000fe2000fffe819 */
[----:B------:R-:W-:Y:S01]  /*2d00*/  IMAD.IADD R3, R2, 0x1, R3 ;  /* 0x0000000102037824 */ /* 0x000fe200078e0203 */
[----:B------:R-:W-:Y:S01]  /*2d10*/  ULDC UR13, c[0x0][0x324] ;  /* 0x0000c900000d7ab9 */ /* 0x000fe20000000800 */
[----:B------:R-:W0:Y:S01]  /*2d20*/  LDGDEPBAR ;  /* 0x00000000000079af */ /* 0x000e220000000000 */
[----:B------:R-:W-:Y:S01]  /*2d30*/  ULDC UR5, c[0x0][0x2ac] ;  /* 0x0000ab0000057ab9 */ /* 0x000fe20000000800 */
[----:B------:R-:W-:Y:S01]  /*2d40*/  HMMA.16816.F32.BF16 R28, R12, R24, RZ ;  /* 0x000000180c1c723c */ /* 0x000fe200000418ff */
[----:B------:R-:W-:-:S07]  /*2d50*/  ULOP3.LUT UR13, URZ, UR13, URZ, 0x33, !UPT ;  /* 0x0000000d3f0d7292 */ /* 0x000fce000f8e333f */
[C---:B------:R-:W-:Y:S08]  /*2d60*/  HMMA.16816.F32.BF16 R40, R12.reuse, R42, RZ ;  /* 0x0000002a0c28723c */ /* 0x040ff000000418ff */
[C---:B------:R-:W-:Y:S08]  /*2d70*/  HMMA.16816.F32.BF16 R24, R12.reuse, R26, RZ ;  /* 0x0000001a0c18723c */ /* 0x040ff000000418ff */
[C---:B------:R-:W-:Y:S08]  /*2d80*/  HMMA.16816.F32.BF16 R20, R12.reuse, R64, RZ ;  /* 0x000000400c14723c */ /* 0x040ff000000418ff */
[----:B------:R-:W-:Y:S01]  /*2d90*/  HMMA.16816.F32.BF16 R12, R12, R66, RZ ;  /* 0x000000420c0c723c */ /* 0x000fe200000418ff */
[----:B------:R-:W-:Y:S07]  /*2da0*/  LDSM.16.M88.4 R64, [R80+0xd900] ;  /* 0x00d900005040783b */ /* 0x000fee0000000200 */
[C---:B------:R-:W-:Y:S08]  /*2db0*/  HMMA.16816.F32.BF16 R36, R68.reuse, R52, R36 ;  /* 0x000000344424723c */ /* 0x040ff00000041824 */
[C---:B------:R-:W-:Y:S01]  /*2dc0*/  HMMA.16816.F32.BF16 R32, R68.reuse, R54, R32 ;  /* 0x000000364420723c */ /* 0x040fe20000041820 */
[----:B------:R-:W2:Y:S07]  /*2dd0*/  LDSM.16.M88.4 R52, [R80+0xc900] ;  /* 0x00c900005034783b */ /* 0x000eae0000000200 */
[C---:B------:R-:W-:Y:S08]  /*2de0*/  HMMA.16816.F32.BF16 R44, R68.reuse, R56, R44 ;  /* 0x00000038442c723c */ /* 0x040ff0000004182c */
[C---:B------:R-:W-:Y:S01]  /*2df0*/  HMMA.16816.F32.BF16 R40, R68.reuse, R58, R40 ;  /* 0x0000003a4428723c */ /* 0x040fe20000041828 */
[----:B------:R-:W-:Y:S07]  /*2e00*/  LDSM.16.M88.4 R56, [R0+0xc100] ;  /* 0x00c100000038783b */ /* 0x000fee0000000200 */
[C---:B------:R-:W-:Y:S08]  /*2e10*/  HMMA.16816.F32.BF16 R28, R68.reuse, R48, R28 ;  /* 0x00000030441c723c */ /* 0x040ff0000004181c */
[C---:B------:R-:W-:Y:S01]  /*2e20*/  HMMA.16816.F32.BF16 R24, R68.reuse, R50, R24 ;  /* 0x000000324418723c */ /* 0x040fe20000041818 */
[----:B------:R-:W3:Y:S07]  /*2e30*/  LDSM.16.M88.4 R48, [R80+0xd100] ;  /* 0x00d100005030783b */ /* 0x000eee0000000200 */
[C---:B------:R-:W-:Y:S08]  /*2e40*/  HMMA.16816.F32.BF16 R20, R68.reuse, R16, R20 ;  /* 0x000000104414723c */ /* 0x040ff00000041814 */
[----:B------:R-:W-:Y:S01]  /*2e50*/  HMMA.16816.F32.BF16 R68, R68, R18, R12 ;  /* 0x000000124444723c */ /* 0x000fe2000004180c */
[----:B------:R-:W-:Y:S04]  /*2e60*/  LDSM.16.M88.4 R16, [R178] ;  /* 0x00000000b210783b */ /* 0x000fe80000000200 */
[----:B------:R-:W4:Y:S03]  /*2e70*/  LDSM.16.M88.4 R12, [R0+0xc900] ;  /* 0x00c90000000c783b */ /* 0x000f260000000200 */
        /* <DEDUP_REMOVED lines=9> */
[C---:B------:R-:W-:Y:S08]  /*2f10*/  HMMA.16816.F32.BF16 R20, R60.reuse, R64, R20 ;  /* 0x000000403c14723c */ /* 0x040ff00000041814 */
[----:B------:R-:W-:Y:S01]  /*2f20*/  HMMA.16816.F32.BF16 R68, R60, R66, R68 ;  /* 0x000000423c44723c */ /* 0x000fe20000041844 */
[----:B------:R-:W-:Y:S04]  /*2f30*/  LDSM.16.M88.4 R64, [R82+0xf100] ;  /* 0x00f100005240783b */ /* 0x000fe80000000200 */
[----:B------:R-:W-:Y:S03]  /*2f40*/  LDSM.16.M88.4 R60, [R82+0xf900] ;  /* 0x00f90000523c783b */ /* 0x000fe60000000200 */
        /* <DEDUP_REMOVED lines=8> */
[----:B------:R-:W-:Y:S07]  /*2fd0*/  LDSM.16.M88.4 R56, [R82+0xe100] ;  /* 0x00e100005238783b */ /* 0x000fee0000000200 */
[C---:B--2---:R-:W-:Y:S08]  /*2fe0*/  HMMA.16816.F32.BF16 R20, R16.reuse, R52, R20 ;  /* 0x000000341014723c */ /* 0x044ff00000041814 */
[----:B------:R-:W-:Y:S01]  /*2ff0*/  HMMA.16816.F32.BF16 R68, R16, R54, R68 ;  /* 0x000000361044723c */ /* 0x000fe20000041844 */
[----:B------:R-:W2:Y:S04]  /*3000*/  LDSM.16.M88.4 R16, [R181+0x4000] ;  /* 0x00400000b510783b */ /* 0x000ea80000000200 */
[----:B------:R-:W5:Y:S03]  /*3010*/  LDSM.16.M88.4 R52, [R82+0xe900] ;  /* 0x00e900005234783b */ /* 0x000f660000000200 */
[C---:B---3--:R-:W-:Y:S08]  /*3020*/  HMMA.16816.F32.BF16 R44, R72.reuse, R48, R44 ;  /* 0x00000030482c723c */ /* 0x048ff0000004182c */
[C---:B------:R-:W-:Y:S01]  /*3030*/  HMMA.16816.F32.BF16 R40, R72.reuse, R50, R40 ;  /* 0x000000324828723c */ /* 0x040fe20000041828 */
[----:B------:R-:W-:Y:S07]  /*3040*/  LDSM.16.M88.4 R48, [R179+0x4000] ;  /* 0x00400000b330783b */ /* 0x000fee0000000200 */
[C---:B----4-:R-:W-:Y:S08]  /*3050*/  HMMA.16816.F32.BF16 R36, R72.reuse, R12, R36 ;  /* 0x0000000c4824723c */ /* 0x050ff00000041824 */
[C---:B------:R-:W-:Y:S01]  /*3060*/  HMMA.16816.F32.BF16 R32, R72.reuse, R14, R32 ;  /* 0x0000000e4820723c */ /* 0x040fe20000041820 */
[----:B------:R-:W3:Y:S07]  /*3070*/  LDSM.16.M88.4 R12, [R80+0xe100] ;  /* 0x00e10000500c783b */ /* 0x000eee0000000200 */
[C---:B-1----:R-:W-:Y:S08]  /*3080*/  HMMA.16816.F32.BF16 R28, R72.reuse, R8, R28 ;  /* 0x00000008481c723c */ /* 0x042ff0000004181c */
[C---:B------:R-:W-:Y:S01]  /*3090*/  HMMA.16816.F32.BF16 R24, R72.reuse, R10, R24 ;  /* 0x0000000a4818723c */ /* 0x040fe20000041818 */
[----:B------:R-:W1:Y:S07]  /*30a0*/  LDSM.16.M88.4 R8, [R80+0xe900] ;  /* 0x00e900005008783b */ /* 0x000e6e0000000200 */
[C---:B------:R-:W-:Y:S08]  /*30b0*/  HMMA.16816.F32.BF16 R20, R72.reuse, R76, R20 ;  /* 0x0000004c4814723c */ /* 0x040ff00000041814 */
[----:B------:R-:W-:Y:S01]  /*30c0*/  HMMA.16816.F32.BF16 R68, R72, R78, R68 ;  /* 0x0000004e4844723c */ /* 0x000fe20000041844 */
[----:B------:R-:W-:Y:S04]  /*30d0*/  LDSM.16.M88.4 R72, [R178+0x4000] ;  /* 0x00400000b248783b */ /* 0x000fe80000000200 */
[----:B------:R-:W-:Y:S03]  /*30e0*/  LDSM.16.M88.4 R76, [R0+0xf900] ;  /* 0x00f90000004c783b */ /* 0x000fe60000000200 */
[C---:B--2---:R-:W-:Y:S08]  /*30f0*/  HMMA.16816.F32.BF16 R44, R16.reuse, R56, R44 ;  /* 0x00000038102c723c */ /* 0x044ff0000004182c */
[C---:B------:R-:W-:Y:S01]  /*3100*/  HMMA.16816.F32.BF16 R40, R16.reuse, R58, R40 ;  /* 0x0000003a1028723c */ /* 0x040fe20000041828 */
[----:B------:R-:W2:Y:S07]  /*3110*/  LDSM.16.M88.4 R56, [R80+0xf100] ;  /* 0x00f100005038783b */ /* 0x000eae0000000200 */
[C---:B-----5:R-:W-:Y:S08]  /*3120*/  HMMA.16816.F32.BF16 R36, R16.reuse, R52, R36 ;  /* 0x000000341024723c */ /* 0x060ff00000041824 */
[C---:B------:R-:W-:Y:S01]  /*3130*/  HMMA.16816.F32.BF16 R32, R16.reuse, R54, R32 ;  /* 0x000000361020723c */ /* 0x040fe20000041820 */
[----:B------:R-:W4:Y:S07]  /*3140*/  LDSM.16.M88.4 R52, [R80+0xf900] ;  /* 0x00f900005034783b */ /* 0x000f2e0000000200 */
[C---:B------:R-:W-:Y:S08]  /*3150*/  HMMA.16816.F32.BF16 R28, R16.reuse, R64, R28 ;  /* 0x00000040101c723c */ /* 0x040ff0000004181c */
[C---:B------:R-:W-:Y:S01]  /*3160*/  HMMA.16816.F32.BF16 R24, R16.reuse, R66, R24 ;  /* 0x000000421018723c */ /* 0x040fe20000041818 */
[----:B------:R-:W-:Y:S07]  /*3170*/  LDSM.16.M88.4 R64, [R185+0x8000] ;  /* 0x00800000b940783b */ /* 0x000fee0000000200 */
[C---:B------:R-:W-:Y:S08]  /*3180*/  HMMA.16816.F32.BF16 R20, R16.reuse, R60, R20 ;  /* 0x0000003c1014723c */ /* 0x040ff00000041814 */
[----:B------:R-:W-:Y:S01]  /*3190*/  HMMA.16816.F32.BF16 R68, R16, R62, R68 ;  /* 0x0000003e1044723c */ /* 0x000fe20000041844 */
[----:B------:R-:W5:Y:S04]  /*31a0*/  LDSM.16.M88.4 R16, [R0+0xe100] ;  /* 0x00e100000010783b */ /* 0x000f680000000200 */
[----:B------:R-:W-:Y:S03]  /*31b0*/  LDSM.16.M88.4 R60, [R183+0x10100] ;  /* 0x01010000b73c783b */ /* 0x000fe60000000200 */
[C---:B---3--:R-:W-:Y:S08]  /*31c0*/  HMMA.16816.F32.BF16 R44, R48.reuse, R12, R44 ;  /* 0x0000000c302c723c */ /* 0x048ff0000004182c */
[C---:B------:R-:W-:Y:S01]  /*31d0*/  HMMA.16816.F32.BF16 R40, R48.reuse, R14, R40 ;  /* 0x0000000e3028723c */ /* 0x040fe20000041828 */
[----:B------:R-:W3:Y:S07]  /*31e0*/  LDSM.16.M88.4 R12, [R0+0xe900] ;  /* 0x00e90000000c783b */ /* 0x000eee0000000200 */
[C---:B-1----:R-:W-:Y:S08]  /*31f0*/  HMMA.16816.F32.BF16 R36, R48.reuse, R8, R36 ;  /* 0x000000083024723c */ /* 0x042ff00000041824 */
[C---:B------:R-:W-:Y:S01]  /*3200*/  HMMA.16816.F32.BF16 R32, R48.reuse, R10, R32 ;  /* 0x0000000a3020723c */ /* 0x040fe20000041820 */
[----:B------:R-:W1:Y:S07]  /*3210*/  LDSM.16.M88.4 R8, [R0+0xf100] ;  /* 0x00f100000008783b */ /* 0x000e6e0000000200 */
[C---:B--2---:R-:W-:Y:S08]  /*3220*/  HMMA.16816.F32.BF16 R28, R48.reuse, R56, R28 ;  /* 0x00000038301c723c */ /* 0x044ff0000004181c */
[C---:B------:R-:W-:Y:S01]  /*3230*/  HMMA.16816.F32.BF16 R24, R48.reuse, R58, R24 ;  /* 0x0000003a3018723c */ /* 0x040fe20000041818 */
[----:B------:R-:W2:Y:S07]  /*3240*/  LDSM.16.M88.4 R56, [R183+0x10900] ;  /* 0x01090000b738783b */ /* 0x000eae0000000200 */
[C---:B----4-:R-:W-:Y:S08]  /*3250*/  HMMA.16816.F32.BF16 R20, R48.reuse, R52, R20 ;  /* 0x000000343014723c */ /* 0x050ff00000041814 */
[----:B------:R-:W-:Y:S01]  /*3260*/  HMMA.16816.F32.BF16 R68, R48, R54, R68 ;  /* 0x000000363044723c */ /* 0x000fe20000041844 */
[----:B------:R-:W4:Y:S04]  /*3270*/  LDSM.16.M88.4 R52, [R183+0x11100] ;  /* 0x01110000b734783b */ /* 0x000f280000000200 */
[----:B------:R-:W2:Y:S03]  /*3280*/  LDSM.16.M88.4 R48, [R183+0x11900] ;  /* 0x01190000b730783b */ /* 0x000ea60000000200 */
[C---:B-----5:R-:W-:Y:S08]  /*3290*/  HMMA.16816.F32.BF16 R44, R72.reuse, R16, R44 ;  /* 0x00000010482c723c */ /* 0x060ff0000004182c */
[C---:B------:R-:W-:Y:S01]  /*32a0*/  HMMA.16816.F32.BF16 R40, R72.reuse, R18, R40 ;  /* 0x000000124828723c */ /* 0x040fe20000041828 */
[----:B------:R-:W-:Y:S07]  /*32b0*/  LDSM.16.M88.4 R16, [R181+0x8000] ;  /* 0x00800000b510783b */ /* 0x000fee0000000200 */
[C---:B---3--:R-:W-:Y:S08]  /*32c0*/  HMMA.16816.F32.BF16 R36, R72.reuse, R12, R36 ;  /* 0x0000000c4824723c */ /* 0x048ff00000041824 */
[C---:B------:R-:W-:Y:S01]  /*32d0*/  HMMA.16816.F32.BF16 R32, R72.reuse, R14, R32 ;  /* 0x0000000e4820723c */ /* 0x040fe20000041820 */
[----:B------:R-:W3:Y:S07]  /*32e0*/  LDSM.16.M88.4 R12, [R82+0x10100] ;  /* 0x01010000520c783b */ /* 0x000eee0000000200 */
[C---:B-1----:R-:W-:Y:S08]  /*32f0*/  HMMA.16816.F32.BF16 R28, R72.reuse, R8, R28 ;  /* 0x00000008481c723c */ /* 0x042ff0000004181c */
[----:B------:R-:W-:Y:S01]  /*3300*/  HMMA.16816.F32.BF16 R24, R72, R10, R24 ;  /* 0x0000000a4818723c */ /* 0x000fe20000041818 */
[----:B------:R-:W1:Y:S07]  /*3310*/  LDSM.16.M88.4 R8, [R82+0x10900] ;  /* 0x010900005208783b */ /* 0x000e6e0000000200 */
[C---:B------:R-:W-:Y:S08]  /*3320*/  HMMA.16816.F32.BF16 R44, R64.reuse, R60, R44 ;  /* 0x0000003c402c723c */ /* 0x040ff0000004182c */
[----:B------:R-:W-:Y:S01]  /*3330*/  HMMA.16816.F32.BF16 R40, R64, R62, R40 ;  /* 0x0000003e4028723c */ /* 0x000fe20000041828 */
[----:B------:R-:W5:Y:S07]  /*3340*/  LDSM.16.M88.4 R60, [R82+0x11100] ;  /* 0x01110000523c783b */ /* 0x000f6e0000000200 */
[C---:B------:R-:W-:Y:S08]  /*3350*/  HMMA.16816.F32.BF16 R20, R72.reuse, R76, R20 ;  /* 0x0000004c4814723c */ /* 0x040ff00000041814 */
[----:B------:R-:W-:Y:S08]  /*3360*/  HMMA.16816.F32.BF16 R68, R72, R78, R68 ;  /* 0x0000004e4844723c */ /* 0x000ff00000041844 */
[C---:B--2---:R-:W-:Y:S08]  /*3370*/  HMMA.16816.F32.BF16 R36, R64.reuse, R56, R36 ;  /* 0x000000384024723c */ /* 0x044ff00000041824 */
[C---:B------:R-:W-:Y:S01]  /*3380*/  HMMA.16816.F32.BF16 R32, R64.reuse, R58, R32 ;  /* 0x0000003a4020723c */ /* 0x040fe20000041820 */
[----:B------:R-:W2:Y:S07]  /*3390*/  LDSM.16.M88.4 R56, [R82+0x11900] ;  /* 0x011900005238783b */ /* 0x000eae0000000200 */
[C---:B----4-:R-:W-:Y:S08]  /*33a0*/  HMMA.16816.F32.BF16 R28, R64.reuse, R52, R28 ;  /* 0x00000034401c723c */ /* 0x050ff0000004181c */
[C---:B------:R-:W-:Y:S01]  /*33b0*/  HMMA.16816.F32.BF16 R24, R64.reuse, R54, R24 ;  /* 0x000000364018723c */ /* 0x040fe20000041818 */
[----:B------:R-:W-:Y:S07]  /*33c0*/  LDSM.16.M88.4 R52, [R80+0x10900] ;  /* 0x010900005034783b */ /* 0x000fee0000000200 */
[C---:B------:R-:W-:Y:S08]  /*33d0*/  HMMA.16816.F32.BF16 R20, R64.reuse, R48, R20 ;  /* 0x000000304014723c */ /* 0x040ff00000041814 */
[----:B------:R-:W-:Y:S01]  /*33e0*/  HMMA.16816.F32.BF16 R68, R64, R50, R68 ;  /* 0x000000324044723c */ /* 0x000fe20000041844 */
[----:B------:R-:W4:Y:S04]  /*33f0*/  LDSM.16.M88.4 R48, [R179+0x8000] ;  /* 0x00800000b330783b */ /* 0x000f280000000200 */
[----:B------:R-:W-:Y:S03]  /*3400*/  LDSM.16.M88.4 R64, [R0+0x10100] ;  /* 0x010100000040783b */ /* 0x000fe60000000200 */
[C---:B---3--:R-:W-:Y:S08]  /*3410*/  HMMA.16816.F32.BF16 R44, R16.reuse, R12, R44 ;  /* 0x0000000c102c723c */ /* 0x048ff0000004182c */
[C---:B------:R-:W-:Y:S01]  /*3420*/  HMMA.16816.F32.BF16 R40, R16.reuse, R14, R40 ;  /* 0x0000000e1028723c */ /* 0x040fe20000041828 */
[----:B------:R-:W3:Y:S07]  /*3430*/  LDSM.16.M88.4 R12, [R80+0x10100] ;  /* 0x01010000500c783b */ /* 0x000eee0000000200 */
[C---:B-1----:R-:W-:Y:S08]  /*3440*/  HMMA.16816.F32.BF16 R36, R16.reuse, R8, R36 ;  /* 0x000000081024723c */ /* 0x042ff00000041824 */
[C---:B------:R-:W-:Y:S01]  /*3450*/  HMMA.16816.F32.BF16 R32, R16.reuse, R10, R32 ;  /* 0x0000000a1020723c */ /* 0x040fe20000041820 */
[----:B------:R-:W1:Y:S07]  /*3460*/  LDSM.16.M88.4 R8, [R80+0x11100] ;  /* 0x011100005008783b */ /* 0x000e6e0000000200 */
[C---:B-----5:R-:W-:Y:S08]  /*3470*/  HMMA.16816.F32.BF16 R28, R16.reuse, R60, R28 ;  /* 0x0000003c101c723c */ /* 0x060ff0000004181c */
[C---:B------:R-:W-:Y:S01]  /*3480*/  HMMA.16816.F32.BF16 R24, R16.reuse, R62, R24 ;  /* 0x0000003e1018723c */ /* 0x040fe20000041818 */
[----:B------:R-:W5:Y:S07]  /*3490*/  LDSM.16.M88.4 R60, [R80+0x11900] ;  /* 0x01190000503c783b */ /* 0x000f6e0000000200 */
[C---:B--2---:R-:W-:Y:S01]  /*34a0*/  HMMA.16816.F32.BF16 R72, R16.reuse, R56, R20 ;  /* 0x000000381048723c */ /* 0x044fe20000041814 */
[----:B------:R-:W-:Y:S07]  /*34b0*/  LDSM.16.M88.4 R20, [R178+0x8000] ;  /* 0x00800000b214783b */ /* 0x000fee0000000200 */
[----:B------:R-:W-:Y:S01]  /*34c0*/  HMMA.16816.F32.BF16 R68, R16, R58, R68 ;  /* 0x0000003a1044723c */ /* 0x000fe20000041844 */
[----:B------:R-:W2:Y:S07]  /*34d0*/  LDSM.16.M88.4 R16, [R0+0x10900] ;  /* 0x010900000010783b */ /* 0x000eae0000000200 */
[C---:B----4-:R-:W-:Y:S08]  /*34e0*/  HMMA.16816.F32.BF16 R36, R48.reuse, R52, R36 ;  /* 0x000000343024723c */ /* 0x050ff00000041824 */
[C---:B---3--:R-:W-:Y:S07]  /*34f0*/  HMMA.16816.F32.BF16 R44, R48.reuse, R12, R44 ;  /* 0x0000000c302c723c */ /* 0x048fee000004182c */
[----:B------:R-:W-:Y:S01]  /*3500*/  SHF.R.S32.HI R12, RZ, 0x1f, R5 ;  /* 0x0000001fff0c7819 */ /* 0x000fe20000011405 */
[----:B------:R-:W-:Y:S03]  /*3510*/  HMMA.16816.F32.BF16 R40, R48, R14, R40 ;  /* 0x0000000e3028723c */ /* 0x000fe60000041828 */
[----:B------:R-:W-:-:S05]  /*3520*/  LEA.HI R12, R12, R5, RZ, 0x3 ;  /* 0x000000050c0c7211 */ /* 0x000fca00078f18ff */
[C---:B------:R-:W-:Y:S08]  /*3530*/  HMMA.16816.F32.BF16 R32, R48.reuse, R54, R32 ;  /* 0x000000363020723c */ /* 0x040ff00000041820 */
[C---:B-1----:R-:W-:Y:S08]  /*3540*/  HMMA.16816.F32.BF16 R28, R48.reuse, R8, R28 ;  /* 0x00000008301c723c */ /* 0x042ff0000004181c */
[C---:B------:R-:W-:Y:S01]  /*3550*/  HMMA.16816.F32.BF16 R24, R48.reuse, R10, R24 ;  /* 0x0000000a3018723c */ /* 0x040fe20000041818 */
[----:B------:R-:W1:Y:S07]  /*3560*/  LDSM.16.M88.4 R8, [R0+0x11100] ;  /* 0x011100000008783b */ /* 0x000e6e0000000200 */
[C---:B-----5:R-:W-:Y:S08]  /*3570*/  HMMA.16816.F32.BF16 R72, R48.reuse, R60, R72 ;  /* 0x0000003c3048723c */ /* 0x060ff00000041848 */
[----:B------:R-:W-:Y:S07]  /*3580*/  HMMA.16816.F32.BF16 R68, R48, R62, R68 ;  /* 0x0000003e3044723c */ /* 0x000fee0000041844 */
[----:B------:R-:W-:Y:S01]  /*3590*/  LOP3.LUT R50, R12, 0xffffff8, RZ, 0xc0, !PT ;  /* 0x0ffffff80c327812 */ /* 0x000fe200078ec0ff */
[----:B--2---:R-:W-:Y:S01]  /*35a0*/  HMMA.16816.F32.BF16 R36, R20, R16, R36 ;  /* 0x000000101424723c */ /* 0x004fe20000041824 */
[----:B------:R-:W-:Y:S01]  /*35b0*/  SHF.R.S32.HI R48, RZ, 0x1f, R7 ;  /* 0x0000001fff307819 */ /* 0x000fe20000011407 */
[----:B------:R2:W3:Y:S02]  /*35c0*/  LDSM.16.M88.4 R12, [R0+0x11900] ;  /* 0x01190000000c783b */ /* 0x0004e40000000200 */
[----:B------:R-:W-:Y:S01]  /*35d0*/  IMAD.IADD R49, R5, 0x1, -R50 ;  /* 0x0000000105317824 */ /* 0x000fe200078e0a32 */
[----:B------:R-:W-:-:S02]  /*35e0*/  LEA.HI R5, R48, R7, RZ, 0x2 ;  /* 0x0000000730057211 */ /* 0x000fc400078f10ff */
[----:B------:R-:W-:Y:S01]  /*35f0*/  LEA.HI R48, R6, R6, RZ, 0x1 ;  /* 0x0000000606307211 */ /* 0x000fe200078f08ff */
[C---:B------:R-:W-:Y:S01]  /*3600*/  HMMA.16816.F32.BF16 R44, R20.reuse, R64, R44 ;  /* 0x00000040142c723c */ /* 0x040fe2000004182c */
[C---:B------:R-:W-:Y:S02]  /*3610*/  LEA.HI.SX32 R16, R5.reuse, UR24, 0x1e ;  /* 0x0000001805107c11 */ /* 0x040fe4000f8ff2ff */
[----:B------:R-:W-:Y:S02]  /*3620*/  LOP3.LUT R17, R48, 0x1ffffffe, RZ, 0xc0, !PT ;  /* 0x1ffffffe30117812 */ /* 0x000fe400078ec0ff */
[----:B------:R-:W-:Y:S01]  /*3630*/  LOP3.LUT R196, R5, 0x7ffffffc, RZ, 0xc0, !PT ;  /* 0x7ffffffc05c47812 */ /* 0x000fe200078ec0ff */
[----:B------:R-:W-:Y:S02]  /*3640*/  IMAD R49, R49, 0x10, R16 ;  /* 0x0000001031317824 */ /* 0x000fe400078e0210 */
[----:B------:R-:W-:Y:S01]  /*3650*/  IMAD.IADD R6, R6, 0x1, -R17 ;  /* 0x0000000106067824 */ /* 0x000fe200078e0a11 */
[----:B-1----:R-:W-:Y:S01]  /*3660*/  HMMA.16816.F32.BF16 R28, R20, R8, R28 ;  /* 0x00000008141c723c */ /* 0x002fe2000004181c */
[----:B------:R-:W-:-:S02]  /*3670*/  IMAD.IADD R196, R7, 0x1, -R196 ;  /* 0x0000000107c47824 */ /* 0x000fc400078e0ac4 */
[----:B------:R-:W-:Y:S02]  /*3680*/  IMAD R195, R6, 0x8, R49 ;  /* 0x0000000806c37824 */ /* 0x000fe400078e0231 */
[----:B------:R-:W-:Y:S01]  /*3690*/  IMAD.U32 R7, RZ, RZ, UR4 ;  /* 0x00000004ff077e24 */ /* 0x000fe2000f8e00ff */
[----:B------:R-:W-:Y:S01]  /*36a0*/  ULDC UR4, c[0x0][0x1d0] ;  /* 0x0000740000047ab9 */ /* 0x000fe20000000800 */
[----:B------:R-:W-:Y:S01]  /*36b0*/  @P0 IMAD.HI.U32 R6, R195, c[0x0][0x2c8], RZ ;  /* 0x0000b200c3060a27 */ /* 0x000fe200078e00ff */
[----:B------:R-:W-:Y:S01]  /*36c0*/  PLOP3.LUT P0, PT, PT, PT, UP1, 0x80, 0x0 ;  /* 0x000000000000781c */ /* 0x000fe20003f0f018 */
[----:B------:R-:W-:Y:S01]  /*36d0*/  UIMAD UR4, UR5, UR4, -UR25 ;  /* 0x00000004050472a4 */ /* 0x000fe2000f8e0a19 */
[----:B------:R-:W-:Y:S01]  /*36e0*/  HMMA.16816.F32.BF16 R40, R20, R66, R40 ;  /* 0x000000421428723c */ /* 0x000fe20000041828 */
[----:B--2---:R-:W-:Y:S02]  /*36f0*/  IMAD.MOV.U32 R0, RZ, RZ, R195 ;  /* 0x000000ffff007224 */ /* 0x004fe400078e00c3 */
[----:B------:R-:W-:-:S05]  /*3700*/  IMAD.SHL.U32 R196, R196, 0x2, RZ ;  /* 0x00000002c4c47824 */ /* 0x000fca00078e00ff */
[----:B------:R-:W-:Y:S01]  /*3710*/  IADD3 R7, R7, -c[0x0][0x168], -R196 ;  /* 0x80005a0007077a10 */ /* 0x000fe20007ffe8c4 */
[C---:B------:R-:W-:Y:S01]  /*3720*/  HMMA.16816.F32.BF16 R32, R20.reuse, R18, R32 ;  /* 0x000000121420723c */ /* 0x040fe20000041820 */
[----:B------:R-:W-:Y:S02]  /*3730*/  IADD3 R5, -R196, UR4, RZ ;  /* 0x00000004c4057c10 */ /* 0x000fe4000fffe1ff */
[----:B------:R-:W-:Y:S02]  /*3740*/  @P0 SHF.R.U32.HI R0, RZ, c[0x0][0x2cc], R6 ;  /* 0x0000b300ff000a19 */ /* 0x000fe40000011606 */
[----:B------:R-:W-:Y:S02]  /*3750*/  PLOP3.LUT P0, PT, PT, PT, UP0, 0x40, 0x0 ;  /* 0x000000000000781c */ /* 0x000fe40003f0e808 */
[C---:B------:R-:W-:Y:S01]  /*3760*/  IADD3 R9, R7.reuse, c[0x0][0x328], RZ ;  /* 0x0000ca0007097a10 */ /* 0x040fe20007ffe0ff */
[----:B------:R-:W1:Y:S01]  /*3770*/  SHFL.IDX PT, R6, R0, RZ, 0x1c1f ;  /* 0x001c1fff00067589 */ /* 0x000e6200000e0000 */
[----:B------:R-:W-:Y:S01]  /*3780*/  IADD3 R7, R7, UR13, RZ ;  /* 0x0000000d07077c10 */ /* 0x000fe2000fffe0ff */
[C---:B------:R-:W-:Y:S08]  /*3790*/  HMMA.16816.F32.BF16 R24, R20.reuse, R10, R24 ;  /* 0x0000000a1418723c */ /* 0x040ff00000041818 */
[C---:B---3--:R-:W-:Y:S08]  /*37a0*/  HMMA.16816.F32.BF16 R72, R20.reuse, R12, R72 ;  /* 0x0000000c1448723c */ /* 0x048ff00000041848 */
[----:B------:R-:W-:Y:S01]  /*37b0*/  HMMA.16816.F32.BF16 R68, R20, R14, R68 ;  /* 0x0000000e1444723c */ /* 0x000fe20000041844 */
[----:B-1----:R-:W-:-:S02]  /*37c0*/  IMAD.IADD R8, R9, 0x1, R6 ;  /* 0x0000000109087824 */ /* 0x002fc400078e0206 */
[----:B------:R-:W-:-:S03]  /*37d0*/  IMAD.IADD R2, R7, 0x1, R6 ;  /* 0x0000000107027824 */ /* 0x000fc600078e0206 */
        /* <DEDUP_REMOVED lines=14> */
.L_x_1963:
[----:B------:R-:W-:-:S04]  /*38c0*/  MOV R6, c[0x0][0x32c] ;  /* 0x0000cb0000067a02 */ /* 0x000fc80000000f00 */
[----:B------:R-:W-:-:S13]  /*38d0*/  ISETP.NE.AND P0, PT, R6, 0x1, PT ;  /* 0x000000010600780c */ /* 0x000fda0003f05270 */
[----:B------:R-:W-:-:S05]  /*38e0*/  @P0 IMAD.HI.U32 R6, R13, c[0x0][0x330], RZ ;  /* 0x0000cc000d060a27 */ /* 0x000fca00078e00ff */
[----:B------:R-:W-:Y:S02]  /*38f0*/  @P0 SHF.R.U32.HI R13, RZ, c[0x0][0x334], R6 ;  /* 0x0000cd00ff0d0a19 */ /* 0x000fe40000011606 */
.L_x_1964:
[----:B------:R-:W-:Y:S05]  /*3900*/  BSYNC B0 ;  /* 0x0000000000007941 */ /* 0x000fea0003800000 */
.L_x_1962:
[----:B------:R-:W-:-:S04]  /*3910*/  IMAD.MOV.U32 R6, RZ, RZ, c[0x0][0x32c] ;  /* 0x0000cb00ff067624 */ /* 0x000fc800078e00ff */
[----:B------:R-:W-:-:S04]  /*3920*/  IMAD R13, R13, R6, -UR25 ;  /* 0x800000190d0d7e24 */ /* 0x000fc8000f8e0206 */
[----:B------:R-:W-:-:S05]  /*3930*/  IMAD.IADD R13, R13, 0x1, -R196 ;  /* 0x000000010d0d7824 */ /* 0x000fca00078e0ac4 */
[----:B------:R-:W-:Y:S02]  /*3940*/  IADD3 R6, R13, c[0x0][0x32c], RZ ;  /* 0x0000cb000d067a10 */ /* 0x000fe40007ffe0ff */
[----:B------:R-:W-:Y:S02]  /*3950*/  IMNMX R2, R2, R13, !PT ;  /* 0x0000000d02027217 */ /* 0x000fe40007800200 */
[----:B------:R-:W-:Y:S02]  /*3960*/  IMNMX R11, R11, R6, PT ;  /* 0x000000060b0b7217 */ /* 0x000fe40003800200 */
.L_x_1961:
[----:B------:R-:W-:Y:S01]  /*3970*/  ISETP.LT.AND P1, PT, RZ, UR7, PT ;  /* 0x00000007ff007c0c */ /* 0x000fe2000bf21270 */
[----:B------:R-:W1:Y:S03]  /*3980*/  SHFL.IDX PT, R0, R0, 0x1, 0x1c1f ;  /* 0x003c1f0000007f89 */ /* 0x000e6600000e0000 */
[----:B------:R-:W-:-:S04]  /*3990*/  ISETP.GT.AND P0, PT, R2, RZ, P1 ;  /* 0x000000ff0200720c */ /* 0x000fc80000f04270 */
[----:B------:R-:W-:-:S04]  /*39a0*/  ISETP.LT.OR P0, PT, R11, 0x1, P0 ;  /* 0x000000010b00780c */ /* 0x000fc80000701670 */
[----:B------:R-:W-:Y:S02]  /*39b0*/  FSEL R44, R44, -INF , !P0 ;  /* 0xff8000002c2c7808 */ /* 0x000fe40004000000 */
[----:B------:R-:W-:-:S04]  /*39c0*/  ISETP.GT.AND P0, PT, R2, 0x1, P1 ;  /* 0x000000010200780c */ /* 0x000fc80000f04270 */
[----:B------:R-:W-:-:S04]  /*39d0*/  ISETP.LT.OR P0, PT, R11, 0x2, P0 ;  /* 0x000000020b00780c */ /* 0x000fc80000701670 */
[----:B------:R-:W-:Y:S02]  /*39e0*/  FSEL R14, R45, -INF , !P0 ;  /* 0xff8000002d0e7808 */ /* 0x000fe40004000000 */
[----:B------:R-:W-:Y:S01]  /*39f0*/  ISETP.GT.AND P0, PT, R2, 0x8, P1 ;  /* 0x000000080200780c */ /* 0x000fe20000f04270 */
[----:B-1----:R-:W-:-:S03]  /*3a00*/  IMAD.IADD R7, R7, 0x1, R0 ;  /* 0x0000000107077824 */ /* 0x002fc600078e0200 */
        /* <DEDUP_REMOVED lines=39> */
[----:B------:R-:W-:-:S03]  /*3c80*/  IMAD.IADD R2, R9, 0x1, R0 ;  /* 0x0000000109027824 */ /* 0x000fc600078e0200 */
[----:B------:R-:W-:Y:S02]  /*3c90*/  ISETP.LT.OR P0, PT, R11, 0x3a, P0 ;  /* 0x0000003a0b00780c */ /* 0x000fe40000701670 */
[----:B------:R-:W-:Y:S02]  /*3ca0*/  IMNMX R2, R2, R5, PT ;  /* 0x0000000502027217 */ /* 0x000fe40003800200 */
        /* <DEDUP_REMOVED lines=15> */
.L_x_1967:
[----:B------:R-:W-:-:S04]  /*3da0*/  MOV R0, c[0x0][0x32c] ;  /* 0x0000cb0000007a02 */ /* 0x000fc80000000f00 */
[----:B------:R-:W-:-:S13]  /*3db0*/  ISETP.NE.AND P0, PT, R0, 0x1, PT ;  /* 0x000000010000780c */ /* 0x000fda0003f05270 */
[----:B------:R-:W-:-:S05]  /*3dc0*/  @P0 IMAD.HI.U32 R0, R5, c[0x0][0x330], RZ ;  /* 0x0000cc0005000a27 */ /* 0x000fca00078e00ff */
[----:B------:R-:W-:Y:S02]  /*3dd0*/  @P0 SHF.R.U32.HI R5, RZ, c[0x0][0x334], R0 ;  /* 0x0000cd00ff050a19 */ /* 0x000fe40000011600 */
.L_x_1968:
[----:B------:R-:W-:Y:S05]  /*3de0*/  BSYNC B0 ;  /* 0x0000000000007941 */ /* 0x000fea0003800000 */
.L_x_1966:
[----:B------:R-:W-:-:S04]  /*3df0*/  IMAD.MOV.U32 R0, RZ, RZ, c[0x0][0x32c] ;  /* 0x0000cb00ff007624 */ /* 0x000fc800078e00ff */
[----:B------:R-:W-:-:S04]  /*3e00*/  IMAD R5, R5, R0, -UR25 ;  /* 0x8000001905057e24 */ /* 0x000fc8000f8e0200 */
[----:B------:R-:W-:-:S05]  /*3e10*/  IMAD.IADD R0, R5, 0x1, -R196 ;  /* 0x0000000105007824 */ /* 0x000fca00078e0ac4 */
[----:B------:R-:W-:Y:S02]  /*3e20*/  IADD3 R5, R0, c[0x0][0x32c], RZ ;  /* 0x0000cb0000057a10 */ /* 0x000fe40007ffe0ff */
[----:B------:R-:W-:Y:S02]  /*3e30*/  IMNMX R7, R7, R0, !PT ;  /* 0x0000000007077217 */ /* 0x000fe40007800200 */
[----:B------:R-:W-:Y:S02]  /*3e40*/  IMNMX R2, R2, R5, PT ;  /* 0x0000000502027217 */ /* 0x000fe40003800200 */
.L_x_1965:
[----:B------:R-:W-:Y:S01]  /*3e50*/  ISETP.GT.AND P0, PT, R7, 0x8, P1 ;  /* 0x000000080700780c */ /* 0x000fe20000f04270 */
[----:B------:R-:W-:-:S04]  /*3e60*/  DEPBAR.LE SB0, 0x2 ;  /* 0x000080800000791a */ /* 0x000fc80000000000 */
[----:B------:R-:W-:Y:S01]  /*3e70*/  BAR.SYNC.DEFER_BLOCKING 0x0 ;  /* 0x0000000000007b1d */ /* 0x000fe20000010000 */
[----:B------:R-:W-:Y:S01]  /*3e80*/  ISETP.LT.OR P0, PT, R2, 0x9, P0 ;  /* 0x000000090200780c */ /* 0x000fe20000701670 */
[----:B------:R-:W-:Y:S01]  /*3e90*/  IMAD.SHL.U32 R177, R3, 0x2, RZ ;  /* 0x0000000203b17824 */ /* 0x000fe200078e00ff */
[----:B------:R-:W-:Y:S01]  /*3ea0*/  FMNMX.FTZ R17, R44, R14, !PT ;  /* 0x0000000e2c117209 */ /* 0x000fe20007810000 */
[----:B------:R-:W-:Y:S01]  /*3eb0*/  UIADD3 UR4, UR7, -0x3, URZ ;  /* 0xfffffffd07047890 */ /* 0x000fe2000fffe03f */
[----:B------:R-:W-:Y:S01]  /*3ec0*/  FSEL R5, R42, -INF , !P0 ;  /* 0xff8000002a057808 */ /* 0x000fe20004000000 */
[--C-:B------:R-:W-:Y:S01]  /*3ed0*/  IMAD R176, R4, 0x2, R177.reuse ;  /* 0x0000000204b07824 */ /* 0x100fe200078e02b1 */
[----:B------:R-:W-:Y:S01]  /*3ee0*/  ISETP.GT.AND P0, PT, R7, 0x9, P1 ;  /* 0x000000090700780c */ /* 0x000fe20000f04270 */
[----:B------:R-:W-:Y:S01]  /*3ef0*/  IMAD.IADD R167, R182, 0x1, R177 ;  /* 0x00000001b6a77824 */ /* 0x000fe200078e02b1 */
[----:B------:R-:W-:Y:S01]  /*3f00*/  FMNMX.FTZ R17, R40, R17, !PT ;  /* 0x0000001128117209 */ /* 0x000fe20007810000 */
[----:B------:R-:W-:Y:S01]  /*3f10*/  IMAD.IADD R159, R182, 0x1, R176 ;  /* 0x00000001b69f7824 */ /* 0x000fe200078e02b0 */
[----:B------:R-:W-:Y:S01]  /*3f20*/  ISETP.LT.OR P0, PT, R2, 0xa, P0 ;  /* 0x0000000a0200780c */ /* 0x000fe20000701670 */
[----:B------:R-:W-:Y:S01]  /*3f30*/  IMAD R4, R4, 0x2, R167 ;  /* 0x0000000204047824 */ /* 0x000fe200078e02a7 */
[----:B------:R-:W-:Y:S01]  /*3f40*/  FMNMX.FTZ R17, R12, R17, !PT ;  /* 0x000000110c117209 */ /* 0x000fe20007810000 */
[----:B------:R-:W-:Y:S01]  /*3f50*/  UISETP.GE.AND UP2, UPT, UR4, UR11, UPT ;  /* 0x0000000b0400728c */ /* 0x000fe2000bf46270 */
[----:B------:R-:W-:-:S02]  /*3f60*/  FSEL R43, R43, -INF , !P0 ;  /* 0xff8000002b2b7808 */ /* 0x000fc40004000000 */
[C---:B------:R-:W-:Y:S02]  /*3f70*/  ISETP.GT.AND P0, PT, R7.reuse, 0x10, P1 ;  /* 0x000000100700780c */ /* 0x040fe40000f04270 */
[----:B------:R-:W-:Y:S02]  /*3f80*/  FMNMX.FTZ R17, R10, R17, !PT ;  /* 0x000000110a117209 */ /* 0x000fe40007810000 */
[----:B------:R-:W-:Y:S02]  /*3f90*/  ISETP.LT.OR P0, PT, R2, 0x11, P0 ;  /* 0x000000110200780c */ /* 0x000fe40000701670 */
[----:B------:R-:W-:Y:S01]  /*3fa0*/  FMNMX.FTZ R17, R8, R17, !PT ;  /* 0x0000001108117209 */ /* 0x000fe20007810000 */
[----:B------:R-:W-:Y:S01]  /*3fb0*/  LDSM.16.MT88.4 R56, [R176+0x2100] ;  /* 0x00210000b038783b */ /* 0x000fe20000004200 */
[----:B------:R-:W-:Y:S02]  /*3fc0*/  FSEL R15, R38, -INF , !P0 ;  /* 0xff800000260f7808 */ /* 0x000fe40004000000 */
[----:B------:R-:W-:Y:S01]  /*3fd0*/  ISETP.GT.AND P0, PT, R7, 0x11, P1 ;  /* 0x000000110700780c */ /* 0x000fe20000f04270 */
[----:B------:R-:W-:Y:S01]  /*3fe0*/  LDSM.16.MT88.4 R124, [R177+0x100] ;  /* 0x00010000b17c783b */ /* 0x000fe20000004200 */
[----:B------:R-:W-:-:S02]  /*3ff0*/  FMNMX.FTZ R17, R32, R17, !PT ;  /* 0x0000001120117209 */ /* 0x000fc40007810000 */
[----:B------:R-:W-:Y:S01]  /*4000*/  ISETP.LT.OR P0, PT, R2, 0x12, P0 ;  /* 0x000000120200780c */ /* 0x000fe20000701670 */
[----:B------:R-:W-:Y:S01]  /*4010*/  LDSM.16.MT88.4 R104, [R167+0x100] ;  /* 0x00010000a768783b */ /* 0x000fe20000004200 */
[----:B------:R-:W-:Y:S02]  /*4020*/  FMNMX.FTZ R17, R6, R17, !PT ;  /* 0x0000001106117209 */ /* 0x000fe40007810000 */
[----:B------:R-:W-:Y:S01]  /*4030*/  FSEL R13, R39, -INF , !P0 ;  /* 0xff800000270d7808 */ /* 0x000fe20004000000 */
[----:B------:R-:W-:Y:S01]  /*4040*/  LDSM.16.MT88.4 R112, [R176+0x100] ;  /* 0x00010000b070783b */ /* 0x000fe20000004200 */
[----:B------:R-:W-:Y:S02]  /*4050*/  ISETP.GT.AND P0, PT, R7, 0x18, P1 ;  /* 0x000000180700780c */ /* 0x000fe40000f04270 */
[----:B------:R-:W-:Y:S01]  /*4060*/  FMNMX.FTZ R17, R160, R17, !PT ;  /* 0x00000011a0117209 */ /* 0x000fe20007810000 */
[----:B------:R-:W-:Y:S01]  /*4070*/  LDSM.16.MT88.4 R120, [R4+0x100] ;  /* 0x000100000478783b */ /* 0x000fe20000004200 */
[----:B------:R-:W-:-:S02]  /*4080*/  ISETP.LT.OR P0, PT, R2, 0x19, P0 ;  /* 0x000000190200780c */ /* 0x000fc40000701670 */
[----:B------:R-:W-:Y:S01]  /*4090*/  FMNMX.FTZ R17, R168, R17, !PT ;  /* 0x00000011a8117209 */ /* 0x000fe20007810000 */
[----:B------:R-:W-:Y:S01]  /*40a0*/  LDSM.16.MT88.4 R48, [R167+0x2100] ;  /* 0x00210000a730783b */ /* 0x000fe20000004200 */
[----:B------:R-:W-:Y:S02]  /*40b0*/  FSEL R11, R34, -INF , !P0 ;  /* 0xff800000220b7808 */ /* 0x000fe40004000000 */
[----:B------:R-:W-:Y:S01]  /*40c0*/  ISETP.GT.AND P0, PT, R7, 0x19, P1 ;  /* 0x000000190700780c */ /* 0x000fe20000f04270 */
[----:B------:R-:W-:Y:S01]  /*40d0*/  LDSM.16.MT88.4 R64, [R159+0x2100] ;  /* 0x002100009f40783b */ /* 0x000fe20000004200 */
[----:B------:R-:W-:Y:S02]  /*40e0*/  FMNMX.FTZ R17, R166, R17, !PT ;  /* 0x00000011a6117209 */ /* 0x000fe40007810000 */
[----:B------:R-:W-:Y:S01]  /*40f0*/  ISETP.LT.OR P0, PT, R2, 0x1a, P0 ;  /* 0x0000001a0200780c */ /* 0x000fe20000701670 */
[----:B------:R-:W-:Y:S01]  /*4100*/  LDSM.16.MT88.4 R80, [R167+0x4100] ;  /* 0x00410000a750783b */ /* 0x000fe20000004200 */
[----:B------:R-:W-:-:S02]  /*4110*/  FMNMX.FTZ R17, R162, R17, !PT ;  /* 0x00000011a2117209 */ /* 0x000fc40007810000 */
[----:B------:R-:W-:Y:S01]  /*4120*/  FSEL R9, R35, -INF , !P0 ;  /* 0xff80000023097808 */ /* 0x000fe20004000000 */
[----:B------:R-:W-:Y:S01]  /*4130*/  LDSM.16.MT88.4 R88, [R176+0x4100] ;  /* 0x00410000b058783b */ /* 0x000fe20000004200 */
[----:B------:R-:W-:Y:S02]  /*4140*/  ISETP.GT.AND P0, PT, R7, 0x20, P1 ;  /* 0x000000200700780c */ /* 0x000fe40000f04270 */
[----:B------:R-:W-:Y:S01]  /*4150*/  FMNMX.FTZ R17, R172, R17, !PT ;  /* 0x00000011ac117209 */ /* 0x000fe20007810000 */
[----:B------:R-:W-:Y:S01]  /*4160*/  LDSM.16.MT88.4 R20, [R177+0x900] ;  /* 0x00090000b114783b */ /* 0x000fe20000004200 */
[----:B------:R-:W-:Y:S02]  /*4170*/  ISETP.LT.OR P0, PT, R2, 0x21, P0 ;  /* 0x000000210200780c */ /* 0x000fe40000701670 */
[----:B------:R-:W-:Y:S01]  /*4180*/  FMNMX.FTZ R17, R170, R17, !PT ;  /* 0x00000011aa117209 */ /* 0x000fe20007810000 */
[----:B------:R-:W-:Y:S01]  /*4190*/  LDSM.16.MT88.4 R136, [R167+0x900] ;  /* 0x00090000a788783b */ /* 0x000fe20000004200 */
[----:B------:R-:W-:-:S02]  /*41a0*/  FSEL R203, R30, -INF , !P0 ;  /* 0xff8000001ecb7808 */ /* 0x000fc40004000000 */
[----:B------:R-:W-:Y:S02]  /*41b0*/  ISETP.GT.AND P0, PT, R7, 0x21, P1 ;  /* 0x000000210700780c */ /* 0x000fe40000f04270 */
[----:B------:R-:W-:Y:S02]  /*41c0*/  FMNMX.FTZ R17, R142, R17, !PT ;  /* 0x000000118e117209 */ /* 0x000fe40007810000 */
[----:B------:R-:W-:Y:S02]  /*41d0*/  ISETP.LT.OR P0, PT, R2, 0x22, P0 ;  /* 0x000000220200780c */ /* 0x000fe40000701670 */
[----:B------:R-:W-:Y:S02]  /*41e0*/  FMNMX.FTZ R17, R140, R17, !PT ;  /* 0x000000118c117209 */ /* 0x000fe40007810000 */
[----:B------:R-:W-:Y:S02]  /*41f0*/  FSEL R169, R31, -INF , !P0 ;  /* 0xff8000001fa97808 */ /* 0x000fe40004000000 */
[----:B------:R-:W-:Y:S01]  /*4200*/  ISETP.GT.AND P0, PT, R7, 0x28, P1 ;  /* 0x000000280700780c */ /* 0x000fe20000f04270 */
[----:B------:R-:W1:Y:S03]  /*4210*/  SHFL.BFLY PT, R0, R17, 0x2, 0x1f ;  /* 0x0c401f0011007f89 */ /* 0x000e6600000e0000 */
[----:B------:R-:W-:Y:S01]  /*4220*/  ISETP.LT.OR P0, PT, R2, 0x29, P0 ;  /* 0x000000290200780c */ /* 0x000fe20000701670 */
[----:B------:R-:W-:Y:S03]  /*4230*/  LDSM.16.MT88.4 R28, [R159+0x900] ;  /* 0x000900009f1c783b */ /* 0x000fe60000004200 */
[----:B------:R-:W-:-:S02]  /*4240*/  FSEL R197, R26, -INF , !P0 ;  /* 0xff8000001ac57808 */ /* 0x000fc40004000000 */
[----:B------:R-:W-:-:S04]  /*4250*/  ISETP.GT.AND P0, PT, R7, 0x29, P1 ;  /* 0x000000290700780c */ /* 0x000fc80000f04270 */
[----:B------:R-:W-:-:S04]  /*4260*/  ISETP.LT.OR P0, PT, R2, 0x2a, P0 ;  /* 0x0000002a0200780c */ /* 0x000fc80000701670 */
[----:B------:R-:W-:Y:S02]  /*4270*/  FSEL R171, R27, -INF , !P0 ;  /* 0xff8000001bab7808 */ /* 0x000fe40004000000 */
[----:B------:R-:W-:Y:S01]  /*4280*/  ISETP.GT.AND P0, PT, R7, 0x30, P1 ;  /* 0x000000300700780c */ /* 0x000fe20000f04270 */
[----:B------:R-:W-:Y:S03]  /*4290*/  LDSM.16.MT88.4 R24, [R167+0x2900] ;  /* 0x00290000a718783b */ /* 0x000fe60000004200 */
[----:B------:R-:W-:Y:S02]  /*42a0*/  ISETP.LT.OR P0, PT, R2, 0x31, P0 ;  /* 0x000000310200780c */ /* 0x000fe40000701670 */
[----:B-1----:R-:W-:Y:S02]  /*42b0*/  FMNMX.FTZ R19, R17, R0, !PT ;  /* 0x0000000011137209 */ /* 0x002fe40007810000 */
[----:B------:R-:W-:-:S02]  /*42c0*/  FSEL R173, R74, -INF , !P0 ;  /* 0xff8000004aad7808 */ /* 0x000fc40004000000 */
[----:B------:R-:W-:-:S04]  /*42d0*/  ISETP.GT.AND P0, PT, R7, 0x31, P1 ;  /* 0x000000310700780c */ /* 0x000fc80000f04270 */
[----:B------:R-:W-:-:S04]  /*42e0*/  ISETP.LT.OR P0, PT, R2, 0x32, P0 ;  /* 0x000000320200780c */ /* 0x000fc80000701670 */
[----:B------:R-:W-:Y:S02]  /*42f0*/  FSEL R143, R75, -INF , !P0 ;  /* 0xff8000004b8f7808 */ /* 0x000fe40004000000 */
[----:B------:R-:W-:Y:S01]  /*4300*/  ISETP.GT.AND P0, PT, R7, 0x1, P1 ;  /* 0x000000010700780c */ /* 0x000fe20000f04270 */
[----:B------:R-:W-:Y:S03]  /*4310*/  LDSM.16.MT88.4 R72, [R177+0x4100] ;  /* 0x00410000b148783b */ /* 0x000fe60000004200 */
[----:B------:R-:W-:-:S04]  /*4320*/  ISETP.LT.OR P0, PT, R2, 0x2, P0 ;  /* 0x000000020200780c */ /* 0x000fc80000701670 */
[----:B------:R-:W-:Y:S02]  /*4330*/  FSEL R47, R47, -INF , !P0 ;  /* 0xff8000002f2f7808 */ /* 0x000fe40004000000 */
[----:B------:R-:W-:-:S04]  /*4340*/  ISETP.GT.AND P0, PT, R7, RZ, P1 ;  /* 0x000000ff0700720c */ /* 0x000fc80000f04270 */
[----:B------:R-:W-:-:S04]  /*4350*/  ISETP.LT.OR P0, PT, R2, 0x1, P0 ;  /* 0x000000010200780c */ /* 0x000fc80000701670 */
[----:B------:R-:W-:Y:S02]  /*4360*/  FSEL R46, R46, -INF , !P0 ;  /* 0xff8000002e2e7808 */ /* 0x000fe40004000000 */
[----:B------:R-:W-:Y:S02]  /*4370*/  ISETP.GT.AND P0, PT, R7, 0x38, P1 ;  /* 0x000000380700780c */ /* 0x000fe40000f04270 */
[----:B------:R-:W-:Y:S02]  /*4380*/  FMNMX.FTZ R16, R46, R47, !PT ;  /* 0x0000002f2e107209 */ /* 0x000fe40007810000 */
[----:B------:R-:W-:Y:S02]  /*4390*/  ISETP.LT.OR P0, PT, R2, 0x39, P0 ;  /* 0x000000390200780c */ /* 0x000fe40000701670 */
[----:B------:R-:W-:Y:S02]  /*43a0*/  FMNMX.FTZ R16, R5, R16, !PT ;  /* 0x0000001005107209 */ /* 0x000fe40007810000 */
[----:B------:R-:W-:-:S02]  /*43b0*/  FSEL R141, R70, -INF , !P0 ;  /* 0xff800000468d7808 */ /* 0x000fc40004000000 */
[----:B------:R-:W-:Y:S02]  /*43c0*/  FMNMX.FTZ R16, R43, R16, !PT ;  /* 0x000000102b107209 */ /* 0x000fe40007810000 */
[----:B------:R-:W-:Y:S02]  /*43d0*/  ISETP.GT.AND P0, PT, R7, 0x39, P1 ;  /* 0x000000390700780c */ /* 0x000fe40000f04270 */
[----:B------:R-:W-:Y:S02]  /*43e0*/  FMNMX.FTZ R16, R15, R16, !PT ;  /* 0x000000100f107209 */ /* 0x000fe40007810000 */
[----:B------:R-:W-:Y:S02]  /*43f0*/  ISETP.LT.OR P0, PT, R2, 0x3a, P0 ;  /* 0x0000003a0200780c */ /* 0x000fe40000701670 */
[----:B------:R-:W-:Y:S02]  /*4400*/  FMNMX.FTZ R16, R13, R16, !PT ;  /* 0x000000100d107209 */ /* 0x000fe40007810000 */
[----:B------:R-:W-:-:S02]  /*4410*/  FSEL R165, R71, -INF , !P0 ;  /* 0xff80000047a57808 */ /* 0x000fc40004000000 */
[----:B------:R-:W-:-:S04]  /*4420*/  FMNMX.FTZ R16, R11, R16, !PT ;  /* 0x000000100b107209 */ /* 0x000fc80007810000 */
        /* <DEDUP_REMOVED lines=8> */
[----:B------:R-:W-:Y:S02]  /*44b0*/  FMNMX.FTZ R16, R165, R2, !PT ;  /* 0x00000002a5107209 */ /* 0x000fe40007810000 */
[----:B------:R-:W1:Y:S04]  /*44c0*/  SHFL.BFLY PT, R2, R19, 0x1, 0x1f ;  /* 0x0c201f0013027f89 */ /* 0x000e6800000e0000 */
[----:B------:R-:W2:Y:S01]  /*44d0*/  SHFL.BFLY PT, R7, R16, 0x2, 0x1f ;  /* 0x0c401f0010077f89 */ /* 0x000ea200000e0000 */
[----:B-1----:R-:W-:Y:S02]  /*44e0*/  FMNMX.FTZ R2, R19, R2, !PT ;  /* 0x0000000213027209 */ /* 0x002fe40007810000 */
[----:B--2---:R-:W-:-:S03]  /*44f0*/  FMNMX.FTZ R7, R16, R7, !PT ;  /* 0x0000000710077209 */ /* 0x004fc60007810000 */
[C---:B------:R-:W-:Y:S01]  /*4500*/  FMUL.FTZ R175, R2.reuse, c[0x0][0x2d0] ;  /* 0x0000b40002af7a20 */ /* 0x040fe20000410000 */
[----:B------:R-:W-:Y:S01]  /*4510*/  FSETP.NEU.FTZ.AND P0, PT, R2, -INF , PT ;  /* 0xff8000000200780b */ /* 0x000fe20003f1d000 */
[----:B------:R-:W-:Y:S03]  /*4520*/  LDSM.16.MT88.4 R16, [R176+0x2900] ;  /* 0x00290000b010783b */ /* 0x000fe60000004200 */
[----:B------:R-:W-:Y:S01]  /*4530*/  FSEL R175, R175, RZ, P0 ;  /* 0x000000ffafaf7208 */ /* 0x000fe20000000000 */
[----:B------:R-:W1:Y:S04]  /*4540*/  SHFL.BFLY PT, R0, R7, 0x1, 0x1f ;  /* 0x0c201f0007007f89 */ /* 0x000e6800000e0000 */
[----:B------:R-:W-:-:S02]  /*4550*/  FFMA.FTZ R152, R40, c[0x0][0x2d0], -R175 ;  /* 0x0000b40028987a23 */ /* 0x000fc400000108af */
[--C-:B------:R-:W-:Y:S02]  /*4560*/  FFMA.FTZ R155, R44, c[0x0][0x2d0], -R175.reuse ;  /* 0x0000b4002c9b7a23 */ /* 0x100fe400000108af */
[--C-:B------:R-:W-:Y:S02]  /*4570*/  FFMA.FTZ R154, R14, c[0x0][0x2d0], -R175.reuse ;  /* 0x0000b4000e9a7a23 */ /* 0x100fe400000108af */
[--C-:B------:R-:W-:Y:S01]  /*4580*/  FFMA.FTZ R149, R12, c[0x0][0x2d0], -R175.reuse ;  /* 0x0000b4000c957a23 */ /* 0x100fe200000108af */
[----:B------:R-:W-:Y:S01]  /*4590*/  MUFU.EX2 R152, R152 ;  /* 0x0000009800987308 */ /* 0x000fe20000000800 */
[--C-:B------:R-:W-:Y:S02]  /*45a0*/  FFMA.FTZ R144, R6, c[0x0][0x2d0], -R175.reuse ;  /* 0x0000b40006907a23 */ /* 0x100fe400000108af */
[--C-:B------:R-:W-:Y:S02]  /*45b0*/  FFMA.FTZ R153, R10, c[0x0][0x2d0], -R175.reuse ;  /* 0x0000b4000a997a23 */ /* 0x100fe400000108af */
[----:B------:R-:W-:-:S02]  /*45c0*/  FFMA.FTZ R148, R8, c[0x0][0x2d0], -R175 ;  /* 0x0000b40008947a23 */ /* 0x000fc400000108af */
[--C-:B------:R-:W-:Y:S01]  /*45d0*/  FFMA.FTZ R147, R32, c[0x0][0x2d0], -R175.reuse ;  /* 0x0000b40020937a23 */ /* 0x100fe200000108af */
[----:B------:R-:W-:Y:S01]  /*45e0*/  MUFU.EX2 R155, R155 ;  /* 0x0000009b009b7308 */ /* 0x000fe20000000800 */
[----:B------:R-:W-:Y:S01]  /*45f0*/  LDSM.16.MT88.4 R32, [R176+0x900] ;  /* 0x00090000b020783b */ /* 0x000fe20000004200 */
[--C-:B------:R-:W-:Y:S02]  /*4600*/  FFMA.FTZ R163, R168, c[0x0][0x2d0], -R175.reuse ;  /* 0x0000b400a8a37a23 */ /* 0x100fe400000108af */
[--C-:B------:R-:W-:Y:S01]  /*4610*/  FFMA.FTZ R161, R166, c[0x0][0x2d0], -R175.reuse ;  /* 0x0000b400a6a17a23 */ /* 0x100fe200000108af */
[----:B-1----:R-:W-:Y:S01]  /*4620*/  FMNMX.FTZ R0, R7, R0, !PT ;  /* 0x0000000007007209 */ /* 0x002fe20007810000 */
[----:B------:R-:W-:Y:S02]  /*4630*/  FFMA.FTZ R160, R160, c[0x0][0x2d0], -R175 ;  /* 0x0000b400a0a07a23 */ /* 0x000fe400000108af */
[----:B------:R-:W1:Y:S01]  /*4640*/  MUFU.EX2 R154, R154 ;  /* 0x0000009a009a7308 */ /* 0x000e620000000800 */
[C---:B------:R-:W-:Y:S01]  /*4650*/  FSETP.NEU.FTZ.AND P0, PT, R0.reuse, -INF , PT ;  /* 0xff8000000000780b */ /* 0x040fe20003f1d000 */
[----:B------:R-:W-:-:S02]  /*4660*/  FMUL.FTZ R164, R0, c[0x0][0x2d0] ;  /* 0x0000b40000a47a20 */ /* 0x000fc40000410000 */
[--C-:B------:R-:W-:Y:S02]  /*4670*/  FFMA.FTZ R162, R162, c[0x0][0x2d0], -R175.reuse ;  /* 0x0000b400a2a27a23 */ /* 0x100fe400000108af */
[----:B------:R-:W-:Y:S01]  /*4680*/  FFMA.FTZ R172, R172, c[0x0][0x2d0], -R175 ;  /* 0x0000b400acac7a23 */ /* 0x000fe200000108af */
[----:B------:R-:W-:Y:S01]  /*4690*/  FSEL R164, R164, RZ, P0 ;  /* 0x000000ffa4a47208 */ /* 0x000fe20000000000 */
[----:B------:R-:W2:Y:S01]  /*46a0*/  MUFU.EX2 R149, R149 ;  /* 0x0000009500957308 */ /* 0x000ea20000000800 */
[----:B------:R-:W-:-:S03]  /*46b0*/  PLOP3.LUT P0, PT, PT, PT, UP2, 0x40, 0x0 ;  /* 0x000000000000781c */ /* 0x000fc60003f0e828 */
[--C-:B------:R-:W-:Y:S02]  /*46c0*/  FFMA.FTZ R151, R43, c[0x0][0x2d0], -R164.reuse ;  /* 0x0000b4002b977a23 */ /* 0x100fe400000108a4 */
[----:B------:R-:W3:Y:S01]  /*46d0*/  LDSM.16.MT88.4 R40, [R177+0x2100] ;  /* 0x00210000b128783b */ /* 0x000ee20000004200 */
[--C-:B------:R-:W-:Y:S01]  /*46e0*/  FFMA.FTZ R157, R46, c[0x0][0x2d0], -R164.reuse ;  /* 0x0000b4002e9d7a23 */ /* 0x100fe200000108a4 */
[----:B-1----:R-:W-:Y:S01]  /*46f0*/  F2FP.BF16.PACK_AB R96, R154, R155 ;  /* 0x0000009b9a60723e */ /* 0x002fe200000010ff */
[--C-:B------:R-:W-:Y:S01]  /*4700*/  FFMA.FTZ R156, R47, c[0x0][0x2d0], -R164.reuse ;  /* 0x0000b4002f9c7a23 */ /* 0x100fe200000108a4 */
[----:B------:R-:W-:Y:S01]  /*4710*/  MUFU.EX2 R151, R151 ;  /* 0x0000009700977308 */ /* 0x000fe20000000800 */
[--C-:B------:R-:W-:Y:S02]  /*4720*/  FFMA.FTZ R158, R5, c[0x0][0x2d0], -R164.reuse ;  /* 0x0000b400059e7a23 */ /* 0x100fe400000108a4 */
[----:B------:R-:W1:Y:S01]  /*4730*/  LDSM.16.MT88.4 R4, [R4+0x4100] ;  /* 0x004100000404783b */ /* 0x000e620000004200 */
[----:B------:R-:W-:-:S02]  /*4740*/  FFMA.FTZ R146, R11, c[0x0][0x2d0], -R164 ;  /* 0x0000b4000b927a23 */ /* 0x000fc400000108a4 */
[--C-:B------:R-:W-:Y:S01]  /*4750*/  FFMA.FTZ R3, R9, c[0x0][0x2d0], -R164.reuse ;  /* 0x0000b40009037a23 */ /* 0x100fe200000108a4 */
[----:B--2---:R-:W-:Y:S01]  /*4760*/  F2FP.BF16.PACK_AB R98, R149, R152 ;  /* 0x000000989562723e */ /* 0x004fe200000010ff */
[----:B------:R-:W-:Y:S01]  /*4770*/  MUFU.EX2 R157, R157 ;  /* 0x0000009d009d7308 */ /* 0x000fe20000000800 */
[----:B------:R-:W2:Y:S01]  /*4780*/  LDSM.16.MT88.4 R8, [R177+0x2900] ;  /* 0x00290000b108783b */ /* 0x000ea20000004200 */
[--C-:B------:R-:W-:Y:S02]  /*4790*/  FFMA.FTZ R150, R15, c[0x0][0x2d0], -R164.reuse ;  /* 0x0000b4000f967a23 */ /* 0x100fe400000108a4 */
[--C-:B------:R-:W-:Y:S02]  /*47a0*/  FFMA.FTZ R145, R13, c[0x0][0x2d0], -R164.reuse ;  /* 0x0000b4000d917a23 */ /* 0x100fe400000108a4 */
[----:B------:R-:W4:Y:S01]  /*47b0*/  LDSM.16.MT88.4 R12, [R159+0x2900] ;  /* 0x002900009f0c783b */ /* 0x000f220000004200 */
[--C-:B------:R-:W-:Y:S01]  /*47c0*/  FFMA.FTZ R166, R203, c[0x0][0x2d0], -R164.reuse ;  /* 0x0000b400cba67a23 */ /* 0x100fe200000108a4 */
[----:B------:R-:W5:Y:S01]  /*47d0*/  MUFU.EX2 R156, R156 ;  /* 0x0000009c009c7308 */ /* 0x000f620000000800 */
[----:B------:R-:W-:-:S02]  /*47e0*/  FFMA.FTZ R169, R169, c[0x0][0x2d0], -R164 ;  /* 0x0000b400a9a97a23 */ /* 0x000fc400000108a4 */
[--C-:B------:R-:W-:Y:S02]  /*47f0*/  FFMA.FTZ R168, R197, c[0x0][0x2d0], -R164.reuse ;  /* 0x0000b400c5a87a23 */ /* 0x100fe400000108a4 */
[--C-:B------:R-:W-:Y:S02]  /*4800*/  FFMA.FTZ R171, R171, c[0x0][0x2d0], -R164.reuse ;  /* 0x0000b400abab7a23 */ /* 0x100fe400000108a4 */
[--C-:B------:R-:W-:Y:S01]  /*4810*/  FFMA.FTZ R197, R170, c[0x0][0x2d0], -R175.reuse ;  /* 0x0000b400aac57a23 */ /* 0x100fe200000108af */
[----:B------:R-:W3:Y:S01]  /*4820*/  MUFU.EX2 R158, R158 ;  /* 0x0000009e009e7308 */ /* 0x000ee20000000800 */
[--C-:B------:R-:W-:Y:S02]  /*4830*/  FFMA.FTZ R170, R142, c[0x0][0x2d0], -R175.reuse ;  /* 0x0000b4008eaa7a23 */ /* 0x100fe400000108af */
[----:B------:R-:W-:Y:S02]  /*4840*/  FFMA.FTZ R175, R140, c[0x0][0x2d0], -R175 ;  /* 0x0000b4008caf7a23 */ /* 0x000fe400000108af */
[----:B------:R-:W-:-:S02]  /*4850*/  FFMA.FTZ R173, R173, c[0x0][0x2d0], -R164 ;  /* 0x0000b400adad7a23 */ /* 0x000fc400000108a4 */
[--C-:B------:R-:W-:Y:S01]  /*4860*/  FFMA.FTZ R174, R143, c[0x0][0x2d0], -R164.reuse ;  /* 0x0000b4008fae7a23 */ /* 0x100fe200000108a4 */
[----:B-----5:R-:W-:Y:S01]  /*4870*/  F2FP.BF16.PACK_AB R97, R156, R157 ;  /* 0x0000009d9c61723e */ /* 0x020fe200000010ff */
[----:B------:R-:W-:Y:S01]  /*4880*/  MUFU.EX2 R153, R153 ;  /* 0x0000009900997308 */ /* 0x000fe20000000800 */
[--C-:B------:R-:W-:Y:S02]  /*4890*/  FFMA.FTZ R198, R141, c[0x0][0x2d0], -R164.reuse ;  /* 0x0000b4008dc67a23 */ /* 0x100fe400000108a4 */
[----:B------:R-:W-:Y:S01]  /*48a0*/  FFMA.FTZ R165, R165, c[0x0][0x2d0], -R164 ;  /* 0x0000b400a5a57a23 */ /* 0x000fe200000108a4 */
[----:B------:R-:W-:Y:S01]  /*48b0*/  LDSM.16.MT88.4 R140, [R167+0x3900] ;  /* 0x00390000a78c783b */ /* 0x000fe20000004200 */
[----:B------:R-:W-:Y:S01]  /*48c0*/  FADD.FTZ R155, R155, R154 ;  /* 0x0000009a9b9b7221 */ /* 0x000fe20000010000 */
[----:B---3--:R-:W-:Y:S02]  /*48d0*/  F2FP.BF16.PACK_AB R99, R151, R158 ;  /* 0x0000009e9763723e */ /* 0x008fe400000010ff */
[----:B------:R-:W3:Y:S01]  /*48e0*/  MUFU.EX2 R148, R148 ;  /* 0x0000009400947308 */ /* 0x000ee20000000800 */
[----:B------:R-:W-:-:S02]  /*48f0*/  FADD.FTZ R157, R157, R156 ;  /* 0x0000009c9d9d7221 */ /* 0x000fc40000010000 */
[----:B------:R-:W-:Y:S02]  /*4900*/  FADD.FTZ R152, R152, R155 ;  /* 0x0000009b98987221 */ /* 0x000fe40000010000 */
[----:B------:R-:W-:Y:S01]  /*4910*/  FADD.FTZ R158, R158, R157 ;  /* 0x0000009d9e9e7221 */ /* 0x000fe20000010000 */
[----:B------:R-:W-:Y:S01]  /*4920*/  HMMA.16816.F32.BF16 R36, R96, R40, RZ ;  /* 0x000000286024723c */ /* 0x000fe200000418ff */
[----:B------:R-:W-:Y:S01]  /*4930*/  FADD.FTZ R152, R149, R152 ;  /* 0x0000009895987221 */ /* 0x000fe20000010000 */
[----:B------:R-:W-:Y:S01]  /*4940*/  MUFU.EX2 R147, R147 ;  /* 0x0000009300937308 */ /* 0x000fe20000000800 */
[----:B------:R-:W-:-:S05]  /*4950*/  FADD.FTZ R151, R151, R158 ;  /* 0x0000009e97977221 */ /* 0x000fca0000010000 */
        /* <DEDUP_REMOVED lines=41> */
[----:B------:R-:W2:Y:S06]  /*4bf0*/  MUFU.EX2 R165, R165 ;  /* 0x000000a500a57308 */ /* 0x000eac0000000800 */
[C---:B-1----:R-:W-:Y:S07]  /*4c00*/  HMMA.16816.F32.BF16 R92, R96.reuse, R4, RZ ;  /* 0x00000004605c723c */ /* 0x042fee00000418ff */
[----:B---3--:R-:W-:Y:S01]  /*4c10*/  F2FP.BF16.PACK_AB R4, R148, R153 ;  /* 0x000000999404723e */ /* 0x008fe200000010ff */
[----:B------:R-:W-:Y:S01]  /*4c20*/  HMMA.16816.F32.BF16 R96, R96, R6, RZ ;  /* 0x000000066060723c */ /* 0x000fe200000418ff */
[----:B-----5:R-:W-:Y:S01]  /*4c30*/  F2FP.BF16.PACK_AB R5, R145, R150 ;  /* 0x000000969105723e */ /* 0x020fe200000010ff */
[----:B------:R-:W-:-:S02]  /*4c40*/  FADD.FTZ R153, R153, R152 ;  /* 0x0000009899997221 */ /* 0x000fc40000010000 */
[----:B------:R-:W-:Y:S02]  /*4c50*/  FADD.FTZ R150, R150, R151 ;  /* 0x0000009796967221 */ /* 0x000fe40000010000 */
[----:B------:R-:W-:Y:S01]  /*4c60*/  FADD.FTZ R148, R148, R153 ;  /* 0x0000009994947221 */ /* 0x000fe20000010000 */
[----:B------:R-:W-:Y:S01]  /*4c70*/  F2FP.BF16.PACK_AB R6, R144, R147 ;  /* 0x000000939006723e */ /* 0x000fe200000010ff */
[----:B------:R-:W-:Y:S01]  /*4c80*/  FADD.FTZ R145, R145, R150 ;  /* 0x0000009691917221 */ /* 0x000fe20000010000 */
[----:B------:R-:W-:Y:S01]  /*4c90*/  F2FP.BF16.PACK_AB R7, R3, R146 ;  /* 0x000000920307723e */ /* 0x000fe200000010ff */
[----:B------:R-:W-:Y:S02]  /*4ca0*/  FADD.FTZ R147, R147, R148 ;  /* 0x0000009493937221 */ /* 0x000fe40000010000 */
[----:B------:R-:W-:Y:S02]  /*4cb0*/  FADD.FTZ R146, R146, R145 ;  /* 0x0000009192927221 */ /* 0x000fe40000010000 */
[----:B------:R-:W-:-:S02]  /*4cc0*/  FADD.FTZ R147, R144, R147 ;  /* 0x0000009390937221 */ /* 0x000fc40000010000 */
[----:B--2---:R-:W-:Y:S01]  /*4cd0*/  HMMA.16816.F32.BF16 R36, R4, R8, R36 ;  /* 0x000000080424723c */ /* 0x004fe20000041824 */
        /* <DEDUP_REMOVED lines=87> */
[C---:B------:R-:W-:Y:S01]  /*5250*/  F2FP.BF16.PACK_AB R5, R174.reuse, R173 ;  /* 0x000000adae05723e */ /* 0x040fe200000010ff */
        /* <DEDUP_REMOVED lines=58> */
[----:B------:R-:W-:Y:S02]  /*5600*/  IMAD.IADD R7, R9, 0x1, R6 ;  /* 0x0000000109077824 */ /* 0x000fe400078e0206 */
[----:B------:R-:W-:Y:S01]  /*5610*/  IMAD.MOV.U32 R6, RZ, RZ, R8 ;  /* 0x000000ffff067224 */ /* 0x000fe200078e0008 */
[----:B------:R-:W-:Y:S01]  /*5620*/  SEL R8, RZ, 0x10, P5 ;  /* 0x00000010ff087807 */ /* 0x000fe20002800000 */
[----:B------:R-:W-:-:S03]  /*5630*/  IMAD.SHL.U32 R9, R200, 0x2, RZ ;  /* 0x00000002c8097824 */ /* 0x000fc600078e00ff */
[----:B------:R-:W-:-:S04]  /*5640*/  IADD3 R18, -R8, 0x10, RZ ;  /* 0x0000001008127810 */ /* 0x000fc80007ffe1ff */
[----:B------:R-:W-:Y:S02]  /*5650*/  LOP3.LUT R18, R18, 0xf, RZ, 0xc0, !PT ;  /* 0x0000000f12127812 */ /* 0x000fe400078ec0ff */
[----:B--2---:R-:W-:Y:S01]  /*5660*/  SHF.R.S32.HI R11, RZ, 0x1f, R190 ;  /* 0x0000001fff0b7819 */ /* 0x004fe200000114be */
[----:B------:R-:W-:Y:S01]  /*5670*/  IMAD.WIDE.U32 R4, R190, c[0x0][0x1f0], R6 ;  /* 0x00007c00be047a25 */ /* 0x000fe200078e0006 */
[----:B------:R-:W-:-:S03]  /*5680*/  SHF.L.U64.HI R7, R199, 0x1, R132 ;  /* 0x00000001c7077819 */ /* 0x000fc60000010284 */
[----:B------:R-:W-:Y:S01]  /*5690*/  IMAD R11, R11, c[0x0][0x1f0], RZ ;  /* 0x00007c000b0b7a24 */ /* 0x000fe200078e02ff */
[----:B------:R-:W-:Y:S01]  /*56a0*/  IADD3 R4, P0, R4, UR16, RZ ;  /* 0x0000001004047c10 */ /* 0x000fe2000ff1e0ff */
[----:B------:R-:W-:Y:S02]  /*56b0*/  IMAD.SHL.U32 R6, R199, 0x2, RZ ;  /* 0x00000002c7067824 */ /* 0x000fe400078e00ff */
[----:B------:R-:W-:-:S05]  /*56c0*/  IMAD R11, R190, c[0x0][0x1f4], R11 ;  /* 0x00007d00be0b7a24 */ /* 0x000fca00078e020b */
[----:B------:R-:W-:Y:S02]  /*56d0*/  IADD3.X R11, R5, UR9, R11, P0, !PT ;  /* 0x00000009050b7c10 */ /* 0x000fe400087fe40b */
[C---:B------:R-:W-:Y:S02]  /*56e0*/  LEA R12, P0, R4.reuse, c[0x0][0x1c8], 0x1 ;  /* 0x00007200040c7a11 */ /* 0x040fe400078008ff */
[----:B------:R-:W-:Y:S02]  /*56f0*/  SEL R5, RZ, 0x10, P4 ;  /* 0x00000010ff057807 */ /* 0x000fe40002000000 */
[----:B------:R-:W-:Y:S01]  /*5700*/  LEA.HI.X R11, R4, c[0x0][0x1cc], R11, 0x1, P0 ;  /* 0x00007300040b7a11 */ /* 0x000fe200000f0c0b */
[----:B------:R-:W1:Y:S01]  /*5710*/  SHFL.IDX PT, R13, R12, 0x1, 0x181f ;  /* 0x00381f000c0d7f89 */ /* 0x000e6200000e0000 */
[----:B------:R-:W-:Y:S02]  /*5720*/  IADD3 R16, -R5, 0x10, RZ ;  /* 0x0000001005107810 */ /* 0x000fe40007ffe1ff */
[----:B------:R-:W-:Y:S01]  /*5730*/  SHF.L.U64.HI R4, R186, 0x1, R189 ;  /* 0x00000001ba047819 */ /* 0x000fe200000102bd */
[----:B------:R-:W2:Y:S01]  /*5740*/  SHFL.IDX PT, R15, R11, 0x1, 0x181f ;  /* 0x00381f000b0f7f89 */ /* 0x000ea200000e0000 */
[----:B------:R-:W-:-:S03]  /*5750*/  LOP3.LUT R16, R16, 0xf, RZ, 0xc0, !PT ;  /* 0x0000000f10107812 */ /* 0x000fc600078ec0ff */
        /* <DEDUP_REMOVED lines=23> */
.L_x_1969:
[----:B------:R-:W-:Y:S01]  /*58d0*/  ULDC.64 UR4, c[0x0][0x2c8] ;  /* 0x0000b20000047ab9 */ /* 0x000fe20000000a00 */
[----:B------:R-:W-:Y:S01]  /*58e0*/  PLOP3.LUT P0, PT, PT, PT, UP0, 0x40, 0x0 ;  /* 0x000000000000781c */ /* 0x000fe20003f0e808 */
[----:B------:R-:W-:Y:S01]  /*58f0*/  UIMAD.WIDE.U32 UR26, UR24, UR4, URZ ;  /* 0x00000004181a72a5 */ /* 0x000fe2000f8e003f */
[----:B------:R-:W0:Y:S01]  /*5900*/  LDGDEPBAR ;  /* 0x00000000000079af */ /* 0x000e220000000000 */
[----:B------:R-:W-:-:S05]  /*5910*/  UIADD3 UR7, UR7, -0x2, URZ ;  /* 0xfffffffe07077890 */ /* 0x000fca000fffe03f */
[----:B------:R-:W-:Y:S01]  /*5920*/  @UP1 UMOV UR25, UR27 ;  /* 0x0000001b00191c82 */ /* 0x000fe20008000000 */
[----:B------:R-:W-:Y:S01]  /*5930*/  MOV R202, UR7 ;  /* 0x0000000700ca7c02 */ /* 0x000fe20008000f00 */
[----:B------:R-:W-:-:S04]  /*5940*/  @UP1 USHF.R.U32.HI UR24, URZ, UR5, UR25 ;  /* 0x000000053f181299 */ /* 0x000fc80008011619 */
[----:B------:R-:W-:-:S03]  /*5950*/  UIADD3 UR4, UR15, UR24, URZ ;  /* 0x000000180f047290 */ /* 0x000fc6000fffe03f */
[----:B------:R-:W-:Y:S02]  /*5960*/  ULDC UR15, c[0x0][0x328] ;  /* 0x0000ca00000f7ab9 */ /* 0x000fe40000000800 */
[----:B------:R-:W-:Y:S01]  /*5970*/  UIADD3 UR15, UR4, UR15, URZ ;  /* 0x0000000f040f7290 */ /* 0x000fe2000fffe03f */
[----:B------:R-:W-:Y:S05]  /*5980*/  @P0 BRA `(.L_x_1970) ;  /* 0x0000015000000947 */ /* 0x000fea0003800000 */
[----:B------:R-:W-:Y:S01]  /*5990*/  ISETP.LT.AND P0, PT, RZ, UR4, PT ;  /* 0x00000004ff007c0c */ /* 0x000fe2000bf01270 */
[----:B------:R-:W-:Y:S02]  /*59a0*/  UIADD3 UR24, UR4, -0x1, URZ ;  /* 0xffffffff04187890 */ /* 0x000fe4000fffe03f */
[----:B------:R-:W-:-:S10]  /*59b0*/  ULDC UR7, c[0x0][0x32c] ;  /* 0x0000cb0000077ab9 */ /* 0x000fd40000000800 */
[----:B------:R-:W-:Y:S05]  /*59c0*/  @P0 BRA `(.L_x_1971) ;  /* 0x0000008000000947 */ /* 0x000fea0003800000 */
[----:B------:R-:W-:Y:S02]  /*59d0*/  UISETP.NE.AND UP2, UPT, UR7, 0x1, UPT ;  /* 0x000000010700788c */ /* 0x000fe4000bf45270 */
[----:B------:R-:W-:-:S03]  /*59e0*/  UIADD3 UR24, -UR4, URZ, URZ ;  /* 0x0000003f04187290 */ /* 0x000fc6000fffe13f */
[----:B------:R-:W-:Y:S02]  /*59f0*/  ULDC.64 UR4, c[0x0][0x330] ;  /* 0x0000cc0000047ab9 */ /* 0x000fe40000000a00 */
[----:B------:R-:W-:-:S07]  /*5a00*/  UIMAD.WIDE.U32 UR26, UR24, UR4, URZ ;  /* 0x00000004181a72a5 */ /* 0x000fce000f8e003f */
[----:B------:R-:W-:Y:S02]  /*5a10*/  @UP2 UMOV UR25, UR27 ;  /* 0x0000001b00192c82 */ /* 0x000fe40008000000 */
[----:B------:R-:W-:-:S04]  /*5a20*/  @UP2 USHF.R.U32.HI UR24, URZ, UR5, UR25 ;  /* 0x000000053f182299 */ /* 0x000fc80008011619 */
[----:B------:R-:W-:Y:S01]  /*5a30*/  ULOP3.LUT UR24, URZ, UR24, URZ, 0x33, !UPT ;  /* 0x000000183f187292 */ /* 0x000fe2000f8e333f */
[----:B------:R-:W-:Y:S05]  /*5a40*/  BRA `(.L_x_1972) ;  /* 0x0000005000007947 */ /* 0x000fea0003800000 */
.L_x_1971:
[----:B------:R-:W-:Y:S02]  /*5a50*/  UISETP.NE.AND UP2, UPT, UR7, 0x1, UPT ;  /* 0x000000010700788c */ /* 0x000fe4000bf45270 */
[----:B------:R-:W-:Y:S02]  /*5a60*/  ULDC.64 UR4, c[0x0][0x330] ;  /* 0x0000cc0000047ab9 */ /* 0x000fe40000000a00 */
[----:B------:R-:W-:-:S07]  /*5a70*/  UIMAD.WIDE.U32 UR26, UR24, UR4, URZ ;  /* 0x00000004181a72a5 */ /* 0x000fce000f8e003f */
[----:B------:R-:W-:Y:S02]  /*5a80*/  @UP2 UMOV UR25, UR27 ;  /* 0x0000001b00192c82 */ /* 0x000fe40008000000 */
[----:B------:R-:W-:Y:S02]  /*5a90*/  @UP2 USHF.R.U32.HI UR24, URZ, UR5, UR25 ;  /* 0x000000053f182299 */ /* 0x000fe40008011619 */
.L_x_1972:
[----:B------:R-:W-:Y:S02]  /*5aa0*/  ULDC UR4, c[0x0][0x32c] ;  /* 0x0000cb0000047ab9 */ /* 0x000fe40000000800 */
[----:B------:R-:W-:-:S04]  /*5ab0*/  UIMAD UR4, UR24, UR7, UR4 ;  /* 0x00000007180472a4 */ /* 0x000fc8000f8e0204 */
[----:B------:R-:W-:-:S04]  /*5ac0*/  UISETP.LT.AND UP2, UPT, UR15, UR4, UPT ;  /* 0x000000040f00728c */ /* 0x000fc8000bf41270 */
[----:B------:R-:W-:-:S04]  /*5ad0*/  USEL UR15, UR15, UR4, UP2 ;  /* 0x000000040f0f7287 */ /* 0x000fc80009000000 */
.L_x_1970:
[----:B------:R-:W-:Y:S02]  /*5ae0*/  USHF.R.S32.HI UR4, URZ, 0x1f, UR15 ;  /* 0x0000001f3f047899 */ /* 0x000fe4000801140f */
[----:B------:R-:W-:Y:S02]  /*5af0*/  UMOV UR5, 0x1 ;  /* 0x0000000100057882 */ /* 0x000fe40000000000 */
[----:B------:R-:W-:-:S03]  /*5b00*/  ULEA.HI UR4, UR4, UR15, URZ, 0x6 ;  /* 0x0000000f04047291 */ /* 0x000fc6000f8f303f */
[----:B------:R-:W-:Y:S02]  /*5b10*/  UMOV UR15, URZ ;  /* 0x0000003f000f7c82 */ /* 0x000fe40008000000 */
[----:B------:R-:W-:-:S04]  /*5b20*/  USHF.R.S32.HI UR7, URZ, 0x6, UR4 ;  /* 0x000000063f077899 */ /* 0x000fc80008011404 */
[----:B------:R-:W-:-:S04]  /*5b30*/  UISETP.LT.AND UP2, UPT, UR11, UR7, UPT ;  /* 0x000000070b00728c */ /* 0x000fc8000bf41270 */
[----:B------:R-:W-:-:S06]  /*5b40*/  USEL UR7, UR11, UR7, !UP2 ;  /* 0x000000070b077287 */ /* 0x000fcc000d000000 */
[----:B------:R-:W-:-:S13]  /*5b50*/  ISETP.GE.AND P0, PT, R202, UR7, PT ;  /* 0x00000007ca007c0c */ /* 0x000fda000bf06270 */
[----:B------:R-:W-:Y:S05]  /*5b60*/  @!P0 BRA `(.L_x_1973) ;  /* 0x000037d000008947 */ /* 0x000fea0003800000 */
[----:B------:R-:W-:Y:S01]  /*5b70*/  IMAD.MOV.U32 R180, RZ, RZ, 0x20 ;  /* 0x00000020ffb47424 */ /* 0x000fe200078e00ff */
[----:B------:R-:W-:Y:S01]  /*5b80*/  LOP3.LUT P1, RZ, R201, 0x2, RZ, 0xc0, !PT ;  /* 0x00000002c9ff7812 */ /* 0x000fe2000782c0ff */
[----:B------:R-:W-:Y:S01]  /*5b90*/  IMAD.MOV.U32 R3, RZ, RZ, R0 ;  /* 0x000000ffff037224 */ /* 0x000fe200078e0000 */
[C---:B------:R-:W-:Y:S01]  /*5ba0*/  SHF.L.U64.HI R205, R199.reuse, 0x1, R132 ;  /* 0x00000001c7cd7819 */ /* 0x040fe20000010284 */
[----:B------:R-:W-:Y:S01]  /*5bb0*/  IMAD.MOV.U32 R132, RZ, RZ, R2 ;  /* 0x000000ffff847224 */ /* 0x000fe200078e0002 */
[C---:B------:R-:W-:Y:S01]  /*5bc0*/  SHF.L.U64.HI R208, R200.reuse, 0x1, R133 ;  /* 0x00000001c8d07819 */ /* 0x040fe20000010285 */
[----:B------:R-:W-:Y:S01]  /*5bd0*/  IMAD.SHL.U32 R207, R200, 0x2, RZ ;  /* 0x00000002c8cf7824 */ /* 0x000fe200078e00ff */
[----:B------:R-:W-:Y:S01]  /*5be0*/  SEL R206, RZ, 0x10, P5 ;  /* 0x00000010ffce7807 */ /* 0x000fe20002800000 */
[----:B------:R-:W-:Y:S01]  /*5bf0*/  IMAD.SHL.U32 R204, R199, 0x2, RZ ;  /* 0x00000002c7cc7824 */ /* 0x000fe200078e00ff */
[----:B------:R-:W-:Y:S01]  /*5c00*/  SEL R203, RZ, 0x10, P4 ;  /* 0x00000010ffcb7807 */ /* 0x000fe20002000000 */
[----:B------:R-:W-:Y:S01]  /*5c10*/  UMOV UR15, URZ ;  /* 0x0000003f000f7c82 */ /* 0x000fe20008000000 */
[----:B------:R-:W-:Y:S01]  /*5c20*/  SEL R180, R180, 0xffffffe0, !P1 ;  /* 0xffffffe0b4b47807 */ /* 0x000fe20004800000 */
[----:B------:R-:W-:-:S02]  /*5c30*/  UMOV UR5, 0x1 ;  /* 0x0000000100057882 */ /* 0x000fc40000000000 */
.L_x_1984:
[----:B------:R-:W-:Y:S04]  /*5c40*/  DEPBAR.LE SB0, 0x2 ;  /* 0x000080800000791a */ /* 0x000fe80000000000 */
[----:B------:R-:W-:Y:S01]  /*5c50*/  BAR.SYNC.DEFER_BLOCKING 0x0 ;  /* 0x0000000000007b1d */ /* 0x000fe20000010000 */
[----:B------:R-:W-:Y:S01]  /*5c60*/  UIMAD UR4, UR5, 0x6000, URZ ;  /* 0x00006000050478a4 */ /* 0x000fe2000f8e023f */
[----:B------:R-:W-:Y:S05]  /*5c70*/  ISETP.LE.AND P0, PT, R202, UR11, PT ;  /* 0x0000000bca007c0c */ /* 0x000fea000bf03270 */
[----:B------:R-:W-:Y:S05]  /*5c80*/  IADD3 R133, R183, UR4, RZ ;  /* 0x00000004b7857c10 */ /* 0x000fea000fffe0ff */
[----:B-1----:R-:W-:Y:S01]  /*5c90*/  IMAD.IADD R134, R180, 0x1, R133 ;  /* 0x00000001b4867824 */ /* 0x002fe200078e0285 */
[----:B------:R1:W2:Y:S04]  /*5ca0*/  LDSM.16.M88.4 R136, [R185] ;  /* 0x00000000b988783b */ /* 0x0002a80000000200 */
[----:B------:R1:W3:Y:S04]  /*5cb0*/  LDSM.16.M88.4 R140, [R183+UR4+0xc100] ;  /* 0x00c10004b78c783b */ /* 0x0002e80008000200 */
[----:B------:R1:W4:Y:S04]  /*5cc0*/  LDSM.16.M88.4 R144, [R183+UR4+0xc900] ;  /* 0x00c90004b790783b */ /* 0x0003280008000200 */
        /* <DEDUP_REMOVED lines=18> */
[----:B------:R-:W-:Y:S01]  /*5df0*/  IMAD R5, R190, c[0x0][0x21c], R5 ;  /* 0x00008700be057a24 */ /* 0x000fe200078e0205 */
[----:B------:R-:W-:Y:S01]  /*5e00*/  IADD3 R11, -R184, 0x10, RZ ;  /* 0x00000010b80b7810 */ /* 0x000fe20007ffe1ff */
[----:B------:R-:W-:Y:S03]  /*5e10*/  IMAD.IADD R7, R7, 0x1, R9 ;  /* 0x0000000107077824 */ /* 0x000fe600078e0209 */
[----:B------:R-:W-:Y:S01]  /*5e20*/  LOP3.LUT R11, R11, 0xf, RZ, 0xc0, !PT ;  /* 0x0000000f0b0b7812 */ /* 0x000fe200078ec0ff */
[----:B------:R-:W-:Y:S05]  /*5e30*/  IMAD.WIDE.U32 R6, R190, c[0x0][0x218], R6 ;  /* 0x00008600be067a25 */ /* 0x000fea00078e0006 */
[----:B------:R-:W-:Y:S04]  /*5e40*/  IADD3 R0, P0, R6, UR22, RZ ;  /* 0x0000001606007c10 */ /* 0x000fe8000ff1e0ff */
[----:B------:R-:W-:Y:S02]  /*5e50*/  IADD3.X R5, R7, UR8, R5, P0, !PT ;  /* 0x0000000807057c10 */ /* 0x000fe400087fe405 */
[C---:B------:R-:W-:Y:S04]  /*5e60*/  LEA R4, P0, R0.reuse, c[0x0][0x1f8], 0x1 ;  /* 0x00007e0000047a11 */ /* 0x040fe800078008ff */
[----:B------:R-:W-:Y:S01]  /*5e70*/  LEA.HI.X R2, R0, c[0x0][0x1fc], R5, 0x1, P0 ;  /* 0x00007f0000027a11 */ /* 0x000fe200000f0c05 */
[----:B------:R-:W5:Y:S01]  /*5e80*/  SHFL.IDX PT, R10, R4, 0x1, 0x181f ;  /* 0x00381f00040a7f89 */ /* 0x000f6200000e0000 */
[----:B------:R-:W-:Y:S03]  /*5e90*/  IMAD.SHL.U32 R0, R186, 0x2, RZ ;  /* 0x00000002ba007824 */ /* 0x000fe600078e00ff */
[----:B------:R-:W4:Y:S04]  /*5ea0*/  SHFL.IDX PT, R5, R2, 0x1, 0x181f ;  /* 0x00381f0002057f89 */ /* 0x000f2800000e0000 */
[----:B------:R3:W-:Y:S04]  /*5eb0*/  SHFL.IDX PT, R9, R2, RZ, 0x181f ;  /* 0x00181fff02097589 */ /* 0x0007e800000e0000 */
[----:B------:R-:W2:Y:S01]  /*5ec0*/  SHFL.IDX PT, R7, R4, RZ, 0x181f ;  /* 0x00181fff04077589 */ /* 0x000ea200000e0000 */
[-C--:B-----5:R-:W-:Y:S04]  /*5ed0*/  IADD3 R14, P1, P0, R14, R10.reuse, R207 ;  /* 0x0000000a0e0e7210 */ /* 0x0a0fe8000783e0cf */
[-C--:B----4-:R-:W-:Y:S02]  /*5ee0*/  IADD3.X R15, RZ, R5.reuse, R208, P1, P0 ;  /* 0x00000005ff0f7210 */ /* 0x090fe40000fe04d0 */
[-C--:B------:R-:W-:Y:S02]  /*5ef0*/  IADD3 R12, P1, P0, R13, R10.reuse, R204 ;  /* 0x0000000a0d0c7210 */ /* 0x080fe4000783e0cc */
[----:B---3--:R-:W-:Y:S02]  /*5f00*/  SHF.L.U64.HI R2, R186, 0x1, R189 ;  /* 0x00000001ba027819 */ /* 0x008fe400000102bd */
[-CC-:B------:R-:W-:Y:S02]  /*5f10*/  IADD3.X R13, RZ, R5.reuse, R205.reuse, P1, P0 ;  /* 0x00000005ff0d7210 */ /* 0x180fe40000fe04cd */
[----:B------:R-:W-:Y:S04]  /*5f20*/  IADD3 R10, P1, P0, R11, R10, R0 ;  /* 0x0000000a0b0a7210 */ /* 0x000fe8000783e000 */
[----:B------:R-:W-:Y:S01]  /*5f30*/  IADD3.X R11, RZ, R5, R2, P1, P0 ;  /* 0x00000005ff0b7210 */ /* 0x000fe20000fe0402 */
[----:B------:R-:W-:Y:S01]  /*5f40*/  IMAD.U32 R5, RZ, RZ, UR15 ;  /* 0x0000000fff057e24 */ /* 0x000fe2000f8e00ff */
[C---:B--2---:R-:W-:Y:S02]  /*5f50*/  IADD3 R18, P1, R7.reuse, R207, RZ ;  /* 0x000000cf07127210 */ /* 0x044fe40007f3e0ff */
[----:B------:R-:W-:Y:S03]  /*5f60*/  IADD3 R16, P0, R7, R204, RZ ;  /* 0x000000cc07107210 */ /* 0x000fe60007f1e0ff */
[C---:B------:R-:W-:Y:S01]  /*5f70*/  IMAD.X R19, R9.reuse, 0x1, R208, P1 ;  /* 0x0000000109137824 */ /* 0x040fe200008e06d0 */
[----:B------:R-:W-:Y:S01]  /*5f80*/  ISETP.NE.U32.AND P1, PT, R206, RZ, PT ;  /* 0x000000ffce00720c */ /* 0x000fe20003f25070 */
[----:B------:R-:W-:Y:S01]  /*5f90*/  IMAD.X R17, R9, 0x1, R205, P0 ;  /* 0x0000000109117824 */ /* 0x000fe200000e06cd */
[----:B------:R-:W-:Y:S01]  /*5fa0*/  IADD3 R8, P0, R7, R0, RZ ;  /* 0x0000000007087210 */ /* 0x000fe20007f1e0ff */
[----:B------:R-:W-:Y:S04]  /*5fb0*/  IMAD R7, R5, 0x6000, R188 ;  /* 0x0000600005077824 */ /* 0x000fe800078e02bc */
[----:B------:R-:W-:Y:S01]  /*5fc0*/  IMAD.X R9, R9, 0x1, R2, P0 ;  /* 0x0000000109097824 */ /* 0x000fe200000e0602 */
[----:B------:R2:W-:Y:S01]  /*5fd0*/  LDGSTS.E.BYPASS.LTC128B.128 [R7], [R18.64], !P5 ;  /* 0x0000000012077fae */ /* 0x0005e2000e901d54 */
[----:B------:R-:W-:Y:S03]  /*5fe0*/  ISETP.NE.U32.AND P0, PT, R184, RZ, PT ;  /* 0x000000ffb800720c */ /* 0x000fe60003f05070 */
[----:B------:R2:W-:Y:S04]  /*5ff0*/  LDGSTS.E.BYPASS.LTC128B.128 [R7+0x2000], [R16.64], !P4 ;  /* 0x0200000010077fae */ /* 0x0005e8000e101d54 */
[----:B------:R2:W-:Y:S04]  /*6000*/  LDGSTS.E.BYPASS.LTC128B.128 [R7+0x4000], [R8.64], !P6 ;  /* 0x0400000008077fae */ /* 0x0005e8000f101d54 */
[----:B------:R2:W-:Y:S01]  /*6010*/  LDGSTS.E.BYPASS.LTC128B.128.ZFILL [R7+0x1000], [R14.64], P1 ;  /* 0x010000000e077fae */ /* 0x0005e20008941d54 */
[----:B------:R-:W-:Y:S11]  /*6020*/  ISETP.NE.U32.AND P1, PT, R203, RZ, PT ;  /* 0x000000ffcb00720c */ /* 0x000ff60003f25070 */
[----:B------:R-:W-:Y:S02]  /*6030*/  @!UPT UIADD3 URZ, URZ, URZ, URZ ;  /* 0x0000003f3f3ff290 */ /* 0x000fe4000fffe03f */
[----:B------:R2:W-:Y:S04]  /*6040*/  LDGSTS.E.BYPASS.LTC128B.128.ZFILL [R7+0x3000], [R12.64], P1 ;  /* 0x030000000c077fae */ /* 0x0005e80008941d54 */
[----:B------:R2:W-:Y:S02]  /*6050*/  LDGSTS.E.BYPASS.LTC128B.128.ZFILL [R7+0x5000], [R10.64], P0 ;  /* 0x050000000a077fae */ /* 0x0005e40008141d54 */
.L_x_1974:
[C---:B--23--:R-:W-:Y:S01]  /*6060*/  HMMA.16816.F32.BF16 R4, R136.reuse, R140, RZ ;  /* 0x0000008c8804723c */ /* 0x04cfe200000418ff */
[----:B------:R-:W0:Y:S01]  /*6070*/  LDGDEPBAR ;  /* 0x00000000000079af */ /* 0x000e220000000000 */
[----:B------:R-:W-:Y:S01]  /*6080*/  PLOP3.LUT P1, PT, PT, PT, UP1, 0x80, 0x0 ;  /* 0x000000000000781c */ /* 0x000fe20003f2f018 */
[----:B------:R-:W-:Y:S01]  /*6090*/  UIADD3 UR24, UR15, 0x1, URZ ;  /* 0x000000010f187890 */ /* 0x000fe2000fffe03f */
[C---:B------:R-:W-:Y:S01]  /*60a0*/  IMAD.IADD R0, R135.reuse, 0x1, R133 ;  /* 0x0000000187007824 */ /* 0x040fe200078e0285 */
[----:B------:R-:W-:Y:S01]  /*60b0*/  IADD3 R133, R180, R133, R135 ;  /* 0x00000085b4857210 */ /* 0x000fe20007ffe087 */
[----:B------:R-:W-:Y:S01]  /*60c0*/  IMAD.IADD R2, R135, 0x1, R134 ;  /* 0x0000000187027824 */ /* 0x000fe200078e0286 */
[----:B------:R-:W-:Y:S01]  /*60d0*/  PLOP3.LUT P0, PT, PT, PT, UP1, 0x80, 0x0 ;  /* 0x000000000000781c */ /* 0x000fe20003f0f018 */
[C---:B------:R-:W-:Y:S01]  /*60e0*/  HMMA.16816.F32.BF16 R8, R136.reuse, R142, RZ ;  /* 0x0000008e8808723c */ /* 0x040fe200000418ff */
[----:B------:R-:W-:Y:S01]  /*60f0*/  LDSM.16.M88.4 R140, [R179] ;  /* 0x00000000b38c783b */ /* 0x000fe20000000200 */
[----:B------:R-:W-:Y:S02]  /*6100*/  UISETP.GE.AND UP2, UPT, UR15, 0x1, UPT ;  /* 0x000000010f00788c */ /* 0x000fe4000bf46270 */
[----:B------:R-:W-:Y:S02]  /*6110*/  IMAD.MOV.U32 R210, RZ, RZ, R195 ;  /* 0x000000ffffd27224 */ /* 0x000fe400078e00c3 */
[----:B------:R-:W-:Y:S01]  /*6120*/  IMAD.MOV.U32 R212, RZ, RZ, c[0x0][0x2ac] ;  /* 0x0000ab00ffd47624 */ /* 0x000fe200078e00ff */
[----:B------:R-:W-:Y:S01]  /*6130*/  USEL UR15, UR24, URZ, !UP2 ;  /* 0x0000003f180f7287 */ /* 0x000fe2000d000000 */
[C---:B----4-:R-:W-:Y:S01]  /*6140*/  HMMA.16816.F32.BF16 R12, R136.reuse, R144, RZ ;  /* 0x00000090880c723c */ /* 0x050fe200000418ff */
[----:B------:R-:W-:Y:S05]  /*6150*/  @P1 IMAD.HI.U32 R209, R195, c[0x0][0x2c8], RZ ;  /* 0x0000b200c3d11a27 */ /* 0x000fea00078e00ff */
[----:B------:R-:W-:Y:S01]  /*6160*/  @P0 SHF.R.U32.HI R210, RZ, c[0x0][0x2cc], R209 ;  /* 0x0000b300ffd20a19 */ /* 0x000fe200000116d1 */
[----:B------:R-:W-:Y:S01]  /*6170*/  IMAD.SHL.U32 R209, R202, 0x40, RZ ;  /* 0x00000040cad17824 */ /* 0x000fe200078e00ff */
[C---:B------:R-:W-:Y:S01]  /*6180*/  HMMA.16816.F32.BF16 R16, R136.reuse, R146, RZ ;  /* 0x000000928810723c */ /* 0x040fe200000418ff */
[----:B------:R-:W2:Y:S01]  /*6190*/  LDSM.16.M88.4 R144, [R0+0xc100] ;  /* 0x00c100000090783b */ /* 0x000ea20000000200 */
[----:B------:R-:W-:Y:S02]  /*61a0*/  PLOP3.LUT P0, PT, PT, PT, UP0, 0x40, 0x0 ;  /* 0x000000000000781c */ /* 0x000fe40003f0e808 */
[----:B------:R-:W-:Y:S03]  /*61b0*/  IADD3 R213, -R196, 0x1, -R209 ;  /* 0x00000001c4d57810 */ /* 0x000fe60007ffe9d1 */
[----:B------:R-:W3:Y:S01]  /*61c0*/  SHFL.IDX PT, R211, R210, RZ, 0x1c1f ;  /* 0x001c1fffd2d37589 */ /* 0x000ee200000e0000 */
[C---:B-1----:R-:W-:Y:S01]  /*61d0*/  HMMA.16816.F32.BF16 R20, R136.reuse, R148, RZ ;  /* 0x000000948814723c */ /* 0x042fe200000418ff */
[----:B------:R-:W-:Y:S05]  /*61e0*/  IMAD R213, R212, c[0x0][0x1d0], R213 ;  /* 0x00007400d4d57a24 */ /* 0x000fea00078e02d5 */
[----:B------:R-:W-:Y:S02]  /*61f0*/  IADD3 R213, R213, -c[0x0][0x168], RZ ;  /* 0x80005a00d5d57a10 */ /* 0x000fe40007ffe0ff */
[C---:B------:R-:W-:Y:S01]  /*6200*/  HMMA.16816.F32.BF16 R24, R136.reuse, R150, RZ ;  /* 0x000000968818723c */ /* 0x040fe200000418ff */
[----:B------:R-:W-:Y:S03]  /*6210*/  LDSM.16.M88.4 R148, [R0+0xd100] ;  /* 0x00d100000094783b */ /* 0x000fe60000000200 */
[C---:B------:R-:W-:Y:S02]  /*6220*/  IADD3 R214, R213.reuse, c[0x0][0x328], RZ ;  /* 0x0000ca00d5d67a10 */ /* 0x040fe40007ffe0ff */
[----:B------:R-:W-:Y:S02]  /*6230*/  IADD3 R213, R213, UR13, RZ ;  /* 0x0000000dd5d57c10 */ /* 0x000fe4000fffe0ff */
[C---:B------:R-:W-:Y:S08]  /*6240*/  HMMA.16816.F32.BF16 R28, R136.reuse, R152, RZ ;  /* 0x00000098881c723c */ /* 0x040ff000000418ff */
[----:B------:R-:W-:Y:S01]  /*6250*/  HMMA.16816.F32.BF16 R32, R136, R154, RZ ;  /* 0x0000009a8820723c */ /* 0x000fe200000418ff */
[----:B------:R-:W1:Y:S06]  /*6260*/  LDSM.16.M88.4 R136, [R0+0xc900] ;  /* 0x00c900000088783b */ /* 0x000e6c0000000200 */
[----:B------:R-:W4:Y:S01]  /*6270*/  LDSM.16.M88.4 R152, [R0+0xd900] ;  /* 0x00d900000098783b */ /* 0x000f220000000200 */
[C---:B------:R-:W-:Y:S08]  /*6280*/  HMMA.16816.F32.BF16 R4, R156.reuse, R160, R4 ;  /* 0x000000a09c04723c */ /* 0x040ff00000041804 */
[C---:B------:R-:W-:Y:S01]  /*6290*/  HMMA.16816.F32.BF16 R8, R156.reuse, R162, R8 ;  /* 0x000000a29c08723c */ /* 0x040fe20000041808 */
[----:B------:R-:W-:Y:S07]  /*62a0*/  LDSM.16.M88.4 R160, [R178] ;  /* 0x00000000b2a0783b */ /* 0x000fee0000000200 */
[C---:B------:R-:W-:Y:S08]  /*62b0*/  HMMA.16816.F32.BF16 R12, R156.reuse, R164, R12 ;  /* 0x000000a49c0c723c */ /* 0x040ff0000004180c */
[C---:B------:R-:W-:Y:S01]  /*62c0*/  HMMA.16816.F32.BF16 R16, R156.reuse, R166, R16 ;  /* 0x000000a69c10723c */ /* 0x040fe20000041810 */
[----:B------:R-:W5:Y:S07]  /*62d0*/  LDSM.16.M88.4 R164, [R2+0xc100] ;  /* 0x00c1000002a4783b */ /* 0x000f6e0000000200 */
[C---:B------:R-:W-:Y:S08]  /*62e0*/  HMMA.16816.F32.BF16 R20, R156.reuse, R168, R20 ;  /* 0x000000a89c14723c */ /* 0x040ff00000041814 */
[C---:B------:R-:W-:Y:S01]  /*62f0*/  HMMA.16816.F32.BF16 R24, R156.reuse, R170, R24 ;  /* 0x000000aa9c18723c */ /* 0x040fe20000041818 */
[----:B------:R-:W4:Y:S07]  /*6300*/  LDSM.16.M88.4 R168, [R2+0xc900] ;  /* 0x00c9000002a8783b */ /* 0x000f2e0000000200 */
[C---:B------:R-:W-:Y:S08]  /*6310*/  HMMA.16816.F32.BF16 R28, R156.reuse, R172, R28 ;  /* 0x000000ac9c1c723c */ /* 0x040ff0000004181c */
[----:B------:R-:W-:Y:S01]  /*6320*/  HMMA.16816.F32.BF16 R32, R156, R174, R32 ;  /* 0x000000ae9c20723c */ /* 0x000fe20000041820 */
[----:B------:R-:W-:Y:S06]  /*6330*/  LDSM.16.M88.4 R156, [R183+UR4+0xf100] ;  /* 0x00f10004b79c783b */ /* 0x000fec0008000200 */
[----:B------:R-:W-:Y:S01]  /*6340*/  LDSM.16.M88.4 R172, [R133+0xe900] ;  /* 0x00e9000085ac783b */ /* 0x000fe20000000200 */
[C---:B--2---:R-:W-:Y:S05]  /*6350*/  HMMA.16816.F32.BF16 R4, R140.reuse, R144, R4 ;  /* 0x000000908c04723c */ /* 0x044fea0000041804 */
[--C-:B---3--:R-:W-:Y:S02]  /*6360*/  IMAD.IADD R216, R214, 0x1, R211.reuse ;  /* 0x00000001d6d87824 */ /* 0x108fe400078e02d3 */
[----:B------:R-:W-:Y:S01]  /*6370*/  IMAD.IADD R215, R213, 0x1, R211 ;  /* 0x00000001d5d77824 */ /* 0x000fe200078e02d3 */
[C---:B------:R-:W-:Y:S01]  /*6380*/  HMMA.16816.F32.BF16 R8, R140.reuse, R146, R8 ;  /* 0x000000928c08723c */ /* 0x040fe20000041808 */
[----:B------:R-:W2:Y:S07]  /*6390*/  LDSM.16.M88.4 R144, [R2+0xd100] ;  /* 0x00d100000290783b */ /* 0x000eae0000000200 */
[C---:B-1----:R-:W-:Y:S08]  /*63a0*/  HMMA.16816.F32.BF16 R12, R140.reuse, R136, R12 ;  /* 0x000000888c0c723c */ /* 0x042ff0000004180c */
[C---:B------:R-:W-:Y:S01]  /*63b0*/  HMMA.16816.F32.BF16 R16, R140.reuse, R138, R16 ;  /* 0x0000008a8c10723c */ /* 0x040fe20000041810 */
[----:B------:R-:W1:Y:S07]  /*63c0*/  LDSM.16.M88.4 R136, [R2+0xd900] ;  /* 0x00d900000288783b */ /* 0x000e6e0000000200 */
[C---:B------:R-:W-:Y:S08]  /*63d0*/  HMMA.16816.F32.BF16 R20, R140.reuse, R148, R20 ;  /* 0x000000948c14723c */ /* 0x040ff00000041814 */
[C---:B------:R-:W-:Y:S01]  /*63e0*/  HMMA.16816.F32.BF16 R24, R140.reuse, R150, R24 ;  /* 0x000000968c18723c */ /* 0x040fe20000041818 */
[----:B------:R-:W-:Y:S07]  /*63f0*/  LDSM.16.M88.4 R148, [R183+UR4+0xe100] ;  /* 0x00e10004b794783b */ /* 0x000fee0008000200 */
[C---:B----4-:R-:W-:Y:S08]  /*6400*/  HMMA.16816.F32.BF16 R28, R140.reuse, R152, R28 ;  /* 0x000000988c1c723c */ /* 0x050ff0000004181c */
[----:B------:R-:W-:Y:S01]  /*6410*/  HMMA.16816.F32.BF16 R32, R140, R154, R32 ;  /* 0x0000009a8c20723c */ /* 0x000fe20000041820 */
[----:B------:R-:W3:Y:S06]  /*6420*/  LDSM.16.M88.4 R140, [R185+0x4000] ;  /* 0x00400000b98c783b */ /* 0x000eec0000000200 */
[----:B------:R-:W4:Y:S01]  /*6430*/  LDSM.16.M88.4 R152, [R183+UR4+0xe900] ;  /* 0x00e90004b798783b */ /* 0x000f220008000200 */
[C---:B-----5:R-:W-:Y:S08]  /*6440*/  HMMA.16816.F32.BF16 R4, R160.reuse, R164, R4 ;  /* 0x000000a4a004723c */ /* 0x060ff00000041804 */
[C---:B------:R-:W-:Y:S01]  /*6450*/  HMMA.16816.F32.BF16 R8, R160.reuse, R166, R8 ;  /* 0x000000a6a008723c */ /* 0x040fe20000041808 */
[----:B------:R-:W5:Y:S07]  /*6460*/  LDSM.16.M88.4 R164, [R183+UR4+0xf900] ;  /* 0x00f90004b7a4783b */ /* 0x000f6e0008000200 */
[C---:B------:R-:W-:Y:S08]  /*6470*/  HMMA.16816.F32.BF16 R12, R160.reuse, R168, R12 ;  /* 0x000000a8a00c723c */ /* 0x040ff0000004180c */
[C---:B------:R-:W-:Y:S01]  /*6480*/  HMMA.16816.F32.BF16 R16, R160.reuse, R170, R16 ;  /* 0x000000aaa010723c */ /* 0x040fe20000041810 */
[----:B------:R-:W-:Y:S07]  /*6490*/  LDSM.16.M88.4 R168, [R134+0xe100] ;  /* 0x00e1000086a8783b */ /* 0x000fee0000000200 */
[C---:B--2---:R-:W-:Y:S08]  /*64a0*/  HMMA.16816.F32.BF16 R20, R160.reuse, R144, R20 ;  /* 0x00000090a014723c */ /* 0x044ff00000041814 */
[C---:B------:R-:W-:Y:S01]  /*64b0*/  HMMA.16816.F32.BF16 R24, R160.reuse, R146, R24 ;  /* 0x00000092a018723c */ /* 0x040fe20000041818 */
[----:B------:R-:W2:Y:S07]  /*64c0*/  LDSM.16.M88.4 R144, [R181+0x4000] ;  /* 0x00400000b590783b */ /* 0x000eae0000000200 */
[C---:B-1----:R-:W-:Y:S08]  /*64d0*/  HMMA.16816.F32.BF16 R28, R160.reuse, R136, R28 ;  /* 0x00000088a01c723c */ /* 0x042ff0000004181c */
[----:B------:R-:W-:Y:S01]  /*64e0*/  HMMA.16816.F32.BF16 R32, R160, R138, R32 ;  /* 0x0000008aa020723c */ /* 0x000fe20000041820 */
[----:B------:R-:W1:Y:S06]  /*64f0*/  LDSM.16.M88.4 R136, [R134+0xe900] ;  /* 0x00e900008688783b */ /* 0x000e6c0000000200 */
[----:B------:R-:W-:Y:S01]  /*6500*/  LDSM.16.M88.4 R160, [R0+0xe900] ;  /* 0x00e9000000a0783b */ /* 0x000fe20000000200 */
[C---:B---3--:R-:W-:Y:S08]  /*6510*/  HMMA.16816.F32.BF16 R4, R140.reuse, R148, R4 ;  /* 0x000000948c04723c */ /* 0x048ff00000041804 */
[C---:B------:R-:W-:Y:S01]  /*6520*/  HMMA.16816.F32.BF16 R8, R140.reuse, R150, R8 ;  /* 0x000000968c08723c */ /* 0x040fe20000041808 */
[----:B------:R-:W3:Y:S07]  /*6530*/  LDSM.16.M88.4 R148, [R134+0xf100] ;  /* 0x00f100008694783b */ /* 0x000eee0000000200 */
[C---:B----4-:R-:W-:Y:S08]  /*6540*/  HMMA.16816.F32.BF16 R12, R140.reuse, R152, R12 ;  /* 0x000000988c0c723c */ /* 0x050ff0000004180c */
[C---:B------:R-:W-:Y:S01]  /*6550*/  HMMA.16816.F32.BF16 R16, R140.reuse, R154, R16 ;  /* 0x0000009a8c10723c */ /* 0x040fe20000041810 */
[----:B------:R-:W4:Y:S07]  /*6560*/  LDSM.16.M88.4 R152, [R134+0xf900] ;  /* 0x00f900008698783b */ /* 0x000f2e0000000200 */
[C---:B------:R-:W-:Y:S08]  /*6570*/  HMMA.16816.F32.BF16 R20, R140.reuse, R156, R20 ;  /* 0x0000009c8c14723c */ /* 0x040ff00000041814 */
[C---:B------:R-:W-:Y:S01]  /*6580*/  HMMA.16816.F32.BF16 R24, R140.reuse, R158, R24 ;  /* 0x0000009e8c18723c */ /* 0x040fe20000041818 */
[----:B------:R-:W-:Y:S07]  /*6590*/  LDSM.16.M88.4 R156, [R0+0xe100] ;  /* 0x00e10000009c783b */ /* 0x000fee0000000200 */
[C---:B-----5:R-:W-:Y:S08]  /*65a0*/  HMMA.16816.F32.BF16 R28, R140.reuse, R164, R28 ;  /* 0x000000a48c1c723c */ /* 0x060ff0000004181c */
[----:B------:R-:W-:Y:S01]  /*65b0*/  HMMA.16816.F32.BF16 R32, R140, R166, R32 ;  /* 0x000000a68c20723c */ /* 0x000fe20000041820 */
[----:B------:R-:W5:Y:S06]  /*65c0*/  LDSM.16.M88.4 R140, [R179+0x4000] ;  /* 0x00400000b38c783b */ /* 0x000f6c0000000200 */
[----:B------:R-:W4:Y:S01]  /*65d0*/  LDSM.16.M88.4 R164, [R0+0xf100] ;  /* 0x00f1000000a4783b */ /* 0x000f220000000200 */
        /* <DEDUP_REMOVED lines=9> */
[C---:B----4-:R-:W-:Y:S08]  /*6670*/  HMMA.16816.F32.BF16 R28, R144.reuse, R152, R28 ;  /* 0x00000098901c723c */ /* 0x050ff0000004181c */
[----:B------:R-:W-:Y:S01]  /*6680*/  HMMA.16816.F32.BF16 R32, R144, R154, R32 ;  /* 0x0000009a9020723c */ /* 0x000fe20000041820 */
[----:B------:R-:W3:Y:S06]  /*6690*/  LDSM.16.M88.4 R144, [R133+0xf100] ;  /* 0x00f100008590783b */ /* 0x000eec0000000200 */
[----:B------:R-:W4:Y:S01]  /*66a0*/  LDSM.16.M88.4 R152, [R133+0xf900] ;  /* 0x00f900008598783b */ /* 0x000f220000000200 */
[C---:B-----5:R-:W-:Y:S08]  /*66b0*/  HMMA.16816.F32.BF16 R4, R140.reuse, R156, R4 ;  /* 0x0000009c8c04723c */ /* 0x060ff00000041804 */
[C---:B------:R-:W-:Y:S01]  /*66c0*/  HMMA.16816.F32.BF16 R8, R140.reuse, R158, R8 ;  /* 0x0000009e8c08723c */ /* 0x040fe20000041808 */
[----:B------:R-:W-:Y:S07]  /*66d0*/  LDSM.16.M88.4 R156, [R183+UR4+0x10900] ;  /* 0x01090004b79c783b */ /* 0x000fee0008000200 */
[C---:B------:R-:W-:Y:S08]  /*66e0*/  HMMA.16816.F32.BF16 R12, R140.reuse, R160, R12 ;  /* 0x000000a08c0c723c */ /* 0x040ff0000004180c */
[C---:B------:R-:W-:Y:S01]  /*66f0*/  HMMA.16816.F32.BF16 R16, R140.reuse, R162, R16 ;  /* 0x000000a28c10723c */ /* 0x040fe20000041810 */
[----:B------:R-:W-:Y:S07]  /*6700*/  LDSM.16.M88.4 R160, [R183+UR4+0x11100] ;  /* 0x01110004b7a0783b */ /* 0x000fee0008000200 */
[C---:B------:R-:W-:Y:S08]  /*6710*/  HMMA.16816.F32.BF16 R20, R140.reuse, R164, R20 ;  /* 0x000000a48c14723c */ /* 0x040ff00000041814 */
[C---:B------:R-:W-:Y:S01]  /*6720*/  HMMA.16816.F32.BF16 R24, R140.reuse, R166, R24 ;  /* 0x000000a68c18723c */ /* 0x040fe20000041818 */
[----:B------:R-:W-:Y:S07]  /*6730*/  LDSM.16.M88.4 R164, [R181+0x8000] ;  /* 0x00800000b5a4783b */ /* 0x000fee0000000200 */
[C---:B-1----:R-:W-:Y:S08]  /*6740*/  HMMA.16816.F32.BF16 R28, R140.reuse, R136, R28 ;  /* 0x000000888c1c723c */ /* 0x042ff0000004181c */
[----:B------:R-:W-:Y:S01]  /*6750*/  HMMA.16816.F32.BF16 R32, R140, R138, R32 ;  /* 0x0000008a8c20723c */ /* 0x000fe20000041820 */
[----:B------:R-:W-:Y:S06]  /*6760*/  LDSM.16.M88.4 R136, [R185+0x8000] ;  /* 0x00800000b988783b */ /* 0x000fec0000000200 */
[----:B------:R-:W1:Y:S01]  /*6770*/  LDSM.16.M88.4 R140, [R183+UR4+0x10100] ;  /* 0x01010004b78c783b */ /* 0x000e620008000200 */
        /* <DEDUP_REMOVED lines=8> */
[----:B------:R-:W2:Y:S07]  /*6800*/  LDSM.16.M88.4 R144, [R183+UR4+0x11900] ;  /* 0x01190004b790783b */ /* 0x000eae0008000200 */
[C---:B----4-:R-:W-:Y:S08]  /*6810*/  HMMA.16816.F32.BF16 R28, R148.reuse, R152, R28 ;  /* 0x00000098941c723c */ /* 0x050ff0000004181c */
[----:B------:R-:W-:Y:S01]  /*6820*/  HMMA.16816.F32.BF16 R32, R148, R154, R32 ;  /* 0x0000009a9420723c */ /* 0x000fe20000041820 */
[----:B------:R-:W3:Y:S06]  /*6830*/  LDSM.16.M88.4 R148, [R134+0x10900] ;  /* 0x010900008694783b */ /* 0x000eec0000000200 */
[----:B------:R-:W4:Y:S01]  /*6840*/  LDSM.16.M88.4 R152, [R134+0x11100] ;  /* 0x011100008698783b */ /* 0x000f220000000200 */
        /* <DEDUP_REMOVED lines=11> */
[----:B------:R-:W1:Y:S06]  /*6900*/  LDSM.16.M88.4 R136, [R179+0x8000] ;  /* 0x00800000b388783b */ /* 0x000e6c0000000200 */
[----:B------:R-:W2:Y:S01]  /*6910*/  LDSM.16.M88.4 R144, [R0+0x10900] ;  /* 0x010900000090783b */ /* 0x000ea20000000200 */
[C---:B------:R-:W-:Y:S08]  /*6920*/  HMMA.16816.F32.BF16 R4, R164.reuse, R168, R4 ;  /* 0x000000a8a404723c */ /* 0x040ff00000041804 */
[C---:B------:R-:W-:Y:S01]  /*6930*/  HMMA.16816.F32.BF16 R8, R164.reuse, R170, R8 ;  /* 0x000000aaa408723c */ /* 0x040fe20000041808 */
[----:B------:R-:W-:Y:S07]  /*6940*/  LDSM.16.M88.4 R168, [R133+0x10900] ;  /* 0x0109000085a8783b */ /* 0x000fee0000000200 */
[C---:B---3--:R-:W-:Y:S08]  /*6950*/  HMMA.16816.F32.BF16 R12, R164.reuse, R148, R12 ;  /* 0x00000094a40c723c */ /* 0x048ff0000004180c */
[C---:B------:R-:W-:Y:S01]  /*6960*/  HMMA.16816.F32.BF16 R16, R164.reuse, R150, R16 ;  /* 0x00000096a410723c */ /* 0x040fe20000041810 */
[----:B------:R-:W3:Y:S07]  /*6970*/  LDSM.16.M88.4 R148, [R0+0x11900] ;  /* 0x011900000094783b */ /* 0x000eee0000000200 */
[C---:B----4-:R-:W-:Y:S08]  /*6980*/  HMMA.16816.F32.BF16 R20, R164.reuse, R152, R20 ;  /* 0x00000098a414723c */ /* 0x050ff00000041814 */
[C---:B------:R-:W-:Y:S01]  /*6990*/  HMMA.16816.F32.BF16 R24, R164.reuse, R154, R24 ;  /* 0x0000009aa418723c */ /* 0x040fe20000041818 */
[----:B------:R-:W4:Y:S07]  /*69a0*/  LDSM.16.M88.4 R152, [R178+0x8000] ;  /* 0x00800000b298783b */ /* 0x000f2e0000000200 */
[C---:B------:R-:W-:Y:S08]  /*69b0*/  HMMA.16816.F32.BF16 R28, R164.reuse, R172, R28 ;  /* 0x000000aca41c723c */ /* 0x040ff0000004181c */
[----:B------:R-:W-:Y:S01]  /*69c0*/  HMMA.16816.F32.BF16 R32, R164, R174, R32 ;  /* 0x000000aea420723c */ /* 0x000fe20000041820 */
[----:B------:R-:W5:Y:S07]  /*69d0*/  LDSM.16.M88.4 R164, [R133+0x11100] ;  /* 0x0111000085a4783b */ /* 0x000f6e0000000200 */
[C---:B-1----:R-:W-:Y:S08]  /*69e0*/  HMMA.16816.F32.BF16 R4, R136.reuse, R140, R4 ;  /* 0x0000008c8804723c */ /* 0x042ff00000041804 */
[C---:B------:R-:W-:Y:S01]  /*69f0*/  HMMA.16816.F32.BF16 R8, R136.reuse, R142, R8 ;  /* 0x0000008e8808723c */ /* 0x040fe20000041808 */
[----:B------:R-:W1:Y:S07]  /*6a00*/  LDSM.16.M88.4 R140, [R133+0x11900] ;  /* 0x01190000858c783b */ /* 0x000e6e0000000200 */
[C---:B--2---:R-:W-:Y:S08]  /*6a10*/  HMMA.16816.F32.BF16 R12, R136.reuse, R144, R12 ;  /* 0x00000090880c723c */ /* 0x044ff0000004180c */
[C---:B------:R-:W-:Y:S08]  /*6a20*/  HMMA.16816.F32.BF16 R16, R136.reuse, R146, R16 ;  /* 0x000000928810723c */ /* 0x040ff00000041810 */
[C---:B------:R-:W-:Y:S08]  /*6a30*/  HMMA.16816.F32.BF16 R20, R136.reuse, R156, R20 ;  /* 0x0000009c8814723c */ /* 0x040ff00000041814 */
        /* <DEDUP_REMOVED lines=9> */
[C---:B-1----:R-:W-:Y:S08]  /*6ad0*/  HMMA.16816.F32.BF16 R28, R152.reuse, R140, R28 ;  /* 0x0000008c981c723c */ /* 0x042ff0000004181c */
[----:B------:R-:W-:Y:S01]  /*6ae0*/  HMMA.16816.F32.BF16 R32, R152, R142, R32 ;  /* 0x0000008e9820723c */ /* 0x000fe20000041820 */
[----:B------:R-:W-:-:S07]  /*6af0*/  @P0 BRA `(.L_x_1975) ;  /* 0x0000019000000947 */ /* 0x000fce0003800000 */
[----:B------:R-:W-:Y:S01]  /*6b00*/  IMAD R211, R212, c[0x0][0x1d0], R211 ;  /* 0x00007400d4d37a24 */ /* 0x000fe200078e02d3 */
[----:B------:R-:W-:Y:S04]  /*6b10*/  BSSY B0, `(.L_x_1976) ;  /* 0x0000012000007945 */ /* 0x000fe80003800000 */
        /* <DEDUP_REMOVED lines=12> */
.L_x_1977:
[----:B------:R-:W-:Y:S04]  /*6be0*/  MOV R0, 0x1 ;  /* 0x0000000100007802 */ /* 0x000fe80000000f00 */
[----:B------:R-:W-:Y:S11]  /*6bf0*/  ISETP.NE.AND P0, PT, R0, c[0x0][0x32c], PT ;  /* 0x0000cb0000007a0c */ /* 0x000ff60003f05270 */
[----:B------:R-:W-:Y:S02]  /*6c00*/  @!UPT UIADD3 URZ, URZ, URZ, URZ ;  /* 0x0000003f3f3ff290 */ /* 0x000fe4000fffe03f */
[----:B------:R-:W-:Y:S05]  /*6c10*/  @P0 IMAD.HI.U32 R0, R2, c[0x0][0x330], RZ ;  /* 0x0000cc0002000a27 */ /* 0x000fea00078e00ff */
[----:B------:R-:W-:Y:S02]  /*6c20*/  @P0 SHF.R.U32.HI R2, RZ, c[0x0][0x334], R0 ;  /* 0x0000cd00ff020a19 */ /* 0x000fe40000011600 */
.L_x_1978:
[----:B------:R-:W-:Y:S05]  /*6c30*/  BSYNC B0 ;  /* 0x0000000000007941 */ /* 0x000fea0003800000 */
.L_x_1976:
[----:B------:R-:W-:Y:S04]  /*6c40*/  IMAD R133, R2, c[0x0][0x32c], -R209 ;  /* 0x0000cb0002857a24 */ /* 0x000fe800078e0ad1 */
[----:B------:R-:W-:Y:S05]  /*6c50*/  IMAD.IADD R0, R133, 0x1, -R196 ;  /* 0x0000000185007824 */ /* 0x000fea00078e0ac4 */
[----:B------:R-:W-:Y:S02]  /*6c60*/  IADD3 R133, R0, c[0x0][0x32c], RZ ;  /* 0x0000cb0000857a10 */ /* 0x000fe40007ffe0ff */
[----:B------:R-:W-:Y:S02]  /*6c70*/  IMNMX R215, R215, R0, !PT ;  /* 0x00000000d7d77217 */ /* 0x000fe40007800200 */
[----:B------:R-:W-:Y:S02]  /*6c80*/  IMNMX R216, R216, R133, PT ;  /* 0x00000085d8d87217 */ /* 0x000fe40003800200 */
.L_x_1975:
[----:B------:R-:W-:Y:S04]  /*6c90*/  ISETP.GT.AND P2, PT, R202, -0x1, PT ;  /* 0xffffffffca00780c */ /* 0x000fe80003f44270 */
[C---:B------:R-:W-:Y:S04]  /*6ca0*/  ISETP.GT.AND P0, PT, R215.reuse, RZ, P2 ;  /* 0x000000ffd700720c */ /* 0x040fe80001704270 */
[----:B------:R-:W-:Y:S04]  /*6cb0*/  ISETP.LT.OR P0, PT, R216, 0x1, P0 ;  /* 0x00000001d800780c */ /* 0x000fe80000701670 */
[----:B------:R-:W-:Y:S02]  /*6cc0*/  FSEL R137, R4, -INF , !P0 ;  /* 0xff80000004897808 */ /* 0x000fe40004000000 */
[----:B------:R-:W-:Y:S04]  /*6cd0*/  ISETP.GT.AND P0, PT, R215, 0x1, P2 ;  /* 0x00000001d700780c */ /* 0x000fe80001704270 */
[C---:B------:R-:W-:Y:S04]  /*6ce0*/  ISETP.LT.OR P0, PT, R216.reuse, 0x2, P0 ;  /* 0x00000002d800780c */ /* 0x040fe80000701670 */
[----:B------:R-:W-:Y:S02]  /*6cf0*/  FSEL R133, R5, -INF , !P0 ;  /* 0xff80000005857808 */ /* 0x000fe40004000000 */
[C---:B------:R-:W-:Y:S04]  /*6d00*/  ISETP.GT.AND P0, PT, R215.reuse, 0x8, P2 ;  /* 0x00000008d700780c */ /* 0x040fe80001704270 */
        /* <DEDUP_REMOVED lines=11> */
[C---:B------:R-:W-:Y:S01]  /*6dc0*/  ISETP.GT.AND P0, PT, R215.reuse, 0x18, P2 ;  /* 0x00000018d700780c */ /* 0x040fe20001704270 */
[----:B------:R-:W1:Y:S03]  /*6dd0*/  SHFL.IDX PT, R13, R210, 0x1, 0x1c1f ;  /* 0x003c1f00d20d7f89 */ /* 0x000e6600000e0000 */
[----:B------:R-:W-:Y:S04]  /*6de0*/  ISETP.LT.OR P0, PT, R216, 0x19, P0 ;  /* 0x00000019d800780c */ /* 0x000fe80000701670 */
[----:B------:R-:W-:Y:S02]  /*6df0*/  FSEL R143, R16, -INF , !P0 ;  /* 0xff800000108f7808 */ /* 0x000fe40004000000 */
[----:B------:R-:W-:Y:S04]  /*6e00*/  ISETP.GT.AND P0, PT, R215, 0x19, P2 ;  /* 0x00000019d700780c */ /* 0x000fe80001704270 */
[C---:B------:R-:W-:Y:S04]  /*6e10*/  ISETP.LT.OR P0, PT, R216.reuse, 0x1a, P0 ;  /* 0x0000001ad800780c */ /* 0x040fe80000701670 */
[----:B------:R-:W-:Y:S02]  /*6e20*/  FSEL R141, R17, -INF , !P0 ;  /* 0xff800000118d7808 */ /* 0x000fe40004000000 */
[----:B------:R-:W-:Y:S04]  /*6e30*/  ISETP.GT.AND P0, PT, R215, 0x20, P2 ;  /* 0x00000020d700780c */ /* 0x000fe80001704270 */
[----:B------:R-:W-:Y:S01]  /*6e40*/  ISETP.LT.OR P0, PT, R216, 0x21, P0 ;  /* 0x00000021d800780c */ /* 0x000fe20000701670 */
[--C-:B-1----:R-:W-:Y:S02]  /*6e50*/  IMAD.IADD R214, R214, 0x1, R13.reuse ;  /* 0x00000001d6d67824 */ /* 0x102fe400078e020d */
[----:B------:R-:W-:Y:S01]  /*6e60*/  IMAD.IADD R213, R213, 0x1, R13 ;  /* 0x00000001d5d57824 */ /* 0x000fe200078e020d */
        /* <DEDUP_REMOVED lines=20> */
[----:B------:R-:W-:Y:S04]  /*6fb0*/  ISETP.LT.OR P0, PT, R216, 0x3a, P0 ;  /* 0x0000003ad800780c */ /* 0x000fe80000701670 */
[----:B------:R-:W-:Y:S02]  /*6fc0*/  FSEL R147, R33, -INF , !P0 ;  /* 0xff80000021937808 */ /* 0x000fe40004000000 */
[----:B------:R-:W-:Y:S11]  /*6fd0*/  PLOP3.LUT P0, PT, PT, PT, UP0, 0x40, 0x0 ;  /* 0x000000000000781c */ /* 0x000ff60003f0e808 */
[----:B------:R-:W-:Y:S02]  /*6fe0*/  @!UPT UIADD3 URZ, URZ, URZ, URZ ;  /* 0x0000003f3f3ff290 */ /* 0x000fe4000fffe03f */
[----:B------:R-:W-:-:S05]  /*6ff0*/  @P0 BRA `(.L_x_1979) ;  /* 0x0000019000000947 */ /* 0x000fca0003800000 */
        /* <DEDUP_REMOVED lines=14> */
.L_x_1981:
[----:B------:R-:W-:Y:S04]  /*70e0*/  MOV R0, 0x1 ;  /* 0x0000000100007802 */ /* 0x000fe80000000f00 */
[----:B------:R-:W-:Y:S11]  /*70f0*/  ISETP.NE.AND P0, PT, R0, c[0x0][0x32c], PT ;  /* 0x0000cb0000007a0c */ /* 0x000ff60003f05270 */
[----:B------:R-:W-:Y:S02]  /*7100*/  @!UPT UIADD3 URZ, URZ, URZ, URZ ;  /* 0x0000003f3f3ff290 */ /* 0x000fe4000fffe03f */
[----:B------:R-:W-:Y:S05]  /*7110*/  @P0 IMAD.HI.U32 R0, R2, c[0x0][0x330], RZ ;  /* 0x0000cc0002000a27 */ /* 0x000fea00078e00ff */
[----:B------:R-:W-:Y:S02]  /*7120*/  @P0 SHF.R.U32.HI R2, RZ, c[0x0][0x334], R0 ;  /* 0x0000cd00ff020a19 */ /* 0x000fe40000011600 */
.L_x_1982:
[----:B------:R-:W-:Y:S05]  /*7130*/  BSYNC B0 ;  /* 0x0000000000007941 */ /* 0x000fea0003800000 */
.L_x_1980:
[----:B------:R-:W-:Y:S04]  /*7140*/  IMAD R13, R2, c[0x0][0x32c], -R209 ;  /* 0x0000cb00020d7a24 */ /* 0x000fe800078e0ad1 */
[----:B------:R-:W-:Y:S05]  /*7150*/  IMAD.IADD R0, R13, 0x1, -R196 ;  /* 0x000000010d007824 */ /* 0x000fea00078e0ac4 */
[----:B------:R-:W-:Y:S02]  /*7160*/  IADD3 R13, R0, c[0x0][0x32c], RZ ;  /* 0x0000cb00000d7a10 */ /* 0x000fe40007ffe0ff */
[----:B------:R-:W-:Y:S02]  /*7170*/  IMNMX R213, R213, R0, !PT ;  /* 0x00000000d5d57217 */ /* 0x000fe40007800200 */
[----:B------:R-:W-:Y:S02]  /*7180*/  IMNMX R214, R214, R13, PT ;  /* 0x0000000dd6d67217 */ /* 0x000fe40003800200 */
.L_x_1979:
[----:B------:R-:W-:Y:S01]  /*7190*/  ISETP.GT.AND P0, PT, R213, RZ, P2 ;  /* 0x000000ffd500720c */ /* 0x000fe20001704270 */
[----:B------:R-:W-:Y:S04]  /*71a0*/  DEPBAR.LE SB0, 0x2 ;  /* 0x000080800000791a */ /* 0x000fe80000000000 */
[----:B------:R-:W-:Y:S01]  /*71b0*/  BAR.SYNC.DEFER_BLOCKING 0x0 ;  /* 0x0000000000007b1d */ /* 0x000fe20000010000 */
[----:B------:R-:W-:Y:S02]  /*71c0*/  ISETP.LT.OR P0, PT, R214, 0x1, P0 ;  /* 0x00000001d600780c */ /* 0x000fe40000701670 */
[----:B------:R-:W-:Y:S02]  /*71d0*/  FMNMX.FTZ R0, R137, R132, !PT ;  /* 0x0000008489007209 */ /* 0x000fe40007810000 */
[----:B------:R-:W-:Y:S02]  /*71e0*/  FSEL R12, R6, -INF , !P0 ;  /* 0xff800000060c7808 */ /* 0x000fe40004000000 */
[----:B------:R-:W-:Y:S02]  /*71f0*/  ISETP.GT.AND P0, PT, R213, 0x1, P2 ;  /* 0x00000001d500780c */ /* 0x000fe40001704270 */
[----:B------:R-:W-:Y:S02]  /*7200*/  FMNMX.FTZ R0, R133, R0, !PT ;  /* 0x0000000085007209 */ /* 0x000fe40007810000 */
[C---:B------:R-:W-:Y:S02]  /*7210*/  ISETP.LT.OR P0, PT, R214.reuse, 0x2, P0 ;  /* 0x00000002d600780c */ /* 0x040fe40000701670 */
[----:B------:R-:W-:Y:S02]  /*7220*/  FMNMX.FTZ R0, R5, R0, !PT ;  /* 0x0000000005007209 */ /* 0x000fe40007810000 */
[----:B------:R-:W-:Y:S02]  /*7230*/  FSEL R8, R7, -INF , !P0 ;  /* 0xff80000007087808 */ /* 0x000fe40004000000 */
[----:B------:R-:W-:Y:S02]  /*7240*/  ISETP.GT.AND P0, PT, R213, 0x8, P2 ;  /* 0x00000008d500780c */ /* 0x000fe40001704270 */
[----:B------:R-:W-:Y:S02]  /*7250*/  FMNMX.FTZ R0, R9, R0, !PT ;  /* 0x0000000009007209 */ /* 0x000fe40007810000 */
[----:B------:R-:W-:Y:S02]  /*7260*/  ISETP.LT.OR P0, PT, R214, 0x9, P0 ;  /* 0x00000009d600780c */ /* 0x000fe40000701670 */
        /* <DEDUP_REMOVED lines=49> */
[----:B------:R-:W-:Y:S02]  /*7580*/  FMNMX.FTZ R0, R147, R2, !PT ;  /* 0x0000000293007209 */ /* 0x000fe40007810000 */
[----:B------:R-:W-:Y:S02]  /*7590*/  FMNMX.FTZ R11, R158, R11, !PT ;  /* 0x0000000b9e0b7209 */ /* 0x000fe40007810000 */
[----:B------:R-:W-:Y:S01]  /*75a0*/  ISETP.LT.OR P0, PT, R214, 0x31, P0 ;  /* 0x00000031d600780c */ /* 0x000fe20000701670 */
[----:B------:R-:W1:Y:S01]  /*75b0*/  SHFL.BFLY PT, R7, R0, 0x2, 0x1f ;  /* 0x0c401f0000077f89 */ /* 0x000e6200000e0000 */
[----:B------:R-:W-:Y:S02]  /*75c0*/  FMNMX.FTZ R11, R156, R11, !PT ;  /* 0x0000000b9c0b7209 */ /* 0x000fe40007810000 */
[----:B------:R-:W-:Y:S02]  /*75d0*/  FSEL R150, R30, -INF , !P0 ;  /* 0xff8000001e967808 */ /* 0x000fe40004000000 */
[C---:B------:R-:W-:Y:S02]  /*75e0*/  ISETP.GT.AND P0, PT, R213.reuse, 0x31, P2 ;  /* 0x00000031d500780c */ /* 0x040fe40001704270 */
[----:B------:R-:W-:Y:S02]  /*75f0*/  FMNMX.FTZ R11, R154, R11, !PT ;  /* 0x0000000b9a0b7209 */ /* 0x000fe40007810000 */
[----:B------:R-:W-:Y:S02]  /*7600*/  ISETP.LT.OR P0, PT, R214, 0x32, P0 ;  /* 0x00000032d600780c */ /* 0x000fe40000701670 */
[----:B------:R-:W-:Y:S02]  /*7610*/  ISETP.GT.AND P1, PT, R213, 0x38, P2 ;  /* 0x00000038d500780c */ /* 0x000fe40001724270 */
[----:B------:R-:W-:Y:S02]  /*7620*/  FSEL R148, R31, -INF , !P0 ;  /* 0xff8000001f947808 */ /* 0x000fe40004000000 */
[----:B------:R-:W-:Y:S01]  /*7630*/  FMNMX.FTZ R11, R150, R11, !PT ;  /* 0x0000000b960b7209 */ /* 0x000fe20007810000 */
[----:B------:R-:W-:Y:S01]  /*7640*/  LDSM.16.MT88.4 R28, [R176+UR4+0x100] ;  /* 0x00010004b01c783b */ /* 0x000fe20008004200 */
[----:B------:R-:W-:Y:S02]  /*7650*/  ISETP.GT.AND P0, PT, R213, 0x39, P2 ;  /* 0x00000039d500780c */ /* 0x000fe40001704270 */
[----:B------:R-:W-:Y:S02]  /*7660*/  ISETP.LT.OR P1, PT, R214, 0x39, P1 ;  /* 0x00000039d600780c */ /* 0x000fe40000f21670 */
[----:B------:R-:W-:Y:S02]  /*7670*/  FMNMX.FTZ R11, R148, R11, !PT ;  /* 0x0000000b940b7209 */ /* 0x000fe40007810000 */
[----:B------:R-:W-:Y:S02]  /*7680*/  FSEL R146, R34, -INF , !P1 ;  /* 0xff80000022927808 */ /* 0x000fe40004800000 */
[----:B------:R-:W-:Y:S02]  /*7690*/  ISETP.LT.OR P0, PT, R214, 0x3a, P0 ;  /* 0x0000003ad600780c */ /* 0x000fe40000701670 */
[----:B------:R-:W-:Y:S02]  /*76a0*/  FMNMX.FTZ R15, R146, R11, !PT ;  /* 0x0000000b920f7209 */ /* 0x000fe40007810000 */
[----:B------:R-:W-:Y:S02]  /*76b0*/  FSEL R144, R35, -INF , !P0 ;  /* 0xff80000023907808 */ /* 0x000fe40004000000 */
[----:B------:R-:W-:Y:S02]  /*76c0*/  IADD3 R17, R176, UR4, RZ ;  /* 0x00000004b0117c10 */ /* 0x000fe4000fffe0ff */
[----:B------:R-:W-:Y:S02]  /*76d0*/  FMNMX.FTZ R13, R144, R15, !PT ;  /* 0x0000000f900d7209 */ /* 0x000fe40007810000 */
[----:B------:R-:W-:Y:S02]  /*76e0*/  IADD3 R134, R182, R17, RZ ;  /* 0x00000011b6867210 */ /* 0x000fe40007ffe0ff */
[----:B-1----:R-:W-:Y:S02]  /*76f0*/  FMNMX.FTZ R4, R0, R7, !PT ;  /* 0x0000000700047209 */ /* 0x002fe40007810000 */
[----:B------:R-:W1:Y:S08]  /*7700*/  SHFL.BFLY PT, R0, R13, 0x2, 0x1f ;  /* 0x0c401f000d007f89 */ /* 0x000e7000000e0000 */
[----:B------:R-:W2:Y:S01]  /*7710*/  SHFL.BFLY PT, R11, R4, 0x1, 0x1f ;  /* 0x0c201f00040b7f89 */ /* 0x000ea200000e0000 */
[----:B-1----:R-:W-:Y:S07]  /*7720*/  FMNMX.FTZ R7, R13, R0, !PT ;  /* 0x000000000d077209 */ /* 0x002fee0007810000 */
[----:B------:R-:W1:Y:S01]  /*7730*/  SHFL.BFLY PT, R0, R7, 0x1, 0x1f ;  /* 0x0c201f0007007f89 */ /* 0x000e6200000e0000 */
[----:B--2---:R-:W-:Y:S04]  /*7740*/  FMNMX.FTZ R2, R4, R11, !PT ;  /* 0x0000000b04027209 */ /* 0x004fe80007810000 */
[C---:B------:R-:W-:Y:S01]  /*7750*/  FSETP.NEU.FTZ.AND P0, PT, R2.reuse, -INF , PT ;  /* 0xff8000000200780b */ /* 0x040fe20003f1d000 */
[----:B------:R-:W-:Y:S05]  /*7760*/  FMUL.FTZ R152, R2, c[0x0][0x2d0] ;  /* 0x0000b40002987a20 */ /* 0x000fea0000410000 */
[----:B------:R-:W-:Y:S05]  /*7770*/  FSEL R152, R152, RZ, P0 ;  /* 0x000000ff98987208 */ /* 0x000fea0000000000 */
[--C-:B------:R-:W-:Y:S01]  /*7780*/  FFMA.FTZ R160, R5, c[0x0][0x2d0], -R152.reuse ;  /* 0x0000b40005a07a23 */ /* 0x100fe20000010898 */
[----:B------:R-:W-:Y:S01]  /*7790*/  FSEL R5, R2, RZ, P0 ;  /* 0x000000ff02057208 */ /* 0x000fe20000000000 */
[--C-:B------:R-:W-:Y:S02]  /*77a0*/  FFMA.FTZ R162, R137, c[0x0][0x2d0], -R152.reuse ;  /* 0x0000b40089a27a23 */ /* 0x100fe40000010898 */
[----:B------:R-:W-:Y:S01]  /*77b0*/  FFMA.FTZ R161, R133, c[0x0][0x2d0], -R152 ;  /* 0x0000b40085a17a23 */ /* 0x000fe20000010898 */
[----:B-1----:R-:W-:Y:S01]  /*77c0*/  FMNMX.FTZ R0, R7, R0, !PT ;  /* 0x0000000007007209 */ /* 0x002fe20007810000 */
[----:B------:R-:W-:Y:S02]  /*77d0*/  FADD.FTZ R4, -R5, R132 ;  /* 0x0000008405047221 */ /* 0x000fe40000010100 */
[----:B------:R-:W-:Y:S01]  /*77e0*/  MUFU.EX2 R162, R162 ;  /* 0x000000a200a27308 */ /* 0x000fe20000000800 */
[--C-:B------:R-:W-:Y:S01]  /*77f0*/  FFMA.FTZ R163, R9, c[0x0][0x2d0], -R152.reuse ;  /* 0x0000b40009a37a23 */ /* 0x100fe20000010898 */
[C---:B------:R-:W-:Y:S01]  /*7800*/  FSETP.NEU.FTZ.AND P0, PT, R0.reuse, -INF , PT ;  /* 0xff8000000000780b */ /* 0x040fe20003f1d000 */
[----:B------:R-:W-:Y:S01]  /*7810*/  FMUL.FTZ R145, R0, c[0x0][0x2d0] ;  /* 0x0000b40000917a20 */ /* 0x000fe20000410000 */
[----:B------:R-:W-:Y:S01]  /*7820*/  IADD3 R5, R177, UR4, RZ ;  /* 0x00000004b1057c10 */ /* 0x000fe2000fffe0ff */
[----:B------:R-:W-:Y:S01]  /*7830*/  FMUL.FTZ R132, R4, c[0x0][0x2d0] ;  /* 0x0000b40004847a20 */ /* 0x000fe20000410000 */
[----:B------:R-:W-:Y:S01]  /*7840*/  FSEL R4, R0, RZ, P0 ;  /* 0x000000ff00047208 */ /* 0x000fe20000000000 */
[--C-:B------:R-:W-:Y:S01]  /*7850*/  FFMA.FTZ R170, R143, c[0x0][0x2d0], -R152.reuse ;  /* 0x0000b4008faa7a23 */ /* 0x100fe20000010898 */
[----:B------:R-:W-:Y:S01]  /*7860*/  FSEL R145, R145, RZ, P0 ;  /* 0x000000ff91917208 */ /* 0x000fe20000000000 */
[--C-:B------:R-:W-:Y:S01]  /*7870*/  FFMA.FTZ R212, R159, c[0x0][0x2d0], -R152.reuse ;  /* 0x0000b4009fd47a23 */ /* 0x100fe20000010898 */
[----:B------:R-:W1:Y:S01]  /*7880*/  MUFU.EX2 R161, R161 ;  /* 0x000000a100a17308 */ /* 0x000e620000000800 */
[----:B------:R-:W-:Y:S01]  /*7890*/  FADD.FTZ R4, -R4, R3 ;  /* 0x0000000304047221 */ /* 0x000fe20000010100 */
[----:B------:R-:W-:Y:S01]  /*78a0*/  IADD3 R133, R182, R5, RZ ;  /* 0x00000005b6857210 */ /* 0x000fe20007ffe0ff */
[--C-:B------:R-:W-:Y:S02]  /*78b0*/  FFMA.FTZ R166, R12, c[0x0][0x2d0], -R145.reuse ;  /* 0x0000b4000ca67a23 */ /* 0x100fe40000010891 */
[----:B------:R-:W2:Y:S01]  /*78c0*/  LDSM.16.MT88.4 R12, [R177+UR4+0x100] ;  /* 0x00010004b10c783b */ /* 0x000ea20008004200 */
[--C-:B------:R-:W-:Y:S02]  /*78d0*/  FFMA.FTZ R165, R8, c[0x0][0x2d0], -R145.reuse ;  /* 0x0000b40008a57a23 */ /* 0x100fe40000010891 */
[--C-:B------:R-:W-:Y:S02]  /*78e0*/  FFMA.FTZ R164, R10, c[0x0][0x2d0], -R145.reuse ;  /* 0x0000b4000aa47a23 */ /* 0x100fe40000010891 */
[--C-:B------:R-:W-:Y:S01]  /*78f0*/  FFMA.FTZ R167, R6, c[0x0][0x2d0], -R145.reuse ;  /* 0x0000b40006a77a23 */ /* 0x100fe20000010891 */
[----:B------:R-:W3:Y:S01]  /*7900*/  MUFU.EX2 R132, R132 ;  /* 0x0000008400847308 */ /* 0x000ee20000000800 */
[----:B------:R-:W-:Y:S01]  /*7910*/  FMUL.FTZ R3, R4, c[0x0][0x2d0] ;  /* 0x0000b40004037a20 */ /* 0x000fe20000410000 */
[----:B------:R-:W4:Y:S01]  /*7920*/  LDSM.16.MT88.4 R20, [R133+0x100] ;  /* 0x000100008514783b */ /* 0x000f220000004200 */
[--C-:B------:R-:W-:Y:S02]  /*7930*/  FFMA.FTZ R175, R140, c[0x0][0x2d0], -R145.reuse ;  /* 0x0000b4008caf7a23 */ /* 0x100fe40000010891 */
[--C-:B------:R-:W-:Y:S02]  /*7940*/  FFMA.FTZ R213, R157, c[0x0][0x2d0], -R152.reuse ;  /* 0x0000b4009dd57a23 */ /* 0x100fe40000010898 */
[--C-:B------:R-:W-:Y:S02]  /*7950*/  FFMA.FTZ R214, R155, c[0x0][0x2d0], -R152.reuse ;  /* 0x0000b4009bd67a23 */ /* 0x100fe40000010898 */
[--C-:B------:R-:W-:Y:S01]  /*7960*/  FFMA.FTZ R215, R158, c[0x0][0x2d0], -R145.reuse ;  /* 0x0000b4009ed77a23 */ /* 0x100fe20000010891 */
[----:B------:R-:W5:Y:S01]  /*7970*/  MUFU.EX2 R3, R3 ;  /* 0x0000000300037308 */ /* 0x000f620000000800 */
[--C-:B------:R-:W-:Y:S01]  /*7980*/  FFMA.FTZ R216, R156, c[0x0][0x2d0], -R145.reuse ;  /* 0x0000b4009cd87a23 */ /* 0x100fe20000010891 */
[----:B-1----:R-:W-:Y:S01]  /*7990*/  F2FP.BF16.PACK_AB R136, R161, R162 ;  /* 0x000000a2a188723e */ /* 0x002fe200000010ff */
[----:B------:R-:W-:Y:S01]  /*79a0*/  LDSM.16.MT88.4 R156, [R177+UR4+0x5900] ;  /* 0x00590004b19c783b */ /* 0x000fe20008004200 */
[--C-:B------:R-:W-:Y:S02]  /*79b0*/  FFMA.FTZ R217, R154, c[0x0][0x2d0], -R145.reuse ;  /* 0x0000b4009ad97a23 */ /* 0x100fe40000010891 */
[--C-:B------:R-:W-:Y:S02]  /*79c0*/  FFMA.FTZ R218, R153, c[0x0][0x2d0], -R152.reuse ;  /* 0x0000b40099da7a23 */ /* 0x100fe40000010898 */
[--C-:B------:R-:W-:Y:S02]  /*79d0*/  FFMA.FTZ R219, R151, c[0x0][0x2d0], -R152.reuse ;  /* 0x0000b40097db7a23 */ /* 0x100fe40000010898 */
[----:B------:R-:W-:Y:S01]  /*79e0*/  MUFU.EX2 R160, R160 ;  /* 0x000000a000a07308 */ /* 0x000fe20000000800 */
[--C-:B------:R-:W-:Y:S02]  /*79f0*/  FFMA.FTZ R220, R149, c[0x0][0x2d0], -R152.reuse ;  /* 0x0000b40095dc7a23 */ /* 0x100fe40000010898 */
[--C-:B------:R-:W-:Y:S02]  /*7a00*/  FFMA.FTZ R222, R150, c[0x0][0x2d0], -R145.reuse ;  /* 0x0000b40096de7a23 */ /* 0x100fe40000010891 */
[C---:B---3--:R-:W-:Y:S02]  /*7a10*/  FMUL.FTZ R4, R132.reuse, R128 ;  /* 0x0000008084047220 */ /* 0x048fe40000410000 */
[C---:B------:R-:W-:Y:S02]  /*7a20*/  FMUL.FTZ R5, R132.reuse, R129 ;  /* 0x0000008184057220 */ /* 0x040fe40000410000 */
[C---:B------:R-:W-:Y:S01]  /*7a30*/  FMUL.FTZ R8, R132.reuse, R124 ;  /* 0x0000007c84087220 */ /* 0x040fe20000410000 */
[----:B------:R-:W1:Y:S01]  /*7a40*/  MUFU.EX2 R163, R163 ;  /* 0x000000a300a37308 */ /* 0x000e620000000800 */
[C---:B------:R-:W-:Y:S02]  /*7a50*/  FMUL.FTZ R9, R132.reuse, R125 ;  /* 0x0000007d84097220 */ /* 0x040fe40000410000 */
[C---:B------:R-:W-:Y:S02]  /*7a60*/  FMUL.FTZ R16, R132.reuse, R104 ;  /* 0x0000006884107220 */ /* 0x040fe40000410000 */
[C---:B-----5:R-:W-:Y:S02]  /*7a70*/  FMUL.FTZ R6, R3.reuse, R130 ;  /* 0x0000008203067220 */ /* 0x060fe40000410000 */
[C---:B------:R-:W-:Y:S02]  /*7a80*/  FMUL.FTZ R7, R3.reuse, R131 ;  /* 0x0000008303077220 */ /* 0x040fe40000410000 */
[C---:B------:R-:W-:Y:S01]  /*7a90*/  FMUL.FTZ R10, R3.reuse, R126 ;  /* 0x0000007e030a7220 */ /* 0x040fe20000410000 */
[----:B------:R-:W-:Y:S01]  /*7aa0*/  MUFU.EX2 R166, R166 ;  /* 0x000000a600a67308 */ /* 0x000fe20000000800 */
[C---:B------:R-:W-:Y:S01]  /*7ab0*/  FMUL.FTZ R11, R3.reuse, R127 ;  /* 0x0000007f030b7220 */ /* 0x040fe20000410000 */
[----:B------:R-:W-:Y:S01]  /*7ac0*/  LDSM.16.MT88.4 R128, [R133+0x2900] ;  /* 0x002900008580783b */ /* 0x000fe20000004200 */
[C---:B------:R-:W-:Y:S02]  /*7ad0*/  FMUL.FTZ R17, R132.reuse, R105 ;  /* 0x0000006984117220 */ /* 0x040fe40000410000 */
[C---:B------:R-:W-:Y:S02]  /*7ae0*/  FMUL.FTZ R18, R3.reuse, R106 ;  /* 0x0000006a03127220 */ /* 0x040fe40000410000 */
[----:B------:R-:W-:Y:S02]  /*7af0*/  FMUL.FTZ R19, R3, R107 ;  /* 0x0000006b03137220 */ /* 0x000fe40000410000 */
[C---:B------:R-:W-:Y:S01]  /*7b00*/  FMUL.FTZ R24, R132.reuse, R112 ;  /* 0x0000007084187220 */ /* 0x040fe20000410000 */
[----:B------:R-:W3:Y:S01]  /*7b10*/  MUFU.EX2 R165, R165 ;  /* 0x000000a500a57308 */ /* 0x000ee20000000800 */
[----:B------:R-:W-:Y:S01]  /*7b20*/  LDSM.16.MT88.4 R104, [R177+UR4+0x2100] ;  /* 0x00210004b168783b */ /* 0x000fe20008004200 */
[C---:B------:R-:W-:Y:S01]  /*7b30*/  FMUL.FTZ R25, R132.reuse, R113 ;  /* 0x0000007184197220 */ /* 0x040fe20000410000 */
[----:B-1----:R-:W-:Y:S01]  /*7b40*/  F2FP.BF16.PACK_AB R138, R163, R160 ;  /* 0x000000a0a38a723e */ /* 0x002fe200000010ff */
[C---:B------:R-:W-:Y:S02]  /*7b50*/  FMUL.FTZ R26, R3.reuse, R114 ;  /* 0x00000072031a7220 */ /* 0x040fe40000410000 */
[C---:B------:R-:W-:Y:S03]  /*7b60*/  FMUL.FTZ R27, R3.reuse, R115 ;  /* 0x00000073031b7220 */ /* 0x040fe60000410000 */
[----:B------:R-:W-:Y:S01]  /*7b70*/  LDSM.16.MT88.4 R112, [R177+UR4+0x900] ;  /* 0x00090004b170783b */ /* 0x000fe20008004200 */
[----:B------:R-:W-:Y:S01]  /*7b80*/  MUFU.EX2 R164, R164 ;  /* 0x000000a400a47308 */ /* 0x000fe20000000800 */
[C---:B------:R-:W-:Y:S02]  /*7b90*/  FMUL.FTZ R32, R132.reuse, R120 ;  /* 0x0000007884207220 */ /* 0x040fe40000410000 */
[----:B------:R-:W-:Y:S02]  /*7ba0*/  FMUL.FTZ R33, R132, R121 ;  /* 0x0000007984217220 */ /* 0x000fe40000410000 */
[C---:B------:R-:W-:Y:S02]  /*7bb0*/  FMUL.FTZ R34, R3.reuse, R122 ;  /* 0x0000007a03227220 */ /* 0x040fe40000410000 */
[----:B------:R-:W-:Y:S01]  /*7bc0*/  LDSM.16.MT88.4 R124, [R177+UR4+0x2900] ;  /* 0x00290004b17c783b */ /* 0x000fe20008004200 */
[----:B------:R-:W-:Y:S02]  /*7bd0*/  FMUL.FTZ R35, R3, R123 ;  /* 0x0000007b03237220 */ /* 0x000fe40000410000 */
[----:B------:R-:W1:Y:S01]  /*7be0*/  MUFU.EX2 R167, R167 ;  /* 0x000000a700a77308 */ /* 0x000e620000000800 */
[--C-:B------:R-:W-:Y:S02]  /*7bf0*/  FFMA.FTZ R223, R148, c[0x0][0x2d0], -R145.reuse ;  /* 0x0000b40094df7a23 */ /* 0x100fe40000010891 */
[--C-:B------:R-:W-:Y:S01]  /*7c00*/  FFMA.FTZ R224, R146, c[0x0][0x2d0], -R145.reuse ;  /* 0x0000b40092e07a23 */ /* 0x100fe20000010891 */
[----:B---3--:R-:W-:Y:S01]  /*7c10*/  F2FP.BF16.PACK_AB R137, R165, R166 ;  /* 0x000000a6a589723e */ /* 0x008fe200000010ff */
[----:B------:R-:W-:Y:S01]  /*7c20*/  LDSM.16.MT88.4 R120, [R134+0x900] ;  /* 0x000900008678783b */ /* 0x000fe20000004200 */
[C---:B------:R-:W-:Y:S02]  /*7c30*/  FMUL.FTZ R36, R132.reuse, R36 ;  /* 0x0000002484247220 */ /* 0x040fe40000410000 */
[C---:B------:R-:W-:Y:S02]  /*7c40*/  FMUL.FTZ R37, R132.reuse, R37 ;  /* 0x0000002584257220 */ /* 0x040fe40000410000 */
[C---:B------:R-:W-:Y:S01]  /*7c50*/  FMUL.FTZ R38, R3.reuse, R38 ;  /* 0x0000002603267220 */ /* 0x040fe20000410000 */
[----:B------:R-:W-:Y:S01]  /*7c60*/  MUFU.EX2 R170, R170 ;  /* 0x000000aa00aa7308 */ /* 0x000fe20000000800 */
[C---:B------:R-:W-:Y:S01]  /*7c70*/  FMUL.FTZ R39, R3.reuse, R39 ;  /* 0x0000002703277220 */ /* 0x040fe20000410000 */
[----:B------:R-:W-:Y:S01]  /*7c80*/  LDSM.16.MT88.4 R148, [R176+UR4+0x3900] ;  /* 0x00390004b094783b */ /* 0x000fe20008004200 */
[C---:B------:R-:W-:Y:S02]  /*7c90*/  FMUL.FTZ R40, R132.reuse, R40 ;  /* 0x0000002884287220 */ /* 0x040fe40000410000 */
[C---:B------:R-:W-:Y:S02]  /*7ca0*/  FMUL.FTZ R41, R132.reuse, R41 ;  /* 0x0000002984297220 */ /* 0x040fe40000410000 */
[C---:B------:R-:W-:Y:S02]  /*7cb0*/  FMUL.FTZ R42, R3.reuse, R42 ;  /* 0x0000002a032a7220 */ /* 0x040fe40000410000 */
[----:B------:R-:W-:Y:S01]  /*7cc0*/  FMUL.FTZ R43, R3, R43 ;  /* 0x0000002b032b7220 */ /* 0x000fe20000410000 */
[----:B------:R-:W-:Y:S01]  /*7cd0*/  MUFU.EX2 R175, R175 ;  /* 0x000000af00af7308 */ /* 0x000fe20000000800 */
[C---:B------:R-:W-:Y:S01]  /*7ce0*/  FMUL.FTZ R44, R132.reuse, R44 ;  /* 0x0000002c842c7220 */ /* 0x040fe20000410000 */
[----:B-1----:R-:W-:Y:S01]  /*7cf0*/  F2FP.BF16.PACK_AB R139, R167, R164 ;  /* 0x000000a4a78b723e */ /* 0x002fe200000010ff */
[C---:B------:R-:W-:Y:S02]  /*7d00*/  FMUL.FTZ R45, R132.reuse, R45 ;  /* 0x0000002d842d7220 */ /* 0x040fe40000410000 */
[C---:B------:R-:W-:Y:S02]  /*7d10*/  FMUL.FTZ R46, R3.reuse, R46 ;  /* 0x0000002e032e7220 */ /* 0x040fe40000410000 */
[C---:B------:R-:W-:Y:S02]  /*7d20*/  FMUL.FTZ R47, R3.reuse, R47 ;  /* 0x0000002f032f7220 */ /* 0x040fe40000410000 */
[C---:B--2---:R-:W-:Y:S01]  /*7d30*/  HMMA.16816.F32.BF16 R4, R136.reuse, R12, R4 ;  /* 0x0000000c8804723c */ /* 0x044fe20000041804 */
[----:B------:R-:W-:Y:S04]  /*7d40*/  MUFU.EX2 R212, R212 ;  /* 0x000000d400d47308 */ /* 0x000fe80000000800 */
        /* <DEDUP_REMOVED lines=9> */
[----:B------:R-:W1:Y:S01]  /*7de0*/  LDSM.16.MT88.4 R100, [R134+0x100] ;  /* 0x000100008664783b */ /* 0x000e620000004200 */
[C---:B------:R-:W-:Y:S02]  /*7df0*/  FMUL.FTZ R50, R3.reuse, R50 ;  /* 0x0000003203327220 */ /* 0x040fe40000410000 */
[C---:B------:R-:W-:Y:S02]  /*7e00*/  FMUL.FTZ R51, R3.reuse, R51 ;  /* 0x0000003303337220 */ /* 0x040fe40000410000 */
[C---:B----4-:R-:W-:Y:S03]  /*7e10*/  HMMA.16816.F32.BF16 R12, R136.reuse, R20, R12 ;  /* 0x00000014880c723c */ /* 0x050fe6000004180c */
[C---:B------:R-:W-:Y:S01]  /*7e20*/  FMUL.FTZ R52, R132.reuse, R52 ;  /* 0x0000003484347220 */ /* 0x040fe20000410000 */
[----:B------:R-:W-:Y:S01]  /*7e30*/  MUFU.EX2 R215, R215 ;  /* 0x000000d700d77308 */ /* 0x000fe20000000800 */
[C---:B------:R-:W-:Y:S02]  /*7e40*/  FMUL.FTZ R53, R132.reuse, R53 ;  /* 0x0000003584357220 */ /* 0x040fe40000410000 */
[C---:B------:R-:W-:Y:S01]  /*7e50*/  FMUL.FTZ R20, R132.reuse, R108 ;  /* 0x0000006c84147220 */ /* 0x040fe20000410000 */
[C---:B------:R-:W-:Y:S04]  /*7e60*/  HMMA.16816.F32.BF16 R16, R136.reuse, R22, R16 ;  /* 0x000000168810723c */ /* 0x040fe80000041810 */
[C---:B------:R-:W-:Y:S02]  /*7e70*/  FMUL.FTZ R21, R132.reuse, R109 ;  /* 0x0000006d84157220 */ /* 0x040fe40000410000 */
[C---:B------:R-:W-:Y:S01]  /*7e80*/  FMUL.FTZ R54, R3.reuse, R54 ;  /* 0x0000003603367220 */ /* 0x040fe20000410000 */
[----:B------:R-:W-:Y:S01]  /*7e90*/  MUFU.EX2 R216, R216 ;  /* 0x000000d800d87308 */ /* 0x000fe20000000800 */
[C---:B------:R-:W-:Y:S04]  /*7ea0*/  FMUL.FTZ R22, R3.reuse, R110 ;  /* 0x0000006e03167220 */ /* 0x040fe80000410000 */
[C---:B------:R-:W-:Y:S02]  /*7eb0*/  FMUL.FTZ R23, R3.reuse, R111 ;  /* 0x0000006f03177220 */ /* 0x040fe40000410000 */
[----:B------:R-:W2:Y:S01]  /*7ec0*/  LDSM.16.MT88.4 R108, [R133+0x2100] ;  /* 0x00210000856c783b */ /* 0x000ea20000004200 */
[C---:B------:R-:W-:Y:S02]  /*7ed0*/  FMUL.FTZ R55, R3.reuse, R55 ;  /* 0x0000003703377220 */ /* 0x040fe40000410000 */
[C---:B------:R-:W-:Y:S01]  /*7ee0*/  FMUL.FTZ R56, R132.reuse, R56 ;  /* 0x0000003884387220 */ /* 0x040fe20000410000 */
[----:B------:R-:W-:Y:S01]  /*7ef0*/  MUFU.EX2 R217, R217 ;  /* 0x000000d900d97308 */ /* 0x000fe20000000800 */
[C---:B------:R-:W-:Y:S03]  /*7f00*/  HMMA.16816.F32.BF16 R20, R136.reuse, R28, R20 ;  /* 0x0000001c8814723c */ /* 0x040fe60000041814 */
[C---:B------:R-:W-:Y:S02]  /*7f10*/  FMUL.FTZ R57, R132.reuse, R57 ;  /* 0x0000003984397220 */ /* 0x040fe40000410000 */
[C---:B------:R-:W-:Y:S02]  /*7f20*/  FMUL.FTZ R58, R3.reuse, R58 ;  /* 0x0000003a033a7220 */ /* 0x040fe40000410000 */
[C---:B------:R-:W-:Y:S01]  /*7f30*/  FMUL.FTZ R28, R132.reuse, R116 ;  /* 0x00000074841c7220 */ /* 0x040fe20000410000 */
[C---:B------:R-:W-:Y:S01]  /*7f40*/  HMMA.16816.F32.BF16 R24, R136.reuse, R30, R24 ;  /* 0x0000001e8818723c */ /* 0x040fe20000041818 */
[----:B------:R-:W-:Y:S03]  /*7f50*/  MUFU.EX2 R218, R218 ;  /* 0x000000da00da7308 */ /* 0x000fe60000000800 */
[C---:B------:R-:W-:Y:S02]  /*7f60*/  FMUL.FTZ R29, R132.reuse, R117 ;  /* 0x00000075841d7220 */ /* 0x040fe40000410000 */
[C---:B------:R-:W-:Y:S02]  /*7f70*/  FMUL.FTZ R59, R3.reuse, R59 ;  /* 0x0000003b033b7220 */ /* 0x040fe40000410000 */
[C---:B------:R-:W-:Y:S03]  /*7f80*/  FMUL.FTZ R30, R3.reuse, R118 ;  /* 0x00000076031e7220 */ /* 0x040fe60000410000 */
[----:B------:R-:W-:Y:S01]  /*7f90*/  MUFU.EX2 R219, R219 ;  /* 0x000000db00db7308 */ /* 0x000fe20000000800 */
[C---:B------:R-:W-:Y:S02]  /*7fa0*/  FMUL.FTZ R31, R3.reuse, R119 ;  /* 0x00000077031f7220 */ /* 0x040fe40000410000 */
[----:B------:R-:W-:Y:S01]  /*7fb0*/  LDSM.16.MT88.4 R116, [R176+UR4+0x900] ;  /* 0x00090004b074783b */ /* 0x000fe20008004200 */
[C---:B------:R-:W-:Y:S02]  /*7fc0*/  FMUL.FTZ R60, R132.reuse, R60 ;  /* 0x0000003c843c7220 */ /* 0x040fe40000410000 */
[C---:B------:R-:W-:Y:S02]  /*7fd0*/  FMUL.FTZ R61, R132.reuse, R61 ;  /* 0x0000003d843d7220 */ /* 0x040fe40000410000 */
[C---:B-1----:R-:W-:Y:S02]  /*7fe0*/  HMMA.16816.F32.BF16 R28, R136.reuse, R100, R28 ;  /* 0x00000064881c723c */ /* 0x042fe4000004181c */
[----:B------:R-:W-:Y:S01]  /*7ff0*/  MUFU.EX2 R220, R220 ;  /* 0x000000dc00dc7308 */ /* 0x000fe20000000800 */
[C---:B------:R-:W-:Y:S02]  /*8000*/  FMUL.FTZ R62, R3.reuse, R62 ;  /* 0x0000003e033e7220 */ /* 0x040fe40000410000 */
[C---:B------:R-:W-:Y:S02]  /*8010*/  FMUL.FTZ R63, R3.reuse, R63 ;  /* 0x0000003f033f7220 */ /* 0x040fe40000410000 */
[C---:B------:R-:W-:Y:S01]  /*8020*/  FMUL.FTZ R64, R132.reuse, R64 ;  /* 0x0000004084407220 */ /* 0x040fe20000410000 */
[C---:B------:R-:W-:Y:S01]  /*8030*/  HMMA.16816.F32.BF16 R32, R136.reuse, R102, R32 ;  /* 0x000000668820723c */ /* 0x040fe20000041820 */
[----:B------:R-:W1:Y:S03]  /*8040*/  LDSM.16.MT88.4 R100, [R176+UR4+0x2100] ;  /* 0x00210004b064783b */ /* 0x000e660008004200 */
[C---:B------:R-:W-:Y:S01]  /*8050*/  FMUL.FTZ R65, R132.reuse, R65 ;  /* 0x0000004184417220 */ /* 0x040fe20000410000 */
[----:B------:R-:W-:Y:S01]  /*8060*/  MUFU.EX2 R222, R222 ;  /* 0x000000de00de7308 */ /* 0x000fe20000000800 */
[C---:B------:R-:W-:Y:S02]  /*8070*/  FMUL.FTZ R66, R3.reuse, R66 ;  /* 0x0000004203427220 */ /* 0x040fe40000410000 */
[C---:B------:R-:W-:Y:S04]  /*8080*/  HMMA.16816.F32.BF16 R36, R136.reuse, R104, R36 ;  /* 0x000000688824723c */ /* 0x040fe80000041824 */
[C---:B------:R-:W-:Y:S02]  /*8090*/  FMUL.FTZ R67, R3.reuse, R67 ;  /* 0x0000004303437220 */ /* 0x040fe40000410000 */
[C---:B------:R-:W-:Y:S01]  /*80a0*/  FMUL.FTZ R68, R132.reuse, R68 ;  /* 0x0000004484447220 */ /* 0x040fe20000410000 */
[----:B------:R-:W-:Y:S01]  /*80b0*/  MUFU.EX2 R223, R223 ;  /* 0x000000df00df7308 */ /* 0x000fe20000000800 */
[C---:B------:R-:W-:Y:S01]  /*80c0*/  HMMA.16816.F32.BF16 R40, R136.reuse, R106, R40 ;  /* 0x0000006a8828723c */ /* 0x040fe20000041828 */
[----:B------:R-:W3:Y:S03]  /*80d0*/  LDSM.16.MT88.4 R104, [R134+0x2100] ;  /* 0x002100008668783b */ /* 0x000ee60000004200 */
[C---:B------:R-:W-:Y:S02]  /*80e0*/  FMUL.FTZ R69, R132.reuse, R69 ;  /* 0x0000004584457220 */ /* 0x040fe40000410000 */
[C---:B------:R-:W-:Y:S02]  /*80f0*/  FMUL.FTZ R70, R3.reuse, R70 ;  /* 0x0000004603467220 */ /* 0x040fe40000410000 */
[C---:B--2---:R-:W-:Y:S01]  /*8100*/  HMMA.16816.F32.BF16 R44, R136.reuse, R108, R44 ;  /* 0x0000006c882c723c */ /* 0x044fe2000004182c */
[----:B------:R-:W-:Y:S03]  /*8110*/  MUFU.EX2 R224, R224 ;  /* 0x000000e000e07308 */ /* 0x000fe60000000800 */
[C---:B------:R-:W-:Y:S02]  /*8120*/  FMUL.FTZ R71, R3.reuse, R71 ;  /* 0x0000004703477220 */ /* 0x040fe40000410000 */
[C---:B------:R-:W-:Y:S02]  /*8130*/  FMUL.FTZ R72, R132.reuse, R72 ;  /* 0x0000004884487220 */ /* 0x040fe40000410000 */
[C---:B------:R-:W-:Y:S01]  /*8140*/  HMMA.16816.F32.BF16 R48, R136.reuse, R110, R48 ;  /* 0x0000006e8830723c */ /* 0x040fe20000041830 */
[----:B------:R-:W2:Y:S03]  /*8150*/  LDSM.16.MT88.4 R108, [R177+UR4+0x4100] ;  /* 0x00410004b16c783b */ /* 0x000ea60008004200 */
[C---:B------:R-:W-:Y:S02]  /*8160*/  FMUL.FTZ R73, R132.reuse, R73 ;  /* 0x0000004984497220 */ /* 0x040fe40000410000 */
[C---:B------:R-:W-:Y:S02]  /*8170*/  FMUL.FTZ R74, R3.reuse, R74 ;  /* 0x0000004a034a7220 */ /* 0x040fe40000410000 */
[C---:B------:R-:W-:Y:S01]  /*8180*/  FMUL.FTZ R75, R3.reuse, R75 ;  /* 0x0000004b034b7220 */ /* 0x040fe20000410000 */
[C---:B-1----:R-:W-:Y:S03]  /*8190*/  HMMA.16816.F32.BF16 R52, R136.reuse, R100, R52 ;  /* 0x000000648834723c */ /* 0x042fe60000041834 */
[C---:B------:R-:W-:Y:S02]  /*81a0*/  FMUL.FTZ R84, R132.reuse, R84 ;  /* 0x0000005484547220 */ /* 0x040fe40000410000 */
[----:B------:R-:W-:Y:S02]  /*81b0*/  FMUL.FTZ R85, R132, R85 ;  /* 0x0000005584557220 */ /* 0x000fe40000410000 */
[C---:B------:R-:W-:Y:S01]  /*81c0*/  FMUL.FTZ R86, R3.reuse, R86 ;  /* 0x0000005603567220 */ /* 0x040fe20000410000 */
[C---:B------:R-:W-:Y:S01]  /*81d0*/  HMMA.16816.F32.BF16 R56, R136.reuse, R102, R56 ;  /* 0x000000668838723c */ /* 0x040fe20000041838 */
[----:B------:R-:W1:Y:S03]  /*81e0*/  LDSM.16.MT88.4 R100, [R133+0x4100] ;  /* 0x004100008564783b */ /* 0x000e660000004200 */
        /* <DEDUP_REMOVED lines=9> */
[--C-:B------:R-:W-:Y:S01]  /*8280*/  FFMA.FTZ R174, R142, c[0x0][0x2d0], -R145.reuse ;  /* 0x0000b4008eae7a23 */ /* 0x100fe20000010891 */
[----:B------:R-:W4:Y:S01]  /*8290*/  MUFU.EX2 R169, R169 ;  /* 0x000000a900a97308 */ /* 0x000f220000000800 */
[C---:B--2---:R-:W-:Y:S01]  /*82a0*/  HMMA.16816.F32.BF16 R68, R136.reuse, R108, R68 ;  /* 0x0000006c8844723c */ /* 0x044fe20000041844 */
[----:B------:R-:W-:Y:S03]  /*82b0*/  LDSM.16.MT88.4 R140, [R176+UR4+0x2900] ;  /* 0x00290004b08c783b */ /* 0x000fe60008004200 */
[--C-:B------:R-:W-:Y:S02]  /*82c0*/  FFMA.FTZ R172, R172, c[0x0][0x2d0], -R145.reuse ;  /* 0x0000b400acac7a23 */ /* 0x100fe40000010891 */
[C---:B------:R-:W-:Y:S02]  /*82d0*/  FMUL.FTZ R88, R132.reuse, R88 ;  /* 0x0000005884587220 */ /* 0x040fe40000410000 */
[C---:B------:R-:W-:Y:S01]  /*82e0*/  HMMA.16816.F32.BF16 R72, R136.reuse, R110, R72 ;  /* 0x0000006e8848723c */ /* 0x040fe20000041848 */
[----:B------:R-:W2:Y:S01]  /*82f0*/  LDSM.16.MT88.4 R108, [R134+0x4100] ;  /* 0x00410000866c783b */ /* 0x000ea20000004200 */
        /* <DEDUP_REMOVED lines=8> */
[C---:B------:R-:W-:Y:S01]  /*8380*/  FMUL.FTZ R91, R3.reuse, R91 ;  /* 0x0000005b035b7220 */ /* 0x040fe20000410000 */
[C---:B-1----:R-:W-:Y:S03]  /*8390*/  HMMA.16816.F32.BF16 R76, R136.reuse, R100, R76 ;  /* 0x00000064884c723c */ /* 0x042fe6000004184c */
[C---:B------:R-:W-:Y:S01]  /*83a0*/  FMUL.FTZ R80, R132.reuse, R80 ;  /* 0x0000005084507220 */ /* 0x040fe20000410000 */
[----:B------:R-:W1:Y:S01]  /*83b0*/  MUFU.EX2 R172, R172 ;  /* 0x000000ac00ac7308 */ /* 0x000e620000000800 */
[C---:B------:R-:W-:Y:S02]  /*83c0*/  FMUL.FTZ R81, R132.reuse, R81 ;  /* 0x0000005184517220 */ /* 0x040fe40000410000 */
[----:B------:R-:W-:Y:S01]  /*83d0*/  FMUL.FTZ R82, R3, R82 ;  /* 0x0000005203527220 */ /* 0x000fe20000410000 */
[----:B----4-:R-:W-:Y:S01]  /*83e0*/  F2FP.BF16.PACK_AB R100, R169, R168 ;  /* 0x000000a8a964723e */ /* 0x010fe200000010ff */
[C---:B------:R-:W-:Y:S03]  /*83f0*/  FMUL.FTZ R83, R3.reuse, R83 ;  /* 0x0000005303537220 */ /* 0x040fe60000410000 */
[C---:B------:R-:W-:Y:S02]  /*8400*/  FMUL.FTZ R92, R132.reuse, R92 ;  /* 0x0000005c845c7220 */ /* 0x040fe40000410000 */
[C---:B------:R-:W-:Y:S01]  /*8410*/  FMUL.FTZ R93, R132.reuse, R93 ;  /* 0x0000005d845d7220 */ /* 0x040fe20000410000 */
[----:B------:R-:W4:Y:S01]  /*8420*/  MUFU.EX2 R174, R174 ;  /* 0x000000ae00ae7308 */ /* 0x000f220000000800 */
[C---:B------:R-:W-:Y:S03]  /*8430*/  HMMA.16816.F32.BF16 R80, R136.reuse, R102, R80 ;  /* 0x000000668850723c */ /* 0x040fe60000041850 */
[C---:B------:R-:W-:Y:S02]  /*8440*/  FMUL.FTZ R94, R3.reuse, R94 ;  /* 0x0000005e035e7220 */ /* 0x040fe40000410000 */
[----:B------:R-:W-:Y:S02]  /*8450*/  FMUL.FTZ R95, R3, R95 ;  /* 0x0000005f035f7220 */ /* 0x000fe40000410000 */
[C---:B------:R-:W-:Y:S01]  /*8460*/  FMUL.FTZ R96, R132.reuse, R96 ;  /* 0x0000006084607220 */ /* 0x040fe20000410000 */
[C---:B---3--:R-:W-:Y:S04]  /*8470*/  HMMA.16816.F32.BF16 R84, R136.reuse, R104, R84 ;  /* 0x000000688854723c */ /* 0x048fe80000041854 */
[----:B------:R-:W-:Y:S01]  /*8480*/  FMUL.FTZ R97, R132, R97 ;  /* 0x0000006184617220 */ /* 0x000fe20000410000 */
[----:B-----5:R-:W-:Y:S01]  /*8490*/  F2FP.BF16.PACK_AB R102, R171, R170 ;  /* 0x000000aaab66723e */ /* 0x020fe200000010ff */
[C---:B------:R-:W-:Y:S01]  /*84a0*/  FMUL.FTZ R98, R3.reuse, R98 ;  /* 0x0000006203627220 */ /* 0x040fe20000410000 */
[----:B-1----:R-:W-:Y:S01]  /*84b0*/  F2FP.BF16.PACK_AB R101, R172, R173 ;  /* 0x000000adac65723e */ /* 0x002fe200000010ff */
[C---:B------:R-:W-:Y:S01]  /*84c0*/  HMMA.16816.F32.BF16 R88, R136.reuse, R106, R88 ;  /* 0x0000006a8858723c */ /* 0x040fe20000041858 */
[----:B------:R-:W1:Y:S03]  /*84d0*/  LDSM.16.MT88.4 R104, [R133+0x900] ;  /* 0x000900008568783b */ /* 0x000e660000004200 */
[----:B------:R-:W-:Y:S02]  /*84e0*/  FMUL.FTZ R99, R3, R99 ;  /* 0x0000006303637220 */ /* 0x000fe40000410000 */
[--C-:B------:R-:W-:Y:S01]  /*84f0*/  FFMA.FTZ R211, R211, c[0x0][0x2d0], -R152.reuse ;  /* 0x0000b400d3d37a23 */ /* 0x100fe20000010898 */
[----:B----4-:R-:W-:Y:S01]  /*8500*/  F2FP.BF16.PACK_AB R103, R175, R174 ;  /* 0x000000aeaf67723e */ /* 0x010fe200000010ff */
[C---:B--2---:R-:W-:Y:S04]  /*8510*/  HMMA.16816.F32.BF16 R92, R136.reuse, R108, R92 ;  /* 0x0000006c885c723c */ /* 0x044fe8000004185c */
[----:B------:R-:W-:Y:S01]  /*8520*/  FFMA.FTZ R152, R147, c[0x0][0x2d0], -R152 ;  /* 0x0000b40093987a23 */ /* 0x000fe20000010898 */
[----:B------:R-:W-:Y:S01]  /*8530*/  MUFU.EX2 R211, R211 ;  /* 0x000000d300d37308 */ /* 0x000fe20000000800 */
[--C-:B------:R-:W-:Y:S02]  /*8540*/  FFMA.FTZ R210, R210, c[0x0][0x2d0], -R145.reuse ;  /* 0x0000b400d2d27a23 */ /* 0x100fe40000010891 */
[----:B------:R-:W-:Y:S01]  /*8550*/  HMMA.16816.F32.BF16 R96, R136, R110, R96 ;  /* 0x0000006e8860723c */ /* 0x000fe20000041860 */
[----:B------:R-:W2:Y:S03]  /*8560*/  LDSM.16.MT88.4 R108, [R134+0x2900] ;  /* 0x00290000866c783b */ /* 0x000ea60000004200 */
[----:B------:R-:W-:Y:S02]  /*8570*/  FFMA.FTZ R145, R144, c[0x0][0x2d0], -R145 ;  /* 0x0000b40090917a23 */ /* 0x000fe40000010891 */
[----:B------:R-:W-:Y:S01]  /*8580*/  FFMA.FTZ R162, R132, R197, R162 ;  /* 0x000000c584a27223 */ /* 0x000fe200000100a2 */
[----:B------:R3:W4:Y:S01]  /*8590*/  MUFU.EX2 R221, R152 ;  /* 0x0000009800dd7308 */ /* 0x0007220000000800 */
[C---:B------:R-:W-:Y:S05]  /*85a0*/  HMMA.16816.F32.BF16 R4, R100.reuse, R112, R4 ;  /* 0x000000706404723c */ /* 0x040fea0000041804 */
[----:B------:R-:W-:Y:S01]  /*85b0*/  F2FP.BF16.PACK_AB R136, R219, R218 ;  /* 0x000000dadb88723e */ /* 0x000fe200000010ff */
[----:B------:R-:W-:Y:S01]  /*85c0*/  FADD.FTZ R161, R161, R162 ;  /* 0x000000a2a1a17221 */ /* 0x000fe20000010000 */
[----:B------:R-:W-:Y:S01]  /*85d0*/  F2FP.BF16.PACK_AB R137, R223, R222 ;  /* 0x000000dedf89723e */ /* 0x000fe200000010ff */
[C---:B------:R-:W-:Y:S01]  /*85e0*/  HMMA.16816.F32.BF16 R8, R100.reuse, R114, R8 ;  /* 0x000000726408723c */ /* 0x040fe20000041808 */
[----:B------:R-:W-:Y:S01]  /*85f0*/  LDSM.16.MT88.4 R112, [R133+0x4900] ;  /* 0x004900008570783b */ /* 0x000fe20000004200 */
[----:B------:R-:W5:Y:S02]  /*8600*/  MUFU.EX2 R225, R145 ;  /* 0x0000009100e17308 */ /* 0x000f640000000800 */
[----:B------:R-:W-:Y:S02]  /*8610*/  FFMA.FTZ R166, R3, R198, R166 ;  /* 0x000000c603a67223 */ /* 0x000fe400000100a6 */
[----:B------:R-:W-:Y:S02]  /*8620*/  FADD.FTZ R160, R160, R161 ;  /* 0x000000a1a0a07221 */ /* 0x000fe40000010000 */
[----:B------:R-:W-:Y:S01]  /*8630*/  FADD.FTZ R165, R165, R166 ;  /* 0x000000a6a5a57221 */ /* 0x000fe20000010000 */
[C---:B-1----:R-:W-:Y:S03]  /*8640*/  HMMA.16816.F32.BF16 R12, R100.reuse, R104, R12 ;  /* 0x00000068640c723c */ /* 0x042fe6000004180c */
[----:B------:R-:W1:Y:S01]  /*8650*/  MUFU.EX2 R210, R210 ;  /* 0x000000d200d27308 */ /* 0x000e620000000800 */
[----:B------:R-:W-:Y:S01]  /*8660*/  FADD.FTZ R163, R163, R160 ;  /* 0x000000a0a3a37221 */ /* 0x000fe20000010000 */
[----:B---3--:R-:W-:Y:S01]  /*8670*/  LDSM.16.MT88.4 R152, [R134+0x3900] ;  /* 0x003900008698783b */ /* 0x008fe20000004200 */
[----:B----4-:R-:W-:Y:S02]  /*8680*/  F2FP.BF16.PACK_AB R138, R221, R220 ;  /* 0x000000dcdd8a723e */ /* 0x010fe400000010ff */
[C---:B------:R-:W-:Y:S04]  /*8690*/  HMMA.16816.F32.BF16 R16, R100.reuse, R106, R16 ;  /* 0x0000006a6410723c */ /* 0x040fe80000041810 */
[----:B------:R-:W-:Y:S01]  /*86a0*/  FADD.FTZ R164, R164, R165 ;  /* 0x000000a5a4a47221 */ /* 0x000fe20000010000 */
[----:B------:R-:W3:Y:S01]  /*86b0*/  LDSM.16.MT88.4 R104, [R177+UR4+0x4900] ;  /* 0x00490004b168783b */ /* 0x000ee20008004200 */
[----:B------:R-:W-:Y:S02]  /*86c0*/  FADD.FTZ R168, R168, R163 ;  /* 0x000000a3a8a87221 */ /* 0x000fe40000010000 */
[C---:B------:R-:W-:Y:S04]  /*86d0*/  HMMA.16816.F32.BF16 R20, R100.reuse, R116, R20 ;  /* 0x000000746414723c */ /* 0x040fe80000041814 */
[----:B-----5:R-:W-:Y:S01]  /*86e0*/  F2FP.BF16.PACK_AB R139, R225, R224 ;  /* 0x000000e0e18b723e */ /* 0x020fe200000010ff */
[----:B------:R-:W-:Y:S01]  /*86f0*/  FADD.FTZ R164, R167, R164 ;  /* 0x000000a4a7a47221 */ /* 0x000fe20000010000 */
[----:B------:R-:W-:Y:S01]  /*8700*/  LDSM.16.MT88.4 R144, [R133+0x3900] ;  /* 0x003900008590783b */ /* 0x000fe20000004200 */
[----:B------:R-:W-:Y:S01]  /*8710*/  FADD.FTZ R169, R169, R168 ;  /* 0x000000a8a9a97221 */ /* 0x000fe20000010000 */
[C---:B------:R-:W-:Y:S04]  /*8720*/  HMMA.16816.F32.BF16 R24, R100.reuse, R118, R24 ;  /* 0x000000766418723c */ /* 0x040fe80000041818 */
[----:B------:R-:W-:Y:S02]  /*8730*/  FADD.FTZ R173, R173, R164 ;  /* 0x000000a4adad7221 */ /* 0x000fe40000010000 */
[----:B------:R-:W-:Y:S02]  /*8740*/  LDSM.16.MT88.4 R116, [R134+0x4900] ;  /* 0x004900008674783b */ /* 0x000fe40000004200 */
[C---:B------:R-:W-:Y:S04]  /*8750*/  HMMA.16816.F32.BF16 R28, R100.reuse, R120, R28 ;  /* 0x00000078641c723c */ /* 0x040fe8000004181c */
[----:B------:R-:W-:Y:S04]  /*8760*/  FADD.FTZ R173, R172, R173 ;  /* 0x000000adacad7221 */ /* 0x000fe80000010000 */
[C---:B------:R-:W-:Y:S01]  /*8770*/  HMMA.16816.F32.BF16 R32, R100.reuse, R122, R32 ;  /* 0x0000007a6420723c */ /* 0x040fe20000041820 */
[----:B------:R-:W-:Y:S03]  /*8780*/  LDSM.16.MT88.4 R120, [R133+0x1100] ;  /* 0x001100008578783b */ /* 0x000fe60000004200 */
[----:B------:R-:W-:Y:S04]  /*8790*/  FADD.FTZ R174, R174, R173 ;  /* 0x000000adaeae7221 */ /* 0x000fe80000010000 */
[C---:B------:R-:W-:Y:S04]  /*87a0*/  HMMA.16816.F32.BF16 R36, R100.reuse, R124, R36 ;  /* 0x0000007c6424723c */ /* 0x040fe80000041824 */
[----:B------:R-:W-:Y:S04]  /*87b0*/  FADD.FTZ R175, R175, R174 ;  /* 0x000000aeafaf7221 */ /* 0x000fe80000010000 */
[C---:B------:R-:W-:Y:S01]  /*87c0*/  HMMA.16816.F32.BF16 R40, R100.reuse, R126, R40 ;  /* 0x0000007e6428723c */ /* 0x040fe20000041828 */
[----:B------:R-:W-:Y:S07]  /*87d0*/  LDSM.16.MT88.4 R124, [R134+0x1100] ;  /* 0x00110000867c783b */ /* 0x000fee0000004200 */
[C---:B------:R-:W-:Y:S08]  /*87e0*/  HMMA.16816.F32.BF16 R44, R100.reuse, R128, R44 ;  /* 0x00000080642c723c */ /* 0x040ff0000004182c */
[C---:B------:R-:W-:Y:S08]  /*87f0*/  HMMA.16816.F32.BF16 R48, R100.reuse, R130, R48 ;  /* 0x000000826430723c */ /* 0x040ff00000041830 */
[C---:B------:R-:W-:Y:S08]  /*8800*/  HMMA.16816.F32.BF16 R52, R100.reuse, R140, R52 ;  /* 0x0000008c6434723c */ /* 0x040ff00000041834 */
[C---:B------:R-:W-:Y:S01]  /*8810*/  HMMA.16816.F32.BF16 R56, R100.reuse, R142, R56 ;  /* 0x0000008e6438723c */ /* 0x040fe20000041838 */
[----:B------:R-:W-:Y:S07]  /*8820*/  LDSM.16.MT88.4 R140, [R177+UR4+0x3900] ;  /* 0x00390004b18c783b */ /* 0x000fee0008004200 */
[C---:B--2---:R-:W-:Y:S08]  /*8830*/  HMMA.16816.F32.BF16 R60, R100.reuse, R108, R60 ;  /* 0x0000006c643c723c */ /* 0x044ff0000004183c */
[C---:B------:R-:W-:Y:S01]  /*8840*/  HMMA.16816.F32.BF16 R64, R100.reuse, R110, R64 ;  /* 0x0000006e6440723c */ /* 0x040fe20000041840 */
[----:B------:R-:W2:Y:S07]  /*8850*/  LDSM.16.MT88.4 R108, [R176+UR4+0x4900] ;  /* 0x00490004b06c783b */ /* 0x000eae0008004200 */
[C---:B---3--:R-:W-:Y:S08]  /*8860*/  HMMA.16816.F32.BF16 R68, R100.reuse, R104, R68 ;  /* 0x000000686444723c */ /* 0x048ff00000041844 */
[C---:B------:R-:W-:Y:S01]  /*8870*/  HMMA.16816.F32.BF16 R72, R100.reuse, R106, R72 ;  /* 0x0000006a6448723c */ /* 0x040fe20000041848 */
[----:B------:R-:W3:Y:S07]  /*8880*/  LDSM.16.MT88.4 R104, [R177+UR4+0x1100] ;  /* 0x00110004b168783b */ /* 0x000eee0008004200 */
[C---:B------:R-:W-:Y:S08]  /*8890*/  HMMA.16816.F32.BF16 R76, R100.reuse, R112, R76 ;  /* 0x00000070644c723c */ /* 0x040ff0000004184c */
[C---:B------:R-:W-:Y:S01]  /*88a0*/  HMMA.16816.F32.BF16 R80, R100.reuse, R114, R80 ;  /* 0x000000726450723c */ /* 0x040fe20000041850 */
[----:B------:R-:W4:Y:S07]  /*88b0*/  LDSM.16.MT88.4 R112, [R176+UR4+0x1100] ;  /* 0x00110004b070783b */ /* 0x000f2e0008004200 */
[C---:B--2---:R-:W-:Y:S08]  /*88c0*/  HMMA.16816.F32.BF16 R84, R100.reuse, R108, R84 ;  /* 0x0000006c6454723c */ /* 0x044ff00000041854 */
[C---:B------:R-:W-:Y:S01]  /*88d0*/  HMMA.16816.F32.BF16 R88, R100.reuse, R110, R88 ;  /* 0x0000006e6458723c */ /* 0x040fe20000041858 */
[----:B------:R-:W2:Y:S07]  /*88e0*/  LDSM.16.MT88.4 R108, [R177+UR4+0x3100] ;  /* 0x00310004b16c783b */ /* 0x000eae0008004200 */
[C---:B------:R-:W-:Y:S08]  /*88f0*/  HMMA.16816.F32.BF16 R92, R100.reuse, R116, R92 ;  /* 0x00000074645c723c */ /* 0x040ff0000004185c */
[----:B------:R-:W-:Y:S01]  /*8900*/  HMMA.16816.F32.BF16 R96, R100, R118, R96 ;  /* 0x000000766460723c */ /* 0x000fe20000041860 */
[----:B------:R-:W5:Y:S06]  /*8910*/  LDSM.16.MT88.4 R116, [R133+0x3100] ;  /* 0x003100008574783b */ /* 0x000f6c0000004200 */
[----:B------:R-:W-:Y:S02]  /*8920*/  F2FP.BF16.PACK_AB R100, R212, R211 ;  /* 0x000000d3d464723e */ /* 0x000fe400000010ff */
[----:B------:R-:W-:Y:S03]  /*8930*/  F2FP.BF16.PACK_AB R102, R214, R213 ;  /* 0x000000d5d666723e */ /* 0x000fe600000010ff */
[----:B-1----:R-:W-:Y:S01]  /*8940*/  F2FP.BF16.PACK_AB R101, R215, R210 ;  /* 0x000000d2d765723e */ /* 0x002fe200000010ff */
[----:B------:R-:W-:Y:S01]  /*8950*/  FADD.FTZ R210, R210, R175 ;  /* 0x000000afd2d27221 */ /* 0x000fe20000010000 */
[----:B------:R-:W-:Y:S03]  /*8960*/  F2FP.BF16.PACK_AB R103, R217, R216 ;  /* 0x000000d8d967723e */ /* 0x000fe600000010ff */
[----:B------:R-:W-:Y:S04]  /*8970*/  FADD.FTZ R215, R215, R210 ;  /* 0x000000d2d7d77221 */ /* 0x000fe80000010000 */
[C---:B---3--:R-:W-:Y:S03]  /*8980*/  HMMA.16816.F32.BF16 R4, R100.reuse, R104, R4 ;  /* 0x000000686404723c */ /* 0x048fe60000041804 */
[----:B------:R-:W-:Y:S04]  /*8990*/  FADD.FTZ R216, R216, R215 ;  /* 0x000000d7d8d87221 */ /* 0x000fe80000010000 */
[----:B------:R-:W-:Y:S01]  /*89a0*/  FADD.FTZ R217, R217, R216 ;  /* 0x000000d8d9d97221 */ /* 0x000fe20000010000 */
[C---:B------:R-:W-:Y:S01]  /*89b0*/  HMMA.16816.F32.BF16 R8, R100.reuse, R106, R8 ;  /* 0x0000006a6408723c */ /* 0x040fe20000041808 */
[----:B------:R-:W1:Y:S03]  /*89c0*/  LDSM.16.MT88.4 R104, [R176+UR4+0x3100] ;  /* 0x00310004b068783b */ /* 0x000e660008004200 */
[----:B------:R-:W-:Y:S04]  /*89d0*/  FADD.FTZ R222, R222, R217 ;  /* 0x000000d9dede7221 */ /* 0x000fe80000010000 */
[C---:B------:R-:W-:Y:S04]  /*89e0*/  HMMA.16816.F32.BF16 R12, R100.reuse, R120, R12 ;  /* 0x00000078640c723c */ /* 0x040fe8000004180c */
[----:B------:R-:W-:Y:S04]  /*89f0*/  FADD.FTZ R223, R223, R222 ;  /* 0x000000dedfdf7221 */ /* 0x000fe80000010000 */
[C---:B------:R-:W-:Y:S01]  /*8a00*/  HMMA.16816.F32.BF16 R16, R100.reuse, R122, R16 ;  /* 0x0000007a6410723c */ /* 0x040fe20000041810 */
[----:B------:R-:W-:Y:S03]  /*8a10*/  LDSM.16.MT88.4 R120, [R134+0x1900] ;  /* 0x001900008678783b */ /* 0x000fe60000004200 */
[----:B------:R-:W-:Y:S04]  /*8a20*/  FADD.FTZ R198, R224, R223 ;  /* 0x000000dfe0c67221 */ /* 0x000fe80000010000 */
[C---:B----4-:R-:W-:Y:S04]  /*8a30*/  HMMA.16816.F32.BF16 R20, R100.reuse, R112, R20 ;  /* 0x000000706414723c */ /* 0x050fe80000041814 */
[----:B------:R-:W-:Y:S04]  /*8a40*/  FADD.FTZ R198, R225, R198 ;  /* 0x000000c6e1c67221 */ /* 0x000fe80000010000 */
[C---:B------:R-:W-:Y:S01]  /*8a50*/  HMMA.16816.F32.BF16 R24, R100.reuse, R114, R24 ;  /* 0x000000726418723c */ /* 0x040fe20000041818 */
[----:B------:R-:W3:Y:S07]  /*8a60*/  LDSM.16.MT88.4 R112, [R134+0x3100] ;  /* 0x003100008670783b */ /* 0x000eee0000004200 */
[C---:B------:R-:W-:Y:S08]  /*8a70*/  HMMA.16816.F32.BF16 R28, R100.reuse, R124, R28 ;  /* 0x0000007c641c723c */ /* 0x040ff0000004181c */
[C---:B------:R-:W-:Y:S01]  /*8a80*/  HMMA.16816.F32.BF16 R32, R100.reuse, R126, R32 ;  /* 0x0000007e6420723c */ /* 0x040fe20000041820 */
[----:B------:R-:W-:Y:S07]  /*8a90*/  LDSM.16.MT88.4 R124, [R177+UR4+0x1900] ;  /* 0x00190004b17c783b */ /* 0x000fee0008004200 */
[C---:B--2---:R-:W-:Y:S08]  /*8aa0*/  HMMA.16816.F32.BF16 R36, R100.reuse, R108, R36 ;  /* 0x0000006c6424723c */ /* 0x044ff00000041824 */
[C---:B------:R-:W-:Y:S01]  /*8ab0*/  HMMA.16816.F32.BF16 R40, R100.reuse, R110, R40 ;  /* 0x0000006e6428723c */ /* 0x040fe20000041828 */
[----:B------:R-:W2:Y:S07]  /*8ac0*/  LDSM.16.MT88.4 R108, [R177+UR4+0x5100] ;  /* 0x00510004b16c783b */ /* 0x000eae0008004200 */
[C---:B-----5:R-:W-:Y:S08]  /*8ad0*/  HMMA.16816.F32.BF16 R44, R100.reuse, R116, R44 ;  /* 0x00000074642c723c */ /* 0x060ff0000004182c */
[C---:B------:R-:W-:Y:S01]  /*8ae0*/  HMMA.16816.F32.BF16 R48, R100.reuse, R118, R48 ;  /* 0x000000766430723c */ /* 0x040fe20000041830 */
[----:B------:R-:W4:Y:S07]  /*8af0*/  LDSM.16.MT88.4 R116, [R133+0x5100] ;  /* 0x005100008574783b */ /* 0x000f2e0000004200 */
[C---:B-1----:R-:W-:Y:S08]  /*8b00*/  HMMA.16816.F32.BF16 R52, R100.reuse, R104, R52 ;  /* 0x000000686434723c */ /* 0x042ff00000041834 */
[C---:B------:R-:W-:Y:S01]  /*8b10*/  HMMA.16816.F32.BF16 R56, R100.reuse, R106, R56 ;  /* 0x0000006a6438723c */ /* 0x040fe20000041838 */
[----:B------:R-:W1:Y:S07]  /*8b20*/  LDSM.16.MT88.4 R104, [R176+UR4+0x5100] ;  /* 0x00510004b068783b */ /* 0x000e6e0008004200 */
        /* <DEDUP_REMOVED lines=8> */
[----:B------:R-:W4:Y:S07]  /*8bb0*/  LDSM.16.MT88.4 R116, [R176+UR4+0x1900] ;  /* 0x00190004b074783b */ /* 0x000f2e0008004200 */
[C---:B-1----:R-:W-:Y:S08]  /*8bc0*/  HMMA.16816.F32.BF16 R84, R100.reuse, R104, R84 ;  /* 0x000000686454723c */ /* 0x042ff00000041854 */
[C---:B------:R-:W-:Y:S08]  /*8bd0*/  HMMA.16816.F32.BF16 R88, R100.reuse, R106, R88 ;  /* 0x0000006a6458723c */ /* 0x040ff00000041858 */
[C---:B---3--:R-:W-:Y:S08]  /*8be0*/  HMMA.16816.F32.BF16 R92, R100.reuse, R112, R92 ;  /* 0x00000070645c723c */ /* 0x048ff0000004185c */
[----:B------:R-:W-:Y:S08]  /*8bf0*/  HMMA.16816.F32.BF16 R96, R100, R114, R96 ;  /* 0x000000726460723c */ /* 0x000ff00000041860 */
[C---:B------:R-:W-:Y:S01]  /*8c00*/  HMMA.16816.F32.BF16 R128, R136.reuse, R124, R4 ;  /* 0x0000007c8880723c */ /* 0x040fe20000041804 */
[----:B------:R-:W1:Y:S07]  /*8c10*/  LDSM.16.MT88.4 R4, [R133+0x5900] ;  /* 0x005900008504783b */ /* 0x000e6e0000004200 */
[C---:B------:R-:W-:Y:S01]  /*8c20*/  HMMA.16816.F32.BF16 R124, R136.reuse, R126, R8 ;  /* 0x0000007e887c723c */ /* 0x040fe20000041808 */
[----:B------:R-:W3:Y:S07]  /*8c30*/  LDSM.16.MT88.4 R8, [R176+UR4+0x5900] ;  /* 0x00590004b008783b */ /* 0x000eee0008004200 */
[C---:B--2---:R-:W-:Y:S01]  /*8c40*/  HMMA.16816.F32.BF16 R100, R136.reuse, R108, R12 ;  /* 0x0000006c8864723c */ /* 0x044fe2000004180c */
[----:B------:R-:W2:Y:S07]  /*8c50*/  LDSM.16.MT88.4 R12, [R134+0x5900] ;  /* 0x00590000860c783b */ /* 0x000eae0000004200 */
        /* <DEDUP_REMOVED lines=15> */
[C---:B-1----:R-:W-:Y:S07]  /*8d50*/  HMMA.16816.F32.BF16 R76, R136.reuse, R4, R76 ;  /* 0x00000004884c723c */ /* 0x042fee000004184c */
[----:B------:R-:W-:Y:S01]  /*8d60*/  FADD.FTZ R4, R170, R169 ;  /* 0x000000a9aa047221 */ /* 0x000fe20000010000 */
[C---:B------:R-:W-:Y:S04]  /*8d70*/  HMMA.16816.F32.BF16 R80, R136.reuse, R6, R80 ;  /* 0x000000068850723c */ /* 0x040fe80000041850 */
[----:B------:R-:W-:Y:S04]  /*8d80*/  FADD.FTZ R4, R171, R4 ;  /* 0x00000004ab047221 */ /* 0x000fe80000010000 */
[C---:B---3--:R-:W-:Y:S04]  /*8d90*/  HMMA.16816.F32.BF16 R84, R136.reuse, R8, R84 ;  /* 0x000000088854723c */ /* 0x048fe80000041854 */
[----:B------:R-:W-:Y:S04]  /*8da0*/  FADD.FTZ R211, R211, R4 ;  /* 0x00000004d3d37221 */ /* 0x000fe80000010000 */
[C---:B------:R-:W-:Y:S04]  /*8db0*/  HMMA.16816.F32.BF16 R88, R136.reuse, R10, R88 ;  /* 0x0000000a8858723c */ /* 0x040fe80000041858 */
[----:B------:R-:W-:Y:S04]  /*8dc0*/  FADD.FTZ R212, R212, R211 ;  /* 0x000000d3d4d47221 */ /* 0x000fe80000010000 */
[C---:B--2---:R-:W-:Y:S04]  /*8dd0*/  HMMA.16816.F32.BF16 R92, R136.reuse, R12, R92 ;  /* 0x0000000c885c723c */ /* 0x044fe8000004185c */
[----:B------:R-:W-:Y:S04]  /*8de0*/  FADD.FTZ R3, R213, R212 ;  /* 0x000000d4d5037221 */ /* 0x000fe80000010000 */
[----:B------:R-:W-:Y:S01]  /*8df0*/  FADD.FTZ R3, R214, R3 ;  /* 0x00000003d6037221 */ /* 0x000fe20000010000 */
[----:B------:R-:W-:Y:S03]  /*8e00*/  HMMA.16816.F32.BF16 R96, R136, R14, R96 ;  /* 0x0000000e8860723c */ /* 0x000fe60000041860 */
[----:B------:R-:W-:Y:S01]  /*8e10*/  FADD.FTZ R218, R218, R3 ;  /* 0x00000003dada7221 */ /* 0x000fe20000010000 */
[----:B------:R-:W-:Y:S03]  /*8e20*/  IADD3 R3, R202, -0x2, RZ ;  /* 0xfffffffeca037810 */ /* 0x000fe60007ffe0ff */
[----:B------:R-:W-:Y:S01]  /*8e30*/  FADD.FTZ R219, R219, R218 ;  /* 0x000000dadbdb7221 */ /* 0x000fe20000010000 */
[----:B------:R-:W-:Y:S04]  /*8e40*/  ISETP.GE.AND P0, PT, R3, UR11, PT ;  /* 0x0000000b03007c0c */ /* 0x000fe8000bf06270 */
[----:B------:R-:W-:Y:S04]  /*8e50*/  FADD.FTZ R220, R220, R219 ;  /* 0x000000dbdcdc7221 */ /* 0x000fe80000010000 */
[----:B------:R-:W-:Y:S05]  /*8e60*/  FADD.FTZ R197, R221, R220 ;  /* 0x000000dcddc57221 */ /* 0x000fea0000010000 */
[----:B------:R-:W-:-:S05]  /*8e70*/  @!P0 BRA `(.L_x_1983) ;  /* 0x0000040000008947 */ /* 0x000fca0003800000 */
[----:B------:R-:W-:Y:S01]  /*8e80*/  ISETP.NE.AND P2, PT, R187, 0x1, PT ;  /* 0x00000001bb00780c */ /* 0x000fe20003f45270 */
[----:B------:R-:W-:Y:S01]  /*8e90*/  IMAD.MOV.U32 R190, RZ, RZ, RZ ;  /* 0x000000ffffbe7224 */ /* 0x000fe200078e00ff */
[----:B------:R-:W-:Y:S02]  /*8ea0*/  IADD3 R191, R193, R209, R194 ;  /* 0x000000d1c1bf7210 */ /* 0x000fe40007ffe0c2 */
[----:B------:R-:W-:Y:S02]  /*8eb0*/  IADD3 R12, -R206, 0x10, RZ ;  /* 0x00000010ce0c7810 */ /* 0x000fe40007ffe1ff */
[----:B------:R-:W-:Y:S02]  /*8ec0*/  IADD3 R191, R191, -0x80, RZ ;  /* 0xffffff80bfbf7810 */ /* 0x000fe40007ffe0ff */
[----:B------:R-:W-:Y:S02]  /*8ed0*/  LOP3.LUT R12, R12, 0xf, RZ, 0xc0, !PT ;  /* 0x0000000f0c0c7812 */ /* 0x000fe400078ec0ff */
[----:B------:R-:W-:Y:S01]  /*8ee0*/  IADD3 R11, -R203, 0x10, RZ ;  /* 0x00000010cb0b7810 */ /* 0x000fe20007ffe1ff */
[----:B------:R-:W-:Y:S02]  /*8ef0*/  IMAD.MOV.U32 R3, RZ, RZ, R191 ;  /* 0x000000ffff037224 */ /* 0x000fe400078e00bf */
[----:B------:R-:W-:Y:S01]  /*8f00*/  @P2 IMAD.HI.U32 R6, R191, c[0x0][0x2bc], RZ ;  /* 0x0000af00bf062a27 */ /* 0x000fe200078e00ff */
[----:B------:R-:W-:Y:S04]  /*8f10*/  LOP3.LUT R11, R11, 0xf, RZ, 0xc0, !PT ;  /* 0x0000000f0b0b7812 */ /* 0x000fe800078ec0ff */
[----:B------:R-:W-:Y:S04]  /*8f20*/  @P2 SHF.R.U32.HI R3, RZ, c[0x0][0x2c0], R6 ;  /* 0x0000b000ff032a19 */ /* 0x000fe80000011606 */
[C---:B------:R-:W-:Y:S04]  /*8f30*/  @!P3 IADD3 R7, P0, R3.reuse, UR18, RZ ;  /* 0x000000120307bc10 */ /* 0x040fe8000ff1e0ff */
[----:B------:R-:W-:Y:S02]  /*8f40*/  @!P3 LEA.HI.X.SX32 R6, R3, UR10, 0x1, P0 ;  /* 0x0000000a0306bc11 */ /* 0x000fe400080f0eff */
[C---:B------:R-:W-:Y:S04]  /*8f50*/  @!P3 LEA R4, P0, R7.reuse, c[0x0][0x2a0], 0x2 ;  /* 0x0000a8000704ba11 */ /* 0x040fe800078010ff */
[----:B------:R-:W-:Y:S01]  /*8f60*/  @!P3 LEA.HI.X R5, R7, c[0x0][0x2a4], R6, 0x2, P0 ;  /* 0x0000a9000705ba11 */ /* 0x000fe200000f1406 */
[----:B------:R-:W-:Y:S04]  /*8f70*/  IMAD.MOV R6, RZ, RZ, -R3 ;  /* 0x000000ffff067224 */ /* 0x000fe800078e0a03 */
[----:B------:R-:W2:Y:S01]  /*8f80*/  @!P3 LDG.E R190, [R4.64] ;  /* 0x0000001404beb981 */ /* 0x000ea2000c1e1900 */
[----:B------:R-:W-:Y:S04]  /*8f90*/  IMAD R191, R6, c[0x0][0x2b8], R191 ;  /* 0x0000ae0006bf7a24 */ /* 0x000fe800078e02bf */
[----:B------:R-:W-:Y:S01]  /*8fa0*/  IMAD.WIDE.U32 R8, R191, c[0x0][0x1e0], RZ ;  /* 0x00007800bf087a25 */ /* 0x000fe200078e00ff */
[----:B------:R-:W-:Y:S05]  /*8fb0*/  SHF.R.S32.HI R3, RZ, 0x1f, R191 ;  /* 0x0000001fff037819 */ /* 0x000fea00000114bf */
        /* <DEDUP_REMOVED lines=9> */
[C---:B------:R-:W-:Y:S02]  /*9050*/  LEA R5, P0, R7.reuse, c[0x0][0x1c8], 0x1 ;  /* 0x0000720007057a11 */ /* 0x040fe400078008ff */
[----:B------:R-:W-:Y:S02]  /*9060*/  IADD3 R9, -R184, 0x10, RZ ;  /* 0x00000010b8097810 */ /* 0x000fe40007ffe1ff */
[----:B------:R-:W-:Y:S01]  /*9070*/  LEA.HI.X R3, R7, c[0x0][0x1cc], R4, 0x1, P0 ;  /* 0x0000730007037a11 */ /* 0x000fe200000f0c04 */
[----:B------:R-:W1:Y:S01]  /*9080*/  SHFL.IDX PT, R8, R5, 0x1, 0x181f ;  /* 0x00381f0005087f89 */ /* 0x000e6200000e0000 */
[----:B------:R-:W-:Y:S01]  /*9090*/  IMAD.SHL.U32 R4, R186, 0x2, RZ ;  /* 0x00000002ba047824 */ /* 0x000fe200078e00ff */
[----:B------:R-:W-:Y:S02]  /*90a0*/  LOP3.LUT R9, R9, 0xf, RZ, 0xc0, !PT ;  /* 0x0000000f09097812 */ /* 0x000fe400078ec0ff */
[----:B------:R-:W2:Y:S04]  /*90b0*/  SHFL.IDX PT, R14, R3, 0x1, 0x181f ;  /* 0x00381f00030e7f89 */ /* 0x000ea800000e0000 */
[----:B------:R3:W4:Y:S04]  /*90c0*/  SHFL.IDX PT, R7, R5, RZ, 0x181f ;  /* 0x00181fff05077589 */ /* 0x00072800000e0000 */
[----:B------:R5:W4:Y:S01]  /*90d0*/  SHFL.IDX PT, R6, R3, RZ, 0x181f ;  /* 0x00181fff03067589 */ /* 0x000b2200000e0000 */
[----:B-1----:R-:W-:Y:S04]  /*90e0*/  IADD3 R12, P1, P0, R12, R8, R207 ;  /* 0x000000080c0c7210 */ /* 0x002fe8000783e0cf */
[----:B--2---:R-:W-:Y:S02]  /*90f0*/  IADD3.X R13, RZ, R14, R208, P1, P0 ;  /* 0x0000000eff0d7210 */ /* 0x004fe40000fe04d0 */
[----:B------:R-:W-:Y:S02]  /*9100*/  IADD3 R10, P1, P0, R11, R8, R204 ;  /* 0x000000080b0a7210 */ /* 0x000fe4000783e0cc */
[----:B---3--:R-:W-:Y:S02]  /*9110*/  SHF.L.U64.HI R5, R186, 0x1, R189 ;  /* 0x00000001ba057819 */ /* 0x008fe400000102bd */
[----:B------:R-:W-:Y:S01]  /*9120*/  IADD3.X R11, RZ, R14, R205, P1, P0 ;  /* 0x0000000eff0b7210 */ /* 0x000fe20000fe04cd */
[----:B-----5:R-:W-:Y:S01]  /*9130*/  IMAD.U32 R3, RZ, RZ, UR15 ;  /* 0x0000000fff037e24 */ /* 0x020fe2000f8e00ff */
[----:B------:R-:W-:Y:S03]  /*9140*/  IADD3 R8, P1, P0, R9, R8, R4 ;  /* 0x0000000809087210 */ /* 0x000fe6000783e004 */
[----:B------:R-:W-:Y:S01]  /*9150*/  IMAD R3, R3, 0x3000, R192 ;  /* 0x0000300003037824 */ /* 0x000fe200078e02c0 */
[----:B------:R-:W-:Y:S02]  /*9160*/  IADD3.X R9, RZ, R14, R5, P1, P0 ;  /* 0x0000000eff097210 */ /* 0x000fe40000fe0405 */
[C---:B----4-:R-:W-:Y:S02]  /*9170*/  IADD3 R16, P1, R7.reuse, R207, RZ ;  /* 0x000000cf07107210 */ /* 0x050fe40007f3e0ff */
[C---:B------:R-:W-:Y:S03]  /*9180*/  IADD3 R14, P0, R7.reuse, R204, RZ ;  /* 0x000000cc070e7210 */ /* 0x040fe60007f1e0ff */
[----:B------:R-:W-:Y:S01]  /*9190*/  IMAD.X R17, R6, 0x1, R208, P1 ;  /* 0x0000000106117824 */ /* 0x000fe200008e06d0 */
[----:B------:R-:W-:Y:S01]  /*91a0*/  ISETP.NE.U32.AND P1, PT, R206, RZ, PT ;  /* 0x000000ffce00720c */ /* 0x000fe20003f25070 */
[C---:B------:R-:W-:Y:S01]  /*91b0*/  IMAD.X R15, R6.reuse, 0x1, R205, P0 ;  /* 0x00000001060f7824 */ /* 0x040fe200000e06cd */
[----:B------:R-:W-:Y:S01]  /*91c0*/  IADD3 R4, P0, R7, R4, RZ ;  /* 0x0000000407047210 */ /* 0x000fe20007f1e0ff */
[----:B------:R-:W-:Y:S04]  /*91d0*/  IMAD.SHL.U32 R7, R3, 0x2, RZ ;  /* 0x0000000203077824 */ /* 0x000fe800078e00ff */
[----:B------:R-:W-:Y:S01]  /*91e0*/  IMAD.X R5, R6, 0x1, R5, P0 ;  /* 0x0000000106057824 */ /* 0x000fe200000e0605 */
[----:B------:R1:W-:Y:S01]  /*91f0*/  LDGSTS.E.BYPASS.LTC128B.128 [R7+0xc100], [R16.64], !P5 ;  /* 0x0c10000010077fae */ /* 0x0003e2000e901d54 */
        /* <DEDUP_REMOVED lines=8> */
.L_x_1983:
[----:B------:R-:W-:Y:S01]  /*9280*/  UISETP.GE.AND UP3, UPT, UR5, 0x1, UPT ;  /* 0x000000010500788c */ /* 0x000fe2000bf66270 */
[----:B------:R2:W3:Y:S01]  /*9290*/  R2UR UR4, R202 ;  /* 0x00000000ca0473c2 */ /* 0x0004e200000e0000 */
[----:B------:R-:W0:Y:S01]  /*92a0*/  LDGDEPBAR ;  /* 0x00000000000079af */ /* 0x000e220000000000 */
[----:B------:R-:W-:Y:S02]  /*92b0*/  IMAD.MOV.U32 R3, RZ, RZ, R0 ;  /* 0x000000ffff037224 */ /* 0x000fe400078e0000 */
[----:B------:R-:W-:Y:S01]  /*92c0*/  IMAD.MOV.U32 R132, RZ, RZ, R2 ;  /* 0x000000ffff847224 */ /* 0x000fe200078e0002 */
[----:B--2---:R-:W-:Y:S01]  /*92d0*/  IADD3 R202, R202, -0x1, RZ ;  /* 0xffffffffcaca7810 */ /* 0x004fe20007ffe0ff */
[----:B---3--:R-:W-:Y:S02]  /*92e0*/  UISETP.GT.AND UP2, UPT, UR4, UR7, UPT ;  /* 0x000000070400728c */ /* 0x008fe4000bf44270 */
[----:B------:R-:W-:Y:S04]  /*92f0*/  UIADD3 UR4, UR5, 0x1, URZ ;  /* 0x0000000105047890 */ /* 0x000fe8000fffe03f */
[----:B------:R-:W-:Y:S01]  /*9300*/  USEL UR5, UR4, URZ, !UP3 ;  /* 0x0000003f04057287 */ /* 0x000fe2000d800000 */
[----:B------:R-:W-:Y:S11]  /*9310*/  PLOP3.LUT P0, PT, PT, PT, UP2, 0x80, 0x0 ;  /* 0x000000000000781c */ /* 0x000ff60003f0f028 */
[----:B------:R-:W-:Y:S02]  /*9320*/  @!UPT UIADD3 URZ, URZ, URZ, URZ ;  /* 0x0000003f3f3ff290 */ /* 0x000fe4000fffe03f */
[----:B------:R-:W-:-:S05]  /*9330*/  @P0 BRA `(.L_x_1984) ;  /* 0xffffc90000000947 */ /* 0x000fca000383ffff */
.L_x_1973:
[----:B------:R-:W-:Y:S01]  /*9340*/  IMAD.MOV.U32 R3, RZ, RZ, 0x1 ;  /* 0x00000001ff037424 */ /* 0x000fe200078e00ff */
[----:B------:R-:W-:Y:S01]  /*9350*/  ULEA UR4, UR6, 0x7f, 0x7 ;  /* 0x0000007f06047891 */ /* 0x000fe2000f8e383f */
[----:B------:R-:W-:Y:S01]  /*9360*/  PLOP3.LUT P0, PT, PT, PT, UP0, 0x40, 0x0 ;  /* 0x000000000000781c */ /* 0x000fe20003f0e808 */
[----:B-1----:R-:W-:Y:S01]  /*9370*/  IMAD.MOV.U32 R4, RZ, RZ, c[0x0][0x2ac] ;  /* 0x0000ab00ff047624 */ /* 0x002fe200078e00ff */
[----:B------:R-:W-:Y:S01]  /*9380*/  ULDC.64 UR6, c[0x0][0x2c8] ;  /* 0x0000b20000067ab9 */ /* 0x000fe20000000a00 */
[----:B------:R-:W-:Y:S01]  /*9390*/  IADD3 R5, R3, -c[0x0][0x168], RZ ;  /* 0x80005a0003057a10 */ /* 0x000fe20007ffe0ff */
[----:B------:R-:W-:-:S04]  /*93a0*/  UIMAD.WIDE.U32 UR24, UR4, UR6, URZ ;  /* 0x00000006041872a5 */ /* 0x000fc8000f8e003f */
[----:B------:R-:W-:Y:S01]  /*93b0*/  @UP1 USHF.R.U32.HI UR4, URZ, UR7, UR25 ;  /* 0x000000073f041299 */ /* 0x000fe20008011619 */
[----:B------:R-:W-:-:S05]  /*93c0*/  IMAD R4, R4, c[0x0][0x1d0], R5 ;  /* 0x0000740004047a24 */ /* 0x000fca00078e0205 */
[----:B------:R-:W-:-:S04]  /*93d0*/  IADD3 R4, R4, UR4, RZ ;  /* 0x0000000404047c10 */ /* 0x000fc8000fffe0ff */
[----:B------:R-:W-:Y:S01]  /*93e0*/  IADD3 R5, R4, -c[0x0][0x324], RZ ;  /* 0x8000c90004057a10 */ /* 0x000fe20007ffe0ff */
[----:B------:R-:W-:Y:S05]  /*93f0*/  @P0 BRA `(.L_x_1985) ;  /* 0x000000d000000947 */ /* 0x000fea0003800000 */
        /* <DEDUP_REMOVED lines=8> */
.L_x_1986:
[----:B------:R-:W-:-:S13]  /*9480*/  ISETP.NE.AND P0, PT, R3, c[0x0][0x32c], PT ;  /* 0x0000cb0003007a0c */ /* 0x000fda0003f05270 */
[----:B------:R-:W-:-:S05]  /*9490*/  @P0 IMAD.HI.U32 R3, R4, c[0x0][0x330], RZ ;  /* 0x0000cc0004030a27 */ /* 0x000fca00078e00ff */
[----:B------:R-:W-:-:S05]  /*94a0*/  @P0 SHF.R.U32.HI R4, RZ, c[0x0][0x334], R3 ;  /* 0x0000cd00ff040a19 */ /* 0x000fca0000011603 */
.L_x_1987:
[----:B------:R-:W-:-:S05]  /*94b0*/  IMAD R4, R4, c[0x0][0x32c], RZ ;  /* 0x0000cb0004047a24 */ /* 0x000fca00078e02ff */
[----:B------:R-:W-:-:S04]  /*94c0*/  IMNMX R5, R5, R4, !PT ;  /* 0x0000000405057217 */ /* 0x000fc80007800200 */
.L_x_1985:
[----:B------:R-:W-:-:S04]  /*94d0*/  IADD3 R4, R5, 0x3f, RZ ;  /* 0x0000003f05047810 */ /* 0x000fc80007ffe0ff */
[----:B------:R-:W-:-:S04]  /*94e0*/  SHF.R.S32.HI R3, RZ, 0x1f, R4 ;  /* 0x0000001fff037819 */ /* 0x000fc80000011404 */
[----:B------:R-:W-:-:S04]  /*94f0*/  LEA.HI R3, R3, R4, RZ, 0x6 ;  /* 0x0000000403037211 */ /* 0x000fc800078f30ff */
[----:B------:R-:W-:-:S04]  /*9500*/  SHF.R.S32.HI R209, RZ, 0x6, R3 ;  /* 0x00000006ffd17819 */ /* 0x000fc80000011403 */
[----:B------:R-:W-:-:S04]  /*9510*/  IMNMX R209, R209, UR11, !PT ;  /* 0x0000000bd1d17c17 */ /* 0x000fc8000f800200 */
[----:B------:R-:W-:-:S13]  /*9520*/  ISETP.GE.AND P0, PT, R202, R209, PT ;  /* 0x000000d1ca00720c */ /* 0x000fda0003f06270 */
[----:B------:R-:W-:Y:S05]  /*9530*/  @!P0 BRA `(.L_x_1988) ;  /* 0x00002ca000008947 */ /* 0x000fea0003800000 */
[----:B------:R-:W-:Y:S01]  /*9540*/  IMAD.MOV.U32 R3, RZ, RZ, R0 ;  /* 0x000000ffff037224 */ /* 0x000fe200078e0000 */
[----:B------:R-:W-:Y:S01]  /*9550*/  LOP3.LUT P0, RZ, R201, 0x2, RZ, 0xc0, !PT ;  /* 0x00000002c9ff7812 */ /* 0x000fe2000780c0ff */
[----:B------:R-:W-:Y:S01]  /*9560*/  IMAD.MOV.U32 R180, RZ, RZ, 0x20 ;  /* 0x00000020ffb47424 */ /* 0x000fe200078e00ff */
[----:B------:R-:W-:Y:S01]  /*9570*/  SHF.R.S32.HI R5, RZ, 0x1f, R200 ;  /* 0x0000001fff057819 */ /* 0x000fe200000114c8 */
[----:B------:R-:W-:Y:S01]  /*9580*/  IMAD.MOV.U32 R133, RZ, RZ, R2 ;  /* 0x000000ffff857224 */ /* 0x000fe200078e0002 */
[----:B------:R-:W-:Y:S01]  /*9590*/  SHF.R.S32.HI R0, RZ, 0x1f, R199 ;  /* 0x0000001fff007819 */ /* 0x000fe200000114c7 */
[C---:B------:R-:W-:Y:S01]  /*95a0*/  IMAD.SHL.U32 R207, R200.reuse, 0x2, RZ ;  /* 0x00000002c8cf7824 */ /* 0x040fe200078e00ff */
[----:B------:R-:W-:Y:S01]  /*95b0*/  SEL R206, RZ, 0x10, P5 ;  /* 0x00000010ffce7807 */ /* 0x000fe20002800000 */
[----:B------:R-:W-:Y:S01]  /*95c0*/  IMAD.SHL.U32 R204, R199, 0x2, RZ ;  /* 0x00000002c7cc7824 */ /* 0x000fe200078e00ff */
[----:B------:R-:W-:Y:S02]  /*95d0*/  SEL R203, RZ, 0x10, P4 ;  /* 0x00000010ffcb7807 */ /* 0x000fe40002000000 */
[----:B------:R-:W-:-:S02]  /*95e0*/  SHF.L.U64.HI R208, R200, 0x1, R5 ;  /* 0x00000001c8d07819 */ /* 0x000fc40000010205 */
[----:B------:R-:W-:Y:S02]  /*95f0*/  SHF.L.U64.HI R205, R199, 0x1, R0 ;  /* 0x00000001c7cd7819 */ /* 0x000fe40000010200 */
[----:B------:R-:W-:Y:S02]  /*9600*/  SEL R180, R180, 0xffffffe0, !P0 ;  /* 0xffffffe0b4b47807 */ /* 0x000fe40004000000 */
.L_x_1991:
[----:B------:R-:W-:Y:S04]  /*9610*/  DEPBAR.LE SB0, 0x2 ;  /* 0x000080800000791a */ /* 0x000fe80000000000 */
[----:B------:R-:W-:Y:S01]  /*9620*/  BAR.SYNC.DEFER_BLOCKING 0x0 ;  /* 0x0000000000007b1d */ /* 0x000fe20000010000 */
[----:B------:R-:W-:Y:S01]  /*9630*/  UIMAD UR4, UR5, 0x6000, URZ ;  /* 0x00006000050478a4 */ /* 0x000fe2000f8e023f */
[----:B------:R-:W-:Y:S05]  /*9640*/  ISETP.LE.AND P0, PT, R202, UR11, PT ;  /* 0x0000000bca007c0c */ /* 0x000fea000bf03270 */
[----:B------:R-:W-:Y:S05]  /*9650*/  IADD3 R132, R183, UR4, RZ ;  /* 0x00000004b7847c10 */ /* 0x000fea000fffe0ff */
[----:B------:R-:W-:Y:S01]  /*9660*/  IMAD.IADD R2, R180, 0x1, R132 ;  /* 0x00000001b4027824 */ /* 0x000fe200078e0284 */
[----:B-1----:R1:W2:Y:S04]  /*9670*/  LDSM.16.M88.4 R136, [R185] ;  /* 0x00000000b988783b */ /* 0x0022a80000000200 */
        /* <DEDUP_REMOVED lines=59> */
.L_x_1989:
[C---:B--23--:R-:W-:Y:S01]  /*9a30*/  HMMA.16816.F32.BF16 R4, R136.reuse, R140, RZ ;  /* 0x0000008c8804723c */ /* 0x04cfe200000418ff */
[----:B------:R-:W0:Y:S01]  /*9a40*/  LDGDEPBAR ;  /* 0x00000000000079af */ /* 0x000e220000000000 */
[----:B------:R-:W-:Y:S02]  /*9a50*/  UIADD3 UR6, UR15, 0x1, URZ ;  /* 0x000000010f067890 */ /* 0x000fe4000fffe03f */
[C---:B------:R-:W-:Y:S01]  /*9a60*/  IADD3 R0, R135.reuse, R132, RZ ;  /* 0x0000008487007210 */ /* 0x040fe20007ffe0ff */
[----:B------:R-:W-:Y:S01]  /*9a70*/  UISETP.GE.AND UP2, UPT, UR15, 0x1, UPT ;  /* 0x000000010f00788c */ /* 0x000fe2000bf46270 */
[----:B------:R-:W-:Y:S02]  /*9a80*/  IADD3 R172, R135, R2, RZ ;  /* 0x0000000287ac7210 */ /* 0x000fe40007ffe0ff */
[C---:B------:R-:W-:Y:S01]  /*9a90*/  HMMA.16816.F32.BF16 R8, R136.reuse, R142, RZ ;  /* 0x0000008e8808723c */ /* 0x040fe200000418ff */
[----:B------:R-:W-:Y:S01]  /*9aa0*/  LDSM.16.M88.4 R140, [R0+0xc100] ;  /* 0x00c10000008c783b */ /* 0x000fe20000000200 */
[----:B------:R-:W-:Y:S02]  /*9ab0*/  USEL UR15, UR6, URZ, !UP2 ;  /* 0x0000003f060f7287 */ /* 0x000fe4000d000000 */
[----:B------:R-:W-:Y:S04]  /*9ac0*/  IADD3 R132, R180, R132, R135 ;  /* 0x00000084b4847210 */ /* 0x000fe80007ffe087 */
[C---:B----4-:R-:W-:Y:S01]  /*9ad0*/  HMMA.16816.F32.BF16 R12, R136.reuse, R16, RZ ;  /* 0x00000010880c723c */ /* 0x050fe200000418ff */
[----:B------:R-:W-:Y:S07]  /*9ae0*/  LDSM.16.M88.4 R164, [R0+0xd900] ;  /* 0x00d9000000a4783b */ /* 0x000fee0000000200 */
[C---:B------:R-:W-:Y:S01]  /*9af0*/  HMMA.16816.F32.BF16 R16, R136.reuse, R18, RZ ;  /* 0x000000128810723c */ /* 0x040fe200000418ff */
[----:B------:R-:W-:Y:S07]  /*9b00*/  LDSM.16.M88.4 R168, [R172+0xc100] ;  /* 0x00c10000aca8783b */ /* 0x000fee0000000200 */
[C---:B-1----:R-:W-:Y:S08]  /*9b10*/  HMMA.16816.F32.BF16 R20, R136.reuse, R24, RZ ;  /* 0x000000188814723c */ /* 0x042ff000000418ff */
[C---:B------:R-:W-:Y:S08]  /*9b20*/  HMMA.16816.F32.BF16 R24, R136.reuse, R26, RZ ;  /* 0x0000001a8818723c */ /* 0x040ff000000418ff */
[C---:B------:R-:W-:Y:S08]  /*9b30*/  HMMA.16816.F32.BF16 R28, R136.reuse, R32, RZ ;  /* 0x00000020881c723c */ /* 0x040ff000000418ff */
[----:B------:R-:W-:Y:S01]  /*9b40*/  HMMA.16816.F32.BF16 R32, R136, R34, RZ ;  /* 0x000000228820723c */ /* 0x000fe200000418ff */
[----:B------:R-:W1:Y:S07]  /*9b50*/  LDSM.16.M88.4 R136, [R179] ;  /* 0x00000000b388783b */ /* 0x000e6e0000000200 */
[C---:B------:R-:W-:Y:S08]  /*9b60*/  HMMA.16816.F32.BF16 R4, R144.reuse, R148, R4 ;  /* 0x000000949004723c */ /* 0x040ff00000041804 */
[C---:B------:R-:W-:Y:S01]  /*9b70*/  HMMA.16816.F32.BF16 R8, R144.reuse, R150, R8 ;  /* 0x000000969008723c */ /* 0x040fe20000041808 */
[----:B------:R-:W2:Y:S07]  /*9b80*/  LDSM.16.M88.4 R148, [R0+0xc900] ;  /* 0x00c900000094783b */ /* 0x000eae0000000200 */
[C---:B------:R-:W-:Y:S08]  /*9b90*/  HMMA.16816.F32.BF16 R12, R144.reuse, R152, R12 ;  /* 0x00000098900c723c */ /* 0x040ff0000004180c */
[C---:B------:R-:W-:Y:S01]  /*9ba0*/  HMMA.16816.F32.BF16 R16, R144.reuse, R154, R16 ;  /* 0x0000009a9010723c */ /* 0x040fe20000041810 */
[----:B------:R-:W3:Y:S07]  /*9bb0*/  LDSM.16.M88.4 R152, [R0+0xd100] ;  /* 0x00d100000098783b */ /* 0x000eee0000000200 */
[C---:B------:R-:W-:Y:S08]  /*9bc0*/  HMMA.16816.F32.BF16 R20, R144.reuse, R156, R20 ;  /* 0x0000009c9014723c */ /* 0x040ff00000041814 */
[C---:B------:R-:W-:Y:S01]  /*9bd0*/  HMMA.16816.F32.BF16 R24, R144.reuse, R158, R24 ;  /* 0x0000009e9018723c */ /* 0x040fe20000041818 */
[----:B------:R-:W4:Y:S07]  /*9be0*/  LDSM.16.M88.4 R156, [R178] ;  /* 0x00000000b29c783b */ /* 0x000f2e0000000200 */
[C---:B------:R-:W-:Y:S08]  /*9bf0*/  HMMA.16816.F32.BF16 R28, R144.reuse, R160, R28 ;  /* 0x000000a0901c723c */ /* 0x040ff0000004181c */
[----:B------:R-:W-:Y:S01]  /*9c00*/  HMMA.16816.F32.BF16 R32, R144, R162, R32 ;  /* 0x000000a29020723c */ /* 0x000fe20000041820 */
[----:B------:R-:W5:Y:S07]  /*9c10*/  LDSM.16.M88.4 R144, [R172+0xc900] ;  /* 0x00c90000ac90783b */ /* 0x000f6e0000000200 */
[C---:B-1----:R-:W-:Y:S01]  /*9c20*/  HMMA.16816.F32.BF16 R4, R136.reuse, R140, R4 ;  /* 0x0000008c8804723c */ /* 0x042fe20000041804 */
[----:B------:R-:W1:Y:S07]  /*9c30*/  LDSM.16.M88.4 R160, [R172+0xd100] ;  /* 0x00d10000aca0783b */ /* 0x000e6e0000000200 */
[C---:B------:R-:W-:Y:S01]  /*9c40*/  HMMA.16816.F32.BF16 R8, R136.reuse, R142, R8 ;  /* 0x0000008e8808723c */ /* 0x040fe20000041808 */
[----:B------:R-:W1:Y:S07]  /*9c50*/  LDSM.16.M88.4 R140, [R172+0xd900] ;  /* 0x00d90000ac8c783b */ /* 0x000e6e0000000200 */
[C---:B--2---:R-:W-:Y:S08]  /*9c60*/  HMMA.16816.F32.BF16 R12, R136.reuse, R148, R12 ;  /* 0x00000094880c723c */ /* 0x044ff0000004180c */
[C---:B------:R-:W-:Y:S01]  /*9c70*/  HMMA.16816.F32.BF16 R16, R136.reuse, R150, R16 ;  /* 0x000000968810723c */ /* 0x040fe20000041810 */
[----:B------:R-:W-:Y:S07]  /*9c80*/  LDSM.16.M88.4 R148, [R183+UR4+0xe100] ;  /* 0x00e10004b794783b */ /* 0x000fee0008000200 */
[C---:B---3--:R-:W-:Y:S08]  /*9c90*/  HMMA.16816.F32.BF16 R20, R136.reuse, R152, R20 ;  /* 0x000000988814723c */ /* 0x048ff00000041814 */
[C---:B------:R-:W-:Y:S01]  /*9ca0*/  HMMA.16816.F32.BF16 R24, R136.reuse, R154, R24 ;  /* 0x0000009a8818723c */ /* 0x040fe20000041818 */
[----:B------:R-:W-:Y:S07]  /*9cb0*/  LDSM.16.M88.4 R152, [R183+UR4+0xe900] ;  /* 0x00e90004b798783b */ /* 0x000fee0008000200 */
[C---:B------:R-:W-:Y:S08]  /*9cc0*/  HMMA.16816.F32.BF16 R28, R136.reuse, R164, R28 ;  /* 0x000000a4881c723c */ /* 0x040ff0000004181c */
[----:B------:R-:W-:Y:S01]  /*9cd0*/  HMMA.16816.F32.BF16 R32, R136, R166, R32 ;  /* 0x000000a68820723c */ /* 0x000fe20000041820 */
[----:B------:R-:W2:Y:S07]  /*9ce0*/  LDSM.16.M88.4 R136, [R185+0x4000] ;  /* 0x00400000b988783b */ /* 0x000eae0000000200 */
[C---:B----4-:R-:W-:Y:S01]  /*9cf0*/  HMMA.16816.F32.BF16 R4, R156.reuse, R168, R4 ;  /* 0x000000a89c04723c */ /* 0x050fe20000041804 */
[----:B------:R-:W-:Y:S07]  /*9d00*/  LDSM.16.M88.4 R164, [R181+0x4000] ;  /* 0x00400000b5a4783b */ /* 0x000fee0000000200 */
[C---:B------:R-:W-:Y:S01]  /*9d10*/  HMMA.16816.F32.BF16 R8, R156.reuse, R170, R8 ;  /* 0x000000aa9c08723c */ /* 0x040fe20000041808 */
[----:B------:R-:W-:Y:S07]  /*9d20*/  LDSM.16.M88.4 R168, [R2+0xe100] ;  /* 0x00e1000002a8783b */ /* 0x000fee0000000200 */
[C---:B-----5:R-:W-:Y:S08]  /*9d30*/  HMMA.16816.F32.BF16 R12, R156.reuse, R144, R12 ;  /* 0x000000909c0c723c */ /* 0x060ff0000004180c */
[C---:B------:R-:W-:Y:S01]  /*9d40*/  HMMA.16816.F32.BF16 R16, R156.reuse, R146, R16 ;  /* 0x000000929c10723c */ /* 0x040fe20000041810 */
[----:B------:R-:W3:Y:S07]  /*9d50*/  LDSM.16.M88.4 R144, [R183+UR4+0xf100] ;  /* 0x00f10004b790783b */ /* 0x000eee0008000200 */
[C---:B-1----:R-:W-:Y:S08]  /*9d60*/  HMMA.16816.F32.BF16 R20, R156.reuse, R160, R20 ;  /* 0x000000a09c14723c */ /* 0x042ff00000041814 */
[C---:B------:R-:W-:Y:S01]  /*9d70*/  HMMA.16816.F32.BF16 R24, R156.reuse, R162, R24 ;  /* 0x000000a29c18723c */ /* 0x040fe20000041818 */
[----:B------:R-:W1:Y:S07]  /*9d80*/  LDSM.16.M88.4 R160, [R183+UR4+0xf900] ;  /* 0x00f90004b7a0783b */ /* 0x000e6e0008000200 */
[C---:B------:R-:W-:Y:S08]  /*9d90*/  HMMA.16816.F32.BF16 R28, R156.reuse, R140, R28 ;  /* 0x0000008c9c1c723c */ /* 0x040ff0000004181c */
[----:B------:R-:W-:Y:S01]  /*9da0*/  HMMA.16816.F32.BF16 R32, R156, R142, R32 ;  /* 0x0000008e9c20723c */ /* 0x000fe20000041820 */
[----:B------:R-:W4:Y:S07]  /*9db0*/  LDSM.16.M88.4 R140, [R2+0xe900] ;  /* 0x00e90000028c783b */ /* 0x000f2e0000000200 */
[C---:B--2---:R-:W-:Y:S01]  /*9dc0*/  HMMA.16816.F32.BF16 R4, R136.reuse, R148, R4 ;  /* 0x000000948804723c */ /* 0x044fe20000041804 */
[----:B------:R-:W-:Y:S07]  /*9dd0*/  LDSM.16.M88.4 R156, [R2+0xf900] ;  /* 0x00f90000029c783b */ /* 0x000fee0000000200 */
        /* <DEDUP_REMOVED lines=11> */
[C---:B------:R-:W-:Y:S01]  /*9e90*/  HMMA.16816.F32.BF16 R4, R164.reuse, R168, R4 ;  /* 0x000000a8a404723c */ /* 0x040fe20000041804 */
[----:B------:R-:W-:Y:S07]  /*9ea0*/  LDSM.16.M88.4 R160, [R178+0x4000] ;  /* 0x00400000b2a0783b */ /* 0x000fee0000000200 */
[C---:B------:R-:W-:Y:S01]  /*9eb0*/  HMMA.16816.F32.BF16 R8, R164.reuse, R170, R8 ;  /* 0x000000aaa408723c */ /* 0x040fe20000041808 */
[----:B------:R-:W-:Y:S07]  /*9ec0*/  LDSM.16.M88.4 R168, [R172+0xe100] ;  /* 0x00e10000aca8783b */ /* 0x000fee0000000200 */
[C---:B----4-:R-:W-:Y:S01]  /*9ed0*/  HMMA.16816.F32.BF16 R12, R164.reuse, R140, R12 ;  /* 0x0000008ca40c723c */ /* 0x050fe2000004180c */
[----:B------:R-:W-:Y:S07]  /*9ee0*/  LDSM.16.M88.4 R172, [R172+0x10100] ;  /* 0x01010000acac783b */ /* 0x000fee0000000200 */
[C---:B------:R-:W-:Y:S01]  /*9ef0*/  HMMA.16816.F32.BF16 R16, R164.reuse, R142, R16 ;  /* 0x0000008ea410723c */ /* 0x040fe20000041810 */
[----:B------:R-:W4:Y:S07]  /*9f00*/  LDSM.16.M88.4 R140, [R0+0xf100] ;  /* 0x00f10000008c783b */ /* 0x000f2e0000000200 */
[C---:B--2---:R-:W-:Y:S08]  /*9f10*/  HMMA.16816.F32.BF16 R20, R164.reuse, R148, R20 ;  /* 0x00000094a414723c */ /* 0x044ff00000041814 */
[C---:B------:R-:W-:Y:S01]  /*9f20*/  HMMA.16816.F32.BF16 R24, R164.reuse, R150, R24 ;  /* 0x00000096a418723c */ /* 0x040fe20000041818 */
[----:B------:R-:W2:Y:S07]  /*9f30*/  LDSM.16.M88.4 R148, [R0+0xf900] ;  /* 0x00f900000094783b */ /* 0x000eae0000000200 */
[C---:B------:R-:W-:Y:S08]  /*9f40*/  HMMA.16816.F32.BF16 R28, R164.reuse, R156, R28 ;  /* 0x0000009ca41c723c */ /* 0x040ff0000004181c */
[----:B------:R-:W-:Y:S01]  /*9f50*/  HMMA.16816.F32.BF16 R32, R164, R158, R32 ;  /* 0x0000009ea420723c */ /* 0x000fe20000041820 */
[----:B------:R-:W5:Y:S07]  /*9f60*/  LDSM.16.M88.4 R156, [R132+0xe900] ;  /* 0x00e90000849c783b */ /* 0x000f6e0000000200 */
[C---:B---3--:R-:W-:Y:S01]  /*9f70*/  HMMA.16816.F32.BF16 R4, R144.reuse, R152, R4 ;  /* 0x000000989004723c */ /* 0x048fe20000041804 */
[----:B------:R-:W-:Y:S07]  /*9f80*/  LDSM.16.M88.4 R164, [R183+UR4+0x11100] ;  /* 0x01110004b7a4783b */ /* 0x000fee0008000200 */
[C---:B------:R-:W-:Y:S01]  /*9f90*/  HMMA.16816.F32.BF16 R8, R144.reuse, R154, R8 ;  /* 0x0000009a9008723c */ /* 0x040fe20000041808 */
[----:B------:R-:W-:Y:S07]  /*9fa0*/  LDSM.16.M88.4 R152, [R183+UR4+0x10900] ;  /* 0x01090004b798783b */ /* 0x000fee0008000200 */
[C---:B-1----:R-:W-:Y:S08]  /*9fb0*/  HMMA.16816.F32.BF16 R12, R144.reuse, R136, R12 ;  /* 0x00000088900c723c */ /* 0x042ff0000004180c */
[C---:B------:R-:W-:Y:S01]  /*9fc0*/  HMMA.16816.F32.BF16 R16, R144.reuse, R138, R16 ;  /* 0x0000008a9010723c */ /* 0x040fe20000041810 */
[----:B------:R-:W1:Y:S07]  /*9fd0*/  LDSM.16.M88.4 R136, [R132+0xf100] ;  /* 0x00f100008488783b */ /* 0x000e6e0000000200 */
[C---:B----4-:R-:W-:Y:S08]  /*9fe0*/  HMMA.16816.F32.BF16 R20, R144.reuse, R140, R20 ;  /* 0x0000008c9014723c */ /* 0x050ff00000041814 */
[C---:B------:R-:W-:Y:S01]  /*9ff0*/  HMMA.16816.F32.BF16 R24, R144.reuse, R142, R24 ;  /* 0x0000008e9018723c */ /* 0x040fe20000041818 */
[----:B------:R-:W3:Y:S07]  /*a000*/  LDSM.16.M88.4 R140, [R132+0xf900] ;  /* 0x00f90000848c783b */ /* 0x000eee0000000200 */
[C---:B--2---:R-:W-:Y:S08]  /*a010*/  HMMA.16816.F32.BF16 R28, R144.reuse, R148, R28 ;  /* 0x00000094901c723c */ /* 0x044ff0000004181c */
[----:B------:R-:W-:Y:S01]  /*a020*/  HMMA.16816.F32.BF16 R32, R144, R150, R32 ;  /* 0x000000969020723c */ /* 0x000fe20000041820 */
[----:B------:R-:W-:Y:S07]  /*a030*/  LDSM.16.M88.4 R144, [R185+0x8000] ;  /* 0x00800000b990783b */ /* 0x000fee0000000200 */
[C---:B------:R-:W-:Y:S01]  /*a040*/  HMMA.16816.F32.BF16 R4, R160.reuse, R168, R4 ;  /* 0x000000a8a004723c */ /* 0x040fe20000041804 */
[----:B------:R-:W2:Y:S07]  /*a050*/  LDSM.16.M88.4 R148, [R183+UR4+0x10100] ;  /* 0x01010004b794783b */ /* 0x000eae0008000200 */
[C---:B------:R-:W-:Y:S01]  /*a060*/  HMMA.16816.F32.BF16 R8, R160.reuse, R170, R8 ;  /* 0x000000aaa008723c */ /* 0x040fe20000041808 */
[----:B------:R-:W-:Y:S07]  /*a070*/  LDSM.16.M88.4 R168, [R2+0x10100] ;  /* 0x0101000002a8783b */ /* 0x000fee0000000200 */
[C---:B-----5:R-:W-:Y:S08]  /*a080*/  HMMA.16816.F32.BF16 R12, R160.reuse, R156, R12 ;  /* 0x0000009ca00c723c */ /* 0x060ff0000004180c */
[C---:B------:R-:W-:Y:S01]  /*a090*/  HMMA.16816.F32.BF16 R16, R160.reuse, R158, R16 ;  /* 0x0000009ea010723c */ /* 0x040fe20000041810 */
[----:B------:R-:W4:Y:S07]  /*a0a0*/  LDSM.16.M88.4 R156, [R183+UR4+0x11900] ;  /* 0x01190004b79c783b */ /* 0x000f2e0008000200 */
[C---:B-1----:R-:W-:Y:S08]  /*a0b0*/  HMMA.16816.F32.BF16 R20, R160.reuse, R136, R20 ;  /* 0x00000088a014723c */ /* 0x042ff00000041814 */
[C---:B------:R-:W-:Y:S01]  /*a0c0*/  HMMA.16816.F32.BF16 R24, R160.reuse, R138, R24 ;  /* 0x0000008aa018723c */ /* 0x040fe20000041818 */
[----:B------:R-:W1:Y:S07]  /*a0d0*/  LDSM.16.M88.4 R136, [R181+0x8000] ;  /* 0x00800000b588783b */ /* 0x000e6e0000000200 */
[C---:B---3--:R-:W-:Y:S08]  /*a0e0*/  HMMA.16816.F32.BF16 R28, R160.reuse, R140, R28 ;  /* 0x0000008ca01c723c */ /* 0x048ff0000004181c */
[----:B------:R-:W-:Y:S01]  /*a0f0*/  HMMA.16816.F32.BF16 R32, R160, R142, R32 ;  /* 0x0000008ea020723c */ /* 0x000fe20000041820 */
[----:B------:R-:W3:Y:S07]  /*a100*/  LDSM.16.M88.4 R140, [R2+0x10900] ;  /* 0x01090000028c783b */ /* 0x000eee0000000200 */
        /* <DEDUP_REMOVED lines=10> */
[C---:B----4-:R-:W-:Y:S08]  /*a1b0*/  HMMA.16816.F32.BF16 R28, R144.reuse, R156, R28 ;  /* 0x0000009c901c723c */ /* 0x050ff0000004181c */
[----:B------:R-:W-:Y:S01]  /*a1c0*/  HMMA.16816.F32.BF16 R32, R144, R158, R32 ;  /* 0x0000009e9020723c */ /* 0x000fe20000041820 */
[----:B------:R-:W4:Y:S07]  /*a1d0*/  LDSM.16.M88.4 R144, [R0+0x10900] ;  /* 0x010900000090783b */ /* 0x000f2e0000000200 */
[C---:B-1----:R-:W-:Y:S01]  /*a1e0*/  HMMA.16816.F32.BF16 R4, R136.reuse, R168, R4 ;  /* 0x000000a88804723c */ /* 0x042fe20000041804 */
[----:B------:R-:W1:Y:S07]  /*a1f0*/  LDSM.16.M88.4 R156, [R0+0x11100] ;  /* 0x01110000009c783b */ /* 0x000e6e0000000200 */
[C---:B------:R-:W-:Y:S01]  /*a200*/  HMMA.16816.F32.BF16 R8, R136.reuse, R170, R8 ;  /* 0x000000aa8808723c */ /* 0x040fe20000041808 */
[----:B------:R-:W-:Y:S07]  /*a210*/  LDSM.16.M88.4 R168, [R178+0x8000] ;  /* 0x00800000b2a8783b */ /* 0x000fee0000000200 */
[C---:B---3--:R-:W-:Y:S08]  /*a220*/  HMMA.16816.F32.BF16 R12, R136.reuse, R140, R12 ;  /* 0x0000008c880c723c */ /* 0x048ff0000004180c */
[C---:B------:R-:W-:Y:S01]  /*a230*/  HMMA.16816.F32.BF16 R16, R136.reuse, R142, R16 ;  /* 0x0000008e8810723c */ /* 0x040fe20000041810 */
[----:B------:R-:W3:Y:S07]  /*a240*/  LDSM.16.M88.4 R140, [R0+0x11900] ;  /* 0x01190000008c783b */ /* 0x000eee0000000200 */
[C---:B--2---:R-:W-:Y:S08]  /*a250*/  HMMA.16816.F32.BF16 R20, R136.reuse, R148, R20 ;  /* 0x000000948814723c */ /* 0x044ff00000041814 */
[C---:B------:R-:W-:Y:S08]  /*a260*/  HMMA.16816.F32.BF16 R24, R136.reuse, R150, R24 ;  /* 0x000000968818723c */ /* 0x040ff00000041818 */
[C---:B-----5:R-:W-:Y:S08]  /*a270*/  HMMA.16816.F32.BF16 R28, R136.reuse, R152, R28 ;  /* 0x00000098881c723c */ /* 0x060ff0000004181c */
[----:B------:R-:W-:Y:S01]  /*a280*/  HMMA.16816.F32.BF16 R32, R136, R154, R32 ;  /* 0x0000009a8820723c */ /* 0x000fe20000041820 */
[----:B------:R-:W2:Y:S07]  /*a290*/  LDSM.16.M88.4 R136, [R132+0x10900] ;  /* 0x010900008488783b */ /* 0x000eae0000000200 */
[C---:B------:R-:W-:Y:S08]  /*a2a0*/  HMMA.16816.F32.BF16 R4, R160.reuse, R164, R4 ;  /* 0x000000a4a004723c */ /* 0x040ff00000041804 */
[C---:B------:R-:W-:Y:S08]  /*a2b0*/  HMMA.16816.F32.BF16 R8, R160.reuse, R166, R8 ;  /* 0x000000a6a008723c */ /* 0x040ff00000041808 */
[C---:B----4-:R-:W-:Y:S08]  /*a2c0*/  HMMA.16816.F32.BF16 R12, R160.reuse, R144, R12 ;  /* 0x00000090a00c723c */ /* 0x050ff0000004180c */
[C---:B------:R-:W-:Y:S01]  /*a2d0*/  HMMA.16816.F32.BF16 R16, R160.reuse, R146, R16 ;  /* 0x00000092a010723c */ /* 0x040fe20000041810 */
[----:B------:R-:W4:Y:S07]  /*a2e0*/  LDSM.16.M88.4 R144, [R132+0x11100] ;  /* 0x011100008490783b */ /* 0x000f2e0000000200 */
[C---:B-1----:R-:W-:Y:S08]  /*a2f0*/  HMMA.16816.F32.BF16 R20, R160.reuse, R156, R20 ;  /* 0x0000009ca014723c */ /* 0x042ff00000041814 */
[C---:B------:R-:W-:Y:S08]  /*a300*/  HMMA.16816.F32.BF16 R24, R160.reuse, R158, R24 ;  /* 0x0000009ea018723c */ /* 0x040ff00000041818 */
[C---:B---3--:R-:W-:Y:S08]  /*a310*/  HMMA.16816.F32.BF16 R28, R160.reuse, R140, R28 ;  /* 0x0000008ca01c723c */ /* 0x048ff0000004181c */
        /* <DEDUP_REMOVED lines=11> */
[C---:B----4-:R-:W-:Y:S01]  /*a3d0*/  HMMA.16816.F32.BF16 R20, R168.reuse, R144, R20 ;  /* 0x00000090a814723c */ /* 0x050fe20000041814 */
[----:B------:R-:W-:Y:S03]  /*a3e0*/  LDSM.16.MT88.4 R152, [R176+UR4+0x2900] ;  /* 0x00290004b098783b */ /* 0x000fe60008004200 */
[----:B------:R-:W-:Y:S04]  /*a3f0*/  FMNMX.FTZ R149, R5, R0, !PT ;  /* 0x0000000005957209 */ /* 0x000fe80007810000 */
[C---:B------:R-:W-:Y:S04]  /*a400*/  HMMA.16816.F32.BF16 R24, R168.reuse, R146, R24 ;  /* 0x00000092a818723c */ /* 0x040fe80000041818 */
        /* <DEDUP_REMOVED lines=36> */
[----:B------:R-:W2:Y:S01]  /*a650*/  SHFL.BFLY PT, R0, R143, 0x1, 0x1f ;  /* 0x0c201f008f007f89 */ /* 0x000ea200000e0000 */
[----:B-1----:R-:W-:Y:S07]  /*a660*/  FMNMX.FTZ R2, R145, R2, !PT ;  /* 0x0000000291027209 */ /* 0x002fee0007810000 */
[----:B------:R-:W-:Y:S01]  /*a670*/  LDSM.16.MT88.4 R144, [R177+UR4+0x2900] ;  /* 0x00290004b190783b */ /* 0x000fe20008004200 */
[C---:B------:R-:W-:Y:S02]  /*a680*/  FADD.FTZ R133, -R2.reuse, R133 ;  /* 0x0000008502857221 */ /* 0x040fe40000010100 */
[----:B------:R-:W-:Y:S01]  /*a690*/  FMUL.FTZ R165, R2, c[0x0][0x2d0] ;  /* 0x0000b40002a57a20 */ /* 0x000fe20000410000 */
[----:B--2---:R-:W-:Y:S01]  /*a6a0*/  FMNMX.FTZ R0, R143, R0, !PT ;  /* 0x000000008f007209 */ /* 0x004fe20007810000 */
[----:B------:R-:W-:Y:S02]  /*a6b0*/  FMUL.FTZ R132, R133, c[0x0][0x2d0] ;  /* 0x0000b40085847a20 */ /* 0x000fe40000410000 */
[----:B------:R-:W-:Y:S02]  /*a6c0*/  FFMA.FTZ R156, R4, c[0x0][0x2d0], -R165 ;  /* 0x0000b400049c7a23 */ /* 0x000fe400000108a5 */
[C---:B------:R-:W-:Y:S02]  /*a6d0*/  FADD.FTZ R133, -R0.reuse, R3 ;  /* 0x0000000300857221 */ /* 0x040fe40000010100 */
[----:B------:R-:W-:Y:S01]  /*a6e0*/  FMUL.FTZ R164, R0, c[0x0][0x2d0] ;  /* 0x0000b40000a47a20 */ /* 0x000fe20000410000 */
[----:B------:R-:W1:Y:S01]  /*a6f0*/  MUFU.EX2 R132, R132 ;  /* 0x0000008400847308 */ /* 0x000e620000000800 */
[----:B------:R-:W-:Y:S02]  /*a700*/  FMUL.FTZ R3, R133, c[0x0][0x2d0] ;  /* 0x0000b40085037a20 */ /* 0x000fe40000410000 */
[--C-:B------:R-:W-:Y:S02]  /*a710*/  FFMA.FTZ R157, R5, c[0x0][0x2d0], -R165.reuse ;  /* 0x0000b400059d7a23 */ /* 0x100fe400000108a5 */
[--C-:B------:R-:W-:Y:S02]  /*a720*/  FFMA.FTZ R158, R8, c[0x0][0x2d0], -R165.reuse ;  /* 0x0000b400089e7a23 */ /* 0x100fe400000108a5 */
[--C-:B------:R-:W-:Y:S01]  /*a730*/  FFMA.FTZ R159, R9, c[0x0][0x2d0], -R165.reuse ;  /* 0x0000b400099f7a23 */ /* 0x100fe200000108a5 */
[----:B------:R-:W-:Y:S01]  /*a740*/  IADD3 R9, R177, UR4, RZ ;  /* 0x00000004b1097c10 */ /* 0x000fe2000fffe0ff */
[--C-:B------:R-:W-:Y:S01]  /*a750*/  FFMA.FTZ R160, R6, c[0x0][0x2d0], -R164.reuse ;  /* 0x0000b40006a07a23 */ /* 0x100fe200000108a4 */
[----:B------:R-:W2:Y:S01]  /*a760*/  MUFU.EX2 R3, R3 ;  /* 0x0000000300037308 */ /* 0x000ea20000000800 */
[--C-:B------:R-:W-:Y:S01]  /*a770*/  FFMA.FTZ R161, R7, c[0x0][0x2d0], -R164.reuse ;  /* 0x0000b40007a17a23 */ /* 0x100fe200000108a4 */
[----:B------:R-:W-:Y:S01]  /*a780*/  IADD3 R133, R182, R9, RZ ;  /* 0x00000009b6857210 */ /* 0x000fe20007ffe0ff */
[--C-:B------:R-:W-:Y:S02]  /*a790*/  FFMA.FTZ R162, R10, c[0x0][0x2d0], -R164.reuse ;  /* 0x0000b4000aa27a23 */ /* 0x100fe400000108a4 */
[--C-:B------:R-:W-:Y:S02]  /*a7a0*/  FFMA.FTZ R163, R11, c[0x0][0x2d0], -R164.reuse ;  /* 0x0000b4000ba37a23 */ /* 0x100fe400000108a4 */
[----:B------:R-:W3:Y:S01]  /*a7b0*/  LDSM.16.MT88.4 R140, [R133+0x100] ;  /* 0x00010000858c783b */ /* 0x000ee20000004200 */
[--C-:B------:R-:W-:Y:S02]  /*a7c0*/  FFMA.FTZ R166, R12, c[0x0][0x2d0], -R165.reuse ;  /* 0x0000b4000ca67a23 */ /* 0x100fe400000108a5 */
[----:B------:R-:W-:Y:S01]  /*a7d0*/  MUFU.EX2 R156, R156 ;  /* 0x0000009c009c7308 */ /* 0x000fe20000000800 */
[--C-:B------:R-:W-:Y:S02]  /*a7e0*/  FFMA.FTZ R167, R13, c[0x0][0x2d0], -R165.reuse ;  /* 0x0000b4000da77a23 */ /* 0x100fe400000108a5 */
[--C-:B------:R-:W-:Y:S02]  /*a7f0*/  FFMA.FTZ R168, R14, c[0x0][0x2d0], -R164.reuse ;  /* 0x0000b4000ea87a23 */ /* 0x100fe400000108a4 */
[C---:B-1----:R-:W-:Y:S01]  /*a800*/  FMUL.FTZ R4, R132.reuse, R128 ;  /* 0x0000008084047220 */ /* 0x042fe20000410000 */
[----:B------:R-:W-:Y:S01]  /*a810*/  LDSM.16.MT88.4 R148, [R133+0x2900] ;  /* 0x002900008594783b */ /* 0x000fe20000004200 */
[C---:B------:R-:W-:Y:S02]  /*a820*/  FMUL.FTZ R5, R132.reuse, R129 ;  /* 0x0000008184057220 */ /* 0x040fe40000410000 */
[C---:B------:R-:W-:Y:S01]  /*a830*/  FMUL.FTZ R8, R132.reuse, R124 ;  /* 0x0000007c84087220 */ /* 0x040fe20000410000 */
[----:B------:R-:W1:Y:S01]  /*a840*/  MUFU.EX2 R157, R157 ;  /* 0x0000009d009d7308 */ /* 0x000e620000000800 */
[C---:B------:R-:W-:Y:S02]  /*a850*/  FMUL.FTZ R9, R132.reuse, R125 ;  /* 0x0000007d84097220 */ /* 0x040fe40000410000 */
[C---:B------:R-:W-:Y:S02]  /*a860*/  FMUL.FTZ R100, R132.reuse, R100 ;  /* 0x0000006484647220 */ /* 0x040fe40000410000 */
[C---:B--2---:R-:W-:Y:S02]  /*a870*/  FMUL.FTZ R6, R3.reuse, R130 ;  /* 0x0000008203067220 */ /* 0x044fe40000410000 */
[C---:B------:R-:W-:Y:S02]  /*a880*/  FMUL.FTZ R7, R3.reuse, R131 ;  /* 0x0000008303077220 */ /* 0x040fe40000410000 */
[C---:B------:R-:W-:Y:S01]  /*a890*/  FMUL.FTZ R10, R3.reuse, R126 ;  /* 0x0000007e030a7220 */ /* 0x040fe20000410000 */
[----:B------:R-:W-:Y:S01]  /*a8a0*/  MUFU.EX2 R158, R158 ;  /* 0x0000009e009e7308 */ /* 0x000fe20000000800 */
[C---:B------:R-:W-:Y:S02]  /*a8b0*/  FMUL.FTZ R11, R3.reuse, R127 ;  /* 0x0000007f030b7220 */ /* 0x040fe40000410000 */
[----:B------:R-:W2:Y:S01]  /*a8c0*/  LDSM.16.MT88.4 R124, [R176+UR4+0x100] ;  /* 0x00010004b07c783b */ /* 0x000ea20008004200 */
[C---:B------:R-:W-:Y:S02]  /*a8d0*/  FMUL.FTZ R101, R132.reuse, R101 ;  /* 0x0000006584657220 */ /* 0x040fe40000410000 */
[C---:B------:R-:W-:Y:S02]  /*a8e0*/  FMUL.FTZ R102, R3.reuse, R102 ;  /* 0x0000006603667220 */ /* 0x040fe40000410000 */
[----:B------:R-:W-:Y:S02]  /*a8f0*/  FMUL.FTZ R103, R3, R103 ;  /* 0x0000006703677220 */ /* 0x000fe40000410000 */
[----:B------:R-:W4:Y:S01]  /*a900*/  MUFU.EX2 R159, R159 ;  /* 0x0000009f009f7308 */ /* 0x000f220000000800 */
[C---:B------:R-:W-:Y:S02]  /*a910*/  FMUL.FTZ R104, R132.reuse, R104 ;  /* 0x0000006884687220 */ /* 0x040fe40000410000 */
[C---:B------:R-:W-:Y:S01]  /*a920*/  FMUL.FTZ R105, R132.reuse, R105 ;  /* 0x0000006984697220 */ /* 0x040fe20000410000 */
[----:B-1----:R-:W-:Y:S01]  /*a930*/  F2FP.BF16.PACK_AB R128, R157, R156 ;  /* 0x0000009c9d80723e */ /* 0x002fe200000010ff */
[C---:B------:R-:W-:Y:S02]  /*a940*/  FMUL.FTZ R106, R3.reuse, R106 ;  /* 0x0000006a036a7220 */ /* 0x040fe40000410000 */
[C---:B------:R-:W-:Y:S02]  /*a950*/  FMUL.FTZ R107, R3.reuse, R107 ;  /* 0x0000006b036b7220 */ /* 0x040fe40000410000 */
[C---:B------:R-:W-:Y:S01]  /*a960*/  FMUL.FTZ R108, R132.reuse, R108 ;  /* 0x0000006c846c7220 */ /* 0x040fe20000410000 */
[----:B------:R-:W-:Y:S01]  /*a970*/  MUFU.EX2 R160, R160 ;  /* 0x000000a000a07308 */ /* 0x000fe20000000800 */
[----:B------:R-:W-:Y:S02]  /*a980*/  FMUL.FTZ R109, R132, R109 ;  /* 0x0000006d846d7220 */ /* 0x000fe40000410000 */
[C---:B------:R-:W-:Y:S02]  /*a990*/  FMUL.FTZ R110, R3.reuse, R110 ;  /* 0x0000006e036e7220 */ /* 0x040fe40000410000 */
[----:B------:R-:W-:Y:S02]  /*a9a0*/  FMUL.FTZ R111, R3, R111 ;  /* 0x0000006f036f7220 */ /* 0x000fe40000410000 */
[--C-:B------:R-:W-:Y:S02]  /*a9b0*/  FFMA.FTZ R169, R15, c[0x0][0x2d0], -R164.reuse ;  /* 0x0000b4000fa97a23 */ /* 0x100fe400000108a4 */
[--C-:B------:R-:W-:Y:S01]  /*a9c0*/  FFMA.FTZ R170, R16, c[0x0][0x2d0], -R165.reuse ;  /* 0x0000b40010aa7a23 */ /* 0x100fe200000108a5 */
[----:B------:R-:W1:Y:S01]  /*a9d0*/  MUFU.EX2 R161, R161 ;  /* 0x000000a100a17308 */ /* 0x000e620000000800 */
[--C-:B------:R-:W-:Y:S02]  /*a9e0*/  FFMA.FTZ R171, R17, c[0x0][0x2d0], -R165.reuse ;  /* 0x0000b40011ab7a23 */ /* 0x100fe400000108a5 */
[--C-:B------:R-:W-:Y:S01]  /*a9f0*/  FFMA.FTZ R172, R18, c[0x0][0x2d0], -R164.reuse ;  /* 0x0000b40012ac7a23 */ /* 0x100fe200000108a4 */
[----:B----4-:R-:W-:Y:S01]  /*aa00*/  F2FP.BF16.PACK_AB R130, R159, R158 ;  /* 0x0000009e9f82723e */ /* 0x010fe200000010ff */
[--C-:B------:R-:W-:Y:S02]  /*aa10*/  FFMA.FTZ R173, R19, c[0x0][0x2d0], -R164.reuse ;  /* 0x0000b40013ad7a23 */ /* 0x100fe400000108a4 */
[----:B------:R-:W-:Y:S01]  /*aa20*/  LDSM.16.MT88.4 R16, [R133+0x900] ;  /* 0x000900008510783b */ /* 0x000fe20000004200 */
[--C-:B------:R-:W-:Y:S02]  /*aa30*/  FFMA.FTZ R174, R28, c[0x0][0x2d0], -R165.reuse ;  /* 0x0000b4001cae7a23 */ /* 0x100fe400000108a5 */
[----:B------:R-:W-:Y:S01]  /*aa40*/  MUFU.EX2 R162, R162 ;  /* 0x000000a200a27308 */ /* 0x000fe20000000800 */
[--C-:B------:R-:W-:Y:S02]  /*aa50*/  FFMA.FTZ R175, R29, c[0x0][0x2d0], -R165.reuse ;  /* 0x0000b4001daf7a23 */ /* 0x100fe400000108a5 */
[--C-:B------:R-:W-:Y:S02]  /*aa60*/  FFMA.FTZ R210, R30, c[0x0][0x2d0], -R164.reuse ;  /* 0x0000b4001ed27a23 */ /* 0x100fe400000108a4 */
[--C-:B------:R-:W-:Y:S02]  /*aa70*/  FFMA.FTZ R211, R31, c[0x0][0x2d0], -R164.reuse ;  /* 0x0000b4001fd37a23 */ /* 0x100fe400000108a4 */
[----:B------:R-:W-:Y:S01]  /*aa80*/  LDSM.16.MT88.4 R28, [R176+UR4+0x1900] ;  /* 0x00190004b01c783b */ /* 0x000fe20008004200 */
[----:B------:R-:W-:Y:S02]  /*aa90*/  FFMA.FTZ R212, R32, c[0x0][0x2d0], -R165 ;  /* 0x0000b40020d47a23 */ /* 0x000fe400000108a5 */
[----:B------:R-:W4:Y:S01]  /*aaa0*/  MUFU.EX2 R163, R163 ;  /* 0x000000a300a37308 */ /* 0x000f220000000800 */
[----:B------:R-:W-:Y:S02]  /*aab0*/  FFMA.FTZ R213, R34, c[0x0][0x2d0], -R164 ;  /* 0x0000b40022d57a23 */ /* 0x000fe400000108a4 */
[C---:B------:R-:W-:Y:S01]  /*aac0*/  FMUL.FTZ R112, R132.reuse, R112 ;  /* 0x0000007084707220 */ /* 0x040fe20000410000 */
        /* <DEDUP_REMOVED lines=10> */
[----:B------:R-:W1:Y:S01]  /*ab70*/  MUFU.EX2 R167, R167 ;  /* 0x000000a700a77308 */ /* 0x000e620000000800 */
[C---:B------:R-:W-:Y:S02]  /*ab80*/  FMUL.FTZ R121, R132.reuse, R121 ;  /* 0x0000007984797220 */ /* 0x040fe40000410000 */
[----:B------:R-:W-:Y:S01]  /*ab90*/  FMUL.FTZ R122, R3, R122 ;  /* 0x0000007a037a7220 */ /* 0x000fe20000410000 */
[----:B----4-:R-:W-:Y:S01]  /*aba0*/  F2FP.BF16.PACK_AB R131, R163, R162 ;  /* 0x000000a2a383723e */ /* 0x010fe200000010ff */
[C---:B------:R-:W-:Y:S02]  /*abb0*/  FMUL.FTZ R123, R3.reuse, R123 ;  /* 0x0000007b037b7220 */ /* 0x040fe40000410000 */
[C---:B------:R-:W-:Y:S02]  /*abc0*/  FMUL.FTZ R36, R132.reuse, R36 ;  /* 0x0000002484247220 */ /* 0x040fe40000410000 */
[----:B------:R-:W-:Y:S01]  /*abd0*/  FMUL.FTZ R37, R132, R37 ;  /* 0x0000002584257220 */ /* 0x000fe20000410000 */
[----:B------:R-:W-:Y:S01]  /*abe0*/  MUFU.EX2 R168, R168 ;  /* 0x000000a800a87308 */ /* 0x000fe20000000800 */
[C---:B------:R-:W-:Y:S05]  /*abf0*/  HMMA.16816.F32.BF16 R4, R128.reuse, R136, R4 ;  /* 0x000000888004723c */ /* 0x040fea0000041804 */
[C---:B------:R-:W-:Y:S02]  /*ac00*/  FMUL.FTZ R38, R3.reuse, R38 ;  /* 0x0000002603267220 */ /* 0x040fe40000410000 */
[----:B------:R-:W-:Y:S01]  /*ac10*/  IADD3 R137, R176, UR4, RZ ;  /* 0x00000004b0897c10 */ /* 0x000fe2000fffe0ff */
[C---:B------:R-:W-:Y:S01]  /*ac20*/  HMMA.16816.F32.BF16 R8, R128.reuse, R138, R8 ;  /* 0x0000008a8008723c */ /* 0x040fe20000041808 */
[----:B------:R-:W4:Y:S03]  /*ac30*/  MUFU.EX2 R169, R169 ;  /* 0x000000a900a97308 */ /* 0x000f260000000800 */
[----:B------:R-:W-:Y:S01]  /*ac40*/  IADD3 R134, R182, R137, RZ ;  /* 0x00000089b6867210 */ /* 0x000fe20007ffe0ff */
[C---:B------:R-:W-:Y:S02]  /*ac50*/  FMUL.FTZ R39, R3.reuse, R39 ;  /* 0x0000002703277220 */ /* 0x040fe40000410000 */
[C---:B------:R-:W-:Y:S01]  /*ac60*/  FMUL.FTZ R40, R132.reuse, R40 ;  /* 0x0000002884287220 */ /* 0x040fe20000410000 */
[C---:B---3--:R-:W-:Y:S01]  /*ac70*/  HMMA.16816.F32.BF16 R100, R128.reuse, R140, R100 ;  /* 0x0000008c8064723c */ /* 0x048fe20000041864 */
[----:B------:R-:W3:Y:S02]  /*ac80*/  LDSM.16.MT88.4 R136, [R134+0x100] ;  /* 0x000100008688783b */ /* 0x000ee40000004200 */
[----:B------:R-:W-:Y:S01]  /*ac90*/  MUFU.EX2 R170, R170 ;  /* 0x000000aa00aa7308 */ /* 0x000fe20000000800 */
[C---:B------:R-:W-:Y:S02]  /*aca0*/  FMUL.FTZ R41, R132.reuse, R41 ;  /* 0x0000002984297220 */ /* 0x040fe40000410000 */
[C---:B------:R-:W-:Y:S02]  /*acb0*/  FMUL.FTZ R42, R3.reuse, R42 ;  /* 0x0000002a032a7220 */ /* 0x040fe40000410000 */
[C---:B------:R-:W-:Y:S01]  /*acc0*/  HMMA.16816.F32.BF16 R104, R128.reuse, R142, R104 ;  /* 0x0000008e8068723c */ /* 0x040fe20000041868 */
[----:B------:R-:W5:Y:S03]  /*acd0*/  LDSM.16.MT88.4 R140, [R177+UR4+0x2100] ;  /* 0x00210004b18c783b */ /* 0x000f660008004200 */
[C---:B------:R-:W-:Y:S01]  /*ace0*/  FMUL.FTZ R43, R3.reuse, R43 ;  /* 0x0000002b032b7220 */ /* 0x040fe20000410000 */
[----:B------:R-:W1:Y:S01]  /*acf0*/  MUFU.EX2 R171, R171 ;  /* 0x000000ab00ab7308 */ /* 0x000e620000000800 */
[C---:B------:R-:W-:Y:S02]  /*ad00*/  FMUL.FTZ R44, R132.reuse, R44 ;  /* 0x0000002c842c7220 */ /* 0x040fe40000410000 */
[C---:B--2---:R-:W-:Y:S01]  /*ad10*/  HMMA.16816.F32.BF16 R108, R128.reuse, R124, R108 ;  /* 0x0000007c806c723c */ /* 0x044fe2000004186c */
[----:B------:R-:W-:Y:S03]  /*ad20*/  LDSM.16.MT88.4 R12, [R134+0x4100] ;  /* 0x00410000860c783b */ /* 0x000fe60000004200 */
[C---:B------:R-:W-:Y:S02]  /*ad30*/  FMUL.FTZ R45, R132.reuse, R45 ;  /* 0x0000002d842d7220 */ /* 0x040fe40000410000 */
[C---:B------:R-:W-:Y:S01]  /*ad40*/  FMUL.FTZ R46, R3.reuse, R46 ;  /* 0x0000002e032e7220 */ /* 0x040fe20000410000 */
[----:B------:R-:W-:Y:S01]  /*ad50*/  MUFU.EX2 R172, R172 ;  /* 0x000000ac00ac7308 */ /* 0x000fe20000000800 */
[C---:B------:R-:W-:Y:S01]  /*ad60*/  HMMA.16816.F32.BF16 R112, R128.reuse, R126, R112 ;  /* 0x0000007e8070723c */ /* 0x040fe20000041870 */
[----:B------:R-:W2:Y:S03]  /*ad70*/  LDSM.16.MT88.4 R124, [R133+0x2100] ;  /* 0x00210000857c783b */ /* 0x000ea60000004200 */
[C---:B------:R-:W-:Y:S02]  /*ad80*/  FMUL.FTZ R47, R3.reuse, R47 ;  /* 0x0000002f032f7220 */ /* 0x040fe40000410000 */
[C---:B------:R-:W-:Y:S02]  /*ad90*/  FMUL.FTZ R48, R132.reuse, R48 ;  /* 0x0000003084307220 */ /* 0x040fe40000410000 */
[C---:B------:R-:W-:Y:S01]  /*ada0*/  FMUL.FTZ R49, R132.reuse, R49 ;  /* 0x0000003184317220 */ /* 0x040fe20000410000 */
[----:B------:R-:W1:Y:S03]  /*adb0*/  MUFU.EX2 R173, R173 ;  /* 0x000000ad00ad7308 */ /* 0x000e660000000800 */
[C---:B------:R-:W-:Y:S02]  /*adc0*/  FMUL.FTZ R50, R3.reuse, R50 ;  /* 0x0000003203327220 */ /* 0x040fe40000410000 */
[C---:B------:R-:W-:Y:S02]  /*add0*/  FMUL.FTZ R51, R3.reuse, R51 ;  /* 0x0000003303337220 */ /* 0x040fe40000410000 */
[C---:B------:R-:W-:Y:S01]  /*ade0*/  FMUL.FTZ R52, R132.reuse, R52 ;  /* 0x0000003484347220 */ /* 0x040fe20000410000 */
[C---:B---3--:R-:W-:Y:S02]  /*adf0*/  HMMA.16816.F32.BF16 R116, R128.reuse, R136, R116 ;  /* 0x000000888074723c */ /* 0x048fe40000041874 */
[----:B------:R-:W-:Y:S01]  /*ae00*/  MUFU.EX2 R174, R174 ;  /* 0x000000ae00ae7308 */ /* 0x000fe20000000800 */
[C---:B------:R-:W-:Y:S02]  /*ae10*/  FMUL.FTZ R53, R132.reuse, R53 ;  /* 0x0000003584357220 */ /* 0x040fe40000410000 */
[C---:B------:R-:W-:Y:S02]  /*ae20*/  FMUL.FTZ R54, R3.reuse, R54 ;  /* 0x0000003603367220 */ /* 0x040fe40000410000 */
[C---:B------:R-:W-:Y:S01]  /*ae30*/  FMUL.FTZ R55, R3.reuse, R55 ;  /* 0x0000003703377220 */ /* 0x040fe20000410000 */
[C---:B------:R-:W-:Y:S01]  /*ae40*/  HMMA.16816.F32.BF16 R120, R128.reuse, R138, R120 ;  /* 0x0000008a8078723c */ /* 0x040fe20000041878 */
[----:B------:R-:W3:Y:S03]  /*ae50*/  LDSM.16.MT88.4 R136, [R176+UR4+0x2100] ;  /* 0x00210004b088783b */ /* 0x000ee60008004200 */
[C---:B------:R-:W-:Y:S01]  /*ae60*/  FMUL.FTZ R56, R132.reuse, R56 ;  /* 0x0000003884387220 */ /* 0x040fe20000410000 */
[----:B------:R-:W-:Y:S01]  /*ae70*/  MUFU.EX2 R175, R175 ;  /* 0x000000af00af7308 */ /* 0x000fe20000000800 */
[C---:B------:R-:W-:Y:S02]  /*ae80*/  FMUL.FTZ R57, R132.reuse, R57 ;  /* 0x0000003984397220 */ /* 0x040fe40000410000 */
[C---:B-----5:R-:W-:Y:S04]  /*ae90*/  HMMA.16816.F32.BF16 R36, R128.reuse, R140, R36 ;  /* 0x0000008c8024723c */ /* 0x060fe80000041824 */
[C---:B------:R-:W-:Y:S02]  /*aea0*/  FMUL.FTZ R58, R3.reuse, R58 ;  /* 0x0000003a033a7220 */ /* 0x040fe40000410000 */
[C---:B------:R-:W-:Y:S01]  /*aeb0*/  FMUL.FTZ R59, R3.reuse, R59 ;  /* 0x0000003b033b7220 */ /* 0x040fe20000410000 */
[----:B------:R-:W-:Y:S01]  /*aec0*/  MUFU.EX2 R210, R210 ;  /* 0x000000d200d27308 */ /* 0x000fe20000000800 */
[C---:B------:R-:W-:Y:S01]  /*aed0*/  HMMA.16816.F32.BF16 R40, R128.reuse, R142, R40 ;  /* 0x0000008e8028723c */ /* 0x040fe20000041828 */
[----:B------:R-:W5:Y:S03]  /*aee0*/  LDSM.16.MT88.4 R140, [R134+0x2100] ;  /* 0x00210000868c783b */ /* 0x000f660000004200 */
[C---:B------:R-:W-:Y:S02]  /*aef0*/  FMUL.FTZ R60, R132.reuse, R60 ;  /* 0x0000003c843c7220 */ /* 0x040fe40000410000 */
[C---:B------:R-:W-:Y:S02]  /*af00*/  FMUL.FTZ R61, R132.reuse, R61 ;  /* 0x0000003d843d7220 */ /* 0x040fe40000410000 */
[C---:B--2---:R-:W-:Y:S01]  /*af10*/  HMMA.16816.F32.BF16 R44, R128.reuse, R124, R44 ;  /* 0x0000007c802c723c */ /* 0x044fe2000004182c */
[----:B------:R-:W-:Y:S03]  /*af20*/  MUFU.EX2 R211, R211 ;  /* 0x000000d300d37308 */ /* 0x000fe60000000800 */
[C---:B------:R-:W-:Y:S02]  /*af30*/  FMUL.FTZ R62, R3.reuse, R62 ;  /* 0x0000003e033e7220 */ /* 0x040fe40000410000 */
[C---:B------:R-:W-:Y:S02]  /*af40*/  FMUL.FTZ R63, R3.reuse, R63 ;  /* 0x0000003f033f7220 */ /* 0x040fe40000410000 */
[C---:B------:R-:W-:Y:S01]  /*af50*/  HMMA.16816.F32.BF16 R48, R128.reuse, R126, R48 ;  /* 0x0000007e8030723c */ /* 0x040fe20000041830 */
[----:B------:R-:W2:Y:S02]  /*af60*/  LDSM.16.MT88.4 R124, [R177+UR4+0x4100] ;  /* 0x00410004b17c783b */ /* 0x000ea40008004200 */
[----:B------:R-:W-:Y:S01]  /*af70*/  MUFU.EX2 R212, R212 ;  /* 0x000000d400d47308 */ /* 0x000fe20000000800 */
[C---:B------:R-:W-:Y:S02]  /*af80*/  FMUL.FTZ R64, R132.reuse, R64 ;  /* 0x0000004084407220 */ /* 0x040fe40000410000 */
[C---:B------:R-:W-:Y:S02]  /*af90*/  FMUL.FTZ R65, R132.reuse, R65 ;  /* 0x0000004184417220 */ /* 0x040fe40000410000 */
[C---:B------:R-:W-:Y:S01]  /*afa0*/  FMUL.FTZ R66, R3.reuse, R66 ;  /* 0x0000004203427220 */ /* 0x040fe20000410000 */
[C---:B---3--:R-:W-:Y:S03]  /*afb0*/  HMMA.16816.F32.BF16 R52, R128.reuse, R136, R52 ;  /* 0x000000888034723c */ /* 0x048fe60000041834 */
[C---:B------:R-:W-:Y:S01]  /*afc0*/  FMUL.FTZ R67, R3.reuse, R67 ;  /* 0x0000004303437220 */ /* 0x040fe20000410000 */
[----:B------:R-:W-:Y:S01]  /*afd0*/  MUFU.EX2 R213, R213 ;  /* 0x000000d500d57308 */ /* 0x000fe20000000800 */
[C---:B------:R-:W-:Y:S02]  /*afe0*/  FMUL.FTZ R68, R132.reuse, R68 ;  /* 0x0000004484447220 */ /* 0x040fe40000410000 */
[C---:B------:R-:W-:Y:S01]  /*aff0*/  FMUL.FTZ R69, R132.reuse, R69 ;  /* 0x0000004584457220 */ /* 0x040fe20000410000 */
        /* <DEDUP_REMOVED lines=8> */
[----:B------:R-:W5:Y:S03]  /*b080*/  LDSM.16.MT88.4 R140, [R176+UR4+0x4100] ;  /* 0x00410004b08c783b */ /* 0x000f660008004200 */
[C---:B------:R-:W-:Y:S02]  /*b090*/  FMUL.FTZ R74, R3.reuse, R74 ;  /* 0x0000004a034a7220 */ /* 0x040fe40000410000 */
[C---:B------:R-:W-:Y:S02]  /*b0a0*/  FMUL.FTZ R75, R3.reuse, R75 ;  /* 0x0000004b034b7220 */ /* 0x040fe40000410000 */
[C---:B--2---:R-:W-:Y:S04]  /*b0b0*/  HMMA.16816.F32.BF16 R68, R128.reuse, R124, R68 ;  /* 0x0000007c8044723c */ /* 0x044fe80000041844 */
[C---:B------:R-:W-:Y:S02]  /*b0c0*/  FMUL.FTZ R76, R132.reuse, R76 ;  /* 0x0000004c844c7220 */ /* 0x040fe40000410000 */
[C---:B------:R-:W-:Y:S02]  /*b0d0*/  FMUL.FTZ R77, R132.reuse, R77 ;  /* 0x0000004d844d7220 */ /* 0x040fe40000410000 */
[C---:B------:R-:W-:Y:S01]  /*b0e0*/  HMMA.16816.F32.BF16 R72, R128.reuse, R126, R72 ;  /* 0x0000007e8048723c */ /* 0x040fe20000041848 */
[----:B------:R-:W2:Y:S03]  /*b0f0*/  LDSM.16.MT88.4 R124, [R177+UR4+0x900] ;  /* 0x00090004b17c783b */ /* 0x000ea60008004200 */
[C---:B------:R-:W-:Y:S02]  /*b100*/  FMUL.FTZ R78, R3.reuse, R78 ;  /* 0x0000004e034e7220 */ /* 0x040fe40000410000 */
[C---:B------:R-:W-:Y:S02]  /*b110*/  FMUL.FTZ R79, R3.reuse, R79 ;  /* 0x0000004f034f7220 */ /* 0x040fe40000410000 */
[C---:B------:R-:W-:Y:S04]  /*b120*/  FMUL.FTZ R80, R132.reuse, R80 ;  /* 0x0000005084507220 */ /* 0x040fe80000410000 */
[C---:B------:R-:W-:Y:S01]  /*b130*/  FMUL.FTZ R81, R132.reuse, R81 ;  /* 0x0000005184517220 */ /* 0x040fe20000410000 */
[C---:B---3--:R-:W-:Y:S03]  /*b140*/  HMMA.16816.F32.BF16 R76, R128.reuse, R136, R76 ;  /* 0x00000088804c723c */ /* 0x048fe6000004184c */
[C---:B------:R-:W-:Y:S02]  /*b150*/  FMUL.FTZ R82, R3.reuse, R82 ;  /* 0x0000005203527220 */ /* 0x040fe40000410000 */
[C---:B------:R-:W-:Y:S02]  /*b160*/  FMUL.FTZ R83, R3.reuse, R83 ;  /* 0x0000005303537220 */ /* 0x040fe40000410000 */
[C---:B------:R-:W-:Y:S02]  /*b170*/  FMUL.FTZ R84, R132.reuse, R84 ;  /* 0x0000005484547220 */ /* 0x040fe40000410000 */
[C---:B------:R-:W-:Y:S03]  /*b180*/  FMUL.FTZ R85, R132.reuse, R85 ;  /* 0x0000005584557220 */ /* 0x040fe60000410000 */
[C---:B------:R-:W-:Y:S01]  /*b190*/  HMMA.16816.F32.BF16 R80, R128.reuse, R138, R80 ;  /* 0x0000008a8050723c */ /* 0x040fe20000041850 */
[----:B------:R-:W3:Y:S02]  /*b1a0*/  LDSM.16.MT88.4 R136, [R176+UR4+0x900] ;  /* 0x00090004b088783b */ /* 0x000ee40008004200 */
[C---:B------:R-:W-:Y:S02]  /*b1b0*/  FMUL.FTZ R86, R3.reuse, R86 ;  /* 0x0000005603567220 */ /* 0x040fe40000410000 */
[C---:B------:R-:W-:Y:S02]  /*b1c0*/  FMUL.FTZ R87, R3.reuse, R87 ;  /* 0x0000005703577220 */ /* 0x040fe40000410000 */
[C---:B------:R-:W-:Y:S02]  /*b1d0*/  FMUL.FTZ R88, R132.reuse, R88 ;  /* 0x0000005884587220 */ /* 0x040fe40000410000 */
[C---:B------:R-:W-:Y:S03]  /*b1e0*/  FMUL.FTZ R89, R132.reuse, R89 ;  /* 0x0000005984597220 */ /* 0x040fe60000410000 */
[C---:B-----5:R-:W-:Y:S03]  /*b1f0*/  HMMA.16816.F32.BF16 R84, R128.reuse, R140, R84 ;  /* 0x0000008c8054723c */ /* 0x060fe60000041854 */
[C---:B------:R-:W-:Y:S02]  /*b200*/  FMUL.FTZ R90, R3.reuse, R90 ;  /* 0x0000005a035a7220 */ /* 0x040fe40000410000 */
[C---:B------:R-:W-:Y:S02]  /*b210*/  FMUL.FTZ R91, R3.reuse, R91 ;  /* 0x0000005b035b7220 */ /* 0x040fe40000410000 */
[C---:B------:R-:W-:Y:S02]  /*b220*/  FMUL.FTZ R92, R132.reuse, R92 ;  /* 0x0000005c845c7220 */ /* 0x040fe40000410000 */
[C---:B------:R-:W-:Y:S03]  /*b230*/  FMUL.FTZ R93, R132.reuse, R93 ;  /* 0x0000005d845d7220 */ /* 0x040fe60000410000 */
[C---:B------:R-:W-:Y:S01]  /*b240*/  HMMA.16816.F32.BF16 R88, R128.reuse, R142, R88 ;  /* 0x0000008e8058723c */ /* 0x040fe20000041858 */
[----:B------:R-:W5:Y:S02]  /*b250*/  LDSM.16.MT88.4 R140, [R134+0x900] ;  /* 0x00090000868c783b */ /* 0x000f640000004200 */
[C---:B------:R-:W-:Y:S02]  /*b260*/  FMUL.FTZ R94, R3.reuse, R94 ;  /* 0x0000005e035e7220 */ /* 0x040fe40000410000 */
[C---:B------:R-:W-:Y:S02]  /*b270*/  FMUL.FTZ R95, R3.reuse, R95 ;  /* 0x0000005f035f7220 */ /* 0x040fe40000410000 */
[C---:B------:R-:W-:Y:S02]  /*b280*/  FMUL.FTZ R96, R132.reuse, R96 ;  /* 0x0000006084607220 */ /* 0x040fe40000410000 */
[C---:B------:R-:W-:Y:S03]  /*b290*/  FMUL.FTZ R97, R132.reuse, R97 ;  /* 0x0000006184617220 */ /* 0x040fe60000410000 */
[C---:B------:R-:W-:Y:S03]  /*b2a0*/  HMMA.16816.F32.BF16 R92, R128.reuse, R12, R92 ;  /* 0x0000000c805c723c */ /* 0x040fe6000004185c */
[C---:B------:R-:W-:Y:S02]  /*b2b0*/  FMUL.FTZ R98, R3.reuse, R98 ;  /* 0x0000006203627220 */ /* 0x040fe40000410000 */
[----:B------:R-:W-:Y:S02]  /*b2c0*/  FMUL.FTZ R99, R3, R99 ;  /* 0x0000006303637220 */ /* 0x000fe40000410000 */
[----:B-1----:R-:W-:Y:S01]  /*b2d0*/  F2FP.BF16.PACK_AB R12, R167, R166 ;  /* 0x000000a6a70c723e */ /* 0x002fe200000010ff */
[----:B------:R-:W-:Y:S01]  /*b2e0*/  FFMA.FTZ R156, R132, R197, R156 ;  /* 0x000000c5849c7223 */ /* 0x000fe2000001009c */
[----:B----4-:R-:W-:Y:S03]  /*b2f0*/  F2FP.BF16.PACK_AB R13, R169, R168 ;  /* 0x000000a8a90d723e */ /* 0x010fe600000010ff */
[----:B------:R-:W-:Y:S01]  /*b300*/  HMMA.16816.F32.BF16 R96, R128, R14, R96 ;  /* 0x0000000e8060723c */ /* 0x000fe20000041860 */
[----:B------:R-:W-:Y:S02]  /*b310*/  LDSM.16.MT88.4 R128, [R133+0x4900] ;  /* 0x004900008580783b */ /* 0x000fe40000004200 */
[----:B------:R-:W-:Y:S01]  /*b320*/  FFMA.FTZ R160, R3, R198, R160 ;  /* 0x000000c603a07223 */ /* 0x000fe200000100a0 */
[----:B------:R-:W-:Y:S01]  /*b330*/  IADD3 R3, R202, -0x2, RZ ;  /* 0xfffffffeca037810 */ /* 0x000fe20007ffe0ff */
[----:B------:R-:W-:Y:S02]  /*b340*/  FADD.FTZ R157, R157, R156 ;  /* 0x0000009c9d9d7221 */ /* 0x000fe40000010000 */
[----:B------:R-:W-:Y:S01]  /*b350*/  F2FP.BF16.PACK_AB R14, R171, R170 ;  /* 0x000000aaab0e723e */ /* 0x000fe200000010ff */
[----:B------:R-:W-:Y:S01]  /*b360*/  FADD.FTZ R161, R161, R160 ;  /* 0x000000a0a1a17221 */ /* 0x000fe20000010000 */
[----:B------:R-:W-:Y:S02]  /*b370*/  F2FP.BF16.PACK_AB R15, R173, R172 ;  /* 0x000000acad0f723e */ /* 0x000fe400000010ff */
[----:B------:R-:W-:Y:S01]  /*b380*/  ISETP.GE.AND P0, PT, R3, UR11, PT ;  /* 0x0000000b03007c0c */ /* 0x000fe2000bf06270 */
[----:B------:R-:W-:Y:S02]  /*b390*/  FADD.FTZ R158, R158, R157 ;  /* 0x0000009d9e9e7221 */ /* 0x000fe40000010000 */
[----:B------:R-:W-:Y:S02]  /*b3a0*/  FADD.FTZ R162, R162, R161 ;  /* 0x000000a1a2a27221 */ /* 0x000fe40000010000 */
[C---:B--2---:R-:W-:Y:S05]  /*b3b0*/  HMMA.16816.F32.BF16 R4, R12.reuse, R124, R4 ;  /* 0x0000007c0c04723c */ /* 0x044fea0000041804 */
        /* <DEDUP_REMOVED lines=10> */
[----:B------:R-:W2:Y:S03]  /*b460*/  LDSM.16.MT88.4 R16, [R177+UR4+0x4900] ;  /* 0x00490004b110783b */ /* 0x000ea60008004200 */
[----:B------:R-:W-:Y:S02]  /*b470*/  FADD.FTZ R170, R170, R167 ;  /* 0x000000a7aaaa7221 */ /* 0x000fe40000010000 */
[----:B------:R-:W-:Y:S02]  /*b480*/  FADD.FTZ R172, R172, R169 ;  /* 0x000000a9acac7221 */ /* 0x000fe40000010000 */
[C---:B---3--:R-:W-:Y:S04]  /*b490*/  HMMA.16816.F32.BF16 R108, R12.reuse, R136, R108 ;  /* 0x000000880c6c723c */ /* 0x048fe8000004186c */
[----:B------:R-:W-:Y:S02]  /*b4a0*/  FADD.FTZ R171, R171, R170 ;  /* 0x000000aaabab7221 */ /* 0x000fe40000010000 */
[----:B------:R-:W-:Y:S02]  /*b4b0*/  FADD.FTZ R173, R173, R172 ;  /* 0x000000acadad7221 */ /* 0x000fe40000010000 */
[C---:B------:R-:W-:Y:S01]  /*b4c0*/  HMMA.16816.F32.BF16 R112, R12.reuse, R138, R112 ;  /* 0x0000008a0c70723c */ /* 0x040fe20000041870 */
[----:B------:R-:W3:Y:S07]  /*b4d0*/  LDSM.16.MT88.4 R136, [R176+UR4+0x4900] ;  /* 0x00490004b088783b */ /* 0x000eee0008004200 */
[C---:B-----5:R-:W-:Y:S08]  /*b4e0*/  HMMA.16816.F32.BF16 R116, R12.reuse, R140, R116 ;  /* 0x0000008c0c74723c */ /* 0x060ff00000041874 */
[C---:B------:R-:W-:Y:S01]  /*b4f0*/  HMMA.16816.F32.BF16 R120, R12.reuse, R142, R120 ;  /* 0x0000008e0c78723c */ /* 0x040fe20000041878 */
[----:B------:R-:W-:Y:S07]  /*b500*/  LDSM.16.MT88.4 R140, [R176+UR4+0x1100] ;  /* 0x00110004b08c783b */ /* 0x000fee0008004200 */
[C---:B------:R-:W-:Y:S08]  /*b510*/  HMMA.16816.F32.BF16 R36, R12.reuse, R144, R36 ;  /* 0x000000900c24723c */ /* 0x040ff00000041824 */
[C---:B------:R-:W-:Y:S01]  /*b520*/  HMMA.16816.F32.BF16 R40, R12.reuse, R146, R40 ;  /* 0x000000920c28723c */ /* 0x040fe20000041828 */
[----:B------:R-:W-:Y:S07]  /*b530*/  LDSM.16.MT88.4 R144, [R177+UR4+0x5900] ;  /* 0x00590004b190783b */ /* 0x000fee0008004200 */
        /* <DEDUP_REMOVED lines=8> */
[----:B------:R-:W4:Y:S01]  /*b5c0*/  LDSM.16.MT88.4 R20, [R134+0x4900] ;  /* 0x004900008614783b */ /* 0x000f220000004200 */
[--C-:B------:R-:W-:Y:S01]  /*b5d0*/  FFMA.FTZ R152, R24, c[0x0][0x2d0], -R165.reuse ;  /* 0x0000b40018987a23 */ /* 0x100fe200000108a5 */
[C---:B------:R-:W-:Y:S01]  /*b5e0*/  HMMA.16816.F32.BF16 R56, R12.reuse, R154, R56 ;  /* 0x0000009a0c38723c */ /* 0x040fe20000041838 */
[----:B------:R-:W5:Y:S03]  /*b5f0*/  MUFU.EX2 R149, R149 ;  /* 0x0000009500957308 */ /* 0x000f660000000800 */
[--C-:B------:R-:W-:Y:S02]  /*b600*/  FFMA.FTZ R153, R25, c[0x0][0x2d0], -R165.reuse ;  /* 0x0000b40019997a23 */ /* 0x100fe400000108a5 */
[----:B------:R-:W-:Y:S02]  /*b610*/  FFMA.FTZ R165, R33, c[0x0][0x2d0], -R165 ;  /* 0x0000b40021a57a23 */ /* 0x000fe400000108a5 */
[C---:B-1----:R-:W-:Y:S03]  /*b620*/  HMMA.16816.F32.BF16 R60, R12.reuse, R124, R60 ;  /* 0x0000007c0c3c723c */ /* 0x042fe6000004183c */
[----:B------:R-:W-:Y:S01]  /*b630*/  MUFU.EX2 R150, R150 ;  /* 0x0000009600967308 */ /* 0x000fe20000000800 */
[--C-:B------:R-:W-:Y:S02]  /*b640*/  FFMA.FTZ R154, R26, c[0x0][0x2d0], -R164.reuse ;  /* 0x0000b4001a9a7a23 */ /* 0x100fe400000108a4 */
[--C-:B------:R-:W-:Y:S02]  /*b650*/  FFMA.FTZ R155, R27, c[0x0][0x2d0], -R164.reuse ;  /* 0x0000b4001b9b7a23 */ /* 0x100fe400000108a4 */
[C---:B------:R-:W-:Y:S01]  /*b660*/  HMMA.16816.F32.BF16 R64, R12.reuse, R126, R64 ;  /* 0x0000007e0c40723c */ /* 0x040fe20000041840 */
[----:B------:R-:W-:Y:S03]  /*b670*/  LDSM.16.MT88.4 R124, [R133+0x1100] ;  /* 0x00110000857c783b */ /* 0x000fe60000004200 */
[----:B------:R-:W-:Y:S01]  /*b680*/  FFMA.FTZ R164, R35, c[0x0][0x2d0], -R164 ;  /* 0x0000b40023a47a23 */ /* 0x000fe200000108a4 */
[----:B------:R-:W1:Y:S03]  /*b690*/  MUFU.EX2 R151, R151 ;  /* 0x0000009700977308 */ /* 0x000e660000000800 */
[C---:B--2---:R-:W-:Y:S01]  /*b6a0*/  HMMA.16816.F32.BF16 R68, R12.reuse, R16, R68 ;  /* 0x000000100c44723c */ /* 0x044fe20000041844 */
[----:B------:R-:W-:Y:S06]  /*b6b0*/  LDSM.16.MT88.4 R24, [R134+0x1100] ;  /* 0x001100008618783b */ /* 0x000fec0000004200 */
[----:B------:R-:W-:Y:S01]  /*b6c0*/  MUFU.EX2 R152, R152 ;  /* 0x0000009800987308 */ /* 0x000fe20000000800 */
[C---:B------:R-:W-:Y:S01]  /*b6d0*/  HMMA.16816.F32.BF16 R72, R12.reuse, R18, R72 ;  /* 0x000000120c48723c */ /* 0x040fe20000041848 */
[----:B------:R-:W2:Y:S07]  /*b6e0*/  LDSM.16.MT88.4 R16, [R177+UR4+0x1100] ;  /* 0x00110004b110783b */ /* 0x000eae0008004200 */
[C---:B------:R-:W-:Y:S01]  /*b6f0*/  HMMA.16816.F32.BF16 R76, R12.reuse, R128, R76 ;  /* 0x000000800c4c723c */ /* 0x040fe2000004184c */
[----:B------:R-:W-:Y:S01]  /*b700*/  LDSM.16.MT88.4 R32, [R134+0x1900] ;  /* 0x001900008620783b */ /* 0x000fe20000004200 */
[----:B------:R-:W1:Y:S06]  /*b710*/  MUFU.EX2 R153, R153 ;  /* 0x0000009900997308 */ /* 0x000e6c0000000800 */
[C---:B------:R-:W-:Y:S01]  /*b720*/  HMMA.16816.F32.BF16 R80, R12.reuse, R130, R80 ;  /* 0x000000820c50723c */ /* 0x040fe20000041850 */
[----:B------:R-:W1:Y:S03]  /*b730*/  LDSM.16.MT88.4 R128, [R177+UR4+0x3100] ;  /* 0x00310004b180783b */ /* 0x000e660008004200 */
[----:B------:R-:W-:Y:S04]  /*b740*/  MUFU.EX2 R154, R154 ;  /* 0x0000009a009a7308 */ /* 0x000fe80000000800 */
[C---:B---3--:R-:W-:Y:S06]  /*b750*/  HMMA.16816.F32.BF16 R84, R12.reuse, R136, R84 ;  /* 0x000000880c54723c */ /* 0x048fec0000041854 */
[----:B------:R-:W3:Y:S02]  /*b760*/  MUFU.EX2 R155, R155 ;  /* 0x0000009b009b7308 */ /* 0x000ee40000000800 */
[C---:B------:R-:W-:Y:S01]  /*b770*/  HMMA.16816.F32.BF16 R88, R12.reuse, R138, R88 ;  /* 0x0000008a0c58723c */ /* 0x040fe20000041858 */
[----:B------:R-:W-:Y:S07]  /*b780*/  LDSM.16.MT88.4 R136, [R176+UR4+0x3900] ;  /* 0x00390004b088783b */ /* 0x000fee0008004200 */
[C---:B----4-:R-:W-:Y:S01]  /*b790*/  HMMA.16816.F32.BF16 R92, R12.reuse, R20, R92 ;  /* 0x000000140c5c723c */ /* 0x050fe2000004185c */
[----:B------:R-:W4:Y:S07]  /*b7a0*/  MUFU.EX2 R165, R165 ;  /* 0x000000a500a57308 */ /* 0x000f2e0000000800 */
[----:B------:R-:W-:Y:S01]  /*b7b0*/  HMMA.16816.F32.BF16 R96, R12, R22, R96 ;  /* 0x000000160c60723c */ /* 0x000fe20000041860 */
[----:B------:R-:W4:Y:S02]  /*b7c0*/  LDSM.16.MT88.4 R20, [R133+0x3100] ;  /* 0x003100008514783b */ /* 0x000f240000004200 */
[----:B------:R-:W4:Y:S04]  /*b7d0*/  MUFU.EX2 R164, R164 ;  /* 0x000000a400a47308 */ /* 0x000f280000000800 */
[----:B-----5:R-:W-:Y:S01]  /*b7e0*/  F2FP.BF16.PACK_AB R12, R149, R148 ;  /* 0x00000094950c723e */ /* 0x020fe200000010ff */
[----:B------:R-:W-:Y:S01]  /*b7f0*/  FADD.FTZ R148, R148, R171 ;  /* 0x000000ab94947221 */ /* 0x000fe20000010000 */
[----:B-1----:R-:W-:Y:S03]  /*b800*/  F2FP.BF16.PACK_AB R13, R151, R150 ;  /* 0x00000096970d723e */ /* 0x002fe600000010ff */
[----:B------:R-:W-:Y:S01]  /*b810*/  F2FP.BF16.PACK_AB R14, R153, R152 ;  /* 0x00000098990e723e */ /* 0x000fe200000010ff */
[----:B------:R-:W-:Y:S01]  /*b820*/  FADD.FTZ R150, R150, R173 ;  /* 0x000000ad96967221 */ /* 0x000fe20000010000 */
[----:B---3--:R-:W-:Y:S01]  /*b830*/  F2FP.BF16.PACK_AB R15, R155, R154 ;  /* 0x0000009a9b0f723e */ /* 0x008fe200000010ff */
        /* <DEDUP_REMOVED lines=8> */
[----:B------:R-:W1:Y:S07]  /*b8c0*/  LDSM.16.MT88.4 R16, [R176+UR4+0x3100] ;  /* 0x00310004b010783b */ /* 0x000e6e0008004200 */
[C---:B------:R-:W-:Y:S08]  /*b8d0*/  HMMA.16816.F32.BF16 R100, R12.reuse, R124, R100 ;  /* 0x0000007c0c64723c */ /* 0x040ff00000041864 */
[C---:B------:R-:W-:Y:S01]  /*b8e0*/  HMMA.16816.F32.BF16 R104, R12.reuse, R126, R104 ;  /* 0x0000007e0c68723c */ /* 0x040fe20000041868 */
[----:B------:R-:W-:Y:S07]  /*b8f0*/  LDSM.16.MT88.4 R124, [R177+UR4+0x5100] ;  /* 0x00510004b17c783b */ /* 0x000fee0008004200 */
[C---:B------:R-:W-:Y:S08]  /*b900*/  HMMA.16816.F32.BF16 R108, R12.reuse, R140, R108 ;  /* 0x0000008c0c6c723c */ /* 0x040ff0000004186c */
[C---:B------:R-:W-:Y:S01]  /*b910*/  HMMA.16816.F32.BF16 R112, R12.reuse, R142, R112 ;  /* 0x0000008e0c70723c */ /* 0x040fe20000041870 */
[----:B------:R-:W-:Y:S07]  /*b920*/  LDSM.16.MT88.4 R140, [R134+0x3900] ;  /* 0x00390000868c783b */ /* 0x000fee0000004200 */
[C---:B------:R-:W-:Y:S08]  /*b930*/  HMMA.16816.F32.BF16 R116, R12.reuse, R24, R116 ;  /* 0x000000180c74723c */ /* 0x040ff00000041874 */
[C---:B------:R-:W-:Y:S01]  /*b940*/  HMMA.16816.F32.BF16 R120, R12.reuse, R26, R120 ;  /* 0x0000001a0c78723c */ /* 0x040fe20000041878 */
[----:B------:R-:W2:Y:S07]  /*b950*/  LDSM.16.MT88.4 R24, [R134+0x3100] ;  /* 0x003100008618783b */ /* 0x000eae0000004200 */
[C---:B------:R-:W-:Y:S08]  /*b960*/  HMMA.16816.F32.BF16 R36, R12.reuse, R128, R36 ;  /* 0x000000800c24723c */ /* 0x040ff00000041824 */
[C---:B------:R-:W-:Y:S08]  /*b970*/  HMMA.16816.F32.BF16 R40, R12.reuse, R130, R40 ;  /* 0x000000820c28723c */ /* 0x040ff00000041828 */
[C---:B----4-:R-:W-:Y:S08]  /*b980*/  HMMA.16816.F32.BF16 R44, R12.reuse, R20, R44 ;  /* 0x000000140c2c723c */ /* 0x050ff0000004182c */
[C---:B------:R-:W-:Y:S01]  /*b990*/  HMMA.16816.F32.BF16 R48, R12.reuse, R22, R48 ;  /* 0x000000160c30723c */ /* 0x040fe20000041830 */
[----:B------:R-:W3:Y:S07]  /*b9a0*/  LDSM.16.MT88.4 R20, [R133+0x5100] ;  /* 0x005100008514783b */ /* 0x000eee0000004200 */
[C---:B-1----:R-:W-:Y:S08]  /*b9b0*/  HMMA.16816.F32.BF16 R52, R12.reuse, R16, R52 ;  /* 0x000000100c34723c */ /* 0x042ff00000041834 */
[C---:B------:R-:W-:Y:S01]  /*b9c0*/  HMMA.16816.F32.BF16 R56, R12.reuse, R18, R56 ;  /* 0x000000120c38723c */ /* 0x040fe20000041838 */
[----:B------:R-:W1:Y:S07]  /*b9d0*/  LDSM.16.MT88.4 R16, [R176+UR4+0x5100] ;  /* 0x00510004b010783b */ /* 0x000e6e0008004200 */
[C---:B--2---:R-:W-:Y:S08]  /*b9e0*/  HMMA.16816.F32.BF16 R60, R12.reuse, R24, R60 ;  /* 0x000000180c3c723c */ /* 0x044ff0000004183c */
[C---:B------:R-:W-:Y:S01]  /*b9f0*/  HMMA.16816.F32.BF16 R64, R12.reuse, R26, R64 ;  /* 0x0000001a0c40723c */ /* 0x040fe20000041840 */
[----:B------:R-:W2:Y:S07]  /*ba00*/  LDSM.16.MT88.4 R24, [R134+0x5100] ;  /* 0x005100008618783b */ /* 0x000eae0000004200 */
[C---:B------:R-:W-:Y:S08]  /*ba10*/  HMMA.16816.F32.BF16 R68, R12.reuse, R124, R68 ;  /* 0x0000007c0c44723c */ /* 0x040ff00000041844 */
[C---:B------:R-:W-:Y:S01]  /*ba20*/  HMMA.16816.F32.BF16 R72, R12.reuse, R126, R72 ;  /* 0x0000007e0c48723c */ /* 0x040fe20000041848 */
[----:B------:R-:W4:Y:S07]  /*ba30*/  LDSM.16.MT88.4 R124, [R177+UR4+0x1900] ;  /* 0x00190004b17c783b */ /* 0x000f2e0008004200 */
[C---:B---3--:R-:W-:Y:S08]  /*ba40*/  HMMA.16816.F32.BF16 R76, R12.reuse, R20, R76 ;  /* 0x000000140c4c723c */ /* 0x048ff0000004184c */
[C---:B------:R-:W-:Y:S01]  /*ba50*/  HMMA.16816.F32.BF16 R80, R12.reuse, R22, R80 ;  /* 0x000000160c50723c */ /* 0x040fe20000041850 */
[----:B------:R-:W3:Y:S07]  /*ba60*/  LDSM.16.MT88.4 R20, [R133+0x1900] ;  /* 0x001900008514783b */ /* 0x000eee0000004200 */
[C---:B-1----:R-:W-:Y:S08]  /*ba70*/  HMMA.16816.F32.BF16 R84, R12.reuse, R16, R84 ;  /* 0x000000100c54723c */ /* 0x042ff00000041854 */
[C---:B------:R-:W-:Y:S01]  /*ba80*/  HMMA.16816.F32.BF16 R88, R12.reuse, R18, R88 ;  /* 0x000000120c58723c */ /* 0x040fe20000041858 */
[----:B------:R-:W1:Y:S07]  /*ba90*/  LDSM.16.MT88.4 R16, [R177+UR4+0x3900] ;  /* 0x00390004b110783b */ /* 0x000e6e0008004200 */
[C---:B--2---:R-:W-:Y:S08]  /*baa0*/  HMMA.16816.F32.BF16 R92, R12.reuse, R24, R92 ;  /* 0x000000180c5c723c */ /* 0x044ff0000004185c */
[----:B------:R-:W-:Y:S01]  /*bab0*/  HMMA.16816.F32.BF16 R96, R12, R26, R96 ;  /* 0x0000001a0c60723c */ /* 0x000fe20000041860 */
[----:B------:R-:W2:Y:S06]  /*bac0*/  LDSM.16.MT88.4 R24, [R133+0x3900] ;  /* 0x003900008518783b */ /* 0x000eac0000004200 */
[----:B------:R-:W-:Y:S01]  /*bad0*/  F2FP.BF16.PACK_AB R12, R175, R174 ;  /* 0x000000aeaf0c723e */ /* 0x000fe200000010ff */
[----:B------:R-:W-:Y:S01]  /*bae0*/  FADD.FTZ R174, R174, R153 ;  /* 0x00000099aeae7221 */ /* 0x000fe20000010000 */
[----:B------:R-:W-:Y:S03]  /*baf0*/  F2FP.BF16.PACK_AB R13, R211, R210 ;  /* 0x000000d2d30d723e */ /* 0x000fe600000010ff */
[----:B------:R-:W-:Y:S01]  /*bb00*/  F2FP.BF16.PACK_AB R14, R165, R212 ;  /* 0x000000d4a50e723e */ /* 0x000fe200000010ff */
[----:B------:R-:W-:Y:S01]  /*bb10*/  FADD.FTZ R210, R210, R155 ;  /* 0x0000009bd2d27221 */ /* 0x000fe20000010000 */
[----:B------:R-:W-:Y:S01]  /*bb20*/  F2FP.BF16.PACK_AB R15, R164, R213 ;  /* 0x000000d5a40f723e */ /* 0x000fe200000010ff */
[----:B------:R-:W-:Y:S02]  /*bb30*/  FADD.FTZ R175, R175, R174 ;  /* 0x000000aeafaf7221 */ /* 0x000fe40000010000 */
[----:B------:R-:W-:Y:S02]  /*bb40*/  FADD.FTZ R210, R211, R210 ;  /* 0x000000d2d3d27221 */ /* 0x000fe40000010000 */
[----:B------:R-:W-:Y:S02]  /*bb50*/  FADD.FTZ R212, R212, R175 ;  /* 0x000000afd4d47221 */ /* 0x000fe40000010000 */
[C---:B----4-:R-:W-:Y:S03]  /*bb60*/  HMMA.16816.F32.BF16 R128, R12.reuse, R124, R4 ;  /* 0x0000007c0c80723c */ /* 0x050fe60000041804 */
[----:B------:R-:W-:Y:S02]  /*bb70*/  FADD.FTZ R213, R213, R210 ;  /* 0x000000d2d5d57221 */ /* 0x000fe40000010000 */
[----:B------:R-:W-:Y:S02]  /*bb80*/  FADD.FTZ R197, R165, R212 ;  /* 0x000000d4a5c57221 */ /* 0x000fe40000010000 */
[----:B------:R-:W-:Y:S01]  /*bb90*/  FADD.FTZ R198, R164, R213 ;  /* 0x000000d5a4c67221 */ /* 0x000fe20000010000 */
[C---:B------:R-:W-:Y:S01]  /*bba0*/  HMMA.16816.F32.BF16 R124, R12.reuse, R126, R8 ;  /* 0x0000007e0c7c723c */ /* 0x040fe20000041808 */
[----:B------:R-:W4:Y:S07]  /*bbb0*/  LDSM.16.MT88.4 R8, [R133+0x5900] ;  /* 0x005900008508783b */ /* 0x000f2e0000004200 */
[C---:B---3--:R-:W-:Y:S08]  /*bbc0*/  HMMA.16816.F32.BF16 R100, R12.reuse, R20, R100 ;  /* 0x000000140c64723c */ /* 0x048ff00000041864 */
[C---:B------:R-:W-:Y:S01]  /*bbd0*/  HMMA.16816.F32.BF16 R104, R12.reuse, R22, R104 ;  /* 0x000000160c68723c */ /* 0x040fe20000041868 */
[----:B------:R-:W-:Y:S07]  /*bbe0*/  LDSM.16.MT88.4 R20, [R134+0x5900] ;  /* 0x005900008614783b */ /* 0x000fee0000004200 */
[C---:B------:R-:W-:Y:S08]  /*bbf0*/  HMMA.16816.F32.BF16 R108, R12.reuse, R28, R108 ;  /* 0x0000001c0c6c723c */ /* 0x040ff0000004186c */
[C---:B------:R-:W-:Y:S08]  /*bc00*/  HMMA.16816.F32.BF16 R112, R12.reuse, R30, R112 ;  /* 0x0000001e0c70723c */ /* 0x040ff00000041870 */
[C---:B------:R-:W-:Y:S08]  /*bc10*/  HMMA.16816.F32.BF16 R116, R12.reuse, R32, R116 ;  /* 0x000000200c74723c */ /* 0x040ff00000041874 */
[C---:B------:R-:W-:Y:S08]  /*bc20*/  HMMA.16816.F32.BF16 R120, R12.reuse, R34, R120 ;  /* 0x000000220c78723c */ /* 0x040ff00000041878 */
[C---:B-1----:R-:W-:Y:S08]  /*bc30*/  HMMA.16816.F32.BF16 R36, R12.reuse, R16, R36 ;  /* 0x000000100c24723c */ /* 0x042ff00000041824 */
[C---:B------:R-:W-:Y:S01]  /*bc40*/  HMMA.16816.F32.BF16 R40, R12.reuse, R18, R40 ;  /* 0x000000120c28723c */ /* 0x040fe20000041828 */
[----:B------:R-:W1:Y:S07]  /*bc50*/  LDSM.16.MT88.4 R16, [R176+UR4+0x5900] ;  /* 0x00590004b010783b */ /* 0x000e6e0008004200 */
        /* <DEDUP_REMOVED lines=10> */
[C---:B-1----:R-:W-:Y:S08]  /*bd00*/  HMMA.16816.F32.BF16 R84, R12.reuse, R16, R84 ;  /* 0x000000100c54723c */ /* 0x042ff00000041854 */
[C---:B------:R-:W-:Y:S08]  /*bd10*/  HMMA.16816.F32.BF16 R88, R12.reuse, R18, R88 ;  /* 0x000000120c58723c */ /* 0x040ff00000041858 */
[C---:B------:R-:W-:Y:S08]  /*bd20*/  HMMA.16816.F32.BF16 R92, R12.reuse, R20, R92 ;  /* 0x000000140c5c723c */ /* 0x040ff0000004185c */
[----:B------:R-:W-:Y:S01]  /*bd30*/  HMMA.16816.F32.BF16 R96, R12, R22, R96 ;  /* 0x000000160c60723c */ /* 0x000fe20000041860 */
[----:B------:R-:W-:-:S07]  /*bd40*/  @!P0 BRA `(.L_x_1990) ;  /* 0x0000040000008947 */ /* 0x000fce0003800000 */
[----:B------:R-:W-:Y:S01]  /*bd50*/  ISETP.NE.AND P1, PT, R187, 0x1, PT ;  /* 0x00000001bb00780c */ /* 0x000fe20003f25270 */
[----:B------:R-:W-:Y:S01]  /*bd60*/  IMAD R6, R202, 0x40, R194 ;  /* 0x00000040ca067824 */ /* 0x000fe200078e02c2 */
[----:B------:R-:W-:Y:S01]  /*bd70*/  IADD3 R12, -R206, 0x10, RZ ;  /* 0x00000010ce0c7810 */ /* 0x000fe20007ffe1ff */
[----:B------:R-:W-:Y:S01]  /*bd80*/  IMAD.MOV.U32 R190, RZ, RZ, RZ ;  /* 0x000000ffffbe7224 */ /* 0x000fe200078e00ff */
[----:B------:R-:W-:Y:S02]  /*bd90*/  IADD3 R11, -R203, 0x10, RZ ;  /* 0x00000010cb0b7810 */ /* 0x000fe40007ffe1ff */
[----:B------:R-:W-:Y:S02]  /*bda0*/  IADD3 R191, R6, -0x80, R193 ;  /* 0xffffff8006bf7810 */ /* 0x000fe40007ffe0c1 */
[----:B------:R-:W-:Y:S02]  /*bdb0*/  LOP3.LUT R12, R12, 0xf, RZ, 0xc0, !PT ;  /* 0x0000000f0c0c7812 */ /* 0x000fe400078ec0ff */
[----:B------:R-:W-:Y:S01]  /*bdc0*/  LOP3.LUT R11, R11, 0xf, RZ, 0xc0, !PT ;  /* 0x0000000f0b0b7812 */ /* 0x000fe200078ec0ff */
[----:B------:R-:W-:Y:S02]  /*bdd0*/  IMAD.MOV.U32 R3, RZ, RZ, R191 ;  /* 0x000000ffff037224 */ /* 0x000fe400078e00bf */
[----:B------:R-:W-:Y:S05]  /*bde0*/  @P1 IMAD.HI.U32 R6, R191, c[0x0][0x2bc], RZ ;  /* 0x0000af00bf061a27 */ /* 0x000fea00078e00ff */
        /* <DEDUP_REMOVED lines=54> */
.L_x_1990:
[----:B------:R-:W-:Y:S01]  /*c150*/  UIADD3 UR4, UR5, 0x1, URZ ;  /* 0x0000000105047890 */ /* 0x000fe2000fffe03f */
[----:B------:R-:W0:Y:S01]  /*c160*/  LDGDEPBAR ;  /* 0x00000000000079af */ /* 0x000e220000000000 */
[----:B------:R-:W-:Y:S01]  /*c170*/  UISETP.GE.AND UP2, UPT, UR5, 0x1, UPT ;  /* 0x000000010500788c */ /* 0x000fe2000bf46270 */
[C---:B------:R-:W-:Y:S01]  /*c180*/  ISETP.GT.AND P0, PT, R202.reuse, R209, PT ;  /* 0x000000d1ca00720c */ /* 0x040fe20003f04270 */
[----:B------:R-:W-:Y:S01]  /*c190*/  IMAD.MOV.U32 R3, RZ, RZ, R0 ;  /* 0x000000ffff037224 */ /* 0x000fe200078e0000 */
[----:B------:R-:W-:Y:S01]  /*c1a0*/  IADD3 R202, R202, -0x1, RZ ;  /* 0xffffffffcaca7810 */ /* 0x000fe20007ffe0ff */
[----:B------:R-:W-:Y:S01]  /*c1b0*/  USEL UR5, UR4, URZ, !UP2 ;  /* 0x0000003f04057287 */ /* 0x000fe2000d000000 */
[----:B------:R-:W-:Y:S09]  /*c1c0*/  IMAD.MOV.U32 R133, RZ, RZ, R2 ;  /* 0x000000ffff857224 */ /* 0x000ff200078e0002 */
[----:B------:R-:W-:-:S05]  /*c1d0*/  @P0 BRA `(.L_x_1991) ;  /* 0xffffd43000000947 */ /* 0x000fca000383ffff */
.L_x_1988:
[----:B------:R-:W-:-:S13]  /*c1e0*/  ISETP.GE.AND P0, PT, R202, UR11, PT ;  /* 0x0000000bca007c0c */ /* 0x000fda000bf06270 */
[----:B------:R-:W-:Y:S05]  /*c1f0*/  @!P0 BRA `(.L_x_1992) ;  /* 0x0000366000008947 */ /* 0x000fea0003800000 */
[----:B------:R-:W-:Y:S01]  /*c200*/  LOP3.LUT P0, RZ, R201, 0x4, RZ, 0xc0, !PT ;  /* 0x00000004c9ff7812 */ /* 0x000fe2000780c0ff */
[----:B------:R-:W-:Y:S01]  /*c210*/  IMAD.MOV.U32 R3, RZ, RZ, R0 ;  /* 0x000000ffff037224 */ /* 0x000fe200078e0000 */
[----:B------:R-:W-:Y:S01]  /*c220*/  SHF.R.S32.HI R201, RZ, 0x1f, R200 ;  /* 0x0000001fffc97819 */ /* 0x000fe200000114c8 */
[----:B------:R-:W-:Y:S01]  /*c230*/  IMAD.MOV.U32 R184, RZ, RZ, 0x40 ;  /* 0x00000040ffb87424 */ /* 0x000fe200078e00ff */
[----:B------:R-:W-:Y:S01]  /*c240*/  SHF.R.S32.HI R0, RZ, 0x1f, R199 ;  /* 0x0000001fff007819 */ /* 0x000fe200000114c7 */
[C---:B------:R-:W-:Y:S01]  /*c250*/  IMAD.SHL.U32 R203, R200.reuse, 0x2, RZ ;  /* 0x00000002c8cb7824 */ /* 0x040fe200078e00ff */
[----:B------:R-:W-:Y:S01]  /*c260*/  SHF.L.U64.HI R201, R200, 0x1, R201 ;  /* 0x00000001c8c97819 */ /* 0x000fe200000102c9 */
[----:B------:R-:W-:Y:S01]  /*c270*/  IMAD.MOV.U32 R132, RZ, RZ, R2 ;  /* 0x000000ffff847224 */ /* 0x000fe200078e0002 */
[C---:B------:R-:W-:Y:S01]  /*c280*/  SHF.L.U64.HI R200, R199.reuse, 0x1, R0 ;  /* 0x00000001c7c87819 */ /* 0x040fe20000010200 */
[----:B------:R-:W-:Y:S01]  /*c290*/  IMAD.SHL.U32 R199, R199, 0x2, RZ ;  /* 0x00000002c7c77824 */ /* 0x000fe200078e00ff */
[----:B------:R-:W-:-:S02]  /*c2a0*/  SEL R184, R184, 0xffffffc0, !P0 ;  /* 0xffffffc0b8b87807 */ /* 0x000fc40004000000 */
.L_x_2003:
[----:B------:R-:W-:Y:S04]  /*c2b0*/  DEPBAR.LE SB0, 0x2 ;  /* 0x000080800000791a */ /* 0x000fe80000000000 */
[----:B------:R-:W-:Y:S01]  /*c2c0*/  BAR.SYNC.DEFER_BLOCKING 0x0 ;  /* 0x0000000000007b1d */ /* 0x000fe20000010000 */
[----:B------:R-:W-:Y:S01]  /*c2d0*/  UIMAD UR4, UR5, 0x6000, URZ ;  /* 0x00006000050478a4 */ /* 0x000fe2000f8e023f */
[----:B------:R-:W-:Y:S05]  /*c2e0*/  ISETP.LE.AND P0, PT, R202, UR11, PT ;  /* 0x0000000bca007c0c */ /* 0x000fea000bf03270 */
        /* <DEDUP_REMOVED lines=15> */
[----:B------:R-:W-:Y:S03]  /*c3e0*/  SHF.R.S32.HI R2, RZ, 0x1f, R190 ;  /* 0x0000001fff027819 */ /* 0x000fe600000114be */
[----:B------:R-:W-:Y:S02]  /*c3f0*/  IMAD R7, R7, c[0x0][0x208], RZ ;  /* 0x0000820007077a24 */ /* 0x000fe400078e02ff */
[----:B------:R-:W-:Y:S02]  /*c400*/  IMAD R2, R2, c[0x0][0x218], RZ ;  /* 0x0000860002027a24 */ /* 0x000fe400078e02ff */
[----:B------:R-:W-:Y:S02]  /*c410*/  IMAD R7, R191, c[0x0][0x20c], R7 ;  /* 0x00008300bf077a24 */ /* 0x000fe400078e0207 */
        /* <DEDUP_REMOVED lines=8> */
[----:B------:R-:W5:Y:S01]  /*c4a0*/  SHFL.IDX PT, R6, R21, RZ, 0x181f ;  /* 0x00181fff15067589 */ /* 0x000f6200000e0000 */
[----:B------:R-:W-:Y:S02]  /*c4b0*/  IMAD.U32 R5, RZ, RZ, UR15 ;  /* 0x0000000fff057e24 */ /* 0x000fe4000f8e00ff */
[----:B------:R-:W-:Y:S01]  /*c4c0*/  IMAD.SHL.U32 R0, R186, 0x2, RZ ;  /* 0x00000002ba007824 */ /* 0x000fe200078e00ff */
[----:B------:R-:W2:Y:S01]  /*c4d0*/  SHFL.IDX PT, R9, R20, RZ, 0x181f ;  /* 0x00181fff14097589 */ /* 0x000ea200000e0000 */
[----:B------:R-:W-:Y:S03]  /*c4e0*/  IMAD R5, R5, 0x6000, R188 ;  /* 0x0000600005057824 */ /* 0x000fe600078e02bc */
[----:B------:R-:W4:Y:S04]  /*c4f0*/  SHFL.IDX PT, R4, R21, 0x1, 0x181f ;  /* 0x00381f0015047f89 */ /* 0x000f2800000e0000 */
[----:B------:R3:W1:Y:S01]  /*c500*/  SHFL.IDX PT, R7, R20, 0x1, 0x181f ;  /* 0x00381f0014077f89 */ /* 0x00066200000e0000 */
[C---:B-----5:R-:W-:Y:S02]  /*c510*/  IADD3 R12, P0, R6.reuse, R203, RZ ;  /* 0x000000cb060c7210 */ /* 0x060fe40007f1e0ff */
[C---:B------:R-:W-:Y:S02]  /*c520*/  IADD3 R10, P2, R6.reuse, R199, RZ ;  /* 0x000000c7060a7210 */ /* 0x040fe40007f5e0ff */
[C---:B--2---:R-:W-:Y:S02]  /*c530*/  IADD3.X R13, R9.reuse, R201, RZ, P0, !PT ;  /* 0x000000c9090d7210 */ /* 0x044fe400007fe4ff */
[-C--:B------:R-:W-:Y:S01]  /*c540*/  IADD3 R8, P1, R6, R0.reuse, RZ ;  /* 0x0000000006087210 */ /* 0x080fe20007f3e0ff */
[C---:B------:R-:W-:Y:S01]  /*c550*/  IMAD.X R11, R9.reuse, 0x1, R200, P2 ;  /* 0x00000001090b7824 */ /* 0x040fe200010e06c8 */
[C---:B----4-:R-:W-:Y:S01]  /*c560*/  IADD3 R14, P0, R4.reuse, R0, RZ ;  /* 0x00000000040e7210 */ /* 0x050fe20007f1e0ff */
[----:B------:R2:W-:Y:S02]  /*c570*/  LDGSTS.E.BYPASS.LTC128B.128 [R5], [R12.64], !P5 ;  /* 0x000000000c057fae */ /* 0x0005e4000e901d54 */
[----:B------:R-:W-:Y:S01]  /*c580*/  IMAD.X R9, R9, 0x1, R2, P1 ;  /* 0x0000000109097824 */ /* 0x000fe200008e0602 */
[C---:B---3--:R-:W-:Y:S01]  /*c590*/  IADD3 R20, P1, R4.reuse, R203, RZ ;  /* 0x000000cb04147210 */ /* 0x048fe20007f3e0ff */
[----:B------:R2:W-:Y:S01]  /*c5a0*/  LDGSTS.E.BYPASS.LTC128B.128 [R5+0x2000], [R10.64], !P4 ;  /* 0x020000000a057fae */ /* 0x0005e2000e101d54 */
[C---:B-1----:R-:W-:Y:S02]  /*c5b0*/  IADD3.X R15, R7.reuse, R2, RZ, P0, !PT ;  /* 0x00000002070f7210 */ /* 0x042fe400007fe4ff */
[----:B------:R-:W-:Y:S01]  /*c5c0*/  IADD3 R6, P0, R4, R199, RZ ;  /* 0x000000c704067210 */ /* 0x000fe20007f1e0ff */
[----:B------:R2:W-:Y:S01]  /*c5d0*/  LDGSTS.E.BYPASS.LTC128B.128 [R5+0x4000], [R8.64], !P6 ;  /* 0x0400000008057fae */ /* 0x0005e2000f101d54 */
[C---:B------:R-:W-:Y:S02]  /*c5e0*/  IMAD.X R21, R7.reuse, 0x1, R201, P1 ;  /* 0x0000000107157824 */ /* 0x040fe400008e06c9 */
[----:B------:R-:W-:Y:S03]  /*c5f0*/  IADD3.X R7, R7, R200, RZ, P0, !PT ;  /* 0x000000c807077210 */ /* 0x000fe600007fe4ff */
[----:B------:R2:W-:Y:S04]  /*c600*/  LDGSTS.E.BYPASS.LTC128B.128 [R5+0x1000], [R20.64], !P5 ;  /* 0x0100000014057fae */ /* 0x0005e8000e901d54 */
[----:B------:R2:W-:Y:S04]  /*c610*/  LDGSTS.E.BYPASS.LTC128B.128 [R5+0x3000], [R6.64], !P4 ;  /* 0x0300000006057fae */ /* 0x0005e8000e101d54 */
[----:B------:R2:W-:Y:S02]  /*c620*/  LDGSTS.E.BYPASS.LTC128B.128 [R5+0x5000], [R14.64], !P6 ;  /* 0x050000000e057fae */ /* 0x0005e4000f101d54 */
.L_x_1993:
[C---:B--234-:R-:W-:Y:S01]  /*c630*/  HMMA.16816.F32.BF16 R4, R136.reuse, R140, RZ ;  /* 0x0000008c8804723c */ /* 0x05cfe200000418ff */
[----:B------:R-:W0:Y:S01]  /*c640*/  LDGDEPBAR ;  /* 0x00000000000079af */ /* 0x000e220000000000 */
[----:B------:R-:W-:Y:S01]  /*c650*/  PLOP3.LUT P1, PT, PT, PT, UP1, 0x80, 0x0 ;  /* 0x000000000000781c */ /* 0x000fe20003f2f018 */
[----:B------:R-:W-:Y:S01]  /*c660*/  UIADD3 UR6, UR15, 0x1, URZ ;  /* 0x000000010f067890 */ /* 0x000fe2000fffe03f */
[C---:B------:R-:W-:Y:S01]  /*c670*/  IMAD.IADD R0, R184.reuse, 0x1, R29 ;  /* 0x00000001b8007824 */ /* 0x040fe200078e021d */
[C---:B------:R-:W-:Y:S01]  /*c680*/  IADD3 R135, R184.reuse, UR4, R183 ;  /* 0x00000004b8877c10 */ /* 0x040fe2000fffe0b7 */
[----:B------:R-:W-:Y:S01]  /*c690*/  IMAD.IADD R2, R184, 0x1, R133 ;  /* 0x00000001b8027824 */ /* 0x000fe200078e0285 */
[----:B------:R-:W-:Y:S01]  /*c6a0*/  PLOP3.LUT P0, PT, PT, PT, UP1, 0x80, 0x0 ;  /* 0x000000000000781c */ /* 0x000fe20003f0f018 */
[C---:B------:R-:W-:Y:S01]  /*c6b0*/  HMMA.16816.F32.BF16 R8, R136.reuse, R142, RZ ;  /* 0x0000008e8808723c */ /* 0x040fe200000418ff */
[----:B------:R-:W-:Y:S01]  /*c6c0*/  LDSM.16.M88.4 R140, [R179] ;  /* 0x00000000b38c783b */ /* 0x000fe20000000200 */
[----:B------:R-:W-:Y:S02]  /*c6d0*/  UISETP.GE.AND UP2, UPT, UR15, 0x1, UPT ;  /* 0x000000010f00788c */ /* 0x000fe4000bf46270 */
[----:B------:R-:W-:Y:S02]  /*c6e0*/  IMAD.IADD R134, R180, 0x1, R135 ;  /* 0x00000001b4867824 */ /* 0x000fe400078e0287 */
[----:B------:R-:W-:Y:S01]  /*c6f0*/  USEL UR15, UR6, URZ, !UP2 ;  /* 0x0000003f060f7287 */ /* 0x000fe2000d000000 */
[----:B------:R-:W2:Y:S01]  /*c700*/  LDSM.16.M88.4 R164, [R0+0xc100] ;  /* 0x00c1000000a4783b */ /* 0x000ea20000000200 */
[C---:B-1----:R-:W-:Y:S05]  /*c710*/  HMMA.16816.F32.BF16 R12, R136.reuse, R16, RZ ;  /* 0x00000010880c723c */ /* 0x042fea00000418ff */
[----:B------:R-:W-:Y:S03]  /*c720*/  LDSM.16.M88.4 R168, [R2+0xd900] ;  /* 0x00d9000002a8783b */ /* 0x000fe60000000200 */
[C---:B------:R-:W-:Y:S03]  /*c730*/  HMMA.16816.F32.BF16 R16, R136.reuse, R18, RZ ;  /* 0x000000128810723c */ /* 0x040fe600000418ff */
[----:B------:R-:W-:Y:S05]  /*c740*/  LDSM.16.M88.4 R172, [R134+0xe900] ;  /* 0x00e9000086ac783b */ /* 0x000fea0000000200 */
[C---:B------:R-:W-:Y:S08]  /*c750*/  HMMA.16816.F32.BF16 R20, R136.reuse, R24, RZ ;  /* 0x000000188814723c */ /* 0x040ff000000418ff */
[C---:B------:R-:W-:Y:S08]  /*c760*/  HMMA.16816.F32.BF16 R24, R136.reuse, R26, RZ ;  /* 0x0000001a8818723c */ /* 0x040ff000000418ff */
[C---:B------:R-:W-:Y:S08]  /*c770*/  HMMA.16816.F32.BF16 R28, R136.reuse, R32, RZ ;  /* 0x00000020881c723c */ /* 0x040ff000000418ff */
[----:B------:R-:W-:Y:S01]  /*c780*/  HMMA.16816.F32.BF16 R32, R136, R34, RZ ;  /* 0x000000228820723c */ /* 0x000fe200000418ff */
[----:B------:R-:W1:Y:S07]  /*c790*/  LDSM.16.M88.4 R136, [R0+0xc900] ;  /* 0x00c900000088783b */ /* 0x000e6e0000000200 */
[C---:B------:R-:W-:Y:S08]  /*c7a0*/  HMMA.16816.F32.BF16 R4, R144.reuse, R148, R4 ;  /* 0x000000949004723c */ /* 0x040ff00000041804 */
[C---:B------:R-:W-:Y:S01]  /*c7b0*/  HMMA.16816.F32.BF16 R8, R144.reuse, R150, R8 ;  /* 0x000000969008723c */ /* 0x040fe20000041808 */
[----:B------:R-:W3:Y:S07]  /*c7c0*/  LDSM.16.M88.4 R148, [R0+0xd100] ;  /* 0x00d100000094783b */ /* 0x000eee0000000200 */
        /* <DEDUP_REMOVED lines=8> */
[----:B------:R-:W5:Y:S06]  /*c850*/  LDSM.16.M88.4 R144, [R178] ;  /* 0x00000000b290783b */ /* 0x000f6c0000000200 */
[----:B------:R-:W4:Y:S01]  /*c860*/  LDSM.16.M88.4 R160, [R2+0xc900] ;  /* 0x00c9000002a0783b */ /* 0x000f220000000200 */
[C---:B--2---:R-:W-:Y:S08]  /*c870*/  HMMA.16816.F32.BF16 R4, R140.reuse, R164, R4 ;  /* 0x000000a48c04723c */ /* 0x044ff00000041804 */
[C---:B------:R-:W-:Y:S01]  /*c880*/  HMMA.16816.F32.BF16 R8, R140.reuse, R166, R8 ;  /* 0x000000a68c08723c */ /* 0x040fe20000041808 */
[----:B------:R-:W2:Y:S07]  /*c890*/  LDSM.16.M88.4 R164, [R2+0xd100] ;  /* 0x00d1000002a4783b */ /* 0x000eae0000000200 */
[C---:B-1----:R-:W-:Y:S08]  /*c8a0*/  HMMA.16816.F32.BF16 R12, R140.reuse, R136, R12 ;  /* 0x000000888c0c723c */ /* 0x042ff0000004180c */
[C---:B------:R-:W-:Y:S01]  /*c8b0*/  HMMA.16816.F32.BF16 R16, R140.reuse, R138, R16 ;  /* 0x0000008a8c10723c */ /* 0x040fe20000041810 */
[----:B------:R-:W-:Y:S07]  /*c8c0*/  LDSM.16.M88.4 R136, [R185+0x4000] ;  /* 0x00400000b988783b */ /* 0x000fee0000000200 */
[C---:B---3--:R-:W-:Y:S08]  /*c8d0*/  HMMA.16816.F32.BF16 R20, R140.reuse, R148, R20 ;  /* 0x000000948c14723c */ /* 0x048ff00000041814 */
[C---:B------:R-:W-:Y:S01]  /*c8e0*/  HMMA.16816.F32.BF16 R24, R140.reuse, R150, R24 ;  /* 0x000000968c18723c */ /* 0x040fe20000041818 */
[----:B------:R-:W1:Y:S07]  /*c8f0*/  LDSM.16.M88.4 R148, [R183+UR4+0xe100] ;  /* 0x00e10004b794783b */ /* 0x000e6e0008000200 */
[C---:B----4-:R-:W-:Y:S08]  /*c900*/  HMMA.16816.F32.BF16 R28, R140.reuse, R152, R28 ;  /* 0x000000988c1c723c */ /* 0x050ff0000004181c */
[----:B------:R-:W-:Y:S01]  /*c910*/  HMMA.16816.F32.BF16 R32, R140, R154, R32 ;  /* 0x0000009a8c20723c */ /* 0x000fe20000041820 */
[----:B------:R-:W3:Y:S06]  /*c920*/  LDSM.16.M88.4 R140, [R183+UR4+0xe900] ;  /* 0x00e90004b78c783b */ /* 0x000eec0008000200 */
        /* <DEDUP_REMOVED lines=10> */
[C---:B------:R-:W-:Y:S08]  /*c9d0*/  HMMA.16816.F32.BF16 R28, R144.reuse, R168, R28 ;  /* 0x000000a8901c723c */ /* 0x040ff0000004181c */
[----:B------:R-:W-:Y:S01]  /*c9e0*/  HMMA.16816.F32.BF16 R32, R144, R170, R32 ;  /* 0x000000aa9020723c */ /* 0x000fe20000041820 */
[----:B------:R-:W2:Y:S06]  /*c9f0*/  LDSM.16.M88.4 R144, [R133+0xe900] ;  /* 0x00e900008590783b */ /* 0x000eac0000000200 */
[----:B------:R-:W-:Y:S01]  /*ca00*/  LDSM.16.M88.4 R168, [R2+0xe100] ;  /* 0x00e1000002a8783b */ /* 0x000fe20000000200 */
        /* <DEDUP_REMOVED lines=8> */
[----:B------:R-:W-:Y:S07]  /*ca90*/  LDSM.16.M88.4 R152, [R0+0xe100] ;  /* 0x00e100000098783b */ /* 0x000fee0000000200 */
[C---:B-----5:R-:W-:Y:S08]  /*caa0*/  HMMA.16816.F32.BF16 R28, R136.reuse, R156, R28 ;  /* 0x0000009c881c723c */ /* 0x060ff0000004181c */
[----:B------:R-:W-:Y:S01]  /*cab0*/  HMMA.16816.F32.BF16 R32, R136, R158, R32 ;  /* 0x0000009e8820723c */ /* 0x000fe20000041820 */
[----:B------:R-:W3:Y:S06]  /*cac0*/  LDSM.16.M88.4 R136, [R133+0xf900] ;  /* 0x00f900008588783b */ /* 0x000eec0000000200 */
[----:B------:R-:W-:Y:S01]  /*cad0*/  LDSM.16.M88.4 R156, [R0+0xf100] ;  /* 0x00f10000009c783b */ /* 0x000fe20000000200 */
[C---:B--2---:R-:W-:Y:S08]  /*cae0*/  HMMA.16816.F32.BF16 R4, R160.reuse, R164, R4 ;  /* 0x000000a4a004723c */ /* 0x044ff00000041804 */
[C---:B------:R-:W-:Y:S01]  /*caf0*/  HMMA.16816.F32.BF16 R8, R160.reuse, R166, R8 ;  /* 0x000000a6a008723c */ /* 0x040fe20000041808 */
[----:B------:R-:W-:Y:S07]  /*cb00*/  LDSM.16.M88.4 R164, [R178+0x4000] ;  /* 0x00400000b2a4783b */ /* 0x000fee0000000200 */
[C---:B------:R-:W-:Y:S08]  /*cb10*/  HMMA.16816.F32.BF16 R12, R160.reuse, R144, R12 ;  /* 0x00000090a00c723c */ /* 0x040ff0000004180c */
[C---:B------:R-:W-:Y:S01]  /*cb20*/  HMMA.16816.F32.BF16 R16, R160.reuse, R146, R16 ;  /* 0x00000092a010723c */ /* 0x040fe20000041810 */
[----:B------:R-:W2:Y:S07]  /*cb30*/  LDSM.16.M88.4 R144, [R0+0xe900] ;  /* 0x00e900000090783b */ /* 0x000eae0000000200 */
[C---:B-1----:R-:W-:Y:S08]  /*cb40*/  HMMA.16816.F32.BF16 R20, R160.reuse, R148, R20 ;  /* 0x00000094a014723c */ /* 0x042ff00000041814 */
[C---:B------:R-:W-:Y:S01]  /*cb50*/  HMMA.16816.F32.BF16 R24, R160.reuse, R150, R24 ;  /* 0x00000096a018723c */ /* 0x040fe20000041818 */
[----:B------:R-:W1:Y:S07]  /*cb60*/  LDSM.16.M88.4 R148, [R0+0xf900] ;  /* 0x00f900000094783b */ /* 0x000e6e0000000200 */
[C---:B---3--:R-:W-:Y:S08]  /*cb70*/  HMMA.16816.F32.BF16 R28, R160.reuse, R136, R28 ;  /* 0x00000088a01c723c */ /* 0x048ff0000004181c */
[----:B------:R-:W-:Y:S01]  /*cb80*/  HMMA.16816.F32.BF16 R32, R160, R138, R32 ;  /* 0x0000008aa020723c */ /* 0x000fe20000041820 */
[----:B------:R-:W3:Y:S06]  /*cb90*/  LDSM.16.M88.4 R136, [R134+0xf100] ;  /* 0x00f100008688783b */ /* 0x000eec0000000200 */
[----:B------:R-:W-:Y:S01]  /*cba0*/  LDSM.16.M88.4 R160, [R181+0x8000] ;  /* 0x00800000b5a0783b */ /* 0x000fe20000000200 */
[C---:B------:R-:W-:Y:S08]  /*cbb0*/  HMMA.16816.F32.BF16 R4, R140.reuse, R152, R4 ;  /* 0x000000988c04723c */ /* 0x040ff00000041804 */
[C---:B------:R-:W-:Y:S01]  /*cbc0*/  HMMA.16816.F32.BF16 R8, R140.reuse, R154, R8 ;  /* 0x0000009a8c08723c */ /* 0x040fe20000041808 */
[----:B------:R-:W-:Y:S07]  /*cbd0*/  LDSM.16.M88.4 R152, [R183+UR4+0x10900] ;  /* 0x01090004b798783b */ /* 0x000fee0008000200 */
[C---:B--2---:R-:W-:Y:S08]  /*cbe0*/  HMMA.16816.F32.BF16 R12, R140.reuse, R144, R12 ;  /* 0x000000908c0c723c */ /* 0x044ff0000004180c */
[C---:B------:R-:W-:Y:S01]  /*cbf0*/  HMMA.16816.F32.BF16 R16, R140.reuse, R146, R16 ;  /* 0x000000928c10723c */ /* 0x040fe20000041810 */
[----:B------:R-:W2:Y:S07]  /*cc00*/  LDSM.16.M88.4 R144, [R134+0xf900] ;  /* 0x00f900008690783b */ /* 0x000eae0000000200 */
[C---:B------:R-:W-:Y:S08]  /*cc10*/  HMMA.16816.F32.BF16 R20, R140.reuse, R156, R20 ;  /* 0x0000009c8c14723c */ /* 0x040ff00000041814 */
[C---:B------:R-:W-:Y:S01]  /*cc20*/  HMMA.16816.F32.BF16 R24, R140.reuse, R158, R24 ;  /* 0x0000009e8c18723c */ /* 0x040fe20000041818 */
[----:B------:R-:W-:Y:S07]  /*cc30*/  LDSM.16.M88.4 R156, [R183+UR4+0x11100] ;  /* 0x01110004b79c783b */ /* 0x000fee0008000200 */
[C---:B-1----:R-:W-:Y:S08]  /*cc40*/  HMMA.16816.F32.BF16 R28, R140.reuse, R148, R28 ;  /* 0x000000948c1c723c */ /* 0x042ff0000004181c */
[----:B------:R-:W-:Y:S01]  /*cc50*/  HMMA.16816.F32.BF16 R32, R140, R150, R32 ;  /* 0x000000968c20723c */ /* 0x000fe20000041820 */
[----:B------:R-:W-:Y:S06]  /*cc60*/  LDSM.16.M88.4 R140, [R185+0x8000] ;  /* 0x00800000b98c783b */ /* 0x000fec0000000200 */
[----:B------:R-:W1:Y:S01]  /*cc70*/  LDSM.16.M88.4 R148, [R183+UR4+0x10100] ;  /* 0x01010004b794783b */ /* 0x000e620008000200 */
[C---:B------:R-:W-:Y:S08]  /*cc80*/  HMMA.16816.F32.BF16 R4, R164.reuse, R168, R4 ;  /* 0x000000a8a404723c */ /* 0x040ff00000041804 */
[C---:B------:R-:W-:Y:S01]  /*cc90*/  HMMA.16816.F32.BF16 R8, R164.reuse, R170, R8 ;  /* 0x000000aaa408723c */ /* 0x040fe20000041808 */
[----:B------:R-:W-:Y:S07]  /*cca0*/  LDSM.16.M88.4 R168, [R133+0x10100] ;  /* 0x0101000085a8783b */ /* 0x000fee0000000200 */
[C---:B------:R-:W-:Y:S08]  /*ccb0*/  HMMA.16816.F32.BF16 R12, R164.reuse, R172, R12 ;  /* 0x000000aca40c723c */ /* 0x040ff0000004180c */
[C---:B------:R-:W-:Y:S01]  /*ccc0*/  HMMA.16816.F32.BF16 R16, R164.reuse, R174, R16 ;  /* 0x000000aea410723c */ /* 0x040fe20000041810 */
[----:B------:R-:W-:Y:S07]  /*ccd0*/  LDSM.16.M88.4 R172, [R133+0x11900] ;  /* 0x0119000085ac783b */ /* 0x000fee0000000200 */
[C---:B---3--:R-:W-:Y:S08]  /*cce0*/  HMMA.16816.F32.BF16 R20, R164.reuse, R136, R20 ;  /* 0x00000088a414723c */ /* 0x048ff00000041814 */
[C---:B------:R-:W-:Y:S01]  /*ccf0*/  HMMA.16816.F32.BF16 R24, R164.reuse, R138, R24 ;  /* 0x0000008aa418723c */ /* 0x040fe20000041818 */
[----:B------:R-:W3:Y:S07]  /*cd00*/  LDSM.16.M88.4 R136, [R183+UR4+0x11900] ;  /* 0x01190004b788783b */ /* 0x000eee0008000200 */
[C---:B--2---:R-:W-:Y:S08]  /*cd10*/  HMMA.16816.F32.BF16 R28, R164.reuse, R144, R28 ;  /* 0x00000090a41c723c */ /* 0x044ff0000004181c */
[----:B------:R-:W-:Y:S01]  /*cd20*/  HMMA.16816.F32.BF16 R32, R164, R146, R32 ;  /* 0x00000092a420723c */ /* 0x000fe20000041820 */
[----:B------:R-:W2:Y:S06]  /*cd30*/  LDSM.16.M88.4 R144, [R133+0x10900] ;  /* 0x010900008590783b */ /* 0x000eac0000000200 */
        /* <DEDUP_REMOVED lines=12> */
[----:B------:R-:W-:Y:S06]  /*ce00*/  LDSM.16.M88.4 R136, [R179+0x8000] ;  /* 0x00800000b388783b */ /* 0x000fec0000000200 */
[----:B------:R-:W1:Y:S01]  /*ce10*/  LDSM.16.M88.4 R140, [R0+0x10100] ;  /* 0x01010000008c783b */ /* 0x000e620000000200 */
[C---:B------:R-:W-:Y:S08]  /*ce20*/  HMMA.16816.F32.BF16 R4, R160.reuse, R168, R4 ;  /* 0x000000a8a004723c */ /* 0x040ff00000041804 */
[C---:B------:R-:W-:Y:S01]  /*ce30*/  HMMA.16816.F32.BF16 R8, R160.reuse, R170, R8 ;  /* 0x000000aaa008723c */ /* 0x040fe20000041808 */
[----:B------:R-:W-:Y:S07]  /*ce40*/  LDSM.16.M88.4 R168, [R134+0x10900] ;  /* 0x0109000086a8783b */ /* 0x000fee0000000200 */
[C---:B--2---:R-:W-:Y:S08]  /*ce50*/  HMMA.16816.F32.BF16 R12, R160.reuse, R144, R12 ;  /* 0x00000090a00c723c */ /* 0x044ff0000004180c */
[C---:B------:R-:W-:Y:S01]  /*ce60*/  HMMA.16816.F32.BF16 R16, R160.reuse, R146, R16 ;  /* 0x00000092a010723c */ /* 0x040fe20000041810 */
[----:B------:R2:W3:Y:S07]  /*ce70*/  LDSM.16.M88.4 R144, [R0+0x11900] ;  /* 0x011900000090783b */ /* 0x0004ee0000000200 */
[C---:B----4-:R-:W-:Y:S08]  /*ce80*/  HMMA.16816.F32.BF16 R20, R160.reuse, R164, R20 ;  /* 0x000000a4a014723c */ /* 0x050ff00000041814 */
[C---:B------:R-:W-:Y:S01]  /*ce90*/  HMMA.16816.F32.BF16 R24, R160.reuse, R166, R24 ;  /* 0x000000a6a018723c */ /* 0x040fe20000041818 */
[----:B------:R4:W5:Y:S07]  /*cea0*/  LDSM.16.M88.4 R164, [R2+0x10100] ;  /* 0x0101000002a4783b */ /* 0x00096e0000000200 */
[C---:B------:R-:W-:Y:S04]  /*ceb0*/  HMMA.16816.F32.BF16 R28, R160.reuse, R172, R28 ;  /* 0x000000aca01c723c */ /* 0x040fe8000004181c */
[----:B--2---:R-:W-:Y:S04]  /*cec0*/  IMAD.MOV.U32 R0, RZ, RZ, R195 ;  /* 0x000000ffff007224 */ /* 0x004fe800078e00c3 */
[----:B------:R-:W-:Y:S01]  /*ced0*/  HMMA.16816.F32.BF16 R32, R160, R174, R32 ;  /* 0x000000aea020723c */ /* 0x000fe20000041820 */
[----:B------:R-:W2:Y:S07]  /*cee0*/  LDSM.16.M88.4 R160, [R134+0x11100] ;  /* 0x0111000086a0783b */ /* 0x000eae0000000200 */
[C---:B-1----:R-:W-:Y:S05]  /*cef0*/  HMMA.16816.F32.BF16 R4, R136.reuse, R140, R4 ;  /* 0x0000008c8804723c */ /* 0x042fea0000041804 */
[----:B----4-:R-:W-:Y:S03]  /*cf00*/  @P1 IMAD.HI.U32 R2, R195, c[0x0][0x2c8], RZ ;  /* 0x0000b200c3021a27 */ /* 0x010fe600078e00ff */
[C---:B------:R-:W-:Y:S01]  /*cf10*/  HMMA.16816.F32.BF16 R8, R136.reuse, R142, R8 ;  /* 0x0000008e8808723c */ /* 0x040fe20000041808 */
[----:B------:R1:W4:Y:S03]  /*cf20*/  LDSM.16.M88.4 R140, [R134+0x11900] ;  /* 0x01190000868c783b */ /* 0x0003260000000200 */
[----:B------:R-:W-:Y:S01]  /*cf30*/  @P0 SHF.R.U32.HI R0, RZ, c[0x0][0x2cc], R2 ;  /* 0x0000b300ff000a19 */ /* 0x000fe20000011602 */
[----:B------:R-:W-:Y:S01]  /*cf40*/  IMAD.U32 R2, RZ, RZ, UR12 ;  /* 0x0000000cff027e24 */ /* 0x000fe2000f8e00ff */
[----:B------:R-:W-:Y:S02]  /*cf50*/  PLOP3.LUT P0, PT, PT, PT, UP0, 0x40, 0x0 ;  /* 0x000000000000781c */ /* 0x000fe40003f0e808 */
[C---:B------:R-:W-:Y:S01]  /*cf60*/  HMMA.16816.F32.BF16 R12, R136.reuse, R148, R12 ;  /* 0x00000094880c723c */ /* 0x040fe2000004180c */
[----:B------:R-:W1:Y:S06]  /*cf70*/  SHFL.IDX PT, R133, R0, RZ, 0x1c1f ;  /* 0x001c1fff00857589 */ /* 0x000e6c00000e0000 */
[----:B------:R-:W-:Y:S01]  /*cf80*/  IMAD.SHL.U32 R149, R202, 0x40, RZ ;  /* 0x00000040ca957824 */ /* 0x000fe200078e00ff */
[C---:B------:R-:W-:Y:S04]  /*cf90*/  HMMA.16816.F32.BF16 R16, R136.reuse, R150, R16 ;  /* 0x000000968810723c */ /* 0x040fe80000041810 */
[----:B------:R-:W-:Y:S04]  /*cfa0*/  IADD3 R135, -R196, 0x1, -R149 ;  /* 0x00000001c4877810 */ /* 0x000fe80007ffe995 */
[C---:B------:R-:W-:Y:S04]  /*cfb0*/  HMMA.16816.F32.BF16 R20, R136.reuse, R152, R20 ;  /* 0x000000988814723c */ /* 0x040fe80000041814 */
[----:B------:R-:W-:Y:S04]  /*cfc0*/  IADD3 R2, R135, -c[0x0][0x168], R2 ;  /* 0x80005a0087027a10 */ /* 0x000fe80007ffe002 */
[C---:B------:R-:W-:Y:S04]  /*cfd0*/  HMMA.16816.F32.BF16 R24, R136.reuse, R154, R24 ;  /* 0x0000009a8818723c */ /* 0x040fe80000041818 */
[C---:B-1----:R-:W-:Y:S02]  /*cfe0*/  IADD3 R134, R2.reuse, c[0x0][0x328], RZ ;  /* 0x0000ca0002867a10 */ /* 0x042fe40007ffe0ff */
[----:B------:R-:W-:Y:S02]  /*cff0*/  IADD3 R2, R2, UR13, RZ ;  /* 0x0000000d02027c10 */ /* 0x000fe4000fffe0ff */
[C---:B---3--:R-:W-:Y:S08]  /*d000*/  HMMA.16816.F32.BF16 R28, R136.reuse, R144, R28 ;  /* 0x00000090881c723c */ /* 0x048ff0000004181c */
[----:B------:R-:W-:Y:S08]  /*d010*/  HMMA.16816.F32.BF16 R32, R136, R146, R32 ;  /* 0x000000928820723c */ /* 0x000ff00000041820 */
[C---:B-----5:R-:W-:Y:S08]  /*d020*/  HMMA.16816.F32.BF16 R4, R156.reuse, R164, R4 ;  /* 0x000000a49c04723c */ /* 0x060ff00000041804 */
[C---:B------:R-:W-:Y:S08]  /*d030*/  HMMA.16816.F32.BF16 R8, R156.reuse, R166, R8 ;  /* 0x000000a69c08723c */ /* 0x040ff00000041808 */
[C---:B------:R-:W-:Y:S08]  /*d040*/  HMMA.16816.F32.BF16 R12, R156.reuse, R168, R12 ;  /* 0x000000a89c0c723c */ /* 0x040ff0000004180c */
[C---:B------:R-:W-:Y:S08]  /*d050*/  HMMA.16816.F32.BF16 R16, R156.reuse, R170, R16 ;  /* 0x000000aa9c10723c */ /* 0x040ff00000041810 */
[C---:B--2---:R-:W-:Y:S08]  /*d060*/  HMMA.16816.F32.BF16 R20, R156.reuse, R160, R20 ;  /* 0x000000a09c14723c */ /* 0x044ff00000041814 */
[C---:B------:R-:W-:Y:S08]  /*d070*/  HMMA.16816.F32.BF16 R24, R156.reuse, R162, R24 ;  /* 0x000000a29c18723c */ /* 0x040ff00000041818 */
[C---:B----4-:R-:W-:Y:S08]  /*d080*/  HMMA.16816.F32.BF16 R28, R156.reuse, R140, R28 ;  /* 0x0000008c9c1c723c */ /* 0x050ff0000004181c */
[----:B------:R-:W-:Y:S07]  /*d090*/  HMMA.16816.F32.BF16 R32, R156, R142, R32 ;  /* 0x0000008e9c20723c */ /* 0x000fee0000041820 */
[--C-:B------:R-:W-:Y:S02]  /*d0a0*/  IMAD.IADD R143, R134, 0x1, R133.reuse ;  /* 0x00000001868f7824 */ /* 0x100fe400078e0285 */
        /* <DEDUP_REMOVED lines=17> */
.L_x_1996:
[----:B------:R-:W-:Y:S04]  /*d1c0*/  MOV R133, 0x1 ;  /* 0x0000000100857802 */ /* 0x000fe80000000f00 */
[----:B------:R-:W-:Y:S11]  /*d1d0*/  ISETP.NE.AND P0, PT, R133, c[0x0][0x32c], PT ;  /* 0x0000cb0085007a0c */ /* 0x000ff60003f05270 */
[----:B------:R-:W-:Y:S02]  /*d1e0*/  @!UPT UIADD3 URZ, URZ, URZ, URZ ;  /* 0x0000003f3f3ff290 */ /* 0x000fe4000fffe03f */
[----:B------:R-:W-:Y:S05]  /*d1f0*/  @P0 IMAD.HI.U32 R133, R136, c[0x0][0x330], RZ ;  /* 0x0000cc0088850a27 */ /* 0x000fea00078e00ff */
[----:B------:R-:W-:Y:S02]  /*d200*/  @P0 SHF.R.U32.HI R136, RZ, c[0x0][0x334], R133 ;  /* 0x0000cd00ff880a19 */ /* 0x000fe40000011685 */
.L_x_1997:
[----:B------:R-:W-:Y:S05]  /*d210*/  BSYNC B0 ;  /* 0x0000000000007941 */ /* 0x000fea0003800000 */
.L_x_1995:
[----:B------:R-:W-:Y:S04]  /*d220*/  IMAD R133, R136, c[0x0][0x32c], -R149 ;  /* 0x0000cb0088857a24 */ /* 0x000fe800078e0a95 */
[----:B------:R-:W-:Y:S05]  /*d230*/  IMAD.IADD R133, R133, 0x1, -R196 ;  /* 0x0000000185857824 */ /* 0x000fea00078e0ac4 */
[----:B------:R-:W-:Y:S02]  /*d240*/  IADD3 R136, R133, c[0x0][0x32c], RZ ;  /* 0x0000cb0085887a10 */ /* 0x000fe40007ffe0ff */
[----:B------:R-:W-:Y:S02]  /*d250*/  IMNMX R142, R142, R133, !PT ;  /* 0x000000858e8e7217 */ /* 0x000fe40007800200 */
[----:B------:R-:W-:Y:S02]  /*d260*/  IMNMX R143, R143, R136, PT ;  /* 0x000000888f8f7217 */ /* 0x000fe40003800200 */
.L_x_1994:
[----:B------:R-:W-:Y:S04]  /*d270*/  ISETP.GT.AND P2, PT, R202, -0x1, PT ;  /* 0xffffffffca00780c */ /* 0x000fe80003f44270 */
[----:B------:R-:W-:Y:S04]  /*d280*/  ISETP.GT.AND P0, PT, R142, RZ, P2 ;  /* 0x000000ff8e00720c */ /* 0x000fe80001704270 */
        /* <DEDUP_REMOVED lines=17> */
[----:B------:R-:W-:Y:S01]  /*d3a0*/  ISETP.GT.AND P0, PT, R142, 0x18, P2 ;  /* 0x000000188e00780c */ /* 0x000fe20001704270 */
[----:B------:R-:W1:Y:S03]  /*d3b0*/  SHFL.IDX PT, R13, R0, 0x1, 0x1c1f ;  /* 0x003c1f00000d7f89 */ /* 0x000e6600000e0000 */
[C---:B------:R-:W-:Y:S04]  /*d3c0*/  ISETP.LT.OR P0, PT, R143.reuse, 0x19, P0 ;  /* 0x000000198f00780c */ /* 0x040fe80000701670 */
[----:B------:R-:W-:Y:S02]  /*d3d0*/  FSEL R135, R16, -INF , !P0 ;  /* 0xff80000010877808 */ /* 0x000fe40004000000 */
[C---:B------:R-:W-:Y:S04]  /*d3e0*/  ISETP.GT.AND P0, PT, R142.reuse, 0x19, P2 ;  /* 0x000000198e00780c */ /* 0x040fe80001704270 */
[----:B------:R-:W-:Y:S04]  /*d3f0*/  ISETP.LT.OR P0, PT, R143, 0x1a, P0 ;  /* 0x0000001a8f00780c */ /* 0x000fe80000701670 */
[----:B------:R-:W-:Y:S02]  /*d400*/  FSEL R133, R17, -INF , !P0 ;  /* 0xff80000011857808 */ /* 0x000fe40004000000 */
[----:B------:R-:W-:Y:S04]  /*d410*/  ISETP.GT.AND P0, PT, R142, 0x20, P2 ;  /* 0x000000208e00780c */ /* 0x000fe80001704270 */
[C---:B------:R-:W-:Y:S01]  /*d420*/  ISETP.LT.OR P0, PT, R143.reuse, 0x21, P0 ;  /* 0x000000218f00780c */ /* 0x040fe20000701670 */
[--C-:B-1----:R-:W-:Y:S02]  /*d430*/  IMAD.IADD R4, R134, 0x1, R13.reuse ;  /* 0x0000000186047824 */ /* 0x102fe400078e020d */
[----:B------:R-:W-:Y:S01]  /*d440*/  IMAD.IADD R2, R2, 0x1, R13 ;  /* 0x0000000102027824 */ /* 0x000fe200078e020d */
        /* <DEDUP_REMOVED lines=19> */
[----:B------:R-:W-:Y:S04]  /*d580*/  ISETP.GT.AND P0, PT, R142, 0x39, P2 ;  /* 0x000000398e00780c */ /* 0x000fe80001704270 */
[----:B------:R-:W-:Y:S04]  /*d590*/  ISETP.LT.OR P0, PT, R143, 0x3a, P0 ;  /* 0x0000003a8f00780c */ /* 0x000fe80000701670 */
[----:B------:R-:W-:Y:S02]  /*d5a0*/  FSEL R143, R33, -INF , !P0 ;  /* 0xff800000218f7808 */ /* 0x000fe40004000000 */
[----:B------:R-:W-:Y:S11]  /*d5b0*/  PLOP3.LUT P0, PT, PT, PT, UP0, 0x40, 0x0 ;  /* 0x000000000000781c */ /* 0x000ff60003f0e808 */
[----:B------:R-:W-:Y:S02]  /*d5c0*/  @!UPT UIADD3 URZ, URZ, URZ, URZ ;  /* 0x0000003f3f3ff290 */ /* 0x000fe4000fffe03f */
        /* <DEDUP_REMOVED lines=16> */
.L_x_2000:
[----:B------:R-:W-:Y:S04]  /*d6d0*/  MOV R0, 0x1 ;  /* 0x0000000100007802 */ /* 0x000fe80000000f00 */
[----:B------:R-:W-:Y:S11]  /*d6e0*/  ISETP.NE.AND P0, PT, R0, c[0x0][0x32c], PT ;  /* 0x0000cb0000007a0c */ /* 0x000ff60003f05270 */
[----:B------:R-:W-:Y:S02]  /*d6f0*/  @!UPT UIADD3 URZ, URZ, URZ, URZ ;  /* 0x0000003f3f3ff290 */ /* 0x000fe4000fffe03f */
[----:B------:R-:W-:Y:S05]  /*d700*/  @P0 IMAD.HI.U32 R0, R8, c[0x0][0x330], RZ ;  /* 0x0000cc0008000a27 */ /* 0x000fea00078e00ff */
[----:B------:R-:W-:Y:S02]  /*d710*/  @P0 SHF.R.U32.HI R8, RZ, c[0x0][0x334], R0 ;  /* 0x0000cd00ff080a19 */ /* 0x000fe40000011600 */
.L_x_2001:
[----:B------:R-:W-:Y:S05]  /*d720*/  BSYNC B0 ;  /* 0x0000000000007941 */ /* 0x000fea0003800000 */
.L_x_1999:
[----:B------:R-:W-:Y:S04]  /*d730*/  IMAD R17, R8, c[0x0][0x32c], -R149 ;  /* 0x0000cb0008117a24 */ /* 0x000fe800078e0a95 */
[----:B------:R-:W-:Y:S05]  /*d740*/  IMAD.IADD R17, R17, 0x1, -R196 ;  /* 0x0000000111117824 */ /* 0x000fea00078e0ac4 */
[----:B------:R-:W-:Y:S02]  /*d750*/  IADD3 R13, R17, c[0x0][0x32c], RZ ;  /* 0x0000cb00110d7a10 */ /* 0x000fe40007ffe0ff */
[----:B------:R-:W-:Y:S02]  /*d760*/  IMNMX R2, R2, R17, !PT ;  /* 0x0000001102027217 */ /* 0x000fe40007800200 */
[----:B------:R-:W-:Y:S02]  /*d770*/  IMNMX R4, R4, R13, PT ;  /* 0x0000000d04047217 */ /* 0x000fe40003800200 */
.L_x_1998:
        /* <DEDUP_REMOVED lines=51> */
[----:B------:R-:W-:Y:S01]  /*dab0*/  ISETP.GT.AND P0, PT, R2, 0x28, P2 ;  /* 0x000000280200780c */ /* 0x000fe20001704270 */
[----:B------:R-:W-:Y:S01]  /*dac0*/  LDSM.16.MT88.4 R20, [R177+UR4+0x100] ;  /* 0x00010004b114783b */ /* 0x000fe20008004200 */
        /* <DEDUP_REMOVED lines=9> */
[----:B------:R-:W-:Y:S02]  /*db60*/  FMNMX.FTZ R11, R172, R11, !PT ;  /* 0x0000000bac0b7209 */ /* 0x000fe40007810000 */
[----:B------:R-:W-:Y:S02]  /*db70*/  ISETP.GT.AND P0, PT, R2, 0x30, P2 ;  /* 0x000000300200780c */ /* 0x000fe40001704270 */
[----:B------:R-:W-:Y:S02]  /*db80*/  FMNMX.FTZ R0, R143, R12, !PT ;  /* 0x0000000c8f007209 */ /* 0x000fe40007810000 */
[----:B------:R-:W-:Y:S02]  /*db90*/  ISETP.LT.OR P0, PT, R4, 0x31, P0 ;  /* 0x000000310400780c */ /* 0x000fe40000701670 */
[----:B------:R-:W-:Y:S01]  /*dba0*/  FMNMX.FTZ R11, R170, R11, !PT ;  /* 0x0000000baa0b7209 */ /* 0x000fe20007810000 */
[----:B------:R-:W1:Y:S01]  /*dbb0*/  SHFL.BFLY PT, R7, R0, 0x2, 0x1f ;  /* 0x0c401f0000077f89 */ /* 0x000e6200000e0000 */
[----:B------:R-:W-:Y:S02]  /*dbc0*/  FSEL R146, R30, -INF , !P0 ;  /* 0xff8000001e927808 */ /* 0x000fe40004000000 */
[----:B------:R-:W-:Y:S02]  /*dbd0*/  ISETP.GT.AND P0, PT, R2, 0x31, P2 ;  /* 0x000000310200780c */ /* 0x000fe40001704270 */
[----:B------:R-:W-:Y:S02]  /*dbe0*/  FMNMX.FTZ R11, R168, R11, !PT ;  /* 0x0000000ba80b7209 */ /* 0x000fe40007810000 */
[----:B------:R-:W-:Y:S02]  /*dbf0*/  ISETP.LT.OR P0, PT, R4, 0x32, P0 ;  /* 0x000000320400780c */ /* 0x000fe40000701670 */
[----:B------:R-:W-:Y:S02]  /*dc00*/  FMNMX.FTZ R11, R166, R11, !PT ;  /* 0x0000000ba60b7209 */ /* 0x000fe40007810000 */
[----:B------:R-:W-:Y:S02]  /*dc10*/  ISETP.GT.AND P1, PT, R2, 0x38, P2 ;  /* 0x000000380200780c */ /* 0x000fe40001724270 */
[----:B------:R-:W-:Y:S02]  /*dc20*/  FSEL R144, R31, -INF , !P0 ;  /* 0xff8000001f907808 */ /* 0x000fe40004000000 */
[----:B------:R-:W-:Y:S01]  /*dc30*/  FMNMX.FTZ R11, R146, R11, !PT ;  /* 0x0000000b920b7209 */ /* 0x000fe20007810000 */
[----:B------:R-:W-:Y:S01]  /*dc40*/  LDSM.16.MT88.4 R28, [R176+UR4+0x100] ;  /* 0x00010004b01c783b */ /* 0x000fe20008004200 */
[----:B------:R-:W-:Y:S02]  /*dc50*/  ISETP.LT.OR P1, PT, R4, 0x39, P1 ;  /* 0x000000390400780c */ /* 0x000fe40000f21670 */
[----:B------:R-:W-:Y:S02]  /*dc60*/  ISETP.GT.AND P0, PT, R2, 0x39, P2 ;  /* 0x000000390200780c */ /* 0x000fe40001704270 */
[----:B------:R-:W-:Y:S02]  /*dc70*/  FSEL R142, R34, -INF , !P1 ;  /* 0xff800000228e7808 */ /* 0x000fe40004800000 */
[----:B------:R-:W-:Y:S02]  /*dc80*/  FMNMX.FTZ R11, R144, R11, !PT ;  /* 0x0000000b900b7209 */ /* 0x000fe40007810000 */
[----:B------:R-:W-:Y:S02]  /*dc90*/  ISETP.LT.OR P0, PT, R4, 0x3a, P0 ;  /* 0x0000003a0400780c */ /* 0x000fe40000701670 */
[----:B------:R-:W-:Y:S02]  /*dca0*/  FMNMX.FTZ R15, R142, R11, !PT ;  /* 0x0000000b8e0f7209 */ /* 0x000fe40007810000 */
[----:B------:R-:W-:Y:S04]  /*dcb0*/  FSEL R140, R35, -INF , !P0 ;  /* 0xff800000238c7808 */ /* 0x000fe80004000000 */
[----:B------:R-:W-:Y:S02]  /*dcc0*/  FMNMX.FTZ R13, R140, R15, !PT ;  /* 0x0000000f8c0d7209 */ /* 0x000fe40007810000 */
[----:B------:R-:W-:Y:S04]  /*dcd0*/  IADD3 R15, R176, UR4, RZ ;  /* 0x00000004b00f7c10 */ /* 0x000fe8000fffe0ff */
        /* <DEDUP_REMOVED lines=15> */
[----:B------:R-:W-:Y:S01]  /*ddd0*/  FADD.FTZ R4, -R5, R132 ;  /* 0x0000008405047221 */ /* 0x000fe20000010100 */
[----:B------:R-:W-:Y:S01]  /*dde0*/  IADD3 R5, R177, UR4, RZ ;  /* 0x00000004b1057c10 */ /* 0x000fe2000fffe0ff */
[--C-:B------:R-:W-:Y:S01]  /*ddf0*/  FFMA.FTZ R153, R9, c[0x0][0x2d0], -R156.reuse ;  /* 0x0000b40009997a23 */ /* 0x100fe2000001089c */
[C---:B------:R-:W-:Y:S01]  /*de00*/  FSETP.NEU.FTZ.AND P0, PT, R0.reuse, -INF , PT ;  /* 0xff8000000000780b */ /* 0x040fe20003f1d000 */
[----:B------:R-:W-:Y:S01]  /*de10*/  FMUL.FTZ R141, R0, c[0x0][0x2d0] ;  /* 0x0000b400008d7a20 */ /* 0x000fe20000410000 */
[----:B------:R-:W-:Y:S01]  /*de20*/  MUFU.EX2 R151, R151 ;  /* 0x0000009700977308 */ /* 0x000fe20000000800 */
[----:B------:R-:W-:Y:S01]  /*de30*/  FMUL.FTZ R12, R4, c[0x0][0x2d0] ;  /* 0x0000b400040c7a20 */ /* 0x000fe20000410000 */
[----:B------:R-:W-:Y:S01]  /*de40*/  FSEL R4, R0, RZ, P0 ;  /* 0x000000ff00047208 */ /* 0x000fe20000000000 */
[--C-:B------:R-:W-:Y:S01]  /*de50*/  FFMA.FTZ R15, R139, c[0x0][0x2d0], -R156.reuse ;  /* 0x0000b4008b0f7a23 */ /* 0x100fe2000001089c */
[----:B------:R-:W-:Y:S01]  /*de60*/  FSEL R141, R141, RZ, P0 ;  /* 0x000000ff8d8d7208 */ /* 0x000fe20000000000 */
[--C-:B------:R-:W-:Y:S01]  /*de70*/  FFMA.FTZ R158, R137, c[0x0][0x2d0], -R156.reuse ;  /* 0x0000b400899e7a23 */ /* 0x100fe2000001089c */
[----:B------:R-:W-:Y:S01]  /*de80*/  IADD3 R13, R182, R5, RZ ;  /* 0x00000005b60d7210 */ /* 0x000fe20007ffe0ff */
[----:B------:R-:W-:Y:S02]  /*de90*/  FADD.FTZ R4, -R4, R3 ;  /* 0x0000000304047221 */ /* 0x000fe40000010100 */
[--C-:B------:R-:W-:Y:S01]  /*dea0*/  FFMA.FTZ R155, R16, c[0x0][0x2d0], -R141.reuse ;  /* 0x0000b400109b7a23 */ /* 0x100fe2000001088d */
[----:B------:R-:W1:Y:S01]  /*deb0*/  MUFU.EX2 R12, R12 ;  /* 0x0000000c000c7308 */ /* 0x000e620000000800 */
[--C-:B------:R-:W-:Y:S01]  /*dec0*/  FFMA.FTZ R154, R8, c[0x0][0x2d0], -R141.reuse ;  /* 0x0000b400089a7a23 */ /* 0x100fe2000001088d */
[----:B------:R-:W2:Y:S01]  /*ded0*/  LDSM.16.MT88.4 R24, [R13+0x100] ;  /* 0x000100000d18783b */ /* 0x000ea20000004200 */
[--C-:B------:R-:W-:Y:S02]  /*dee0*/  FFMA.FTZ R152, R10, c[0x0][0x2d0], -R141.reuse ;  /* 0x0000b4000a987a23 */ /* 0x100fe4000001088d */
[--C-:B------:R-:W-:Y:S02]  /*def0*/  FFMA.FTZ R157, R6, c[0x0][0x2d0], -R141.reuse ;  /* 0x0000b400069d7a23 */ /* 0x100fe4000001088d */
[----:B------:R-:W-:Y:S02]  /*df00*/  FMUL.FTZ R3, R4, c[0x0][0x2d0] ;  /* 0x0000b40004037a20 */ /* 0x000fe40000410000 */
[--C-:B------:R-:W-:Y:S01]  /*df10*/  FFMA.FTZ R160, R135, c[0x0][0x2d0], -R156.reuse ;  /* 0x0000b40087a07a23 */ /* 0x100fe2000001089c */
[----:B------:R-:W3:Y:S01]  /*df20*/  MUFU.EX2 R150, R150 ;  /* 0x0000009600967308 */ /* 0x000ee20000000800 */
[--C-:B------:R-:W-:Y:S02]  /*df30*/  FFMA.FTZ R161, R133, c[0x0][0x2d0], -R156.reuse ;  /* 0x0000b40085a17a23 */ /* 0x100fe4000001089c */
[--C-:B------:R-:W-:Y:S02]  /*df40*/  FFMA.FTZ R163, R138, c[0x0][0x2d0], -R141.reuse ;  /* 0x0000b4008aa37a23 */ /* 0x100fe4000001088d */
[--C-:B------:R-:W-:Y:S02]  /*df50*/  FFMA.FTZ R162, R136, c[0x0][0x2d0], -R141.reuse ;  /* 0x0000b40088a27a23 */ /* 0x100fe4000001088d */
[----:B------:R-:W-:Y:S01]  /*df60*/  LDSM.16.MT88.4 R136, [R176+UR4+0x2900] ;  /* 0x00290004b088783b */ /* 0x000fe20008004200 */
[--C-:B------:R-:W-:Y:S02]  /*df70*/  FFMA.FTZ R164, R134, c[0x0][0x2d0], -R141.reuse ;  /* 0x0000b40086a47a23 */ /* 0x100fe4000001088d */
[----:B------:R-:W4:Y:S01]  /*df80*/  MUFU.EX2 R3, R3 ;  /* 0x0000000300037308 */ /* 0x000f220000000800 */
[--C-:B------:R-:W-:Y:S02]  /*df90*/  FFMA.FTZ R165, R32, c[0x0][0x2d0], -R141.reuse ;  /* 0x0000b40020a57a23 */ /* 0x100fe4000001088d */
[--C-:B------:R-:W-:Y:S02]  /*dfa0*/  FFMA.FTZ R205, R146, c[0x0][0x2d0], -R141.reuse ;  /* 0x0000b40092cd7a23 */ /* 0x100fe4000001088d */
[C---:B-1----:R-:W-:Y:S01]  /*dfb0*/  FMUL.FTZ R4, R12.reuse, R128 ;  /* 0x000000800c047220 */ /* 0x042fe20000410000 */
[----:B------:R-:W-:Y:S01]  /*dfc0*/  LDSM.16.MT88.4 R32, [R176+UR4+0x900] ;  /* 0x00090004b020783b */ /* 0x000fe20008004200 */
[C---:B------:R-:W-:Y:S02]  /*dfd0*/  FMUL.FTZ R5, R12.reuse, R129 ;  /* 0x000000810c057220 */ /* 0x040fe40000410000 */
[C---:B------:R-:W-:Y:S01]  /*dfe0*/  FMUL.FTZ R8, R12.reuse, R124 ;  /* 0x0000007c0c087220 */ /* 0x040fe20000410000 */
[----:B------:R-:W-:Y:S01]  /*dff0*/  MUFU.EX2 R148, R148 ;  /* 0x0000009400947308 */ /* 0x000fe20000000800 */
[C---:B------:R-:W-:Y:S02]  /*e000*/  FMUL.FTZ R9, R12.reuse, R125 ;  /* 0x0000007d0c097220 */ /* 0x040fe40000410000 */
[----:B------:R-:W-:Y:S01]  /*e010*/  FMUL.FTZ R100, R12, R100 ;  /* 0x000000640c647220 */ /* 0x000fe20000410000 */
[----:B---3--:R-:W-:Y:S01]  /*e020*/  F2FP.BF16.PACK_AB R16, R150, R151 ;  /* 0x000000979610723e */ /* 0x008fe200000010ff */
[C---:B------:R-:W-:Y:S01]  /*e030*/  FMUL.FTZ R101, R12.reuse, R101 ;  /* 0x000000650c657220 */ /* 0x040fe20000410000 */
[----:B------:R-:W-:Y:S01]  /*e040*/  LDSM.16.MT88.4 R132, [R13+0x2900] ;  /* 0x002900000d84783b */ /* 0x000fe20000004200 */
[C---:B------:R-:W-:Y:S02]  /*e050*/  FMUL.FTZ R104, R12.reuse, R104 ;  /* 0x000000680c687220 */ /* 0x040fe40000410000 */
[C---:B------:R-:W-:Y:S01]  /*e060*/  FMUL.FTZ R105, R12.reuse, R105 ;  /* 0x000000690c697220 */ /* 0x040fe20000410000 */
[----:B------:R-:W1:Y:S01]  /*e070*/  MUFU.EX2 R153, R153 ;  /* 0x0000009900997308 */ /* 0x000e620000000800 */
[C---:B------:R-:W-:Y:S02]  /*e080*/  FMUL.FTZ R108, R12.reuse, R108 ;  /* 0x0000006c0c6c7220 */ /* 0x040fe40000410000 */
[----:B------:R-:W-:Y:S02]  /*e090*/  FMUL.FTZ R109, R12, R109 ;  /* 0x0000006d0c6d7220 */ /* 0x000fe40000410000 */
[C---:B----4-:R-:W-:Y:S02]  /*e0a0*/  FMUL.FTZ R6, R3.reuse, R130 ;  /* 0x0000008203067220 */ /* 0x050fe40000410000 */
        /* <DEDUP_REMOVED lines=8> */
[C---:B------:R-:W-:Y:S01]  /*e130*/  FMUL.FTZ R107, R3.reuse, R107 ;  /* 0x0000006b036b7220 */ /* 0x040fe20000410000 */
[----:B------:R-:W3:Y:S01]  /*e140*/  MUFU.EX2 R154, R154 ;  /* 0x0000009a009a7308 */ /* 0x000ee20000000800 */
[C---:B------:R-:W-:Y:S01]  /*e150*/  FMUL.FTZ R110, R3.reuse, R110 ;  /* 0x0000006e036e7220 */ /* 0x040fe20000410000 */
[----:B------:R-:W-:Y:S01]  /*e160*/  LDSM.16.MT88.4 R124, [R14+0x900] ;  /* 0x000900000e7c783b */ /* 0x000fe20000004200 */
[----:B------:R-:W-:Y:S01]  /*e170*/  FMUL.FTZ R111, R3, R111 ;  /* 0x0000006f036f7220 */ /* 0x000fe20000410000 */
[----:B-1----:R-:W-:Y:S01]  /*e180*/  F2FP.BF16.PACK_AB R18, R153, R148 ;  /* 0x000000949912723e */ /* 0x002fe200000010ff */
        /* <DEDUP_REMOVED lines=22> */
[----:B------:R-:W3:Y:S01]  /*e2f0*/  MUFU.EX2 R158, R158 ;  /* 0x0000009e009e7308 */ /* 0x000ee20000000800 */
[C---:B------:R-:W-:Y:S02]  /*e300*/  FMUL.FTZ R40, R12.reuse, R40 ;  /* 0x000000280c287220 */ /* 0x040fe40000410000 */
[C---:B------:R-:W-:Y:S01]  /*e310*/  FMUL.FTZ R41, R12.reuse, R41 ;  /* 0x000000290c297220 */ /* 0x040fe20000410000 */
[----:B-1----:R-:W-:Y:S01]  /*e320*/  F2FP.BF16.PACK_AB R19, R157, R152 ;  /* 0x000000989d13723e */ /* 0x002fe200000010ff */
        /* <DEDUP_REMOVED lines=8> */
[----:B------:R-:W1:Y:S01]  /*e3b0*/  LDSM.16.MT88.4 R20, [R14+0x100] ;  /* 0x000100000e14783b */ /* 0x000e620000004200 */
[----:B------:R-:W4:Y:S02]  /*e3c0*/  MUFU.EX2 R161, R161 ;  /* 0x000000a100a17308 */ /* 0x000f240000000800 */
[C---:B------:R-:W-:Y:S02]  /*e3d0*/  FMUL.FTZ R47, R3.reuse, R47 ;  /* 0x0000002f032f7220 */ /* 0x040fe40000410000 */
[C---:B------:R-:W-:Y:S02]  /*e3e0*/  FMUL.FTZ R48, R12.reuse, R48 ;  /* 0x000000300c307220 */ /* 0x040fe40000410000 */
[C---:B--2---:R-:W-:Y:S04]  /*e3f0*/  HMMA.16816.F32.BF16 R100, R16.reuse, R24, R100 ;  /* 0x000000181064723c */ /* 0x044fe80000041864 */
[C---:B------:R-:W-:Y:S01]  /*e400*/  FMUL.FTZ R49, R12.reuse, R49 ;  /* 0x000000310c317220 */ /* 0x040fe20000410000 */
[----:B------:R-:W-:Y:S01]  /*e410*/  MUFU.EX2 R163, R163 ;  /* 0x000000a300a37308 */ /* 0x000fe20000000800 */
[C---:B------:R-:W-:Y:S02]  /*e420*/  FMUL.FTZ R50, R3.reuse, R50 ;  /* 0x0000003203327220 */ /* 0x040fe40000410000 */
[C---:B------:R-:W-:Y:S01]  /*e430*/  HMMA.16816.F32.BF16 R104, R16.reuse, R26, R104 ;  /* 0x0000001a1068723c */ /* 0x040fe20000041868 */
[----:B------:R-:W2:Y:S03]  /*e440*/  LDSM.16.MT88.4 R24, [R177+UR4+0x2100] ;  /* 0x00210004b118783b */ /* 0x000ea60008004200 */
[C---:B------:R-:W-:Y:S02]  /*e450*/  FMUL.FTZ R51, R3.reuse, R51 ;  /* 0x0000003303337220 */ /* 0x040fe40000410000 */
[C---:B------:R-:W-:Y:S01]  /*e460*/  FMUL.FTZ R52, R12.reuse, R52 ;  /* 0x000000340c347220 */ /* 0x040fe20000410000 */
[----:B------:R-:W5:Y:S01]  /*e470*/  MUFU.EX2 R162, R162 ;  /* 0x000000a200a27308 */ /* 0x000f620000000800 */
[C---:B------:R-:W-:Y:S04]  /*e480*/  HMMA.16816.F32.BF16 R108, R16.reuse, R28, R108 ;  /* 0x0000001c106c723c */ /* 0x040fe8000004186c */
[C---:B------:R-:W-:Y:S02]  /*e490*/  FMUL.FTZ R53, R12.reuse, R53 ;  /* 0x000000350c357220 */ /* 0x040fe40000410000 */
[C---:B------:R-:W-:Y:S02]  /*e4a0*/  FMUL.FTZ R54, R3.reuse, R54 ;  /* 0x0000003603367220 */ /* 0x040fe40000410000 */
[C---:B------:R-:W-:Y:S01]  /*e4b0*/  HMMA.16816.F32.BF16 R112, R16.reuse, R30, R112 ;  /* 0x0000001e1070723c */ /* 0x040fe20000041870 */
[----:B------:R-:W3:Y:S01]  /*e4c0*/  LDSM.16.MT88.4 R28, [R13+0x2100] ;  /* 0x002100000d1c783b */ /* 0x000ee20000004200 */
[----:B------:R-:W-:Y:S02]  /*e4d0*/  MUFU.EX2 R164, R164 ;  /* 0x000000a400a47308 */ /* 0x000fe40000000800 */
[C---:B------:R-:W-:Y:S02]  /*e4e0*/  FMUL.FTZ R55, R3.reuse, R55 ;  /* 0x0000003703377220 */ /* 0x040fe40000410000 */
[C---:B------:R-:W-:Y:S02]  /*e4f0*/  FMUL.FTZ R56, R12.reuse, R56 ;  /* 0x000000380c387220 */ /* 0x040fe40000410000 */
[C---:B------:R-:W-:Y:S01]  /*e500*/  FMUL.FTZ R57, R12.reuse, R57 ;  /* 0x000000390c397220 */ /* 0x040fe20000410000 */
[C---:B-1----:R-:W-:Y:S03]  /*e510*/  HMMA.16816.F32.BF16 R116, R16.reuse, R20, R116 ;  /* 0x000000141074723c */ /* 0x042fe60000041874 */
[C---:B------:R-:W-:Y:S01]  /*e520*/  FMUL.FTZ R58, R3.reuse, R58 ;  /* 0x0000003a033a7220 */ /* 0x040fe20000410000 */
[----:B------:R-:W1:Y:S01]  /*e530*/  MUFU.EX2 R165, R165 ;  /* 0x000000a500a57308 */ /* 0x000e620000000800 */
[C---:B------:R-:W-:Y:S02]  /*e540*/  FMUL.FTZ R59, R3.reuse, R59 ;  /* 0x0000003b033b7220 */ /* 0x040fe40000410000 */
[C---:B------:R-:W-:Y:S01]  /*e550*/  FMUL.FTZ R60, R12.reuse, R60 ;  /* 0x0000003c0c3c7220 */ /* 0x040fe20000410000 */
[C---:B------:R-:W-:Y:S01]  /*e560*/  HMMA.16816.F32.BF16 R120, R16.reuse, R22, R120 ;  /* 0x000000161078723c */ /* 0x040fe20000041878 */
[----:B------:R-:W1:Y:S03]  /*e570*/  LDSM.16.MT88.4 R20, [R176+UR4+0x2100] ;  /* 0x00210004b014783b */ /* 0x000e660008004200 */
[C---:B------:R-:W-:Y:S02]  /*e580*/  FMUL.FTZ R61, R12.reuse, R61 ;  /* 0x0000003d0c3d7220 */ /* 0x040fe40000410000 */
[C---:B------:R-:W-:Y:S01]  /*e590*/  FMUL.FTZ R62, R3.reuse, R62 ;  /* 0x0000003e033e7220 */ /* 0x040fe20000410000 */
[----:B------:R-:W-:Y:S01]  /*e5a0*/  MUFU.EX2 R205, R205 ;  /* 0x000000cd00cd7308 */ /* 0x000fe20000000800 */
[C---:B--2---:R-:W-:Y:S04]  /*e5b0*/  HMMA.16816.F32.BF16 R36, R16.reuse, R24, R36 ;  /* 0x000000181024723c */ /* 0x044fe80000041824 */
[C---:B------:R-:W-:Y:S02]  /*e5c0*/  FMUL.FTZ R63, R3.reuse, R63 ;  /* 0x0000003f033f7220 */ /* 0x040fe40000410000 */
[C---:B------:R-:W-:Y:S02]  /*e5d0*/  FMUL.FTZ R64, R12.reuse, R64 ;  /* 0x000000400c407220 */ /* 0x040fe40000410000 */
[C---:B------:R-:W-:Y:S01]  /*e5e0*/  HMMA.16816.F32.BF16 R40, R16.reuse, R26, R40 ;  /* 0x0000001a1028723c */ /* 0x040fe20000041828 */
[----:B------:R-:W2:Y:S01]  /*e5f0*/  LDSM.16.MT88.4 R24, [R14+0x2100] ;  /* 0x002100000e18783b */ /* 0x000ea20000004200 */
[----:B------:R-:W-:Y:S02]  /*e600*/  MUFU.EX2 R206, R206 ;  /* 0x000000ce00ce7308 */ /* 0x000fe40000000800 */
[C---:B------:R-:W-:Y:S02]  /*e610*/  FMUL.FTZ R65, R12.reuse, R65 ;  /* 0x000000410c417220 */ /* 0x040fe40000410000 */
[C---:B------:R-:W-:Y:S02]  /*e620*/  FMUL.FTZ R66, R3.reuse, R66 ;  /* 0x0000004203427220 */ /* 0x040fe40000410000 */
[C---:B---3--:R-:W-:Y:S04]  /*e630*/  HMMA.16816.F32.BF16 R44, R16.reuse, R28, R44 ;  /* 0x0000001c102c723c */ /* 0x048fe8000004182c */
[C---:B------:R-:W-:Y:S02]  /*e640*/  FMUL.FTZ R67, R3.reuse, R67 ;  /* 0x0000004303437220 */ /* 0x040fe40000410000 */
[C---:B------:R-:W-:Y:S02]  /*e650*/  FMUL.FTZ R68, R12.reuse, R68 ;  /* 0x000000440c447220 */ /* 0x040fe40000410000 */
[C---:B------:R-:W-:Y:S01]  /*e660*/  HMMA.16816.F32.BF16 R48, R16.reuse, R30, R48 ;  /* 0x0000001e1030723c */ /* 0x040fe20000041830 */
[----:B------:R-:W3:Y:S03]  /*e670*/  LDSM.16.MT88.4 R28, [R177+UR4+0x4100] ;  /* 0x00410004b11c783b */ /* 0x000ee60008004200 */
        /* <DEDUP_REMOVED lines=31> */
[----:B------:R-:W1:Y:S03]  /*e870*/  LDSM.16.MT88.4 R20, [R177+UR4+0x900] ;  /* 0x00090004b114783b */ /* 0x000e660008004200 */
[C---:B------:R-:W-:Y:S02]  /*e880*/  FMUL.FTZ R89, R12.reuse, R89 ;  /* 0x000000590c597220 */ /* 0x040fe40000410000 */
[C---:B------:R-:W-:Y:S02]  /*e890*/  FMUL.FTZ R90, R3.reuse, R90 ;  /* 0x0000005a035a7220 */ /* 0x040fe40000410000 */
[C---:B--2---:R-:W-:Y:S04]  /*e8a0*/  HMMA.16816.F32.BF16 R84, R16.reuse, R24, R84 ;  /* 0x000000181054723c */ /* 0x044fe80000041854 */
        /* <DEDUP_REMOVED lines=9> */
[C---:B---3--:R-:W-:Y:S03]  /*e940*/  HMMA.16816.F32.BF16 R92, R16.reuse, R28, R92 ;  /* 0x0000001c105c723c */ /* 0x048fe6000004185c */
[C---:B------:R-:W-:Y:S02]  /*e950*/  FMUL.FTZ R98, R3.reuse, R98 ;  /* 0x0000006203627220 */ /* 0x040fe40000410000 */
[----:B------:R-:W-:Y:S02]  /*e960*/  FMUL.FTZ R99, R3, R99 ;  /* 0x0000006303637220 */ /* 0x000fe40000410000 */
[--C-:B------:R-:W-:Y:S02]  /*e970*/  FFMA.FTZ R173, R173, c[0x0][0x2d0], -R156.reuse ;  /* 0x0000b400adad7a23 */ /* 0x100fe4000001089c */
[--C-:B------:R-:W-:Y:S03]  /*e980*/  FFMA.FTZ R174, R171, c[0x0][0x2d0], -R156.reuse ;  /* 0x0000b400abae7a23 */ /* 0x100fe6000001089c */
[----:B------:R-:W-:Y:S01]  /*e990*/  HMMA.16816.F32.BF16 R96, R16, R30, R96 ;  /* 0x0000001e1060723c */ /* 0x000fe20000041860 */
[----:B------:R-:W3:Y:S01]  /*e9a0*/  LDSM.16.MT88.4 R28, [R14+0x2900] ;  /* 0x002900000e1c783b */ /* 0x000ee20000004200 */
[----:B------:R-:W-:Y:S01]  /*e9b0*/  MUFU.EX2 R173, R173 ;  /* 0x000000ad00ad7308 */ /* 0x000fe20000000800 */
[--C-:B------:R-:W-:Y:S02]  /*e9c0*/  FFMA.FTZ R169, R169, c[0x0][0x2d0], -R156.reuse ;  /* 0x0000b400a9a97a23 */ /* 0x100fe4000001089c */
[--C-:B------:R-:W-:Y:S02]  /*e9d0*/  FFMA.FTZ R204, R167, c[0x0][0x2d0], -R156.reuse ;  /* 0x0000b400a7cc7a23 */ /* 0x100fe4000001089c */
[----:B------:R-:W-:Y:S01]  /*e9e0*/  F2FP.BF16.PACK_AB R16, R158, R15 ;  /* 0x0000000f9e10723e */ /* 0x000fe200000010ff */
[--C-:B------:R-:W-:Y:S01]  /*e9f0*/  FFMA.FTZ R167, R172, c[0x0][0x2d0], -R141.reuse ;  /* 0x0000b400aca77a23 */ /* 0x100fe2000001088d */
[----:B----4-:R-:W-:Y:S03]  /*ea00*/  F2FP.BF16.PACK_AB R18, R161, R160 ;  /* 0x000000a0a112723e */ /* 0x010fe600000010ff */
[----:B-----5:R-:W-:Y:S01]  /*ea10*/  F2FP.BF16.PACK_AB R17, R162, R163 ;  /* 0x000000a3a211723e */ /* 0x020fe200000010ff */
[--C-:B------:R-:W-:Y:S01]  /*ea20*/  FFMA.FTZ R172, R145, c[0x0][0x2d0], -R156.reuse ;  /* 0x0000b40091ac7a23 */ /* 0x100fe2000001089c */
[----:B------:R-:W-:Y:S01]  /*ea30*/  F2FP.BF16.PACK_AB R19, R165, R164 ;  /* 0x000000a4a513723e */ /* 0x000fe200000010ff */
[--C-:B------:R-:W-:Y:S01]  /*ea40*/  FFMA.FTZ R170, R170, c[0x0][0x2d0], -R141.reuse ;  /* 0x0000b400aaaa7a23 */ /* 0x100fe2000001088d */
[----:B------:R-:W4:Y:S01]  /*ea50*/  MUFU.EX2 R174, R174 ;  /* 0x000000ae00ae7308 */ /* 0x000f220000000800 */
[--C-:B------:R-:W-:Y:S02]  /*ea60*/  FFMA.FTZ R168, R168, c[0x0][0x2d0], -R141.reuse ;  /* 0x0000b400a8a87a23 */ /* 0x100fe4000001088d */
[--C-:B------:R-:W-:Y:S02]  /*ea70*/  FFMA.FTZ R171, R166, c[0x0][0x2d0], -R141.reuse ;  /* 0x0000b400a6ab7a23 */ /* 0x100fe4000001088d */
[C---:B-1----:R-:W-:Y:S03]  /*ea80*/  HMMA.16816.F32.BF16 R4, R16.reuse, R20, R4 ;  /* 0x000000141004723c */ /* 0x042fe60000041804 */
[--C-:B------:R-:W-:Y:S02]  /*ea90*/  FFMA.FTZ R166, R147, c[0x0][0x2d0], -R156.reuse ;  /* 0x0000b40093a67a23 */ /* 0x100fe4000001089c */
[----:B------:R-:W-:Y:S01]  /*eaa0*/  LDSM.16.MT88.4 R144, [R177+UR4+0x5900] ;  /* 0x00590004b190783b */ /* 0x000fe20008004200 */
[----:B------:R-:W-:Y:S01]  /*eab0*/  FFMA.FTZ R141, R140, c[0x0][0x2d0], -R141 ;  /* 0x0000b4008c8d7a23 */ /* 0x000fe2000001088d */
[----:B------:R-:W-:Y:S01]  /*eac0*/  MUFU.EX2 R169, R169 ;  /* 0x000000a900a97308 */ /* 0x000fe20000000800 */
[C---:B------:R-:W-:Y:S04]  /*ead0*/  HMMA.16816.F32.BF16 R8, R16.reuse, R22, R8 ;  /* 0x000000161008723c */ /* 0x040fe80000041808 */
[--C-:B------:R-:W-:Y:S01]  /*eae0*/  FFMA.FTZ R159, R159, c[0x0][0x2d0], -R156.reuse ;  /* 0x0000b4009f9f7a23 */ /* 0x100fe2000001089c */
[----:B------:R-:W1:Y:S01]  /*eaf0*/  LDSM.16.MT88.4 R20, [R177+UR4+0x4900] ;  /* 0x00490004b114783b */ /* 0x000e620008004200 */
[----:B------:R-:W-:Y:S02]  /*eb00*/  FFMA.FTZ R156, R143, c[0x0][0x2d0], -R156 ;  /* 0x0000b4008f9c7a23 */ /* 0x000fe4000001089c */
[C---:B--2---:R-:W-:Y:S01]  /*eb10*/  HMMA.16816.F32.BF16 R100, R16.reuse, R24, R100 ;  /* 0x000000181064723c */ /* 0x044fe20000041864 */
[----:B------:R-:W-:Y:S03]  /*eb20*/  MUFU.EX2 R207, R141 ;  /* 0x0000008d00cf7308 */ /* 0x000fe60000000800 */
[----:B------:R-:W-:Y:S02]  /*eb30*/  FFMA.FTZ R151, R12, R197, R151 ;  /* 0x000000c50c977223 */ /* 0x000fe40000010097 */
[----:B------:R-:W-:Y:S02]  /*eb40*/  FFMA.FTZ R155, R3, R198, R155 ;  /* 0x000000c6039b7223 */ /* 0x000fe4000001009b */
[C---:B------:R-:W-:Y:S01]  /*eb50*/  HMMA.16816.F32.BF16 R104, R16.reuse, R26, R104 ;  /* 0x0000001a1068723c */ /* 0x040fe20000041868 */
[----:B------:R-:W2:Y:S02]  /*eb60*/  LDSM.16.MT88.4 R24, [R13+0x4900] ;  /* 0x004900000d18783b */ /* 0x000ea40000004200 */
[----:B------:R-:W-:Y:S01]  /*eb70*/  MUFU.EX2 R175, R156 ;  /* 0x0000009c00af7308 */ /* 0x000fe20000000800 */
[----:B------:R-:W-:Y:S02]  /*eb80*/  FADD.FTZ R151, R150, R151 ;  /* 0x0000009796977221 */ /* 0x000fe40000010000 */
[----:B------:R-:W-:Y:S02]  /*eb90*/  FADD.FTZ R155, R154, R155 ;  /* 0x0000009b9a9b7221 */ /* 0x000fe40000010000 */
[C---:B------:R-:W-:Y:S04]  /*eba0*/  HMMA.16816.F32.BF16 R108, R16.reuse, R32, R108 ;  /* 0x00000020106c723c */ /* 0x040fe8000004186c */
[----:B------:R-:W-:Y:S01]  /*ebb0*/  FADD.FTZ R152, R152, R155 ;  /* 0x0000009b98987221 */ /* 0x000fe20000010000 */
[----:B------:R5:W-:Y:S03]  /*ebc0*/  MUFU.EX2 R156, R142 ;  /* 0x0000008e009c7308 */ /* 0x000be60000000800 */
[C---:B------:R-:W-:Y:S01]  /*ebd0*/  HMMA.16816.F32.BF16 R112, R16.reuse, R34, R112 ;  /* 0x000000221070723c */ /* 0x040fe20000041870 */
[----:B------:R-:W-:Y:S03]  /*ebe0*/  LDSM.16.MT88.4 R32, [R14+0x4900] ;  /* 0x004900000e20783b */ /* 0x000fe60000004200 */
[----:B------:R-:W-:Y:S03]  /*ebf0*/  FADD.FTZ R152, R157, R152 ;  /* 0x000000989d987221 */ /* 0x000fe60000010000 */
[----:B------:R-:W1:Y:S01]  /*ec00*/  MUFU.EX2 R204, R204 ;  /* 0x000000cc00cc7308 */ /* 0x000e620000000800 */
[C---:B------:R-:W-:Y:S04]  /*ec10*/  HMMA.16816.F32.BF16 R116, R16.reuse, R124, R116 ;  /* 0x0000007c1074723c */ /* 0x040fe80000041874 */
[----:B------:R-:W-:Y:S04]  /*ec20*/  FADD.FTZ R163, R163, R152 ;  /* 0x00000098a3a37221 */ /* 0x000fe80000010000 */
[C---:B------:R-:W-:Y:S01]  /*ec30*/  HMMA.16816.F32.BF16 R120, R16.reuse, R126, R120 ;  /* 0x0000007e1078723c */ /* 0x040fe20000041878 */
[----:B------:R-:W-:Y:S01]  /*ec40*/  LDSM.16.MT88.4 R124, [R13+0x1100] ;  /* 0x001100000d7c783b */ /* 0x000fe20000004200 */
[----:B------:R-:W-:Y:S02]  /*ec50*/  MUFU.EX2 R167, R167 ;  /* 0x000000a700a77308 */ /* 0x000fe40000000800 */
[----:B------:R-:W-:Y:S04]  /*ec60*/  FADD.FTZ R163, R162, R163 ;  /* 0x000000a3a2a37221 */ /* 0x000fe80000010000 */
[C---:B------:R-:W-:Y:S01]  /*ec70*/  HMMA.16816.F32.BF16 R36, R16.reuse, R128, R36 ;  /* 0x000000801024723c */ /* 0x040fe20000041824 */
[----:B-----5:R-:W-:Y:S03]  /*ec80*/  LDSM.16.MT88.4 R140, [R14+0x3900] ;  /* 0x003900000e8c783b */ /* 0x020fe60000004200 */
[----:B------:R-:W5:Y:S01]  /*ec90*/  MUFU.EX2 R170, R170 ;  /* 0x000000aa00aa7308 */ /* 0x000f620000000800 */
[----:B------:R-:W-:Y:S03]  /*eca0*/  FADD.FTZ R164, R164, R163 ;  /* 0x000000a3a4a47221 */ /* 0x000fe60000010000 */
[C---:B------:R-:W-:Y:S01]  /*ecb0*/  HMMA.16816.F32.BF16 R40, R16.reuse, R130, R40 ;  /* 0x000000821028723c */ /* 0x040fe20000041828 */
[----:B------:R-:W-:Y:S03]  /*ecc0*/  LDSM.16.MT88.4 R128, [R14+0x1100] ;  /* 0x001100000e80783b */ /* 0x000fe60000004200 */
[----:B------:R-:W-:Y:S02]  /*ecd0*/  FADD.FTZ R164, R165, R164 ;  /* 0x000000a4a5a47221 */ /* 0x000fe40000010000 */
[----:B------:R-:W-:Y:S02]  /*ece0*/  MUFU.EX2 R168, R168 ;  /* 0x000000a800a87308 */ /* 0x000fe40000000800 */
[C---:B------:R-:W-:Y:S08]  /*ecf0*/  HMMA.16816.F32.BF16 R44, R16.reuse, R132, R44 ;  /* 0x00000084102c723c */ /* 0x040ff0000004182c */
[C---:B------:R-:W-:Y:S01]  /*ed00*/  HMMA.16816.F32.BF16 R48, R16.reuse, R134, R48 ;  /* 0x000000861030723c */ /* 0x040fe20000041830 */
[----:B------:R-:W-:Y:S01]  /*ed10*/  LDSM.16.MT88.4 R132, [R14+0x1900] ;  /* 0x001900000e84783b */ /* 0x000fe20000004200 */
[----:B------:R-:W1:Y:S06]  /*ed20*/  MUFU.EX2 R171, R171 ;  /* 0x000000ab00ab7308 */ /* 0x000e6c0000000800 */
[C---:B------:R-:W-:Y:S04]  /*ed30*/  HMMA.16816.F32.BF16 R52, R16.reuse, R136, R52 ;  /* 0x000000881034723c */ /* 0x040fe80000041834 */
[----:B------:R-:W-:Y:S04]  /*ed40*/  MUFU.EX2 R159, R159 ;  /* 0x0000009f009f7308 */ /* 0x000fe80000000800 */
[C---:B------:R-:W-:Y:S01]  /*ed50*/  HMMA.16816.F32.BF16 R56, R16.reuse, R138, R56 ;  /* 0x0000008a1038723c */ /* 0x040fe20000041838 */
[----:B------:R-:W-:Y:S05]  /*ed60*/  LDSM.16.MT88.4 R136, [R176+UR4+0x3900] ;  /* 0x00390004b088783b */ /* 0x000fea0008004200 */
[----:B------:R-:W2:Y:S02]  /*ed70*/  MUFU.EX2 R166, R166 ;  /* 0x000000a600a67308 */ /* 0x000ea40000000800 */
[C---:B---3--:R-:W-:Y:S08]  /*ed80*/  HMMA.16816.F32.BF16 R60, R16.reuse, R28, R60 ;  /* 0x0000001c103c723c */ /* 0x048ff0000004183c */
[C---:B------:R-:W-:Y:S01]  /*ed90*/  HMMA.16816.F32.BF16 R64, R16.reuse, R30, R64 ;  /* 0x0000001e1040723c */ /* 0x040fe20000041840 */
[----:B------:R-:W3:Y:S01]  /*eda0*/  LDSM.16.MT88.4 R28, [R176+UR4+0x4900] ;  /* 0x00490004b01c783b */ /* 0x000ee20008004200 */
[----:B------:R-:W3:Y:S06]  /*edb0*/  MUFU.EX2 R172, R172 ;  /* 0x000000ac00ac7308 */ /* 0x000eec0000000800 */
[C---:B-1----:R-:W-:Y:S08]  /*edc0*/  HMMA.16816.F32.BF16 R68, R16.reuse, R20, R68 ;  /* 0x000000141044723c */ /* 0x042ff00000041844 */
[C---:B------:R-:W-:Y:S01]  /*edd0*/  HMMA.16816.F32.BF16 R72, R16.reuse, R22, R72 ;  /* 0x000000161048723c */ /* 0x040fe20000041848 */
[----:B------:R-:W1:Y:S07]  /*ede0*/  LDSM.16.MT88.4 R20, [R177+UR4+0x1100] ;  /* 0x00110004b114783b */ /* 0x000e6e0008004200 */
[C---:B--2---:R-:W-:Y:S08]  /*edf0*/  HMMA.16816.F32.BF16 R76, R16.reuse, R24, R76 ;  /* 0x00000018104c723c */ /* 0x044ff0000004184c */
[C---:B------:R-:W-:Y:S01]  /*ee00*/  HMMA.16816.F32.BF16 R80, R16.reuse, R26, R80 ;  /* 0x0000001a1050723c */ /* 0x040fe20000041850 */
[----:B------:R-:W2:Y:S07]  /*ee10*/  LDSM.16.MT88.4 R24, [R176+UR4+0x1100] ;  /* 0x00110004b018783b */ /* 0x000eae0008004200 */
[C---:B---3--:R-:W-:Y:S08]  /*ee20*/  HMMA.16816.F32.BF16 R84, R16.reuse, R28, R84 ;  /* 0x0000001c1054723c */ /* 0x048ff00000041854 */
[C---:B------:R-:W-:Y:S01]  /*ee30*/  HMMA.16816.F32.BF16 R88, R16.reuse, R30, R88 ;  /* 0x0000001e1058723c */ /* 0x040fe20000041858 */
[----:B------:R-:W3:Y:S07]  /*ee40*/  LDSM.16.MT88.4 R28, [R177+UR4+0x3100] ;  /* 0x00310004b11c783b */ /* 0x000eee0008004200 */
[C---:B------:R-:W-:Y:S08]  /*ee50*/  HMMA.16816.F32.BF16 R92, R16.reuse, R32, R92 ;  /* 0x00000020105c723c */ /* 0x040ff0000004185c */
[----:B------:R-:W-:Y:S01]  /*ee60*/  HMMA.16816.F32.BF16 R96, R16, R34, R96 ;  /* 0x000000221060723c */ /* 0x000fe20000041860 */
[----:B------:R-:W2:Y:S06]  /*ee70*/  LDSM.16.MT88.4 R32, [R13+0x3100] ;  /* 0x003100000d20783b */ /* 0x000eac0000004200 */
[----:B----4-:R-:W-:Y:S02]  /*ee80*/  F2FP.BF16.PACK_AB R16, R174, R173 ;  /* 0x000000adae10723e */ /* 0x010fe400000010ff */
[----:B------:R-:W-:Y:S03]  /*ee90*/  F2FP.BF16.PACK_AB R18, R204, R169 ;  /* 0x000000a9cc12723e */ /* 0x000fe600000010ff */
[C---:B-----5:R-:W-:Y:S01]  /*eea0*/  F2FP.BF16.PACK_AB R17, R170.reuse, R167 ;  /* 0x000000a7aa11723e */ /* 0x060fe200000010ff */
[----:B------:R-:W-:Y:S01]  /*eeb0*/  FADD.FTZ R167, R167, R164 ;  /* 0x000000a4a7a77221 */ /* 0x000fe20000010000 */
[C---:B------:R-:W-:Y:S03]  /*eec0*/  F2FP.BF16.PACK_AB R19, R171.reuse, R168 ;  /* 0x000000a8ab13723e */ /* 0x040fe600000010ff */
[----:B------:R-:W-:Y:S04]  /*eed0*/  FADD.FTZ R167, R170, R167 ;  /* 0x000000a7aaa77221 */ /* 0x000fe80000010000 */
[C---:B-1----:R-:W-:Y:S03]  /*eee0*/  HMMA.16816.F32.BF16 R4, R16.reuse, R20, R4 ;  /* 0x000000141004723c */ /* 0x042fe60000041804 */
[----:B------:R-:W-:Y:S04]  /*eef0*/  FADD.FTZ R168, R168, R167 ;  /* 0x000000a7a8a87221 */ /* 0x000fe80000010000 */
[----:B------:R-:W-:Y:S01]  /*ef00*/  FADD.FTZ R168, R171, R168 ;  /* 0x000000a8aba87221 */ /* 0x000fe20000010000 */
[C---:B------:R-:W-:Y:S01]  /*ef10*/  HMMA.16816.F32.BF16 R8, R16.reuse, R22, R8 ;  /* 0x000000161008723c */ /* 0x040fe20000041808 */
[----:B------:R-:W1:Y:S07]  /*ef20*/  LDSM.16.MT88.4 R20, [R176+UR4+0x3100] ;  /* 0x00310004b014783b */ /* 0x000e6e0008004200 */
[C---:B------:R-:W-:Y:S08]  /*ef30*/  HMMA.16816.F32.BF16 R100, R16.reuse, R124, R100 ;  /* 0x0000007c1064723c */ /* 0x040ff00000041864 */
[C---:B------:R-:W-:Y:S01]  /*ef40*/  HMMA.16816.F32.BF16 R104, R16.reuse, R126, R104 ;  /* 0x0000007e1068723c */ /* 0x040fe20000041868 */
[----:B------:R-:W-:Y:S07]  /*ef50*/  LDSM.16.MT88.4 R124, [R177+UR4+0x1900] ;  /* 0x00190004b17c783b */ /* 0x000fee0008004200 */
[C---:B--2---:R-:W-:Y:S08]  /*ef60*/  HMMA.16816.F32.BF16 R108, R16.reuse, R24, R108 ;  /* 0x00000018106c723c */ /* 0x044ff0000004186c */
[C---:B------:R-:W-:Y:S01]  /*ef70*/  HMMA.16816.F32.BF16 R112, R16.reuse, R26, R112 ;  /* 0x0000001a1070723c */ /* 0x040fe20000041870 */
[----:B------:R-:W2:Y:S07]  /*ef80*/  LDSM.16.MT88.4 R24, [R14+0x3100] ;  /* 0x003100000e18783b */ /* 0x000eae0000004200 */
[C---:B------:R-:W-:Y:S08]  /*ef90*/  HMMA.16816.F32.BF16 R116, R16.reuse, R128, R116 ;  /* 0x000000801074723c */ /* 0x040ff00000041874 */
[C---:B------:R-:W-:Y:S08]  /*efa0*/  HMMA.16816.F32.BF16 R120, R16.reuse, R130, R120 ;  /* 0x000000821078723c */ /* 0x040ff00000041878 */
[C---:B---3--:R-:W-:Y:S08]  /*efb0*/  HMMA.16816.F32.BF16 R36, R16.reuse, R28, R36 ;  /* 0x0000001c1024723c */ /* 0x048ff00000041824 */
[C---:B------:R-:W-:Y:S01]  /*efc0*/  HMMA.16816.F32.BF16 R40, R16.reuse, R30, R40 ;  /* 0x0000001e1028723c */ /* 0x040fe20000041828 */
[----:B------:R-:W3:Y:S07]  /*efd0*/  LDSM.16.MT88.4 R28, [R177+UR4+0x5100] ;  /* 0x00510004b11c783b */ /* 0x000eee0008004200 */
[C---:B------:R-:W-:Y:S08]  /*efe0*/  HMMA.16816.F32.BF16 R44, R16.reuse, R32, R44 ;  /* 0x00000020102c723c */ /* 0x040ff0000004182c */
[C---:B------:R-:W-:Y:S01]  /*eff0*/  HMMA.16816.F32.BF16 R48, R16.reuse, R34, R48 ;  /* 0x000000221030723c */ /* 0x040fe20000041830 */
[----:B------:R-:W4:Y:S07]  /*f000*/  LDSM.16.MT88.4 R32, [R13+0x5100] ;  /* 0x005100000d20783b */ /* 0x000f2e0000004200 */
[C---:B-1----:R-:W-:Y:S08]  /*f010*/  HMMA.16816.F32.BF16 R52, R16.reuse, R20, R52 ;  /* 0x000000141034723c */ /* 0x042ff00000041834 */
[C---:B------:R-:W-:Y:S01]  /*f020*/  HMMA.16816.F32.BF16 R56, R16.reuse, R22, R56 ;  /* 0x000000161038723c */ /* 0x040fe20000041838 */
[----:B------:R-:W1:Y:S07]  /*f030*/  LDSM.16.MT88.4 R20, [R176+UR4+0x5100] ;  /* 0x00510004b014783b */ /* 0x000e6e0008004200 */
        /* <DEDUP_REMOVED lines=8> */
[----:B------:R-:W4:Y:S07]  /*f0c0*/  LDSM.16.MT88.4 R32, [R176+UR4+0x1900] ;  /* 0x00190004b020783b */ /* 0x000f2e0008004200 */
[C---:B-1----:R-:W-:Y:S08]  /*f0d0*/  HMMA.16816.F32.BF16 R84, R16.reuse, R20, R84 ;  /* 0x000000141054723c */ /* 0x042ff00000041854 */
[C---:B------:R-:W-:Y:S01]  /*f0e0*/  HMMA.16816.F32.BF16 R88, R16.reuse, R22, R88 ;  /* 0x000000161058723c */ /* 0x040fe20000041858 */
[----:B------:R-:W1:Y:S07]  /*f0f0*/  LDSM.16.MT88.4 R20, [R177+UR4+0x3900] ;  /* 0x00390004b114783b */ /* 0x000e6e0008004200 */
[C---:B--2---:R-:W-:Y:S08]  /*f100*/  HMMA.16816.F32.BF16 R92, R16.reuse, R24, R92 ;  /* 0x00000018105c723c */ /* 0x044ff0000004185c */
[----:B------:R-:W-:Y:S01]  /*f110*/  HMMA.16816.F32.BF16 R96, R16, R26, R96 ;  /* 0x0000001a1060723c */ /* 0x000fe20000041860 */
[----:B------:R-:W2:Y:S06]  /*f120*/  LDSM.16.MT88.4 R24, [R13+0x3900] ;  /* 0x003900000d18783b */ /* 0x000eac0000004200 */
[----:B------:R-:W-:Y:S02]  /*f130*/  F2FP.BF16.PACK_AB R16, R166, R159 ;  /* 0x0000009fa610723e */ /* 0x000fe400000010ff */
[----:B------:R-:W-:Y:S03]  /*f140*/  F2FP.BF16.PACK_AB R18, R175, R172 ;  /* 0x000000acaf12723e */ /* 0x000fe600000010ff */
[C---:B------:R-:W-:Y:S01]  /*f150*/  F2FP.BF16.PACK_AB R17, R206.reuse, R205 ;  /* 0x000000cdce11723e */ /* 0x040fe200000010ff */
[----:B------:R-:W-:Y:S01]  /*f160*/  FADD.FTZ R205, R205, R168 ;  /* 0x000000a8cdcd7221 */ /* 0x000fe20000010000 */
[C---:B------:R-:W-:Y:S03]  /*f170*/  F2FP.BF16.PACK_AB R19, R207.reuse, R156 ;  /* 0x0000009ccf13723e */ /* 0x040fe600000010ff */
[----:B------:R-:W-:Y:S04]  /*f180*/  FADD.FTZ R205, R206, R205 ;  /* 0x000000cdcecd7221 */ /* 0x000fe80000010000 */
[C---:B------:R-:W-:Y:S01]  /*f190*/  HMMA.16816.F32.BF16 R128, R16.reuse, R124, R4 ;  /* 0x0000007c1080723c */ /* 0x040fe20000041804 */
[----:B------:R-:W5:Y:S02]  /*f1a0*/  LDSM.16.MT88.4 R4, [R13+0x5900] ;  /* 0x005900000d04783b */ /* 0x000f640000004200 */
[----:B------:R-:W-:Y:S04]  /*f1b0*/  FADD.FTZ R156, R156, R205 ;  /* 0x000000cd9c9c7221 */ /* 0x000fe80000010000 */
[----:B------:R-:W-:Y:S01]  /*f1c0*/  FADD.FTZ R198, R207, R156 ;  /* 0x0000009ccfc67221 */ /* 0x000fe20000010000 */
[C---:B------:R-:W-:Y:S01]  /*f1d0*/  HMMA.16816.F32.BF16 R124, R16.reuse, R126, R8 ;  /* 0x0000007e107c723c */ /* 0x040fe20000041808 */
[----:B------:R-:W1:Y:S07]  /*f1e0*/  LDSM.16.MT88.4 R8, [R176+UR4+0x5900] ;  /* 0x00590004b008783b */ /* 0x000e6e0008004200 */
[C---:B---3--:R-:W-:Y:S08]  /*f1f0*/  HMMA.16816.F32.BF16 R100, R16.reuse, R28, R100 ;  /* 0x0000001c1064723c */ /* 0x048ff00000041864 */
[C---:B------:R-:W-:Y:S08]  /*f200*/  HMMA.16816.F32.BF16 R104, R16.reuse, R30, R104 ;  /* 0x0000001e1068723c */ /* 0x040ff00000041868 */
[C---:B----4-:R-:W-:Y:S08]  /*f210*/  HMMA.16816.F32.BF16 R108, R16.reuse, R32, R108 ;  /* 0x00000020106c723c */ /* 0x050ff0000004186c */
[C---:B------:R-:W-:Y:S08]  /*f220*/  HMMA.16816.F32.BF16 R112, R16.reuse, R34, R112 ;  /* 0x000000221070723c */ /* 0x040ff00000041870 */
[C---:B------:R-:W-:Y:S08]  /*f230*/  HMMA.16816.F32.BF16 R116, R16.reuse, R132, R116 ;  /* 0x000000841074723c */ /* 0x040ff00000041874 */
[C---:B------:R-:W-:Y:S08]  /*f240*/  HMMA.16816.F32.BF16 R120, R16.reuse, R134, R120 ;  /* 0x000000861078723c */ /* 0x040ff00000041878 */
[C---:B-1----:R-:W-:Y:S08]  /*f250*/  HMMA.16816.F32.BF16 R36, R16.reuse, R20, R36 ;  /* 0x000000141024723c */ /* 0x042ff00000041824 */
[C---:B------:R-:W-:Y:S01]  /*f260*/  HMMA.16816.F32.BF16 R40, R16.reuse, R22, R40 ;  /* 0x000000161028723c */ /* 0x040fe20000041828 */
[----:B------:R-:W1:Y:S07]  /*f270*/  LDSM.16.MT88.4 R20, [R14+0x5900] ;  /* 0x005900000e14783b */ /* 0x000e6e0000004200 */
        /* <DEDUP_REMOVED lines=8> */
[C---:B-----5:R-:W-:Y:S07]  /*f300*/  HMMA.16816.F32.BF16 R76, R16.reuse, R4, R76 ;  /* 0x00000004104c723c */ /* 0x060fee000004184c */
[----:B------:R-:W-:Y:S01]  /*f310*/  FADD.FTZ R4, R148, R151 ;  /* 0x0000009794047221 */ /* 0x000fe20000010000 */
[C---:B------:R-:W-:Y:S04]  /*f320*/  HMMA.16816.F32.BF16 R80, R16.reuse, R6, R80 ;  /* 0x000000061050723c */ /* 0x040fe80000041850 */
[----:B------:R-:W-:Y:S04]  /*f330*/  FADD.FTZ R4, R153, R4 ;  /* 0x0000000499047221 */ /* 0x000fe80000010000 */
[C---:B------:R-:W-:Y:S04]  /*f340*/  HMMA.16816.F32.BF16 R84, R16.reuse, R8, R84 ;  /* 0x000000081054723c */ /* 0x040fe80000041854 */
[----:B------:R-:W-:Y:S04]  /*f350*/  FADD.FTZ R3, R15, R4 ;  /* 0x000000040f037221 */ /* 0x000fe80000010000 */
[C---:B------:R-:W-:Y:S04]  /*f360*/  HMMA.16816.F32.BF16 R88, R16.reuse, R10, R88 ;  /* 0x0000000a1058723c */ /* 0x040fe80000041858 */
[----:B------:R-:W-:Y:S04]  /*f370*/  FADD.FTZ R3, R158, R3 ;  /* 0x000000039e037221 */ /* 0x000fe80000010000 */
[----:B------:R-:W-:Y:S01]  /*f380*/  FADD.FTZ R4, R160, R3 ;  /* 0x00000003a0047221 */ /* 0x000fe20000010000 */
[----:B------:R-:W-:Y:S01]  /*f390*/  IADD3 R3, R202, -0x2, RZ ;  /* 0xfffffffeca037810 */ /* 0x000fe20007ffe0ff */
[C---:B-1----:R-:W-:Y:S03]  /*f3a0*/  HMMA.16816.F32.BF16 R92, R16.reuse, R20, R92 ;  /* 0x00000014105c723c */ /* 0x042fe6000004185c */
[----:B------:R-:W-:Y:S01]  /*f3b0*/  FADD.FTZ R4, R161, R4 ;  /* 0x00000004a1047221 */ /* 0x000fe20000010000 */
[----:B------:R-:W-:Y:S03]  /*f3c0*/  ISETP.GE.AND P0, PT, R3, UR11, PT ;  /* 0x0000000b03007c0c */ /* 0x000fe6000bf06270 */
[----:B------:R-:W-:Y:S01]  /*f3d0*/  FADD.FTZ R173, R173, R4 ;  /* 0x00000004adad7221 */ /* 0x000fe20000010000 */
[----:B------:R-:W-:Y:S04]  /*f3e0*/  HMMA.16816.F32.BF16 R96, R16, R22, R96 ;  /* 0x000000161060723c */ /* 0x000fe80000041860 */
[----:B------:R-:W-:Y:S04]  /*f3f0*/  FADD.FTZ R174, R174, R173 ;  /* 0x000000adaeae7221 */ /* 0x000fe80000010000 */
[----:B------:R-:W-:Y:S04]  /*f400*/  FADD.FTZ R169, R169, R174 ;  /* 0x000000aea9a97221 */ /* 0x000fe80000010000 */
[----:B------:R-:W-:Y:S04]  /*f410*/  FADD.FTZ R204, R204, R169 ;  /* 0x000000a9cccc7221 */ /* 0x000fe80000010000 */
[----:B------:R-:W-:Y:S04]  /*f420*/  FADD.FTZ R159, R159, R204 ;  /* 0x000000cc9f9f7221 */ /* 0x000fe80000010000 */
[----:B------:R-:W-:Y:S04]  /*f430*/  FADD.FTZ R159, R166, R159 ;  /* 0x0000009fa69f7221 */ /* 0x000fe80000010000 */
[----:B------:R-:W-:Y:S04]  /*f440*/  FADD.FTZ R172, R172, R159 ;  /* 0x0000009facac7221 */ /* 0x000fe80000010000 */
[----:B------:R-:W-:Y:S01]  /*f450*/  FADD.FTZ R197, R175, R172 ;  /* 0x000000acafc57221 */ /* 0x000fe20000010000 */
[----:B------:R-:W-:-:S05]  /*f460*/  @!P0 BRA `(.L_x_2002) ;  /* 0x0000036000008947 */ /* 0x000fca0003800000 */
[----:B------:R-:W-:Y:S01]  /*f470*/  IMAD.MOV.U32 R190, RZ, RZ, RZ ;  /* 0x000000ffffbe7224 */ /* 0x000fe200078e00ff */
[----:B------:R-:W-:Y:S02]  /*f480*/  ISETP.NE.AND P2, PT, R187, 0x1, PT ;  /* 0x00000001bb00780c */ /* 0x000fe40003f45270 */
[----:B------:R-:W-:Y:S04]  /*f490*/  IADD3 R191, R193, R149, R194 ;  /* 0x00000095c1bf7210 */ /* 0x000fe80007ffe0c2 */
[----:B------:R-:W-:Y:S05]  /*f4a0*/  IADD3 R191, R191, -0x80, RZ ;  /* 0xffffff80bfbf7810 */ /* 0x000fea0007ffe0ff */
        /* <DEDUP_REMOVED lines=8> */
[----:B------:R1:W2:Y:S01]  /*f530*/  @!P3 LDG.E R190, [R4.64] ;  /* 0x0000001404beb981 */ /* 0x0002a2000c1e1900 */
[----:B------:R-:W-:Y:S05]  /*f540*/  IMAD R191, R6, c[0x0][0x2b8], R191 ;  /* 0x0000ae0006bf7a24 */ /* 0x000fea00078e02bf */
[----:B------:R-:W-:Y:S05]  /*f550*/  SHF.R.S32.HI R3, RZ, 0x1f, R191 ;  /* 0x0000001fff037819 */ /* 0x000fea00000114bf */
        /* <DEDUP_REMOVED lines=11> */
[----:B------:R-:W-:Y:S02]  /*f610*/  SHF.L.U64.HI R5, R186, 0x1, R189 ;  /* 0x00000001ba057819 */ /* 0x000fe400000102bd */
[----:B------:R-:W-:Y:S01]  /*f620*/  LEA.HI.X R7, R4, c[0x0][0x1cc], R3, 0x1, P0 ;  /* 0x0000730004077a11 */ /* 0x000fe200000f0c03 */
[----:B------:R-:W1:Y:S01]  /*f630*/  SHFL.IDX PT, R10, R9, RZ, 0x181f ;  /* 0x00181fff090a7589 */ /* 0x000e6200000e0000 */
[----:B------:R-:W-:Y:S02]  /*f640*/  IMAD.SHL.U32 R4, R186, 0x2, RZ ;  /* 0x00000002ba047824 */ /* 0x000fe400078e00ff */
[----:B------:R-:W-:Y:S01]  /*f650*/  IMAD.U32 R3, RZ, RZ, UR15 ;  /* 0x0000000fff037e24 */ /* 0x000fe2000f8e00ff */
[----:B------:R-:W2:Y:S03]  /*f660*/  SHFL.IDX PT, R12, R7, RZ, 0x181f ;  /* 0x00181fff070c7589 */ /* 0x000ea600000e0000 */
[----:B------:R-:W-:Y:S01]  /*f670*/  IMAD R3, R3, 0x3000, R192 ;  /* 0x0000300003037824 */ /* 0x000fe200078e02c0 */
[----:B------:R3:W-:Y:S04]  /*f680*/  SHFL.IDX PT, R8, R7, 0x1, 0x181f ;  /* 0x00381f0007087f89 */ /* 0x0007e800000e0000 */
[----:B------:R-:W4:Y:S01]  /*f690*/  SHFL.IDX PT, R6, R9, 0x1, 0x181f ;  /* 0x00381f0009067f89 */ /* 0x000f2200000e0000 */
[C---:B-1----:R-:W-:Y:S02]  /*f6a0*/  IADD3 R16, P0, R10.reuse, R203, RZ ;  /* 0x000000cb0a107210 */ /* 0x042fe40007f1e0ff */
[----:B------:R-:W-:Y:S02]  /*f6b0*/  IADD3 R14, P2, R10, R199, RZ ;  /* 0x000000c70a0e7210 */ /* 0x000fe40007f5e0ff */
[----:B--2---:R-:W-:Y:S02]  /*f6c0*/  IADD3.X R17, R12, R201, RZ, P0, !PT ;  /* 0x000000c90c117210 */ /* 0x004fe400007fe4ff */
[-C--:B------:R-:W-:Y:S01]  /*f6d0*/  IADD3 R10, P1, R10, R4.reuse, RZ ;  /* 0x000000040a0a7210 */ /* 0x080fe20007f3e0ff */
[----:B---3--:R-:W-:Y:S02]  /*f6e0*/  IMAD.SHL.U32 R7, R3, 0x2, RZ ;  /* 0x0000000203077824 */ /* 0x008fe400078e00ff */
[C-C-:B------:R-:W-:Y:S02]  /*f6f0*/  IMAD.X R15, R12.reuse, 0x1, R200.reuse, P2 ;  /* 0x000000010c0f7824 */ /* 0x140fe400010e06c8 */
[----:B------:R-:W-:Y:S01]  /*f700*/  IMAD.X R11, R12, 0x1, R5, P1 ;  /* 0x000000010c0b7824 */ /* 0x000fe200008e0605 */
[----:B------:R1:W-:Y:S01]  /*f710*/  LDGSTS.E.BYPASS.LTC128B.128 [R7+0xc100], [R16.64], !P5 ;  /* 0x0c10000010077fae */ /* 0x0003e2000e901d54 */
[C---:B----4-:R-:W-:Y:S02]  /*f720*/  IADD3 R4, P0, R6.reuse, R4, RZ ;  /* 0x0000000406047210 */ /* 0x050fe40007f1e0ff */
[----:B------:R-:W-:Y:S01]  /*f730*/  IADD3 R12, P1, R6, R203, RZ ;  /* 0x000000cb060c7210 */ /* 0x000fe20007f3e0ff */
[----:B------:R1:W-:Y:S01]  /*f740*/  LDGSTS.E.BYPASS.LTC128B.128 [R7+0xe100], [R14.64], !P4 ;  /* 0x0e1000000e077fae */ /* 0x0003e2000e101d54 */
[----:B------:R-:W-:Y:S02]  /*f750*/  IADD3.X R5, R8, R5, RZ, P0, !PT ;  /* 0x0000000508057210 */ /* 0x000fe400007fe4ff */
[----:B------:R-:W-:Y:S01]  /*f760*/  IADD3 R18, P0, R6, R199, RZ ;  /* 0x000000c706127210 */ /* 0x000fe20007f1e0ff */
[----:B------:R1:W-:Y:S01]  /*f770*/  LDGSTS.E.BYPASS.LTC128B.128 [R7+0x10100], [R10.64], !P6 ;  /* 0x101000000a077fae */ /* 0x0003e2000f101d54 */
[C---:B------:R-:W-:Y:S03]  /*f780*/  IMAD.X R13, R8.reuse, 0x1, R201, P1 ;  /* 0x00000001080d7824 */ /* 0x040fe600008e06c9 */
[----:B------:R-:W-:Y:S02]  /*f790*/  IMAD.X R19, R8, 0x1, R200, P0 ;  /* 0x0000000108137824 */ /* 0x000fe400000e06c8 */
[----:B------:R1:W-:Y:S04]  /*f7a0*/  LDGSTS.E.BYPASS.LTC128B.128 [R7+0xd100], [R12.64], !P5 ;  /* 0x0d1000000c077fae */ /* 0x0003e8000e901d54 */
[----:B------:R1:W-:Y:S04]  /*f7b0*/  LDGSTS.E.BYPASS.LTC128B.128 [R7+0xf100], [R18.64], !P4 ;  /* 0x0f10000012077fae */ /* 0x0003e8000e101d54 */
[----:B------:R1:W-:Y:S02]  /*f7c0*/  LDGSTS.E.BYPASS.LTC128B.128 [R7+0x11100], [R4.64], !P6 ;  /* 0x1110000004077fae */ /* 0x0003e4000f101d54 */
.L_x_2002:
[----:B------:R-:W-:Y:S01]  /*f7d0*/  UIADD3 UR4, UR5, 0x1, URZ ;  /* 0x0000000105047890 */ /* 0x000fe2000fffe03f */
[----:B------:R-:W0:Y:S01]  /*f7e0*/  LDGDEPBAR ;  /* 0x00000000000079af */ /* 0x000e220000000000 */
[----:B------:R-:W-:Y:S01]  /*f7f0*/  UISETP.GE.AND UP2, UPT, UR5, 0x1, UPT ;  /* 0x000000010500788c */ /* 0x000fe2000bf46270 */
[C---:B------:R-:W-:Y:S01]  /*f800*/  ISETP.LE.AND P0, PT, R202.reuse, UR11, PT ;  /* 0x0000000bca007c0c */ /* 0x040fe2000bf03270 */
[----:B------:R-:W-:Y:S01]  /*f810*/  IMAD.MOV.U32 R3, RZ, RZ, R0 ;  /* 0x000000ffff037224 */ /* 0x000fe200078e0000 */
[----:B------:R-:W-:Y:S01]  /*f820*/  IADD3 R202, R202, -0x1, RZ ;  /* 0xffffffffcaca7810 */ /* 0x000fe20007ffe0ff */
[----:B------:R-:W-:Y:S01]  /*f830*/  USEL UR5, UR4, URZ, !UP2 ;  /* 0x0000003f04057287 */ /* 0x000fe2000d000000 */
[----:B------:R-:W-:Y:S09]  /*f840*/  IMAD.MOV.U32 R132, RZ, RZ, R2 ;  /* 0x000000ffff847224 */ /* 0x000ff200078e0002 */
[----:B------:R-:W-:-:S05]  /*f850*/  @!P0 BRA `(.L_x_2003) ;  /* 0xffffca5000008947 */ /* 0x000fca000383ffff */
.L_x_1992:
[----:B-1----:R-:W1:Y:S01]  /*f860*/  SHFL.BFLY PT, R8, R197, 0x2, 0x1f ;  /* 0x0c401f00c5087f89 */ /* 0x002e6200000e0000 */
[----:B------:R-:W-:-:S02]  /*f870*/  MOV R6, RZ ;  /* 0x000000ff00067202 */ /* 0x000fc40000000f00 */
[----:B------:R-:W-:Y:S01]  /*f880*/  MOV R3, RZ ;  /* 0x000000ff00037202 */ /* 0x000fe20000000f00 */
[----:B------:R-:W2:Y:S01]  /*f890*/  SHFL.BFLY PT, R7, R198, 0x2, 0x1f ;  /* 0x0c401f00c6077f89 */ /* 0x000ea200000e0000 */
        /* <DEDUP_REMOVED lines=8> */
[----:B------:R-:W-:Y:S02]  /*f920*/  MOV R7, 0xff800000 ;  /* 0xff80000000077802 */ /* 0x000fe40000000f00 */
[----:B------:R-:W-:-:S09]  /*f930*/  FSETP.NE.FTZ.AND P0, PT, R4, RZ, PT ;  /* 0x000000ff0400720b */ /* 0x000fd20003f15000 */
[----:B------:R-:W1:Y:S01]  /*f940*/  @P1 MUFU.RCP R6, R5 ;  /* 0x0000000500061308 */ /* 0x000e620000001000 */
[----:B------:R-:W-:-:S03]  /*f950*/  @P1 MOV R8, 0x3f317218 ;  /* 0x3f31721800081802 */ /* 0x000fc60000000f00 */
[----:B------:R-:W-:Y:S02]  /*f960*/  @P0 MOV R9, 0x3f317218 ;  /* 0x3f31721800090802 */ /* 0x000fe40000000f00 */
[----:B------:R-:W-:Y:S02]  /*f970*/  @P1 FMUL.FTZ R8, R8, c[0x0][0x2d0] ;  /* 0x0000b40008081a20 */ /* 0x000fe40000410000 */
[----:B------:R-:W2:Y:S01]  /*f980*/  @P1 MUFU.LG2 R5, R5 ;  /* 0x0000000500051308 */ /* 0x000ea20000000c00 */
[----:B------:R-:W-:Y:S02]  /*f990*/  @P0 FMUL.FTZ R9, R9, c[0x0][0x2d0] ;  /* 0x0000b40009090a20 */ /* 0x000fe40000410000 */
[----:B-1----:R-:W-:-:S05]  /*f9a0*/  FMUL.FTZ R128, R6, R128 ;  /* 0x0000008006807220 */ /* 0x002fca0000410000 */
[----:B------:R-:W1:Y:S01]  /*f9b0*/  @P0 MUFU.RCP R3, R4 ;  /* 0x0000000400030308 */ /* 0x000e620000001000 */
        /* <DEDUP_REMOVED lines=47> */
[----:B------:R3:W4:Y:S01]  /*fcb0*/  @P0 MUFU.LG2 R6, R4 ;  /* 0x0000000400060308 */ /* 0x0007220000000c00 */
[----:B--2---:R-:W-:-:S02]  /*fcc0*/  @P1 FMUL.FTZ R5, R5, 0.69314718246459960938 ;  /* 0x3f31721805051820 */ /* 0x004fc40000410000 */
[C---:B-1----:R-:W-:Y:S02]  /*fcd0*/  FMUL.FTZ R130, R3.reuse, R130 ;  /* 0x0000008203827220 */ /* 0x042fe40000410000 */
[C---:B------:R-:W-:Y:S02]  /*fce0*/  FMUL.FTZ R131, R3.reuse, R131 ;  /* 0x0000008303837220 */ /* 0x040fe40000410000 */
[C---:B------:R-:W-:Y:S02]  /*fcf0*/  FMUL.FTZ R126, R3.reuse, R126 ;  /* 0x0000007e037e7220 */ /* 0x040fe40000410000 */
[C---:B------:R-:W-:Y:S02]  /*fd00*/  FMUL.FTZ R127, R3.reuse, R127 ;  /* 0x0000007f037f7220 */ /* 0x040fe40000410000 */
[C---:B------:R-:W-:Y:S02]  /*fd10*/  FMUL.FTZ R102, R3.reuse, R102 ;  /* 0x0000006603667220 */ /* 0x040fe40000410000 */
[----:B------:R-:W-:-:S02]  /*fd20*/  FMUL.FTZ R103, R3, R103 ;  /* 0x0000006703677220 */ /* 0x000fc40000410000 */
[C---:B------:R-:W-:Y:S01]  /*fd30*/  FMUL.FTZ R106, R3.reuse, R106 ;  /* 0x0000006a036a7220 */ /* 0x040fe20000410000 */
[----:B---3--:R-:W-:Y:S01]  /*fd40*/  MOV R4, 0xff800000 ;  /* 0xff80000000047802 */ /* 0x008fe20000000f00 */
[----:B----4-:R-:W-:Y:S02]  /*fd50*/  @P0 FMUL.FTZ R6, R6, 0.69314718246459960938 ;  /* 0x3f31721806060820 */ /* 0x010fe40000410000 */
        /* <DEDUP_REMOVED lines=41> */
[----:B------:R-:W-:Y:S02]  /*fff0*/  @P1 FFMA.FTZ R4, R8, R2, R5 ;  /* 0x0000000208041223 */ /* 0x000fe40000010005 */
[----:B------:R-:W-:Y:S02]  /*10000*/  @P0 FFMA.FTZ R7, R9, R0, R6 ;  /* 0x0000000009070223 */ /* 0x000fe40000010006 */
.L_x_1952:
[----:B------:R-:W-:Y:S05]  /*10010*/  @P2 BRA `(.L_x_2004) ;  /* 0x0000199000002947 */ /* 0x000fea0003800000 */
[----:B------:R-:W1:Y:S01]  /*10020*/  S2R R3, SR_CTAID.Y ;  /* 0x0000000000037919 */ /* 0x000e620000002600 */
[----:B------:R-:W-:Y:S01]  /*10030*/  IMAD R6, RZ, RZ, -UR14 ;  /* 0x8000000eff067e24 */ /* 0x000fe2000f8e02ff */
[----:B------:R-:W-:Y:S01]  /*10040*/  USHF.R.S32.HI UR6, URZ, 0x1f, UR14 ;  /* 0x0000001f3f067899 */ /* 0x000fe2000801140e */
[----:B------:R-:W-:Y:S01]  /*10050*/  IMAD.MOV.U32 R11, RZ, RZ, c[0x0][0x4e8] ;  /* 0x00013a00ff0b7624 */ /* 0x000fe200078e00ff */
[----:B------:R-:W2:Y:S01]  /*10060*/  S2R R2, SR_TID.X ;  /* 0x0000000000027919 */ /* 0x000ea20000002100 */
[----:B------:R-:W-:Y:S01]  /*10070*/  ULDC.64 UR4, c[0x0][0x4d0] ;  /* 0x0001340000047ab9 */ /* 0x000fe20000000a00 */
[----:B------:R-:W-:Y:S01]  /*10080*/  BSSY B0, `(.L_x_2005) ;  /* 0x00000ff000007945 */ /* 0x000fe20003800000 */
[----:B------:R-:W-:Y:S01]  /*10090*/  UIMAD UR7, UR6, UR4, URZ ;  /* 0x00000004060772a4 */ /* 0x000fe2000f8e023f */
[----:B------:R-:W3:Y:S01]  /*100a0*/  S2R R9, SR_CTAID.Z ;  /* 0x0000000000097919 */ /* 0x000ee20000002700 */
[----:B------:R-:W-:-:S03]  /*100b0*/  UIMAD.WIDE.U32 UR8, UR14, UR4, URZ ;  /* 0x000000040e0872a5 */ /* 0x000fc6000f8e003f */
[----:B------:R-:W-:Y:S01]  /*100c0*/  BAR.SYNC.DEFER_BLOCKING 0x1, 0x100 ;  /* 0x0044000000007b1d */ /* 0x000fe20000010000 */
[----:B------:R-:W-:Y:S01]  /*100d0*/  UIMAD UR7, UR14, UR5, UR7 ;  /* 0x000000050e0772a4 */ /* 0x000fe2000f8e0207 */
[C---:B------:R-:W-:Y:S01]  /*100e0*/  ISETP.NE.AND P1, PT, R11.reuse, 0x1, PT ;  /* 0x000000010b00780c */ /* 0x040fe20003f25270 */
[----:B------:R-:W-:Y:S01]  /*100f0*/  IMAD.U32 R16, RZ, RZ, UR8 ;  /* 0x00000008ff107e24 */ /* 0x000fe2000f8e00ff */
[----:B------:R-:W-:Y:S01]  /*10100*/  MOV R17, UR9 ;  /* 0x0000000900117c02 */ /* 0x000fe20008000f00 */
[----:B------:R-:W-:Y:S01]  /*10110*/  UIADD3 UR7, UR9, UR7, URZ ;  /* 0x0000000709077290 */ /* 0x000fe2000fffe03f */
[----:B------:R-:W4:Y:S01]  /*10120*/  S2R R10, SR_CTAID.X ;  /* 0x00000000000a7919 */ /* 0x000f220000002500 */
[----:B------:R-:W-:Y:S01]  /*10130*/  ULDC.64 UR4, c[0x0][0x438] ;  /* 0x00010e0000047ab9 */ /* 0x000fe20000000a00 */
[----:B------:R-:W-:Y:S01]  /*10140*/  IMAD R11, R11, c[0x0][0x388], RZ ;  /* 0x0000e2000b0b7a24 */ /* 0x000fe200078e02ff */
[----:B------:R-:W-:Y:S02]  /*10150*/  UIMAD.WIDE.U32 UR10, UR14, UR4, URZ ;  /* 0x000000040e0a72a5 */ /* 0x000fe4000f8e003f */
[----:B------:R-:W-:Y:S01]  /*10160*/  UIMAD UR4, UR6, UR4, URZ ;  /* 0x00000004060472a4 */ /* 0x000fe2000f8e023f */
[----:B-1----:R-:W-:-:S02]  /*10170*/  IMAD R6, R6, c[0x0][0x550], R3 ;  /* 0x0001540006067a24 */ /* 0x002fc400078e0203 */
[----:B------:R-:W-:Y:S01]  /*10180*/  IMAD.U32 R17, RZ, RZ, UR7 ;  /* 0x00000007ff117e24 */ /* 0x000fe2000f8e00ff */
[----:B------:R-:W-:Y:S01]  /*10190*/  UIMAD UR4, UR14, UR5, UR4 ;  /* 0x000000050e0472a4 */ /* 0x000fe2000f8e0204 */
[----:B--2---:R-:W-:Y:S01]  /*101a0*/  SHF.R.S32.HI R3, RZ, 0x1f, R2 ;  /* 0x0000001fff037819 */ /* 0x004fe20000011402 */
[----:B------:R-:W-:Y:S01]  /*101b0*/  IMAD.U32 R15, RZ, RZ, UR11 ;  /* 0x0000000bff0f7e24 */ /* 0x000fe2000f8e00ff */
[----:B------:R-:W-:Y:S01]  /*101c0*/  MOV R14, UR10 ;  /* 0x0000000a000e7c02 */ /* 0x000fe20008000f00 */
[----:B------:R-:W-:Y:S01]  /*101d0*/  UIADD3 UR4, UR11, UR4, URZ ;  /* 0x000000040b047290 */ /* 0x000fe2000fffe03f */
[-C--:B------:R-:W-:Y:S01]  /*101e0*/  LEA.HI R0, R3, R2.reuse, RZ, 0x5 ;  /* 0x0000000203007211 */ /* 0x080fe200078f28ff */
[----:B---3--:R-:W-:Y:S01]  /*101f0*/  IMAD.WIDE.U32 R16, R9, c[0x0][0x4d8], R16 ;  /* 0x0001360009107a25 */ /* 0x008fe200078e0010 */
[----:B------:R-:W-:Y:S02]  /*10200*/  LEA.HI R3, R3, R2, RZ, 0x2 ;  /* 0x0000000203037211 */ /* 0x000fe400078f10ff */
[----:B------:R-:W-:Y:S01]  /*10210*/  LOP3.LUT R5, R0, 0xffffffe0, RZ, 0xc0, !PT ;  /* 0xffffffe000057812 */ /* 0x000fe200078ec0ff */
[----:B------:R-:W-:Y:S01]  /*10220*/  IMAD.U32 R15, RZ, RZ, UR4 ;  /* 0x00000004ff0f7e24 */ /* 0x000fe2000f8e00ff */
[----:B------:R-:W-:Y:S01]  /*10230*/  SHF.R.S32.HI R13, RZ, 0x5, R0 ;  /* 0x00000005ff0d7819 */ /* 0x000fe20000011400 */
[----:B------:R-:W-:Y:S01]  /*10240*/  IMAD.MOV.U32 R18, RZ, RZ, R16 ;  /* 0x000000ffff127224 */ /* 0x000fe200078e0010 */
[----:B------:R-:W-:Y:S01]  /*10250*/  SHF.R.S32.HI R0, RZ, 0x1f, R0 ;  /* 0x0000001fff007819 */ /* 0x000fe20000011400 */
[----:B------:R-:W-:Y:S01]  /*10260*/  IMAD.IADD R5, R2, 0x1, -R5 ;  /* 0x0000000102057824 */ /* 0x000fe200078e0a05 */
[----:B------:R-:W-:Y:S01]  /*10270*/  LOP3.LUT R3, R3, 0xfffffffc, RZ, 0xc0, !PT ;  /* 0xfffffffc03037812 */ /* 0x000fe200078ec0ff */
[----:B------:R-:W-:Y:S01]  /*10280*/  IMAD.WIDE.U32 R14, R9, c[0x0][0x440], R14 ;  /* 0x00011000090e7a25 */ /* 0x000fe200078e000e */
[----:B------:R-:W-:-:S02]  /*10290*/  LEA.HI R0, R0, R13, RZ, 0x3 ;  /* 0x0000000d00007211 */ /* 0x000fc400078f18ff */
[----:B------:R-:W-:Y:S01]  /*102a0*/  IADD3 R3, -R3, R2, RZ ;  /* 0x0000000203037210 */ /* 0x000fe20007ffe1ff */
[----:B------:R-:W-:Y:S01]  /*102b0*/  IMAD.MOV.U32 R20, RZ, RZ, R14 ;  /* 0x000000ffff147224 */ /* 0x000fe200078e000e */
[----:B------:R-:W-:Y:S02]  /*102c0*/  LOP3.LUT R0, R0, 0xffffff8, RZ, 0xc0, !PT ;  /* 0x0ffffff800007812 */ /* 0x000fe400078ec0ff */
[----:B------:R-:W-:Y:S02]  /*102d0*/  SHF.R.S32.HI R2, RZ, 0x1f, R5 ;  /* 0x0000001fff027819 */ /* 0x000fe40000011405 */
[----:B------:R-:W-:Y:S01]  /*102e0*/  SHF.R.S32.HI R8, RZ, 0x1f, R9 ;  /* 0x0000001fff087819 */ /* 0x000fe20000011409 */
[----:B------:R-:W-:Y:S01]  /*102f0*/  IMAD.IADD R13, R13, 0x1, -R0 ;  /* 0x000000010d0d7824 */ /* 0x000fe200078e0a00 */
[----:B------:R-:W-:Y:S02]  /*10300*/  LEA.HI R0, R3, R3, RZ, 0x1 ;  /* 0x0000000303007211 */ /* 0x000fe400078f08ff */
[----:B------:R-:W-:-:S02]  /*10310*/  LEA.HI R2, R2, R5, RZ, 0x2 ;  /* 0x0000000502027211 */ /* 0x000fc400078f10ff */
[----:B------:R-:W-:Y:S02]  /*10320*/  LOP3.LUT R0, R0, 0x1ffffffe, RZ, 0xc0, !PT ;  /* 0x1ffffffe00007812 */ /* 0x000fe400078ec0ff */
[----:B------:R-:W-:Y:S02]  /*10330*/  SHF.R.S32.HI R12, RZ, 0x2, R2 ;  /* 0x00000002ff0c7819 */ /* 0x000fe40000011402 */
[----:B------:R-:W-:Y:S02]  /*10340*/  IADD3 R0, R3, -R0, RZ ;  /* 0x8000000003007210 */ /* 0x000fe40007ffe0ff */
[----:B------:R-:W-:Y:S01]  /*10350*/  LOP3.LUT R2, R2, 0x7ffffffc, RZ, 0xc0, !PT ;  /* 0x7ffffffc02027812 */ /* 0x000fe200078ec0ff */
[----:B------:R-:W-:Y:S02]  /*10360*/  IMAD R13, R13, 0x10, R12 ;  /* 0x000000100d0d7824 */ /* 0x000fe400078e020c */
[----:B------:R-:W-:Y:S02]  /*10370*/  IMAD R12, R8, c[0x0][0x4d8], RZ ;  /* 0x00013600080c7a24 */ /* 0x000fe400078e02ff */
[----:B------:R-:W-:Y:S01]  /*10380*/  IMAD R3, R0, 0x8, R13 ;  /* 0x0000000800037824 */ /* 0x000fe200078e020d */
[----:B------:R-:W-:Y:S01]  /*10390*/  SHF.R.S32.HI R0, RZ, 0x1f, R6 ;  /* 0x0000001fff007819 */ /* 0x000fe20000011406 */
[----:B------:R-:W-:-:S02]  /*103a0*/  IMAD R8, R8, c[0x0][0x440], RZ ;  /* 0x0001100008087a24 */ /* 0x000fc400078e02ff */
[C---:B------:R-:W-:Y:S01]  /*103b0*/  IMAD R12, R9.reuse, c[0x0][0x4dc], R12 ;  /* 0x00013700090c7a24 */ /* 0x040fe200078e020c */
[C---:B----4-:R-:W-:Y:S01]  /*103c0*/  LEA R3, R10.reuse, R3, 0x7 ;  /* 0x000000030a037211 */ /* 0x050fe200078e38ff */
        /* <DEDUP_REMOVED lines=8> */
[----:B------:R-:W-:Y:S02]  /*10450*/  IMAD R17, R0, c[0x0][0x448], RZ ;  /* 0x0001120000117a24 */ /* 0x000fe400078e02ff */
[C---:B------:R-:W-:Y:S01]  /*10460*/  IMAD R15, R6.reuse, c[0x0][0x4e4], R15 ;  /* 0x00013900060f7a24 */ /* 0x040fe200078e020f */
[----:B------:R-:W-:Y:S01]  /*10470*/  IADD3 R0, -R9, RZ, RZ ;  /* 0x000000ff09007210 */ /* 0x000fe20007ffe1ff */
[C---:B------:R-:W-:Y:S01]  /*10480*/  IMAD R17, R6.reuse, c[0x0][0x44c], R17 ;  /* 0x0001130006117a24 */ /* 0x040fe200078e0211 */
[----:B------:R-:W-:Y:S01]  /*10490*/  SHF.R.S32.HI R12, RZ, 0x1f, R9 ;  /* 0x0000001fff0c7819 */ /* 0x000fe20000011409 */
[----:B------:R-:W-:-:S04]  /*104a0*/  IMAD.WIDE.U32 R20, R6, c[0x0][0x448], R20 ;  /* 0x0001120006147a25 */ /* 0x000fc800078e0014 */
[----:B------:R-:W-:-:S04]  /*104b0*/  IMAD.WIDE.U32 R18, R6, c[0x0][0x4e0], R18 ;  /* 0x0001380006127a25 */ /* 0x000fc800078e0012 */
[----:B------:R-:W-:Y:S01]  /*104c0*/  @P1 IMAD.HI.U32 R6, R3, c[0x0][0x4ec], RZ ;  /* 0x00013b0003061a27 */ /* 0x000fe200078e00ff */
[----:B------:R-:W-:-:S03]  /*104d0*/  IADD3 R14, P0, R9, R18, RZ ;  /* 0x00000012090e7210 */ /* 0x000fc60007f1e0ff */
[----:B------:R-:W-:Y:S01]  /*104e0*/  IMAD R0, R0, c[0x0][0x4e8], R3 ;  /* 0x00013a0000007a24 */ /* 0x000fe200078e0203 */
[----:B------:R-:W-:Y:S01]  /*104f0*/  IADD3.X R15, R12, R19, R15, P0, !PT ;  /* 0x000000130c0f7210 */ /* 0x000fe200007fe40f */
[----:B------:R-:W-:Y:S01]  /*10500*/  IMAD.MOV.U32 R8, RZ, RZ, R3 ;  /* 0x000000ffff087224 */ /* 0x000fe200078e0003 */
[----:B------:R-:W-:Y:S01]  /*10510*/  @P1 SHF.R.U32.HI R8, RZ, c[0x0][0x4f0], R6 ;  /* 0x00013c00ff081a19 */ /* 0x000fe20000011606 */
[----:B------:R-:W-:Y:S01]  /*10520*/  IMAD.IADD R21, R21, 0x1, R17 ;  /* 0x0000000115157824 */ /* 0x000fe200078e0211 */
[----:B------:R-:W-:Y:S01]  /*10530*/  SHF.R.S32.HI R6, RZ, 0x1f, R0 ;  /* 0x0000001fff067819 */ /* 0x000fe20000011400 */
[----:B------:R-:W-:Y:S01]  /*10540*/  IMAD.WIDE.U32 R14, R0, c[0x0][0x4c8], R14 ;  /* 0x00013200000e7a25 */ /* 0x000fe200078e000e */
[----:B------:R-:W-:-:S03]  /*10550*/  IADD3 R12, -R8, RZ, RZ ;  /* 0x000000ff080c7210 */ /* 0x000fc60007ffe1ff */
[----:B------:R-:W-:Y:S01]  /*10560*/  IMAD R9, R6, c[0x0][0x4c8], RZ ;  /* 0x0001320006097a24 */ /* 0x000fe200078e02ff */
[----:B------:R-:W-:Y:S01]  /*10570*/  SHF.R.S32.HI R6, RZ, 0x1f, R8 ;  /* 0x0000001fff067819 */ /* 0x000fe20000011408 */
[----:B------:R-:W-:Y:S02]  /*10580*/  IMAD R12, R12, c[0x0][0x4e8], R3 ;  /* 0x00013a000c0c7a24 */ /* 0x000fe400078e0203 */
[----:B------:R-:W-:Y:S01]  /*10590*/  IMAD R9, R0, c[0x0][0x4cc], R9 ;  /* 0x0001330000097a24 */ /* 0x000fe200078e0209 */
[----:B------:R-:W-:Y:S01]  /*105a0*/  LEA R0, P0, R14, c[0x0][0x4a8], 0x2 ;  /* 0x00012a000e007a11 */ /* 0x000fe200078010ff */
[----:B------:R-:W-:Y:S01]  /*105b0*/  IMAD R3, R6, c[0x0][0x430], RZ ;  /* 0x00010c0006037a24 */ /* 0x000fe200078e02ff */
[----:B------:R-:W-:Y:S01]  /*105c0*/  SHF.R.S32.HI R6, RZ, 0x1f, R12 ;  /* 0x0000001fff067819 */ /* 0x000fe2000001140c */
[----:B------:R-:W-:Y:S02]  /*105d0*/  IMAD.IADD R9, R15, 0x1, R9 ;  /* 0x000000010f097824 */ /* 0x000fe400078e0209 */
[----:B------:R-:W-:Y:S01]  /*105e0*/  SHFL.IDX PT, R16, R0, 0x1, 0x1c1f ;  /* 0x003c1f0000107f89 */ /* 0x000fe200000e0000 */
[----:B------:R-:W-:-:S02]  /*105f0*/  IMAD.WIDE.U32 R20, R8, c[0x0][0x430], R20 ;  /* 0x00010c0008147a25 */ /* 0x000fc400078e0014 */
[----:B------:R-:W-:Y:S02]  /*10600*/  LEA.HI.X R9, R14, c[0x0][0x4ac], R9, 0x2, P0 ;  /* 0x00012b000e097a11 */ /* 0x000fe400000f1409 */
[----:B------:R-:W-:Y:S01]  /*10610*/  SHFL.IDX PT, R14, R0, RZ, 0x1c1f ;  /* 0x001c1fff000e7589 */ /* 0x000fe200000e0000 */
[----:B------:R-:W-:Y:S01]  /*10620*/  IMAD R3, R8, c[0x0][0x434], R3 ;  /* 0x00010d0008037a24 */ /* 0x000fe200078e0203 */
[C---:B------:R-:W-:Y:S01]  /*10630*/  LOP3.LUT P0, RZ, R5.reuse, 0x3, RZ, 0xc0, !PT ;  /* 0x0000000305ff7812 */ /* 0x040fe2000780c0ff */
[----:B------:R-:W-:Y:S01]  /*10640*/  IMAD.IADD R5, R5, 0x1, -R2 ;  /* 0x0000000105057824 */ /* 0x000fe200078e0a02 */
[----:B------:R-:W1:Y:S01]  /*10650*/  SHFL.IDX PT, R15, R9, RZ, 0x1c1f ;  /* 0x001c1fff090f7589 */ /* 0x000e6200000e0000 */
[----:B------:R-:W-:Y:S01]  /*10660*/  IMAD.IADD R21, R21, 0x1, R3 ;  /* 0x0000000115157824 */ /* 0x000fe200078e0203 */
[----:B------:R-:W-:Y:S01]  /*10670*/  ISETP.GE.OR P2, PT, R10, R11, P0 ;  /* 0x0000000b0a00720c */ /* 0x000fe20000746670 */
[----:B------:R-:W-:Y:S01]  /*10680*/  IMAD R3, R6, c[0x0][0x428], RZ ;  /* 0x00010a0006037a24 */ /* 0x000fe200078e02ff */
[----:B------:R2:W3:Y:S01]  /*10690*/  SHFL.IDX PT, R17, R9, 0x1, 0x1c1f ;  /* 0x003c1f0009117f89 */ /* 0x0004e200000e0000 */
[----:B------:R-:W-:-:S02]  /*106a0*/  IADD3 R6, R10, 0x8, RZ ;  /* 0x000000080a067810 */ /* 0x000fc40007ffe0ff */
[C---:B------:R-:W-:Y:S01]  /*106b0*/  IMAD R3, R12.reuse, c[0x0][0x42c], R3 ;  /* 0x00010b000c037a24 */ /* 0x040fe200078e0203 */
[----:B------:R-:W-:Y:S01]  /*106c0*/  SHF.L.U32 R5, R5, 0x1, RZ ;  /* 0x0000000105057819 */ /* 0x000fe200000006ff */
[----:B------:R-:W-:Y:S01]  /*106d0*/  IMAD.WIDE.U32 R12, R12, c[0x0][0x428], R20 ;  /* 0x00010a000c0c7a25 */ /* 0x000fe200078e0014 */
[----:B------:R-:W-:-:S04]  /*106e0*/  ISETP.GE.OR P0, PT, R6, R11, P0 ;  /* 0x0000000b0600720c */ /* 0x000fc80000706670 */
[----:B------:R-:W-:Y:S02]  /*106f0*/  IADD3 R8, R13, R3, RZ ;  /* 0x000000030d087210 */ /* 0x000fe40007ffe0ff */
[----:B------:R-:W-:-:S04]  /*10700*/  LEA R3, P1, R12, c[0x0][0x400], 0x2 ;  /* 0x000100000c037a11 */ /* 0x000fc800078210ff */
[----:B------:R-:W-:Y:S02]  /*10710*/  LEA.HI.X R8, R12, c[0x0][0x404], R8, 0x2, P1 ;  /* 0x000101000c087a11 */ /* 0x000fe400008f1408 */
[----:B------:R-:W-:Y:S01]  /*10720*/  ISETP.GE.AND P1, PT, R6, R11, PT ;  /* 0x0000000b0600720c */ /* 0x000fe20003f26270 */
[----:B------:R4:W4:Y:S04]  /*10730*/  SHFL.IDX PT, R12, R3, RZ, 0x1c1f ;  /* 0x001c1fff030c7589 */ /* 0x00092800000e0000 */
[----:B-1----:R1:W-:Y:S01]  /*10740*/  @!P2 ST.E [R14.64], R4 ;  /* 0x000000040e00a985 */ /* 0x0023e2000c101914 */
[----:B--2---:R-:W-:-:S03]  /*10750*/  P2R R9, PR, RZ, 0x2 ;  /* 0x00000002ff097803 */ /* 0x004fc60000000000 */
[----:B---3--:R1:W-:Y:S01]  /*10760*/  @!P0 ST.E [R16.64], R7 ;  /* 0x0000000710008985 */ /* 0x0083e2000c101914 */
[----:B------:R-:W-:-:S03]  /*10770*/  ISETP.GE.AND P0, PT, R10, R11, PT ;  /* 0x0000000b0a00720c */ /* 0x000fc60003f06270 */
[----:B------:R1:W2:Y:S10]  /*10780*/  SHFL.IDX PT, R13, R8, RZ, 0x1c1f ;  /* 0x001c1fff080d7589 */ /* 0x0002b400000e0000 */
[----:B------:R-:W-:Y:S05]  /*10790*/  @P0 BRA `(.L_x_2006) ;  /* 0x000008d000000947 */ /* 0x000fea0003800000 */
[C---:B-1----:R-:W-:Y:S02]  /*107a0*/  IADD3 R7, R5.reuse, 0x8, RZ ;  /* 0x0000000805077810 */ /* 0x042fe40007ffe0ff */
[----:B------:R-:W-:-:S02]  /*107b0*/  IADD3 R6, R5, 0x10, RZ ;  /* 0x0000001005067810 */ /* 0x000fc40007ffe0ff */
[----:B------:R-:W-:Y:S02]  /*107c0*/  IADD3 R4, R5, 0x18, RZ ;  /* 0x0000001805047810 */ /* 0x000fe40007ffe0ff */
[----:B------:R-:W-:Y:S02]  /*107d0*/  ISETP.GE.AND P3, PT, R7, c[0x0][0x3c8], PT ;  /* 0x0000f20007007a0c */ /* 0x000fe40003f66270 */
[----:B------:R-:W-:Y:S02]  /*107e0*/  ISETP.GE.AND P2, PT, R6, c[0x0][0x3c8], PT ;  /* 0x0000f20006007a0c */ /* 0x000fe40003f46270 */
[----:B------:R-:W-:Y:S02]  /*107f0*/  ISETP.GE.AND P1, PT, R4, c[0x0][0x3c8], PT ;  /* 0x0000f20004007a0c */ /* 0x000fe40003f26270 */
[C---:B------:R-:W-:Y:S02]  /*10800*/  IADD3 R2, R5.reuse, 0x20, RZ ;  /* 0x0000002005027810 */ /* 0x040fe40007ffe0ff */
[----:B------:R-:W-:-:S02]  /*10810*/  ISETP.GE.AND P4, PT, R5, c[0x0][0x3c8], PT ;  /* 0x0000f20005007a0c */ /* 0x000fc40003f86270 */
[----:B------:R-:W-:Y:S02]  /*10820*/  ISETP.GE.AND P0, PT, R2, c[0x0][0x3c8], PT ;  /* 0x0000f20002007a0c */ /* 0x000fe40003f06270 */
[----:B------:R-:W-:Y:S02]  /*10830*/  IADD3 R0, R5, 0x28, RZ ;  /* 0x0000002805007810 */ /* 0x000fe40007ffe0ff */
[----:B------:R-:W-:Y:S02]  /*10840*/  @!P3 LEA.HI R7, R7, R7, RZ, 0x1 ;  /* 0x000000070707b211 */ /* 0x000fe400078f08ff */
[----:B------:R-:W-:Y:S02]  /*10850*/  ISETP.GE.AND P5, PT, R0, c[0x0][0x3c8], PT ;  /* 0x0000f20000007a0c */ /* 0x000fe40003fa6270 */
[----:B------:R-:W-:Y:S02]  /*10860*/  @!P2 LEA.HI R6, R6, R6, RZ, 0x1 ;  /* 0x000000060606a211 */ /* 0x000fe400078f08ff */
[----:B------:R-:W-:Y:S01]  /*10870*/  @!P1 LEA.HI R4, R4, R4, RZ, 0x1 ;  /* 0x0000000404049211 */ /* 0x000fe200078f08ff */
[----:B--2-4-:R-:W-:Y:S01]  /*10880*/  @!P4 IMAD.WIDE R10, R5, 0x4, R12 ;  /* 0x00000004050ac825 */ /* 0x014fe200078e020c */
[----:B------:R-:W-:-:S02]  /*10890*/  @!P3 LOP3.LUT R7, R7, 0xfffffffe, RZ, 0xc0, !PT ;  /* 0xfffffffe0707b812 */ /* 0x000fc400078ec0ff */
[----:B------:R-:W-:Y:S02]  /*108a0*/  @!P2 LOP3.LUT R15, R6, 0xfffffffe, RZ, 0xc0, !PT ;  /* 0xfffffffe060fa812 */ /* 0x000fe400078ec0ff */
[----:B------:R-:W-:Y:S01]  /*108b0*/  @!P1 LOP3.LUT R17, R4, 0xfffffffe, RZ, 0xc0, !PT ;  /* 0xfffffffe04119812 */ /* 0x000fe200078ec0ff */
[----:B------:R1:W-:Y:S01]  /*108c0*/  @!P4 ST.E.64 [R10.64], R128 ;  /* 0x000000800a00c985 */ /* 0x0003e2000c101b14 */
[----:B------:R-:W-:Y:S01]  /*108d0*/  IADD3 R14, R5, 0x30, RZ ;  /* 0x00000030050e7810 */ /* 0x000fe20007ffe0ff */
[--C-:B------:R-:W-:Y:S01]  /*108e0*/  @!P3 IMAD.WIDE R6, R7, 0x4, R12.reuse ;  /* 0x000000040706b825 */ /* 0x100fe200078e020c */
[----:B------:R-:W-:Y:S02]  /*108f0*/  @!P0 LEA.HI R2, R2, R2, RZ, 0x1 ;  /* 0x0000000202028211 */ /* 0x000fe400078f08ff */
[----:B------:R-:W-:Y:S01]  /*10900*/  ISETP.GE.AND P4, PT, R14, c[0x0][0x3c8], PT ;  /* 0x0000f2000e007a0c */ /* 0x000fe20003f86270 */
[----:B------:R-:W-:Y:S01]  /*10910*/  @!P1 IMAD.WIDE R16, R17, 0x4, R12 ;  /* 0x0000000411109825 */ /* 0x000fe200078e020c */
[----:B------:R-:W-:Y:S01]  /*10920*/  @!P0 LOP3.LUT R19, R2, 0xfffffffe, RZ, 0xc0, !PT ;  /* 0xfffffffe02138812 */ /* 0x000fe200078ec0ff */
[----:B------:R2:W-:Y:S01]  /*10930*/  @!P3 ST.E.64 [R6.64], R124 ;  /* 0x0000007c0600b985 */ /* 0x0005e2000c101b14 */
[----:B------:R-:W-:-:S02]  /*10940*/  IADD3 R20, R5, 0x38, RZ ;  /* 0x0000003805147810 */ /* 0x000fc40007ffe0ff */
[----:B------:R-:W-:Y:S01]  /*10950*/  IADD3 R4, R5, 0x48, RZ ;  /* 0x0000004805047810 */ /* 0x000fe20007ffe0ff */
[----:B------:R-:W-:Y:S01]  /*10960*/  @!P0 IMAD.WIDE R18, R19, 0x4, R12 ;  /* 0x0000000413128825 */ /* 0x000fe200078e020c */
[----:B------:R-:W-:Y:S02]  /*10970*/  @!P5 LEA.HI R0, R0, R0, RZ, 0x1 ;  /* 0x000000000000d211 */ /* 0x000fe400078f08ff */
[----:B------:R-:W-:Y:S02]  /*10980*/  ISETP.GE.AND P3, PT, R20, c[0x0][0x3c8], PT ;  /* 0x0000f20014007a0c */ /* 0x000fe40003f66270 */
[----:B------:R-:W-:Y:S02]  /*10990*/  IADD3 R2, R5, 0x50, RZ ;  /* 0x0000005005027810 */ /* 0x000fe40007ffe0ff */
[----:B------:R-:W-:-:S09]  /*109a0*/  @!P4 LEA.HI R14, R14, R14, RZ, 0x1 ;  /* 0x0000000e0e0ec211 */ /* 0x000fd200078f08ff */
[----:B------:R-:W-:Y:S01]  /*109b0*/  @!P3 LEA.HI R20, R20, R20, RZ, 0x1 ;  /* 0x000000141414b211 */ /* 0x000fe200078f08ff */
[----:B-1----:R-:W-:Y:S01]  /*109c0*/  @!P2 IMAD.WIDE R10, R15, 0x4, R12 ;  /* 0x000000040f0aa825 */ /* 0x002fe200078e020c */
[----:B------:R-:W-:-:S04]  /*109d0*/  IADD3 R15, R5, 0x40, RZ ;  /* 0x00000040050f7810 */ /* 0x000fc80007ffe0ff */
        /* <DEDUP_REMOVED lines=14> */
[----:B------:R-:W-:Y:S02]  /*10ac0*/  @!P0 LEA.HI R2, R2, R2, RZ, 0x1 ;  /* 0x0000000202028211 */ /* 0x000fe400078f08ff */
[----:B-1----:R-:W-:Y:S01]  /*10ad0*/  @!P4 LOP3.LUT R11, R14, 0xfffffffe, RZ, 0xc0, !PT ;  /* 0xfffffffe0e0bc812 */ /* 0x002fe200078ec0ff */
[----:B------:R-:W-:-:S04]  /*10ae0*/  @!P2 IMAD.WIDE R14, R15, 0x4, R12 ;  /* 0x000000040f0ea825 */ /* 0x000fc800078e020c */
[----:B------:R-:W-:Y:S02]  /*10af0*/  @!P5 LEA.HI R0, R0, R0, RZ, 0x1 ;  /* 0x000000000000d211 */ /* 0x000fe400078f08ff */
[----:B--2---:R-:W-:Y:S01]  /*10b00*/  @!P3 LOP3.LUT R17, R20, 0xfffffffe, RZ, 0xc0, !PT ;  /* 0xfffffffe1411b812 */ /* 0x004fe200078ec0ff */
[----:B------:R-:W-:Y:S01]  /*10b10*/  @!P4 IMAD.WIDE R10, R11, 0x4, R12 ;  /* 0x000000040b0ac825 */ /* 0x000fe200078e020c */
[----:B------:R-:W-:Y:S02]  /*10b20*/  @!P5 LOP3.LUT R21, R0, 0xfffffffe, RZ, 0xc0, !PT ;  /* 0xfffffffe0015d812 */ /* 0x000fe400078ec0ff */
[----:B---3--:R-:W-:Y:S02]  /*10b30*/  @!P1 LOP3.LUT R19, R4, 0xfffffffe, RZ, 0xc0, !PT ;  /* 0xfffffffe04139812 */ /* 0x008fe400078ec0ff */
[C---:B------:R-:W-:Y:S01]  /*10b40*/  IADD3 R4, R5.reuse, 0x60, RZ ;  /* 0x0000006005047810 */ /* 0x040fe20007ffe0ff */
[----:B------:R1:W-:Y:S01]  /*10b50*/  @!P4 ST.E.64 [R10.64], R116 ;  /* 0x000000740a00c985 */ /* 0x0003e2000c101b14 */
[----:B------:R-:W-:-:S02]  /*10b60*/  IADD3 R18, R5, 0x70, RZ ;  /* 0x0000007005127810 */ /* 0x000fc40007ffe0ff */
[----:B------:R-:W-:Y:S02]  /*10b70*/  ISETP.GE.AND P6, PT, R4, c[0x0][0x3c8], PT ;  /* 0x0000f20004007a0c */ /* 0x000fe40003fc6270 */
[----:B----4-:R-:W-:Y:S02]  /*10b80*/  @!P0 LOP3.LUT R7, R2, 0xfffffffe, RZ, 0xc0, !PT ;  /* 0xfffffffe02078812 */ /* 0x010fe400078ec0ff */
[C---:B------:R-:W-:Y:S02]  /*10b90*/  IADD3 R2, R5.reuse, 0x78, RZ ;  /* 0x0000007805027810 */ /* 0x040fe40007ffe0ff */
[----:B------:R-:W-:Y:S01]  /*10ba0*/  IADD3 R20, R5, 0x80, RZ ;  /* 0x0000008005147810 */ /* 0x000fe20007ffe0ff */
[----:B------:R-:W-:Y:S01]  /*10bb0*/  @!P0 IMAD.WIDE R6, R7, 0x4, R12 ;  /* 0x0000000407068825 */ /* 0x000fe200078e020c */
[----:B------:R-:W-:-:S05]  /*10bc0*/  IADD3 R0, R5, 0x88, RZ ;  /* 0x0000008805007810 */ /* 0x000fca0007ffe0ff */
[----:B------:R-:W-:Y:S01]  /*10bd0*/  @!P6 LEA.HI R4, R4, R4, RZ, 0x1 ;  /* 0x000000040404e211 */ /* 0x000fe200078f08ff */
[----:B-1----:R-:W-:-:S04]  /*10be0*/  @!P3 IMAD.WIDE R10, R17, 0x4, R12 ;  /* 0x00000004110ab825 */ /* 0x002fc800078e020c */
[----:B------:R-:W-:Y:S01]  /*10bf0*/  @!P1 IMAD.WIDE R16, R19, 0x4, R12 ;  /* 0x0000000413109825 */ /* 0x000fe200078e020c */
[----:B------:R-:W-:Y:S01]  /*10c00*/  IADD3 R19, R5, 0x68, RZ ;  /* 0x0000006805137810 */ /* 0x000fe20007ffe0ff */
[----:B------:R1:W-:Y:S01]  /*10c10*/  @!P3 ST.E.64 [R10.64], R120 ;  /* 0x000000780a00b985 */ /* 0x0003e2000c101b14 */
[----:B------:R-:W-:Y:S02]  /*10c20*/  ISETP.GE.AND P3, PT, R18, c[0x0][0x3c8], PT ;  /* 0x0000f20012007a0c */ /* 0x000fe40003f66270 */
[----:B------:R-:W-:Y:S01]  /*10c30*/  ISETP.GE.AND P4, PT, R19, c[0x0][0x3c8], PT ;  /* 0x0000f20013007a0c */ /* 0x000fe20003f86270 */
[----:B------:R2:W-:Y:S01]  /*10c40*/  @!P2 ST.E.64 [R14.64], R36 ;  /* 0x000000240e00a985 */ /* 0x0005e2000c101b14 */
[----:B------:R-:W-:-:S03]  /*10c50*/  ISETP.GE.AND P2, PT, R2, c[0x0][0x3c8], PT ;  /* 0x0000f20002007a0c */ /* 0x000fc60003f46270 */
[----:B------:R3:W-:Y:S01]  /*10c60*/  @!P1 ST.E.64 [R16.64], R40 ;  /* 0x0000002810009985 */ /* 0x0007e2000c101b14 */
[----:B------:R-:W-:-:S03]  /*10c70*/  ISETP.GE.AND P1, PT, R20, c[0x0][0x3c8], PT ;  /* 0x0000f20014007a0c */ /* 0x000fc60003f26270 */
[----:B------:R4:W-:Y:S01]  /*10c80*/  @!P0 ST.E.64 [R6.64], R44 ;  /* 0x0000002c06008985 */ /* 0x0009e2000c101b14 */
[----:B------:R-:W-:Y:S02]  /*10c90*/  ISETP.GE.AND P0, PT, R0, c[0x0][0x3c8], PT ;  /* 0x0000f20000007a0c */ /* 0x000fe40003f06270 */
[----:B------:R-:W-:Y:S02]  /*10ca0*/  @!P3 LEA.HI R18, R18, R18, RZ, 0x1 ;  /* 0x000000121212b211 */ /* 0x000fe400078f08ff */
[----:B------:R-:W-:Y:S02]  /*10cb0*/  @!P4 LEA.HI R19, R19, R19, RZ, 0x1 ;  /* 0x000000131313c211 */ /* 0x000fe400078f08ff */
[----:B------:R-:W-:Y:S02]  /*10cc0*/  @!P2 LEA.HI R2, R2, R2, RZ, 0x1 ;  /* 0x000000020202a211 */ /* 0x000fe400078f08ff */
[----:B------:R-:W-:Y:S02]  /*10cd0*/  @!P4 LOP3.LUT R19, R19, 0xfffffffe, RZ, 0xc0, !PT ;  /* 0xfffffffe1313c812 */ /* 0x000fe400078ec0ff */
[----:B------:R-:W-:-:S03]  /*10ce0*/  @!P1 LEA.HI R20, R20, R20, RZ, 0x1 ;  /* 0x0000001414149211 */ /* 0x000fc600078f08ff */
[----:B------:R-:W-:Y:S01]  /*10cf0*/  @!P0 LEA.HI R0, R0, R0, RZ, 0x1 ;  /* 0x0000000000008211 */ /* 0x000fe200078f08ff */
[--C-:B-1----:R-:W-:Y:S01]  /*10d00*/  @!P5 IMAD.WIDE R10, R21, 0x4, R12.reuse ;  /* 0x00000004150ad825 */ /* 0x102fe200078e020c */
[----:B------:R-:W-:Y:S02]  /*10d10*/  IADD3 R21, R5, 0xa0, RZ ;  /* 0x000000a005157810 */ /* 0x000fe40007ffe0ff */
[----:B--2---:R-:W-:Y:S02]  /*10d20*/  @!P3 LOP3.LUT R15, R18, 0xfffffffe, RZ, 0xc0, !PT ;  /* 0xfffffffe120fb812 */ /* 0x004fe400078ec0ff */
[----:B------:R1:W-:Y:S01]  /*10d30*/  @!P5 ST.E.64 [R10.64], R48 ;  /* 0x000000300a00d985 */ /* 0x0003e2000c101b14 */
[----:B------:R-:W-:Y:S01]  /*10d40*/  @!P4 IMAD.WIDE R18, R19, 0x4, R12 ;  /* 0x000000041312c825 */ /* 0x000fe200078e020c */
[----:B---3--:R-:W-:-:S03]  /*10d50*/  @!P1 LOP3.LUT R17, R20, 0xfffffffe, RZ, 0xc0, !PT ;  /* 0xfffffffe14119812 */ /* 0x008fc600078ec0ff */
[--C-:B------:R-:W-:Y:S01]  /*10d60*/  @!P3 IMAD.WIDE R14, R15, 0x4, R12.reuse ;  /* 0x000000040f0eb825 */ /* 0x100fe200078e020c */
[----:B------:R-:W-:Y:S02]  /*10d70*/  IADD3 R20, R5, 0xa8, RZ ;  /* 0x000000a805147810 */ /* 0x000fe40007ffe0ff */
[----:B----4-:R-:W-:Y:S01]  /*10d80*/  @!P6 LOP3.LUT R7, R4, 0xfffffffe, RZ, 0xc0, !PT ;  /* 0xfffffffe0407e812 */ /* 0x010fe200078ec0ff */
[----:B------:R-:W-:Y:S01]  /*10d90*/  @!P1 IMAD.WIDE R16, R17, 0x4, R12 ;  /* 0x0000000411109825 */ /* 0x000fe200078e020c */
[----:B------:R-:W-:-:S03]  /*10da0*/  IADD3 R4, R5, 0xb8, RZ ;  /* 0x000000b805047810 */ /* 0x000fc60007ffe0ff */
[----:B------:R-:W-:-:S05]  /*10db0*/  @!P6 IMAD.WIDE R6, R7, 0x4, R12 ;  /* 0x000000040706e825 */ /* 0x000fca00078e020c */
[----:B------:R2:W-:Y:S04]  /*10dc0*/  @!P6 ST.E.64 [R6.64], R52 ;  /* 0x000000340600e985 */ /* 0x0005e8000c101b14 */
[----:B------:R3:W-:Y:S04]  /*10dd0*/  @!P4 ST.E.64 [R18.64], R56 ;  /* 0x000000381200c985 */ /* 0x0007e8000c101b14 */
[----:B------:R-:W-:Y:S01]  /*10de0*/  @!P3 ST.E.64 [R14.64], R60 ;  /* 0x0000003c0e00b985 */ /* 0x000fe2000c101b14 */
[----:B------:R-:W-:Y:S02]  /*10df0*/  ISETP.GE.AND P3, PT, R21, c[0x0][0x3c8], PT ;  /* 0x0000f20015007a0c */ /* 0x000fe40003f66270 */
[----:B-1----:R-:W-:-:S02]  /*10e00*/  @!P2 LOP3.LUT R11, R2, 0xfffffffe, RZ, 0xc0, !PT ;  /* 0xfffffffe020ba812 */ /* 0x002fc400078ec0ff */
[----:B------:R-:W-:-:S03]  /*10e10*/  IADD3 R2, R5, 0x98, RZ ;  /* 0x0000009805027810 */ /* 0x000fc60007ffe0ff */
[----:B------:R-:W-:Y:S01]  /*10e20*/  @!P2 IMAD.WIDE R10, R11, 0x4, R12 ;  /* 0x000000040b0aa825 */ /* 0x000fe200078e020c */
[----:B------:R-:W-:-:S04]  /*10e30*/  ISETP.GE.AND P4, PT, R2, c[0x0][0x3c8], PT ;  /* 0x0000f20002007a0c */ /* 0x000fc80003f86270 */
[----:B------:R1:W-:Y:S01]  /*10e40*/  @!P2 ST.E.64 [R10.64], R64 ;  /* 0x000000400a00a985 */ /* 0x0003e2000c101b14 */
[----:B------:R-:W-:Y:S02]  /*10e50*/  ISETP.GE.AND P2, PT, R20, c[0x0][0x3c8], PT ;  /* 0x0000f20014007a0c */ /* 0x000fe40003f46270 */
[----:B------:R-:W-:Y:S01]  /*10e60*/  @!P3 LEA.HI R21, R21, R21, RZ, 0x1 ;  /* 0x000000151515b211 */ /* 0x000fe200078f08ff */
[----:B------:R4:W-:Y:S03]  /*10e70*/  @!P1 ST.E.64 [R16.64], R68 ;  /* 0x0000004410009985 */ /* 0x0009e6000c101b14 */
[----:B------:R-:W-:Y:S02]  /*10e80*/  @!P3 LOP3.LUT R21, R21, 0xfffffffe, RZ, 0xc0, !PT ;  /* 0xfffffffe1515b812 */ /* 0x000fe400078ec0ff */
[----:B--2---:R-:W-:Y:S02]  /*10e90*/  @!P0 LOP3.LUT R7, R0, 0xfffffffe, RZ, 0xc0, !PT ;  /* 0xfffffffe00078812 */ /* 0x004fe400078ec0ff */
[----:B------:R-:W-:-:S02]  /*10ea0*/  IADD3 R0, R5, 0x90, RZ ;  /* 0x0000009005007810 */ /* 0x000fc40007ffe0ff */
[----:B---3--:R-:W-:Y:S01]  /*10eb0*/  IADD3 R18, R5, 0xb0, RZ ;  /* 0x000000b005127810 */ /* 0x008fe20007ffe0ff */
[----:B------:R-:W-:Y:S01]  /*10ec0*/  @!P0 IMAD.WIDE R6, R7, 0x4, R12 ;  /* 0x0000000407068825 */ /* 0x000fe200078e020c */
[----:B------:R-:W-:Y:S02]  /*10ed0*/  ISETP.GE.AND P5, PT, R0, c[0x0][0x3c8], PT ;  /* 0x0000f20000007a0c */ /* 0x000fe40003fa6270 */
[----:B------:R-:W-:Y:S02]  /*10ee0*/  ISETP.GE.AND P1, PT, R18, c[0x0][0x3c8], PT ;  /* 0x0000f20012007a0c */ /* 0x000fe40003f26270 */
[----:B------:R2:W-:Y:S01]  /*10ef0*/  @!P0 ST.E.64 [R6.64], R72 ;  /* 0x0000004806008985 */ /* 0x0005e2000c101b14 */
[----:B------:R-:W-:Y:S02]  /*10f00*/  ISETP.GE.AND P0, PT, R4, c[0x0][0x3c8], PT ;  /* 0x0000f20004007a0c */ /* 0x000fe40003f06270 */
[----:B------:R-:W-:Y:S02]  /*10f10*/  @!P4 LEA.HI R2, R2, R2, RZ, 0x1 ;  /* 0x000000020202c211 */ /* 0x000fe400078f08ff */
[----:B------:R-:W-:-:S04]  /*10f20*/  @!P2 LEA.HI R20, R20, R20, RZ, 0x1 ;  /* 0x000000141414a211 */ /* 0x000fc800078f08ff */
[----:B------:R-:W-:Y:S02]  /*10f30*/  @!P5 LEA.HI R0, R0, R0, RZ, 0x1 ;  /* 0x000000000000d211 */ /* 0x000fe400078f08ff */
[----:B------:R-:W-:Y:S02]  /*10f40*/  @!P1 LEA.HI R18, R18, R18, RZ, 0x1 ;  /* 0x0000001212129211 */ /* 0x000fe400078f08ff */
[----:B-1----:R-:W-:Y:S02]  /*10f50*/  @!P4 LOP3.LUT R11, R2, 0xfffffffe, RZ, 0xc0, !PT ;  /* 0xfffffffe020bc812 */ /* 0x002fe400078ec0ff */
[----:B------:R-:W-:Y:S02]  /*10f60*/  @!P0 LEA.HI R4, R4, R4, RZ, 0x1 ;  /* 0x0000000404048211 */ /* 0x000fe400078f08ff */
[----:B------:R-:W-:Y:S01]  /*10f70*/  @!P2 LOP3.LUT R15, R20, 0xfffffffe, RZ, 0xc0, !PT ;  /* 0xfffffffe140fa812 */ /* 0x000fe200078ec0ff */
[----:B------:R-:W-:Y:S01]  /*10f80*/  @!P4 IMAD.WIDE R10, R11, 0x4, R12 ;  /* 0x000000040b0ac825 */ /* 0x000fe200078e020c */
[----:B----4-:R-:W-:-:S02]  /*10f90*/  @!P1 LOP3.LUT R17, R18, 0xfffffffe, RZ, 0xc0, !PT ;  /* 0xfffffffe12119812 */ /* 0x010fc400078ec0ff */
[----:B------:R-:W-:Y:S01]  /*10fa0*/  @!P0 LOP3.LUT R19, R4, 0xfffffffe, RZ, 0xc0, !PT ;  /* 0xfffffffe04138812 */ /* 0x000fe200078ec0ff */
[----:B------:R-:W-:-:S04]  /*10fb0*/  @!P3 IMAD.WIDE R20, R21, 0x4, R12 ;  /* 0x000000041514b825 */ /* 0x000fc800078e020c */
[----:B------:R-:W-:Y:S01]  /*10fc0*/  @!P2 IMAD.WIDE R14, R15, 0x4, R12 ;  /* 0x000000040f0ea825 */ /* 0x000fe200078e020c */
[----:B--2---:R-:W-:-:S03]  /*10fd0*/  @!P5 LOP3.LUT R7, R0, 0xfffffffe, RZ, 0xc0, !PT ;  /* 0xfffffffe0007d812 */ /* 0x004fc600078ec0ff */
        /* <DEDUP_REMOVED lines=9> */
.L_x_2006:
[----:B------:R-:W-:Y:S05]  /*11070*/  BSYNC B0 ;  /* 0x0000000000007941 */ /* 0x000fea0003800000 */
.L_x_2005:
[----:B------:R-:W-:Y:S01]  /*11080*/  ISETP.NE.AND P0, PT, R9, RZ, PT ;  /* 0x000000ff0900720c */ /* 0x000fe20003f05270 */
[----:B-1----:R1:W3:Y:S04]  /*11090*/  SHFL.IDX PT, R7, R8, 0x1, 0x1c1f ;  /* 0x003c1f0008077f89 */ /* 0x0022e800000e0000 */
[----:B------:R1:W4:Y:S08]  /*110a0*/  SHFL.IDX PT, R6, R3, 0x1, 0x1c1f ;  /* 0x003c1f0003067f89 */ /* 0x00033000000e0000 */
[----:B------:R-:W-:Y:S05]  /*110b0*/  @P0 EXIT ;  /* 0x000000000000094d */ /* 0x000fea0003800000 */
[C---:B-1--4-:R-:W-:Y:S02]  /*110c0*/  IADD3 R3, R5.reuse, 0x8, RZ ;  /* 0x0000000805037810 */ /* 0x052fe40007ffe0ff */
[----:B------:R-:W-:-:S02]  /*110d0*/  ISETP.GE.AND P1, PT, R5, c[0x0][0x3c8], PT ;  /* 0x0000f20005007a0c */ /* 0x000fc40003f26270 */
[----:B------:R-:W-:Y:S02]  /*110e0*/  ISETP.GE.AND P0, PT, R3, c[0x0][0x3c8], PT ;  /* 0x0000f20003007a0c */ /* 0x000fe40003f06270 */
[C---:B------:R-:W-:Y:S02]  /*110f0*/  IADD3 R2, R5.reuse, 0x10, RZ ;  /* 0x0000001005027810 */ /* 0x040fe40007ffe0ff */
[C---:B------:R-:W-:Y:S02]  /*11100*/  IADD3 R0, R5.reuse, 0x18, RZ ;  /* 0x0000001805007810 */ /* 0x040fe40007ffe0ff */
[----:B------:R-:W-:Y:S02]  /*11110*/  ISETP.GE.AND P6, PT, R2, c[0x0][0x3c8], PT ;  /* 0x0000f20002007a0c */ /* 0x000fe40003fc6270 */
[----:B------:R-:W-:Y:S02]  /*11120*/  ISETP.GE.AND P5, PT, R0, c[0x0][0x3c8], PT ;  /* 0x0000f20000007a0c */ /* 0x000fe40003fa6270 */
[C---:B------:R-:W-:Y:S01]  /*11130*/  IADD3 R10, R5.reuse, 0x20, RZ ;  /* 0x00000020050a7810 */ /* 0x040fe20007ffe0ff */
[C---:B--23--:R-:W-:Y:S01]  /*11140*/  @!P1 IMAD.WIDE R12, R5.reuse, 0x4, R6 ;  /* 0x00000004050c9825 */ /* 0x04cfe200078e0206 */
        /* <DEDUP_REMOVED lines=32> */
[--C-:B------:R-:W-:Y:S01]  /*11350*/  @!P4 IMAD.WIDE R10, R11, 0x4, R6.reuse ;  /* 0x000000040b0ac825 */ /* 0x100fe200078e0206 */
[----:B------:R-:W-:Y:S01]  /*11360*/  IADD3 R20, R5, 0x58, RZ ;  /* 0x0000005805147810 */ /* 0x000fe20007ffe0ff */
[----:B------:R2:W-:Y:S01]  /*11370*/  @!P5 ST.E.64 [R12.64], R106 ;  /* 0x0000006a0c00d985 */ /* 0x0005e2000c101b14 */
[----:B------:R-:W-:Y:S01]  /*11380*/  ISETP.GE.AND P5, PT, R0, c[0x0][0x3c8], PT ;  /* 0x0000f20000007a0c */ /* 0x000fe20003fa6270 */
[----:B------:R-:W-:Y:S01]  /*11390*/  @!P0 IMAD.WIDE R16, R3, 0x4, R6 ;  /* 0x0000000403108825 */ /* 0x000fe200078e0206 */
[C---:B------:R-:W-:Y:S01]  /*113a0*/  IADD3 R19, R5.reuse, 0x60, RZ ;  /* 0x0000006005137810 */ /* 0x040fe20007ffe0ff */
[----:B------:R3:W-:Y:S01]  /*113b0*/  @!P4 ST.E.64 [R10.64], R110 ;  /* 0x0000006e0a00c985 */ /* 0x0007e2000c101b14 */
[C---:B------:R-:W-:Y:S02]  /*113c0*/  IADD3 R18, R5.reuse, 0x68, RZ ;  /* 0x0000006805127810 */ /* 0x040fe40007ffe0ff */
[----:B------:R-:W-:-:S02]  /*113d0*/  IADD3 R3, R5, 0x78, RZ ;  /* 0x0000007805037810 */ /* 0x000fc40007ffe0ff */
[----:B------:R-:W-:Y:S02]  /*113e0*/  ISETP.GE.AND P4, PT, R20, c[0x0][0x3c8], PT ;  /* 0x0000f20014007a0c */ /* 0x000fe40003f86270 */
[----:B------:R-:W-:-:S03]  /*113f0*/  @!P6 LEA.HI R2, R2, R2, RZ, 0x1 ;  /* 0x000000020202e211 */ /* 0x000fc600078f08ff */
[----:B------:R-:W-:-:S08]  /*11400*/  @!P5 LEA.HI R0, R0, R0, RZ, 0x1 ;  /* 0x000000000000d211 */ /* 0x000fd000078f08ff */
[----:B------:R-:W-:Y:S02]  /*11410*/  @!P4 LEA.HI R20, R20, R20, RZ, 0x1 ;  /* 0x000000141414c211 */ /* 0x000fe400078f08ff */
[----:B-1----:R-:W-:Y:S01]  /*11420*/  @!P2 LOP3.LUT R15, R8, 0xfffffffe, RZ, 0xc0, !PT ;  /* 0xfffffffe080fa812 */ /* 0x002fe200078ec0ff */
[----:B------:R-:W-:Y:S01]  /*11430*/  @!P3 IMAD.WIDE R8, R9, 0x4, R6 ;  /* 0x000000040908b825 */ /* 0x000fe200078e0206 */
[----:B--2---:R-:W-:-:S03]  /*11440*/  @!P1 LOP3.LUT R13, R4, 0xfffffffe, RZ, 0xc0, !PT ;  /* 0xfffffffe040d9812 */ /* 0x004fc600078ec0ff */
[--C-:B------:R-:W-:Y:S01]  /*11450*/  @!P2 IMAD.WIDE R14, R15, 0x4, R6.reuse ;  /* 0x000000040f0ea825 */ /* 0x100fe200078e0206 */
[----:B------:R-:W-:Y:S01]  /*11460*/  IADD3 R4, R5, 0x70, RZ ;  /* 0x0000007005047810 */ /* 0x000fe20007ffe0ff */
[----:B------:R1:W-:Y:S01]  /*11470*/  @!P3 ST.E.64 [R8.64], R114 ;  /* 0x000000720800b985 */ /* 0x0003e2000c101b14 */
[----:B------:R-:W-:Y:S01]  /*11480*/  ISETP.GE.AND P3, PT, R19, c[0x0][0x3c8], PT ;  /* 0x0000f20013007a0c */ /* 0x000fe20003f66270 */
[--C-:B------:R-:W-:Y:S01]  /*11490*/  @!P1 IMAD.WIDE R12, R13, 0x4, R6.reuse ;  /* 0x000000040d0c9825 */ /* 0x100fe200078e0206 */
[----:B---3--:R-:W-:Y:S01]  /*114a0*/  @!P5 LOP3.LUT R11, R0, 0xfffffffe, RZ, 0xc0, !PT ;  /* 0xfffffffe000bd812 */ /* 0x008fe200078ec0ff */
[----:B------:R-:W-:Y:S01]  /*114b0*/  @!P2 ST.E.64 [R14.64], R118 ;  /* 0x000000760e00a985 */ /* 0x000fe2000c101b14 */
[----:B------:R-:W-:Y:S02]  /*114c0*/  ISETP.GE.AND P2, PT, R18, c[0x0][0x3c8], PT ;  /* 0x0000f20012007a0c */ /* 0x000fe40003f46270 */
[----:B------:R-:W-:Y:S01]  /*114d0*/  IADD3 R0, R5, 0x88, RZ ;  /* 0x0000008805007810 */ /* 0x000fe20007ffe0ff */
[----:B------:R2:W-:Y:S01]  /*114e0*/  @!P1 ST.E.64 [R12.64], R122 ;  /* 0x0000007a0c009985 */ /* 0x0005e2000c101b14 */
[----:B------:R-:W-:Y:S01]  /*114f0*/  ISETP.GE.AND P1, PT, R4, c[0x0][0x3c8], PT ;  /* 0x0000f20004007a0c */ /* 0x000fe20003f26270 */
[----:B------:R-:W-:-:S02]  /*11500*/  @!P5 IMAD.WIDE R10, R11, 0x4, R6 ;  /* 0x000000040b0ad825 */ /* 0x000fc400078e0206 */
[----:B------:R3:W-:Y:S01]  /*11510*/  @!P0 ST.E.64 [R16.64], R38 ;  /* 0x0000002610008985 */ /* 0x0007e2000c101b14 */
[----:B------:R-:W-:Y:S02]  /*11520*/  ISETP.GE.AND P0, PT, R3, c[0x0][0x3c8], PT ;  /* 0x0000f20003007a0c */ /* 0x000fe40003f06270 */
[----:B------:R-:W-:-:S03]  /*11530*/  @!P3 LEA.HI R19, R19, R19, RZ, 0x1 ;  /* 0x000000131313b211 */ /* 0x000fc600078f08ff */
[----:B------:R-:W-:Y:S02]  /*11540*/  @!P2 LEA.HI R18, R18, R18, RZ, 0x1 ;  /* 0x000000121212a211 */ /* 0x000fe400078f08ff */
[----:B------:R-:W-:Y:S02]  /*11550*/  @!P3 LOP3.LUT R19, R19, 0xfffffffe, RZ, 0xc0, !PT ;  /* 0xfffffffe1313b812 */ /* 0x000fe400078ec0ff */
[----:B------:R-:W-:-:S04]  /*11560*/  @!P1 LEA.HI R4, R4, R4, RZ, 0x1 ;  /* 0x0000000404049211 */ /* 0x000fc800078f08ff */
[----:B------:R-:W-:Y:S02]  /*11570*/  @!P0 LEA.HI R3, R3, R3, RZ, 0x1 ;  /* 0x0000000303038211 */ /* 0x000fe400078f08ff */
[----:B-1----:R-:W-:Y:S02]  /*11580*/  @!P6 LOP3.LUT R9, R2, 0xfffffffe, RZ, 0xc0, !PT ;  /* 0xfffffffe0209e812 */ /* 0x002fe400078ec0ff */
[----:B------:R-:W-:Y:S02]  /*11590*/  IADD3 R2, R5, 0x80, RZ ;  /* 0x0000008005027810 */ /* 0x000fe40007ffe0ff */
[----:B------:R-:W-:Y:S01]  /*115a0*/  @!P0 LOP3.LUT R3, R3, 0xfffffffe, RZ, 0xc0, !PT ;  /* 0xfffffffe03038812 */ /* 0x000fe200078ec0ff */
[----:B------:R-:W-:Y:S01]  /*115b0*/  @!P6 IMAD.WIDE R8, R9, 0x4, R6 ;  /* 0x000000040908e825 */ /* 0x000fe200078e0206 */
[----:B--2---:R-:W-:-:S03]  /*115c0*/  @!P4 LOP3.LUT R13, R20, 0xfffffffe, RZ, 0xc0, !PT ;  /* 0xfffffffe140dc812 */ /* 0x004fc600078ec0ff */
[--C-:B------:R-:W-:Y:S01]  /*115d0*/  @!P3 IMAD.WIDE R14, R19, 0x4, R6.reuse ;  /* 0x00000004130eb825 */ /* 0x100fe200078e0206 */
[----:B------:R1:W-:Y:S01]  /*115e0*/  @!P6 ST.E.64 [R8.64], R42 ;  /* 0x0000002a0800e985 */ /* 0x0003e2000c101b14 */
[----:B------:R-:W-:Y:S02]  /*115f0*/  ISETP.GE.AND P6, PT, R2, c[0x0][0x3c8], PT ;  /* 0x0000f20002007a0c */ /* 0x000fe40003fc6270 */
[--C-:B------:R-:W-:Y:S01]  /*11600*/  @!P4 IMAD.WIDE R12, R13, 0x4, R6.reuse ;  /* 0x000000040d0cc825 */ /* 0x100fe200078e0206 */
[----:B------:R2:W-:Y:S01]  /*11610*/  @!P5 ST.E.64 [R10.64], R46 ;  /* 0x0000002e0a00d985 */ /* 0x0005e2000c101b14 */
[----:B------:R-:W-:Y:S02]  /*11620*/  ISETP.GE.AND P5, PT, R0, c[0x0][0x3c8], PT ;  /* 0x0000f20000007a0c */ /* 0x000fe40003fa6270 */
[----:B------:R-:W-:Y:S01]  /*11630*/  IADD3 R20, R5, 0x90, RZ ;  /* 0x0000009005147810 */ /* 0x000fe20007ffe0ff */
[----:B---3--:R-:W-:Y:S01]  /*11640*/  @!P0 IMAD.WIDE R16, R3, 0x4, R6 ;  /* 0x0000000403108825 */ /* 0x008fe200078e0206 */
[C---:B------:R-:W-:Y:S01]  /*11650*/  IADD3 R19, R5.reuse, 0x98, RZ ;  /* 0x0000009805137810 */ /* 0x040fe20007ffe0ff */
[----:B------:R3:W-:Y:S01]  /*11660*/  @!P4 ST.E.64 [R12.64], R50 ;  /* 0x000000320c00c985 */ /* 0x0007e2000c101b14 */
[----:B------:R-:W-:-:S02]  /*11670*/  IADD3 R3, R5, 0xb0, RZ ;  /* 0x000000b005037810 */ /* 0x000fc40007ffe0ff */
[----:B------:R-:W-:Y:S01]  /*11680*/  ISETP.GE.AND P4, PT, R20, c[0x0][0x3c8], PT ;  /* 0x0000f20014007a0c */ /* 0x000fe20003f86270 */
[----:B------:R4:W-:Y:S01]  /*11690*/  @!P3 ST.E.64 [R14.64], R54 ;  /* 0x000000360e00b985 */ /* 0x0009e2000c101b14 */
[----:B------:R-:W-:Y:S02]  /*116a0*/  ISETP.GE.AND P3, PT, R19, c[0x0][0x3c8], PT ;  /* 0x0000f20013007a0c */ /* 0x000fe40003f66270 */
[----:B------:R-:W-:Y:S02]  /*116b0*/  @!P6 LEA.HI R2, R2, R2, RZ, 0x1 ;  /* 0x000000020202e211 */ /* 0x000fe400078f08ff */
[----:B------:R-:W-:-:S07]  /*116c0*/  @!P5 LEA.HI R0, R0, R0, RZ, 0x1 ;  /* 0x000000000000d211 */ /* 0x000fce00078f08ff */
[----:B------:R-:W-:Y:S02]  /*116d0*/  @!P4 LEA.HI R20, R20, R20, RZ, 0x1 ;  /* 0x000000141414c211 */ /* 0x000fe400078f08ff */
[----:B------:R-:W-:Y:S02]  /*116e0*/  @!P3 LEA.HI R19, R19, R19, RZ, 0x1 ;  /* 0x000000131313b211 */ /* 0x000fe400078f08ff */
[----:B-1----:R-:W-:Y:S02]  /*116f0*/  @!P2 LOP3.LUT R9, R18, 0xfffffffe, RZ, 0xc0, !PT ;  /* 0xfffffffe1209a812 */ /* 0x002fe400078ec0ff */
[----:B------:R-:W-:Y:S02]  /*11700*/  IADD3 R18, R5, 0xa0, RZ ;  /* 0x000000a005127810 */ /* 0x000fe40007ffe0ff */
[----:B--2---:R-:W-:Y:S01]  /*11710*/  @!P1 LOP3.LUT R11, R4, 0xfffffffe, RZ, 0xc0, !PT ;  /* 0xfffffffe040b9812 */ /* 0x004fe200078ec0ff */
[----:B------:R-:W-:Y:S01]  /*11720*/  @!P2 IMAD.WIDE R8, R9, 0x4, R6 ;  /* 0x000000040908a825 */ /* 0x000fe200078e0206 */
[----:B------:R-:W-:-:S02]  /*11730*/  IADD3 R4, R5, 0xa8, RZ ;  /* 0x000000a805047810 */ /* 0x000fc40007ffe0ff */
[----:B------:R-:W-:Y:S01]  /*11740*/  @!P3 LOP3.LUT R19, R19, 0xfffffffe, RZ, 0xc0, !PT ;  /* 0xfffffffe1313b812 */ /* 0x000fe200078ec0ff */
[----:B------:R-:W-:Y:S01]  /*11750*/  @!P1 IMAD.WIDE R10, R11, 0x4, R6 ;  /* 0x000000040b0a9825 */ /* 0x000fe200078e0206 */
[----:B------:R1:W-:Y:S01]  /*11760*/  @!P2 ST.E.64 [R8.64], R58 ;  /* 0x0000003a0800a985 */ /* 0x0003e2000c101b14 */
[----:B------:R-:W-:Y:S02]  /*11770*/  ISETP.GE.AND P2, PT, R18, c[0x0][0x3c8], PT ;  /* 0x0000f20012007a0c */ /* 0x000fe40003f46270 */
[----:B---3--:R-:W-:Y:S01]  /*11780*/  @!P4 LOP3.LUT R13, R20, 0xfffffffe, RZ, 0xc0, !PT ;  /* 0xfffffffe140dc812 */ /* 0x008fe200078ec0ff */
        /* <DEDUP_REMOVED lines=34> */
.L_x_2004:
        /* <DEDUP_REMOVED lines=13> */
[----:B------:R-:W2:Y:S01]  /*11a80*/  S2R R3, SR_CTAID.Y ;  /* 0x0000000000037919 */ /* 0x000ea20000002600 */
        /* <DEDUP_REMOVED lines=15> */
[----:B--2---:R-:W-:Y:S02]  /*11b80*/  IMAD R2, R2, c[0x0][0x550], R3 ;  /* 0x0001540002027a24 */ /* 0x004fe400078e0203 */
        /* <DEDUP_REMOVED lines=20> */
.L_x_2007:
        /* <DEDUP_REMOVED lines=11> */
.L_x_3152:


//--------------------- .text._ZN7cutlass13device_kernelIN5flash19enable_sm80_to_sm89INS1_16FlashAttnFwdSm80INS1_25CollectiveMainloopFwdSm80ILi8ELi2ELb0EN4cute5tupleIJNS5_1CILi128EEENS7_ILi64EEENS7_ILi192EEEEEELi192ENS_10bfloat16_tEfNS_4arch4Sm80ELb0ELb1ELb0ELb1ELb1ELb0ELb1ELb1EEENS1_21CollectiveEpilogueFwdINS6_IJS8_SA_S9_EEENS6_IJNS7_ILi1EEESI_SI_EEESC_SE_Li256ELb1ELb1ELb1ELb0EEENS1_36VarlenDynamicPersistentTileSchedulerILi128ELi64ELi256ELi256ELb1ELb1ELb0ELb1ELb0ELb1EEEEEEEEEvNT_6ParamsE --------------------------
	.section	.text._ZN7cutlass13device_kernelIN5flash19enable_sm80_to_sm89INS1_16FlashAttnFwdSm80INS1_25CollectiveMainloopFwdSm80ILi8ELi2ELb0EN4cute5tupleIJNS5_1CILi128EEENS7_ILi64EEENS7_ILi192EEEEEELi192ENS_10bfloat16_tEfNS_4arch4Sm80ELb0ELb1ELb0ELb1ELb1ELb0ELb1ELb1EEENS1_21CollectiveEpilogueFwdINS6_IJS8_SA_S9_EEENS6_IJNS7_ILi1EEESI_SI_EEESC_SE_Li256ELb1ELb1ELb1ELb0EEENS1_36VarlenDynamicPersistentTileSchedulerILi128ELi64ELi256ELi256ELb1ELb1ELb0ELb1ELb0ELb1EEEEEEEEEvNT_6ParamsE,"ax",@progbits
	.sectioninfo	@"SHI_REGISTERS=255"
	.align	128
.text._ZN7cutlass13device_kernelIN5flash19enable_sm80_to_sm89INS1_16FlashAttnFwdSm80INS1_25CollectiveMainloopFwdSm80ILi8ELi2ELb0EN4cute5tupleIJNS5_1CILi128EEENS7_ILi64EEENS7_ILi192EEEEEELi192ENS_10bfloat16_tEfNS_4arch4Sm80ELb0ELb1ELb0ELb1ELb1ELb0ELb1ELb1EEENS1_21CollectiveEpilogueFwdINS6_IJS8_SA_S9_EEENS6_IJNS7_ILi1EEESI_SI_EEESC_SE_Li256ELb1ELb1ELb1ELb0EEENS1_36VarlenDynamicPersistentTileSchedulerILi128ELi64ELi256ELi256ELb1ELb1ELb0ELb1ELb0ELb1EEEEEEEEEvNT_6ParamsE:
        .type           _ZN7cutlass13device_kernelIN5flash19enable_sm80_to_sm89INS1_16FlashAttnFwdSm80INS1_25CollectiveMainloopFwdSm80ILi8ELi2ELb0EN4cute5tupleIJNS5_1CILi128EEENS7_ILi64EEENS7_ILi192EEEEEELi192ENS_10bfloat16_tEfNS_4arch4Sm80ELb0ELb1ELb0ELb1ELb1ELb0ELb1ELb1EEENS1_21CollectiveEpilogueFwdINS6_IJS8_SA_S9_EEENS6_IJNS7_ILi1EEESI_SI_EEESC_SE_Li256ELb1ELb1ELb1ELb0EEENS1_36VarlenDynamicPersistentTileSchedulerILi128ELi64ELi256ELi256ELb1ELb1ELb0ELb1ELb0ELb1EEEEEEEEEvNT_6ParamsE,@function
        .size           _ZN7cutlass13device_kernelIN5flash19enable_sm80_to_sm89INS1_16FlashAttnFwdSm80INS1_25CollectiveMainloopFwdSm80ILi8ELi2ELb0EN4cute5tupleIJNS5_1CILi128EEENS7_ILi64EEENS7_ILi192EEEEEELi192ENS_10bfloat16_tEfNS_4arch4Sm80ELb0ELb1ELb0ELb1ELb1ELb0ELb1ELb1EEENS1_21CollectiveEpilogueFwdINS6_IJS8_SA_S9_EEENS6_IJNS7_ILi1EEESI_SI_EEESC_SE_Li256ELb1ELb1ELb1ELb0EEENS1_36VarlenDynamicPersistentTileSchedulerILi128ELi64ELi256ELi256ELb1ELb1ELb0ELb1ELb0ELb1EEEEEEEEEvNT_6ParamsE,(.L_x_3153 - _ZN7cutlass13device_kernelIN5flash19enable_sm80_to_sm89INS1_16FlashAttnFwdSm80INS1_25CollectiveMainloopFwdSm80ILi8ELi2ELb0EN4cute5tupleIJNS5_1CILi128EEENS7_ILi64EEENS7_ILi192EEEEEELi192ENS_10bfloat16_tEfNS_4arch4Sm80ELb0ELb1ELb0ELb1ELb1ELb0ELb1ELb1EEENS1_21CollectiveEpilogueFwdINS6_IJS8_SA_S9_EEENS6_IJNS7_ILi1EEESI_SI_EEESC_SE_Li256ELb1ELb1ELb1ELb0EEENS1_36VarlenDynamicPersistentTileSchedulerILi128ELi64ELi256ELi256ELb1ELb1ELb0ELb1ELb0ELb1EEEEEEEEEvNT_6ParamsE)
        .other          _ZN7cutlass13device_kernelIN5flash19enable_sm80_to_sm89INS1_16FlashAttnFwdSm80INS1_25CollectiveMainloopFwdSm80ILi8ELi2ELb0EN4cute5tupleIJNS5_1CILi128EEENS7_ILi64EEENS7_ILi192EEEEEELi192ENS_10bfloat16_tEfNS_4arch4Sm80ELb0ELb1ELb0ELb1ELb1ELb0ELb1ELb1EEENS1_21CollectiveEpilogueFwdINS6_IJS8_SA_S9_EEENS6_IJNS7_ILi1EEESI_SI_EEESC_SE_Li256ELb1ELb1ELb1ELb0EEENS1_36VarlenDynamicPersistentTileSchedulerILi128ELi64ELi256ELi256ELb1ELb1ELb0ELb1ELb0ELb1EEEEEEEEEvNT_6ParamsE,@"STO_CUDA_ENTRY STV_DEFAULT"
_ZN7cutlass13device_kernelIN5flash19enable_sm80_to_sm89INS1_16FlashAttnFwdSm80INS1_25CollectiveMainloopFwdSm80ILi8ELi2ELb0EN4cute5tupleIJNS5_1CILi128EEENS7_ILi64EEENS7_ILi192EEEEEELi192ENS_10bfloat16_tEfNS_4arch4Sm80ELb0ELb1ELb0ELb1ELb1ELb0ELb1ELb1EEENS1_21CollectiveEpilogueFwdINS6_IJS8_SA_S9_EEENS6_IJNS7_ILi1EEESI_SI_EEESC_SE_Li256ELb1ELb1ELb1ELb0EEENS1_36VarlenDynamicPersistentTileSchedulerILi128ELi64ELi256ELi256ELb1ELb1ELb0ELb1ELb0ELb1EEEEEEEEEvNT_6ParamsE:
        /* <DEDUP_REMOVED lines=52> */
.L_x_2013:
        /* <DEDUP_REMOVED lines=16> */
.L_x_2187:
        /* <DEDUP_REMOVED lines=16> */
.L_x_2188:
[----:B---3--:R-:W-:-:S05]  /*0540*/  IMAD R0, R0, c[0x0][0x538], RZ ;  /* 0x00014e0000007a24 */ /* 0x008fca00078e02ff */
[----:B------:R-:W-:-:S04]  /*0550*/  IADD3 R6, R0, R6, RZ ;  /* 0x0000000600067210 */ /* 0x000fc80007ffe0ff */
[----:B------:R-:W-:-:S13]  /*0560*/  ISETP.GT.AND P0, PT, R6, UR4, PT ;  /* 0x0000000406007c0c */ /* 0x000fda000bf04270 */
[----:B-12---:R-:W-:Y:S05]  /*0570*/  @!P0 BRA `(.L_x_2013) ;  /* 0xfffffdc000008947 */ /* 0x006fea000383ffff */
.L_x_2009:
[----:B------:R-:W-:-:S05]  /*0580*/  IADD3 R10, -R0, R6, RZ ;  /* 0x00000006000a7210 */ /* 0x000fca0007ffe1ff */
[----:B------:R-:W-:-:S05]  /*0590*/  IMAD R0, R4, c[0x0][0x538], R10 ;  /* 0x00014e0004007a24 */ /* 0x000fca00078e020a */
[----:B------:R-:W-:Y:S01]  /*05a0*/  ISETP.GT.AND P0, PT, R0, UR4, PT ;  /* 0x0000000400007c0c */ /* 0x000fe2000bf04270 */
[----:B------:R-:W-:-:S12]  /*05b0*/  BRA.DIV ~URZ, `(.L_x_2014) ;  /* 0x000160a27f007947 */ /* 0x000fd8000b800000 */
[----:B------:R-:W-:-:S04]  /*05c0*/  VOTE.ANY R6, PT, !P0 ;  /* 0x0000000000067806 */ /* 0x000fc800040e0100 */
.L_x_2189:
[----:B------:R-:W1:Y:S02]  /*05d0*/  POPC R0, R6 ;  /* 0x0000000600007309 */ /* 0x000e640000000000 */
[----:B-12---:R-:W-:Y:S01]  /*05e0*/  IADD3 R211, R0, R7, RZ ;  /* 0x0000000700d37210 */ /* 0x006fe20007ffe0ff */
[----:B------:R-:W-:Y:S05]  /*05f0*/  BRA.DIV ~URZ, `(.L_x_2015) ;  /* 0x000160b27f007947 */ /* 0x000fea000b800000 */
[----:B------:R1:W2:Y:S01]  /*0600*/  SHFL.IDX PT, R12, R9, R0, 0x1f ;  /* 0x00001f00090c7589 */ /* 0x0002a200000e0000 */
[----:B------:R-:W-:-:S03]  /*0610*/  MOV R5, RZ ;  /* 0x000000ff00057202 */ /* 0x000fc60000000f00 */
[----:B------:R1:W3:Y:S04]  /*0620*/  SHFL.IDX PT, R9, R8, R0, 0x1f ;  /* 0x00001f0008097589 */ /* 0x0002e800000e0000 */
.L_x_2190:
[----:B------:R-:W-:Y:S01]  /*0630*/  ISETP.NE.AND P0, PT, R6, RZ, PT ;  /* 0x000000ff0600720c */ /* 0x000fe20003f05270 */
[----:B------:R-:W-:-:S12]  /*0640*/  BSSY B0, `(.L_x_2016) ;  /* 0x0000005000007945 */ /* 0x000fd80003800000 */
[----:B------:R-:W-:Y:S05]  /*0650*/  @!P0 BRA `(.L_x_2017) ;  /* 0x0000003000008947 */ /* 0x000fea0003800000 */
[----:B-1----:R-:W-:Y:S01]  /*0660*/  IADD3 R0, R0, -0x1, RZ ;  /* 0xffffffff00007810 */ /* 0x002fe20007ffe0ff */
[----:B------:R-:W-:Y:S05]  /*0670*/  BRA.DIV ~URZ, `(.L_x_2018) ;  /* 0x000161127f007947 */ /* 0x000fea000b800000 */
[----:B------:R1:W4:Y:S02]  /*0680*/  SHFL.IDX PT, R5, R4, R0, 0x1f ;  /* 0x00001f0004057589 */ /* 0x00032400000e0000 */
.L_x_2017:
[----:B------:R-:W-:Y:S05]  /*0690*/  BSYNC B0 ;  /* 0x0000000000007941 */ /* 0x000fea0003800000 */
.L_x_2016:
        /* <DEDUP_REMOVED lines=67> */
.L_x_2020:
        /* <DEDUP_REMOVED lines=68> */
.L_x_2021:
[----:B------:R-:W-:Y:S05]  /*0f10*/  BSYNC B0 ;  /* 0x0000000000007941 */ /* 0x000fea0003800000 */
.L_x_2019:
[----:B------:R-:W-:-:S04]  /*0f20*/  LOP3.LUT R0, RZ, R0, RZ, 0x33, !PT ;  /* 0x00000000ff007212 */ /* 0x000fc800078e33ff */
[----:B------:R-:W-:Y:S01]  /*0f30*/  IADD3 R209, R0, R12, RZ ;  /* 0x0000000c00d17210 */ /* 0x000fe20007ffe0ff */
[----:B------:R-:W-:Y:S05]  /*0f40*/  BRA `(.L_x_2022) ;  /* 0x0000004000007947 */ /* 0x000fea0003800000 */
.L_x_2010:
[----:B--2---:R-:W-:Y:S01]  /*0f50*/  IMAD.MOV.U32 R209, RZ, RZ, RZ ;  /* 0x000000ffffd17224 */ /* 0x004fe200078e00ff */
[----:B------:R-:W-:Y:S01]  /*0f60*/  MOV R210, RZ ;  /* 0x000000ff00d27202 */ /* 0x000fe20000000f00 */
[----:B------:R-:W-:Y:S01]  /*0f70*/  IMAD.U32 R208, RZ, RZ, UR4 ;  /* 0x00000004ffd07e24 */ /* 0x000fe2000f8e00ff */
[----:B------:R-:W-:Y:S02]  /*0f80*/  MOV R211, c[0x0][0x53c] ;  /* 0x00014f0000d37a02 */ /* 0x000fe40000000f00 */
.L_x_2022:
[----:B------:R-:W-:Y:S01]  /*0f90*/  ISETP.NE.AND P0, PT, R13, RZ, PT ;  /* 0x000000ff0d00720c */ /* 0x000fe20003f05270 */
[----:B------:R-:W-:-:S12]  /*0fa0*/  WARPSYNC 0xffffffff ;  /* 0xffffffff00007948 */ /* 0x000fd80003800000 */
[----:B------:R1:W-:Y:S04]  /*0fb0*/  @!P0 STS.128 [0x24100], R208 ;  /* 0x024100d0ff008388 */ /* 0x0003e80000000c00 */
[----:B------:R-:W-:Y:S06]  /*0fc0*/  BAR.ARV 0x5, 0x100 ;  /* 0x0144000000007b1d */ /* 0x000fec0000002000 */
.L_x_2008:
        /* <DEDUP_REMOVED lines=14> */
[--C-:B------:R-:W-:Y:S01]  /*10b0*/  SHF.R.S32.HI R7, RZ, 0x2, R13.reuse ;  /* 0x00000002ff077819 */ /* 0x100fe2000001140d */
[----:B------:R-:W-:Y:S01]  /*10c0*/  IMAD.SHL.U32 R4, R205, 0x40, RZ ;  /* 0x00000040cd047824 */ /* 0x000fe200078e00ff */
[----:B------:R-:W-:Y:S01]  /*10d0*/  LEA.HI R6, R9, R15, RZ, 0x5 ;  /* 0x0000000f09067211 */ /* 0x000fe200078f28ff */
[----:B------:R-:W-:Y:S01]  /*10e0*/  IMAD.IADD R14, R3, 0x1, -R0 ;  /* 0x00000001030e7824 */ /* 0x000fe200078e0a00 */
[----:B------:R-:W-:Y:S02]  /*10f0*/  LOP3.LUT R0, R2, 0xfffffff0, RZ, 0xc0, !PT ;  /* 0xfffffff002007812 */ /* 0x000fe400078ec0ff */
        /* <DEDUP_REMOVED lines=9> */
[----:B------:R-:W-:Y:S01]  /*1190*/  LOP3.LUT R2, R4, 0x1c0, RZ, 0xc0, !PT ;  /* 0x000001c004027812 */ /* 0x000fe200078ec0ff */
[----:B------:R-:W-:Y:S01]  /*11a0*/  IMAD.SHL.U32 R9, R9, 0x8, RZ ;  /* 0x0000000809097824 */ /* 0x000fe200078e00ff */
[----:B------:R-:W-:Y:S01]  /*11b0*/  LEA.HI R10, R5, R0, RZ, 0x3 ;  /* 0x00000000050a7211 */ /* 0x000fe200078f18ff */
[----:B------:R-:W-:Y:S01]  /*11c0*/  IMAD.IADD R7, R7, 0x1, -R3 ;  /* 0x0000000107077824 */ /* 0x000fe200078e0a03 */
[----:B------:R-:W-:-:S02]  /*11d0*/  SHF.R.U32.HI R4, RZ, 0x3, R2 ;  /* 0x00000003ff047819 */ /* 0x000fc40000011602 */
[----:B------:R-:W-:Y:S02]  /*11e0*/  LOP3.LUT R2, R2, 0x38, R177, 0xf8, !PT ;  /* 0x0000003802027812 */ /* 0x000fe400078ef8b1 */
[----:B------:R-:W-:Y:S02]  /*11f0*/  LOP3.LUT R3, R10, 0xfffffff8, RZ, 0xc0, !PT ;  /* 0xfffffff80a037812 */ /* 0x000fe400078ec0ff */
[----:B------:R-:W-:Y:S02]  /*1200*/  LOP3.LUT R11, R2, R4, RZ, 0x3c, !PT ;  /* 0x00000004020b7212 */ /* 0x000fe400078e3cff */
[--C-:B------:R-:W-:Y:S01]  /*1210*/  SHF.R.S32.HI R4, RZ, 0x1f, R6.reuse ;  /* 0x0000001fff047819 */ /* 0x100fe20000011406 */
[----:B------:R-:W-:Y:S01]  /*1220*/  IMAD.IADD R2, R0, 0x1, -R3 ;  /* 0x0000000100027824 */ /* 0x000fe200078e0a03 */
[----:B------:R-:W-:Y:S02]  /*1230*/  LOP3.LUT R3, R6, 0xffffffe0, RZ, 0xc0, !PT ;  /* 0xffffffe006037812 */ /* 0x000fe400078ec0ff */
[----:B------:R-:W-:-:S02]  /*1240*/  SHF.R.S32.HI R0, RZ, 0x5, R6 ;  /* 0x00000005ff007819 */ /* 0x000fc40000011406 */
[----:B------:R-:W-:Y:S01]  /*1250*/  LOP3.LUT R5, R7, 0x1, RZ, 0xc0, !PT ;  /* 0x0000000107057812 */ /* 0x000fe200078ec0ff */
[----:B------:R-:W-:Y:S01]  /*1260*/  IMAD.IADD R16, R15, 0x1, -R3 ;  /* 0x000000010f107824 */ /* 0x000fe200078e0a03 */
[----:B------:R-:W-:Y:S01]  /*1270*/  LEA.HI R4, R4, R0, RZ, 0x3 ;  /* 0x0000000004047211 */ /* 0x000fe200078f18ff */
[----:B------:R-:W-:Y:S01]  /*1280*/  IMAD.SHL.U32 R3, R187, 0x40, RZ ;  /* 0x00000040bb037824 */ /* 0x000fe200078e00ff */
[----:B------:R-:W-:Y:S02]  /*1290*/  ISETP.NE.U32.AND P3, PT, R5, 0x1, PT ;  /* 0x000000010500780c */ /* 0x000fe40003f65070 */
[----:B------:R-:W-:Y:S02]  /*12a0*/  SHF.R.S32.HI R12, RZ, 0x1f, R16 ;  /* 0x0000001fff0c7819 */ /* 0x000fe40000011410 */
[----:B------:R-:W-:Y:S02]  /*12b0*/  LOP3.LUT R3, R3, 0x1c0, RZ, 0xc0, !PT ;  /* 0x000001c003037812 */ /* 0x000fe400078ec0ff */
[----:B------:R-:W-:-:S02]  /*12c0*/  LOP3.LUT R4, R4, 0xffffff8, RZ, 0xc0, !PT ;  /* 0x0ffffff804047812 */ /* 0x000fc400078ec0ff */
[----:B------:R-:W-:Y:S02]  /*12d0*/  LOP3.LUT R8, R3, 0x8, R8, 0xf8, !PT ;  /* 0x0000000803087812 */ /* 0x000fe400078ef808 */
[----:B------:R-:W-:Y:S01]  /*12e0*/  SHF.R.U32.HI R6, RZ, 0x3, R3 ;  /* 0x00000003ff067819 */ /* 0x000fe20000011603 */
[----:B------:R-:W-:Y:S01]  /*12f0*/  IMAD.IADD R5, R0, 0x1, -R4 ;  /* 0x0000000100057824 */ /* 0x000fe200078e0a04 */
[----:B------:R-:W-:Y:S02]  /*1300*/  LEA.HI R12, R12, R16, RZ, 0x2 ;  /* 0x000000100c0c7211 */ /* 0x000fe400078f10ff */
        /* <DEDUP_REMOVED lines=8> */
[----:B------:R-:W-:Y:S01]  /*1390*/  LOP3.LUT R11, R11, 0x7ffffe00, R9, 0xf8, !PT ;  /* 0x7ffffe000b0b7812 */ /* 0x000fe200078ef809 */
[----:B------:R-:W-:Y:S01]  /*13a0*/  IMAD R15, R5, 0x10, R4 ;  /* 0x00000010050f7824 */ /* 0x000fe200078e0204 */
[----:B------:R-:W-:Y:S01]  /*13b0*/  LEA.HI R4, R3, R3, RZ, 0x1 ;  /* 0x0000000303047211 */ /* 0x000fe200078f08ff */
[C---:B------:R-:W-:Y:S01]  /*13c0*/  IMAD.SHL.U32 R5, R7.reuse, 0x40, RZ ;  /* 0x0000004007057824 */ /* 0x040fe200078e00ff */
[----:B------:R-:W-:Y:S01]  /*13d0*/  LOP3.LUT R0, R0, 0x1c0, RZ, 0xc0, !PT ;  /* 0x000001c000007812 */ /* 0x000fe200078ec0ff */
[----:B------:R-:W-:Y:S01]  /*13e0*/  IMAD.SHL.U32 R6, R14, 0x8, RZ ;  /* 0x000000080e067824 */ /* 0x000fe200078e00ff */
[----:B------:R-:W-:Y:S01]  /*13f0*/  LOP3.LUT R2, R4, 0x1ffffffe, RZ, 0xc0, !PT ;  /* 0x1ffffffe04027812 */ /* 0x000fe200078ec0ff */
[----:B------:R1:W-:Y:S01]  /*1400*/  STL [R1+0x8], R15 ;  /* 0x0000080f01007387 */ /* 0x0003e20000100800 */
[----:B------:R-:W-:Y:S01]  /*1410*/  R2P PR, R7, 0x6 ;  /* 0x0000000607007804 */ /* 0x000fe20000000000 */
[----:B------:R-:W-:Y:S01]  /*1420*/  IMAD.SHL.U32 R7, R10, 0x40, RZ ;  /* 0x000000400a077824 */ /* 0x000fe200078e00ff */
[----:B------:R-:W-:Y:S01]  /*1430*/  LOP3.LUT R4, R5, 0x1c0, RZ, 0xc0, !PT ;  /* 0x000001c005047812 */ /* 0x000fe200078ec0ff */
[C---:B------:R-:W-:Y:S01]  /*1440*/  IMAD.IADD R212, R3.reuse, 0x1, -R2 ;  /* 0x0000000103d47824 */ /* 0x040fe200078e0a02 */
[----:B------:R-:W-:Y:S01]  /*1450*/  LOP3.LUT R6, R0, 0x8, R6, 0xf8, !PT ;  /* 0x0000000800067812 */ /* 0x000fe200078ef806 */
[----:B------:R-:W-:Y:S01]  /*1460*/  IMAD R5, R3, 0x2, R8 ;  /* 0x0000000203057824 */ /* 0x000fe200078e0208 */
[----:B------:R-:W-:Y:S01]  /*1470*/  SHF.R.U32.HI R0, RZ, 0x3, R0 ;  /* 0x00000003ff007819 */ /* 0x000fe20000011600 */
[----:B------:R-:W-:Y:S01]  /*1480*/  IMAD.SHL.U32 R204, R11, 0x2, RZ ;  /* 0x000000020bcc7824 */ /* 0x000fe200078e00ff */
[----:B------:R-:W-:Y:S01]  /*1490*/  LEA.HI R2, R4, R4, RZ, 0x1d ;  /* 0x0000000404027211 */ /* 0x000fe200078fe8ff */
[----:B------:R-:W-:Y:S01]  /*14a0*/  IMAD R212, R212, 0x8, R15 ;  /* 0x00000008d4d47824 */ /* 0x000fe200078e020f */
[----:B------:R-:W-:Y:S01]  /*14b0*/  LOP3.LUT R3, R6, R0, RZ, 0x3c, !PT ;  /* 0x0000000006037212 */ /* 0x000fe200078e3cff */
[----:B------:R-:W-:Y:S01]  /*14c0*/  IMAD R0, R14, 0x200, R13 ;  /* 0x000002000e007824 */ /* 0x000fe200078e020d */
[----:B------:R-:W-:Y:S01]  /*14d0*/  LOP3.LUT R4, R7, 0xfffffe00, RZ, 0xc0, !PT ;  /* 0xfffffe0007047812 */ /* 0x000fe200078ec0ff */
[----:B------:R-:W-:Y:S01]  /*14e0*/  IMAD.IADD R9, R5, 0x1, R2 ;  /* 0x0000000105097824 */ /* 0x000fe200078e0202 */
[----:B------:R-:W-:Y:S01]  /*14f0*/  SHF.R.S32.HI R7, RZ, 0x1f, R177 ;  /* 0x0000001fff077819 */ /* 0x000fe200000114b1 */
[----:B------:R-:W-:Y:S01]  /*1500*/  IMAD R5, R187, 0x20, R205 ;  /* 0x00000020bb057824 */ /* 0x000fe200078e02cd */
[CC--:B------:R-:W-:Y:S01]  /*1510*/  IADD3 R2, R3.reuse, R4.reuse, R8 ;  /* 0x0000000403027210 */ /* 0x0c0fe20007ffe008 */
[----:B------:R-:W-:Y:S01]  /*1520*/  IMAD.MOV.U32 R8, RZ, RZ, 0x40 ;  /* 0x00000040ff087424 */ /* 0x000fe200078e00ff */
[----:B------:R-:W-:Y:S01]  /*1530*/  LOP3.LUT R3, R3, R4, RZ, 0xfc, !PT ;  /* 0x0000000403037212 */ /* 0x000fe200078efcff */
[----:B------:R-:W-:Y:S01]  /*1540*/  IMAD.MOV.U32 R4, RZ, RZ, 0x20 ;  /* 0x00000020ff047424 */ /* 0x000fe200078e00ff */
[----:B------:R-:W-:-:S02]  /*1550*/  LEA R164, R2, 0x18100, 0x1 ;  /* 0x0001810002a47811 */ /* 0x000fc400078e08ff */
[----:B------:R-:W-:Y:S02]  /*1560*/  LEA R171, R3, 0x100, 0x1 ;  /* 0x0000010003ab7811 */ /* 0x000fe400078e08ff */
[----:B------:R-:W-:Y:S02]  /*1570*/  SEL R169, R4, 0xffffffe0, !P0 ;  /* 0xffffffe004a97807 */ /* 0x000fe40004000000 */
[----:B------:R-:W-:Y:S02]  /*1580*/  LEA R170, R0, 0xc100, 0x1 ;  /* 0x0000c10000aa7811 */ /* 0x000fe400078e08ff */
[----:B------:R-:W-:Y:S01]  /*1590*/  SEL R0, R8, 0xffffffc0, !P4 ;  /* 0xffffffc008007807 */ /* 0x000fe20006000000 */
[----:B------:R-:W-:Y:S01]  /*15a0*/  IMAD.IADD R165, R164, 0x1, R169 ;  /* 0x00000001a4a57824 */ /* 0x000fe200078e02a9 */
[----:B------:R-:W-:Y:S01]  /*15b0*/  LOP3.LUT R5, R12, 0x7ffffffc, RZ, 0xc0, !PT ;  /* 0x7ffffffc0c057812 */ /* 0x000fe200078ec0ff */
[--C-:B------:R-:W-:Y:S01]  /*15c0*/  IMAD.IADD R217, R169, 0x1, R171.reuse ;  /* 0x00000001a9d97824 */ /* 0x100fe200078e02ab */
[----:B------:R-:W-:Y:S01]  /*15d0*/  IADD3 R186, R177, 0x40, RZ ;  /* 0x00000040b1ba7810 */ /* 0x000fe20007ffe0ff */
[----:B------:R-:W-:Y:S01]  /*15e0*/  IMAD.IADD R172, R0, 0x1, R171 ;  /* 0x0000000100ac7824 */ /* 0x000fe200078e02ab */
[----:B------:R-:W-:Y:S01]  /*15f0*/  LEA R222, R9, 0x80, 0x1 ;  /* 0x0000008009de7811 */ /* 0x000fe200078e08ff */
[----:B------:R-:W-:Y:S01]  /*1600*/  IMAD.IADD R167, R164, 0x1, R0 ;  /* 0x00000001a4a77824 */ /* 0x000fe200078e0200 */
[----:B------:R-:W-:Y:S01]  /*1610*/  SHF.R.S32.HI R6, RZ, 0x1f, R186 ;  /* 0x0000001fff067819 */ /* 0x000fe200000114ba */
[----:B------:R-:W-:Y:S01]  /*1620*/  IMAD.IADD R166, R165, 0x1, R0 ;  /* 0x00000001a5a67824 */ /* 0x000fe200078e0200 */
[----:B------:R-:W-:Y:S01]  /*1630*/  SEL R6, R4, 0xffffffe0, !P1 ;  /* 0xffffffe004067807 */ /* 0x000fe20004800000 */
[----:B------:R-:W-:Y:S01]  /*1640*/  IMAD.IADD R0, R0, 0x1, R217 ;  /* 0x0000000100007824 */ /* 0x000fe200078e02d9 */
[----:B------:R-:W-:Y:S01]  /*1650*/  IADD3 R223, R222, -0x10, RZ ;  /* 0xfffffff0dedf7810 */ /* 0x000fe20007ffe0ff */
[----:B------:R-:W-:Y:S01]  /*1660*/  IMAD.IADD R7, R16, 0x1, -R5 ;  /* 0x0000000110077824 */ /* 0x000fe200078e0a05 */
[C---:B------:R-:W-:Y:S01]  /*1670*/  @P3 IADD3 R223, R222.reuse, 0x10, RZ ;  /* 0x00000010dedf3810 */ /* 0x040fe20007ffe0ff */
[----:B------:R-:W-:Y:S01]  /*1680*/  IMAD.IADD R225, R222, 0x1, R6 ;  /* 0x00000001dee17824 */ /* 0x000fe200078e0206 */
[----:B------:R1:W-:Y:S01]  /*1690*/  STL [R1], R0 ;  /* 0x0000000001007387 */ /* 0x0003e20000100800 */
[----:B------:R-:W-:Y:S01]  /*16a0*/  IMAD.SHL.U32 R191, R7, 0x2, RZ ;  /* 0x0000000207bf7824 */ /* 0x000fe200078e00ff */
[----:B------:R-:W-:Y:S01]  /*16b0*/  SEL R5, R8, 0xffffffc0, !P2 ;  /* 0xffffffc008057807 */ /* 0x000fe20005000000 */
[----:B------:R-:W-:Y:S01]  /*16c0*/  IMAD.IADD R224, R6, 0x1, R223 ;  /* 0x0000000106e07824 */ /* 0x000fe200078e02df */
[----:B------:R-:W-:Y:S01]  /*16d0*/  IADD3 R185, R177, 0x80, RZ ;  /* 0x00000080b1b97810 */ /* 0x000fe20007ffe0ff */
[----:B------:R-:W-:Y:S01]  /*16e0*/  IMAD.IADD R219, R169, 0x1, R172 ;  /* 0x00000001a9db7824 */ /* 0x000fe200078e02ac */
[C---:B------:R-:W-:Y:S01]  /*16f0*/  IADD3 R247, R191.reuse, 0x10, RZ ;  /* 0x00000010bff77810 */ /* 0x040fe20007ffe0ff */
[--C-:B------:R-:W-:Y:S01]  /*1700*/  IMAD.IADD R252, R222, 0x1, R5.reuse ;  /* 0x00000001defc7824 */ /* 0x100fe200078e0205 */
[----:B------:R-:W-:Y:S01]  /*1710*/  IADD3 R248, R191, 0x8, RZ ;  /* 0x00000008bff87810 */ /* 0x000fe20007ffe0ff */
[----:B------:R-:W-:Y:S01]  /*1720*/  IMAD.IADD R251, R225, 0x1, R5 ;  /* 0x00000001e1fb7824 */ /* 0x000fe200078e0205 */
[----:B------:R-:W-:Y:S01]  /*1730*/  IADD3 R244, R191, 0x28, RZ ;  /* 0x00000028bff47810 */ /* 0x000fe20007ffe0ff */
[----:B------:R-:W-:Y:S01]  /*1740*/  IMAD.IADD R250, R5, 0x1, R223 ;  /* 0x0000000105fa7824 */ /* 0x000fe200078e02df */
[C---:B------:R-:W-:Y:S01]  /*1750*/  IADD3 R245, R191.reuse, 0x20, RZ ;  /* 0x00000020bff57810 */ /* 0x040fe20007ffe0ff */
[----:B------:R-:W-:Y:S01]  /*1760*/  IMAD.IADD R249, R224, 0x1, R5 ;  /* 0x00000001e0f97824 */ /* 0x000fe200078e0205 */
[----:B------:R-:W-:-:S02]  /*1770*/  IADD3 R241, R191, 0x40, RZ ;  /* 0x00000040bff17810 */ /* 0x000fc40007ffe0ff */
[----:B------:R-:W-:Y:S02]  /*1780*/  SHF.R.S32.HI R4, RZ, 0x1f, R191 ;  /* 0x0000001fff047819 */ /* 0x000fe400000114bf */
[C---:B------:R-:W-:Y:S02]  /*1790*/  IADD3 R246, R191.reuse, 0x18, RZ ;  /* 0x00000018bff67810 */ /* 0x040fe40007ffe0ff */
[C---:B------:R-:W-:Y:S02]  /*17a0*/  IADD3 R242, R191.reuse, 0x38, RZ ;  /* 0x00000038bff27810 */ /* 0x040fe40007ffe0ff */
[C---:B------:R-:W-:Y:S02]  /*17b0*/  IADD3 R238, R191.reuse, 0x58, RZ ;  /* 0x00000058bfee7810 */ /* 0x040fe40007ffe0ff */
[C---:B------:R-:W-:Y:S02]  /*17c0*/  IADD3 R243, R191.reuse, 0x30, RZ ;  /* 0x00000030bff37810 */ /* 0x040fe40007ffe0ff */
[----:B------:R-:W-:-:S02]  /*17d0*/  IADD3 R239, R191, 0x50, RZ ;  /* 0x00000050bfef7810 */ /* 0x000fc40007ffe0ff */
[C---:B------:R-:W-:Y:S02]  /*17e0*/  IADD3 R235, R191.reuse, 0x70, RZ ;  /* 0x00000070bfeb7810 */ /* 0x040fe40007ffe0ff */
[----:B------:R-:W-:Y:S02]  /*17f0*/  SHF.R.S32.HI R4, RZ, 0x1f, R247 ;  /* 0x0000001fff047819 */ /* 0x000fe400000114f7 */
[C---:B------:R-:W-:Y:S02]  /*1800*/  IADD3 R240, R191.reuse, 0x48, RZ ;  /* 0x00000048bff07810 */ /* 0x040fe40007ffe0ff */
[C---:B------:R-:W-:Y:S02]  /*1810*/  IADD3 R236, R191.reuse, 0x68, RZ ;  /* 0x00000068bfec7810 */ /* 0x040fe40007ffe0ff */
[----:B------:R-:W-:Y:S02]  /*1820*/  IADD3 R232, R191, 0x88, RZ ;  /* 0x00000088bfe87810 */ /* 0x000fe40007ffe0ff */
[----:B------:R-:W-:-:S02]  /*1830*/  SHF.R.S32.HI R7, RZ, 0x1f, R248 ;  /* 0x0000001fff077819 */ /* 0x000fc400000114f8 */
[----:B------:R-:W-:Y:S02]  /*1840*/  SHF.R.S32.HI R4, RZ, 0x1f, R244 ;  /* 0x0000001fff047819 */ /* 0x000fe400000114f4 */
[C---:B------:R-:W-:Y:S02]  /*1850*/  IADD3 R237, R191.reuse, 0x60, RZ ;  /* 0x00000060bfed7810 */ /* 0x040fe40007ffe0ff */
[C---:B------:R-:W-:Y:S02]  /*1860*/  IADD3 R233, R191.reuse, 0x80, RZ ;  /* 0x00000080bfe97810 */ /* 0x040fe40007ffe0ff */
[----:B------:R-:W-:Y:S02]  /*1870*/  IADD3 R229, R191, 0xa0, RZ ;  /* 0x000000a0bfe57810 */ /* 0x000fe40007ffe0ff */
[----:B------:R-:W-:Y:S02]  /*1880*/  SHF.R.S32.HI R7, RZ, 0x1f, R245 ;  /* 0x0000001fff077819 */ /* 0x000fe400000114f5 */
[----:B------:R-:W-:-:S02]  /*1890*/  SHF.R.S32.HI R4, RZ, 0x1f, R241 ;  /* 0x0000001fff047819 */ /* 0x000fc400000114f1 */
[C---:B------:R-:W-:Y:S02]  /*18a0*/  IADD3 R234, R191.reuse, 0x78, RZ ;  /* 0x00000078bfea7810 */ /* 0x040fe40007ffe0ff */
[C---:B------:R-:W-:Y:S02]  /*18b0*/  IADD3 R230, R191.reuse, 0x98, RZ ;  /* 0x00000098bfe67810 */ /* 0x040fe40007ffe0ff */
[----:B------:R-:W-:Y:S02]  /*18c0*/  IADD3 R227, R191, 0xb0, RZ ;  /* 0x000000b0bfe37810 */ /* 0x000fe40007ffe0ff */
[----:B------:R-:W-:Y:S02]  /*18d0*/  SHF.R.S32.HI R8, RZ, 0x1f, R246 ;  /* 0x0000001fff087819 */ /* 0x000fe400000114f6 */
        /* <DEDUP_REMOVED lines=18> */
[C---:B------:R-:W-:Y:S02]  /*1a00*/  IADD3 R207, R204.reuse, 0xc100, RZ ;  /* 0x0000c100cccf7810 */ /* 0x040fe40007ffe0ff */
[----:B------:R-:W-:-:S02]  /*1a10*/  IADD3 R206, R204, 0x100, RZ ;  /* 0x00000100ccce7810 */ /* 0x000fc40007ffe0ff */
[----:B------:R-:W-:Y:S02]  /*1a20*/  SHF.R.S32.HI R8, RZ, 0x1f, R231 ;  /* 0x0000001fff087819 */ /* 0x000fe400000114e7 */
[----:B------:R-:W-:Y:S02]  /*1a30*/  SHF.R.S32.HI R7, RZ, 0x1f, R228 ;  /* 0x0000001fff077819 */ /* 0x000fe400000114e4 */
[----:B-1----:R-:W-:Y:S02]  /*1a40*/  SHF.R.S32.HI R4, RZ, 0x1f, R226 ;  /* 0x0000001fff047819 */ /* 0x002fe400000114e2 */
.L_x_2186:
        /* <DEDUP_REMOVED lines=22> */
.L_x_2023:
[----:B------:R-:W-:-:S04]  /*1bb0*/  ISETP.NE.U32.AND P0, PT, RZ, c[0x0][0x368], PT ;  /* 0x0000da00ff007a0c */ /* 0x000fc80003f05070 */
[----:B------:R-:W-:-:S13]  /*1bc0*/  ISETP.NE.AND.EX P0, PT, RZ, c[0x0][0x36c], PT, P0 ;  /* 0x0000db00ff007a0c */ /* 0x000fda0003f05300 */
[----:B------:R-:W-:Y:S05]  /*1bd0*/  @!P0 BRA `(.L_x_2024) ;  /* 0x0000003000008947 */ /* 0x000fea0003800000 */
[----:B-1----:R-:W-:-:S05]  /*1be0*/  IMAD.WIDE R2, R211, R13, c[0x0][0x368] ;  /* 0x0000da00d3027625 */ /* 0x002fca00078e020d */
[----:B------:R1:W5:Y:S01]  /*1bf0*/  LDG.E R0, [R2.64] ;  /* 0x0000000602007981 */ /* 0x000362000c1e1900 */
[----:B------:R-:W-:Y:S05]  /*1c00*/  BRA `(.L_x_2025) ;  /* 0x0000008000007947 */ /* 0x000fea0003800000 */
.L_x_2024:
        /* <DEDUP_REMOVED lines=8> */
.L_x_2025:
        /* <DEDUP_REMOVED lines=28> */
.L_x_2028:
[----:B------:R-:W-:-:S13]  /*1e50*/  ISETP.NE.AND P0, PT, R7, 0x1, PT ;  /* 0x000000010700780c */ /* 0x000fda0003f05270 */
[----:B------:R-:W-:-:S05]  /*1e60*/  @P0 IMAD.HI.U32 R0, R2, c[0x0][0x330], RZ ;  /* 0x0000cc0002000a27 */ /* 0x000fca00078e00ff */
[----:B------:R-:W-:Y:S02]  /*1e70*/  @P0 SHF.R.U32.HI R2, RZ, c[0x0][0x334], R0 ;  /* 0x0000cd00ff020a19 */ /* 0x000fe40000011600 */
.L_x_2029:
[----:B------:R-:W-:Y:S05]  /*1e80*/  BSYNC B0 ;  /* 0x0000000000007941 */ /* 0x000fea0003800000 */
.L_x_2027:
[----:B------:R-:W-:-:S05]  /*1e90*/  IMAD R2, R2, R7, c[0x0][0x32c] ;  /* 0x0000cb0002027624 */ /* 0x000fca00078e0207 */
[----:B------:R-:W-:-:S04]  /*1ea0*/  IMNMX R3, R3, R2, PT ;  /* 0x0000000203037217 */ /* 0x000fc80003800200 */
.L_x_2026:
        /* <DEDUP_REMOVED lines=25> */
.L_x_2032:
[----:B------:R-:W-:-:S13]  /*2040*/  ISETP.NE.AND P0, PT, R7, 0x1, PT ;  /* 0x000000010700780c */ /* 0x000fda0003f05270 */
[----:B------:R-:W-:-:S05]  /*2050*/  @P0 IMAD.HI.U32 R3, R0, c[0x0][0x330], RZ ;  /* 0x0000cc0000030a27 */ /* 0x000fca00078e00ff */
[----:B------:R-:W-:Y:S02]  /*2060*/  @P0 SHF.R.U32.HI R0, RZ, c[0x0][0x334], R3 ;  /* 0x0000cd00ff000a19 */ /* 0x000fe40000011603 */
.L_x_2033:
[----:B------:R-:W-:Y:S05]  /*2070*/  BSYNC B0 ;  /* 0x0000000000007941 */ /* 0x000fea0003800000 */
.L_x_2031:
[----:B------:R-:W-:-:S05]  /*2080*/  IMAD R0, R0, c[0x0][0x32c], RZ ;  /* 0x0000cb0000007a24 */ /* 0x000fca00078e02ff */
[----:B------:R-:W-:-:S04]  /*2090*/  IMNMX R2, R2, R0, !PT ;  /* 0x0000000002027217 */ /* 0x000fc80007800200 */
.L_x_2030:
        /* <DEDUP_REMOVED lines=14> */
[----:B------:R-:W-:Y:S01]  /*2180*/  ISETP.NE.AND P0, PT, R220, RZ, PT ;  /* 0x000000ffdc00720c */ /* 0x000fe20003f05270 */
[----:B------:R-:W-:-:S03]  /*2190*/  IMAD.MOV.U32 R4, RZ, RZ, RZ ;  /* 0x000000ffff047224 */ /* 0x000fc600078e00ff */
        /* <DEDUP_REMOVED lines=29> */
.L_x_2035:
[----:B------:R-:W-:Y:S05]  /*2370*/  BSYNC B0 ;  /* 0x0000000000007941 */ /* 0x000fea0003800000 */
.L_x_2034:
[----:B------:R-:W-:Y:S01]  /*2380*/  IMAD R188, R221, R2, R8 ;  /* 0x00000002ddbc7224 */ /* 0x000fe200078e0208 */
[----:B------:R-:W-:Y:S01]  /*2390*/  PRMT R0, RZ, 0x7610, R0 ;  /* 0x00007610ff007816 */ /* 0x000fe20000000000 */
[----:B------:R-:W-:Y:S01]  /*23a0*/  IMAD.MOV.U32 R22, RZ, RZ, RZ ;  /* 0x000000ffff167224 */ /* 0x000fe200078e00ff */
[----:B------:R-:W-:Y:S01]  /*23b0*/  MOV R17, RZ ;  /* 0x000000ff00117202 */ /* 0x000fe20000000f00 */
        /* <DEDUP_REMOVED lines=56> */
[----:B------:R-:W-:Y:S02]  /*2740*/  SHF.R.S32.HI R0, RZ, 0x1f, R12 ;  /* 0x0000001fff007819 */ /* 0x000fe4000001140c */
[----:B------:R-:W-:Y:S02]  /*2750*/  LEA R4, R187, R205, 0x5 ;  /* 0x000000cdbb047211 */ /* 0x000fe400078e28ff */
[----:B------:R-:W-:Y:S01]  /*2760*/  LOP3.LUT R14, R210, 0xffff, RZ, 0xc0, !PT ;  /* 0x0000ffffd20e7812 */ /* 0x000fe200078ec0ff */
[----:B------:R-:W-:Y:S01]  /*2770*/  IMAD R0, R0, c[0x0][0x178], RZ ;  /* 0x00005e0000007a24 */ /* 0x000fe200078e02ff */
[----:B------:R-:W-:Y:S01]  /*2780*/  ISETP.GE.AND P2, PT, R185, c[0x0][0x198], PT ;  /* 0x00006600b9007a0c */ /* 0x000fe20003f46270 */
[----:B------:R-:W-:Y:S01]  /*2790*/  IMAD.IADD R5, R4, 0x1, R203 ;  /* 0x0000000104057824 */ /* 0x000fe200078e02cb */
[----:B------:R-:W-:Y:S01]  /*27a0*/  SEL R4, R211, RZ, !P3 ;  /* 0x000000ffd3047207 */ /* 0x000fe20005800000 */
[----:B------:R-:W-:Y:S01]  /*27b0*/  IMAD R0, R12, c[0x0][0x17c], R0 ;  /* 0x00005f000c007a24 */ /* 0x000fe200078e0200 */
[----:B------:R-:W-:Y:S01]  /*27c0*/  IADD3 R16, R180, -0x1, RZ ;  /* 0xffffffffb4107810 */ /* 0x000fe20007ffe0ff */
[----:B------:R-:W-:-:S04]  /*27d0*/  @P4 IMAD.HI.U32 R7, R5, c[0x0][0x2c8], RZ ;  /* 0x0000b20005074a27 */ /* 0x000fc800078e00ff */
        /* <DEDUP_REMOVED lines=10> */
[----:B------:R-:W-:Y:S01]  /*2880*/  IMAD.WIDE.U32 R2, R4, c[0x0][0x1c0], R2 ;  /* 0x0000700004027a25 */ /* 0x000fe200078e0002 */
        /* <DEDUP_REMOVED lines=20> */
.L_x_2191:
[----:B------:R-:W-:Y:S05]  /*29d0*/  BRA.DIV ~URZ, `(.L_x_2038) ;  /* 0x00013e927f007947 */ /* 0x000fea000b800000 */
[----:B------:R3:W4:Y:S02]  /*29e0*/  SHFL.IDX PT, R0, R12, RZ, 0x181f ;  /* 0x00181fff0c007589 */ /* 0x00072400000e0000 */
.L_x_2192:
        /* <DEDUP_REMOVED lines=20> */
.L_x_2040:
[----:B------:R-:W-:Y:S05]  /*2b30*/  BSYNC B0 ;  /* 0x0000000000007941 */ /* 0x000fea0003800000 */
.L_x_2039:
[----:B------:R-:W-:Y:S05]  /*2b40*/  BRA.DIV ~URZ, `(.L_x_2041) ;  /* 0x00013d927f007947 */ /* 0x000fea000b800000 */
[----:B--2---:R2:W1:Y:S04]  /*2b50*/  SHFL.IDX PT, R8, R9, 0x1, 0x181f ;  /* 0x00381f0009087f89 */ /* 0x00446800000e0000 */
[----:B----4-:R2:W4:Y:S02]  /*2b60*/  SHFL.IDX PT, R0, R12, 0x1, 0x181f ;  /* 0x00381f000c007f89 */ /* 0x01052400000e0000 */
.L_x_2193:
        /* <DEDUP_REMOVED lines=19> */
.L_x_2043:
[----:B------:R-:W-:Y:S05]  /*2ca0*/  BSYNC B0 ;  /* 0x0000000000007941 */ /* 0x000fea0003800000 */
.L_x_2042:
[----:B------:R-:W-:Y:S05]  /*2cb0*/  BRA.DIV ~URZ, `(.L_x_2044) ;  /* 0x00013cf27f007947 */ /* 0x000fea000b800000 */
[----:B-1----:R1:W2:Y:S02]  /*2cc0*/  SHFL.IDX PT, R8, R9, 0x2, 0x181f ;  /* 0x00581f0009087f89 */ /* 0x0022a400000e0000 */
.L_x_2194:
[----:B------:R-:W-:Y:S05]  /*2cd0*/  BRA.DIV ~URZ, `(.L_x_2045) ;  /* 0x00013d427f007947 */ /* 0x000fea000b800000 */
[----:B----4-:R4:W1:Y:S02]  /*2ce0*/  SHFL.IDX PT, R0, R12, 0x2, 0x181f ;  /* 0x00581f000c007f89 */ /* 0x01086400000e0000 */
.L_x_2195:
        /* <DEDUP_REMOVED lines=19> */
.L_x_2047:
[----:B------:R-:W-:Y:S05]  /*2e20*/  BSYNC B0 ;  /* 0x0000000000007941 */ /* 0x000fea0003800000 */
.L_x_2046:
[----:B------:R-:W-:Y:S05]  /*2e30*/  BRA.DIV ~URZ, `(.L_x_2048) ;  /* 0x00013c527f007947 */ /* 0x000fea000b800000 */
[----:B--2---:R2:W3:Y:S04]  /*2e40*/  SHFL.IDX PT, R8, R9, 0x3, 0x181f ;  /* 0x00781f0009087f89 */ /* 0x0044e800000e0000 */
[----:B-1----:R2:W1:Y:S02]  /*2e50*/  SHFL.IDX PT, R0, R12, 0x3, 0x181f ;  /* 0x00781f000c007f89 */ /* 0x00246400000e0000 */
.L_x_2196:
        /* <DEDUP_REMOVED lines=26> */
[----:B------:R-:W-:Y:S01]  /*3000*/  IMAD R20, R187, 0x20, R205 ;  /* 0x00000020bb147824 */ /* 0x000fe200078e02cd */
[----:B------:R-:W-:Y:S01]  /*3010*/  LOP3.LUT R213, R213, 0xfffffff7, RZ, 0xc0, !PT ;  /* 0xfffffff7d5d57812 */ /* 0x000fe200078ec0ff */
[----:B------:R-:W-:Y:S01]  /*3020*/  IMAD.SHL.U32 R161, R16, 0x40, RZ ;  /* 0x0000004010a17824 */ /* 0x000fe200078e00ff */
[----:B------:R-:W-:Y:S01]  /*3030*/  ISETP.NE.AND P6, PT, R0, 0x1, PT ;  /* 0x000000010000780c */ /* 0x000fe20003fc5270 */
[----:B------:R-:W-:-:S02]  /*3040*/  IMAD.MOV.U32 R174, RZ, RZ, RZ ;  /* 0x000000ffffae7224 */ /* 0x000fc400078e00ff */
[----:B-1----:R-:W-:-:S05]  /*3050*/  IMAD.IADD R2, R20, 0x1, R161 ;  /* 0x0000000114027824 */ /* 0x002fca00078e02a1 */
[C---:B------:R-:W-:Y:S01]  /*3060*/  ISETP.GE.AND P0, PT, R2.reuse, R189, PT ;  /* 0x000000bd0200720c */ /* 0x040fe20003f06270 */
[----:B------:R-:W-:-:S03]  /*3070*/  IMAD.IADD R2, R2, 0x1, R193 ;  /* 0x0000000102027824 */ /* 0x000fc600078e02c1 */
[----:B------:R-:W-:Y:S01]  /*3080*/  ISETP.GT.OR P0, PT, R20, 0x3f, P0 ;  /* 0x0000003f1400780c */ /* 0x000fe20000704670 */
[----:B------:R-:W-:-:S04]  /*3090*/  @P6 IMAD.HI.U32 R3, R2, c[0x0][0x2bc], RZ ;  /* 0x0000af0002036a27 */ /* 0x000fc800078e00ff */
[----:B------:R-:W-:-:S04]  /*30a0*/  IMAD.WIDE.U32 R194, R14, c[0x0][0x1e8], RZ ;  /* 0x00007a000ec27a25 */ /* 0x000fc800078e00ff */
[----:B------:R-:W-:-:S04]  /*30b0*/  IMAD.WIDE.U32 R198, R14, c[0x0][0x210], RZ ;  /* 0x000084000ec67a25 */ /* 0x000fc800078e00ff */
[----:B------:R-:W-:Y:S02]  /*30c0*/  IMAD.SHL.U32 R17, R177, 0x2, RZ ;  /* 0x00000002b1117824 */ /* 0x000fe400078e00ff */
[----:B------:R-:W-:Y:S01]  /*30d0*/  IMAD.SHL.U32 R19, R185, 0x2, RZ ;  /* 0x00000002b9137824 */ /* 0x000fe200078e00ff */
[----:B------:R-:W-:Y:S01]  /*30e0*/  ISETP.GT.AND P5, PT, R20, 0x3f, PT ;  /* 0x0000003f1400780c */ /* 0x000fe20003fa4270 */
[----:B------:R-:W-:Y:S01]  /*30f0*/  IMAD.MOV.U32 R0, RZ, RZ, R2 ;  /* 0x000000ffff007224 */ /* 0x000fe200078e0002 */
[----:B------:R-:W-:Y:S01]  /*3100*/  @P6 SHF.R.U32.HI R0, RZ, c[0x0][0x2c0], R3 ;  /* 0x0000b000ff006a19 */ /* 0x000fe20000011603 */
[----:B------:R-:W-:Y:S01]  /*3110*/  IMAD.IADD R92, R189, 0x1, -R161 ;  /* 0x00000001bd5c7824 */ /* 0x000fe200078e0aa1 */
[----:B------:R-:W-:Y:S02]  /*3120*/  @P6 LOP3.LUT R213, R213, 0x8, RZ, 0xfc, !PT ;  /* 0x00000008d5d56812 */ /* 0x000fe400078efcff */
[----:B------:R-:W-:-:S04]  /*3130*/  @!P0 IADD3 R3, P1, R0, R196, RZ ;  /* 0x000000c400038210 */ /* 0x000fc80007f3e0ff */
[----:B------:R-:W-:Y:S02]  /*3140*/  @!P0 LEA.HI.X.SX32 R5, R0, R201, 0x1, P1 ;  /* 0x000000c900058211 */ /* 0x000fe400008f0eff */
[----:B------:R-:W-:-:S04]  /*3150*/  @!P0 LEA R4, P1, R3, c[0x0][0x2a0], 0x2 ;  /* 0x0000a80003048a11 */ /* 0x000fc800078210ff */
[----:B------:R-:W-:-:S05]  /*3160*/  @!P0 LEA.HI.X R5, R3, c[0x0][0x2a4], R5, 0x2, P1 ;  /* 0x0000a90003058a11 */ /* 0x000fca00008f1405 */
[----:B------:R1:W3:Y:S01]  /*3170*/  @!P0 LDG.E R174, [R4.64] ;  /* 0x0000000604ae8981 */ /* 0x0002e2000c1e1900 */
[----:B------:R-:W-:Y:S01]  /*3180*/  IMAD.MOV R0, RZ, RZ, -R0 ;  /* 0x000000ffff007224 */ /* 0x000fe200078e0a00 */
[----:B------:R-:W-:Y:S01]  /*3190*/  LOP3.LUT R213, R213, 0xfffffffe, RZ, 0xc0, !PT ;  /* 0xfffffffed5d57812 */ /* 0x000fe200078ec0ff */
[----:B------:R-:W-:Y:S01]  /*31a0*/  IMAD R200, R14, c[0x0][0x1ec], R195 ;  /* 0x00007b000ec87a24 */ /* 0x000fe200078e02c3 */
[----:B------:R-:W-:Y:S01]  /*31b0*/  BSSY B0, `(.L_x_2049) ;  /* 0x00000a8000007945 */ /* 0x000fe20003800000 */
[----:B------:R-:W-:Y:S01]  /*31c0*/  IMAD R175, R0, c[0x0][0x2b8], R2 ;  /* 0x0000ae0000af7a24 */ /* 0x000fe200078e0202 */
[----:B------:R-:W-:Y:S01]  /*31d0*/  @P5 LOP3.LUT R213, R213, 0x1, RZ, 0xfc, !PT ;  /* 0x00000001d5d55812 */ /* 0x000fe200078efcff */
[----:B--2-4-:R-:W-:Y:S02]  /*31e0*/  IMAD.IADD R12, R92, 0x1, -R205 ;  /* 0x000000015c0c7824 */ /* 0x014fe400078e0acd */
[----:B------:R-:W-:-:S03]  /*31f0*/  IMAD.WIDE.U32 R2, R175, c[0x0][0x1e0], RZ ;  /* 0x00007800af027a25 */ /* 0x000fc600078e00ff */
[----:B------:R-:W-:Y:S01]  /*3200*/  ISETP.GE.AND P1, PT, R12, 0x1, PT ;  /* 0x000000010c00780c */ /* 0x000fe20003f26270 */
[----:B------:R-:W-:Y:S01]  /*3210*/  IMAD R202, R14, c[0x0][0x214], R199 ;  /* 0x000085000eca7a24 */ /* 0x000fe200078e02c7 */
[----:B------:R-:W-:Y:S02]  /*3220*/  SHF.L.U64.HI R14, R185, 0x1, R21 ;  /* 0x00000001b90e7819 */ /* 0x000fe40000010215 */
[----:B-1----:R-:W-:-:S09]  /*3230*/  SHF.R.S32.HI R4, RZ, 0x1f, R175 ;  /* 0x0000001fff047819 */ /* 0x002fd200000114af */
[----:B------:R-:W-:Y:S02]  /*3240*/  @P1 ISETP.GE.AND P4, PT, R177, c[0x0][0x1d4], PT ;  /* 0x00007500b1001a0c */ /* 0x000fe40003f86270 */
[----:B------:R-:W-:Y:S01]  /*3250*/  @P1 ISETP.GE.AND P3, PT, R186, c[0x0][0x1d4], PT ;  /* 0x00007500ba001a0c */ /* 0x000fe20003f66270 */
[C---:B------:R-:W-:Y:S02]  /*3260*/  IMAD R0, R4.reuse, c[0x0][0x1e0], RZ ;  /* 0x0000780004007a24 */ /* 0x040fe400078e02ff */
[----:B------:R-:W-:Y:S02]  /*3270*/  IMAD R5, R4, c[0x0][0x208], RZ ;  /* 0x0000820004057a24 */ /* 0x000fe400078e02ff */
[----:B------:R-:W-:-:S04]  /*3280*/  IMAD R0, R175, c[0x0][0x1e4], R0 ;  /* 0x00007900af007a24 */ /* 0x000fc800078e0200 */
[----:B------:R-:W-:Y:S01]  /*3290*/  IMAD.IADD R3, R3, 0x1, R0 ;  /* 0x0000000103037824 */ /* 0x000fe200078e0200 */
[----:B---3--:R-:W-:-:S03]  /*32a0*/  SHF.R.S32.HI R13, RZ, 0x1f, R174 ;  /* 0x0000001fff0d7819 */ /* 0x008fc600000114ae */
        /* <DEDUP_REMOVED lines=8> */
[----:B------:R-:W-:-:S03]  /*3330*/  IMAD.WIDE.U32 R2, R175, c[0x0][0x208], RZ ;  /* 0x00008200af027a25 */ /* 0x000fc600078e00ff */
[----:B------:R-:W2:Y:S04]  /*3340*/  SHFL.IDX PT, R9, R6, RZ, 0x181f ;  /* 0x00181fff06097589 */ /* 0x000ea800000e0000 */
[----:B------:R3:W4:Y:S04]  /*3350*/  SHFL.IDX PT, R10, R0, 0x1, 0x181f ;  /* 0x00381f00000a7f89 */ /* 0x00072800000e0000 */
[----:B------:R5:W4:Y:S01]  /*3360*/  SHFL.IDX PT, R11, R6, 0x1, 0x181f ;  /* 0x00381f00060b7f89 */ /* 0x000b2200000e0000 */
[----:B-1----:R-:W-:Y:S01]  /*3370*/  @P1 LEA R4, P0, R177, R8, 0x1 ;  /* 0x00000008b1041211 */ /* 0x002fe200078008ff */
[----:B---3--:R-:W-:-:S03]  /*3380*/  IMAD R0, R175, c[0x0][0x20c], R5 ;  /* 0x00008300af007a24 */ /* 0x008fc600078e0205 */
[-C--:B--2---:R-:W-:Y:S02]  /*3390*/  @P1 LEA.HI.X R5, R177, R9.reuse, R18, 0x1, P0 ;  /* 0x00000009b1051211 */ /* 0x084fe400000f0c12 */
[----:B------:R-:W-:Y:S01]  /*33a0*/  ISETP.GE.AND P0, PT, R12, 0x21, PT ;  /* 0x000000210c00780c */ /* 0x000fe20003f06270 */
[----:B------:R-:W-:Y:S01]  /*33b0*/  IMAD.IADD R3, R3, 0x1, R0 ;  /* 0x0000000103037824 */ /* 0x000fe200078e0200 */
[----:B-----5:R-:W-:Y:S01]  /*33c0*/  @P1 LEA R6, P2, R186, R8, 0x1 ;  /* 0x00000008ba061211 */ /* 0x020fe200078408ff */
[----:B------:R1:W-:Y:S01]  /*33d0*/  @P1 LDGSTS.E.BYPASS.LTC128B.128 [R204+0xc100], [R4.64], !P4 ;  /* 0x0c10000004cc1fae */ /* 0x0003e2000e101d46 */
[----:B------:R-:W-:Y:S01]  /*33e0*/  IMAD R0, R13, c[0x0][0x218], RZ ;  /* 0x000086000d007a24 */ /* 0x000fe200078e02ff */
[C---:B------:R-:W-:Y:S01]  /*33f0*/  ISETP.GE.AND P4, PT, R177.reuse, c[0x0][0x1d4], PT ;  /* 0x00007500b1007a0c */ /* 0x040fe20003f86270 */
[----:B------:R-:W-:Y:S01]  /*3400*/  IMAD.WIDE.U32 R2, R174, c[0x0][0x218], R2 ;  /* 0x00008600ae027a25 */ /* 0x000fe200078e0002 */
[----:B------:R-:W-:Y:S02]  /*3410*/  @P1 LEA.HI.X R7, R186, R9, R15, 0x1, P2 ;  /* 0x00000009ba071211 */ /* 0x000fe400010f0c0f */
[----:B------:R-:W-:-:S03]  /*3420*/  SHF.L.U64.HI R13, R177, 0x1, R18 ;  /* 0x00000001b10d7819 */ /* 0x000fc60000010212 */
[----:B------:R2:W-:Y:S01]  /*3430*/  @P1 LDGSTS.E.BYPASS.LTC128B.128 [R204+0xe100], [R6.64], !P3 ;  /* 0x0e10000006cc1fae */ /* 0x0005e2000d901d46 */
[----:B-1----:R-:W-:-:S04]  /*3440*/  @P1 LEA R4, P2, R185, R8, 0x1 ;  /* 0x00000008b9041211 */ /* 0x002fc800078408ff */
[----:B------:R-:W-:Y:S01]  /*3450*/  @P1 LEA.HI.X R5, R185, R9, R21, 0x1, P2 ;  /* 0x00000009b9051211 */ /* 0x000fe200010f0c15 */
[----:B--2---:R-:W-:Y:S01]  /*3460*/  IMAD R6, R174, c[0x0][0x21c], R0 ;  /* 0x00008700ae067a24 */ /* 0x004fe200078e0200 */
[----:B------:R-:W-:Y:S02]  /*3470*/  IADD3 R0, P3, R2, R198, RZ ;  /* 0x000000c602007210 */ /* 0x000fe40007f7e0ff */
[C---:B----4-:R-:W-:Y:S02]  /*3480*/  @P0 LEA R2, P2, R177.reuse, R10, 0x1 ;  /* 0x0000000ab1020211 */ /* 0x050fe400078408ff */
[----:B------:R-:W-:Y:S02]  /*3490*/  IADD3.X R6, R202, R3, R6, P3, !PT ;  /* 0x00000003ca067210 */ /* 0x000fe40001ffe406 */
[----:B------:R-:W-:Y:S01]  /*34a0*/  @P0 LEA.HI.X R3, R177, R11, R18, 0x1, P2 ;  /* 0x0000000bb1030211 */ /* 0x000fe200010f0c12 */
[----:B------:R-:W-:Y:S01]  /*34b0*/  IMAD.SHL.U32 R18, R186, 0x2, RZ ;  /* 0x00000002ba127824 */ /* 0x000fe200078e00ff */
[----:B------:R-:W-:-:S02]  /*34c0*/  LEA R8, P2, R0, c[0x0][0x1f8], 0x1 ;  /* 0x00007e0000087a11 */ /* 0x000fc400078408ff */
[----:B------:R-:W-:Y:S02]  /*34d0*/  @P1 ISETP.GE.AND P3, PT, R185, c[0x0][0x1d4], PT ;  /* 0x00007500b9001a0c */ /* 0x000fe40003f66270 */
[----:B------:R-:W-:Y:S02]  /*34e0*/  LEA.HI.X R9, R0, c[0x0][0x1fc], R6, 0x1, P2 ;  /* 0x00007f0000097a11 */ /* 0x000fe400010f0c06 */
[----:B------:R-:W-:Y:S01]  /*34f0*/  @P0 ISETP.GE.AND P2, PT, R177, c[0x0][0x1d4], PT ;  /* 0x00007500b1000a0c */ /* 0x000fe20003f46270 */
[----:B------:R-:W1:Y:S04]  /*3500*/  SHFL.IDX PT, R6, R8, RZ, 0x181f ;  /* 0x00181fff08067589 */ /* 0x000e6800000e0000 */
[----:B------:R-:W2:Y:S04]  /*3510*/  SHFL.IDX PT, R7, R9, RZ, 0x181f ;  /* 0x00181fff09077589 */ /* 0x000ea800000e0000 */
[----:B------:R3:W-:Y:S01]  /*3520*/  @P1 LDGSTS.E.BYPASS.LTC128B.128 [R204+0x10100], [R4.64], !P3 ;  /* 0x1010000004cc1fae */ /* 0x0007e2000d901d46 */
[----:B------:R-:W-:-:S03]  /*3530*/  @P0 ISETP.GE.AND P3, PT, R186, c[0x0][0x1d4], PT ;  /* 0x00007500ba000a0c */ /* 0x000fc60003f66270 */
[----:B------:R4:W-:Y:S01]  /*3540*/  @P0 LDGSTS.E.BYPASS.LTC128B.128 [R204+0xd100], [R2.64], !P2 ;  /* 0x0d10000002cc0fae */ /* 0x0009e2000d101d46 */
[----:B------:R-:W-:-:S03]  /*3550*/  @P0 ISETP.GE.AND P2, PT, R185, c[0x0][0x1d4], PT ;  /* 0x00007500b9000a0c */ /* 0x000fc60003f46270 */
[----:B------:R-:W5:Y:S04]  /*3560*/  SHFL.IDX PT, R0, R8, 0x1, 0x181f ;  /* 0x00381f0008007f89 */ /* 0x000f6800000e0000 */
[----:B------:R-:W1:Y:S01]  /*3570*/  SHFL.IDX PT, R8, R9, 0x1, 0x181f ;  /* 0x00381f0009087f89 */ /* 0x000e6200000e0000 */
[----:B---3--:R-:W-:-:S04]  /*3580*/  @P0 LEA R4, P1, R186, R10, 0x1 ;  /* 0x0000000aba040211 */ /* 0x008fc800078208ff */
[CCC-:B------:R-:W-:Y:S02]  /*3590*/  @P0 LEA.HI.X R5, R186.reuse, R11.reuse, R15.reuse, 0x1, P1 ;  /* 0x0000000bba050211 */ /* 0x1c0fe400008f0c0f */
[C---:B----4-:R-:W-:Y:S02]  /*35a0*/  @P0 LEA R2, P1, R185.reuse, R10, 0x1 ;  /* 0x0000000ab9020211 */ /* 0x050fe400078208ff */
[C---:B------:R-:W-:Y:S01]  /*35b0*/  SHF.L.U64.HI R15, R186.reuse, 0x1, R15 ;  /* 0x00000001ba0f7819 */ /* 0x040fe2000001020f */
[----:B------:R3:W-:Y:S01]  /*35c0*/  @P0 LDGSTS.E.BYPASS.LTC128B.128 [R204+0xf100], [R4.64], !P3 ;  /* 0x0f10000004cc0fae */ /* 0x0007e2000d901d46 */
[----:B------:R-:W-:Y:S02]  /*35d0*/  @P0 LEA.HI.X R3, R185, R11, R21, 0x1, P1 ;  /* 0x0000000bb9030211 */ /* 0x000fe400008f0c15 */
[----:B------:R-:W-:-:S03]  /*35e0*/  ISETP.GE.AND P3, PT, R186, c[0x0][0x1d4], PT ;  /* 0x00007500ba007a0c */ /* 0x000fc60003f66270 */
[----:B------:R1:W-:Y:S01]  /*35f0*/  @P0 LDGSTS.E.BYPASS.LTC128B.128 [R204+0x11100], [R2.64], !P2 ;  /* 0x1110000002cc0fae */ /* 0x0003e2000d101d46 */
[C---:B------:R-:W-:Y:S02]  /*3600*/  ISETP.LT.OR P2, PT, R12.reuse, 0x1, P4 ;  /* 0x000000010c00780c */ /* 0x040fe40002741670 */
[C---:B------:R-:W-:Y:S01]  /*3610*/  ISETP.LT.OR P1, PT, R12.reuse, 0x1, P3 ;  /* 0x000000010c00780c */ /* 0x040fe20001f21670 */
[----:B------:R-:W0:Y:S01]  /*3620*/  LDGDEPBAR ;  /* 0x00000000000079af */ /* 0x000e220000000000 */
[----:B------:R-:W-:Y:S02]  /*3630*/  ISETP.LT.OR P4, PT, R12, 0x21, P4 ;  /* 0x000000210c00780c */ /* 0x000fe40002781670 */
[----:B-1----:R-:W-:-:S05]  /*3640*/  IADD3 R2, P0, R6, R17, RZ ;  /* 0x0000001106027210 */ /* 0x002fca0007f1e0ff */
[----:B--2---:R-:W-:-:S05]  /*3650*/  IMAD.X R3, R7, 0x1, R13, P0 ;  /* 0x0000000107037824 */ /* 0x004fca00000e060d */
[----:B------:R1:W-:Y:S01]  /*3660*/  LDGSTS.E.BYPASS.LTC128B.128 [R204+0x100], [R2.64], !P2 ;  /* 0x0010000002cc7fae */ /* 0x0003e2000d101d46 */
[----:B------:R-:W-:Y:S02]  /*3670*/  ISETP.LT.OR P2, PT, R12, 0x21, P3 ;  /* 0x000000210c00780c */ /* 0x000fe40001f41670 */
[----:B------:R-:W-:Y:S02]  /*3680*/  ISETP.GT.AND P3, PT, R16, R188, PT ;  /* 0x000000bc1000720c */ /* 0x000fe40003f64270 */
[----:B-1----:R-:W-:-:S05]  /*3690*/  IADD3 R2, P0, R6, R18, RZ ;  /* 0x0000001206027210 */ /* 0x002fca0007f1e0ff */
[----:B------:R-:W-:-:S05]  /*36a0*/  IMAD.X R3, R7, 0x1, R15, P0 ;  /* 0x0000000107037824 */ /* 0x000fca00000e060f */
[----:B------:R1:W-:Y:S01]  /*36b0*/  LDGSTS.E.BYPASS.LTC128B.128 [R204+0x2100], [R2.64], !P1 ;  /* 0x0210000002cc7fae */ /* 0x0003e2000c901d46 */
[----:B------:R-:W-:Y:S02]  /*36c0*/  ISETP.GE.AND P1, PT, R185, c[0x0][0x1d4], PT ;  /* 0x00007500b9007a0c */ /* 0x000fe40003f26270 */
[----:B-1----:R-:W-:-:S05]  /*36d0*/  IADD3 R2, P0, R6, R19, RZ ;  /* 0x0000001306027210 */ /* 0x002fca0007f1e0ff */
[----:B------:R-:W-:Y:S01]  /*36e0*/  IMAD.X R3, R7, 0x1, R14, P0 ;  /* 0x0000000107037824 */ /* 0x000fe200000e060e */
[C---:B------:R-:W-:Y:S02]  /*36f0*/  ISETP.LT.OR P0, PT, R12.reuse, 0x1, P1 ;  /* 0x000000010c00780c */ /* 0x040fe40000f01670 */
[----:B------:R-:W-:-:S11]  /*3700*/  ISETP.LT.OR P1, PT, R12, 0x21, P1 ;  /* 0x000000210c00780c */ /* 0x000fd60000f21670 */
[----:B------:R1:W-:Y:S01]  /*3710*/  LDGSTS.E.BYPASS.LTC128B.128 [R204+0x4100], [R2.64], !P0 ;  /* 0x0410000002cc7fae */ /* 0x0003e2000c101d46 */
[----:B-----5:R-:W-:-:S05]  /*3720*/  IADD3 R6, P0, R0, R17, RZ ;  /* 0x0000001100067210 */ /* 0x020fca0007f1e0ff */
[----:B------:R-:W-:Y:S01]  /*3730*/  IMAD.X R7, R8, 0x1, R13, P0 ;  /* 0x0000000108077824 */ /* 0x000fe200000e060d */
[----:B---3--:R-:W-:-:S04]  /*3740*/  IADD3 R4, P0, R0, R18, RZ ;  /* 0x0000001200047210 */ /* 0x008fc80007f1e0ff */
[----:B------:R2:W-:Y:S01]  /*3750*/  LDGSTS.E.BYPASS.LTC128B.128 [R204+0x1100], [R6.64], !P4 ;  /* 0x0110000006cc7fae */ /* 0x0005e2000e101d46 */
[----:B------:R-:W-:-:S05]  /*3760*/  IMAD.X R5, R8, 0x1, R15, P0 ;  /* 0x0000000108057824 */ /* 0x000fca00000e060f */
[----:B------:R2:W-:Y:S01]  /*3770*/  LDGSTS.E.BYPASS.LTC128B.128 [R204+0x3100], [R4.64], !P2 ;  /* 0x0310000004cc7fae */ /* 0x0005e2000d101d46 */
[----:B-1----:R-:W-:-:S05]  /*3780*/  IADD3 R2, P0, R0, R19, RZ ;  /* 0x0000001300027210 */ /* 0x002fca0007f1e0ff */
[----:B------:R-:W-:-:S05]  /*3790*/  IMAD.X R3, R8, 0x1, R14, P0 ;  /* 0x0000000108037824 */ /* 0x000fca00000e060e */
[----:B------:R2:W-:Y:S04]  /*37a0*/  LDGSTS.E.BYPASS.LTC128B.128 [R204+0x5100], [R2.64], !P1 ;  /* 0x0510000002cc7fae */ /* 0x0005e8000c901d46 */
[----:B------:R-:W0:Y:S01]  /*37b0*/  LDGDEPBAR ;  /* 0x00000000000079af */ /* 0x000e220000000000 */
[----:B------:R-:W-:Y:S05]  /*37c0*/  @!P3 BRA `(.L_x_2050) ;  /* 0x000004600000b947 */ /* 0x000fea0003800000 */
[----:B--2---:R-:W-:Y:S01]  /*37d0*/  IADD3 R2, R20, R161, R193 ;  /* 0x000000a114027210 */ /* 0x004fe20007ffe0c1 */
        /* <DEDUP_REMOVED lines=27> */
.L_x_2197:
[----:B------:R-:W-:Y:S05]  /*3990*/  BRA.DIV ~URZ, `(.L_x_2052) ;  /* 0x000132327f007947 */ /* 0x000fea000b800000 */
[----:B------:R-:W3:Y:S01]  /*39a0*/  SHFL.IDX PT, R0, R11, RZ, 0x181f ;  /* 0x00181fff0b007589 */ /* 0x000ee200000e0000 */
[----:B------:R-:W-:Y:S02]  /*39b0*/  ISETP.GE.AND P2, PT, R177, c[0x0][0x1d4], PT ;  /* 0x00007500b1007a0c */ /* 0x000fe40003f46270 */
[----:B------:R-:W-:Y:S02]  /*39c0*/  ISETP.GE.AND P1, PT, R186, c[0x0][0x1d4], PT ;  /* 0x00007500ba007a0c */ /* 0x000fe40003f26270 */
        /* <DEDUP_REMOVED lines=10> */
[----:B------:R-:W3:Y:S03]  /*3a70*/  SHFL.IDX PT, R0, R11, 0x1, 0x181f ;  /* 0x00381f000b007f89 */ /* 0x000ee600000e0000 */
[----:B------:R-:W-:Y:S01]  /*3a80*/  IMAD.X R3, R8, 0x1, R14, P0 ;  /* 0x0000000108037824 */ /* 0x000fe200000e060e */
[----:B------:R-:W-:Y:S01]  /*3a90*/  ISETP.GE.AND P0, PT, R185, c[0x0][0x1d4], PT ;  /* 0x00007500b9007a0c */ /* 0x000fe20003f06270 */
[----:B------:R2:W-:Y:S04]  /*3aa0*/  LDGSTS.E.BYPASS.LTC128B.128 [R204+0x14100], [R4.64], !P1 ;  /* 0x1410000004cc7fae */ /* 0x0005e8000c901d46 */
[----:B------:R4:W1:Y:S08]  /*3ab0*/  SHFL.IDX PT, R8, R9, 0x1, 0x181f ;  /* 0x00381f0009087f89 */ /* 0x00087000000e0000 */
[----:B------:R2:W-:Y:S01]  /*3ac0*/  LDGSTS.E.BYPASS.LTC128B.128 [R204+0x16100], [R2.64], !P0 ;  /* 0x1610000002cc7fae */ /* 0x0005e2000c101d46 */
[----:B-1--4-:R-:W-:-:S03]  /*3ad0*/  SEL R9, RZ, 0x10, P0 ;  /* 0x00000010ff097807 */ /* 0x012fc60000000000 */
.L_x_2198:
        /* <DEDUP_REMOVED lines=21> */
.L_x_2050:
[----:B------:R-:W-:Y:S05]  /*3c30*/  BSYNC B0 ;  /* 0x0000000000007941 */ /* 0x000fea0003800000 */
.L_x_2049:
        /* <DEDUP_REMOVED lines=10> */
[----:B-12---:R1:W2:Y:S04]  /*3ce0*/  LDSM.16.M88.4 R4, [R164] ;  /* 0x00000000a404783b */ /* 0x0062a80000000200 */
        /* <DEDUP_REMOVED lines=11> */
[----:B------:R-:W-:Y:S01]  /*3da0*/  IMAD.WIDE.U32 R2, R175, c[0x0][0x208], RZ ;  /* 0x00008200af027a25 */ /* 0x000fe200078e00ff */
[----:B------:R-:W-:-:S02]  /*3db0*/  SHF.R.S32.HI R12, RZ, 0x1f, R174 ;  /* 0x0000001fff0c7819 */ /* 0x000fc400000114ae */
[----:B------:R-:W-:Y:S01]  /*3dc0*/  SHF.R.S32.HI R13, RZ, 0x1f, R185 ;  /* 0x0000001fff0d7819 */ /* 0x000fe200000114b9 */
[----:B------:R-:W-:Y:S01]  /*3dd0*/  IMAD R0, R0, c[0x0][0x208], RZ ;  /* 0x0000820000007a24 */ /* 0x000fe200078e02ff */
[----:B------:R-:W-:Y:S01]  /*3de0*/  SHF.R.S32.HI R15, RZ, 0x1f, R186 ;  /* 0x0000001fff0f7819 */ /* 0x000fe200000114ba */
[----:B------:R-:W-:Y:S01]  /*3df0*/  IMAD.SHL.U32 R27, R185, 0x2, RZ ;  /* 0x00000002b91b7824 */ /* 0x000fe200078e00ff */
[----:B------:R-:W-:Y:S01]  /*3e00*/  SHF.R.S32.HI R14, RZ, 0x1f, R177 ;  /* 0x0000001fff0e7819 */ /* 0x000fe200000114b1 */
[----:B------:R-:W-:Y:S01]  /*3e10*/  IMAD R0, R175, c[0x0][0x20c], R0 ;  /* 0x00008300af007a24 */ /* 0x000fe200078e0200 */
[----:B------:R-:W-:Y:S01]  /*3e20*/  SHF.L.U64.HI R24, R185, 0x1, R13 ;  /* 0x00000001b9187819 */ /* 0x000fe2000001020d */
[C---:B------:R-:W-:Y:S01]  /*3e30*/  IMAD.SHL.U32 R26, R186.reuse, 0x2, RZ ;  /* 0x00000002ba1a7824 */ /* 0x040fe200078e00ff */
[----:B------:R-:W-:Y:S01]  /*3e40*/  SHF.L.U64.HI R23, R186, 0x1, R15 ;  /* 0x00000001ba177819 */ /* 0x000fe2000001020f */
[----:B------:R-:W-:Y:S01]  /*3e50*/  IMAD.IADD R3, R3, 0x1, R0 ;  /* 0x0000000103037824 */ /* 0x000fe200078e0200 */
[----:B------:R-:W-:Y:S01]  /*3e60*/  SHF.L.U64.HI R22, R177, 0x1, R14 ;  /* 0x00000001b1167819 */ /* 0x000fe2000001020e */
[----:B------:R-:W-:-:S02]  /*3e70*/  IMAD R0, R12, c[0x0][0x218], RZ ;  /* 0x000086000c007a24 */ /* 0x000fc400078e02ff */
[----:B------:R-:W-:-:S04]  /*3e80*/  IMAD.WIDE.U32 R2, R174, c[0x0][0x218], R2 ;  /* 0x00008600ae027a25 */ /* 0x000fc800078e0002 */
[----:B------:R-:W-:Y:S01]  /*3e90*/  IMAD R12, R174, c[0x0][0x21c], R0 ;  /* 0x00008700ae0c7a24 */ /* 0x000fe200078e0200 */
[----:B------:R-:W-:Y:S01]  /*3ea0*/  IADD3 R0, P0, R198, R2, RZ ;  /* 0x00000002c6007210 */ /* 0x000fe20007f1e0ff */
[----:B------:R-:W-:-:S03]  /*3eb0*/  IMAD.SHL.U32 R25, R177, 0x2, RZ ;  /* 0x00000002b1197824 */ /* 0x000fc600078e00ff */
[----:B------:R-:W-:Y:S02]  /*3ec0*/  IADD3.X R2, R202, R3, R12, P0, !PT ;  /* 0x00000003ca027210 */ /* 0x000fe400007fe40c */
[----:B------:R-:W-:-:S04]  /*3ed0*/  LEA R19, P0, R0, c[0x0][0x1f8], 0x1 ;  /* 0x00007e0000137a11 */ /* 0x000fc800078008ff */
[----:B------:R-:W-:Y:S01]  /*3ee0*/  LEA.HI.X R13, R0, c[0x0][0x1fc], R2, 0x1, P0 ;  /* 0x00007f00000d7a11 */ /* 0x000fe200000f0c02 */
[----:B------:R-:W-:Y:S06]  /*3ef0*/  BRA.DIV ~URZ, `(.L_x_2055) ;  /* 0x00012f127f007947 */ /* 0x000fec000b800000 */
[----:B------:R4:W3:Y:S02]  /*3f00*/  SHFL.IDX PT, R12, R13, RZ, 0x181f ;  /* 0x00181fff0d0c7589 */ /* 0x0008e400000e0000 */
.L_x_2199:
[----:B------:R-:W-:Y:S05]  /*3f10*/  BRA.DIV ~URZ, `(.L_x_2056) ;  /* 0x00012f627f007947 */ /* 0x000fea000b800000 */
[----:B------:R-:W5:Y:S01]  /*3f20*/  SHFL.IDX PT, R0, R19, RZ, 0x181f ;  /* 0x00181fff13007589 */ /* 0x000f6200000e0000 */
[----:B------:R-:W-:Y:S02]  /*3f30*/  ISETP.GE.AND P3, PT, R177, c[0x0][0x1d4], PT ;  /* 0x00007500b1007a0c */ /* 0x000fe40003f66270 */
[----:B------:R-:W-:Y:S02]  /*3f40*/  ISETP.GE.AND P1, PT, R186, c[0x0][0x1d4], PT ;  /* 0x00007500ba007a0c */ /* 0x000fe40003f26270 */
[----:B------:R-:W-:Y:S02]  /*3f50*/  SEL R21, RZ, 0x10, P3 ;  /* 0x00000010ff157807 */ /* 0x000fe40001800000 */
[----:B------:R-:W-:Y:S02]  /*3f60*/  SEL R18, RZ, 0x10, P1 ;  /* 0x00000010ff127807 */ /* 0x000fe40000800000 */
[----:B-----5:R-:W-:-:S05]  /*3f70*/  IADD3 R16, P0, R0, R25, RZ ;  /* 0x0000001900107210 */ /* 0x020fca0007f1e0ff */
[----:B---3--:R-:W-:Y:S01]  /*3f80*/  IMAD.X R17, R12, 0x1, R22, P0 ;  /* 0x000000010c117824 */ /* 0x008fe200000e0616 */
[----:B------:R-:W-:-:S04]  /*3f90*/  IADD3 R14, P0, R0, R26, RZ ;  /* 0x0000001a000e7210 */ /* 0x000fc80007f1e0ff */
[----:B------:R-:W-:Y:S01]  /*3fa0*/  @!PT LDS RZ, [RZ] ;  /* 0x00000000fffff984 */ /* 0x000fe20000000800 */
[----:B------:R-:W-:Y:S01]  /*3fb0*/  @!PT LDS RZ, [RZ] ;  /* 0x00000000fffff984 */ /* 0x000fe20000000800 */
[----:B------:R3:W-:Y:S01]  /*3fc0*/  LDGSTS.E.BYPASS.LTC128B.128 [R204+0x6100], [R16.64], !P3 ;  /* 0x0610000010cc7fae */ /* 0x0007e2000d901d46 */
[----:B------:R-:W-:Y:S01]  /*3fd0*/  IMAD.X R15, R12, 0x1, R23, P0 ;  /* 0x000000010c0f7824 */ /* 0x000fe200000e0617 */
[----:B------:R-:W-:Y:S02]  /*3fe0*/  IADD3 R2, P0, R0, R27, RZ ;  /* 0x0000001b00027210 */ /* 0x000fe40007f1e0ff */
[----:B------:R-:W4:Y:S03]  /*3ff0*/  SHFL.IDX PT, R0, R19, 0x1, 0x181f ;  /* 0x00381f0013007f89 */ /* 0x000f2600000e0000 */
[----:B------:R-:W-:Y:S01]  /*4000*/  IMAD.X R3, R12, 0x1, R24, P0 ;  /* 0x000000010c037824 */ /* 0x000fe200000e0618 */
[----:B------:R-:W-:Y:S01]  /*4010*/  ISETP.GE.AND P0, PT, R185, c[0x0][0x1d4], PT ;  /* 0x00007500b9007a0c */ /* 0x000fe20003f06270 */
[----:B------:R3:W-:Y:S04]  /*4020*/  LDGSTS.E.BYPASS.LTC128B.128 [R204+0x8100], [R14.64], !P1 ;  /* 0x081000000ecc7fae */ /* 0x0007e8000c901d46 */
[----:B------:R5:W2:Y:S08]  /*4030*/  SHFL.IDX PT, R12, R13, 0x1, 0x181f ;  /* 0x00381f000d0c7f89 */ /* 0x000ab000000e0000 */
[----:B------:R3:W-:Y:S01]  /*4040*/  LDGSTS.E.BYPASS.LTC128B.128 [R204+0xa100], [R2.64], !P0 ;  /* 0x0a10000002cc7fae */ /* 0x0007e2000c101d46 */
[----:B----45:R-:W-:-:S03]  /*4050*/  SEL R13, RZ, 0x10, P0 ;  /* 0x00000010ff0d7807 */ /* 0x030fc60000000000 */
.L_x_2200:
[----:B---3--:R-:W-:Y:S02]  /*4060*/  IADD3 R2, -R21, 0x10, RZ ;  /* 0x0000001015027810 */ /* 0x008fe40007ffe1ff */
[----:B------:R-:W-:-:S02]  /*4070*/  IADD3 R3, -R18, 0x10, RZ ;  /* 0x0000001012037810 */ /* 0x000fc40007ffe1ff */
[----:B------:R-:W-:-:S04]  /*4080*/  LOP3.LUT R2, R2, 0xf, RZ, 0xc0, !PT ;  /* 0x0000000f02027812 */ /* 0x000fc800078ec0ff */
[----:B------:R-:W-:Y:S02]  /*4090*/  IADD3 R16, P1, P0, R2, R0, R25 ;  /* 0x0000000002107210 */ /* 0x000fe4000783e019 */
[----:B------:R-:W-:Y:S02]  /*40a0*/  LOP3.LUT R2, R3, 0xf, RZ, 0xc0, !PT ;  /* 0x0000000f03027812 */ /* 0x000fe400078ec0ff */
[----:B------:R-:W-:Y:S02]  /*40b0*/  IADD3 R3, -R13, 0x10, RZ ;  /* 0x000000100d037810 */ /* 0x000fe40007ffe1ff */
[----:B--2---:R-:W-:Y:S02]  /*40c0*/  IADD3.X R17, RZ, R12, R22, P1, P0 ;  /* 0x0000000cff117210 */ /* 0x004fe40000fe0416 */
        /* <DEDUP_REMOVED lines=14> */
.L_x_2054:
[----:B------:R-:W-:Y:S05]  /*41b0*/  BSYNC B0 ;  /* 0x0000000000007941 */ /* 0x000fea0003800000 */
.L_x_2053:
[----:B------:R-:W-:Y:S01]  /*41c0*/  IMAD.MOV.U32 R0, RZ, RZ, 0x40 ;  /* 0x00000040ff007424 */ /* 0x000fe200078e00ff */
[----:B------:R-:W-:Y:S01]  /*41d0*/  LOP3.LUT P1, RZ, R187, 0x4, RZ, 0xc0, !PT ;  /* 0x00000004bbff7812 */ /* 0x000fe2000782c0ff */
[----:B------:R-:W0:Y:S01]  /*41e0*/  LDGDEPBAR ;  /* 0x00000000000079af */ /* 0x000e220000000000 */
[----:B------:R-:W-:Y:S01]  /*41f0*/  WARPSYNC 0xffffffff ;  /* 0xffffffff00007948 */ /* 0x000fe20003800000 */
[C---:B--23--:R-:W-:Y:S01]  /*4200*/  HMMA.16816.F32.BF16 R12, R4.reuse, R32, RZ ;  /* 0x00000020040c723c */ /* 0x04cfe200000418ff */
[----:B------:R-:W-:Y:S01]  /*4210*/  SEL R162, R0, 0xffffffc0, !P1 ;  /* 0xffffffc000a27807 */ /* 0x000fe20004800000 */
[----:B------:R-:W-:Y:S01]  /*4220*/  LDSM.16.M88.4 R16, [R167] ;  /* 0x00000000a710783b */ /* 0x000fe20000000200 */
[----:B------:R-:W-:Y:S01]  /*4230*/  IMAD.MOV.U32 R3, RZ, RZ, c[0x0][0x2c4] ;  /* 0x0000b100ff037624 */ /* 0x000fe200078e00ff */
[----:B------:R-:W-:Y:S01]  /*4240*/  ULDC UR4, c[0x0][0x324] ;  /* 0x0000c90000047ab9 */ /* 0x000fe20000000800 */
[----:B------:R-:W-:Y:S01]  /*4250*/  IADD3 R0, R162, R170, R168 ;  /* 0x000000aaa2007210 */ /* 0x000fe20007ffe0a8 */
[----:B------:R-:W-:Y:S01]  /*4260*/  IMAD.IADD R2, R170, 0x1, R162 ;  /* 0x00000001aa027824 */ /* 0x000fe200078e02a2 */
[----:B------:R-:W-:Y:S01]  /*4270*/  ULOP3.LUT UR4, URZ, UR4, URZ, 0x33, !UPT ;  /* 0x000000043f047292 */ /* 0x000fe2000f8e333f */
[----:B------:R-:W-:Y:S01]  /*4280*/  HMMA.16816.F32.BF16 R28, R4, R34, RZ ;  /* 0x00000022041c723c */ /* 0x000fe200000418ff */
[----:B------:R-:W-:Y:S01]  /*4290*/  ISETP.NE.AND P0, PT, R3, 0x1, PT ;  /* 0x000000010300780c */ /* 0x000fe20003f05270 */
[----:B------:R-:W-:Y:S01]  /*42a0*/  LDSM.16.M88.4 R68, [R0] ;  /* 0x000000000044783b */ /* 0x000fe20000000200 */
[----:B------:R-:W-:-:S03]  /*42b0*/  IMAD.MOV.U32 R93, RZ, RZ, c[0x0][0x32c] ;  /* 0x0000cb00ff5d7624 */ /* 0x000fc600078e00ff */
[----:B------:R-:W2:Y:S02]  /*42c0*/  LDSM.16.M88.4 R52, [R2] ;  /* 0x000000000234783b */ /* 0x000ea40000000200 */
[C---:B----4-:R-:W-:Y:S01]  /*42d0*/  HMMA.16816.F32.BF16 R32, R4.reuse, R36, RZ ;  /* 0x000000240420723c */ /* 0x050fe200000418ff */
[----:B------:R-:W-:Y:S01]  /*42e0*/  ISETP.GE.AND P4, PT, R93, 0x1, PT ;  /* 0x000000015d00780c */ /* 0x000fe20003f86270 */
[----:B------:R-:W3:Y:S04]  /*42f0*/  LDSM.16.M88.4 R56, [R2+0x800] ;  /* 0x000800000238783b */ /* 0x000ee80000000200 */
[----:B------:R-:W4:Y:S02]  /*4300*/  LDSM.16.M88.4 R76, [R2+0x1000] ;  /* 0x00100000024c783b */ /* 0x000f240000000200 */
[C---:B------:R-:W-:Y:S02]  /*4310*/  HMMA.16816.F32.BF16 R36, R4.reuse, R38, RZ ;  /* 0x000000260424723c */ /* 0x040fe400000418ff */
[----:B------:R-:W-:Y:S04]  /*4320*/  LDSM.16.M88.4 R72, [R0+0x800] ;  /* 0x000800000048783b */ /* 0x000fe80000000200 */
[----:B------:R-:W-:Y:S02]  /*4330*/  LDSM.16.M88.4 R84, [R0+0x1000] ;  /* 0x001000000054783b */ /* 0x000fe40000000200 */
[C---:B-1----:R-:W-:Y:S08]  /*4340*/  HMMA.16816.F32.BF16 R40, R4.reuse, R48, RZ ;  /* 0x000000300428723c */ /* 0x042ff000000418ff */
[C---:B------:R-:W-:Y:S08]  /*4350*/  HMMA.16816.F32.BF16 R48, R4.reuse, R50, RZ ;  /* 0x000000320430723c */ /* 0x040ff000000418ff */
[C---:B------:R-:W-:Y:S08]  /*4360*/  HMMA.16816.F32.BF16 R24, R4.reuse, R44, RZ ;  /* 0x0000002c0418723c */ /* 0x040ff000000418ff */
[----:B------:R-:W-:Y:S01]  /*4370*/  HMMA.16816.F32.BF16 R44, R4, R46, RZ ;  /* 0x0000002e042c723c */ /* 0x000fe200000418ff */
[----:B------:R-:W-:Y:S07]  /*4380*/  LDSM.16.M88.4 R4, [R166] ;  /* 0x00000000a604783b */ /* 0x000fee0000000200 */
[C---:B------:R-:W-:Y:S08]  /*4390*/  HMMA.16816.F32.BF16 R12, R8.reuse, R60, R12 ;  /* 0x0000003c080c723c */ /* 0x040ff0000004180c */
[C---:B------:R-:W-:Y:S01]  /*43a0*/  HMMA.16816.F32.BF16 R28, R8.reuse, R62, R28 ;  /* 0x0000003e081c723c */ /* 0x040fe2000004181c */
[----:B------:R-:W1:Y:S07]  /*43b0*/  LDSM.16.M88.4 R60, [R2+0x1800] ;  /* 0x00180000023c783b */ /* 0x000e6e0000000200 */
        /* <DEDUP_REMOVED lines=8> */
[----:B------:R-:W-:Y:S07]  /*4440*/  LDSM.16.M88.4 R88, [R170+0x3000] ;  /* 0x00300000aa58783b */ /* 0x000fee0000000200 */
[C---:B--2---:R-:W-:Y:S01]  /*4450*/  HMMA.16816.F32.BF16 R8, R16.reuse, R52, R12 ;  /* 0x000000341008723c */ /* 0x044fe2000004180c */
[----:B------:R-:W-:Y:S07]  /*4460*/  LDSM.16.M88.4 R12, [R164+0x4000] ;  /* 0x00400000a40c783b */ /* 0x000fee0000000200 */
[C---:B------:R-:W-:Y:S08]  /*4470*/  HMMA.16816.F32.BF16 R28, R16.reuse, R54, R28 ;  /* 0x00000036101c723c */ /* 0x040ff0000004181c */
[C---:B---3--:R-:W-:Y:S08]  /*4480*/  HMMA.16816.F32.BF16 R32, R16.reuse, R56, R32 ;  /* 0x000000381020723c */ /* 0x048ff00000041820 */
[C---:B------:R-:W-:Y:S01]  /*4490*/  HMMA.16816.F32.BF16 R36, R16.reuse, R58, R36 ;  /* 0x0000003a1024723c */ /* 0x040fe20000041824 */
[----:B------:R-:W2:Y:S07]  /*44a0*/  LDSM.16.M88.4 R56, [R0+0x1800] ;  /* 0x001800000038783b */ /* 0x000eae0000000200 */
[C---:B----4-:R-:W-:Y:S08]  /*44b0*/  HMMA.16816.F32.BF16 R52, R16.reuse, R78, R48 ;  /* 0x0000004e1034723c */ /* 0x050ff00000041830 */
[C---:B------:R-:W-:Y:S01]  /*44c0*/  HMMA.16816.F32.BF16 R40, R16.reuse, R76, R40 ;  /* 0x0000004c1028723c */ /* 0x040fe20000041828 */
[----:B------:R-:W-:Y:S07]  /*44d0*/  LDSM.16.M88.4 R76, [R2+0x2800] ;  /* 0x00280000024c783b */ /* 0x000fee0000000200 */
[C---:B-1----:R-:W-:Y:S01]  /*44e0*/  HMMA.16816.F32.BF16 R48, R16.reuse, R60, R24 ;  /* 0x0000003c1030723c */ /* 0x042fe20000041818 */
[----:B------:R-:W-:Y:S07]  /*44f0*/  LDSM.16.M88.4 R24, [R20+0x3800] ;  /* 0x003800001418783b */ /* 0x000fee0000000200 */
[----:B------:R-:W-:Y:S01]  /*4500*/  HMMA.16816.F32.BF16 R44, R16, R62, R44 ;  /* 0x0000003e102c723c */ /* 0x000fe2000004182c */
[----:B------:R-:W1:Y:S04]  /*4510*/  LDSM.16.M88.4 R60, [R170+0x3800] ;  /* 0x00380000aa3c783b */ /* 0x000e680000000200 */
[----:B------:R-:W-:Y:S03]  /*4520*/  LDSM.16.M88.4 R16, [R165+0x4000] ;  /* 0x00400000a510783b */ /* 0x000fe60000000200 */
        /* <DEDUP_REMOVED lines=8> */
[----:B------:R-:W5:Y:S07]  /*45b0*/  LDSM.16.M88.4 R84, [R20+0x3000] ;  /* 0x003000001454783b */ /* 0x000f6e0000000200 */
[C---:B--2---:R-:W-:Y:S08]  /*45c0*/  HMMA.16816.F32.BF16 R48, R4.reuse, R56, R48 ;  /* 0x000000380430723c */ /* 0x044ff00000041830 */
[----:B------:R-:W-:Y:S01]  /*45d0*/  HMMA.16816.F32.BF16 R44, R4, R58, R44 ;  /* 0x0000003a042c723c */ /* 0x000fe2000004182c */
[----:B------:R-:W-:Y:S07]  /*45e0*/  LDSM.16.M88.4 R56, [R2+0x3800] ;  /* 0x003800000238783b */ /* 0x000fee0000000200 */
[C---:B------:R-:W-:Y:S01]  /*45f0*/  HMMA.16816.F32.BF16 R4, R12.reuse, R64, R8 ;  /* 0x000000400c04723c */ /* 0x040fe20000041808 */
[----:B------:R-:W-:Y:S07]  /*4600*/  LDSM.16.M88.4 R8, [R167+0x4000] ;  /* 0x00400000a708783b */ /* 0x000fee0000000200 */
[C---:B------:R-:W-:Y:S01]  /*4610*/  HMMA.16816.F32.BF16 R28, R12.reuse, R66, R28 ;  /* 0x000000420c1c723c */ /* 0x040fe2000004181c */
[----:B------:R-:W2:Y:S07]  /*4620*/  LDSM.16.M88.4 R64, [R2+0x2000] ;  /* 0x002000000240783b */ /* 0x000eae0000000200 */
[C---:B------:R-:W-:Y:S08]  /*4630*/  HMMA.16816.F32.BF16 R32, R12.reuse, R80, R32 ;  /* 0x000000500c20723c */ /* 0x040ff00000041820 */
[C---:B------:R-:W-:Y:S01]  /*4640*/  HMMA.16816.F32.BF16 R36, R12.reuse, R82, R36 ;  /* 0x000000520c24723c */ /* 0x040fe20000041824 */
[----:B------:R-:W-:Y:S07]  /*4650*/  LDSM.16.M88.4 R80, [R170+0x4800] ;  /* 0x00480000aa50783b */ /* 0x000fee0000000200 */
[C---:B------:R-:W-:Y:S08]  /*4660*/  HMMA.16816.F32.BF16 R40, R12.reuse, R88, R40 ;  /* 0x000000580c28723c */ /* 0x040ff00000041828 */
[C---:B------:R-:W-:Y:S01]  /*4670*/  HMMA.16816.F32.BF16 R52, R12.reuse, R90, R52 ;  /* 0x0000005a0c34723c */ /* 0x040fe20000041834 */
[----:B------:R-:W2:Y:S07]  /*4680*/  LDSM.16.M88.4 R88, [R2+0x3000] ;  /* 0x003000000258783b */ /* 0x000eae0000000200 */
[C---:B-1----:R-:W-:Y:S08]  /*4690*/  HMMA.16816.F32.BF16 R48, R12.reuse, R60, R48 ;  /* 0x0000003c0c30723c */ /* 0x042ff00000041830 */
[----:B------:R-:W-:Y:S01]  /*46a0*/  HMMA.16816.F32.BF16 R44, R12, R62, R44 ;  /* 0x0000003e0c2c723c */ /* 0x000fe2000004182c */
[----:B------:R-:W-:Y:S07]  /*46b0*/  LDSM.16.M88.4 R60, [R0+0x3800] ;  /* 0x00380000003c783b */ /* 0x000fee0000000200 */
[C---:B---3--:R-:W-:Y:S01]  /*46c0*/  HMMA.16816.F32.BF16 R12, R16.reuse, R68, R4 ;  /* 0x00000044100c723c */ /* 0x048fe20000041804 */
[----:B------:R-:W-:Y:S07]  /*46d0*/  LDSM.16.M88.4 R4, [R166+0x4000] ;  /* 0x00400000a604783b */ /* 0x000fee0000000200 */
[C---:B------:R-:W-:Y:S01]  /*46e0*/  HMMA.16816.F32.BF16 R28, R16.reuse, R70, R28 ;  /* 0x00000046101c723c */ /* 0x040fe2000004181c */
[----:B------:R-:W1:Y:S07]  /*46f0*/  LDSM.16.M88.4 R68, [R0+0x2000] ;  /* 0x002000000044783b */ /* 0x000e6e0000000200 */
[C---:B----4-:R-:W-:Y:S08]  /*4700*/  HMMA.16816.F32.BF16 R32, R16.reuse, R72, R32 ;  /* 0x000000481020723c */ /* 0x050ff00000041820 */
[C---:B------:R-:W-:Y:S01]  /*4710*/  HMMA.16816.F32.BF16 R36, R16.reuse, R74, R36 ;  /* 0x0000004a1024723c */ /* 0x040fe20000041824 */
[----:B------:R-:W3:Y:S07]  /*4720*/  LDSM.16.M88.4 R72, [R0+0x2800] ;  /* 0x002800000048783b */ /* 0x000eee0000000200 */
[C---:B-----5:R-:W-:Y:S08]  /*4730*/  HMMA.16816.F32.BF16 R40, R16.reuse, R84, R40 ;  /* 0x000000541028723c */ /* 0x060ff00000041828 */
[C---:B------:R-:W-:Y:S01]  /*4740*/  HMMA.16816.F32.BF16 R52, R16.reuse, R86, R52 ;  /* 0x000000561034723c */ /* 0x040fe20000041834 */
[----:B------:R-:W4:Y:S07]  /*4750*/  LDSM.16.M88.4 R84, [R0+0x3000] ;  /* 0x003000000054783b */ /* 0x000f2e0000000200 */
[C---:B------:R-:W-:Y:S08]  /*4760*/  HMMA.16816.F32.BF16 R48, R16.reuse, R24, R48 ;  /* 0x000000181030723c */ /* 0x040ff00000041830 */
[----:B------:R-:W-:Y:S01]  /*4770*/  HMMA.16816.F32.BF16 R44, R16, R26, R44 ;  /* 0x0000001a102c723c */ /* 0x000fe2000004182c */
[----:B------:R-:W-:Y:S07]  /*4780*/  LDSM.16.M88.4 R16, [R164+0x8000] ;  /* 0x00800000a410783b */ /* 0x000fee0000000200 */
[C---:B--2---:R-:W-:Y:S08]  /*4790*/  HMMA.16816.F32.BF16 R24, R8.reuse, R64, R12 ;  /* 0x000000400818723c */ /* 0x044ff0000004180c */
[C---:B------:R-:W-:Y:S01]  /*47a0*/  HMMA.16816.F32.BF16 R12, R8.reuse, R66, R28 ;  /* 0x00000042080c723c */ /* 0x040fe2000004181c */
[----:B------:R-:W2:Y:S07]  /*47b0*/  LDSM.16.M88.4 R64, [R170+0x4000] ;  /* 0x00400000aa40783b */ /* 0x000eae0000000200 */
[C---:B------:R-:W-:Y:S08]  /*47c0*/  HMMA.16816.F32.BF16 R32, R8.reuse, R76, R32 ;  /* 0x0000004c0820723c */ /* 0x040ff00000041820 */
[C---:B------:R-:W-:Y:S01]  /*47d0*/  HMMA.16816.F32.BF16 R36, R8.reuse, R78, R36 ;  /* 0x0000004e0824723c */ /* 0x040fe20000041824 */
[----:B------:R-:W-:Y:S07]  /*47e0*/  LDSM.16.M88.4 R76, [R20+0x4800] ;  /* 0x00480000144c783b */ /* 0x000fee0000000200 */
[C---:B------:R-:W-:Y:S08]  /*47f0*/  HMMA.16816.F32.BF16 R40, R8.reuse, R88, R40 ;  /* 0x000000580828723c */ /* 0x040ff00000041828 */
[C---:B------:R-:W-:Y:S01]  /*4800*/  HMMA.16816.F32.BF16 R52, R8.reuse, R90, R52 ;  /* 0x0000005a0834723c */ /* 0x040fe20000041834 */
[----:B------:R-:W5:Y:S07]  /*4810*/  LDSM.16.M88.4 R88, [R170+0x5000] ;  /* 0x00500000aa58783b */ /* 0x000f6e0000000200 */
[C---:B------:R-:W-:Y:S08]  /*4820*/  HMMA.16816.F32.BF16 R48, R8.reuse, R56, R48 ;  /* 0x000000380830723c */ /* 0x040ff00000041830 */
[----:B------:R-:W-:Y:S01]  /*4830*/  HMMA.16816.F32.BF16 R44, R8, R58, R44 ;  /* 0x0000003a082c723c */ /* 0x000fe2000004182c */
[----:B------:R-:W2:Y:S07]  /*4840*/  LDSM.16.M88.4 R56, [R170+0x5800] ;  /* 0x00580000aa38783b */ /* 0x000eae0000000200 */
[C---:B-1----:R-:W-:Y:S08]  /*4850*/  HMMA.16816.F32.BF16 R28, R4.reuse, R68, R24 ;  /* 0x00000044041c723c */ /* 0x042ff00000041818 */
[C---:B------:R-:W-:Y:S01]  /*4860*/  HMMA.16816.F32.BF16 R24, R4.reuse, R70, R12 ;  /* 0x000000460418723c */ /* 0x040fe2000004180c */
[----:B------:R-:W-:Y:S04]  /*4870*/  LDSM.16.M88.4 R12, [R165+0x8000] ;  /* 0x00800000a50c783b */ /* 0x000fe80000000200 */
[----:B------:R-:W1:Y:S03]  /*4880*/  LDSM.16.M88.4 R68, [R20+0x4000] ;  /* 0x004000001444783b */ /* 0x000e660000000200 */
[C---:B---3--:R-:W-:Y:S08]  /*4890*/  HMMA.16816.F32.BF16 R8, R4.reuse, R72, R32 ;  /* 0x000000480408723c */ /* 0x048ff00000041820 */
[C---:B------:R-:W-:Y:S01]  /*48a0*/  HMMA.16816.F32.BF16 R36, R4.reuse, R74, R36 ;  /* 0x0000004a0424723c */ /* 0x040fe20000041824 */
[----:B------:R-:W-:Y:S07]  /*48b0*/  LDSM.16.M88.4 R72, [R2+0x4000] ;  /* 0x004000000248783b */ /* 0x000fee0000000200 */
[C---:B----4-:R-:W-:Y:S08]  /*48c0*/  HMMA.16816.F32.BF16 R40, R4.reuse, R84, R40 ;  /* 0x000000540428723c */ /* 0x050ff00000041828 */
[C---:B------:R-:W-:Y:S01]  /*48d0*/  HMMA.16816.F32.BF16 R52, R4.reuse, R86, R52 ;  /* 0x000000560434723c */ /* 0x040fe20000041834 */
[----:B------:R-:W3:Y:S07]  /*48e0*/  LDSM.16.M88.4 R84, [R20+0x5000] ;  /* 0x005000001454783b */ /* 0x000eee0000000200 */
[C---:B------:R-:W-:Y:S08]  /*48f0*/  HMMA.16816.F32.BF16 R48, R4.reuse, R60, R48 ;  /* 0x0000003c0430723c */ /* 0x040ff00000041830 */
[----:B------:R-:W-:Y:S01]  /*4900*/  HMMA.16816.F32.BF16 R44, R4, R62, R44 ;  /* 0x0000003e042c723c */ /* 0x000fe2000004182c */
[----:B------:R-:W-:Y:S07]  /*4910*/  LDSM.16.M88.4 R60, [R2+0x5800] ;  /* 0x00580000023c783b */ /* 0x000fee0000000200 */
[C---:B--2---:R-:W-:Y:S08]  /*4920*/  HMMA.16816.F32.BF16 R32, R16.reuse, R64, R28 ;  /* 0x000000401020723c */ /* 0x044ff0000004181c */
[C---:B------:R-:W-:Y:S01]  /*4930*/  HMMA.16816.F32.BF16 R28, R16.reuse, R66, R24 ;  /* 0x00000042101c723c */ /* 0x040fe20000041818 */
[----:B------:R2:W4:Y:S07]  /*4940*/  LDSM.16.M88.4 R64, [R20+0x5800] ;  /* 0x005800001440783b */ /* 0x00052e0000000200 */
[C---:B------:R-:W-:Y:S01]  /*4950*/  HMMA.16816.F32.BF16 R24, R16.reuse, R80, R8 ;  /* 0x000000501018723c */ /* 0x040fe20000041808 */
[----:B------:R-:W1:Y:S07]  /*4960*/  LDSM.16.M88.4 R8, [R167+0x8000] ;  /* 0x00800000a708783b */ /* 0x000e6e0000000200 */
[C---:B------:R-:W-:Y:S01]  /*4970*/  HMMA.16816.F32.BF16 R4, R16.reuse, R82, R36 ;  /* 0x000000521004723c */ /* 0x040fe20000041824 */
[----:B------:R-:W2:Y:S07]  /*4980*/  LDSM.16.M88.4 R80, [R2+0x4800] ;  /* 0x004800000250783b */ /* 0x000eae0000000200 */
[C---:B-----5:R-:W-:Y:S08]  /*4990*/  HMMA.16816.F32.BF16 R36, R16.reuse, R88, R40 ;  /* 0x000000581024723c */ /* 0x060ff00000041828 */
[C---:B------:R-:W-:Y:S08]  /*49a0*/  HMMA.16816.F32.BF16 R52, R16.reuse, R90, R52 ;  /* 0x0000005a1034723c */ /* 0x040ff00000041834 */
[C---:B------:R-:W-:Y:S08]  /*49b0*/  HMMA.16816.F32.BF16 R48, R16.reuse, R56, R48 ;  /* 0x000000381030723c */ /* 0x040ff00000041830 */
[----:B------:R-:W-:Y:S01]  /*49c0*/  HMMA.16816.F32.BF16 R40, R16, R58, R44 ;  /* 0x0000003a1028723c */ /* 0x000fe2000004182c */
[----:B------:R-:W5:Y:S07]  /*49d0*/  LDSM.16.M88.4 R56, [R2+0x5000] ;  /* 0x005000000238783b */ /* 0x000f6e0000000200 */
[C---:B-1----:R-:W-:Y:S08]  /*49e0*/  HMMA.16816.F32.BF16 R32, R12.reuse, R68, R32 ;  /* 0x000000440c20723c */ /* 0x042ff00000041820 */
[C---:B------:R-:W-:Y:S01]  /*49f0*/  HMMA.16816.F32.BF16 R28, R12.reuse, R70, R28 ;  /* 0x000000460c1c723c */ /* 0x040fe2000004181c */
[----:B------:R-:W-:Y:S07]  /*4a00*/  LDSM.16.M88.4 R68, [R0+0x4000] ;  /* 0x004000000044783b */ /* 0x000fee0000000200 */
[C---:B------:R-:W-:Y:S08]  /*4a10*/  HMMA.16816.F32.BF16 R24, R12.reuse, R76, R24 ;  /* 0x0000004c0c18723c */ /* 0x040ff00000041818 */
[C---:B--2---:R-:W-:Y:S01]  /*4a20*/  HMMA.16816.F32.BF16 R20, R12.reuse, R78, R4 ;  /* 0x0000004e0c14723c */ /* 0x044fe20000041804 */
[----:B------:R-:W1:Y:S04]  /*4a30*/  LDSM.16.M88.4 R4, [R166+0x8000] ;  /* 0x00800000a604783b */ /* 0x000e680000000200 */
[----:B------:R-:W2:Y:S03]  /*4a40*/  LDSM.16.M88.4 R76, [R0+0x4800] ;  /* 0x00480000004c783b */ /* 0x000ea60000000200 */
[C---:B---3--:R-:W-:Y:S08]  /*4a50*/  HMMA.16816.F32.BF16 R16, R12.reuse, R84, R36 ;  /* 0x000000540c10723c */ /* 0x048ff00000041824 */
[C---:B------:R-:W-:Y:S08]  /*4a60*/  HMMA.16816.F32.BF16 R52, R12.reuse, R86, R52 ;  /* 0x000000560c34723c */ /* 0x040ff00000041834 */
[C---:B----4-:R-:W-:Y:S08]  /*4a70*/  HMMA.16816.F32.BF16 R48, R12.reuse, R64, R48 ;  /* 0x000000400c30723c */ /* 0x050ff00000041830 */
[----:B------:R-:W-:Y:S01]  /*4a80*/  HMMA.16816.F32.BF16 R12, R12, R66, R40 ;  /* 0x000000420c0c723c */ /* 0x000fe20000041828 */
[----:B------:R-:W3:Y:S04]  /*4a90*/  LDSM.16.M88.4 R40, [R0+0x5000] ;  /* 0x005000000028783b */ /* 0x000ee80000000200 */
[----:B------:R4:W1:Y:S03]  /*4aa0*/  LDSM.16.M88.4 R64, [R0+0x5800] ;  /* 0x005800000040783b */ /* 0x0008660000000200 */
[C---:B------:R-:W-:Y:S08]  /*4ab0*/  HMMA.16816.F32.BF16 R44, R8.reuse, R72, R32 ;  /* 0x00000048082c723c */ /* 0x040ff00000041820 */
[C---:B------:R-:W-:Y:S08]  /*4ac0*/  HMMA.16816.F32.BF16 R36, R8.reuse, R74, R28 ;  /* 0x0000004a0824723c */ /* 0x040ff0000004181c */
[----:B------:R-:W-:Y:S01]  /*4ad0*/  HMMA.16816.F32.BF16 R32, R8, R80, R24 ;  /* 0x000000500820723c */ /* 0x000fe20000041818 */
[----:B----4-:R-:W-:-:S04]  /*4ae0*/  IMAD.IADD R0, R212, 0x1, R203 ;  /* 0x00000001d4007824 */ /* 0x010fc800078e02cb */
[----:B------:R-:W-:-:S03]  /*4af0*/  @P0 IMAD.HI.U32 R2, R0, c[0x0][0x2c8], RZ ;  /* 0x0000b20000020a27 */ /* 0x000fc600078e00ff */
[C---:B------:R-:W-:Y:S08]  /*4b00*/  HMMA.16816.F32.BF16 R28, R8.reuse, R82, R20 ;  /* 0x00000052081c723c */ /* 0x040ff00000041814 */
[C---:B-----5:R-:W-:Y:S08]  /*4b10*/  HMMA.16816.F32.BF16 R24, R8.reuse, R56, R16 ;  /* 0x000000380818723c */ /* 0x060ff00000041810 */
[C---:B------:R-:W-:Y:S08]  /*4b20*/  HMMA.16816.F32.BF16 R20, R8.reuse, R58, R52 ;  /* 0x0000003a0814723c */ /* 0x040ff00000041834 */
[C---:B------:R-:W-:Y:S08]  /*4b30*/  HMMA.16816.F32.BF16 R16, R8.reuse, R60, R48 ;  /* 0x0000003c0810723c */ /* 0x040ff00000041830 */
[----:B------:R-:W-:Y:S07]  /*4b40*/  HMMA.16816.F32.BF16 R12, R8, R62, R12 ;  /* 0x0000003e080c723c */ /* 0x000fee000004180c */
[----:B------:R-:W-:Y:S01]  /*4b50*/  IMAD.MOV.U32 R8, RZ, RZ, R0 ;  /* 0x000000ffff087224 */ /* 0x000fe200078e0000 */
[----:B------:R-:W-:Y:S01]  /*4b60*/  @P0 SHF.R.U32.HI R8, RZ, c[0x0][0x2cc], R2 ;  /* 0x0000b300ff080a19 */ /* 0x000fe20000011602 */
[----:B-1----:R-:W-:Y:S01]  /*4b70*/  HMMA.16816.F32.BF16 R48, R4, R68, R44 ;  /* 0x000000440430723c */ /* 0x002fe2000004182c */
[----:B------:R-:W-:-:S03]  /*4b80*/  IADD3 R0, R189, 0x1, -R161 ;  /* 0x00000001bd007810 */ /* 0x000fc60007ffe8a1 */
[----:B------:R-:W1:Y:S01]  /*4b90*/  SHFL.IDX PT, R3, R8, RZ, 0x1c1f ;  /* 0x001c1fff08037589 */ /* 0x000e6200000e0000 */
[----:B------:R-:W-:-:S03]  /*4ba0*/  IADD3 R0, -R190, R0, -R191 ;  /* 0x00000000be007210 */ /* 0x000fc60007ffe9bf */
[C---:B------:R-:W-:Y:S08]  /*4bb0*/  HMMA.16816.F32.BF16 R44, R4.reuse, R70, R36 ;  /* 0x00000046042c723c */ /* 0x040ff00000041824 */
[C---:B--2---:R-:W-:Y:S08]  /*4bc0*/  HMMA.16816.F32.BF16 R36, R4.reuse, R76, R32 ;  /* 0x0000004c0424723c */ /* 0x044ff00000041820 */
[C---:B------:R-:W-:Y:S08]  /*4bd0*/  HMMA.16816.F32.BF16 R32, R4.reuse, R78, R28 ;  /* 0x0000004e0420723c */ /* 0x040ff0000004181c */
[C---:B---3--:R-:W-:Y:S08]  /*4be0*/  HMMA.16816.F32.BF16 R28, R4.reuse, R40, R24 ;  /* 0x00000028041c723c */ /* 0x048ff00000041818 */
[C---:B------:R-:W-:Y:S08]  /*4bf0*/  HMMA.16816.F32.BF16 R24, R4.reuse, R42, R20 ;  /* 0x0000002a0418723c */ /* 0x040ff00000041814 */
[C---:B------:R-:W-:Y:S08]  /*4c00*/  HMMA.16816.F32.BF16 R16, R4.reuse, R64, R16 ;  /* 0x000000400410723c */ /* 0x040ff00000041810 */
[----:B------:R-:W-:Y:S07]  /*4c10*/  HMMA.16816.F32.BF16 R12, R4, R66, R12 ;  /* 0x00000042040c723c */ /* 0x000fee000004180c */
[----:B------:R-:W-:Y:S01]  /*4c20*/  IADD3 R5, R0, c[0x0][0x328], RZ ;  /* 0x0000ca0000057a10 */ /* 0x000fe20007ffe0ff */
[----:B------:R-:W-:Y:S01]  /*4c30*/  IMAD.IADD R7, R92, 0x1, -R191 ;  /* 0x000000015c077824 */ /* 0x000fe200078e0abf */
[----:B------:R-:W-:-:S03]  /*4c40*/  IADD3 R6, R0, UR4, RZ ;  /* 0x0000000400067c10 */ /* 0x000fc6000fffe0ff */
[--C-:B-1----:R-:W-:Y:S02]  /*4c50*/  IMAD.IADD R2, R5, 0x1, R3.reuse ;  /* 0x0000000105027824 */ /* 0x102fe400078e0203 */
[----:B------:R-:W-:-:S03]  /*4c60*/  IMAD.IADD R0, R6, 0x1, R3 ;  /* 0x0000000106007824 */ /* 0x000fc600078e0203 */
[----:B------:R-:W-:Y:S01]  /*4c70*/  IMNMX R2, R7, R2, PT ;  /* 0x0000000207027217 */ /* 0x000fe20003800200 */
        /* <DEDUP_REMOVED lines=12> */
.L_x_2059:
[----:B------:R-:W-:-:S04]  /*4d40*/  MOV R4, 0x1 ;  /* 0x0000000100047802 */ /* 0x000fc80000000f00 */
[----:B------:R-:W-:-:S13]  /*4d50*/  ISETP.NE.AND P0, PT, R4, c[0x0][0x32c], PT ;  /* 0x0000cb0004007a0c */ /* 0x000fda0003f05270 */
[----:B------:R-:W-:-:S05]  /*4d60*/  @P0 IMAD.HI.U32 R4, R3, c[0x0][0x330], RZ ;  /* 0x0000cc0003040a27 */ /* 0x000fca00078e00ff */
[----:B------:R-:W-:Y:S02]  /*4d70*/  @P0 SHF.R.U32.HI R3, RZ, c[0x0][0x334], R4 ;  /* 0x0000cd00ff030a19 */ /* 0x000fe40000011604 */
.L_x_2060:
[----:B------:R-:W-:Y:S05]  /*4d80*/  BSYNC B0 ;  /* 0x0000000000007941 */ /* 0x000fea0003800000 */
.L_x_2058:
[----:B------:R-:W-:-:S04]  /*4d90*/  IMAD R3, R3, c[0x0][0x32c], -R161 ;  /* 0x0000cb0003037a24 */ /* 0x000fc800078e0aa1 */
[----:B------:R-:W-:-:S05]  /*4da0*/  IMAD.IADD R3, R3, 0x1, -R191 ;  /* 0x0000000103037824 */ /* 0x000fca00078e0abf */
[----:B------:R-:W-:Y:S02]  /*4db0*/  IADD3 R4, R3, c[0x0][0x32c], RZ ;  /* 0x0000cb0003047a10 */ /* 0x000fe40007ffe0ff */
[----:B------:R-:W-:Y:S02]  /*4dc0*/  IMNMX R0, R0, R3, !PT ;  /* 0x0000000300007217 */ /* 0x000fe40007800200 */
[----:B------:R-:W-:Y:S02]  /*4dd0*/  IMNMX R2, R2, R4, PT ;  /* 0x0000000402027217 */ /* 0x000fe40003800200 */
.L_x_2057:
[----:B------:R-:W-:Y:S01]  /*4de0*/  ISETP.GT.AND P3, PT, R180, RZ, PT ;  /* 0x000000ffb400720c */ /* 0x000fe20003f64270 */
[----:B------:R-:W1:Y:S03]  /*4df0*/  SHFL.IDX PT, R3, R8, 0x1, 0x1c1f ;  /* 0x003c1f0008037f89 */ /* 0x000e6600000e0000 */
        /* <DEDUP_REMOVED lines=46> */
[----:B-1----:R-:W-:-:S03]  /*50e0*/  IMAD.IADD R0, R6, 0x1, R3 ;  /* 0x0000000106007824 */ /* 0x002fc600078e0203 */
[----:B------:R-:W-:Y:S01]  /*50f0*/  ISETP.LT.OR P0, PT, R2, 0x3a, P0 ;  /* 0x0000003a0200780c */ /* 0x000fe20000701670 */
[----:B------:R-:W-:-:S03]  /*5100*/  IMAD.IADD R2, R5, 0x1, R3 ;  /* 0x0000000105027824 */ /* 0x000fc600078e0203 */
[----:B------:R-:W-:Y:S02]  /*5110*/  FSEL R74, R13, -INF , !P0 ;  /* 0xff8000000d4a7808 */ /* 0x000fe40004000000 */
        /* <DEDUP_REMOVED lines=13> */
.L_x_2063:
[----:B------:R-:W-:-:S04]  /*51f0*/  MOV R4, 0x1 ;  /* 0x0000000100047802 */ /* 0x000fc80000000f00 */
[----:B------:R-:W-:-:S13]  /*5200*/  ISETP.NE.AND P0, PT, R4, c[0x0][0x32c], PT ;  /* 0x0000cb0004007a0c */ /* 0x000fda0003f05270 */
[----:B------:R-:W-:-:S05]  /*5210*/  @P0 IMAD.HI.U32 R4, R3, c[0x0][0x330], RZ ;  /* 0x0000cc0003040a27 */ /* 0x000fca00078e00ff */
[----:B------:R-:W-:Y:S02]  /*5220*/  @P0 SHF.R.U32.HI R3, RZ, c[0x0][0x334], R4 ;  /* 0x0000cd00ff030a19 */ /* 0x000fe40000011604 */
.L_x_2064:
[----:B------:R-:W-:Y:S05]  /*5230*/  BSYNC B0 ;  /* 0x0000000000007941 */ /* 0x000fea0003800000 */
.L_x_2062:
[----:B------:R-:W-:-:S04]  /*5240*/  IMAD R3, R3, c[0x0][0x32c], -R161 ;  /* 0x0000cb0003037a24 */ /* 0x000fc800078e0aa1 */
[----:B------:R-:W-:-:S05]  /*5250*/  IMAD.IADD R3, R3, 0x1, -R191 ;  /* 0x0000000103037824 */ /* 0x000fca00078e0abf */
[----:B------:R-:W-:Y:S02]  /*5260*/  IADD3 R4, R3, c[0x0][0x32c], RZ ;  /* 0x0000cb0003047a10 */ /* 0x000fe40007ffe0ff */
[----:B------:R-:W-:Y:S02]  /*5270*/  IMNMX R0, R0, R3, !PT ;  /* 0x0000000300007217 */ /* 0x000fe40007800200 */
[----:B------:R-:W-:Y:S02]  /*5280*/  IMNMX R2, R2, R4, PT ;  /* 0x0000000402027217 */ /* 0x000fe40003800200 */
.L_x_2061:
[----:B------:R-:W-:Y:S01]  /*5290*/  ISETP.GT.AND P0, PT, R0, 0x8, P3 ;  /* 0x000000080000780c */ /* 0x000fe20001f04270 */
[----:B------:R-:W2:Y:S01]  /*52a0*/  LDL R92, [R1] ;  /* 0x00000000015c7983 */ /* 0x000ea20000100800 */
[----:B------:R-:W-:Y:S01]  /*52b0*/  FMNMX.FTZ R3, R9, R11, !PT ;  /* 0x0000000b09037209 */ /* 0x000fe20007810000 */
[----:B------:R-:W-:-:S04]  /*52c0*/  DEPBAR.LE SB0, 0x2 ;  /* 0x000080800000791a */ /* 0x000fc80000000000 */
[----:B------:R-:W-:Y:S01]  /*52d0*/  BAR.SYNC.DEFER_BLOCKING 0x0 ;  /* 0x0000000000007b1d */ /* 0x000fe20000010000 */
[----:B------:R-:W-:Y:S02]  /*52e0*/  ISETP.LT.OR P0, PT, R2, 0x9, P0 ;  /* 0x000000090200780c */ /* 0x000fe40000701670 */
[----:B------:R-:W-:Y:S02]  /*52f0*/  FMNMX.FTZ R3, R20, R3, !PT ;  /* 0x0000000314037209 */ /* 0x000fe40007810000 */
[----:B------:R-:W-:Y:S01]  /*5300*/  FSEL R8, R46, -INF , !P0 ;  /* 0xff8000002e087808 */ /* 0x000fe20004000000 */
[----:B------:R-:W-:Y:S01]  /*5310*/  BSSY B0, `(.L_x_2065) ;  /* 0x00001af000007945 */ /* 0x000fe20003800000 */
[----:B------:R-:W-:Y:S02]  /*5320*/  ISETP.GT.AND P0, PT, R0, 0x9, P3 ;  /* 0x000000090000780c */ /* 0x000fe40001f04270 */
[----:B------:R-:W-:Y:S02]  /*5330*/  FMNMX.FTZ R3, R21, R3, !PT ;  /* 0x0000000315037209 */ /* 0x000fe40007810000 */
[----:B------:R-:W-:-:S02]  /*5340*/  ISETP.LT.OR P0, PT, R2, 0xa, P0 ;  /* 0x0000000a0200780c */ /* 0x000fc40000701670 */
[----:B------:R-:W-:Y:S02]  /*5350*/  FMNMX.FTZ R3, R22, R3, !PT ;  /* 0x0000000316037209 */ /* 0x000fe40007810000 */
[----:B------:R-:W-:Y:S02]  /*5360*/  FSEL R10, R47, -INF , !P0 ;  /* 0xff8000002f0a7808 */ /* 0x000fe40004000000 */
[----:B------:R-:W-:Y:S02]  /*5370*/  ISETP.GT.AND P0, PT, R0, 0x10, P3 ;  /* 0x000000100000780c */ /* 0x000fe40001f04270 */
[----:B------:R-:W-:Y:S02]  /*5380*/  FMNMX.FTZ R3, R23, R3, !PT ;  /* 0x0000000317037209 */ /* 0x000fe40007810000 */
[----:B------:R-:W-:Y:S02]  /*5390*/  ISETP.LT.OR P0, PT, R2, 0x11, P0 ;  /* 0x000000110200780c */ /* 0x000fe40000701670 */
[----:B------:R-:W-:Y:S01]  /*53a0*/  FMNMX.FTZ R3, R32, R3, !PT ;  /* 0x0000000320037209 */ /* 0x000fe20007810000 */
[----:B------:R-:W-:Y:S01]  /*53b0*/  LDSM.16.MT88.4 R40, [R172+0x800] ;  /* 0x00080000ac28783b */ /* 0x000fe20000004200 */
[----:B------:R-:W-:-:S02]  /*53c0*/  FSEL R16, R38, -INF , !P0 ;  /* 0xff80000026107808 */ /* 0x000fc40004000000 */
[----:B------:R-:W-:Y:S01]  /*53d0*/  ISETP.GT.AND P0, PT, R0, 0x11, P3 ;  /* 0x000000110000780c */ /* 0x000fe20001f04270 */
[----:B------:R-:W-:Y:S01]  /*53e0*/  LDSM.16.MT88.4 R60, [R171+0x2000] ;  /* 0x00200000ab3c783b */ /* 0x000fe20000004200 */
[----:B------:R-:W-:Y:S02]  /*53f0*/  FMNMX.FTZ R3, R33, R3, !PT ;  /* 0x0000000321037209 */ /* 0x000fe40007810000 */
[----:B------:R-:W-:Y:S01]  /*5400*/  ISETP.LT.OR P0, PT, R2, 0x12, P0 ;  /* 0x000000120200780c */ /* 0x000fe20000701670 */
[----:B------:R-:W-:Y:S01]  /*5410*/  LDSM.16.MT88.4 R56, [R219+0x2000] ;  /* 0x00200000db38783b */ /* 0x000fe20000004200 */
[----:B------:R-:W-:Y:S02]  /*5420*/  FMNMX.FTZ R3, R73, R3, !PT ;  /* 0x0000000349037209 */ /* 0x000fe40007810000 */
[----:B------:R-:W-:Y:S02]  /*5430*/  FSEL R17, R39, -INF , !P0 ;  /* 0xff80000027117808 */ /* 0x000fe40004000000 */
[----:B------:R-:W-:Y:S01]  /*5440*/  ISETP.GT.AND P0, PT, R0, 0x18, P3 ;  /* 0x000000180000780c */ /* 0x000fe20001f04270 */
[----:B------:R-:W-:Y:S01]  /*5450*/  LDSM.16.MT88.4 R36, [R172] ;  /* 0x00000000ac24783b */ /* 0x000fe20000004200 */
[----:B------:R-:W-:-:S02]  /*5460*/  FMNMX.FTZ R3, R72, R3, !PT ;  /* 0x0000000348037209 */ /* 0x000fc40007810000 */
[----:B------:R-:W-:Y:S02]  /*5470*/  ISETP.LT.OR P0, PT, R2, 0x19, P0 ;  /* 0x000000190200780c */ /* 0x000fe40000701670 */
[----:B------:R-:W-:Y:S02]  /*5480*/  FMNMX.FTZ R3, R71, R3, !PT ;  /* 0x0000000347037209 */ /* 0x000fe40007810000 */
[----:B------:R-:W-:Y:S02]  /*5490*/  FSEL R49, R34, -INF , !P0 ;  /* 0xff80000022317808 */ /* 0x000fe40004000000 */
        /* <DEDUP_REMOVED lines=8> */
[----:B------:R-:W-:-:S02]  /*5520*/  FMNMX.FTZ R3, R75, R3, !PT ;  /* 0x000000034b037209 */ /* 0x000fc40007810000 */
[----:B------:R-:W-:Y:S02]  /*5530*/  FSEL R66, R30, -INF , !P0 ;  /* 0xff8000001e427808 */ /* 0x000fe40004000000 */
[----:B------:R-:W-:Y:S02]  /*5540*/  ISETP.GT.AND P0, PT, R0, 0x21, P3 ;  /* 0x000000210000780c */ /* 0x000fe40001f04270 */
[----:B------:R-:W-:Y:S02]  /*5550*/  FMNMX.FTZ R3, R74, R3, !PT ;  /* 0x000000034a037209 */ /* 0x000fe40007810000 */
[----:B------:R-:W-:-:S03]  /*5560*/  ISETP.LT.OR P0, PT, R2, 0x22, P0 ;  /* 0x000000220200780c */ /* 0x000fc60000701670 */
[----:B------:R-:W1:Y:S01]  /*5570*/  SHFL.BFLY PT, R5, R3, 0x2, 0x1f ;  /* 0x0c401f0003057f89 */ /* 0x000e6200000e0000 */
[----:B------:R-:W-:Y:S02]  /*5580*/  FSEL R67, R31, -INF , !P0 ;  /* 0xff8000001f437808 */ /* 0x000fe40004000000 */
[----:B------:R-:W-:Y:S01]  /*5590*/  ISETP.GT.AND P0, PT, R0, 0x28, P3 ;  /* 0x000000280000780c */ /* 0x000fe20001f04270 */
[----:B------:R-:W-:Y:S03]  /*55a0*/  LDSM.16.MT88.4 R28, [R217+0x800] ;  /* 0x00080000d91c783b */ /* 0x000fe60000004200 */
        /* <DEDUP_REMOVED lines=28> */
[----:B------:R-:W-:Y:S01]  /*5770*/  FMNMX.FTZ R4, R49, R4, !PT ;  /* 0x0000000431047209 */ /* 0x000fe20007810000 */
[----:B------:R-:W-:Y:S03]  /*5780*/  LDSM.16.MT88.4 R12, [R171] ;  /* 0x00000000ab0c783b */ /* 0x000fe60000004200 */
[----:B------:R-:W-:-:S04]  /*5790*/  FMNMX.FTZ R4, R48, R4, !PT ;  /* 0x0000000430047209 */ /* 0x000fc80007810000 */
[----:B------:R-:W-:-:S04]  /*57a0*/  FMNMX.FTZ R4, R66, R4, !PT ;  /* 0x0000000442047209 */ /* 0x000fc80007810000 */
[----:B------:R-:W-:-:S04]  /*57b0*/  FMNMX.FTZ R4, R67, R4, !PT ;  /* 0x0000000443047209 */ /* 0x000fc80007810000 */
[----:B------:R-:W-:-:S04]  /*57c0*/  FMNMX.FTZ R4, R68, R4, !PT ;  /* 0x0000000444047209 */ /* 0x000fc80007810000 */
[----:B------:R-:W-:-:S04]  /*57d0*/  FMNMX.FTZ R4, R69, R4, !PT ;  /* 0x0000000445047209 */ /* 0x000fc80007810000 */
[----:B------:R-:W-:-:S04]  /*57e0*/  FMNMX.FTZ R0, R163, R4, !PT ;  /* 0x00000004a3007209 */ /* 0x000fc80007810000 */
[----:B------:R-:W-:Y:S02]  /*57f0*/  FMNMX.FTZ R2, R176, R0, !PT ;  /* 0x00000000b0027209 */ /* 0x000fe40007810000 */
[----:B-1----:R-:W-:Y:S02]  /*5800*/  FMNMX.FTZ R0, R3, R5, !PT ;  /* 0x0000000503007209 */ /* 0x002fe40007810000 */
[----:B------:R-:W-:-:S03]  /*5810*/  FMNMX.FTZ R2, R173, R2, !PT ;  /* 0x00000002ad027209 */ /* 0x000fc60007810000 */
[----:B------:R-:W1:Y:S01]  /*5820*/  SHFL.BFLY PT, R4, R0, 0x1, 0x1f ;  /* 0x0c201f0000047f89 */ /* 0x000e6200000e0000 */
[----:B------:R-:W-:-:S05]  /*5830*/  FMNMX.FTZ R2, R160, R2, !PT ;  /* 0x00000002a0027209 */ /* 0x000fca0007810000 */
[----:B------:R-:W3:Y:S01]  /*5840*/  SHFL.BFLY PT, R3, R2, 0x2, 0x1f ;  /* 0x0c401f0002037f89 */ /* 0x000ee200000e0000 */
[----:B-1----:R-:W-:-:S04]  /*5850*/  FMNMX.FTZ R101, R0, R4, !PT ;  /* 0x0000000400657209 */ /* 0x002fc80007810000 */
[C---:B------:R-:W-:Y:S01]  /*5860*/  FSETP.NEU.FTZ.AND P0, PT, R101.reuse, -INF , PT ;  /* 0xff8000006500780b */ /* 0x040fe20003f1d000 */
[----:B------:R-:W-:Y:S01]  /*5870*/  FMUL.FTZ R0, R101, c[0x0][0x2d0] ;  /* 0x0000b40065007a20 */ /* 0x000fe20000410000 */
[----:B---3--:R-:W-:-:S04]  /*5880*/  FMNMX.FTZ R2, R2, R3, !PT ;  /* 0x0000000302027209 */ /* 0x008fc80007810000 */
[----:B------:R-:W-:Y:S01]  /*5890*/  FSEL R0, R0, RZ, P0 ;  /* 0x000000ff00007208 */ /* 0x000fe20000000000 */
[----:B------:R-:W1:Y:S04]  /*58a0*/  SHFL.BFLY PT, R4, R2, 0x1, 0x1f ;  /* 0x0c201f0002047f89 */ /* 0x000e6800000e0000 */
[----:B------:R-:W-:-:S04]  /*58b0*/  FFMA.FTZ R3, R9, c[0x0][0x2d0], -R0 ;  /* 0x0000b40009037a23 */ /* 0x000fc80000010800 */
[----:B------:R3:W-:Y:S01]  /*58c0*/  MUFU.EX2 R103, R3 ;  /* 0x0000000300677308 */ /* 0x0007e20000000800 */
[----:B-1----:R-:W-:Y:S01]  /*58d0*/  FMNMX.FTZ R100, R2, R4, !PT ;  /* 0x0000000402647209 */ /* 0x002fe20007810000 */
[--C-:B------:R-:W-:Y:S02]  /*58e0*/  FFMA.FTZ R2, R20, c[0x0][0x2d0], -R0.reuse ;  /* 0x0000b40014027a23 */ /* 0x100fe40000010800 */
[----:B---3--:R-:W-:Y:S01]  /*58f0*/  FFMA.FTZ R3, R11, c[0x0][0x2d0], -R0 ;  /* 0x0000b4000b037a23 */ /* 0x008fe20000010800 */
[----:B------:R-:W-:-:S03]  /*5900*/  FSETP.NEU.FTZ.AND P0, PT, R100, -INF , PT ;  /* 0xff8000006400780b */ /* 0x000fc60003f1d000 */
[----:B------:R1:W-:Y:S08]  /*5910*/  MUFU.EX2 R156, R2 ;  /* 0x00000002009c7308 */ /* 0x0003f00000000800 */
[----:B------:R3:W4:Y:S01]  /*5920*/  MUFU.EX2 R102, R3 ;  /* 0x0000000300667308 */ /* 0x0007220000000800 */
[----:B-1----:R-:W-:-:S05]  /*5930*/  FMUL.FTZ R2, R100, c[0x0][0x2d0] ;  /* 0x0000b40064027a20 */ /* 0x002fca0000410000 */
[----:B------:R-:W-:Y:S01]  /*5940*/  FSEL R2, R2, RZ, P0 ;  /* 0x000000ff02027208 */ /* 0x000fe20000000000 */
[----:B---3--:R-:W-:-:S04]  /*5950*/  FFMA.FTZ R3, R21, c[0x0][0x2d0], -R0 ;  /* 0x0000b40015037a23 */ /* 0x008fc80000010800 */
[----:B------:R1:W-:Y:S02]  /*5960*/  MUFU.EX2 R157, R3 ;  /* 0x00000003009d7308 */ /* 0x0003e40000000800 */
[----:B-1----:R-:W-:-:S06]  /*5970*/  FFMA.FTZ R3, R6, c[0x0][0x2d0], -R2 ;  /* 0x0000b40006037a23 */ /* 0x002fcc0000010802 */
[----:B------:R1:W-:Y:S02]  /*5980*/  MUFU.EX2 R65, R3 ;  /* 0x0000000300417308 */ /* 0x0003e40000000800 */
[--C-:B-1----:R-:W-:Y:S02]  /*5990*/  FFMA.FTZ R3, R7, c[0x0][0x2d0], -R2.reuse ;  /* 0x0000b40007037a23 */ /* 0x102fe40000010802 */
[----:B------:R-:W1:Y:S04]  /*59a0*/  LDSM.16.MT88.4 R4, [R217] ;  /* 0x00000000d904783b */ /* 0x000e680000004200 */
[----:B------:R3:W5:Y:S02]  /*59b0*/  MUFU.EX2 R64, R3 ;  /* 0x0000000300407308 */ /* 0x0007640000000800 */
[----:B---3--:R-:W-:Y:S01]  /*59c0*/  FFMA.FTZ R3, R8, c[0x0][0x2d0], -R2 ;  /* 0x0000b40008037a23 */ /* 0x008fe20000010802 */
[----:B----4-:R-:W-:-:S02]  /*59d0*/  F2FP.BF16.PACK_AB R8, R102, R103 ;  /* 0x000000676608723e */ /* 0x010fc400000010ff */
[----:B-----5:R-:W-:-:S03]  /*59e0*/  F2FP.BF16.PACK_AB R9, R64, R65 ;  /* 0x000000414009723e */ /* 0x020fc600000010ff */
[----:B------:R3:W-:Y:S02]  /*59f0*/  MUFU.EX2 R95, R3 ;  /* 0x00000003005f7308 */ /* 0x0007e40000000800 */
[----:B---3--:R-:W-:Y:S01]  /*5a00*/  FFMA.FTZ R3, R10, c[0x0][0x2d0], -R2 ;  /* 0x0000b4000a037a23 */ /* 0x008fe20000010802 */
[----:B------:R-:W-:-:S05]  /*5a10*/  F2FP.BF16.PACK_AB R10, R157, R156 ;  /* 0x0000009c9d0a723e */ /* 0x000fca00000010ff */
[----:B------:R3:W4:Y:S02]  /*5a20*/  MUFU.EX2 R138, R3 ;  /* 0x00000003008a7308 */ /* 0x0007240000000800 */
[----:B---3--:R-:W-:Y:S01]  /*5a30*/  FFMA.FTZ R3, R22, c[0x0][0x2d0], -R0 ;  /* 0x0000b40016037a23 */ /* 0x008fe20000010800 */
[----:B----4-:R-:W-:-:S05]  /*5a40*/  F2FP.BF16.PACK_AB R11, R138, R95 ;  /* 0x0000005f8a0b723e */ /* 0x010fca00000010ff */
[----:B------:R3:W-:Y:S02]  /*5a50*/  MUFU.EX2 R209, R3 ;  /* 0x0000000300d17308 */ /* 0x0007e40000000800 */
[C---:B-1----:R-:W-:Y:S08]  /*5a60*/  HMMA.16816.F32.BF16 R24, R8.reuse, R4, RZ ;  /* 0x000000040818723c */ /* 0x042ff000000418ff */
[----:B------:R-:W-:Y:S01]  /*5a70*/  HMMA.16816.F32.BF16 R52, R8, R12, RZ ;  /* 0x0000000c0834723c */ /* 0x000fe200000418ff */
[----:B---3--:R-:W-:-:S04]  /*5a80*/  FFMA.FTZ R3, R23, c[0x0][0x2d0], -R0 ;  /* 0x0000b40017037a23 */ /* 0x008fc80000010800 */
[----:B------:R1:W3:Y:S03]  /*5a90*/  MUFU.EX2 R215, R3 ;  /* 0x0000000300d77308 */ /* 0x0002e60000000800 */
[C---:B------:R-:W-:Y:S08]  /*5aa0*/  HMMA.16816.F32.BF16 R20, R8.reuse, R6, RZ ;  /* 0x000000060814723c */ /* 0x040ff000000418ff */
[----:B------:R-:W-:Y:S01]  /*5ab0*/  HMMA.16816.F32.BF16 R44, R8, R14, RZ ;  /* 0x0000000e082c723c */ /* 0x000fe200000418ff */
[----:B-1----:R-:W-:-:S07]  /*5ac0*/  FFMA.FTZ R3, R32, c[0x0][0x2d0], -R0 ;  /* 0x0000b40020037a23 */ /* 0x002fce0000010800 */
[----:B------:R-:W-:Y:S01]  /*5ad0*/  HMMA.16816.F32.BF16 R12, R8, R38, RZ ;  /* 0x00000026080c723c */ /* 0x000fe200000418ff */
[----:B---3--:R-:W-:Y:S01]  /*5ae0*/  F2FP.BF16.PACK_AB R4, R215, R209 ;  /* 0x000000d1d704723e */ /* 0x008fe200000010ff */
[----:B------:R1:W-:Y:S02]  /*5af0*/  MUFU.EX2 R214, R3 ;  /* 0x0000000300d67308 */ /* 0x0003e40000000800 */
[----:B-1----:R-:W-:Y:S02]  /*5b00*/  FFMA.FTZ R3, R33, c[0x0][0x2d0], -R0 ;  /* 0x0000b40021037a23 */ /* 0x002fe40000010800 */
[----:B------:R-:W1:Y:S04]  /*5b10*/  LDSM.16.MT88.4 R32, [R171+0x800] ;  /* 0x00080000ab20783b */ /* 0x000e680000004200 */
[----:B------:R3:W4:Y:S02]  /*5b20*/  MUFU.EX2 R216, R3 ;  /* 0x0000000300d87308 */ /* 0x0007240000000800 */
[----:B---3--:R-:W-:Y:S01]  /*5b30*/  FFMA.FTZ R3, R16, c[0x0][0x2d0], -R2 ;  /* 0x0000b40010037a23 */ /* 0x008fe20000010802 */
[----:B----4-:R-:W-:-:S05]  /*5b40*/  F2FP.BF16.PACK_AB R6, R216, R214 ;  /* 0x000000d6d806723e */ /* 0x010fca00000010ff */
[----:B------:R3:W-:Y:S02]  /*5b50*/  MUFU.EX2 R139, R3 ;  /* 0x00000003008b7308 */ /* 0x0007e40000000800 */
[--C-:B---3--:R-:W-:Y:S02]  /*5b60*/  FFMA.FTZ R3, R17, c[0x0][0x2d0], -R2.reuse ;  /* 0x0000b40011037a23 */ /* 0x108fe40000010802 */
[----:B------:R-:W-:Y:S01]  /*5b70*/  HMMA.16816.F32.BF16 R16, R8, R36, RZ ;  /* 0x000000240810723c */ /* 0x000fe200000418ff */
[----:B------:R-:W-:Y:S03]  /*5b80*/  LDSM.16.MT88.4 R36, [R217+0x2800] ;  /* 0x00280000d924783b */ /* 0x000fe60000004200 */
[----:B------:R3:W4:Y:S02]  /*5b90*/  MUFU.EX2 R137, R3 ;  /* 0x0000000300897308 */ /* 0x0007240000000800 */
[----:B---3--:R-:W-:Y:S01]  /*5ba0*/  FFMA.FTZ R3, R49, c[0x0][0x2d0], -R2 ;  /* 0x0000b40031037a23 */ /* 0x008fe20000010802 */
[----:B----4-:R-:W-:-:S05]  /*5bb0*/  F2FP.BF16.PACK_AB R5, R137, R139 ;  /* 0x0000008b8905723e */ /* 0x010fca00000010ff */
[----:B------:R3:W-:Y:S02]  /*5bc0*/  MUFU.EX2 R178, R3 ;  /* 0x0000000300b27308 */ /* 0x0007e40000000800 */
[----:B---3--:R-:W-:Y:S02]  /*5bd0*/  FFMA.FTZ R3, R48, c[0x0][0x2d0], -R2 ;  /* 0x0000b40030037a23 */ /* 0x008fe40000010802 */
[----:B--2---:R-:W2:Y:S04]  /*5be0*/  LDSM.16.MT88.4 R48, [R92] ;  /* 0x000000005c30783b */ /* 0x004ea80000004200 */
[----:B------:R-:W3:Y:S02]  /*5bf0*/  MUFU.EX2 R179, R3 ;  /* 0x0000000300b37308 */ /* 0x000ee40000000800 */
[----:B---3--:R-:W-:Y:S01]  /*5c00*/  F2FP.BF16.PACK_AB R7, R179, R178 ;  /* 0x000000b2b307723e */ /* 0x008fe200000010ff */
[----:B------:R-:W-:-:S05]  /*5c10*/  FFMA.FTZ R3, R73, c[0x0][0x2d0], -R0 ;  /* 0x0000b40049037a23 */ /* 0x000fca0000010800 */
[----:B------:R3:W-:Y:S01]  /*5c20*/  MUFU.EX2 R181, R3 ;  /* 0x0000000300b57308 */ /* 0x0007e20000000800 */
[C---:B------:R-:W-:Y:S01]  /*5c30*/  HMMA.16816.F32.BF16 R152, R4.reuse, R28, R24 ;  /* 0x0000001c0498723c */ /* 0x040fe20000041818 */
[----:B------:R-:W4:Y:S07]  /*5c40*/  LDSM.16.MT88.4 R24, [R219+0x800] ;  /* 0x00080000db18783b */ /* 0x000f2e0000004200 */
[----:B------:R-:W-:Y:S01]  /*5c50*/  HMMA.16816.F32.BF16 R116, R4, R30, R20 ;  /* 0x0000001e0474723c */ /* 0x000fe20000041814 */
[----:B------:R-:W5:Y:S01]  /*5c60*/  LDSM.16.MT88.4 R20, [R217+0x2000] ;  /* 0x00200000d914783b */ /* 0x000f620000004200 */
[----:B---3--:R-:W-:-:S06]  /*5c70*/  FFMA.FTZ R3, R72, c[0x0][0x2d0], -R0 ;  /* 0x0000b40048037a23 */ /* 0x008fcc0000010800 */
[C---:B-1----:R-:W-:Y:S01]  /*5c80*/  HMMA.16816.F32.BF16 R132, R4.reuse, R32, R52 ;  /* 0x000000200484723c */ /* 0x042fe20000041834 */
[----:B------:R-:W-:Y:S01]  /*5c90*/  LDSM.16.MT88.4 R52, [R172+0x2000] ;  /* 0x00200000ac34783b */ /* 0x000fe20000004200 */
[----:B------:R1:W-:Y:S06]  /*5ca0*/  MUFU.EX2 R184, R3 ;  /* 0x0000000300b87308 */ /* 0x0003ec0000000800 */
[C---:B------:R-:W-:Y:S08]  /*5cb0*/  HMMA.16816.F32.BF16 R148, R4.reuse, R40, R16 ;  /* 0x000000280494723c */ /* 0x040ff00000041810 */
[----:B------:R-:W-:Y:S01]  /*5cc0*/  HMMA.16816.F32.BF16 R144, R4, R42, R12 ;  /* 0x0000002a0490723c */ /* 0x000fe2000004180c */
[----:B------:R-:W3:Y:S01]  /*5cd0*/  LDSM.16.MT88.4 R40, [R171+0x2800] ;  /* 0x00280000ab28783b */ /* 0x000ee20000004200 */
[----:B-1----:R-:W-:-:S04]  /*5ce0*/  FFMA.FTZ R3, R71, c[0x0][0x2d0], -R0 ;  /* 0x0000b40047037a23 */ /* 0x002fc80000010800 */
[----:B------:R1:W-:Y:S02]  /*5cf0*/  MUFU.EX2 R182, R3 ;  /* 0x0000000300b67308 */ /* 0x0003e40000000800 */
[----:B--2---:R-:W-:Y:S08]  /*5d00*/  HMMA.16816.F32.BF16 R16, R8, R48, RZ ;  /* 0x000000300810723c */ /* 0x004ff000000418ff */
[----:B------:R-:W-:Y:S01]  /*5d10*/  HMMA.16816.F32.BF16 R124, R4, R34, R44 ;  /* 0x00000022047c723c */ /* 0x000fe2000004182c */
[----:B------:R-:W-:Y:S01]  /*5d20*/  LDSM.16.MT88.4 R44, [R219+0x2800] ;  /* 0x00280000db2c783b */ /* 0x000fe20000004200 */
[----:B-1----:R-:W-:-:S06]  /*5d30*/  FFMA.FTZ R3, R70, c[0x0][0x2d0], -R0 ;  /* 0x0000b40046037a23 */ /* 0x002fcc0000010800 */
[C---:B------:R-:W-:Y:S01]  /*5d40*/  HMMA.16816.F32.BF16 R12, R8.reuse, R50, RZ ;  /* 0x00000032080c723c */ /* 0x040fe200000418ff */
[----:B------:R-:W1:Y:S01]  /*5d50*/  LDSM.16.MT88.4 R48, [R172+0x2800] ;  /* 0x00280000ac30783b */ /* 0x000e620000004200 */
[----:B------:R2:W1:Y:S06]  /*5d60*/  MUFU.EX2 R192, R3 ;  /* 0x0000000300c07308 */ /* 0x00046c0000000800 */
[----:B------:R-:W-:Y:S08]  /*5d70*/  HMMA.16816.F32.BF16 R32, R8, R60, RZ ;  /* 0x0000003c0820723c */ /* 0x000ff000000418ff */
[----:B----4-:R-:W-:Y:S01]  /*5d80*/  HMMA.16816.F32.BF16 R108, R4, R24, R16 ;  /* 0x00000018046c723c */ /* 0x010fe20000041810 */
[----:B--2---:R-:W-:-:S07]  /*5d90*/  FFMA.FTZ R3, R66, c[0x0][0x2d0], -R2 ;  /* 0x0000b40042037a23 */ /* 0x004fce0000010802 */
[C---:B------:R-:W-:Y:S01]  /*5da0*/  HMMA.16816.F32.BF16 R28, R8.reuse, R62, RZ ;  /* 0x0000003e081c723c */ /* 0x040fe200000418ff */
[----:B------:R-:W2:Y:S07]  /*5db0*/  LDSM.16.MT88.4 R60, [R171+0x4000] ;  /* 0x00400000ab3c783b */ /* 0x000eae0000004200 */
[----:B-----5:R-:W-:Y:S08]  /*5dc0*/  HMMA.16816.F32.BF16 R16, R8, R20, RZ ;  /* 0x000000140810723c */ /* 0x020ff000000418ff */
[C---:B------:R-:W-:Y:S08]  /*5dd0*/  HMMA.16816.F32.BF16 R140, R4.reuse, R26, R12 ;  /* 0x0000001a048c723c */ /* 0x040ff0000004180c */
[----:B---3--:R-:W-:Y:S01]  /*5de0*/  HMMA.16816.F32.BF16 R128, R4, R40, R32 ;  /* 0x000000280480723c */ /* 0x008fe20000041820 */
[----:B------:R-:W3:Y:S07]  /*5df0*/  LDSM.16.MT88.4 R32, [R217+0x4000] ;  /* 0x00400000d920783b */ /* 0x000eee0000004200 */
        /* <DEDUP_REMOVED lines=10> */
[----:B--2---:R-:W-:Y:S08]  /*5ea0*/  HMMA.16816.F32.BF16 R12, R8, R60, RZ ;  /* 0x0000003c080c723c */ /* 0x004ff000000418ff */
[C---:B------:R-:W-:Y:S08]  /*5eb0*/  HMMA.16816.F32.BF16 R80, R4.reuse, R46, R16 ;  /* 0x0000002e0450723c */ /* 0x040ff00000041810 */
[----:B------:R-:W-:Y:S01]  /*5ec0*/  HMMA.16816.F32.BF16 R96, R4, R48, R28 ;  /* 0x000000300460723c */ /* 0x000fe2000004181c */
[----:B------:R-:W2:Y:S07]  /*5ed0*/  LDSM.16.MT88.4 R28, [R172+0x4000] ;  /* 0x00400000ac1c783b */ /* 0x000eae0000004200 */
[C---:B---3--:R-:W-:Y:S08]  /*5ee0*/  HMMA.16816.F32.BF16 R16, R8.reuse, R32, RZ ;  /* 0x000000200810723c */ /* 0x048ff000000418ff */
        /* <DEDUP_REMOVED lines=8> */
[----:B--2---:R-:W-:Y:S08]  /*5f70*/  HMMA.16816.F32.BF16 R12, R8, R28, RZ ;  /* 0x0000001c080c723c */ /* 0x004ff000000418ff */
        /* <DEDUP_REMOVED lines=8> */
[----:B-1----:R1:W-:Y:S02]  /*6000*/  MUFU.EX2 R92, R3 ;  /* 0x00000003005c7308 */ /* 0x0023e40000000800 */
        /* <DEDUP_REMOVED lines=13> */
[--C-:B------:R-:W-:Y:S02]  /*60e0*/  FFMA.FTZ R14, R94, c[0x0][0x2d0], -R0.reuse ;  /* 0x0000b4005e0e7a23 */ /* 0x100fe40000010800 */
[----:B------:R-:W-:Y:S02]  /*60f0*/  FFMA.FTZ R0, R74, c[0x0][0x2d0], -R0 ;  /* 0x0000b4004a007a23 */ /* 0x000fe40000010800 */
[----:B------:R2:W3:Y:S08]  /*6100*/  MUFU.EX2 R102, R3 ;  /* 0x0000000300667308 */ /* 0x0004f00000000800 */
[----:B------:R4:W-:Y:S01]  /*6110*/  MUFU.EX2 R183, R0 ;  /* 0x0000000000b77308 */ /* 0x0009e20000000800 */
[----:B--2---:R-:W-:Y:S01]  /*6120*/  FFMA.FTZ R3, R68, c[0x0][0x2d0], -R2 ;  /* 0x0000b40044037a23 */ /* 0x004fe20000010802 */
[----:B---3--:R-:W-:-:S06]  /*6130*/  F2FP.BF16.PACK_AB R5, R102, R92 ;  /* 0x0000005c6605723e */ /* 0x008fcc00000010ff */
[----:B------:R-:W-:Y:S01]  /*6140*/  MUFU.EX2 R14, R14 ;  /* 0x0000000e000e7308 */ /* 0x000fe20000000800 */
[----:B----4-:R-:W-:-:S07]  /*6150*/  FFMA.FTZ R0, R163, c[0x0][0x2d0], -R2 ;  /* 0x0000b400a3007a23 */ /* 0x010fce0000010802 */
[----:B------:R2:W-:Y:S08]  /*6160*/  MUFU.EX2 R103, R3 ;  /* 0x0000000300677308 */ /* 0x0005f00000000800 */
[----:B------:R-:W-:Y:S01]  /*6170*/  MUFU.EX2 R12, R12 ;  /* 0x0000000c000c7308 */ /* 0x000fe20000000800 */
[----:B--2---:R-:W-:-:S07]  /*6180*/  FFMA.FTZ R3, R69, c[0x0][0x2d0], -R2 ;  /* 0x0000b40045037a23 */ /* 0x004fce0000010802 */
[----:B------:R2:W3:Y:S02]  /*6190*/  MUFU.EX2 R136, R3 ;  /* 0x0000000300887308 */ /* 0x0004e40000000800 */
[----:B--2---:R-:W-:Y:S01]  /*61a0*/  FADD.FTZ R3, R156, R4 ;  /* 0x000000049c037221 */ /* 0x004fe20000010000 */
[----:B------:R-:W-:Y:S02]  /*61b0*/  F2FP.BF16.PACK_AB R4, R184, R181 ;  /* 0x000000b5b804723e */ /* 0x000fe400000010ff */
[----:B---3--:R-:W-:Y:S01]  /*61c0*/  F2FP.BF16.PACK_AB R7, R136, R103 ;  /* 0x000000678807723e */ /* 0x008fe200000010ff */
[----:B------:R-:W-:Y:S02]  /*61d0*/  FADD.FTZ R15, R157, R3 ;  /* 0x000000039d0f7221 */ /* 0x000fe40000010000 */
[----:B------:R-:W-:-:S04]  /*61e0*/  FADD.FTZ R3, R65, R64 ;  /* 0x0000004041037221 */ /* 0x000fc80000010000 */
        /* <DEDUP_REMOVED lines=26> */
[----:B------:R-:W-:-:S06]  /*6390*/  F2FP.BF16.PACK_AB R98, R183, R12 ;  /* 0x0000000cb762723e */ /* 0x000fcc00000010ff */
        /* <DEDUP_REMOVED lines=17> */
[----:B------:R-:W-:-:S02]  /*64b0*/  FFMA.FTZ R4, R173, c[0x0][0x2d0], -R2 ;  /* 0x0000b400ad047a23 */ /* 0x000fc40000010802 */
[--C-:B-1----:R-:W-:Y:S02]  /*64c0*/  FFMA.FTZ R0, R176, c[0x0][0x2d0], -R2.reuse ;  /* 0x0000b400b0007a23 */ /* 0x102fe40000010802 */
[----:B------:R-:W-:Y:S01]  /*64d0*/  FFMA.FTZ R2, R160, c[0x0][0x2d0], -R2 ;  /* 0x0000b400a0027a23 */ /* 0x000fe20000010802 */
[----:B------:R1:W-:Y:S08]  /*64e0*/  MUFU.EX2 R8, R4 ;  /* 0x0000000400087308 */ /* 0x0003f00000000800 */
[----:B------:R-:W2:Y:S08]  /*64f0*/  MUFU.EX2 R11, R0 ;  /* 0x00000000000b7308 */ /* 0x000eb00000000800 */
[----:B------:R-:W3:Y:S01]  /*6500*/  MUFU.EX2 R9, R2 ;  /* 0x0000000200097308 */ /* 0x000ee20000000800 */
[----:B-1----:R-:W-:Y:S01]  /*6510*/  LDSM.16.MT88.4 R4, [R219+0x5800] ;  /* 0x00580000db04783b */ /* 0x002fe20000004200 */
[----:B--2---:R-:W-:Y:S01]  /*6520*/  F2FP.BF16.PACK_AB R97, R11, R10 ;  /* 0x0000000a0b61723e */ /* 0x004fe200000010ff */
[----:B------:R-:W-:-:S02]  /*6530*/  FADD.FTZ R0, R95, R3 ;  /* 0x000000035f007221 */ /* 0x000fc40000010000 */
[----:B------:R-:W-:Y:S02]  /*6540*/  FADD.FTZ R3, R209, R15 ;  /* 0x0000000fd1037221 */ /* 0x000fe40000010000 */
        /* <DEDUP_REMOVED lines=18> */
[----:B------:R-:W-:Y:S01]  /*6670*/  FADD.FTZ R0, R192, R3 ;  /* 0x00000003c0007221 */ /* 0x000fe20000010000 */
[----:B------:R-:W-:Y:S01]  /*6680*/  IADD3 R3, R180, -0x3, RZ ;  /* 0xfffffffdb4037810 */ /* 0x000fe20007ffe0ff */
[----:B------:R-:W-:Y:S01]  /*6690*/  FADD.FTZ R2, R136, R2 ;  /* 0x0000000288027221 */ /* 0x000fe20000010000 */
[----:B------:R-:W-:Y:S01]  /*66a0*/  HMMA.16816.F32.BF16 R44, R96, R48, R68 ;  /* 0x00000030602c723c */ /* 0x000fe20000041844 */
[----:B------:R-:W-:Y:S01]  /*66b0*/  FADD.FTZ R0, R14, R0 ;  /* 0x000000000e007221 */ /* 0x000fe20000010000 */
[----:B------:R-:W-:Y:S01]  /*66c0*/  ISETP.GE.AND P0, PT, R3, R188, PT ;  /* 0x000000bc0300720c */ /* 0x000fe20003f06270 */
[----:B------:R-:W-:Y:S02]  /*66d0*/  FADD.FTZ R2, R10, R2 ;  /* 0x000000020a027221 */ /* 0x000fe40000010000 */
[----:B------:R-:W-:-:S02]  /*66e0*/  FADD.FTZ R0, R13, R0 ;  /* 0x000000000d007221 */ /* 0x000fc40000010000 */
[----:B------:R-:W-:Y:S01]  /*66f0*/  FADD.FTZ R2, R11, R2 ;  /* 0x000000020b027221 */ /* 0x000fe20000010000 */
[C---:B------:R-:W-:Y:S01]  /*6700*/  HMMA.16816.F32.BF16 R40, R96.reuse, R42, R64 ;  /* 0x0000002a6028723c */ /* 0x040fe20000041840 */
[----:B------:R-:W1:Y:S01]  /*6710*/  LDSM.16.MT88.4 R64, [R219+0x3800] ;  /* 0x00380000db40783b */ /* 0x000e620000004200 */
[----:B------:R-:W-:Y:S02]  /*6720*/  FADD.FTZ R0, R12, R0 ;  /* 0x000000000c007221 */ /* 0x000fe40000010000 */
[----:B------:R-:W-:Y:S02]  /*6730*/  FADD.FTZ R2, R8, R2 ;  /* 0x0000000208027221 */ /* 0x000fe40000010000 */
[----:B------:R-:W-:Y:S02]  /*6740*/  FADD.FTZ R183, R183, R0 ;  /* 0x00000000b7b77221 */ /* 0x000fe40000010000 */
[----:B------:R-:W-:Y:S01]  /*6750*/  HMMA.16816.F32.BF16 R48, R96, R50, R72 ;  /* 0x000000326030723c */ /* 0x000fe20000041848 */
[----:B------:R-:W2:Y:S01]  /*6760*/  LDSM.16.MT88.4 R72, [R171+0x5800] ;  /* 0x00580000ab48783b */ /* 0x000ea20000004200 */
[----:B------:R-:W-:-:S06]  /*6770*/  FADD.FTZ R184, R9, R2 ;  /* 0x0000000209b87221 */ /* 0x000fcc0000010000 */
        /* <DEDUP_REMOVED lines=23> */
[----:B------:R-:W-:Y:S02]  /*68f0*/  IMAD.MOV.U32 R176, RZ, RZ, c[0x0][0x2b8] ;  /* 0x0000ae00ffb07624 */ /* 0x000fe400078e00ff */
[----:B------:R-:W-:-:S02]  /*6900*/  IMAD R163, R187, 0x20, R205 ;  /* 0x00000020bba37824 */ /* 0x000fc400078e02cd */
[----:B------:R-:W-:Y:S01]  /*6910*/  IMAD.MOV.U32 R174, RZ, RZ, RZ ;  /* 0x000000ffffae7224 */ /* 0x000fe200078e00ff */
[----:B------:R-:W-:Y:S02]  /*6920*/  ISETP.NE.AND P5, PT, R176, 0x1, PT ;  /* 0x00000001b000780c */ /* 0x000fe40003fa5270 */
[C---:B------:R-:W-:Y:S02]  /*6930*/  IADD3 R2, R163.reuse, R161, R193 ;  /* 0x000000a1a3027210 */ /* 0x040fe40007ffe0c1 */
[----:B------:R-:W-:Y:S02]  /*6940*/  ISETP.GT.AND P4, PT, R163, 0x3f, PT ;  /* 0x0000003fa300780c */ /* 0x000fe40003f84270 */
[----:B------:R-:W-:-:S05]  /*6950*/  IADD3 R2, R2, -0x80, RZ ;  /* 0xffffff8002027810 */ /* 0x000fca0007ffe0ff */
        /* <DEDUP_REMOVED lines=10> */
[C---:B------:R-:W-:Y:S01]  /*6a00*/  IMAD.SHL.U32 R18, R185.reuse, 0x2, RZ ;  /* 0x00000002b9127824 */ /* 0x040fe200078e00ff */
        /* <DEDUP_REMOVED lines=23> */
.L_x_2201:
[----:B------:R-:W-:Y:S05]  /*6b80*/  BRA.DIV ~URZ, `(.L_x_2068) ;  /* 0x000105a27f007947 */ /* 0x000fea000b800000 */
[----:B------:R-:W3:Y:S02]  /*6b90*/  SHFL.IDX PT, R0, R12, RZ, 0x181f ;  /* 0x00181fff0c007589 */ /* 0x000ee400000e0000 */
[----:B---3--:R-:W-:-:S05]  /*6ba0*/  IADD3 R8, P0, R0, R17, RZ ;  /* 0x0000001100087210 */ /* 0x008fca0007f1e0ff */
[----:B--2---:R-:W-:Y:S01]  /*6bb0*/  IMAD.X R9, R4, 0x1, R14, P0 ;  /* 0x0000000104097824 */ /* 0x004fe200000e060e */
[----:B------:R-:W-:-:S05]  /*6bc0*/  IADD3 R6, P0, R0, R16, RZ ;  /* 0x0000001000067210 */ /* 0x000fca0007f1e0ff */
[----:B------:R-:W-:Y:S01]  /*6bd0*/  IMAD.X R7, R4, 0x1, R13, P0 ;  /* 0x0000000104077824 */ /* 0x000fe200000e060d */
[----:B------:R-:W-:Y:S02]  /*6be0*/  IADD3 R2, P0, R0, R18, RZ ;  /* 0x0000001200027210 */ /* 0x000fe40007f1e0ff */
[----:B------:R-:W2:Y:S03]  /*6bf0*/  SHFL.IDX PT, R0, R12, 0x1, 0x181f ;  /* 0x00381f000c007f89 */ /* 0x000ea600000e0000 */
[----:B------:R-:W-:Y:S01]  /*6c00*/  IMAD.X R3, R4, 0x1, R15, P0 ;  /* 0x0000000104037824 */ /* 0x000fe200000e060f */
[----:B------:R-:W-:Y:S01]  /*6c10*/  ISETP.GE.AND P0, PT, R177, c[0x0][0x1d4], PT ;  /* 0x00007500b1007a0c */ /* 0x000fe20003f06270 */
[----:B------:R3:W4:Y:S03]  /*6c20*/  SHFL.IDX PT, R4, R5, 0x1, 0x181f ;  /* 0x00381f0005047f89 */ /* 0x00072600000e0000 */
[----:B------:R-:W-:-:S09]  /*6c30*/  SEL R11, RZ, 0x10, P0 ;  /* 0x00000010ff0b7807 */ /* 0x000fd20000000000 */
[----:B------:R1:W-:Y:S01]  /*6c40*/  LDGSTS.E.BYPASS.LTC128B.128 [R204+0xc100], [R8.64], !P0 ;  /* 0x0c10000008cc7fae */ /* 0x0003e2000c101d46 */
[----:B------:R-:W-:-:S04]  /*6c50*/  ISETP.GE.AND P0, PT, R186, c[0x0][0x1d4], PT ;  /* 0x00007500ba007a0c */ /* 0x000fc80003f06270 */
[----:B------:R-:W-:-:S09]  /*6c60*/  SEL R10, RZ, 0x10, P0 ;  /* 0x00000010ff0a7807 */ /* 0x000fd20000000000 */
[----:B------:R1:W-:Y:S01]  /*6c70*/  LDGSTS.E.BYPASS.LTC128B.128 [R204+0xe100], [R6.64], !P0 ;  /* 0x0e10000006cc7fae */ /* 0x0003e2000c101d46 */
[----:B------:R-:W-:-:S04]  /*6c80*/  ISETP.GE.AND P0, PT, R185, c[0x0][0x1d4], PT ;  /* 0x00007500b9007a0c */ /* 0x000fc80003f06270 */
[----:B-1-3--:R-:W-:-:S09]  /*6c90*/  SEL R5, RZ, 0x10, P0 ;  /* 0x00000010ff057807 */ /* 0x00afd20000000000 */
[----:B------:R1:W-:Y:S02]  /*6ca0*/  LDGSTS.E.BYPASS.LTC128B.128 [R204+0x10100], [R2.64], !P0 ;  /* 0x1010000002cc7fae */ /* 0x0003e4000c101d46 */
.L_x_2202:
[----:B-12-4-:R-:W-:-:S04]  /*6cb0*/  IADD3 R2, -R10, 0x10, RZ ;  /* 0x000000100a027810 */ /* 0x016fc80007ffe1ff */
[----:B------:R-:W-:-:S04]  /*6cc0*/  LOP3.LUT R2, R2, 0xf, RZ, 0xc0, !PT ;  /* 0x0000000f02027812 */ /* 0x000fc800078ec0ff */
[----:B------:R-:W-:Y:S02]  /*6cd0*/  IADD3 R6, P3, P0, R2, R0, R16 ;  /* 0x0000000002067210 */ /* 0x000fe4000787e010 */
[----:B------:R-:W-:Y:S02]  /*6ce0*/  IADD3 R2, -R11, 0x10, RZ ;  /* 0x000000100b027810 */ /* 0x000fe40007ffe1ff */
[----:B------:R-:W-:Y:S02]  /*6cf0*/  IADD3.X R7, RZ, R4, R13, P3, P0 ;  /* 0x00000004ff077210 */ /* 0x000fe40001fe040d */
        /* <DEDUP_REMOVED lines=16> */
.L_x_2066:
[----:B------:R-:W-:Y:S05]  /*6e00*/  BSYNC B0 ;  /* 0x0000000000007941 */ /* 0x000fea0003800000 */
.L_x_2065:
[----:B------:R-:W-:Y:S01]  /*6e10*/  IMAD.MOV.U32 R0, RZ, RZ, c[0x0][0x2c4] ;  /* 0x0000b100ff007624 */ /* 0x000fe200078e00ff */
[----:B------:R-:W0:Y:S01]  /*6e20*/  LDGDEPBAR ;  /* 0x00000000000079af */ /* 0x000e220000000000 */
[----:B-1----:R-:W-:Y:S01]  /*6e30*/  IMAD.MOV.U32 R3, RZ, RZ, c[0x0][0x32c] ;  /* 0x0000cb00ff037624 */ /* 0x002fe200078e00ff */
[----:B------:R-:W-:Y:S02]  /*6e40*/  IADD3 R173, R180, -0x2, RZ ;  /* 0xfffffffeb4ad7810 */ /* 0x000fe40007ffe0ff */
[----:B------:R-:W-:Y:S01]  /*6e50*/  ISETP.NE.AND P0, PT, R0, 0x1, PT ;  /* 0x000000010000780c */ /* 0x000fe20003f05270 */
[----:B------:R-:W-:-:S12]  /*6e60*/  IMAD.MOV.U32 R0, RZ, RZ, R203 ;  /* 0x000000ffff007224 */ /* 0x000fd800078e00cb */
[----:B------:R-:W-:-:S05]  /*6e70*/  @P0 IMAD.HI.U32 R2, R203, c[0x0][0x2c8], RZ ;  /* 0x0000b200cb020a27 */ /* 0x000fca00078e00ff */
[----:B------:R-:W-:Y:S02]  /*6e80*/  @P0 SHF.R.U32.HI R0, RZ, c[0x0][0x2cc], R2 ;  /* 0x0000b300ff000a19 */ /* 0x000fe40000011602 */
[----:B------:R-:W-:-:S03]  /*6e90*/  ISETP.GE.AND P0, PT, R3, 0x1, PT ;  /* 0x000000010300780c */ /* 0x000fc60003f06270 */
[----:B------:R-:W-:-:S05]  /*6ea0*/  IMAD.IADD R2, R218, 0x1, R0 ;  /* 0x00000001da027824 */ /* 0x000fca00078e0200 */
[----:B------:R-:W-:-:S05]  /*6eb0*/  IADD3 R0, R2, c[0x0][0x328], RZ ;  /* 0x0000ca0002007a10 */ /* 0x000fca0007ffe0ff */
[----:B------:R-:W-:Y:S05]  /*6ec0*/  @!P0 BRA `(.L_x_2069) ;  /* 0x0000013000008947 */ /* 0x000fea0003800000 */
        /* <DEDUP_REMOVED lines=11> */
.L_x_2071:
[----:B------:R-:W-:-:S04]  /*6f80*/  MOV R2, 0x1 ;  /* 0x0000000100027802 */ /* 0x000fc80000000f00 */
[----:B------:R-:W-:-:S13]  /*6f90*/  ISETP.NE.AND P0, PT, R2, c[0x0][0x32c], PT ;  /* 0x0000cb0002007a0c */ /* 0x000fda0003f05270 */
[----:B------:R-:W-:-:S05]  /*6fa0*/  @P0 IMAD.HI.U32 R2, R3, c[0x0][0x330], RZ ;  /* 0x0000cc0003020a27 */ /* 0x000fca00078e00ff */
[----:B------:R-:W-:Y:S02]  /*6fb0*/  @P0 SHF.R.U32.HI R3, RZ, c[0x0][0x334], R2 ;  /* 0x0000cd00ff030a19 */ /* 0x000fe40000011602 */
.L_x_2072:
[----:B------:R-:W-:Y:S05]  /*6fc0*/  BSYNC B0 ;  /* 0x0000000000007941 */ /* 0x000fea0003800000 */
.L_x_2070:
[----:B------:R-:W-:-:S05]  /*6fd0*/  MOV R2, c[0x0][0x32c] ;  /* 0x0000cb0000027a02 */ /* 0x000fca0000000f00 */
[----:B------:R-:W-:-:S05]  /*6fe0*/  IMAD R3, R3, R2, c[0x0][0x32c] ;  /* 0x0000cb0003037624 */ /* 0x000fca00078e0202 */
[----:B------:R-:W-:-:S04]  /*6ff0*/  IMNMX R0, R0, R3, PT ;  /* 0x0000000300007217 */ /* 0x000fc80003800200 */
.L_x_2069:
[----:B------:R-:W-:Y:S01]  /*7000*/  SHF.R.S32.HI R2, RZ, 0x1f, R0 ;  /* 0x0000001fff027819 */ /* 0x000fe20000011400 */
[----:B------:R-:W-:Y:S02]  /*7010*/  IMAD.MOV.U32 R163, RZ, RZ, 0x1 ;  /* 0x00000001ffa37424 */ /* 0x000fe400078e00ff */
[----:B------:R-:W-:Y:S01]  /*7020*/  IMAD.MOV.U32 R178, RZ, RZ, RZ ;  /* 0x000000ffffb27224 */ /* 0x000fe200078e00ff */
[----:B------:R-:W-:-:S04]  /*7030*/  LEA.HI R0, R2, R0, RZ, 0x6 ;  /* 0x0000000002007211 */ /* 0x000fc800078f30ff */
[----:B------:R-:W-:-:S04]  /*7040*/  SHF.R.S32.HI R0, RZ, 0x6, R0 ;  /* 0x00000006ff007819 */ /* 0x000fc80000011400 */
[----:B------:R-:W-:-:S04]  /*7050*/  IMNMX R192, R188, R0, !PT ;  /* 0x00000000bcc07217 */ /* 0x000fc80007800200 */
[----:B------:R-:W-:-:S13]  /*7060*/  ISETP.GE.AND P0, PT, R173, R192, PT ;  /* 0x000000c0ad00720c */ /* 0x000fda0003f06270 */
[----:B------:R-:W-:Y:S05]  /*7070*/  @!P0 BRA `(.L_x_2073) ;  /* 0x00003aa000008947 */ /* 0x000fea0003800000 */
[----:B------:R-:W-:Y:S01]  /*7080*/  ISETP.GE.AND P0, PT, R177, c[0x0][0x1d4], PT ;  /* 0x00007500b1007a0c */ /* 0x000fe20003f06270 */
[----:B------:R-:W-:Y:S01]  /*7090*/  IMAD.MOV.U32 R103, RZ, RZ, R100 ;  /* 0x000000ffff677224 */ /* 0x000fe200078e0064 */
[----:B------:R-:W-:Y:S01]  /*70a0*/  LOP3.LUT R213, R213, 0xfffffffb, RZ, 0xc0, !PT ;  /* 0xfffffffbd5d57812 */ /* 0x000fe200078ec0ff */
[----:B------:R-:W-:Y:S02]  /*70b0*/  IMAD.MOV.U32 R102, RZ, RZ, R101 ;  /* 0x000000ffff667224 */ /* 0x000fe400078e0065 */
[----:B------:R-:W-:Y:S02]  /*70c0*/  IMAD.MOV.U32 R176, RZ, RZ, R173 ;  /* 0x000000ffffb07224 */ /* 0x000fe400078e00ad */
[----:B------:R-:W-:Y:S02]  /*70d0*/  IMAD.MOV.U32 R178, RZ, RZ, RZ ;  /* 0x000000ffffb27224 */ /* 0x000fe400078e00ff */
[----:B------:R-:W-:-:S04]  /*70e0*/  IMAD.MOV.U32 R163, RZ, RZ, 0x1 ;  /* 0x00000001ffa37424 */ /* 0x000fc800078e00ff */
[----:B------:R-:W-:Y:S02]  /*70f0*/  @P0 LOP3.LUT R213, R213, 0x4, RZ, 0xfc, !PT ;  /* 0x00000004d5d50812 */ /* 0x000fe400078efcff */
[----:B------:R-:W-:Y:S02]  /*7100*/  ISETP.GE.AND P0, PT, R186, c[0x0][0x1d4], PT ;  /* 0x00007500ba007a0c */ /* 0x000fe40003f06270 */
[----:B------:R-:W-:-:S11]  /*7110*/  LOP3.LUT R213, R213, 0xfffffffd, RZ, 0xc0, !PT ;  /* 0xfffffffdd5d57812 */ /* 0x000fd600078ec0ff */
[----:B------:R-:W-:Y:S02]  /*7120*/  @P0 LOP3.LUT R213, R213, 0x2, RZ, 0xfc, !PT ;  /* 0x00000002d5d50812 */ /* 0x000fe400078efcff */
.L_x_2090:
[----:B------:R-:W-:Y:S04]  /*7130*/  DEPBAR.LE SB0, 0x2 ;  /* 0x000080800000791a */ /* 0x000fe80000000000 */
[----:B------:R-:W-:Y:S01]  /*7140*/  WARPSYNC 0xffffffff ;  /* 0xffffffff00007948 */ /* 0x000fe20003800000 */
[----:B------:R-:W-:Y:S01]  /*7150*/  BAR.SYNC.DEFER_BLOCKING 0x0 ;  /* 0x0000000000007b1d */ /* 0x000fe20000010000 */
[----:B------:R-:W-:Y:S01]  /*7160*/  IMAD R161, R163, 0x6000, RZ ;  /* 0x00006000a3a17824 */ /* 0x000fe200078e02ff */
[----:B------:R-:W-:Y:S04]  /*7170*/  ISETP.GE.AND P0, PT, R188, R176, PT ;  /* 0x000000b0bc00720c */ /* 0x000fe80003f06270 */
[----:B------:R-:W-:Y:S04]  /*7180*/  IADD3 R0, R170, R161, RZ ;  /* 0x000000a1aa007210 */ /* 0x000fe80007ffe0ff */
[----:B------:R-:W-:Y:S01]  /*7190*/  IADD3 R100, R168, R0, RZ ;  /* 0x00000000a8647210 */ /* 0x000fe20007ffe0ff */
        /* <DEDUP_REMOVED lines=35> */
[----:B------:R4:W3:Y:S02]  /*73d0*/  SHFL.IDX PT, R5, R12, RZ, 0x181f ;  /* 0x00181fff0c057589 */ /* 0x0008e400000e0000 */
.L_x_2203:
[----:B------:R-:W-:-:S05]  /*73e0*/  BRA.DIV ~URZ, `(.L_x_2077) ;  /* 0x0000fff27f007947 */ /* 0x000fca000b800000 */
[----:B------:R-:W5:Y:S01]  /*73f0*/  SHFL.IDX PT, R2, R13, RZ, 0x181f ;  /* 0x00181fff0d027589 */ /* 0x000f6200000e0000 */
[----:B------:R-:W-:Y:S01]  /*7400*/  ISETP.GE.AND P4, PT, R177, c[0x0][0x1d4], PT ;  /* 0x00007500b1007a0c */ /* 0x000fe20003f86270 */
[----:B------:R-:W-:Y:S01]  /*7410*/  IMAD R4, R178, 0x6000, R206 ;  /* 0x00006000b2047824 */ /* 0x000fe200078e02ce */
[----:B------:R-:W-:Y:S04]  /*7420*/  ISETP.GE.AND P3, PT, R186, c[0x0][0x1d4], PT ;  /* 0x00007500ba007a0c */ /* 0x000fe80003f66270 */
[----:B------:R-:W-:Y:S02]  /*7430*/  SEL R15, RZ, 0x10, P3 ;  /* 0x00000010ff0f7807 */ /* 0x000fe40001800000 */
[C---:B-----5:R-:W-:Y:S05]  /*7440*/  IADD3 R6, P0, R2.reuse, R28, RZ ;  /* 0x0000001c02067210 */ /* 0x060fea0007f1e0ff */
[C---:B---3--:R-:W-:Y:S05]  /*7450*/  IMAD.X R7, R5.reuse, 0x1, R20, P0 ;  /* 0x0000000105077824 */ /* 0x048fea00000e0614 */
[----:B------:R-:W-:Y:S01]  /*7460*/  @!PT LDS RZ, [RZ] ;  /* 0x00000000fffff984 */ /* 0x000fe20000000800 */
[----:B------:R-:W-:Y:S01]  /*7470*/  @!PT LDS RZ, [RZ] ;  /* 0x00000000fffff984 */ /* 0x000fe20000000800 */
[----:B------:R3:W-:Y:S02]  /*7480*/  LDGSTS.E.BYPASS.LTC128B.128 [R4], [R6.64], !P4 ;  /* 0x0000000006047fae */ /* 0x0007e4000e101d46 */
[C---:B---3--:R-:W-:Y:S05]  /*7490*/  IADD3 R6, P0, R2.reuse, R23, RZ ;  /* 0x0000001702067210 */ /* 0x048fea0007f1e0ff */
[C---:B------:R-:W-:Y:S01]  /*74a0*/  IMAD.X R7, R5.reuse, 0x1, R21, P0 ;  /* 0x0000000105077824 */ /* 0x040fe200000e0615 */
[----:B------:R-:W-:Y:S04]  /*74b0*/  IADD3 R2, P0, R2, R29, RZ ;  /* 0x0000001d02027210 */ /* 0x000fe80007f1e0ff */
[----:B------:R3:W-:Y:S01]  /*74c0*/  LDGSTS.E.BYPASS.LTC128B.128 [R4+0x2000], [R6.64], !P3 ;  /* 0x0200000006047fae */ /* 0x0007e2000d901d46 */
[----:B------:R-:W-:Y:S01]  /*74d0*/  IMAD.X R3, R5, 0x1, R22, P0 ;  /* 0x0000000105037824 */ /* 0x000fe200000e0616 */
[----:B------:R-:W-:Y:S02]  /*74e0*/  ISETP.GE.AND P0, PT, R185, c[0x0][0x1d4], PT ;  /* 0x00007500b9007a0c */ /* 0x000fe40003f06270 */
[----:B------:R4:W2:Y:S02]  /*74f0*/  SHFL.IDX PT, R5, R12, 0x1, 0x181f ;  /* 0x00381f000c057f89 */ /* 0x0008a400000e0000 */
[----:B------:R-:W-:Y:S09]  /*7500*/  SEL R14, RZ, 0x10, P0 ;  /* 0x00000010ff0e7807 */ /* 0x000ff20000000000 */
[----:B------:R5:W-:Y:S01]  /*7510*/  LDGSTS.E.BYPASS.LTC128B.128 [R4+0x4000], [R2.64], !P0 ;  /* 0x0400000002047fae */ /* 0x000be2000c101d46 */
[----:B---3--:R-:W-:Y:S03]  /*7520*/  SEL R7, RZ, 0x10, P4 ;  /* 0x00000010ff077807 */ /* 0x008fe60002000000 */
[----:B-----5:R4:W3:Y:S04]  /*7530*/  SHFL.IDX PT, R2, R13, 0x1, 0x181f ;  /* 0x00381f000d027f89 */ /* 0x0208e800000e0000 */
.L_x_2204:
[----:B--2---:R-:W-:Y:S02]  /*7540*/  IADD3 R3, -R15, 0x10, RZ ;  /* 0x000000100f037810 */ /* 0x004fe40007ffe1ff */
[----:B------:R-:W-:Y:S02]  /*7550*/  ISETP.NE.U32.AND P6, PT, R7, RZ, PT ;  /* 0x000000ff0700720c */ /* 0x000fe40003fc5070 */
[----:B------:R-:W-:Y:S04]  /*7560*/  LOP3.LUT R3, R3, 0xf, RZ, 0xc0, !PT ;  /* 0x0000000f03037812 */ /* 0x000fe800078ec0ff */
[-C--:B---3--:R-:W-:Y:S02]  /*7570*/  IADD3 R6, P3, P0, R3, R2.reuse, R23 ;  /* 0x0000000203067210 */ /* 0x088fe4000787e017 */
[----:B------:R-:W-:Y:S02]  /*7580*/  IADD3 R3, -R7, 0x10, RZ ;  /* 0x0000001007037810 */ /* 0x000fe40007ffe1ff */
[-C--:B------:R-:W-:Y:S02]  /*7590*/  IADD3.X R7, RZ, R5.reuse, R21, P3, P0 ;  /* 0x00000005ff077210 */ /* 0x080fe40001fe0415 */
[----:B------:R-:W-:Y:S04]  /*75a0*/  LOP3.LUT R3, R3, 0xf, RZ, 0xc0, !PT ;  /* 0x0000000f03037812 */ /* 0x000fe800078ec0ff */
[-C--:B----4-:R-:W-:Y:S02]  /*75b0*/  IADD3 R12, P5, P4, R3, R2.reuse, R28 ;  /* 0x00000002030c7210 */ /* 0x090fe40007cbe01c */
[C---:B------:R-:W-:Y:S02]  /*75c0*/  IADD3 R3, -R14.reuse, 0x10, RZ ;  /* 0x000000100e037810 */ /* 0x040fe40007ffe1ff */
[-C--:B------:R-:W-:Y:S02]  /*75d0*/  IADD3.X R13, RZ, R5.reuse, R20, P5, P4 ;  /* 0x00000005ff0d7210 */ /* 0x080fe40002fe8414 */
[----:B------:R-:W-:Y:S03]  /*75e0*/  LOP3.LUT R3, R3, 0xf, RZ, 0xc0, !PT ;  /* 0x0000000f03037812 */ /* 0x000fe600078ec0ff */
[----:B------:R-:W-:Y:S01]  /*75f0*/  @!PT LDS RZ, [RZ] ;  /* 0x00000000fffff984 */ /* 0x000fe20000000800 */
[----:B------:R-:W-:Y:S01]  /*7600*/  @!PT LDS RZ, [RZ] ;  /* 0x00000000fffff984 */ /* 0x000fe20000000800 */
[----:B------:R-:W-:Y:S01]  /*7610*/  @!PT LDS RZ, [RZ] ;  /* 0x00000000fffff984 */ /* 0x000fe20000000800 */
[----:B------:R2:W-:Y:S01]  /*7620*/  LDGSTS.E.BYPASS.LTC128B.128.ZFILL [R4+0x1000], [R12.64], P6 ;  /* 0x010000000c047fae */ /* 0x0005e2000b141d46 */
[----:B------:R-:W-:Y:S04]  /*7630*/  IADD3 R2, P3, P0, R3, R2, R29 ;  /* 0x0000000203027210 */ /* 0x000fe8000787e01d */
[----:B------:R-:W-:Y:S02]  /*7640*/  IADD3.X R3, RZ, R5, R22, P3, P0 ;  /* 0x00000005ff037210 */ /* 0x000fe40001fe0416 */
[----:B------:R-:W-:Y:S11]  /*7650*/  ISETP.NE.U32.AND P0, PT, R15, RZ, PT ;  /* 0x000000ff0f00720c */ /* 0x000ff60003f05070 */
[----:B------:R-:W-:Y:S02]  /*7660*/  @!UPT UIADD3 URZ, URZ, URZ, URZ ;  /* 0x0000003f3f3ff290 */ /* 0x000fe4000fffe03f */
[----:B------:R2:W-:Y:S01]  /*7670*/  LDGSTS.E.BYPASS.LTC128B.128.ZFILL [R4+0x3000], [R6.64], P0 ;  /* 0x0300000006047fae */ /* 0x0005e20008141d46 */
[----:B------:R-:W-:Y:S11]  /*7680*/  ISETP.NE.U32.AND P0, PT, R14, RZ, PT ;  /* 0x000000ff0e00720c */ /* 0x000ff60003f05070 */
[----:B------:R-:W-:Y:S02]  /*7690*/  @!UPT UIADD3 URZ, URZ, URZ, URZ ;  /* 0x0000003f3f3ff290 */ /* 0x000fe4000fffe03f */
[----:B------:R2:W-:Y:S02]  /*76a0*/  LDGSTS.E.BYPASS.LTC128B.128.ZFILL [R4+0x5000], [R2.64], P0 ;  /* 0x0500000002047fae */ /* 0x0005e40008141d46 */
.L_x_2075:
[----:B------:R-:W-:Y:S05]  /*76b0*/  BSYNC B0 ;  /* 0x0000000000007941 */ /* 0x000fea0003800000 */
.L_x_2074:
[----:B------:R-:W0:Y:S01]  /*76c0*/  LDGDEPBAR ;  /* 0x00000000000079af */ /* 0x000e220000000000 */
[----:B------:R-:W-:Y:S01]  /*76d0*/  WARPSYNC 0xffffffff ;  /* 0xffffffff00007948 */ /* 0x000fe20003800000 */
[C---:B--23--:R-:W-:Y:S01]  /*76e0*/  HMMA.16816.F32.BF16 R4, R32.reuse, R8, RZ ;  /* 0x000000082004723c */ /* 0x04cfe200000418ff */
[----:B------:R-:W-:Y:S01]  /*76f0*/  IMAD.MOV.U32 R173, RZ, RZ, c[0x0][0x2c4] ;  /* 0x0000b100ffad7624 */ /* 0x000fe200078e00ff */
[----:B------:R-:W-:Y:S01]  /*7700*/  ULDC UR4, c[0x0][0x324] ;  /* 0x0000c90000047ab9 */ /* 0x000fe20000000800 */
[----:B------:R-:W-:Y:S01]  /*7710*/  ISETP.GE.AND P0, PT, R178, 0x1, PT ;  /* 0x00000001b200780c */ /* 0x000fe20003f06270 */
[----:B------:R-:W-:Y:S01]  /*7720*/  IMAD.IADD R160, R162, 0x1, R0 ;  /* 0x00000001a2a07824 */ /* 0x000fe200078e0200 */
[----:B------:R-:W-:Y:S01]  /*7730*/  IADD3 R2, R178, 0x1, RZ ;  /* 0x00000001b2027810 */ /* 0x000fe20007ffe0ff */
[----:B------:R-:W-:Y:S01]  /*7740*/  IMAD.IADD R101, R162, 0x1, R100 ;  /* 0x00000001a2657824 */ /* 0x000fe200078e0264 */
[----:B------:R-:W-:Y:S01]  /*7750*/  ISETP.NE.AND P3, PT, R173, 0x1, PT ;  /* 0x00000001ad00780c */ /* 0x000fe20003f65270 */
[C---:B------:R-:W-:Y:S01]  /*7760*/  HMMA.16816.F32.BF16 R8, R32.reuse, R10, RZ ;  /* 0x0000000a2008723c */ /* 0x040fe200000418ff */
[----:B------:R-:W-:Y:S01]  /*7770*/  IMAD.IADD R3, R168, 0x1, R0 ;  /* 0x00000001a8037824 */ /* 0x000fe200078e0200 */
[----:B------:R-:W-:Y:S02]  /*7780*/  ULOP3.LUT UR4, URZ, UR4, URZ, 0x33, !UPT ;  /* 0x000000043f047292 */ /* 0x000fe4000f8e333f */
[----:B------:R-:W-:Y:S01]  /*7790*/  SEL R178, R2, RZ, !P0 ;  /* 0x000000ff02b27207 */ /* 0x000fe20004000000 */
[----:B------:R-:W-:Y:S01]  /*77a0*/  IMAD.MOV.U32 R173, RZ, RZ, c[0x0][0x32c] ;  /* 0x0000cb00ffad7624 */ /* 0x000fe200078e00ff */
[----:B------:R-:W-:Y:S02]  /*77b0*/  IADD3 R2, R168, R0, R162 ;  /* 0x00000000a8027210 */ /* 0x000fe40007ffe0a2 */
[C---:B----4-:R-:W-:Y:S02]  /*77c0*/  HMMA.16816.F32.BF16 R12, R32.reuse, R16, RZ ;  /* 0x00000010200c723c */ /* 0x050fe400000418ff */
[----:B------:R-:W-:Y:S06]  /*77d0*/  ISETP.GE.AND P4, PT, R173, 0x1, PT ;  /* 0x00000001ad00780c */ /* 0x000fec0003f86270 */
        /* <DEDUP_REMOVED lines=30> */
[----:B------:R-:W-:Y:S01]  /*79c0*/  LDSM.16.M88.4 R152, [R3+0x5800] ;  /* 0x005800000398783b */ /* 0x000fe20000000200 */
[C---:B-1----:R-:W-:Y:S08]  /*79d0*/  HMMA.16816.F32.BF16 R4, R140.reuse, R144, R4 ;  /* 0x000000908c04723c */ /* 0x042ff00000041804 */
[C---:B------:R-:W-:Y:S01]  /*79e0*/  HMMA.16816.F32.BF16 R8, R140.reuse, R146, R8 ;  /* 0x000000928c08723c */ /* 0x040fe20000041808 */
[----:B------:R-:W-:Y:S07]  /*79f0*/  LDSM.16.M88.4 R144, [R164+0x4000] ;  /* 0x00400000a490783b */ /* 0x000fee0000000200 */
[C---:B--2---:R-:W-:Y:S08]  /*7a00*/  HMMA.16816.F32.BF16 R12, R140.reuse, R136, R12 ;  /* 0x000000888c0c723c */ /* 0x044ff0000004180c */
[C---:B------:R-:W-:Y:S01]  /*7a10*/  HMMA.16816.F32.BF16 R16, R140.reuse, R138, R16 ;  /* 0x0000008a8c10723c */ /* 0x040fe20000041810 */
[----:B------:R-:W1:Y:S07]  /*7a20*/  LDSM.16.M88.4 R136, [R101+0x1800] ;  /* 0x001800006588783b */ /* 0x000e6e0000000200 */
[C---:B------:R-:W-:Y:S08]  /*7a30*/  HMMA.16816.F32.BF16 R20, R140.reuse, R148, R20 ;  /* 0x000000948c14723c */ /* 0x040ff00000041814 */
[C---:B------:R-:W-:Y:S01]  /*7a40*/  HMMA.16816.F32.BF16 R24, R140.reuse, R150, R24 ;  /* 0x000000968c18723c */ /* 0x040fe20000041818 */
[----:B------:R-:W2:Y:S07]  /*7a50*/  LDSM.16.M88.4 R148, [R0+0x2000] ;  /* 0x002000000094783b */ /* 0x000eae0000000200 */
[C---:B-1----:R-:W-:Y:S08]  /*7a60*/  HMMA.16816.F32.BF16 R28, R140.reuse, R136, R28 ;  /* 0x000000888c1c723c */ /* 0x042ff0000004181c */
[----:B------:R-:W-:Y:S01]  /*7a70*/  HMMA.16816.F32.BF16 R32, R140, R138, R32 ;  /* 0x0000008a8c20723c */ /* 0x000fe20000041820 */
[----:B------:R-:W1:Y:S06]  /*7a80*/  LDSM.16.M88.4 R136, [R0+0x2800] ;  /* 0x002800000088783b */ /* 0x000e6c0000000200 */
[----:B------:R-:W3:Y:S01]  /*7a90*/  LDSM.16.M88.4 R140, [R0+0x3000] ;  /* 0x00300000008c783b */ /* 0x000ee20000000200 */
        /* <DEDUP_REMOVED lines=8> */
[----:B------:R-:W1:Y:S07]  /*7b20*/  LDSM.16.M88.4 R140, [R100+0x2000] ;  /* 0x00200000648c783b */ /* 0x000e6e0000000200 */
[C---:B--2---:R-:W-:Y:S08]  /*7b30*/  HMMA.16816.F32.BF16 R28, R144.reuse, R148, R28 ;  /* 0x00000094901c723c */ /* 0x044ff0000004181c */
[----:B------:R-:W-:Y:S01]  /*7b40*/  HMMA.16816.F32.BF16 R32, R144, R150, R32 ;  /* 0x000000969020723c */ /* 0x000fe20000041820 */
[----:B------:R-:W2:Y:S06]  /*7b50*/  LDSM.16.M88.4 R144, [R3+0x2800] ;  /* 0x002800000390783b */ /* 0x000eac0000000200 */
        /* <DEDUP_REMOVED lines=48> */
[----:B------:R2:W3:Y:S07]  /*7e60*/  LDSM.16.M88.4 R148, [R100+0x4000] ;  /* 0x004000006494783b */ /* 0x0004ee0000000200 */
[C---:B-1----:R-:W-:Y:S08]  /*7e70*/  HMMA.16816.F32.BF16 R28, R140.reuse, R144, R28 ;  /* 0x000000908c1c723c */ /* 0x042ff0000004181c */
[----:B------:R-:W-:Y:S01]  /*7e80*/  HMMA.16816.F32.BF16 R32, R140, R146, R32 ;  /* 0x000000928c20723c */ /* 0x000fe20000041820 */
[----:B------:R-:W1:Y:S06]  /*7e90*/  LDSM.16.M88.4 R140, [R3+0x4800] ;  /* 0x00480000038c783b */ /* 0x000e6c0000000200 */
[----:B------:R-:W4:Y:S01]  /*7ea0*/  LDSM.16.M88.4 R144, [R3+0x5000] ;  /* 0x005000000390783b */ /* 0x000f220000000200 */
[----:B--2---:R-:W-:Y:S04]  /*7eb0*/  IMAD.IADD R100, R212, 0x1, R203 ;  /* 0x00000001d4647824 */ /* 0x004fe800078e02cb */
[----:B------:R-:W-:Y:S05]  /*7ec0*/  @P3 IMAD.HI.U32 R0, R100, c[0x0][0x2c8], RZ ;  /* 0x0000b20064003a27 */ /* 0x000fea00078e00ff */
[----:B------:R-:W-:Y:S05]  /*7ed0*/  @P3 SHF.R.U32.HI R100, RZ, c[0x0][0x2cc], R0 ;  /* 0x0000b300ff643a19 */ /* 0x000fea0000011600 */
[----:B------:R-:W-:Y:S01]  /*7ee0*/  SHFL.IDX PT, R3, R100, RZ, 0x1c1f ;  /* 0x001c1fff64037589 */ /* 0x000fe200000e0000 */
[C---:B---3--:R-:W-:Y:S08]  /*7ef0*/  HMMA.16816.F32.BF16 R4, R136.reuse, R148, R4 ;  /* 0x000000948804723c */ /* 0x048ff00000041804 */
[C---:B------:R-:W-:Y:S01]  /*7f00*/  HMMA.16816.F32.BF16 R8, R136.reuse, R150, R8 ;  /* 0x000000968808723c */ /* 0x040fe20000041808 */
[----:B------:R-:W-:Y:S07]  /*7f10*/  LDSM.16.M88.4 R148, [R160+0x4800] ;  /* 0x00480000a094783b */ /* 0x000fee0000000200 */
[C---:B-1----:R-:W-:Y:S08]  /*7f20*/  HMMA.16816.F32.BF16 R12, R136.reuse, R140, R12 ;  /* 0x0000008c880c723c */ /* 0x042ff0000004180c */
[C---:B------:R-:W-:Y:S01]  /*7f30*/  HMMA.16816.F32.BF16 R16, R136.reuse, R142, R16 ;  /* 0x0000008e8810723c */ /* 0x040fe20000041810 */
[----:B------:R-:W-:Y:S07]  /*7f40*/  LDSM.16.M88.4 R140, [R167+0x8000] ;  /* 0x00800000a78c783b */ /* 0x000fee0000000200 */
[C---:B----4-:R-:W-:Y:S08]  /*7f50*/  HMMA.16816.F32.BF16 R20, R136.reuse, R144, R20 ;  /* 0x000000908814723c */ /* 0x050ff00000041814 */
        /* <DEDUP_REMOVED lines=20> */
[C---:B------:R-:W-:Y:S07]  /*80a0*/  HMMA.16816.F32.BF16 R8, R136.reuse, R146, R8 ;  /* 0x000000928808723c */ /* 0x040fee0000041808 */
[----:B------:R-:W-:Y:S01]  /*80b0*/  IMAD.SHL.U32 R147, R176, 0x40, RZ ;  /* 0x00000040b0937824 */ /* 0x000fe200078e00ff */
[C---:B------:R-:W-:Y:S04]  /*80c0*/  HMMA.16816.F32.BF16 R12, R136.reuse, R148, R12 ;  /* 0x00000094880c723c */ /* 0x040fe8000004180c */
[----:B------:R-:W-:Y:S04]  /*80d0*/  IADD3 R0, -R191, 0x1, -R147 ;  /* 0x00000001bf007810 */ /* 0x000fe80007ffe993 */
[C---:B------:R-:W-:Y:S04]  /*80e0*/  HMMA.16816.F32.BF16 R16, R136.reuse, R150, R16 ;  /* 0x000000968810723c */ /* 0x040fe80000041810 */
[----:B------:R-:W-:Y:S04]  /*80f0*/  IADD3 R0, -R190, R0, R189 ;  /* 0x00000000be007210 */ /* 0x000fe80007ffe1bd */
[C---:B--2---:R-:W-:Y:S04]  /*8100*/  HMMA.16816.F32.BF16 R20, R136.reuse, R140, R20 ;  /* 0x0000008c8814723c */ /* 0x044fe80000041814 */
[C---:B------:R-:W-:Y:S04]  /*8110*/  IADD3 R101, R0.reuse, UR4, RZ ;  /* 0x0000000400657c10 */ /* 0x040fe8000fffe0ff */
[C---:B------:R-:W-:Y:S08]  /*8120*/  HMMA.16816.F32.BF16 R24, R136.reuse, R142, R24 ;  /* 0x0000008e8818723c */ /* 0x040ff00000041818 */
[C---:B---3--:R-:W-:Y:S08]  /*8130*/  HMMA.16816.F32.BF16 R28, R136.reuse, R152, R28 ;  /* 0x00000098881c723c */ /* 0x048ff0000004181c */
[----:B------:R-:W-:Y:S07]  /*8140*/  HMMA.16816.F32.BF16 R32, R136, R154, R32 ;  /* 0x0000009a8820723c */ /* 0x000fee0000041820 */
[----:B------:R-:W-:Y:S01]  /*8150*/  IADD3 R139, R0, c[0x0][0x328], RZ ;  /* 0x0000ca00008b7a10 */ /* 0x000fe20007ffe0ff */
[--C-:B------:R-:W-:Y:S04]  /*8160*/  IMAD.IADD R0, R101, 0x1, R3.reuse ;  /* 0x0000000165007824 */ /* 0x100fe800078e0203 */
[----:B------:R-:W-:Y:S01]  /*8170*/  IMAD.IADD R2, R139, 0x1, R3 ;  /* 0x000000018b027824 */ /* 0x000fe200078e0203 */
[----:B------:R-:W-:-:S05]  /*8180*/  @!P4 BRA `(.L_x_2078) ;  /* 0x000001800000c947 */ /* 0x000fca0003800000 */
[----:B------:R-:W-:Y:S01]  /*8190*/  IADD3 R3, -R190, R189, R3 ;  /* 0x000000bdbe037210 */ /* 0x000fe20007ffe103 */
[----:B------:R-:W-:Y:S03]  /*81a0*/  BSSY B0, `(.L_x_2079) ;  /* 0x0000011000007945 */ /* 0x000fe60003800000 */
        /* <DEDUP_REMOVED lines=11> */
.L_x_2080:
[----:B------:R-:W-:Y:S04]  /*8260*/  MOV R136, c[0x0][0x32c] ;  /* 0x0000cb0000887a02 */ /* 0x000fe80000000f00 */
[----:B------:R-:W-:Y:S11]  /*8270*/  ISETP.NE.AND P0, PT, R136, 0x1, PT ;  /* 0x000000018800780c */ /* 0x000ff60003f05270 */
[----:B------:R-:W-:Y:S02]  /*8280*/  @!UPT UIADD3 URZ, URZ, URZ, URZ ;  /* 0x0000003f3f3ff290 */ /* 0x000fe4000fffe03f */
[----:B------:R-:W-:Y:S05]  /*8290*/  @P0 IMAD.HI.U32 R136, R3, c[0x0][0x330], RZ ;  /* 0x0000cc0003880a27 */ /* 0x000fea00078e00ff */
[----:B------:R-:W-:Y:S02]  /*82a0*/  @P0 SHF.R.U32.HI R3, RZ, c[0x0][0x334], R136 ;  /* 0x0000cd00ff030a19 */ /* 0x000fe40000011688 */
.L_x_2081:
[----:B------:R-:W-:Y:S05]  /*82b0*/  BSYNC B0 ;  /* 0x0000000000007941 */ /* 0x000fea0003800000 */
.L_x_2079:
[----:B------:R-:W-:Y:S04]  /*82c0*/  IMAD R3, R3, c[0x0][0x32c], -R147 ;  /* 0x0000cb0003037a24 */ /* 0x000fe800078e0a93 */
[----:B------:R-:W-:Y:S05]  /*82d0*/  IMAD.IADD R3, R3, 0x1, -R191 ;  /* 0x0000000103037824 */ /* 0x000fea00078e0abf */
[----:B------:R-:W-:Y:S02]  /*82e0*/  IMNMX R0, R0, R3, !PT ;  /* 0x0000000300007217 */ /* 0x000fe40007800200 */
[----:B------:R-:W-:Y:S04]  /*82f0*/  IADD3 R3, R3, c[0x0][0x32c], RZ ;  /* 0x0000cb0003037a10 */ /* 0x000fe80007ffe0ff */
[----:B------:R-:W-:Y:S02]  /*8300*/  IMNMX R2, R2, R3, PT ;  /* 0x0000000302027217 */ /* 0x000fe40003800200 */
.L_x_2078:
        /* <DEDUP_REMOVED lines=47> */
[----:B------:R-:W1:Y:S02]  /*8600*/  SHFL.IDX PT, R0, R100, 0x1, 0x1c1f ;  /* 0x003c1f0064007f89 */ /* 0x000e6400000e0000 */
[----:B------:R-:W-:Y:S04]  /*8610*/  ISETP.LT.OR P0, PT, R2, 0x3a, P0 ;  /* 0x0000003a0200780c */ /* 0x000fe80000701670 */
[----:B------:R-:W-:Y:S01]  /*8620*/  FSEL R5, R33, -INF , !P0 ;  /* 0xff80000021057808 */ /* 0x000fe20004000000 */
[--C-:B-1----:R-:W-:Y:S02]  /*8630*/  IMAD.IADD R3, R139, 0x1, R0.reuse ;  /* 0x000000018b037824 */ /* 0x102fe400078e0200 */
        /* <DEDUP_REMOVED lines=15> */
.L_x_2084:
[----:B------:R-:W-:Y:S04]  /*8730*/  MOV R4, c[0x0][0x32c] ;  /* 0x0000cb0000047a02 */ /* 0x000fe80000000f00 */
[----:B------:R-:W-:Y:S11]  /*8740*/  ISETP.NE.AND P0, PT, R4, 0x1, PT ;  /* 0x000000010400780c */ /* 0x000ff60003f05270 */
[----:B------:R-:W-:Y:S02]  /*8750*/  @!UPT UIADD3 URZ, URZ, URZ, URZ ;  /* 0x0000003f3f3ff290 */ /* 0x000fe4000fffe03f */
[----:B------:R-:W-:Y:S05]  /*8760*/  @P0 IMAD.HI.U32 R4, R0, c[0x0][0x330], RZ ;  /* 0x0000cc0000040a27 */ /* 0x000fea00078e00ff */
[----:B------:R-:W-:Y:S02]  /*8770*/  @P0 SHF.R.U32.HI R0, RZ, c[0x0][0x334], R4 ;  /* 0x0000cd00ff000a19 */ /* 0x000fe40000011604 */
.L_x_2085:
[----:B------:R-:W-:Y:S05]  /*8780*/  BSYNC B0 ;  /* 0x0000000000007941 */ /* 0x000fea0003800000 */
.L_x_2083:
[----:B------:R-:W-:Y:S04]  /*8790*/  IMAD R0, R0, c[0x0][0x32c], -R147 ;  /* 0x0000cb0000007a24 */ /* 0x000fe800078e0a93 */
[----:B------:R-:W-:Y:S05]  /*87a0*/  IMAD.IADD R0, R0, 0x1, -R191 ;  /* 0x0000000100007824 */ /* 0x000fea00078e0abf */
[----:B------:R-:W-:Y:S02]  /*87b0*/  IMNMX R2, R2, R0, !PT ;  /* 0x0000000002027217 */ /* 0x000fe40007800200 */
[----:B------:R-:W-:Y:S04]  /*87c0*/  IADD3 R0, R0, c[0x0][0x32c], RZ ;  /* 0x0000cb0000007a10 */ /* 0x000fe80007ffe0ff */
[----:B------:R-:W-:Y:S02]  /*87d0*/  IMNMX R3, R3, R0, PT ;  /* 0x0000000003037217 */ /* 0x000fe40003800200 */
.L_x_2082:
[----:B------:R-:W-:Y:S01]  /*87e0*/  FMNMX.FTZ R0, R141, R102, !PT ;  /* 0x000000668d007209 */ /* 0x000fe20007810000 */
[----:B------:R-:W-:Y:S04]  /*87f0*/  DEPBAR.LE SB0, 0x2 ;  /* 0x000080800000791a */ /* 0x000fe80000000000 */
[----:B------:R-:W-:Y:S01]  /*8800*/  FMNMX.FTZ R0, R144, R0, !PT ;  /* 0x0000000090007209 */ /* 0x000fe20007810000 */
[----:B------:R-:W-:Y:S03]  /*8810*/  BAR.SYNC.DEFER_BLOCKING 0x0 ;  /* 0x0000000000007b1d */ /* 0x000fe60000010000 */
        /* <DEDUP_REMOVED lines=14> */
[----:B------:R-:W1:Y:S01]  /*8900*/  SHFL.BFLY PT, R4, R0, 0x2, 0x1f ;  /* 0x0c401f0000047f89 */ /* 0x000e6200000e0000 */
[----:B------:R-:W-:Y:S01]  /*8910*/  BSSY B0, `(.L_x_2086) ;  /* 0x0000215000007945 */ /* 0x000fe20003800000 */
[----:B-1----:R-:W-:Y:S06]  /*8920*/  FMNMX.FTZ R0, R0, R4, !PT ;  /* 0x0000000400007209 */ /* 0x002fec0007810000 */
[----:B------:R-:W1:Y:S02]  /*8930*/  SHFL.BFLY PT, R4, R0, 0x1, 0x1f ;  /* 0x0c201f0000047f89 */ /* 0x000e6400000e0000 */
[----:B-1----:R-:W-:Y:S04]  /*8940*/  FMNMX.FTZ R101, R0, R4, !PT ;  /* 0x0000000400657209 */ /* 0x002fe80007810000 */
[C---:B------:R-:W-:Y:S01]  /*8950*/  FSETP.NEU.FTZ.AND P0, PT, R101.reuse, -INF , PT ;  /* 0xff8000006500780b */ /* 0x040fe20003f1d000 */
[C---:B------:R-:W-:Y:S03]  /*8960*/  FMUL.FTZ R4, R101.reuse, c[0x0][0x2d0] ;  /* 0x0000b40065047a20 */ /* 0x040fe60000410000 */
[----:B------:R-:W-:Y:S02]  /*8970*/  FSEL R0, R101, RZ, P0 ;  /* 0x000000ff65007208 */ /* 0x000fe40000000000 */
[----:B------:R-:W-:Y:S02]  /*8980*/  FSEL R4, R4, RZ, P0 ;  /* 0x000000ff04047208 */ /* 0x000fe40000000000 */
[----:B------:R-:W-:Y:S01]  /*8990*/  ISETP.GT.AND P0, PT, R2, RZ, P3 ;  /* 0x000000ff0200720c */ /* 0x000fe20001f04270 */
[----:B------:R-:W-:Y:S02]  /*89a0*/  FADD.FTZ R0, -R0, R102 ;  /* 0x0000006600007221 */ /* 0x000fe40000010100 */
[--C-:B------:R-:W-:Y:S01]  /*89b0*/  FFMA.FTZ R153, R137, c[0x0][0x2d0], -R4.reuse ;  /* 0x0000b40089997a23 */ /* 0x100fe20000010804 */
[----:B------:R-:W-:Y:S01]  /*89c0*/  ISETP.LT.OR P0, PT, R3, 0x1, P0 ;  /* 0x000000010300780c */ /* 0x000fe20000701670 */
[--C-:B------:R-:W-:Y:S02]  /*89d0*/  FFMA.FTZ R21, R141, c[0x0][0x2d0], -R4.reuse ;  /* 0x0000b4008d157a23 */ /* 0x100fe40000010804 */
[--C-:B------:R-:W-:Y:S01]  /*89e0*/  FFMA.FTZ R28, R142, c[0x0][0x2d0], -R4.reuse ;  /* 0x0000b4008e1c7a23 */ /* 0x100fe20000010804 */
[----:B------:R-:W-:Y:S01]  /*89f0*/  FSEL R6, R6, -INF , !P0 ;  /* 0xff80000006067808 */ /* 0x000fe20004000000 */
[--C-:B------:R-:W-:Y:S01]  /*8a00*/  FFMA.FTZ R25, R143, c[0x0][0x2d0], -R4.reuse ;  /* 0x0000b4008f197a23 */ /* 0x100fe20000010804 */
[----:B------:R-:W-:Y:S01]  /*8a10*/  ISETP.GT.AND P0, PT, R2, 0x1, P3 ;  /* 0x000000010200780c */ /* 0x000fe20001f04270 */
[--C-:B------:R-:W-:Y:S02]  /*8a20*/  FFMA.FTZ R24, R144, c[0x0][0x2d0], -R4.reuse ;  /* 0x0000b40090187a23 */ /* 0x100fe40000010804 */
[----:B------:R-:W-:Y:S01]  /*8a30*/  FMUL.FTZ R0, R0, c[0x0][0x2d0] ;  /* 0x0000b40000007a20 */ /* 0x000fe20000410000 */
[----:B------:R-:W-:Y:S01]  /*8a40*/  ISETP.LT.OR P0, PT, R3, 0x2, P0 ;  /* 0x000000020300780c */ /* 0x000fe20000701670 */
[--C-:B------:R-:W-:Y:S02]  /*8a50*/  FFMA.FTZ R179, R5, c[0x0][0x2d0], -R4.reuse ;  /* 0x0000b40005b37a23 */ /* 0x100fe40000010804 */
[----:B------:R-:W-:Y:S01]  /*8a60*/  MUFU.EX2 R5, R21 ;  /* 0x0000001500057308 */ /* 0x000fe20000000800 */
[----:B------:R-:W-:Y:S01]  /*8a70*/  FSEL R7, R7, -INF , !P0 ;  /* 0xff80000007077808 */ /* 0x000fe20004000000 */
[--C-:B------:R-:W-:Y:S01]  /*8a80*/  FFMA.FTZ R181, R9, c[0x0][0x2d0], -R4.reuse ;  /* 0x0000b40009b57a23 */ /* 0x100fe20000010804 */
[----:B------:R-:W-:Y:S01]  /*8a90*/  ISETP.GT.AND P0, PT, R2, 0x8, P3 ;  /* 0x000000080200780c */ /* 0x000fe20001f04270 */
[--C-:B------:R-:W-:Y:S02]  /*8aa0*/  FFMA.FTZ R146, R140, c[0x0][0x2d0], -R4.reuse ;  /* 0x0000b4008c927a23 */ /* 0x100fe40000010804 */
[--C-:B------:R-:W-:Y:S01]  /*8ab0*/  FFMA.FTZ R145, R138, c[0x0][0x2d0], -R4.reuse ;  /* 0x0000b4008a917a23 */ /* 0x100fe20000010804 */
[----:B------:R-:W-:Y:S01]  /*8ac0*/  ISETP.LT.OR P0, PT, R3, 0x9, P0 ;  /* 0x000000090300780c */ /* 0x000fe20000701670 */
[--C-:B------:R-:W-:Y:S02]  /*8ad0*/  FFMA.FTZ R152, R136, c[0x0][0x2d0], -R4.reuse ;  /* 0x0000b40088987a23 */ /* 0x100fe40000010804 */
[----:B------:R-:W1:Y:S01]  /*8ae0*/  MUFU.EX2 R0, R0 ;  /* 0x0000000000007308 */ /* 0x000e620000000800 */
[----:B------:R-:W-:Y:S01]  /*8af0*/  FSEL R102, R10, -INF , !P0 ;  /* 0xff8000000a667808 */ /* 0x000fe20004000000 */
[--C-:B------:R-:W-:Y:S01]  /*8b00*/  FFMA.FTZ R173, R20, c[0x0][0x2d0], -R4.reuse ;  /* 0x0000b40014ad7a23 */ /* 0x100fe20000010804 */
[----:B------:R-:W-:Y:S01]  /*8b10*/  ISETP.GT.AND P0, PT, R2, 0x9, P3 ;  /* 0x000000090200780c */ /* 0x000fe20001f04270 */
[--C-:B------:R-:W-:Y:S02]  /*8b20*/  FFMA.FTZ R160, R17, c[0x0][0x2d0], -R4.reuse ;  /* 0x0000b40011a07a23 */ /* 0x100fe40000010804 */
[--C-:B------:R-:W-:Y:S01]  /*8b30*/  FFMA.FTZ R159, R16, c[0x0][0x2d0], -R4.reuse ;  /* 0x0000b400109f7a23 */ /* 0x100fe20000010804 */
[----:B------:R-:W-:Y:S01]  /*8b40*/  ISETP.LT.OR P0, PT, R3, 0xa, P0 ;  /* 0x0000000a0300780c */ /* 0x000fe20000701670 */
[--C-:B------:R-:W-:Y:S02]  /*8b50*/  FFMA.FTZ R158, R13, c[0x0][0x2d0], -R4.reuse ;  /* 0x0000b4000d9e7a23 */ /* 0x100fe40000010804 */
[--C-:B------:R-:W-:Y:S01]  /*8b60*/  FFMA.FTZ R182, R12, c[0x0][0x2d0], -R4.reuse ;  /* 0x0000b4000cb67a23 */ /* 0x100fe20000010804 */
[----:B------:R-:W-:Y:S01]  /*8b70*/  FSEL R137, R11, -INF , !P0 ;  /* 0xff8000000b897808 */ /* 0x000fe20004000000 */
[----:B------:R-:W-:Y:S01]  /*8b80*/  FFMA.FTZ R180, R8, c[0x0][0x2d0], -R4 ;  /* 0x0000b40008b47a23 */ /* 0x000fe20000010804 */
[----:B------:R-:W-:Y:S01]  /*8b90*/  ISETP.GT.AND P0, PT, R2, 0x10, P3 ;  /* 0x000000100200780c */ /* 0x000fe20001f04270 */
[----:B------:R2:W-:Y:S03]  /*8ba0*/  MUFU.EX2 R8, R25 ;  /* 0x0000001900087308 */ /* 0x0005e60000000800 */
[C---:B------:R-:W-:Y:S04]  /*8bb0*/  ISETP.LT.OR P0, PT, R3.reuse, 0x11, P0 ;  /* 0x000000110300780c */ /* 0x040fe80000701670 */
[----:B------:R-:W-:Y:S02]  /*8bc0*/  FSEL R141, R14, -INF , !P0 ;  /* 0xff8000000e8d7808 */ /* 0x000fe40004000000 */
[----:B------:R-:W-:Y:S01]  /*8bd0*/  ISETP.GT.AND P0, PT, R2, 0x11, P3 ;  /* 0x000000110200780c */ /* 0x000fe20001f04270 */
[C---:B-1----:R-:W-:Y:S02]  /*8be0*/  FMUL.FTZ R17, R0.reuse, R121 ;  /* 0x0000007900117220 */ /* 0x042fe40000410000 */
[C---:B------:R-:W-:Y:S01]  /*8bf0*/  FMUL.FTZ R9, R0.reuse, R129 ;  /* 0x0000008100097220 */ /* 0x040fe20000410000 */
[----:B------:R-:W-:Y:S01]  /*8c00*/  ISETP.LT.OR P0, PT, R3, 0x12, P0 ;  /* 0x000000120300780c */ /* 0x000fe20000701670 */
[C---:B------:R-:W-:Y:S02]  /*8c10*/  FMUL.FTZ R32, R0.reuse, R104 ;  /* 0x0000006800207220 */ /* 0x040fe40000410000 */
[C---:B------:R-:W-:Y:S01]  /*8c20*/  FMUL.FTZ R33, R0.reuse, R105 ;  /* 0x0000006900217220 */ /* 0x040fe20000410000 */
[----:B------:R-:W-:Y:S01]  /*8c30*/  FSEL R142, R15, -INF , !P0 ;  /* 0xff8000000f8e7808 */ /* 0x000fe20004000000 */
[----:B------:R-:W-:Y:S01]  /*8c40*/  FMUL.FTZ R12, R0, R124 ;  /* 0x0000007c000c7220 */ /* 0x000fe20000410000 */
[----:B------:R-:W-:Y:S01]  /*8c50*/  ISETP.GT.AND P0, PT, R2, 0x18, P3 ;  /* 0x000000180200780c */ /* 0x000fe20001f04270 */
[C---:B------:R-:W-:Y:S01]  /*8c60*/  FMUL.FTZ R13, R0.reuse, R125 ;  /* 0x0000007d000d7220 */ /* 0x040fe20000410000 */
[----:B------:R-:W-:Y:S01]  /*8c70*/  MUFU.EX2 R124, R173 ;  /* 0x000000ad007c7308 */ /* 0x000fe20000000800 */
[C---:B------:R-:W-:Y:S01]  /*8c80*/  FMUL.FTZ R16, R0.reuse, R120 ;  /* 0x0000007800107220 */ /* 0x040fe20000410000 */
[C---:B------:R-:W-:Y:S01]  /*8c90*/  ISETP.LT.OR P0, PT, R3.reuse, 0x19, P0 ;  /* 0x000000190300780c */ /* 0x040fe20000701670 */
[C---:B------:R-:W-:Y:S02]  /*8ca0*/  FMUL.FTZ R20, R0.reuse, R116 ;  /* 0x0000007400147220 */ /* 0x040fe40000410000 */
[----:B------:R-:W-:Y:S01]  /*8cb0*/  FMUL.FTZ R21, R0, R117 ;  /* 0x0000007500157220 */ /* 0x000fe20000410000 */
[----:B------:R-:W-:Y:S01]  /*8cc0*/  FSEL R143, R18, -INF , !P0 ;  /* 0xff800000128f7808 */ /* 0x000fe20004000000 */
[----:B--2---:R-:W-:Y:S01]  /*8cd0*/  FMUL.FTZ R25, R0, R113 ;  /* 0x0000007100197220 */ /* 0x004fe20000410000 */
[----:B------:R-:W-:Y:S01]  /*8ce0*/  ISETP.GT.AND P0, PT, R2, 0x19, P3 ;  /* 0x000000190200780c */ /* 0x000fe20001f04270 */
[C---:B------:R-:W-:Y:S01]  /*8cf0*/  FMUL.FTZ R29, R0.reuse, R109 ;  /* 0x0000006d001d7220 */ /* 0x040fe20000410000 */
[----:B------:R-:W-:Y:S01]  /*8d00*/  MUFU.EX2 R125, R160 ;  /* 0x000000a0007d7308 */ /* 0x000fe20000000800 */
[C---:B------:R-:W-:Y:S01]  /*8d10*/  FMUL.FTZ R36, R0.reuse, R36 ;  /* 0x0000002400247220 */ /* 0x040fe20000410000 */
[----:B------:R-:W-:Y:S01]  /*8d20*/  ISETP.LT.OR P0, PT, R3, 0x1a, P0 ;  /* 0x0000001a0300780c */ /* 0x000fe20000701670 */
[C---:B------:R-:W-:Y:S02]  /*8d30*/  FMUL.FTZ R37, R0.reuse, R37 ;  /* 0x0000002500257220 */ /* 0x040fe40000410000 */
[C---:B------:R-:W-:Y:S01]  /*8d40*/  FMUL.FTZ R40, R0.reuse, R40 ;  /* 0x0000002800287220 */ /* 0x040fe20000410000 */
[----:B------:R-:W-:Y:S01]  /*8d50*/  FSEL R144, R19, -INF , !P0 ;  /* 0xff80000013907808 */ /* 0x000fe20004000000 */
[----:B------:R-:W-:Y:S01]  /*8d60*/  FMUL.FTZ R41, R0, R41 ;  /* 0x0000002900297220 */ /* 0x000fe20000410000 */
[----:B------:R-:W-:Y:S01]  /*8d70*/  ISETP.GT.AND P0, PT, R2, 0x20, P3 ;  /* 0x000000200200780c */ /* 0x000fe20001f04270 */
[C---:B------:R-:W-:Y:S02]  /*8d80*/  FMUL.FTZ R44, R0.reuse, R44 ;  /* 0x0000002c002c7220 */ /* 0x040fe40000410000 */
[C---:B------:R-:W-:Y:S01]  /*8d90*/  FMUL.FTZ R45, R0.reuse, R45 ;  /* 0x0000002d002d7220 */ /* 0x040fe20000410000 */
[C---:B------:R-:W-:Y:S01]  /*8da0*/  ISETP.LT.OR P0, PT, R3.reuse, 0x21, P0 ;  /* 0x000000210300780c */ /* 0x040fe20000701670 */
[C---:B------:R-:W-:Y:S02]  /*8db0*/  FMUL.FTZ R48, R0.reuse, R48 ;  /* 0x0000003000307220 */ /* 0x040fe40000410000 */
[----:B------:R-:W-:Y:S01]  /*8dc0*/  FMUL.FTZ R49, R0, R49 ;  /* 0x0000003100317220 */ /* 0x000fe20000410000 */
[----:B------:R-:W-:Y:S01]  /*8dd0*/  FSEL R148, R22, -INF , !P0 ;  /* 0xff80000016947808 */ /* 0x000fe20004000000 */
[----:B------:R-:W-:Y:S01]  /*8de0*/  FMUL.FTZ R52, R0, R52 ;  /* 0x0000003400347220 */ /* 0x000fe20000410000 */
[----:B------:R-:W-:Y:S01]  /*8df0*/  ISETP.GT.AND P0, PT, R2, 0x21, P3 ;  /* 0x000000210200780c */ /* 0x000fe20001f04270 */
[C---:B------:R-:W-:Y:S02]  /*8e00*/  FMUL.FTZ R53, R0.reuse, R53 ;  /* 0x0000003500357220 */ /* 0x040fe40000410000 */
        /* <DEDUP_REMOVED lines=34> */
[----:B------:R-:W-:Y:S03]  /*9030*/  FMUL.FTZ R97, R0, R97 ;  /* 0x0000006100617220 */ /* 0x000fe60000410000 */
[----:B------:R-:W-:Y:S02]  /*9040*/  FSEL R155, R31, -INF , !P0 ;  /* 0xff8000001f9b7808 */ /* 0x000fe40004000000 */
[----:B------:R-:W-:Y:S04]  /*9050*/  ISETP.GT.AND P0, PT, R2, 0x38, P3 ;  /* 0x000000380200780c */ /* 0x000fe80001f04270 */
[C---:B------:R-:W-:Y:S04]  /*9060*/  ISETP.LT.OR P0, PT, R3.reuse, 0x39, P0 ;  /* 0x000000390300780c */ /* 0x040fe80000701670 */
[----:B------:R-:W-:Y:S02]  /*9070*/  FSEL R157, R34, -INF , !P0 ;  /* 0xff800000229d7808 */ /* 0x000fe40004000000 */
[----:B------:R-:W-:Y:S01]  /*9080*/  ISETP.GT.AND P0, PT, R2, 0x39, P3 ;  /* 0x000000390200780c */ /* 0x000fe20001f04270 */
[----:B------:R-:W-:Y:S03]  /*9090*/  FFMA.FTZ R2, R0, R183, R5 ;  /* 0x000000b700027223 */ /* 0x000fe60000010005 */
[----:B------:R-:W-:Y:S02]  /*90a0*/  ISETP.LT.OR P0, PT, R3, 0x3a, P0 ;  /* 0x0000003a0300780c */ /* 0x000fe40000701670 */
[----:B------:R-:W1:Y:S02]  /*90b0*/  MUFU.EX2 R3, R24 ;  /* 0x0000001800037308 */ /* 0x000e640000000800 */
[----:B------:R-:W-:Y:S01]  /*90c0*/  FSEL R156, R35, -INF , !P0 ;  /* 0xff800000239c7808 */ /* 0x000fe20004000000 */
[C---:B-1----:R-:W-:Y:S01]  /*90d0*/  FADD.FTZ R4, R3.reuse, R2 ;  /* 0x0000000203047221 */ /* 0x042fe20000010000 */
[----:B------:R-:W-:Y:S01]  /*90e0*/  FMNMX.FTZ R2, R6, R103, !PT ;  /* 0x0000006706027209 */ /* 0x000fe20007810000 */
[----:B------:R-:W-:Y:S01]  /*90f0*/  FMUL.FTZ R24, R0, R112 ;  /* 0x0000007000187220 */ /* 0x000fe20000410000 */
[----:B------:R-:W-:Y:S01]  /*9100*/  F2FP.BF16.PACK_AB R136, R3, R5 ;  /* 0x000000050388723e */ /* 0x000fe200000010ff */
[----:B------:R-:W-:Y:S01]  /*9110*/  FADD.FTZ R4, R8, R4 ;  /* 0x0000000408047221 */ /* 0x000fe20000010000 */
[----:B------:R-:W-:Y:S02]  /*9120*/  FMNMX.FTZ R2, R7, R2, !PT ;  /* 0x0000000207027209 */ /* 0x000fe40007810000 */
[----:B------:R-:W1:Y:S02]  /*9130*/  MUFU.EX2 R5, R28 ;  /* 0x0000001c00057308 */ /* 0x000e640000000800 */
[----:B------:R-:W-:Y:S04]  /*9140*/  FMNMX.FTZ R2, R102, R2, !PT ;  /* 0x0000000266027209 */ /* 0x000fe80007810000 */
[----:B------:R-:W-:Y:S04]  /*9150*/  FMNMX.FTZ R2, R137, R2, !PT ;  /* 0x0000000289027209 */ /* 0x000fe80007810000 */
[----:B------:R-:W-:Y:S04]  /*9160*/  FMNMX.FTZ R2, R141, R2, !PT ;  /* 0x000000028d027209 */ /* 0x000fe80007810000 */
[----:B------:R-:W-:Y:S04]  /*9170*/  FMNMX.FTZ R2, R142, R2, !PT ;  /* 0x000000028e027209 */ /* 0x000fe80007810000 */
[----:B------:R-:W-:Y:S04]  /*9180*/  FMNMX.FTZ R2, R143, R2, !PT ;  /* 0x000000028f027209 */ /* 0x000fe80007810000 */
[----:B------:R-:W-:Y:S01]  /*9190*/  FMNMX.FTZ R2, R144, R2, !PT ;  /* 0x0000000290027209 */ /* 0x000fe20007810000 */
[C---:B-1----:R-:W-:Y:S01]  /*91a0*/  FADD.FTZ R140, R5.reuse, R4 ;  /* 0x00000004058c7221 */ /* 0x042fe20000010000 */
[----:B------:R-:W-:Y:S01]  /*91b0*/  F2FP.BF16.PACK_AB R138, R5, R8 ;  /* 0x00000008058a723e */ /* 0x000fe200000010ff */
[----:B------:R-:W-:Y:S01]  /*91c0*/  FMUL.FTZ R8, R0, R128 ;  /* 0x0000008000087220 */ /* 0x000fe20000410000 */
[----:B------:R-:W-:Y:S01]  /*91d0*/  FMNMX.FTZ R2, R148, R2, !PT ;  /* 0x0000000294027209 */ /* 0x000fe20007810000 */
[C---:B------:R-:W-:Y:S02]  /*91e0*/  FMUL.FTZ R4, R0.reuse, R132 ;  /* 0x0000008400047220 */ /* 0x040fe40000410000 */
[C---:B------:R-:W-:Y:S01]  /*91f0*/  FMUL.FTZ R5, R0.reuse, R133 ;  /* 0x0000008500057220 */ /* 0x040fe20000410000 */
[----:B------:R-:W-:Y:S01]  /*9200*/  FMNMX.FTZ R2, R149, R2, !PT ;  /* 0x0000000295027209 */ /* 0x000fe20007810000 */
[----:B------:R-:W-:Y:S01]  /*9210*/  FMUL.FTZ R28, R0, R108 ;  /* 0x0000006c001c7220 */ /* 0x000fe20000410000 */
[----:B------:R-:W-:Y:S02]  /*9220*/  MUFU.EX2 R132, R159 ;  /* 0x0000009f00847308 */ /* 0x000fe40000000800 */
        /* <DEDUP_REMOVED lines=9> */
[----:B-1----:R-:W-:Y:S04]  /*92c0*/  FMNMX.FTZ R100, R2, R3, !PT ;  /* 0x0000000302647209 */ /* 0x002fe80007810000 */
[C---:B------:R-:W-:Y:S01]  /*92d0*/  FSETP.NEU.FTZ.AND P0, PT, R100.reuse, -INF , PT ;  /* 0xff8000006400780b */ /* 0x040fe20003f1d000 */
[C---:B------:R-:W-:Y:S03]  /*92e0*/  FMUL.FTZ R3, R100.reuse, c[0x0][0x2d0] ;  /* 0x0000b40064037a20 */ /* 0x040fe60000410000 */
[----:B------:R-:W-:Y:S05]  /*92f0*/  FSEL R2, R100, RZ, P0 ;  /* 0x000000ff64027208 */ /* 0x000fea0000000000 */
[----:B------:R-:W-:Y:S01]  /*9300*/  FADD.FTZ R2, -R2, R103 ;  /* 0x0000006702027221 */ /* 0x000fe20000010100 */
[----:B------:R-:W-:Y:S03]  /*9310*/  FSEL R103, R3, RZ, P0 ;  /* 0x000000ff03677208 */ /* 0x000fe60000000000 */
[----:B------:R-:W-:Y:S02]  /*9320*/  FMUL.FTZ R2, R2, c[0x0][0x2d0] ;  /* 0x0000b40002027a20 */ /* 0x000fe40000410000 */
[--C-:B------:R-:W-:Y:S02]  /*9330*/  FFMA.FTZ R3, R6, c[0x0][0x2d0], -R103.reuse ;  /* 0x0000b40006037a23 */ /* 0x100fe40000010867 */
[--C-:B------:R-:W-:Y:S02]  /*9340*/  FFMA.FTZ R7, R7, c[0x0][0x2d0], -R103.reuse ;  /* 0x0000b40007077a23 */ /* 0x100fe40000010867 */
[----:B------:R-:W1:Y:S01]  /*9350*/  MUFU.EX2 R2, R2 ;  /* 0x0000000200027308 */ /* 0x000e620000000800 */
[--C-:B------:R-:W-:Y:S02]  /*9360*/  FFMA.FTZ R0, R102, c[0x0][0x2d0], -R103.reuse ;  /* 0x0000b40066007a23 */ /* 0x100fe40000010867 */
[----:B------:R-:W-:Y:S07]  /*9370*/  FFMA.FTZ R109, R144, c[0x0][0x2d0], -R103 ;  /* 0x0000b400906d7a23 */ /* 0x000fee0000010867 */
[----:B------:R-:W2:Y:S10]  /*9380*/  MUFU.EX2 R3, R3 ;  /* 0x0000000300037308 */ /* 0x000eb40000000800 */
[----:B------:R3:W-:Y:S01]  /*9390*/  MUFU.EX2 R121, R7 ;  /* 0x0000000700797308 */ /* 0x0007e20000000800 */
[C---:B-1----:R-:W-:Y:S02]  /*93a0*/  FMUL.FTZ R26, R2.reuse, R114 ;  /* 0x00000072021a7220 */ /* 0x042fe40000410000 */
[C---:B------:R-:W-:Y:S02]  /*93b0*/  FMUL.FTZ R10, R2.reuse, R130 ;  /* 0x00000082020a7220 */ /* 0x040fe40000410000 */
[C---:B------:R-:W-:Y:S05]  /*93c0*/  FMUL.FTZ R11, R2.reuse, R131 ;  /* 0x00000083020b7220 */ /* 0x040fea0000410000 */
        /* <DEDUP_REMOVED lines=9> */
[C---:B---3--:R-:W-:Y:S02]  /*9460*/  FMUL.FTZ R7, R2.reuse, R135 ;  /* 0x0000008702077220 */ /* 0x048fe40000410000 */
[C---:B------:R-:W-:Y:S02]  /*9470*/  FMUL.FTZ R22, R2.reuse, R118 ;  /* 0x0000007602167220 */ /* 0x040fe40000410000 */
[C---:B------:R-:W-:Y:S01]  /*9480*/  FMUL.FTZ R23, R2.reuse, R119 ;  /* 0x0000007702177220 */ /* 0x040fe20000410000 */
[----:B------:R-:W-:Y:S01]  /*9490*/  MUFU.EX2 R122, R109 ;  /* 0x0000006d007a7308 */ /* 0x000fe20000000800 */
[C---:B------:R-:W-:Y:S02]  /*94a0*/  FMUL.FTZ R27, R2.reuse, R115 ;  /* 0x00000073021b7220 */ /* 0x040fe40000410000 */
[C---:B--2---:R-:W-:Y:S02]  /*94b0*/  FFMA.FTZ R115, R2.reuse, R184, R3 ;  /* 0x000000b802737223 */ /* 0x044fe40000010003 */
        /* <DEDUP_REMOVED lines=22> */
[C---:B------:R-:W-:Y:S01]  /*9620*/  FMUL.FTZ R71, R2.reuse, R71 ;  /* 0x0000004702477220 */ /* 0x040fe20000410000 */
[----:B-1----:R-:W-:Y:S01]  /*9630*/  F2FP.BF16.PACK_AB R110, R127, R126 ;  /* 0x0000007e7f6e723e */ /* 0x002fe200000010ff */
        /* <DEDUP_REMOVED lines=14> */
[----:B------:R-:W-:Y:S01]  /*9720*/  IADD3 R2, R171, R161, RZ ;  /* 0x000000a1ab027210 */ /* 0x000fe20007ffe0ff */
[--C-:B------:R-:W-:Y:S01]  /*9730*/  FFMA.FTZ R0, R137, c[0x0][0x2d0], -R103.reuse ;  /* 0x0000b40089007a23 */ /* 0x100fe20000010867 */
[----:B------:R-:W-:Y:S02]  /*9740*/  F2FP.BF16.PACK_AB R137, R121, R3 ;  /* 0x000000037989723e */ /* 0x000fe400000010ff */
[----:B------:R-:W1:Y:S01]  /*9750*/  MUFU.EX2 R3, R146 ;  /* 0x0000009200037308 */ /* 0x000e620000000800 */
[----:B------:R-:W2:Y:S08]  /*9760*/  LDSM.16.MT88.4 R104, [R2] ;  /* 0x000000000268783b */ /* 0x000eb00000004200 */
[----:B------:R-:W-:Y:S01]  /*9770*/  LDSM.16.MT88.4 R128, [R2+0x1800] ;  /* 0x001800000280783b */ /* 0x000fe20000004200 */
[----:B------:R-:W3:Y:S10]  /*9780*/  MUFU.EX2 R113, R0 ;  /* 0x0000000000717308 */ /* 0x000ef40000000800 */
[----:B------:R-:W-:Y:S01]  /*9790*/  MUFU.EX2 R146, R182 ;  /* 0x000000b600927308 */ /* 0x000fe20000000800 */
[C---:B-1----:R-:W-:Y:S02]  /*97a0*/  F2FP.BF16.PACK_AB R108, R102.reuse, R3 ;  /* 0x00000003666c723e */ /* 0x042fe400000010ff */
[----:B---3--:R-:W-:Y:S01]  /*97b0*/  F2FP.BF16.PACK_AB R139, R113, R114 ;  /* 0x00000072718b723e */ /* 0x008fe200000010ff */
[----:B------:R-:W-:Y:S04]  /*97c0*/  FADD.FTZ R0, R3, R140 ;  /* 0x0000008c03007221 */ /* 0x000fe80000010000 */
[----:B------:R-:W-:Y:S01]  /*97d0*/  FADD.FTZ R123, R102, R0 ;  /* 0x00000000667b7221 */ /* 0x000fe20000010000 */
[C---:B------:R-:W-:Y:S01]  /*97e0*/  IADD3 R102, R169.reuse, R2, RZ ;  /* 0x00000002a9667210 */ /* 0x040fe20007ffe0ff */
[C---:B--2---:R-:W-:Y:S05]  /*97f0*/  HMMA.16816.F32.BF16 R4, R136.reuse, R104, R4 ;  /* 0x000000688804723c */ /* 0x044fea0000041804 */
[----:B------:R-:W-:Y:S03]  /*9800*/  IADD3 R0, R172, R161, RZ ;  /* 0x000000a1ac007210 */ /* 0x000fe60007ffe0ff */
[C---:B------:R-:W-:Y:S01]  /*9810*/  HMMA.16816.F32.BF16 R8, R136.reuse, R106, R8 ;  /* 0x0000006a8808723c */ /* 0x040fe20000041808 */
[----:B------:R-:W1:Y:S03]  /*9820*/  LDSM.16.MT88.4 R104, [R102] ;  /* 0x000000006668783b */ /* 0x000e660000004200 */
[----:B------:R-:W-:Y:S04]  /*9830*/  IADD3 R3, R169, R0, RZ ;  /* 0x00000000a9037210 */ /* 0x000fe80007ffe0ff */
        /* <DEDUP_REMOVED lines=31> */
[--C-:B------:R-:W-:Y:S01]  /*9a30*/  FFMA.FTZ R104, R141, c[0x0][0x2d0], -R103.reuse ;  /* 0x0000b4008d687a23 */ /* 0x100fe20000010867 */
[----:B------:R-:W-:Y:S03]  /*9a40*/  HMMA.16816.F32.BF16 R96, R136, R106, R96 ;  /* 0x0000006a8860723c */ /* 0x000fe60000041860 */
[----:B------:R1:W-:Y:S02]  /*9a50*/  MUFU.EX2 R112, R104 ;  /* 0x0000006800707308 */ /* 0x0003e40000000800 */
[--C-:B-1----:R-:W-:Y:S08]  /*9a60*/  FFMA.FTZ R104, R142, c[0x0][0x2d0], -R103.reuse ;  /* 0x0000b4008e687a23 */ /* 0x102ff00000010867 */
[----:B------:R1:W2:Y:S02]  /*9a70*/  MUFU.EX2 R120, R104 ;  /* 0x0000006800787308 */ /* 0x0002a40000000800 */
[--C-:B-1----:R-:W-:Y:S01]  /*9a80*/  FFMA.FTZ R104, R143, c[0x0][0x2d0], -R103.reuse ;  /* 0x0000b4008f687a23 */ /* 0x102fe20000010867 */
[----:B--2---:R-:W-:Y:S07]  /*9a90*/  F2FP.BF16.PACK_AB R109, R120, R112 ;  /* 0x00000070786d723e */ /* 0x004fee00000010ff */
[----:B------:R1:W2:Y:S02]  /*9aa0*/  MUFU.EX2 R116, R104 ;  /* 0x0000006800747308 */ /* 0x0002a40000000800 */
[----:B-1----:R-:W1:Y:S01]  /*9ab0*/  LDSM.16.MT88.4 R104, [R2+0x800] ;  /* 0x000800000268783b */ /* 0x002e620000004200 */
[----:B--2---:R-:W-:Y:S07]  /*9ac0*/  F2FP.BF16.PACK_AB R111, R122, R116 ;  /* 0x000000747a6f723e */ /* 0x004fee00000010ff */
        /* <DEDUP_REMOVED lines=35> */
[----:B------:R-:W-:Y:S01]  /*9d00*/  HMMA.16816.F32.BF16 R96, R108, R106, R96 ;  /* 0x0000006a6c60723c */ /* 0x000fe20000041860 */
[----:B------:R-:W1:Y:S01]  /*9d10*/  LDSM.16.MT88.4 R108, [R2+0x1000] ;  /* 0x00100000026c783b */ /* 0x000e620000004200 */
[----:B------:R-:W2:Y:S02]  /*9d20*/  MUFU.EX2 R148, R181 ;  /* 0x000000b500947308 */ /* 0x000ea40000000800 */
[--C-:B------:R-:W-:Y:S03]  /*9d30*/  FFMA.FTZ R105, R151, c[0x0][0x2d0], -R103.reuse ;  /* 0x0000b40097697a23 */ /* 0x100fe60000010867 */
[----:B------:R-:W-:Y:S05]  /*9d40*/  F2FP.BF16.PACK_AB R106, R152, R132 ;  /* 0x00000084986a723e */ /* 0x000fea00000010ff */
[----:B------:R3:W-:Y:S10]  /*9d50*/  MUFU.EX2 R117, R104 ;  /* 0x0000006800757308 */ /* 0x0007f40000000800 */
[----:B------:R4:W-:Y:S01]  /*9d60*/  MUFU.EX2 R145, R105 ;  /* 0x0000006900917308 */ /* 0x0009e20000000800 */
[----:B--2---:R-:W-:Y:S01]  /*9d70*/  F2FP.BF16.PACK_AB R136, R148, R146 ;  /* 0x000000929488723e */ /* 0x004fe200000010ff */
[----:B---3--:R-:W-:Y:S08]  /*9d80*/  FFMA.FTZ R104, R149, c[0x0][0x2d0], -R103 ;  /* 0x0000b40095687a23 */ /* 0x008ff00000010867 */
[----:B------:R-:W-:Y:S01]  /*9d90*/  MUFU.EX2 R149, R180 ;  /* 0x000000b400957308 */ /* 0x000fe20000000800 */
[----:B----4-:R-:W-:Y:S09]  /*9da0*/  FADD.FTZ R105, R126, R123 ;  /* 0x0000007b7e697221 */ /* 0x010ff20000010000 */
[----:B------:R2:W-:Y:S02]  /*9db0*/  MUFU.EX2 R118, R104 ;  /* 0x0000006800767308 */ /* 0x0005e40000000800 */
[----:B--2---:R-:W-:Y:S08]  /*9dc0*/  FFMA.FTZ R104, R150, c[0x0][0x2d0], -R103 ;  /* 0x0000b40096687a23 */ /* 0x004ff00000010867 */
[----:B------:R-:W2:Y:S10]  /*9dd0*/  MUFU.EX2 R150, R179 ;  /* 0x000000b300967308 */ /* 0x000eb40000000800 */
[----:B------:R3:W4:Y:S01]  /*9de0*/  MUFU.EX2 R119, R104 ;  /* 0x0000006800777308 */ /* 0x0007220000000800 */
[----:B--2---:R-:W-:Y:S01]  /*9df0*/  F2FP.BF16.PACK_AB R138, R150, R149 ;  /* 0x00000095968a723e */ /* 0x004fe200000010ff */
[----:B---3--:R-:W-:Y:S01]  /*9e00*/  FADD.FTZ R104, R121, R115 ;  /* 0x0000007379687221 */ /* 0x008fe20000010000 */
[----:B----4-:R-:W-:Y:S01]  /*9e10*/  F2FP.BF16.PACK_AB R107, R145, R119 ;  /* 0x00000077916b723e */ /* 0x010fe200000010ff */
[----:B------:R-:W-:Y:S01]  /*9e20*/  FADD.FTZ R121, R127, R105 ;  /* 0x000000697f797221 */ /* 0x000fe20000010000 */
[----:B------:R-:W-:Y:S01]  /*9e30*/  F2FP.BF16.PACK_AB R105, R118, R117 ;  /* 0x000000757669723e */ /* 0x000fe200000010ff */
[----:B------:R-:W-:Y:S04]  /*9e40*/  FADD.FTZ R104, R114, R104 ;  /* 0x0000006872687221 */ /* 0x000fe80000010000 */
[----:B------:R-:W-:Y:S04]  /*9e50*/  FADD.FTZ R104, R113, R104 ;  /* 0x0000006871687221 */ /* 0x000fe80000010000 */
[----:B------:R-:W-:Y:S02]  /*9e60*/  FADD.FTZ R104, R112, R104 ;  /* 0x0000006870687221 */ /* 0x000fe40000010000 */
[----:B------:R-:W2:Y:S02]  /*9e70*/  LDSM.16.MT88.4 R112, [R102+0x1000] ;  /* 0x001000006670783b */ /* 0x000ea40000004200 */
[----:B------:R-:W-:Y:S04]  /*9e80*/  FADD.FTZ R104, R120, R104 ;  /* 0x0000006878687221 */ /* 0x000fe80000010000 */
[----:B------:R-:W-:Y:S01]  /*9e90*/  FADD.FTZ R120, R116, R104 ;  /* 0x0000006874787221 */ /* 0x000fe20000010000 */
[----:B------:R-:W-:Y:S01]  /*9ea0*/  F2FP.BF16.PACK_AB R104, R125, R124 ;  /* 0x0000007c7d68723e */ /* 0x000fe200000010ff */
[----:B------:R-:W-:Y:S04]  /*9eb0*/  FFMA.FTZ R116, R154, c[0x0][0x2d0], -R103 ;  /* 0x0000b4009a747a23 */ /* 0x000fe80000010867 */
[----:B------:R3:W-:Y:S02]  /*9ec0*/  MUFU.EX2 R142, R116 ;  /* 0x00000074008e7308 */ /* 0x0007e40000000800 */
[C---:B-1----:R-:W-:Y:S08]  /*9ed0*/  HMMA.16816.F32.BF16 R4, R104.reuse, R108, R4 ;  /* 0x0000006c6804723c */ /* 0x042ff00000041804 */
[C---:B------:R-:W-:Y:S01]  /*9ee0*/  HMMA.16816.F32.BF16 R8, R104.reuse, R110, R8 ;  /* 0x0000006e6808723c */ /* 0x040fe20000041808 */
[----:B------:R-:W1:Y:S03]  /*9ef0*/  LDSM.16.MT88.4 R108, [R0+0x1000] ;  /* 0x00100000006c783b */ /* 0x000e660000004200 */
[----:B---3--:R-:W-:Y:S04]  /*9f00*/  FADD.FTZ R116, R124, R121 ;  /* 0x000000797c747221 */ /* 0x008fe80000010000 */
        /* <DEDUP_REMOVED lines=28> */
[----:B------:R-:W-:Y:S01]  /*a0d0*/  FFMA.FTZ R108, R155, c[0x0][0x2d0], -R103 ;  /* 0x0000b4009b6c7a23 */ /* 0x000fe20000010867 */
[C---:B------:R-:W-:Y:S03]  /*a0e0*/  HMMA.16816.F32.BF16 R88, R104.reuse, R110, R88 ;  /* 0x0000006e6858723c */ /* 0x040fe60000041858 */
[----:B------:R1:W3:Y:S01]  /*a0f0*/  MUFU.EX2 R141, R108 ;  /* 0x0000006c008d7308 */ /* 0x0002e20000000800 */
[----:B------:R-:W-:Y:S02]  /*a100*/  FADD.FTZ R109, R122, R120 ;  /* 0x000000787a6d7221 */ /* 0x000fe40000010000 */
[----:B------:R-:W4:Y:S02]  /*a110*/  LDSM.16.MT88.4 R120, [R102+0x1800] ;  /* 0x001800006678783b */ /* 0x000f240000004200 */
[----:B------:R-:W-:Y:S04]  /*a120*/  FADD.FTZ R109, R117, R109 ;  /* 0x0000006d756d7221 */ /* 0x000fe80000010000 */
[----:B------:R-:W-:Y:S02]  /*a130*/  FADD.FTZ R117, R125, R116 ;  /* 0x000000747d757221 */ /* 0x000fe40000010000 */
[----:B------:R-:W-:Y:S02]  /*a140*/  FADD.FTZ R116, R118, R109 ;  /* 0x0000006d76747221 */ /* 0x000fe40000010000 */
[----:B------:R-:W-:Y:S01]  /*a150*/  FADD.FTZ R144, R132, R117 ;  /* 0x0000007584907221 */ /* 0x000fe20000010000 */
[C---:B--2---:R-:W-:Y:S03]  /*a160*/  HMMA.16816.F32.BF16 R92, R104.reuse, R112, R92 ;  /* 0x00000070685c723c */ /* 0x044fe6000004185c */
[----:B------:R-:W-:Y:S05]  /*a170*/  FADD.FTZ R143, R119, R116 ;  /* 0x00000074778f7221 */ /* 0x000fea0000010000 */
[----:B------:R-:W-:Y:S01]  /*a180*/  HMMA.16816.F32.BF16 R96, R104, R114, R96 ;  /* 0x000000726860723c */ /* 0x000fe20000041860 */
[----:B------:R-:W-:Y:S03]  /*a190*/  LDSM.16.MT88.4 R104, [R3+0x1800] ;  /* 0x001800000368783b */ /* 0x000fe60000004200 */
[--C-:B-1----:R-:W-:Y:S01]  /*a1a0*/  FFMA.FTZ R108, R157, c[0x0][0x2d0], -R103.reuse ;  /* 0x0000b4009d6c7a23 */ /* 0x102fe20000010867 */
[----:B---3--:R-:W-:Y:S01]  /*a1b0*/  F2FP.BF16.PACK_AB R137, R141, R142 ;  /* 0x0000008e8d89723e */ /* 0x008fe200000010ff */
[----:B------:R-:W-:Y:S02]  /*a1c0*/  FFMA.FTZ R103, R156, c[0x0][0x2d0], -R103 ;  /* 0x0000b4009c677a23 */ /* 0x000fe40000010867 */
[----:B------:R1:W-:Y:S10]  /*a1d0*/  MUFU.EX2 R140, R108 ;  /* 0x0000006c008c7308 */ /* 0x0003f40000000800 */
[----:B------:R-:W2:Y:S01]  /*a1e0*/  MUFU.EX2 R103, R103 ;  /* 0x0000006700677308 */ /* 0x000ea20000000800 */
[----:B-1----:R-:W1:Y:S01]  /*a1f0*/  LDSM.16.MT88.4 R108, [R0+0x1800] ;  /* 0x00180000006c783b */ /* 0x002e620000004200 */
[----:B--2---:R-:W-:Y:S07]  /*a200*/  F2FP.BF16.PACK_AB R139, R103, R140 ;  /* 0x0000008c678b723e */ /* 0x004fee00000010ff */
[C---:B------:R-:W-:Y:S01]  /*a210*/  HMMA.16816.F32.BF16 R132, R136.reuse, R128, R4 ;  /* 0x000000808884723c */ /* 0x040fe20000041804 */
[----:B------:R-:W2:Y:S07]  /*a220*/  LDSM.16.MT88.4 R4, [R2+0x3800] ;  /* 0x003800000204783b */ /* 0x000eae0000004200 */
[C---:B------:R-:W-:Y:S01]  /*a230*/  HMMA.16816.F32.BF16 R128, R136.reuse, R130, R8 ;  /* 0x000000828880723c */ /* 0x040fe20000041808 */
[----:B------:R-:W3:Y:S07]  /*a240*/  LDSM.16.MT88.4 R8, [R102+0x3800] ;  /* 0x003800006608783b */ /* 0x000eee0000004200 */
[C---:B----4-:R-:W-:Y:S01]  /*a250*/  HMMA.16816.F32.BF16 R124, R136.reuse, R120, R12 ;  /* 0x00000078887c723c */ /* 0x050fe2000004180c */
[----:B------:R-:W4:Y:S07]  /*a260*/  LDSM.16.MT88.4 R12, [R0+0x3800] ;  /* 0x00380000000c783b */ /* 0x000f2e0000004200 */
[C---:B------:R-:W-:Y:S01]  /*a270*/  HMMA.16816.F32.BF16 R120, R136.reuse, R122, R16 ;  /* 0x0000007a8878723c */ /* 0x040fe20000041810 */
[----:B------:R-:W-:Y:S07]  /*a280*/  LDSM.16.MT88.4 R16, [R102+0x5800] ;  /* 0x005800006610783b */ /* 0x000fee0000004200 */
[C---:B-1----:R-:W-:Y:S01]  /*a290*/  HMMA.16816.F32.BF16 R116, R136.reuse, R108, R20 ;  /* 0x0000006c8874723c */ /* 0x042fe20000041814 */
[----:B------:R1:W-:Y:S07]  /*a2a0*/  LDSM.16.MT88.4 R20, [R0+0x5800] ;  /* 0x005800000014783b */ /* 0x0003ee0000004200 */
[C---:B------:R-:W-:Y:S08]  /*a2b0*/  HMMA.16816.F32.BF16 R112, R136.reuse, R110, R24 ;  /* 0x0000006e8870723c */ /* 0x040ff00000041818 */
[C---:B------:R-:W-:Y:S08]  /*a2c0*/  HMMA.16816.F32.BF16 R108, R136.reuse, R104, R28 ;  /* 0x00000068886c723c */ /* 0x040ff0000004181c */
[C---:B------:R-:W-:Y:S04]  /*a2d0*/  HMMA.16816.F32.BF16 R104, R136.reuse, R106, R32 ;  /* 0x0000006a8868723c */ /* 0x040fe80000041820 */
[----:B-1----:R-:W-:Y:S04]  /*a2e0*/  FADD.FTZ R0, R145, R143 ;  /* 0x0000008f91007221 */ /* 0x002fe80000010000 */
[C---:B--2---:R-:W-:Y:S04]  /*a2f0*/  HMMA.16816.F32.BF16 R36, R136.reuse, R4, R36 ;  /* 0x000000048824723c */ /* 0x044fe80000041824 */
[----:B------:R-:W-:Y:S04]  /*a300*/  FADD.FTZ R0, R142, R0 ;  /* 0x000000008e007221 */ /* 0x000fe80000010000 */
[C---:B------:R-:W-:Y:S01]  /*a310*/  HMMA.16816.F32.BF16 R40, R136.reuse, R6, R40 ;  /* 0x000000068828723c */ /* 0x040fe20000041828 */
[----:B------:R-:W1:Y:S03]  /*a320*/  LDSM.16.MT88.4 R4, [R3+0x3800] ;  /* 0x003800000304783b */ /* 0x000e660000004200 */
[----:B------:R-:W-:Y:S04]  /*a330*/  FADD.FTZ R0, R141, R0 ;  /* 0x000000008d007221 */ /* 0x000fe80000010000 */
[C---:B---3--:R-:W-:Y:S08]  /*a340*/  HMMA.16816.F32.BF16 R44, R136.reuse, R8, R44 ;  /* 0x00000008882c723c */ /* 0x048ff0000004182c */
[C---:B------:R-:W-:Y:S01]  /*a350*/  HMMA.16816.F32.BF16 R48, R136.reuse, R10, R48 ;  /* 0x0000000a8830723c */ /* 0x040fe20000041830 */
[----:B------:R2:W3:Y:S07]  /*a360*/  LDSM.16.MT88.4 R8, [R2+0x5800] ;  /* 0x005800000208783b */ /* 0x0004ee0000004200 */
[C---:B----4-:R-:W-:Y:S08]  /*a370*/  HMMA.16816.F32.BF16 R52, R136.reuse, R12, R52 ;  /* 0x0000000c8834723c */ /* 0x050ff00000041834 */
[C---:B------:R-:W-:Y:S01]  /*a380*/  HMMA.16816.F32.BF16 R56, R136.reuse, R14, R56 ;  /* 0x0000000e8838723c */ /* 0x040fe20000041838 */
[----:B------:R4:W5:Y:S03]  /*a390*/  LDSM.16.MT88.4 R12, [R3+0x5800] ;  /* 0x00580000030c783b */ /* 0x0009660000004200 */
[----:B--2---:R-:W-:Y:S04]  /*a3a0*/  FADD.FTZ R2, R152, R144 ;  /* 0x0000009098027221 */ /* 0x004fe80000010000 */
[C---:B-1----:R-:W-:Y:S04]  /*a3b0*/  HMMA.16816.F32.BF16 R60, R136.reuse, R4, R60 ;  /* 0x00000004883c723c */ /* 0x042fe8000004183c */
[----:B------:R-:W-:Y:S04]  /*a3c0*/  FADD.FTZ R2, R146, R2 ;  /* 0x0000000292027221 */ /* 0x000fe80000010000 */
[----:B------:R-:W-:Y:S01]  /*a3d0*/  FADD.FTZ R2, R148, R2 ;  /* 0x0000000294027221 */ /* 0x000fe20000010000 */
[C---:B------:R-:W-:Y:S03]  /*a3e0*/  HMMA.16816.F32.BF16 R64, R136.reuse, R6, R64 ;  /* 0x000000068840723c */ /* 0x040fe60000041840 */
[----:B----4-:R-:W-:Y:S05]  /*a3f0*/  FADD.FTZ R3, R149, R2 ;  /* 0x0000000295037221 */ /* 0x010fea0000010000 */
[C---:B---3--:R-:W-:Y:S04]  /*a400*/  HMMA.16816.F32.BF16 R68, R136.reuse, R8, R68 ;  /* 0x000000088844723c */ /* 0x048fe80000041844 */
[----:B------:R-:W-:Y:S01]  /*a410*/  FADD.FTZ R2, R140, R0 ;  /* 0x000000008c027221 */ /* 0x000fe20000010000 */
[----:B------:R-:W-:Y:S01]  /*a420*/  IADD3 R0, R176, -0x2, RZ ;  /* 0xfffffffeb0007810 */ /* 0x000fe20007ffe0ff */
[----:B------:R-:W-:Y:S02]  /*a430*/  FADD.FTZ R183, R150, R3 ;  /* 0x0000000396b77221 */ /* 0x000fe40000010000 */
[C---:B------:R-:W-:Y:S03]  /*a440*/  HMMA.16816.F32.BF16 R72, R136.reuse, R10, R72 ;  /* 0x0000000a8848723c */ /* 0x040fe60000041848 */
[----:B------:R-:W-:Y:S01]  /*a450*/  ISETP.GE.AND P0, PT, R0, R188, PT ;  /* 0x000000bc0000720c */ /* 0x000fe20003f06270 */
[----:B------:R-:W-:Y:S04]  /*a460*/  FADD.FTZ R184, R103, R2 ;  /* 0x0000000267b87221 */ /* 0x000fe80000010000 */
[C---:B------:R-:W-:Y:S08]  /*a470*/  HMMA.16816.F32.BF16 R76, R136.reuse, R16, R76 ;  /* 0x00000010884c723c */ /* 0x040ff0000004184c */
[C---:B------:R-:W-:Y:S08]  /*a480*/  HMMA.16816.F32.BF16 R80, R136.reuse, R18, R80 ;  /* 0x000000128850723c */ /* 0x040ff00000041850 */
[C---:B------:R-:W-:Y:S08]  /*a490*/  HMMA.16816.F32.BF16 R84, R136.reuse, R20, R84 ;  /* 0x000000148854723c */ /* 0x040ff00000041854 */
[C---:B------:R-:W-:Y:S08]  /*a4a0*/  HMMA.16816.F32.BF16 R88, R136.reuse, R22, R88 ;  /* 0x000000168858723c */ /* 0x040ff00000041858 */
[C---:B-----5:R-:W-:Y:S08]  /*a4b0*/  HMMA.16816.F32.BF16 R92, R136.reuse, R12, R92 ;  /* 0x0000000c885c723c */ /* 0x060ff0000004185c */
[----:B------:R-:W-:Y:S01]  /*a4c0*/  HMMA.16816.F32.BF16 R96, R136, R14, R96 ;  /* 0x0000000e8860723c */ /* 0x000fe20000041860 */
[----:B------:R-:W-:Y:S07]  /*a4d0*/  @!UPT UIADD3 URZ, URZ, URZ, URZ ;  /* 0x0000003f3f3ff290 */ /* 0x000fee000fffe03f */
[----:B------:R-:W-:-:S11]  /*a4e0*/  @!P0 BRA `(.L_x_2087) ;  /* 0x0000057000008947 */ /* 0x000fd60003800000 */
[----:B------:R-:W-:Y:S01]  /*a4f0*/  SHF.R.S32.HI R7, RZ, 0x1f, R186 ;  /* 0x0000001fff077819 */ /* 0x000fe200000114ba */
[----:B------:R-:W-:Y:S01]  /*a500*/  IMAD.MOV.U32 R214, RZ, RZ, c[0x0][0x2b8] ;  /* 0x0000ae00ffd67624 */ /* 0x000fe200078e00ff */
[----:B------:R-:W-:Y:S01]  /*a510*/  SHF.R.S32.HI R6, RZ, 0x1f, R177 ;  /* 0x0000001fff067819 */ /* 0x000fe200000114b1 */
[----:B------:R-:W-:Y:S01]  /*a520*/  IMAD R209, R187, 0x20, R205 ;  /* 0x00000020bbd17824 */ /* 0x000fe200078e02cd */
[----:B------:R-:W-:Y:S01]  /*a530*/  SHF.L.U64.HI R14, R186, 0x1, R7 ;  /* 0x00000001ba0e7819 */ /* 0x000fe20000010207 */
[----:B------:R-:W-:Y:S01]  /*a540*/  IMAD.MOV.U32 R174, RZ, RZ, RZ ;  /* 0x000000ffffae7224 */ /* 0x000fe200078e00ff */
[----:B------:R-:W-:Y:S01]  /*a550*/  ISETP.NE.AND P5, PT, R214, 0x1, PT ;  /* 0x00000001d600780c */ /* 0x000fe20003fa5270 */
[----:B------:R-:W-:Y:S01]  /*a560*/  IMAD.SHL.U32 R18, R185, 0x2, RZ ;  /* 0x00000002b9127824 */ /* 0x000fe200078e00ff */
[C---:B------:R-:W-:Y:S01]  /*a570*/  IADD3 R2, R209.reuse, R147, R193 ;  /* 0x00000093d1027210 */ /* 0x040fe20007ffe0c1 */
[----:B------:R-:W-:Y:S01]  /*a580*/  IMAD.SHL.U32 R17, R186, 0x2, RZ ;  /* 0x00000002ba117824 */ /* 0x000fe200078e00ff */
[----:B------:R-:W-:Y:S01]  /*a590*/  ISETP.GT.AND P4, PT, R209, 0x3f, PT ;  /* 0x0000003fd100780c */ /* 0x000fe20003f84270 */
[C---:B------:R-:W-:Y:S01]  /*a5a0*/  IMAD.SHL.U32 R16, R177.reuse, 0x2, RZ ;  /* 0x00000002b1107824 */ /* 0x040fe200078e00ff */
[----:B------:R-:W-:Y:S02]  /*a5b0*/  IADD3 R2, R2, -0x80, RZ ;  /* 0xffffff8002027810 */ /* 0x000fe40007ffe0ff */
[----:B------:R-:W-:Y:S02]  /*a5c0*/  SHF.R.S32.HI R209, RZ, 0x1f, R185 ;  /* 0x0000001fffd17819 */ /* 0x000fe400000114b9 */
[----:B------:R-:W-:Y:S01]  /*a5d0*/  SHF.L.U64.HI R13, R177, 0x1, R6 ;  /* 0x00000001b10d7819 */ /* 0x000fe20000010206 */
[----:B------:R-:W-:Y:S01]  /*a5e0*/  IMAD.MOV.U32 R0, RZ, RZ, R2 ;  /* 0x000000ffff007224 */ /* 0x000fe200078e0002 */
[----:B------:R-:W-:Y:S01]  /*a5f0*/  SHF.L.U64.HI R15, R185, 0x1, R209 ;  /* 0x00000001b90f7819 */ /* 0x000fe200000102d1 */
        /* <DEDUP_REMOVED lines=24> */
.L_x_2205:
[----:B------:R-:W-:-:S05]  /*a780*/  BRA.DIV ~URZ, `(.L_x_2089) ;  /* 0x0000cf127f007947 */ /* 0x000fca000b800000 */
[----:B------:R-:W3:Y:S01]  /*a790*/  SHFL.IDX PT, R0, R12, RZ, 0x181f ;  /* 0x00181fff0c007589 */ /* 0x000ee200000e0000 */
[----:B------:R-:W-:Y:S02]  /*a7a0*/  ISETP.GE.AND P4, PT, R177, c[0x0][0x1d4], PT ;  /* 0x00007500b1007a0c */ /* 0x000fe40003f86270 */
[----:B------:R-:W-:Y:S02]  /*a7b0*/  ISETP.GE.AND P3, PT, R186, c[0x0][0x1d4], PT ;  /* 0x00007500ba007a0c */ /* 0x000fe40003f66270 */
[----:B------:R-:W-:Y:S02]  /*a7c0*/  SEL R10, RZ, 0x10, P4 ;  /* 0x00000010ff0a7807 */ /* 0x000fe40002000000 */
[----:B---3--:R-:W-:Y:S05]  /*a7d0*/  IADD3 R8, P0, R0, R16, RZ ;  /* 0x0000001000087210 */ /* 0x008fea0007f1e0ff */
[----:B--2---:R-:W-:Y:S01]  /*a7e0*/  IMAD.X R9, R4, 0x1, R13, P0 ;  /* 0x0000000104097824 */ /* 0x004fe200000e060d */
[----:B------:R-:W-:Y:S05]  /*a7f0*/  IADD3 R6, P0, R0, R17, RZ ;  /* 0x0000001100067210 */ /* 0x000fea0007f1e0ff */
[----:B------:R-:W-:Y:S01]  /*a800*/  IMAD.X R7, R4, 0x1, R14, P0 ;  /* 0x0000000104077824 */ /* 0x000fe200000e060e */
[----:B------:R-:W-:Y:S01]  /*a810*/  IADD3 R2, P0, R0, R18, RZ ;  /* 0x0000001200027210 */ /* 0x000fe20007f1e0ff */
[----:B------:R-:W-:Y:S04]  /*a820*/  IMAD R0, R178, 0x6000, R207 ;  /* 0x00006000b2007824 */ /* 0x000fe800078e02cf */
[----:B------:R-:W-:Y:S01]  /*a830*/  IMAD.X R3, R4, 0x1, R15, P0 ;  /* 0x0000000104037824 */ /* 0x000fe200000e060f */
[----:B------:R-:W-:Y:S01]  /*a840*/  @!PT LDS RZ, [RZ] ;  /* 0x00000000fffff984 */ /* 0x000fe20000000800 */
[----:B------:R-:W-:Y:S01]  /*a850*/  @!PT LDS RZ, [RZ] ;  /* 0x00000000fffff984 */ /* 0x000fe20000000800 */
[----:B------:R2:W-:Y:S01]  /*a860*/  LDGSTS.E.BYPASS.LTC128B.128 [R0], [R8.64], !P4 ;  /* 0x0000000008007fae */ /* 0x0005e2000e101d46 */
[----:B------:R-:W-:Y:S03]  /*a870*/  ISETP.GE.AND P0, PT, R185, c[0x0][0x1d4], PT ;  /* 0x00007500b9007a0c */ /* 0x000fe60003f06270 */
[----:B------:R2:W-:Y:S01]  /*a880*/  LDGSTS.E.BYPASS.LTC128B.128 [R0+0x2000], [R6.64], !P3 ;  /* 0x0200000006007fae */ /* 0x0005e2000d901d46 */
[----:B------:R-:W-:Y:S03]  /*a890*/  SEL R11, RZ, 0x10, P0 ;  /* 0x00000010ff0b7807 */ /* 0x000fe60000000000 */
[----:B------:R3:W4:Y:S06]  /*a8a0*/  SHFL.IDX PT, R4, R5, 0x1, 0x181f ;  /* 0x00381f0005047f89 */ /* 0x00072c00000e0000 */
[----:B------:R5:W-:Y:S01]  /*a8b0*/  LDGSTS.E.BYPASS.LTC128B.128 [R0+0x4000], [R2.64], !P0 ;  /* 0x0400000002007fae */ /* 0x000be2000c101d46 */
[----:B-1-3--:R-:W-:Y:S03]  /*a8c0*/  SEL R5, RZ, 0x10, P3 ;  /* 0x00000010ff057807 */ /* 0x00afe60001800000 */
[----:B-----5:R2:W1:Y:S04]  /*a8d0*/  SHFL.IDX PT, R2, R12, 0x1, 0x181f ;  /* 0x00381f000c027f89 */ /* 0x02046800000e0000 */
.L_x_2206:
[C---:B----4-:R-:W-:Y:S04]  /*a8e0*/  IADD3 R3, -R10.reuse, 0x10, RZ ;  /* 0x000000100a037810 */ /* 0x050fe80007ffe1ff */
[----:B------:R-:W-:Y:S04]  /*a8f0*/  LOP3.LUT R3, R3, 0xf, RZ, 0xc0, !PT ;  /* 0x0000000f03037812 */ /* 0x000fe800078ec0ff */
[----:B-12---:R-:W-:Y:S02]  /*a900*/  IADD3 R8, P3, P0, R3, R2, R16 ;  /* 0x0000000203087210 */ /* 0x006fe4000787e010 */
[----:B------:R-:W-:Y:S02]  /*a910*/  IADD3 R3, -R5, 0x10, RZ ;  /* 0x0000001005037810 */ /* 0x000fe40007ffe1ff */
[----:B------:R-:W-:Y:S02]  /*a920*/  IADD3.X R9, RZ, R4, R13, P3, P0 ;  /* 0x00000004ff097210 */ /* 0x000fe40001fe040d */
[----:B------:R-:W-:Y:S04]  /*a930*/  LOP3.LUT R3, R3, 0xf, RZ, 0xc0, !PT ;  /* 0x0000000f03037812 */ /* 0x000fe800078ec0ff */
[----:B------:R-:W-:Y:S02]  /*a940*/  IADD3 R6, P3, P0, R3, R2, R17 ;  /* 0x0000000203067210 */ /* 0x000fe4000787e011 */
[----:B------:R-:W-:Y:S02]  /*a950*/  IADD3 R3, -R11, 0x10, RZ ;  /* 0x000000100b037810 */ /* 0x000fe40007ffe1ff */
[----:B------:R-:W-:Y:S02]  /*a960*/  IADD3.X R7, RZ, R4, R14, P3, P0 ;  /* 0x00000004ff077210 */ /* 0x000fe40001fe040e */
        /* <DEDUP_REMOVED lines=9> */
[----:B------:R-:W-:Y:S11]  /*aa00*/  ISETP.NE.U32.AND P0, PT, R5, RZ, PT ;  /* 0x000000ff0500720c */ /* 0x000ff60003f05070 */
[----:B------:R-:W-:Y:S02]  /*aa10*/  @!UPT UIADD3 URZ, URZ, URZ, URZ ;  /* 0x0000003f3f3ff290 */ /* 0x000fe4000fffe03f */
[----:B------:R1:W-:Y:S01]  /*aa20*/  LDGSTS.E.BYPASS.LTC128B.128.ZFILL [R0+0x3000], [R6.64], P0 ;  /* 0x0300000006007fae */ /* 0x0003e20008141d46 */
[----:B------:R-:W-:Y:S11]  /*aa30*/  ISETP.NE.U32.AND P0, PT, R11, RZ, PT ;  /* 0x000000ff0b00720c */ /* 0x000ff60003f05070 */
[----:B------:R-:W-:Y:S02]  /*aa40*/  @!UPT UIADD3 URZ, URZ, URZ, URZ ;  /* 0x0000003f3f3ff290 */ /* 0x000fe4000fffe03f */
[----:B------:R1:W-:Y:S02]  /*aa50*/  LDGSTS.E.BYPASS.LTC128B.128.ZFILL [R0+0x5000], [R2.64], P0 ;  /* 0x0500000002007fae */ /* 0x0003e40008141d46 */
.L_x_2087:
[----:B------:R-:W-:Y:S05]  /*aa60*/  BSYNC B0 ;  /* 0x0000000000007941 */ /* 0x000fea0003800000 */
.L_x_2086:
[C---:B-1----:R-:W-:Y:S01]  /*aa70*/  IADD3 R0, R163.reuse, 0x1, RZ ;  /* 0x00000001a3007810 */ /* 0x042fe20007ffe0ff */
[----:B------:R-:W0:Y:S01]  /*aa80*/  LDGDEPBAR ;  /* 0x00000000000079af */ /* 0x000e220000000000 */
[----:B------:R-:W-:Y:S01]  /*aa90*/  ISETP.GE.AND P0, PT, R163, 0x1, PT ;  /* 0x00000001a300780c */ /* 0x000fe20003f06270 */
[----:B------:R-:W-:Y:S01]  /*aaa0*/  IMAD.MOV.U32 R103, RZ, RZ, R100 ;  /* 0x000000ffff677224 */ /* 0x000fe200078e0064 */
[----:B------:R-:W-:Y:S01]  /*aab0*/  IADD3 R173, R176, -0x1, RZ ;  /* 0xffffffffb0ad7810 */ /* 0x000fe20007ffe0ff */
[----:B------:R-:W-:Y:S01]  /*aac0*/  IMAD.MOV.U32 R102, RZ, RZ, R101 ;  /* 0x000000ffff667224 */ /* 0x000fe200078e0065 */
[----:B------:R-:W-:Y:S02]  /*aad0*/  SEL R163, R0, RZ, !P0 ;  /* 0x000000ff00a37207 */ /* 0x000fe40004000000 */
[----:B------:R-:W-:Y:S01]  /*aae0*/  ISETP.GT.AND P0, PT, R176, R192, PT ;  /* 0x000000c0b000720c */ /* 0x000fe20003f04270 */
[----:B------:R-:W-:Y:S11]  /*aaf0*/  IMAD.MOV.U32 R176, RZ, RZ, R173 ;  /* 0x000000ffffb07224 */ /* 0x000ff600078e00ad */
[----:B------:R-:W-:Y:S01]  /*ab00*/  @!UPT UIADD3 URZ, URZ, URZ, URZ ;  /* 0x0000003f3f3ff290 */ /* 0x000fe2000fffe03f */
[----:B------:R-:W-:-:S05]  /*ab10*/  @P0 BRA `(.L_x_2090) ;  /* 0xffffc61000000947 */ /* 0x000fca000383ffff */
.L_x_2073:
        /* <DEDUP_REMOVED lines=21> */
.L_x_2093:
[----:B------:R-:W-:-:S04]  /*ac70*/  MOV R3, c[0x0][0x32c] ;  /* 0x0000cb0000037a02 */ /* 0x000fc80000000f00 */
[----:B------:R-:W-:-:S13]  /*ac80*/  ISETP.NE.AND P0, PT, R3, 0x1, PT ;  /* 0x000000010300780c */ /* 0x000fda0003f05270 */
[----:B------:R-:W-:-:S05]  /*ac90*/  @P0 IMAD.HI.U32 R3, R0, c[0x0][0x330], RZ ;  /* 0x0000cc0000030a27 */ /* 0x000fca00078e00ff */
[----:B------:R-:W-:Y:S02]  /*aca0*/  @P0 SHF.R.U32.HI R0, RZ, c[0x0][0x334], R3 ;  /* 0x0000cd00ff000a19 */ /* 0x000fe40000011603 */
.L_x_2094:
[----:B------:R-:W-:Y:S05]  /*acb0*/  BSYNC B0 ;  /* 0x0000000000007941 */ /* 0x000fea0003800000 */
.L_x_2092:
[----:B------:R-:W-:-:S05]  /*acc0*/  IMAD R0, R0, c[0x0][0x32c], RZ ;  /* 0x0000cb0000007a24 */ /* 0x000fca00078e02ff */
[----:B------:R-:W-:-:S04]  /*acd0*/  IMNMX R2, R2, R0, !PT ;  /* 0x0000000002027217 */ /* 0x000fc80007800200 */
.L_x_2091:
[----:B------:R-:W-:Y:S01]  /*ace0*/  IADD3 R2, R2, 0x3f, RZ ;  /* 0x0000003f02027810 */ /* 0x000fe20007ffe0ff */
[----:B------:R-:W-:Y:S02]  /*acf0*/  IMAD.MOV.U32 R209, RZ, RZ, 0x1f ;  /* 0x0000001fffd17424 */ /* 0x000fe400078e00ff */
[----:B------:R-:W-:Y:S01]  /*ad00*/  IMAD.MOV.U32 R192, RZ, RZ, -0x1 ;  /* 0xffffffffffc07424 */ /* 0x000fe200078e00ff */
        /* <DEDUP_REMOVED lines=8> */
.L_x_2105:
[----:B------:R-:W-:Y:S04]  /*ad90*/  DEPBAR.LE SB0, 0x2 ;  /* 0x000080800000791a */ /* 0x000fe80000000000 */
[----:B------:R-:W-:Y:S01]  /*ada0*/  WARPSYNC 0xffffffff ;  /* 0xffffffff00007948 */ /* 0x000fe20003800000 */
[----:B------:R-:W-:Y:S01]  /*adb0*/  BAR.SYNC.DEFER_BLOCKING 0x0 ;  /* 0x0000000000007b1d */ /* 0x000fe20000010000 */
[----:B------:R-:W-:Y:S01]  /*adc0*/  IMAD R162, R163, 0x6000, RZ ;  /* 0x00006000a3a27824 */ /* 0x000fe200078e02ff */
[----:B------:R-:W-:Y:S01]  /*add0*/  LOP3.LUT P2, RZ, R187, 0x2, RZ, 0xc0, !PT ;  /* 0x00000002bbff7812 */ /* 0x000fe2000784c0ff */
[----:B------:R-:W-:Y:S01]  /*ade0*/  IMAD.MOV.U32 R2, RZ, RZ, 0x20 ;  /* 0x00000020ff027424 */ /* 0x000fe200078e00ff */
[----:B------:R-:W-:Y:S02]  /*adf0*/  ISETP.GE.AND P0, PT, R188, R173, PT ;  /* 0x000000adbc00720c */ /* 0x000fe40003f06270 */
[----:B------:R-:W-:Y:S02]  /*ae00*/  IADD3 R100, R170, R162, RZ ;  /* 0x000000a2aa647210 */ /* 0x000fe40007ffe0ff */
[----:B------:R-:W-:Y:S05]  /*ae10*/  SEL R160, R2, 0xffffffe0, !P2 ;  /* 0xffffffe002a07807 */ /* 0x000fea0005000000 */
[----:B------:R-:W-:Y:S01]  /*ae20*/  IMAD.IADD R103, R160, 0x1, R100 ;  /* 0x00000001a0677824 */ /* 0x000fe200078e0264 */
        /* <DEDUP_REMOVED lines=36> */
.L_x_2207:
        /* <DEDUP_REMOVED lines=22> */
.L_x_2208:
[C---:B--2---:R-:W-:Y:S02]  /*b1d0*/  IADD3 R3, -R6.reuse, 0x10, RZ ;  /* 0x0000001006037810 */ /* 0x044fe40007ffe1ff */
[----:B------:R-:W-:Y:S02]  /*b1e0*/  ISETP.NE.U32.AND P3, PT, R6, RZ, PT ;  /* 0x000000ff0600720c */ /* 0x000fe40003f65070 */
[----:B------:R-:W-:Y:S04]  /*b1f0*/  LOP3.LUT R3, R3, 0xf, RZ, 0xc0, !PT ;  /* 0x0000000f03037812 */ /* 0x000fe800078ec0ff */
[-C--:B---34-:R-:W-:Y:S02]  /*b200*/  IADD3 R12, P1, P0, R3, R2.reuse, R23 ;  /* 0x00000002030c7210 */ /* 0x098fe4000783e017 */
        /* <DEDUP_REMOVED lines=17> */
.L_x_2097:
[----:B------:R-:W-:Y:S05]  /*b320*/  BSYNC B0 ;  /* 0x0000000000007941 */ /* 0x000fea0003800000 */
.L_x_2096:
[----:B------:R-:W0:Y:S01]  /*b330*/  LDGDEPBAR ;  /* 0x00000000000079af */ /* 0x000e220000000000 */
[----:B------:R-:W-:Y:S01]  /*b340*/  WARPSYNC 0xffffffff ;  /* 0xffffffff00007948 */ /* 0x000fe20003800000 */
[C---:B--23--:R-:W-:Y:S01]  /*b350*/  HMMA.16816.F32.BF16 R4, R32.reuse, R8, RZ ;  /* 0x000000082004723c */ /* 0x04cfe200000418ff */
[----:B------:R-:W-:Y:S02]  /*b360*/  IMAD.MOV.U32 R2, RZ, RZ, 0x40 ;  /* 0x00000040ff027424 */ /* 0x000fe400078e00ff */
[----:B------:R-:W-:Y:S01]  /*b370*/  LOP3.LUT P1, RZ, R187, 0x4, RZ, 0xc0, !PT ;  /* 0x00000004bbff7812 */ /* 0x000fe2000782c0ff */
[----:B------:R-:W-:Y:S01]  /*b380*/  IMAD.IADD R3, R170, 0x1, R162 ;  /* 0x00000001aa037824 */ /* 0x000fe200078e02a2 */
[----:B------:R-:W-:Y:S02]  /*b390*/  ISETP.GE.AND P0, PT, R178, 0x1, PT ;  /* 0x00000001b200780c */ /* 0x000fe40003f06270 */
[----:B------:R-:W-:Y:S01]  /*b3a0*/  SEL R161, R2, 0xffffffc0, !P1 ;  /* 0xffffffc002a17807 */ /* 0x000fe20004800000 */
[C---:B------:R-:W-:Y:S01]  /*b3b0*/  HMMA.16816.F32.BF16 R8, R32.reuse, R10, RZ ;  /* 0x0000000a2008723c */ /* 0x040fe200000418ff */
[C---:B------:R-:W-:Y:S03]  /*b3c0*/  IMAD.IADD R2, R160.reuse, 0x1, R3 ;  /* 0x00000001a0027824 */ /* 0x040fe600078e0203 */
[C---:B------:R-:W-:Y:S01]  /*b3d0*/  IMAD.IADD R101, R161.reuse, 0x1, R100 ;  /* 0x00000001a1657824 */ /* 0x040fe200078e0264 */
[----:B------:R-:W-:Y:S03]  /*b3e0*/  IADD3 R3, R160, R3, R161 ;  /* 0x00000003a0037210 */ /* 0x000fe60007ffe0a1 */
        /* <DEDUP_REMOVED lines=19> */
[----:B------:R-:W2:Y:S07]  /*b520*/  LDSM.16.M88.4 R140, [R101+0x800] ;  /* 0x00080000658c783b */ /* 0x000eae0000000200 */
        /* <DEDUP_REMOVED lines=67> */
[----:B------:R-:W-:Y:S07]  /*b960*/  LDSM.16.M88.4 R144, [R164+0x8000] ;  /* 0x00800000a490783b */ /* 0x000fee0000000200 */
[C---:B--2---:R-:W-:Y:S08]  /*b970*/  HMMA.16816.F32.BF16 R12, R136.reuse, R140, R12 ;  /* 0x0000008c880c723c */ /* 0x044ff0000004180c */
        /* <DEDUP_REMOVED lines=21> */
[----:B------:R-:W3:Y:S01]  /*bad0*/  LDSM.16.M88.4 R148, [R2+0x5800] ;  /* 0x005800000294783b */ /* 0x000ee20000000200 */
[C---:B-1----:R-:W-:Y:S08]  /*bae0*/  HMMA.16816.F32.BF16 R4, R136.reuse, R140, R4 ;  /* 0x0000008c8804723c */ /* 0x042ff00000041804 */
[C---:B------:R-:W-:Y:S01]  /*baf0*/  HMMA.16816.F32.BF16 R8, R136.reuse, R142, R8 ;  /* 0x0000008e8808723c */ /* 0x040fe20000041808 */
[----:B------:R-:W-:Y:S07]  /*bb00*/  LDSM.16.M88.4 R140, [R167+0x8000] ;  /* 0x00800000a78c783b */ /* 0x000fee0000000200 */
[C---:B------:R-:W-:Y:S08]  /*bb10*/  HMMA.16816.F32.BF16 R12, R136.reuse, R152, R12 ;  /* 0x00000098880c723c */ /* 0x040ff0000004180c */
[C---:B------:R-:W-:Y:S01]  /*bb20*/  HMMA.16816.F32.BF16 R16, R136.reuse, R154, R16 ;  /* 0x0000009a8810723c */ /* 0x040fe20000041810 */
[----:B------:R-:W1:Y:S07]  /*bb30*/  LDSM.16.M88.4 R152, [R101+0x4000] ;  /* 0x004000006598783b */ /* 0x000e6e0000000200 */
[C---:B--2---:R-:W-:Y:S08]  /*bb40*/  HMMA.16816.F32.BF16 R20, R136.reuse, R144, R20 ;  /* 0x000000908814723c */ /* 0x044ff00000041814 */
[C---:B------:R-:W-:Y:S01]  /*bb50*/  HMMA.16816.F32.BF16 R24, R136.reuse, R146, R24 ;  /* 0x000000928818723c */ /* 0x040fe20000041818 */
[----:B------:R-:W2:Y:S07]  /*bb60*/  LDSM.16.M88.4 R144, [R101+0x4800] ;  /* 0x004800006590783b */ /* 0x000eae0000000200 */
[C---:B---3--:R-:W-:Y:S08]  /*bb70*/  HMMA.16816.F32.BF16 R28, R136.reuse, R148, R28 ;  /* 0x00000094881c723c */ /* 0x048ff0000004181c */
[----:B------:R-:W-:Y:S01]  /*bb80*/  HMMA.16816.F32.BF16 R32, R136, R150, R32 ;  /* 0x000000968820723c */ /* 0x000fe20000041820 */
[----:B------:R-:W3:Y:S07]  /*bb90*/  LDSM.16.M88.4 R136, [R101+0x5000] ;  /* 0x005000006588783b */ /* 0x000eee0000000200 */
[----:B------:R-:W4:Y:S01]  /*bba0*/  LDSM.16.M88.4 R148, [R101+0x5800] ;  /* 0x005800006594783b */ /* 0x000f220000000200 */
        /* <DEDUP_REMOVED lines=9> */
[C---:B----4-:R-:W-:Y:S08]  /*bc40*/  HMMA.16816.F32.BF16 R28, R140.reuse, R148, R28 ;  /* 0x000000948c1c723c */ /* 0x050ff0000004181c */
[----:B------:R-:W-:Y:S01]  /*bc50*/  HMMA.16816.F32.BF16 R32, R140, R150, R32 ;  /* 0x000000968c20723c */ /* 0x000fe20000041820 */
[----:B------:R-:W3:Y:S07]  /*bc60*/  LDSM.16.M88.4 R140, [R3+0x5000] ;  /* 0x00500000038c783b */ /* 0x000eee0000000200 */
[----:B------:R4:W5:Y:S01]  /*bc70*/  LDSM.16.M88.4 R148, [R3+0x5800] ;  /* 0x005800000394783b */ /* 0x0009620000000200 */
[C---:B-1----:R-:W-:Y:S08]  /*bc80*/  HMMA.16816.F32.BF16 R4, R144.reuse, R152, R4 ;  /* 0x000000989004723c */ /* 0x042ff00000041804 */
[C---:B------:R-:W-:Y:S08]  /*bc90*/  HMMA.16816.F32.BF16 R8, R144.reuse, R154, R8 ;  /* 0x0000009a9008723c */ /* 0x040ff00000041808 */
[C---:B--2---:R-:W-:Y:S08]  /*bca0*/  HMMA.16816.F32.BF16 R12, R144.reuse, R136, R12 ;  /* 0x00000088900c723c */ /* 0x044ff0000004180c */
[----:B----4-:R-:W-:Y:S01]  /*bcb0*/  FMNMX.FTZ R3, R4, R0, !PT ;  /* 0x0000000004037209 */ /* 0x010fe20007810000 */
[C---:B------:R-:W-:Y:S03]  /*bcc0*/  HMMA.16816.F32.BF16 R16, R144.reuse, R138, R16 ;  /* 0x0000008a9010723c */ /* 0x040fe60000041810 */
[----:B------:R-:W-:Y:S02]  /*bcd0*/  FMNMX.FTZ R2, R6, R102, !PT ;  /* 0x0000006606027209 */ /* 0x000fe40007810000 */
[----:B------:R-:W-:Y:S02]  /*bce0*/  FMNMX.FTZ R3, R5, R3, !PT ;  /* 0x0000000305037209 */ /* 0x000fe40007810000 */
[----:B------:R-:W-:Y:S01]  /*bcf0*/  FMNMX.FTZ R2, R7, R2, !PT ;  /* 0x0000000207027209 */ /* 0x000fe20007810000 */
[C---:B---3--:R-:W-:Y:S04]  /*bd00*/  HMMA.16816.F32.BF16 R20, R144.reuse, R140, R20 ;  /* 0x0000008c9014723c */ /* 0x048fe80000041814 */
        /* <DEDUP_REMOVED lines=35> */
.L_x_2209:
        /* <DEDUP_REMOVED lines=104> */
[----:B------:R-:W-:Y:S02]  /*c5c0*/  FFMA.FTZ R159, R31, c[0x0][0x2d0], -R3 ;  /* 0x0000b4001f9f7a23 */ /* 0x000fe40000010803 */
[----:B------:R-:W-:Y:S01]  /*c5d0*/  FADD.FTZ R3, R12, R4 ;  /* 0x000000040c037221 */ /* 0x000fe20000010000 */
[----:B------:R2:W-:Y:S01]  /*c5e0*/  MUFU.EX2 R181, R7 ;  /* 0x0000000700b57308 */ /* 0x0005e20000000800 */
[C---:B------:R-:W-:Y:S02]  /*c5f0*/  FMUL.FTZ R9, R2.reuse, R129 ;  /* 0x0000008102097220 */ /* 0x040fe40000410000 */
[C---:B------:R-:W-:Y:S02]  /*c600*/  FMUL.FTZ R4, R2.reuse, R132 ;  /* 0x0000008402047220 */ /* 0x040fe40000410000 */
[C---:B------:R-:W-:Y:S02]  /*c610*/  FMUL.FTZ R12, R2.reuse, R124 ;  /* 0x0000007c020c7220 */ /* 0x040fe40000410000 */
[C---:B------:R-:W-:Y:S02]  /*c620*/  FMUL.FTZ R88, R2.reuse, R88 ;  /* 0x0000005802587220 */ /* 0x040fe40000410000 */
[C---:B------:R-:W-:Y:S01]  /*c630*/  FMUL.FTZ R89, R2.reuse, R89 ;  /* 0x0000005902597220 */ /* 0x040fe20000410000 */
[----:B------:R3:W4:Y:S01]  /*c640*/  MUFU.EX2 R14, R6 ;  /* 0x00000006000e7308 */ /* 0x0007220000000800 */
[C---:B------:R-:W-:Y:S02]  /*c650*/  FMUL.FTZ R92, R2.reuse, R92 ;  /* 0x0000005c025c7220 */ /* 0x040fe40000410000 */
[----:B------:R-:W-:Y:S01]  /*c660*/  FMUL.FTZ R93, R2, R93 ;  /* 0x0000005d025d7220 */ /* 0x000fe20000410000 */
[----:B-1----:R-:W-:Y:S01]  /*c670*/  F2FP.BF16.PACK_AB R139, R128, R125 ;  /* 0x0000007d808b723e */ /* 0x002fe200000010ff */
[C---:B------:R-:W-:Y:S02]  /*c680*/  FMUL.FTZ R96, R2.reuse, R96 ;  /* 0x0000006002607220 */ /* 0x040fe40000410000 */
[C---:B------:R-:W-:Y:S02]  /*c690*/  FMUL.FTZ R97, R2.reuse, R97 ;  /* 0x0000006102617220 */ /* 0x040fe40000410000 */
[----:B------:R-:W-:Y:S01]  /*c6a0*/  FADD.FTZ R3, R5, R3 ;  /* 0x0000000305037221 */ /* 0x000fe20000010000 */
[----:B------:R-:W-:Y:S01]  /*c6b0*/  MUFU.EX2 R121, R145 ;  /* 0x0000009100797308 */ /* 0x000fe20000000800 */
[----:B------:R-:W-:Y:S01]  /*c6c0*/  FMUL.FTZ R5, R2, R133 ;  /* 0x0000008502057220 */ /* 0x000fe20000410000 */
[----:B------:R-:W-:Y:S01]  /*c6d0*/  IADD3 R2, R171, R162, RZ ;  /* 0x000000a2ab027210 */ /* 0x000fe20007ffe0ff */
[C---:B------:R-:W-:Y:S02]  /*c6e0*/  FMUL.FTZ R34, R0.reuse, R106 ;  /* 0x0000006a00227220 */ /* 0x040fe40000410000 */
[C---:B------:R-:W-:Y:S01]  /*c6f0*/  FMUL.FTZ R35, R0.reuse, R107 ;  /* 0x0000006b00237220 */ /* 0x040fe20000410000 */
[----:B------:R-:W-:Y:S01]  /*c700*/  IADD3 R102, R169, R2, RZ ;  /* 0x00000002a9667210 */ /* 0x000fe20007ffe0ff */
[----:B------:R-:W1:Y:S01]  /*c710*/  LDSM.16.MT88.4 R140, [R2] ;  /* 0x00000000028c783b */ /* 0x000e620000004200 */
[----:B------:R-:W-:Y:S02]  /*c720*/  FADD.FTZ R3, R137, R3 ;  /* 0x0000000389037221 */ /* 0x000fe40000010000 */
[C---:B--2---:R-:W-:Y:S01]  /*c730*/  FMUL.FTZ R7, R0.reuse, R135 ;  /* 0x0000008700077220 */ /* 0x044fe20000410000 */
[----:B------:R-:W-:Y:S01]  /*c740*/  MUFU.EX2 R124, R144 ;  /* 0x00000090007c7308 */ /* 0x000fe20000000800 */
[C---:B------:R-:W-:Y:S02]  /*c750*/  FMUL.FTZ R10, R0.reuse, R130 ;  /* 0x00000082000a7220 */ /* 0x040fe40000410000 */
[C---:B---3--:R-:W-:Y:S01]  /*c760*/  FMUL.FTZ R6, R0.reuse, R134 ;  /* 0x0000008600067220 */ /* 0x048fe20000410000 */
[----:B------:R-:W2:Y:S01]  /*c770*/  LDSM.16.MT88.4 R104, [R102] ;  /* 0x000000006668783b */ /* 0x000ea20000004200 */
[C---:B----4-:R-:W-:Y:S01]  /*c780*/  F2FP.BF16.PACK_AB R137, R181.reuse, R14 ;  /* 0x0000000eb589723e */ /* 0x050fe200000010ff */
[C---:B------:R-:W-:Y:S02]  /*c790*/  FMUL.FTZ R11, R0.reuse, R131 ;  /* 0x00000083000b7220 */ /* 0x040fe40000410000 */
[C---:B------:R-:W-:Y:S02]  /*c7a0*/  FMUL.FTZ R18, R0.reuse, R122 ;  /* 0x0000007a00127220 */ /* 0x040fe40000410000 */
[C---:B------:R-:W-:Y:S01]  /*c7b0*/  FMUL.FTZ R19, R0.reuse, R123 ;  /* 0x0000007b00137220 */ /* 0x040fe20000410000 */
[----:B------:R-:W-:Y:S01]  /*c7c0*/  MUFU.EX2 R149, R147 ;  /* 0x0000009300957308 */ /* 0x000fe20000000800 */
[C---:B------:R-:W-:Y:S02]  /*c7d0*/  FMUL.FTZ R26, R0.reuse, R114 ;  /* 0x00000072001a7220 */ /* 0x040fe40000410000 */
[C---:B------:R-:W-:Y:S02]  /*c7e0*/  FMUL.FTZ R27, R0.reuse, R115 ;  /* 0x00000073001b7220 */ /* 0x040fe40000410000 */
[C---:B------:R-:W-:Y:S02]  /*c7f0*/  FFMA.FTZ R120, R0.reuse, R184, R14 ;  /* 0x000000b800787223 */ /* 0x040fe4000001000e */
[C---:B------:R-:W-:Y:S02]  /*c800*/  FMUL.FTZ R14, R0.reuse, R126 ;  /* 0x0000007e000e7220 */ /* 0x040fe40000410000 */
[----:B------:R-:W-:Y:S01]  /*c810*/  FADD.FTZ R120, R181, R120 ;  /* 0x00000078b5787221 */ /* 0x000fe20000010000 */
        /* <DEDUP_REMOVED lines=11> */
[----:B------:R-:W1:Y:S01]  /*c8d0*/  MUFU.EX2 R148, R146 ;  /* 0x0000009200947308 */ /* 0x000e620000000800 */
[C---:B------:R-:W-:Y:S01]  /*c8e0*/  FMUL.FTZ R43, R0.reuse, R43 ;  /* 0x0000002b002b7220 */ /* 0x040fe20000410000 */
[C---:B------:R-:W-:Y:S04]  /*c8f0*/  HMMA.16816.F32.BF16 R8, R136.reuse, R142, R8 ;  /* 0x0000008e8808723c */ /* 0x040fe80000041808 */
[C---:B------:R-:W-:Y:S02]  /*c900*/  FMUL.FTZ R46, R0.reuse, R46 ;  /* 0x0000002e002e7220 */ /* 0x040fe40000410000 */
[C---:B------:R-:W-:Y:S02]  /*c910*/  FMUL.FTZ R47, R0.reuse, R47 ;  /* 0x0000002f002f7220 */ /* 0x040fe40000410000 */
[C---:B--2---:R-:W-:Y:S01]  /*c920*/  HMMA.16816.F32.BF16 R12, R136.reuse, R104, R12 ;  /* 0x00000068880c723c */ /* 0x044fe2000004180c */
[----:B------:R-:W-:Y:S03]  /*c930*/  MUFU.EX2 R146, R151 ;  /* 0x0000009700927308 */ /* 0x000fe60000000800 */
[C---:B------:R-:W-:Y:S02]  /*c940*/  FMUL.FTZ R50, R0.reuse, R50 ;  /* 0x0000003200327220 */ /* 0x040fe40000410000 */
[C---:B------:R-:W-:Y:S02]  /*c950*/  FMUL.FTZ R51, R0.reuse, R51 ;  /* 0x0000003300337220 */ /* 0x040fe40000410000 */
[C---:B------:R-:W-:Y:S03]  /*c960*/  HMMA.16816.F32.BF16 R16, R136.reuse, R106, R16 ;  /* 0x0000006a8810723c */ /* 0x040fe60000041810 */
[----:B------:R-:W-:Y:S01]  /*c970*/  MUFU.EX2 R144, R152 ;  /* 0x0000009800907308 */ /* 0x000fe20000000800 */
[C---:B------:R-:W-:Y:S02]  /*c980*/  FMUL.FTZ R54, R0.reuse, R54 ;  /* 0x0000003600367220 */ /* 0x040fe40000410000 */
[C---:B------:R-:W-:Y:S01]  /*c990*/  FMUL.FTZ R55, R0.reuse, R55 ;  /* 0x0000003700377220 */ /* 0x040fe20000410000 */
[----:B-1----:R-:W-:Y:S01]  /*c9a0*/  F2FP.BF16.PACK_AB R111, R149, R148 ;  /* 0x00000094956f723e */ /* 0x002fe200000010ff */
        /* <DEDUP_REMOVED lines=26> */
[----:B------:R-:W-:Y:S01]  /*cb50*/  IADD3 R0, R172, R162, RZ ;  /* 0x000000a2ac007210 */ /* 0x000fe20007ffe0ff */
[----:B------:R-:W-:Y:S01]  /*cb60*/  FADD.FTZ R112, R103, R3 ;  /* 0x0000000367707221 */ /* 0x000fe20000010000 */
[----:B------:R-:W-:Y:S02]  /*cb70*/  MUFU.EX2 R142, R159 ;  /* 0x0000009f008e7308 */ /* 0x000fe40000000800 */
[----:B------:R-:W-:Y:S01]  /*cb80*/  IADD3 R3, R169, R0, RZ ;  /* 0x00000000a9037210 */ /* 0x000fe20007ffe0ff */
[----:B------:R-:W1:Y:S01]  /*cb90*/  LDSM.16.MT88.4 R104, [R0] ;  /* 0x000000000068783b */ /* 0x000e620000004200 */
[----:B------:R-:W-:Y:S04]  /*cba0*/  FADD.FTZ R103, R109, R112 ;  /* 0x000000706d677221 */ /* 0x000fe80000010000 */
[C---:B------:R-:W-:Y:S01]  /*cbb0*/  FADD.FTZ R103, R110.reuse, R103 ;  /* 0x000000676e677221 */ /* 0x040fe20000010000 */
[----:B------:R-:W-:Y:S01]  /*cbc0*/  F2FP.BF16.PACK_AB R110, R110, R109 ;  /* 0x0000006d6e6e723e */ /* 0x000fe200000010ff */
[----:B------:R-:W2:Y:S01]  /*cbd0*/  MUFU.EX2 R112, R156 ;  /* 0x0000009c00707308 */ /* 0x000ea20000000800 */
[----:B------:R-:W-:Y:S01]  /*cbe0*/  F2FP.BF16.PACK_AB R109, R124, R121 ;  /* 0x000000797c6d723e */ /* 0x000fe200000010ff */
[----:B------:R-:W-:Y:S08]  /*cbf0*/  FADD.FTZ R103, R113, R103 ;  /* 0x0000006771677221 */ /* 0x000ff00000010000 */
[----:B------:R-:W-:Y:S10]  /*cc00*/  MUFU.EX2 R141, R161 ;  /* 0x000000a1008d7308 */ /* 0x000ff40000000800 */
[----:B------:R-:W3:Y:S01]  /*cc10*/  MUFU.EX2 R140, R180 ;  /* 0x000000b4008c7308 */ /* 0x000ee20000000800 */
[----:B--2---:R-:W-:Y:S04]  /*cc20*/  FADD.FTZ R103, R112, R103 ;  /* 0x0000006770677221 */ /* 0x004fe80000010000 */
[----:B------:R-:W-:Y:S04]  /*cc30*/  FADD.FTZ R103, R117, R103 ;  /* 0x0000006775677221 */ /* 0x000fe80000010000 */
[----:B------:R-:W-:Y:S01]  /*cc40*/  FADD.FTZ R103, R116, R103 ;  /* 0x0000006774677221 */ /* 0x000fe20000010000 */
[C---:B-1----:R-:W-:Y:S03]  /*cc50*/  HMMA.16816.F32.BF16 R20, R136.reuse, R104, R20 ;  /* 0x000000688814723c */ /* 0x042fe60000041814 */
[----:B------:R-:W-:Y:S05]  /*cc60*/  FADD.FTZ R103, R119, R103 ;  /* 0x0000006777677221 */ /* 0x000fea0000010000 */
        /* <DEDUP_REMOVED lines=29> */
[----:B------:R-:W-:Y:S02]  /*ce40*/  F2FP.BF16.PACK_AB R137, R142, R143 ;  /* 0x0000008f8e89723e */ /* 0x000fe400000010ff */
        /* <DEDUP_REMOVED lines=81> */
[C---:B------:R-:W-:Y:S04]  /*d360*/  HMMA.16816.F32.BF16 R88, R104.reuse, R110, R88 ;  /* 0x0000006e6858723c */ /* 0x040fe80000041858 */
[----:B------:R-:W-:Y:S02]  /*d370*/  FADD.FTZ R108, R128, R108 ;  /* 0x0000006c806c7221 */ /* 0x000fe40000010000 */
[----:B------:R-:W1:Y:S02]  /*d380*/  LDSM.16.MT88.4 R128, [R2+0x1800] ;  /* 0x001800000280783b */ /* 0x000e640000004200 */
        /* <DEDUP_REMOVED lines=42> */
[C---:B----4-:R-:W-:Y:S04]  /*d630*/  HMMA.16816.F32.BF16 R68, R136.reuse, R8, R68 ;  /* 0x000000088844723c */ /* 0x050fe80000041844 */
[----:B------:R-:W-:Y:S04]  /*d640*/  FADD.FTZ R184, R140, R0 ;  /* 0x000000008cb87221 */ /* 0x000fe80000010000 */
        /* <DEDUP_REMOVED lines=13> */
[----:B------:R-:W-:Y:S01]  /*d720*/  IMAD R2, R173, 0x40, R193 ;  /* 0x00000040ad027824 */ /* 0x000fe200078e02c1 */
[----:B------:R-:W-:Y:S01]  /*d730*/  ISETP.NE.AND P4, PT, R215, 0x1, PT ;  /* 0x00000001d700780c */ /* 0x000fe20003f85270 */
[----:B------:R-:W-:Y:S01]  /*d740*/  IMAD.MOV.U32 R174, RZ, RZ, RZ ;  /* 0x000000ffffae7224 */ /* 0x000fe200078e00ff */
[----:B------:R-:W-:Y:S01]  /*d750*/  ISETP.GT.AND P3, PT, R214, 0x3f, PT ;  /* 0x0000003fd600780c */ /* 0x000fe20003f64270 */
[----:B------:R-:W-:Y:S01]  /*d760*/  IMAD.SHL.U32 R18, R185, 0x2, RZ ;  /* 0x00000002b9127824 */ /* 0x000fe200078e00ff */
[----:B------:R-:W-:Y:S01]  /*d770*/  IADD3 R2, R2, -0x80, R214 ;  /* 0xffffff8002027810 */ /* 0x000fe20007ffe0d6 */
[C---:B------:R-:W-:Y:S01]  /*d780*/  IMAD.SHL.U32 R17, R186.reuse, 0x2, RZ ;  /* 0x00000002ba117824 */ /* 0x040fe200078e00ff */
[----:B------:R-:W-:Y:S01]  /*d790*/  SHF.R.S32.HI R214, RZ, 0x1f, R185 ;  /* 0x0000001fffd67819 */ /* 0x000fe200000114b9 */
[----:B------:R-:W-:Y:S01]  /*d7a0*/  IMAD.SHL.U32 R16, R177, 0x2, RZ ;  /* 0x00000002b1107824 */ /* 0x000fe200078e00ff */
[----:B------:R-:W-:Y:S01]  /*d7b0*/  SHF.L.U64.HI R14, R186, 0x1, R7 ;  /* 0x00000001ba0e7819 */ /* 0x000fe20000010207 */
[----:B------:R-:W-:Y:S01]  /*d7c0*/  IMAD.MOV.U32 R0, RZ, RZ, R2 ;  /* 0x000000ffff007224 */ /* 0x000fe200078e0002 */
[----:B------:R-:W-:Y:S02]  /*d7d0*/  SHF.L.U64.HI R15, R185, 0x1, R214 ;  /* 0x00000001b90f7819 */ /* 0x000fe400000102d6 */
        /* <DEDUP_REMOVED lines=25> */
.L_x_2210:
[----:B------:R-:W-:-:S05]  /*d970*/  BRA.DIV ~URZ, `(.L_x_2104) ;  /* 0x0000a3027f007947 */ /* 0x000fca000b800000 */
[----:B------:R-:W3:Y:S01]  /*d980*/  SHFL.IDX PT, R2, R10, RZ, 0x181f ;  /* 0x00181fff0a027589 */ /* 0x000ee200000e0000 */
[----:B------:R-:W-:Y:S01]  /*d990*/  IMAD R0, R178, 0x6000, R207 ;  /* 0x00006000b2007824 */ /* 0x000fe200078e02cf */
[----:B---3--:R-:W-:Y:S05]  /*d9a0*/  IADD3 R8, P0, R2, R16, RZ ;  /* 0x0000001002087210 */ /* 0x008fea0007f1e0ff */
[----:B--2---:R-:W-:Y:S01]  /*d9b0*/  IMAD.X R9, R4, 0x1, R12, P0 ;  /* 0x0000000104097824 */ /* 0x004fe200000e060c */
[----:B------:R-:W-:Y:S05]  /*d9c0*/  IADD3 R6, P0, R2, R17, RZ ;  /* 0x0000001102067210 */ /* 0x000fea0007f1e0ff */
[----:B------:R-:W-:Y:S01]  /*d9d0*/  IMAD.X R7, R4, 0x1, R14, P0 ;  /* 0x0000000104077824 */ /* 0x000fe200000e060e */
[----:B------:R-:W-:Y:S04]  /*d9e0*/  ISETP.GE.AND P0, PT, R177, c[0x0][0x1d4], PT ;  /* 0x00007500b1007a0c */ /* 0x000fe80003f06270 */
[----:B------:R-:W-:Y:S09]  /*d9f0*/  SEL R13, RZ, 0x10, P0 ;  /* 0x00000010ff0d7807 */ /* 0x000ff20000000000 */
[----:B------:R-:W-:Y:S01]  /*da00*/  @!PT LDS RZ, [RZ] ;  /* 0x00000000fffff984 */ /* 0x000fe20000000800 */
[----:B------:R-:W-:Y:S01]  /*da10*/  @!PT LDS RZ, [RZ] ;  /* 0x00000000fffff984 */ /* 0x000fe20000000800 */
[----:B------:R2:W-:Y:S01]  /*da20*/  LDGSTS.E.BYPASS.LTC128B.128 [R0], [R8.64], !P0 ;  /* 0x0000000008007fae */ /* 0x0005e2000c101d46 */
[----:B------:R-:W-:Y:S04]  /*da30*/  ISETP.GE.AND P0, PT, R186, c[0x0][0x1d4], PT ;  /* 0x00007500ba007a0c */ /* 0x000fe80003f06270 */
[----:B------:R-:W-:Y:S09]  /*da40*/  SEL R11, RZ, 0x10, P0 ;  /* 0x00000010ff0b7807 */ /* 0x000ff20000000000 */
[----:B------:R2:W-:Y:S01]  /*da50*/  LDGSTS.E.BYPASS.LTC128B.128 [R0+0x2000], [R6.64], !P0 ;  /* 0x0200000006007fae */ /* 0x0005e2000c101d46 */
[----:B------:R-:W-:Y:S05]  /*da60*/  IADD3 R2, P0, R2, R18, RZ ;  /* 0x0000001202027210 */ /* 0x000fea0007f1e0ff */
[----:B------:R-:W-:Y:S01]  /*da70*/  IMAD.X R3, R4, 0x1, R15, P0 ;  /* 0x0000000104037824 */ /* 0x000fe200000e060f */
[----:B------:R-:W-:Y:S01]  /*da80*/  ISETP.GE.AND P0, PT, R185, c[0x0][0x1d4], PT ;  /* 0x00007500b9007a0c */ /* 0x000fe20003f06270 */
[----:B------:R3:W4:Y:S11]  /*da90*/  SHFL.IDX PT, R4, R5, 0x1, 0x181f ;  /* 0x00381f0005047f89 */ /* 0x00073600000e0000 */
[----:B------:R-:W-:Y:S01]  /*daa0*/  @!UPT UIADD3 URZ, URZ, URZ, URZ ;  /* 0x0000003f3f3ff290 */ /* 0x000fe2000fffe03f */
[----:B------:R5:W-:Y:S01]  /*dab0*/  LDGSTS.E.BYPASS.LTC128B.128 [R0+0x4000], [R2.64], !P0 ;  /* 0x0400000002007fae */ /* 0x000be2000c101d46 */
[----:B-1-3--:R-:W-:Y:S03]  /*dac0*/  SEL R5, RZ, 0x10, P0 ;  /* 0x00000010ff057807 */ /* 0x00afe60000000000 */
[----:B-----5:R2:W1:Y:S04]  /*dad0*/  SHFL.IDX PT, R2, R10, 0x1, 0x181f ;  /* 0x00381f000a027f89 */ /* 0x02046800000e0000 */
.L_x_2211:
[----:B----4-:R-:W-:Y:S04]  /*dae0*/  IADD3 R3, -R13, 0x10, RZ ;  /* 0x000000100d037810 */ /* 0x010fe80007ffe1ff */
        /* <DEDUP_REMOVED lines=23> */
.L_x_2102:
[----:B------:R-:W-:Y:S05]  /*dc60*/  BSYNC B0 ;  /* 0x0000000000007941 */ /* 0x000fea0003800000 */
.L_x_2101:
[C---:B------:R-:W-:Y:S01]  /*dc70*/  ISETP.GE.AND P0, PT, R163.reuse, 0x1, PT ;  /* 0x00000001a300780c */ /* 0x040fe20003f06270 */
[----:B------:R-:W0:Y:S01]  /*dc80*/  LDGDEPBAR ;  /* 0x00000000000079af */ /* 0x000e220000000000 */
[----:B-1----:R-:W-:Y:S01]  /*dc90*/  IADD3 R0, R163, 0x1, RZ ;  /* 0x00000001a3007810 */ /* 0x002fe20007ffe0ff */
[----:B------:R-:W-:Y:S03]  /*dca0*/  IMAD.MOV.U32 R102, RZ, RZ, R100 ;  /* 0x000000ffff667224 */ /* 0x000fe600078e0064 */
[----:B------:R-:W-:Y:S01]  /*dcb0*/  SEL R163, R0, RZ, !P0 ;  /* 0x000000ff00a37207 */ /* 0x000fe20004000000 */
[----:B------:R-:W-:Y:S01]  /*dcc0*/  IMAD.MOV.U32 R0, RZ, RZ, R101 ;  /* 0x000000ffff007224 */ /* 0x000fe200078e0065 */
[C---:B------:R-:W-:Y:S02]  /*dcd0*/  ISETP.GT.AND P0, PT, R173.reuse, R182, PT ;  /* 0x000000b6ad00720c */ /* 0x040fe40003f04270 */
[----:B------:R-:W-:Y:S11]  /*dce0*/  IADD3 R173, R173, -0x1, RZ ;  /* 0xffffffffadad7810 */ /* 0x000ff60007ffe0ff */
[----:B------:R-:W-:-:S05]  /*dcf0*/  @P0 BRA `(.L_x_2105) ;  /* 0xffffd09000000947 */ /* 0x000fca000383ffff */
.L_x_2095:
[----:B------:R-:W-:-:S13]  /*dd00*/  ISETP.GE.AND P0, PT, R173, R188, PT ;  /* 0x000000bcad00720c */ /* 0x000fda0003f06270 */
[----:B------:R-:W-:Y:S05]  /*dd10*/  @!P0 BRA `(.L_x_2106) ;  /* 0x00003a6000008947 */ /* 0x000fea0003800000 */
[----:B------:R-:W-:Y:S02]  /*dd20*/  MOV R103, R100 ;  /* 0x0000006400677202 */ /* 0x000fe40000000f00 */
[----:B------:R-:W-:Y:S02]  /*dd30*/  MOV R102, R101 ;  /* 0x0000006500667202 */ /* 0x000fe40000000f00 */
.L_x_2123:
[----:B------:R-:W-:Y:S04]  /*dd40*/  DEPBAR.LE SB0, 0x2 ;  /* 0x000080800000791a */ /* 0x000fe80000000000 */
[----:B------:R-:W-:Y:S01]  /*dd50*/  WARPSYNC 0xffffffff ;  /* 0xffffffff00007948 */ /* 0x000fe20003800000 */
[----:B------:R-:W-:Y:S01]  /*dd60*/  BAR.SYNC.DEFER_BLOCKING 0x0 ;  /* 0x0000000000007b1d */ /* 0x000fe20000010000 */
[----:B------:R-:W-:Y:S01]  /*dd70*/  IMAD.MOV.U32 R0, RZ, RZ, 0x20 ;  /* 0x00000020ff007424 */ /* 0x000fe200078e00ff */
[----:B------:R-:W-:Y:S01]  /*dd80*/  ISETP.GE.AND P0, PT, R188, R173, PT ;  /* 0x000000adbc00720c */ /* 0x000fe20003f06270 */
[----:B------:R-:W-:Y:S03]  /*dd90*/  IMAD R162, R163, 0x6000, RZ ;  /* 0x00006000a3a27824 */ /* 0x000fe600078e02ff */
[----:B------:R-:W-:Y:S02]  /*dda0*/  SEL R160, R0, 0xffffffe0, !P2 ;  /* 0xffffffe000a07807 */ /* 0x000fe40005000000 */
[----:B------:R-:W-:Y:S05]  /*ddb0*/  IADD3 R0, R170, R162, RZ ;  /* 0x000000a2aa007210 */ /* 0x000fea0007ffe0ff */
        /* <DEDUP_REMOVED lines=37> */
.L_x_2212:
        /* <DEDUP_REMOVED lines=22> */
.L_x_2213:
        /* <DEDUP_REMOVED lines=23> */
.L_x_2108:
[----:B------:R-:W-:Y:S05]  /*e2e0*/  BSYNC B0 ;  /* 0x0000000000007941 */ /* 0x000fea0003800000 */
.L_x_2107:
[----:B------:R-:W0:Y:S01]  /*e2f0*/  LDGDEPBAR ;  /* 0x00000000000079af */ /* 0x000e220000000000 */
[----:B------:R-:W-:Y:S01]  /*e300*/  WARPSYNC 0xffffffff ;  /* 0xffffffff00007948 */ /* 0x000fe20003800000 */
[C---:B--23--:R-:W-:Y:S01]  /*e310*/  HMMA.16816.F32.BF16 R4, R32.reuse, R8, RZ ;  /* 0x000000082004723c */ /* 0x04cfe200000418ff */
[----:B------:R-:W-:Y:S01]  /*e320*/  IMAD.MOV.U32 R2, RZ, RZ, 0x40 ;  /* 0x00000040ff027424 */ /* 0x000fe200078e00ff */
[----:B------:R-:W-:Y:S02]  /*e330*/  ULDC UR4, c[0x0][0x324] ;  /* 0x0000c90000047ab9 */ /* 0x000fe40000000800 */
[----:B------:R-:W-:Y:S01]  /*e340*/  IMAD.MOV.U32 R168, RZ, RZ, c[0x0][0x2c4] ;  /* 0x0000b100ffa87624 */ /* 0x000fe200078e00ff */
[----:B------:R-:W-:Y:S01]  /*e350*/  ULOP3.LUT UR4, URZ, UR4, URZ, 0x33, !UPT ;  /* 0x000000043f047292 */ /* 0x000fe2000f8e333f */
[----:B------:R-:W-:Y:S01]  /*e360*/  SEL R161, R2, 0xffffffc0, !P1 ;  /* 0xffffffc002a17807 */ /* 0x000fe20004800000 */
[----:B------:R-:W-:Y:S01]  /*e370*/  IMAD.IADD R2, R170, 0x1, R162 ;  /* 0x00000001aa027824 */ /* 0x000fe200078e02a2 */
[C---:B------:R-:W-:Y:S01]  /*e380*/  HMMA.16816.F32.BF16 R8, R32.reuse, R10, RZ ;  /* 0x0000000a2008723c */ /* 0x040fe200000418ff */
[----:B------:R-:W-:Y:S03]  /*e390*/  ISETP.NE.AND P0, PT, R168, 0x1, PT ;  /* 0x00000001a800780c */ /* 0x000fe60003f05270 */
[C---:B------:R-:W-:Y:S02]  /*e3a0*/  IMAD.IADD R100, R161.reuse, 0x1, R0 ;  /* 0x00000001a1647824 */ /* 0x040fe400078e0200 */
[C---:B------:R-:W-:Y:S01]  /*e3b0*/  IMAD.IADD R3, R160.reuse, 0x1, R2 ;  /* 0x00000001a0037824 */ /* 0x040fe200078e0202 */
[----:B------:R-:W-:Y:S01]  /*e3c0*/  IADD3 R2, R160, R2, R161 ;  /* 0x00000002a0027210 */ /* 0x000fe20007ffe0a1 */
[C---:B----4-:R-:W-:Y:S01]  /*e3d0*/  HMMA.16816.F32.BF16 R12, R32.reuse, R16, RZ ;  /* 0x00000010200c723c */ /* 0x050fe200000418ff */
[----:B------:R-:W-:Y:S05]  /*e3e0*/  IMAD.MOV.U32 R168, RZ, RZ, c[0x0][0x32c] ;  /* 0x0000cb00ffa87624 */ /* 0x000fea00078e00ff */
[----:B------:R-:W-:Y:S02]  /*e3f0*/  ISETP.GE.AND P4, PT, R168, 0x1, PT ;  /* 0x00000001a800780c */ /* 0x000fe40003f86270 */
        /* <DEDUP_REMOVED lines=30> */
[----:B------:R-:W1:Y:S06]  /*e5e0*/  LDSM.16.M88.4 R136, [R156+0x800] ;  /* 0x000800009c88783b */ /* 0x000e6c0000000200 */
        /* <DEDUP_REMOVED lines=91> */
[----:B------:R3:W4:Y:S01]  /*eba0*/  LDSM.16.M88.4 R148, [R100+0x5800] ;  /* 0x005800006494783b */ /* 0x0007220000000200 */
[C---:B-1----:R-:W-:Y:S05]  /*ebb0*/  HMMA.16816.F32.BF16 R4, R140.reuse, R144, R4 ;  /* 0x000000908c04723c */ /* 0x042fea0000041804 */
[----:B---3--:R-:W-:Y:S03]  /*ebc0*/  IMAD.IADD R100, R212, 0x1, R203 ;  /* 0x00000001d4647824 */ /* 0x008fe600078e02cb */
[C---:B------:R-:W-:Y:S01]  /*ebd0*/  HMMA.16816.F32.BF16 R8, R140.reuse, R146, R8 ;  /* 0x000000928c08723c */ /* 0x040fe20000041808 */
[----:B------:R-:W-:Y:S03]  /*ebe0*/  LDSM.16.M88.4 R144, [R156+0x4000] ;  /* 0x004000009c90783b */ /* 0x000fe60000000200 */
[----:B------:R-:W-:Y:S04]  /*ebf0*/  @P0 IMAD.HI.U32 R0, R100, c[0x0][0x2c8], RZ ;  /* 0x0000b20064000a27 */ /* 0x000fe800078e00ff */
[C---:B------:R-:W-:Y:S04]  /*ec00*/  HMMA.16816.F32.BF16 R12, R140.reuse, R152, R12 ;  /* 0x000000988c0c723c */ /* 0x040fe8000004180c */
[----:B------:R-:W-:Y:S02]  /*ec10*/  @P0 SHF.R.U32.HI R100, RZ, c[0x0][0x2cc], R0 ;  /* 0x0000b300ff640a19 */ /* 0x000fe40000011600 */
[C---:B------:R-:W-:Y:S02]  /*ec20*/  ISETP.GE.AND P0, PT, R178.reuse, 0x1, PT ;  /* 0x00000001b200780c */ /* 0x040fe40003f06270 */
[C---:B------:R-:W-:Y:S01]  /*ec30*/  HMMA.16816.F32.BF16 R16, R140.reuse, R154, R16 ;  /* 0x0000009a8c10723c */ /* 0x040fe20000041810 */
[----:B------:R-:W-:Y:S06]  /*ec40*/  LDSM.16.M88.4 R152, [R2+0x4800] ;  /* 0x004800000298783b */ /* 0x000fec0000000200 */
[----:B------:R-:W-:Y:S01]  /*ec50*/  SHFL.IDX PT, R3, R100, RZ, 0x1c1f ;  /* 0x001c1fff64037589 */ /* 0x000fe200000e0000 */
[C---:B--2---:R-:W-:Y:S08]  /*ec60*/  HMMA.16816.F32.BF16 R20, R140.reuse, R136, R20 ;  /* 0x000000888c14723c */ /* 0x044ff00000041814 */
[C---:B------:R-:W-:Y:S01]  /*ec70*/  HMMA.16816.F32.BF16 R24, R140.reuse, R138, R24 ;  /* 0x0000008a8c18723c */ /* 0x040fe20000041818 */
[----:B------:R-:W1:Y:S07]  /*ec80*/  LDSM.16.M88.4 R136, [R166+0x8000] ;  /* 0x00800000a688783b */ /* 0x000e6e0000000200 */
[C---:B----4-:R-:W-:Y:S08]  /*ec90*/  HMMA.16816.F32.BF16 R28, R140.reuse, R148, R28 ;  /* 0x000000948c1c723c */ /* 0x050ff0000004181c */
[----:B------:R-:W-:Y:S01]  /*eca0*/  HMMA.16816.F32.BF16 R32, R140, R150, R32 ;  /* 0x000000968c20723c */ /* 0x000fe20000041820 */
[----:B------:R-:W2:Y:S06]  /*ecb0*/  LDSM.16.M88.4 R140, [R2+0x5000] ;  /* 0x00500000028c783b */ /* 0x000eac0000000200 */
[----:B------:R3:W4:Y:S01]  /*ecc0*/  LDSM.16.M88.4 R148, [R2+0x5800] ;  /* 0x005800000294783b */ /* 0x0007220000000200 */
[C---:B-1----:R-:W-:Y:S05]  /*ecd0*/  HMMA.16816.F32.BF16 R4, R136.reuse, R144, R4 ;  /* 0x000000908804723c */ /* 0x042fea0000041804 */
[----:B---3--:R-:W-:Y:S03]  /*ece0*/  IADD3 R2, R178, 0x1, RZ ;  /* 0x00000001b2027810 */ /* 0x008fe60007ffe0ff */
[C---:B------:R-:W-:Y:S04]  /*ecf0*/  HMMA.16816.F32.BF16 R8, R136.reuse, R146, R8 ;  /* 0x000000928808723c */ /* 0x040fe80000041808 */
[----:B------:R-:W-:Y:S04]  /*ed00*/  SEL R178, R2, RZ, !P0 ;  /* 0x000000ff02b27207 */ /* 0x000fe80004000000 */
[C---:B------:R-:W-:Y:S08]  /*ed10*/  HMMA.16816.F32.BF16 R12, R136.reuse, R152, R12 ;  /* 0x00000098880c723c */ /* 0x040ff0000004180c */
[C---:B------:R-:W-:Y:S08]  /*ed20*/  HMMA.16816.F32.BF16 R16, R136.reuse, R154, R16 ;  /* 0x0000009a8810723c */ /* 0x040ff00000041810 */
[C---:B--2---:R-:W-:Y:S08]  /*ed30*/  HMMA.16816.F32.BF16 R20, R136.reuse, R140, R20 ;  /* 0x0000008c8814723c */ /* 0x044ff00000041814 */
[C---:B------:R-:W-:Y:S08]  /*ed40*/  HMMA.16816.F32.BF16 R24, R136.reuse, R142, R24 ;  /* 0x0000008e8818723c */ /* 0x040ff00000041818 */
[C---:B----4-:R-:W-:Y:S07]  /*ed50*/  HMMA.16816.F32.BF16 R28, R136.reuse, R148, R28 ;  /* 0x00000094881c723c */ /* 0x050fee000004181c */
[----:B------:R-:W-:Y:S01]  /*ed60*/  IMAD.SHL.U32 R148, R173, 0x40, RZ ;  /* 0x00000040ad947824 */ /* 0x000fe200078e00ff */
[----:B------:R-:W-:Y:S04]  /*ed70*/  HMMA.16816.F32.BF16 R32, R136, R150, R32 ;  /* 0x000000968820723c */ /* 0x000fe80000041820 */
[----:B------:R-:W-:Y:S04]  /*ed80*/  IADD3 R0, -R191, 0x1, -R148 ;  /* 0x00000001bf007810 */ /* 0x000fe80007ffe994 */
[----:B------:R-:W-:Y:S04]  /*ed90*/  IADD3 R0, -R190, R0, R189 ;  /* 0x00000000be007210 */ /* 0x000fe80007ffe1bd */
[C---:B------:R-:W-:Y:S02]  /*eda0*/  IADD3 R139, R0.reuse, c[0x0][0x328], RZ ;  /* 0x0000ca00008b7a10 */ /* 0x040fe40007ffe0ff */
[----:B------:R-:W-:Y:S03]  /*edb0*/  IADD3 R101, R0, UR4, RZ ;  /* 0x0000000400657c10 */ /* 0x000fe6000fffe0ff */
[--C-:B------:R-:W-:Y:S02]  /*edc0*/  IMAD.IADD R2, R139, 0x1, R3.reuse ;  /* 0x000000018b027824 */ /* 0x100fe400078e0203 */
        /* <DEDUP_REMOVED lines=15> */
.L_x_2113:
[----:B------:R-:W-:Y:S04]  /*eec0*/  MOV R136, 0x1 ;  /* 0x0000000100887802 */ /* 0x000fe80000000f00 */
[----:B------:R-:W-:Y:S11]  /*eed0*/  ISETP.NE.AND P0, PT, R136, c[0x0][0x32c], PT ;  /* 0x0000cb0088007a0c */ /* 0x000ff60003f05270 */
[----:B------:R-:W-:Y:S02]  /*eee0*/  @!UPT UIADD3 URZ, URZ, URZ, URZ ;  /* 0x0000003f3f3ff290 */ /* 0x000fe4000fffe03f */
[----:B------:R-:W-:Y:S05]  /*eef0*/  @P0 IMAD.HI.U32 R136, R3, c[0x0][0x330], RZ ;  /* 0x0000cc0003880a27 */ /* 0x000fea00078e00ff */
[----:B------:R-:W-:Y:S02]  /*ef00*/  @P0 SHF.R.U32.HI R3, RZ, c[0x0][0x334], R136 ;  /* 0x0000cd00ff030a19 */ /* 0x000fe40000011688 */
.L_x_2114:
[----:B------:R-:W-:Y:S05]  /*ef10*/  BSYNC B0 ;  /* 0x0000000000007941 */ /* 0x000fea0003800000 */
.L_x_2112:
[----:B------:R-:W-:Y:S04]  /*ef20*/  IMAD R3, R3, c[0x0][0x32c], -R148 ;  /* 0x0000cb0003037a24 */ /* 0x000fe800078e0a94 */
[----:B------:R-:W-:Y:S05]  /*ef30*/  IMAD.IADD R3, R3, 0x1, -R191 ;  /* 0x0000000103037824 */ /* 0x000fea00078e0abf */
[----:B------:R-:W-:Y:S02]  /*ef40*/  IMNMX R0, R0, R3, !PT ;  /* 0x0000000300007217 */ /* 0x000fe40007800200 */
[----:B------:R-:W-:Y:S04]  /*ef50*/  IADD3 R3, R3, c[0x0][0x32c], RZ ;  /* 0x0000cb0003037a10 */ /* 0x000fe80007ffe0ff */
[----:B------:R-:W-:Y:S02]  /*ef60*/  IMNMX R2, R2, R3, PT ;  /* 0x0000000302027217 */ /* 0x000fe40003800200 */
.L_x_2111:
        /* <DEDUP_REMOVED lines=66> */
.L_x_2117:
[----:B------:R-:W-:Y:S04]  /*f390*/  MOV R4, 0x1 ;  /* 0x0000000100047802 */ /* 0x000fe80000000f00 */
[----:B------:R-:W-:Y:S11]  /*f3a0*/  ISETP.NE.AND P0, PT, R4, c[0x0][0x32c], PT ;  /* 0x0000cb0004007a0c */ /* 0x000ff60003f05270 */
[----:B------:R-:W-:Y:S02]  /*f3b0*/  @!UPT UIADD3 URZ, URZ, URZ, URZ ;  /* 0x0000003f3f3ff290 */ /* 0x000fe4000fffe03f */
[----:B------:R-:W-:Y:S05]  /*f3c0*/  @P0 IMAD.HI.U32 R4, R0, c[0x0][0x330], RZ ;  /* 0x0000cc0000040a27 */ /* 0x000fea00078e00ff */
[----:B------:R-:W-:Y:S02]  /*f3d0*/  @P0 SHF.R.U32.HI R0, RZ, c[0x0][0x334], R4 ;  /* 0x0000cd00ff000a19 */ /* 0x000fe40000011604 */
.L_x_2118:
[----:B------:R-:W-:Y:S05]  /*f3e0*/  BSYNC B0 ;  /* 0x0000000000007941 */ /* 0x000fea0003800000 */
.L_x_2116:
[----:B------:R-:W-:Y:S04]  /*f3f0*/  IMAD R0, R0, c[0x0][0x32c], -R148 ;  /* 0x0000cb0000007a24 */ /* 0x000fe800078e0a94 */
[----:B------:R-:W-:Y:S05]  /*f400*/  IMAD.IADD R0, R0, 0x1, -R191 ;  /* 0x0000000100007824 */ /* 0x000fea00078e0abf */
[----:B------:R-:W-:Y:S02]  /*f410*/  IMNMX R2, R2, R0, !PT ;  /* 0x0000000002027217 */ /* 0x000fe40007800200 */
[----:B------:R-:W-:Y:S04]  /*f420*/  IADD3 R0, R0, c[0x0][0x32c], RZ ;  /* 0x0000cb0000007a10 */ /* 0x000fe80007ffe0ff */
[----:B------:R-:W-:Y:S02]  /*f430*/  IMNMX R3, R3, R0, PT ;  /* 0x0000000003037217 */ /* 0x000fe40003800200 */
.L_x_2115:
        /* <DEDUP_REMOVED lines=36> */
[----:B------:R-:W-:Y:S02]  /*f680*/  FMUL.FTZ R0, R0, c[0x0][0x2d0] ;  /* 0x0000b40000007a20 */ /* 0x000fe40000410000 */
        /* <DEDUP_REMOVED lines=11> */
[----:B------:R2:W-:Y:S01]  /*f740*/  MUFU.EX2 R8, R21 ;  /* 0x0000001500087308 */ /* 0x0005e20000000800 */
[----:B------:R-:W-:Y:S01]  /*f750*/  FSEL R139, R10, -INF , !P0 ;  /* 0xff8000000a8b7808 */ /* 0x000fe20004000000 */
[--C-:B------:R-:W-:Y:S01]  /*f760*/  FFMA.FTZ R153, R136, c[0x0][0x2d0], -R4.reuse ;  /* 0x0000b40088997a23 */ /* 0x100fe20000010804 */
[----:B------:R-:W-:Y:S01]  /*f770*/  ISETP.GT.AND P0, PT, R2, 0x9, P3 ;  /* 0x000000090200780c */ /* 0x000fe20001f04270 */
[--C-:B------:R-:W-:Y:S02]  /*f780*/  FFMA.FTZ R168, R20, c[0x0][0x2d0], -R4.reuse ;  /* 0x0000b40014a87a23 */ /* 0x100fe40000010804 */
[--C-:B------:R-:W-:Y:S01]  /*f790*/  FFMA.FTZ R161, R17, c[0x0][0x2d0], -R4.reuse ;  /* 0x0000b40011a17a23 */ /* 0x100fe20000010804 */
[----:B------:R-:W-:Y:S01]  /*f7a0*/  ISETP.LT.OR P0, PT, R3, 0xa, P0 ;  /* 0x0000000a0300780c */ /* 0x000fe20000701670 */
[--C-:B------:R-:W-:Y:S02]  /*f7b0*/  FFMA.FTZ R160, R16, c[0x0][0x2d0], -R4.reuse ;  /* 0x0000b40010a07a23 */ /* 0x100fe40000010804 */
[----:B------:R3:W4:Y:S01]  /*f7c0*/  MUFU.EX2 R5, R24 ;  /* 0x0000001800057308 */ /* 0x0007220000000800 */
[----:B------:R-:W-:Y:S01]  /*f7d0*/  FSEL R140, R11, -INF , !P0 ;  /* 0xff8000000b8c7808 */ /* 0x000fe20004000000 */
[--C-:B------:R-:W-:Y:S01]  /*f7e0*/  FFMA.FTZ R159, R13, c[0x0][0x2d0], -R4.reuse ;  /* 0x0000b4000d9f7a23 */ /* 0x100fe20000010804 */
[----:B------:R-:W-:Y:S01]  /*f7f0*/  ISETP.GT.AND P0, PT, R2, 0x10, P3 ;  /* 0x000000100200780c */ /* 0x000fe20001f04270 */
[----:B------:R-:W-:Y:S02]  /*f800*/  FFMA.FTZ R181, R12, c[0x0][0x2d0], -R4 ;  /* 0x0000b4000cb57a23 */ /* 0x000fe40000010804 */
[C---:B-1----:R-:W-:Y:S01]  /*f810*/  FMUL.FTZ R9, R0.reuse, R129 ;  /* 0x0000008100097220 */ /* 0x042fe20000410000 */
[C---:B------:R-:W-:Y:S01]  /*f820*/  ISETP.LT.OR P0, PT, R3.reuse, 0x11, P0 ;  /* 0x000000110300780c */ /* 0x040fe20000701670 */
[C---:B------:R-:W-:Y:S02]  /*f830*/  FMUL.FTZ R32, R0.reuse, R104 ;  /* 0x0000006800207220 */ /* 0x040fe40000410000 */
[----:B------:R-:W-:Y:S01]  /*f840*/  FMUL.FTZ R33, R0, R105 ;  /* 0x0000006900217220 */ /* 0x000fe20000410000 */
[----:B------:R-:W-:Y:S01]  /*f850*/  FSEL R142, R14, -INF , !P0 ;  /* 0xff8000000e8e7808 */ /* 0x000fe20004000000 */
[----:B------:R-:W-:Y:S01]  /*f860*/  FMUL.FTZ R12, R0, R124 ;  /* 0x0000007c000c7220 */ /* 0x000fe20000410000 */
        /* <DEDUP_REMOVED lines=8> */
[----:B--2---:R-:W-:Y:S01]  /*f8f0*/  FMUL.FTZ R21, R0, R117 ;  /* 0x0000007500157220 */ /* 0x004fe20000410000 */
[----:B------:R-:W-:Y:S01]  /*f900*/  ISETP.GT.AND P0, PT, R2, 0x18, P3 ;  /* 0x000000180200780c */ /* 0x000fe20001f04270 */
[C---:B---3--:R-:W-:Y:S01]  /*f910*/  FMUL.FTZ R24, R0.reuse, R112 ;  /* 0x0000007000187220 */ /* 0x048fe20000410000 */
[----:B----4-:R-:W-:Y:S01]  /*f920*/  F2FP.BF16.PACK_AB R136, R5, R8 ;  /* 0x000000080588723e */ /* 0x010fe200000010ff */
[C---:B------:R-:W-:Y:S01]  /*f930*/  FMUL.FTZ R29, R0.reuse, R109 ;  /* 0x0000006d001d7220 */ /* 0x040fe20000410000 */
[C---:B------:R-:W-:Y:S01]  /*f940*/  ISETP.LT.OR P0, PT, R3.reuse, 0x19, P0 ;  /* 0x000000190300780c */ /* 0x040fe20000701670 */
[C---:B------:R-:W-:Y:S01]  /*f950*/  FMUL.FTZ R36, R0.reuse, R36 ;  /* 0x0000002400247220 */ /* 0x040fe20000410000 */
[----:B------:R-:W-:Y:S01]  /*f960*/  MUFU.EX2 R109, R146 ;  /* 0x00000092006d7308 */ /* 0x000fe20000000800 */
[----:B------:R-:W-:Y:S01]  /*f970*/  FMUL.FTZ R37, R0, R37 ;  /* 0x0000002500257220 */ /* 0x000fe20000410000 */
[----:B------:R-:W-:Y:S01]  /*f980*/  FSEL R144, R18, -INF , !P0 ;  /* 0xff80000012907808 */ /* 0x000fe20004000000 */
[----:B------:R-:W-:Y:S01]  /*f990*/  FMUL.FTZ R40, R0, R40 ;  /* 0x0000002800287220 */ /* 0x000fe20000410000 */
[----:B------:R-:W-:Y:S01]  /*f9a0*/  ISETP.GT.AND P0, PT, R2, 0x19, P3 ;  /* 0x000000190200780c */ /* 0x000fe20001f04270 */
[C---:B------:R-:W-:Y:S02]  /*f9b0*/  FMUL.FTZ R41, R0.reuse, R41 ;  /* 0x0000002900297220 */ /* 0x040fe40000410000 */
[C---:B------:R-:W-:Y:S01]  /*f9c0*/  FMUL.FTZ R44, R0.reuse, R44 ;  /* 0x0000002c002c7220 */ /* 0x040fe20000410000 */
[----:B------:R-:W-:Y:S01]  /*f9d0*/  ISETP.LT.OR P0, PT, R3, 0x1a, P0 ;  /* 0x0000001a0300780c */ /* 0x000fe20000701670 */
[C---:B------:R-:W-:Y:S01]  /*f9e0*/  FMUL.FTZ R45, R0.reuse, R45 ;  /* 0x0000002d002d7220 */ /* 0x040fe20000410000 */
[----:B------:R-:W-:Y:S01]  /*f9f0*/  MUFU.EX2 R125, R161 ;  /* 0x000000a1007d7308 */ /* 0x000fe20000000800 */
[C---:B------:R-:W-:Y:S01]  /*fa00*/  FMUL.FTZ R48, R0.reuse, R48 ;  /* 0x0000003000307220 */ /* 0x040fe20000410000 */
[----:B------:R-:W-:Y:S01]  /*fa10*/  FSEL R145, R19, -INF , !P0 ;  /* 0xff80000013917808 */ /* 0x000fe20004000000 */
[----:B------:R-:W-:Y:S01]  /*fa20*/  FMUL.FTZ R49, R0, R49 ;  /* 0x0000003100317220 */ /* 0x000fe20000410000 */
[----:B------:R-:W-:Y:S01]  /*fa30*/  ISETP.GT.AND P0, PT, R2, 0x20, P3 ;  /* 0x000000200200780c */ /* 0x000fe20001f04270 */
[C---:B------:R-:W-:Y:S02]  /*fa40*/  FMUL.FTZ R52, R0.reuse, R52 ;  /* 0x0000003400347220 */ /* 0x040fe40000410000 */
        /* <DEDUP_REMOVED lines=37> */
[----:B------:R-:W-:Y:S02]  /*fca0*/  FSEL R156, R30, -INF , !P0 ;  /* 0xff8000001e9c7808 */ /* 0x000fe40004000000 */
[C---:B------:R-:W-:Y:S04]  /*fcb0*/  ISETP.GT.AND P0, PT, R2.reuse, 0x31, P3 ;  /* 0x000000310200780c */ /* 0x040fe80001f04270 */
[----:B------:R-:W-:Y:S04]  /*fcc0*/  ISETP.LT.OR P0, PT, R3, 0x32, P0 ;  /* 0x000000320300780c */ /* 0x000fe80000701670 */
[----:B------:R-:W-:Y:S02]  /*fcd0*/  FSEL R157, R31, -INF , !P0 ;  /* 0xff8000001f9d7808 */ /* 0x000fe40004000000 */
[----:B------:R-:W-:Y:S04]  /*fce0*/  ISETP.GT.AND P0, PT, R2, 0x38, P3 ;  /* 0x000000380200780c */ /* 0x000fe80001f04270 */
[C---:B------:R-:W-:Y:S04]  /*fcf0*/  ISETP.LT.OR P0, PT, R3.reuse, 0x39, P0 ;  /* 0x000000390300780c */ /* 0x040fe80000701670 */
[----:B------:R-:W-:Y:S02]  /*fd00*/  FSEL R158, R34, -INF , !P0 ;  /* 0xff800000229e7808 */ /* 0x000fe40004000000 */
[----:B------:R-:W-:Y:S01]  /*fd10*/  ISETP.GT.AND P0, PT, R2, 0x39, P3 ;  /* 0x000000390200780c */ /* 0x000fe20001f04270 */
[----:B------:R-:W-:Y:S02]  /*fd20*/  FFMA.FTZ R2, R0, R183, R8 ;  /* 0x000000b700027223 */ /* 0x000fe40000010008 */
[----:B------:R1:W-:Y:S01]  /*fd30*/  MUFU.EX2 R8, R28 ;  /* 0x0000001c00087308 */ /* 0x0003e20000000800 */
[----:B------:R-:W-:Y:S01]  /*fd40*/  ISETP.LT.OR P0, PT, R3, 0x3a, P0 ;  /* 0x0000003a0300780c */ /* 0x000fe20000701670 */
[----:B------:R-:W-:Y:S01]  /*fd50*/  FADD.FTZ R4, R5, R2 ;  /* 0x0000000205047221 */ /* 0x000fe20000010000 */
[----:B------:R-:W-:Y:S02]  /*fd60*/  FMNMX.FTZ R2, R6, R103, !PT ;  /* 0x0000006706027209 */ /* 0x000fe40007810000 */
[----:B------:R-:W-:Y:S02]  /*fd70*/  FSEL R155, R35, -INF , !P0 ;  /* 0xff800000239b7808 */ /* 0x000fe40004000000 */
[----:B------:R-:W-:Y:S03]  /*fd80*/  FMNMX.FTZ R2, R7, R2, !PT ;  /* 0x0000000207027209 */ /* 0x000fe60007810000 */
[----:B------:R-:W2:Y:S01]  /*fd90*/  MUFU.EX2 R5, R25 ;  /* 0x0000001900057308 */ /* 0x000ea20000000800 */
[----:B------:R-:W-:Y:S04]  /*fda0*/  FMNMX.FTZ R2, R139, R2, !PT ;  /* 0x000000028b027209 */ /* 0x000fe80007810000 */
[----:B------:R-:W-:Y:S04]  /*fdb0*/  FMNMX.FTZ R2, R140, R2, !PT ;  /* 0x000000028c027209 */ /* 0x000fe80007810000 */
[----:B------:R-:W-:Y:S04]  /*fdc0*/  FMNMX.FTZ R2, R142, R2, !PT ;  /* 0x000000028e027209 */ /* 0x000fe80007810000 */
[----:B------:R-:W-:Y:S01]  /*fdd0*/  FMNMX.FTZ R2, R143, R2, !PT ;  /* 0x000000028f027209 */ /* 0x000fe20007810000 */
[----:B-1----:R-:W-:Y:S03]  /*fde0*/  FMUL.FTZ R28, R0, R108 ;  /* 0x0000006c001c7220 */ /* 0x002fe60000410000 */
[----:B------:R-:W-:Y:S04]  /*fdf0*/  FMNMX.FTZ R2, R144, R2, !PT ;  /* 0x0000000290027209 */ /* 0x000fe80007810000 */
[----:B------:R-:W-:Y:S02]  /*fe00*/  FMNMX.FTZ R2, R145, R2, !PT ;  /* 0x0000000291027209 */ /* 0x000fe40007810000 */
[----:B--2---:R-:W-:Y:S01]  /*fe10*/  F2FP.BF16.PACK_AB R138, R5, R8 ;  /* 0x00000008058a723e */ /* 0x004fe200000010ff */
[----:B------:R-:W-:Y:S01]  /*fe20*/  FMUL.FTZ R25, R0, R113 ;  /* 0x0000007100197220 */ /* 0x000fe20000410000 */
        /* <DEDUP_REMOVED lines=11> */
[----:B-1----:R-:W-:Y:S01]  /*fee0*/  FMNMX.FTZ R100, R2, R3, !PT ;  /* 0x0000000302647209 */ /* 0x002fe20007810000 */
[----:B------:R-:W-:Y:S02]  /*fef0*/  FADD.FTZ R2, R8, R4 ;  /* 0x0000000408027221 */ /* 0x000fe40000010000 */
[----:B------:R-:W-:Y:S01]  /*ff00*/  FMUL.FTZ R8, R0, R128 ;  /* 0x0000008000087220 */ /* 0x000fe20000410000 */
[C---:B------:R-:W-:Y:S01]  /*ff10*/  FSETP.NEU.FTZ.AND P0, PT, R100.reuse, -INF , PT ;  /* 0xff8000006400780b */ /* 0x040fe20003f1d000 */
[----:B------:R-:W-:Y:S02]  /*ff20*/  FADD.FTZ R141, R5, R2 ;  /* 0x00000002058d7221 */ /* 0x000fe40000010000 */
[C---:B------:R-:W-:Y:S01]  /*ff30*/  FMUL.FTZ R3, R100.reuse, c[0x0][0x2d0] ;  /* 0x0000b40064037a20 */ /* 0x040fe20000410000 */
[----:B------:R-:W-:Y:S01]  /*ff40*/  FSEL R2, R100, RZ, P0 ;  /* 0x000000ff64027208 */ /* 0x000fe20000000000 */
[C---:B------:R-:W-:Y:S02]  /*ff50*/  FMUL.FTZ R4, R0.reuse, R132 ;  /* 0x0000008400047220 */ /* 0x040fe40000410000 */
[----:B------:R-:W-:Y:S01]  /*ff60*/  FMUL.FTZ R5, R0, R133 ;  /* 0x0000008500057220 */ /* 0x000fe20000410000 */
[----:B------:R-:W-:Y:S01]  /*ff70*/  MUFU.EX2 R132, R160 ;  /* 0x000000a000847308 */ /* 0x000fe20000000800 */
[----:B------:R-:W-:Y:S01]  /*ff80*/  FADD.FTZ R2, -R2, R103 ;  /* 0x0000006702027221 */ /* 0x000fe20000010100 */
[----:B------:R-:W-:Y:S03]  /*ff90*/  FSEL R103, R3, RZ, P0 ;  /* 0x000000ff03677208 */ /* 0x000fe60000000000 */
[----:B------:R-:W-:Y:S02]  /*ffa0*/  FMUL.FTZ R2, R2, c[0x0][0x2d0] ;  /* 0x0000b40002027a20 */ /* 0x000fe40000410000 */
[--C-:B------:R-:W-:Y:S02]  /*ffb0*/  FFMA.FTZ R3, R6, c[0x0][0x2d0], -R103.reuse ;  /* 0x0000b40006037a23 */ /* 0x100fe40000010867 */
[--C-:B------:R-:W-:Y:S02]  /*ffc0*/  FFMA.FTZ R7, R7, c[0x0][0x2d0], -R103.reuse ;  /* 0x0000b40007077a23 */ /* 0x100fe40000010867 */
[----:B------:R-:W1:Y:S01]  /*ffd0*/  MUFU.EX2 R2, R2 ;  /* 0x0000000200027308 */ /* 0x000e620000000800 */
[----:B------:R-:W-:Y:S09]  /*ffe0*/  FFMA.FTZ R112, R149, c[0x0][0x2d0], -R103 ;  /* 0x0000b40095707a23 */ /* 0x000ff20000010867 */
[----:B------:R-:W2:Y:S10]  /*fff0*/  MUFU.EX2 R3, R3 ;  /* 0x0000000300037308 */ /* 0x000eb40000000800 */
[----:B------:R-:W3:Y:S01]  /*10000*/  MUFU.EX2 R0, R7 ;  /* 0x0000000700007308 */ /* 0x000ee20000000800 */
[C---:B-1----:R-:W-:Y:S02]  /*10010*/  FMUL.FTZ R19, R2.reuse, R123 ;  /* 0x0000007b02137220 */ /* 0x042fe40000410000 */
[C---:B------:R-:W-:Y:S02]  /*10020*/  FMUL.FTZ R27, R2.reuse, R115 ;  /* 0x00000073021b7220 */ /* 0x040fe40000410000 */
[C---:B------:R-:W-:Y:S02]  /*10030*/  FMUL.FTZ R10, R2.reuse, R130 ;  /* 0x00000082020a7220 */ /* 0x040fe40000410000 */
[C---:B------:R-:W-:Y:S03]  /*10040*/  FMUL.FTZ R11, R2.reuse, R131 ;  /* 0x00000083020b7220 */ /* 0x040fe60000410000 */
[----:B------:R-:W-:Y:S01]  /*10050*/  MUFU.EX2 R117, R112 ;  /* 0x0000007000757308 */ /* 0x000fe20000000800 */
[C---:B------:R-:W-:Y:S02]  /*10060*/  FMUL.FTZ R34, R2.reuse, R106 ;  /* 0x0000006a02227220 */ /* 0x040fe40000410000 */
[C---:B--2---:R-:W-:Y:S02]  /*10070*/  FFMA.FTZ R102, R2.reuse, R184, R3 ;  /* 0x000000b802667223 */ /* 0x044fe40000010003 */
[C---:B------:R-:W-:Y:S02]  /*10080*/  FMUL.FTZ R35, R2.reuse, R107 ;  /* 0x0000006b02237220 */ /* 0x040fe40000410000 */
[C---:B------:R-:W-:Y:S02]  /*10090*/  FMUL.FTZ R6, R2.reuse, R134 ;  /* 0x0000008602067220 */ /* 0x040fe40000410000 */
[C---:B------:R-:W-:Y:S01]  /*100a0*/  FMUL.FTZ R14, R2.reuse, R126 ;  /* 0x0000007e020e7220 */ /* 0x040fe20000410000 */
[----:B------:R-:W-:Y:S01]  /*100b0*/  MUFU.EX2 R149, R179 ;  /* 0x000000b300957308 */ /* 0x000fe20000000800 */
[----:B------:R-:W-:Y:S02]  /*100c0*/  FMUL.FTZ R15, R2, R127 ;  /* 0x0000007f020f7220 */ /* 0x000fe40000410000 */
[C---:B---3--:R-:W-:Y:S01]  /*100d0*/  FADD.FTZ R123, R0.reuse, R102 ;  /* 0x00000066007b7221 */ /* 0x048fe20000010000 */
[----:B------:R-:W-:Y:S01]  /*100e0*/  F2FP.BF16.PACK_AB R137, R0, R3 ;  /* 0x000000030089723e */ /* 0x000fe200000010ff */
[--C-:B------:R-:W-:Y:S02]  /*100f0*/  FFMA.FTZ R0, R139, c[0x0][0x2d0], -R103.reuse ;  /* 0x0000b4008b007a23 */ /* 0x100fe40000010867 */
        /* <DEDUP_REMOVED lines=36> */
[----:B--2---:R-:W-:Y:S01]  /*10340*/  F2FP.BF16.PACK_AB R110, R127, R126 ;  /* 0x0000007e7f6e723e */ /* 0x004fe200000010ff */
        /* <DEDUP_REMOVED lines=11> */
[--C-:B------:R-:W-:Y:S02]  /*10400*/  FFMA.FTZ R0, R140, c[0x0][0x2d0], -R103.reuse ;  /* 0x0000b4008c007a23 */ /* 0x100fe40000010867 */
[----:B------:R-:W-:Y:S01]  /*10410*/  FFMA.FTZ R112, R150, c[0x0][0x2d0], -R103 ;  /* 0x0000b40096707a23 */ /* 0x000fe20000010867 */
[----:B------:R-:W-:Y:S01]  /*10420*/  IADD3 R102, R169, R2, RZ ;  /* 0x00000002a9667210 */ /* 0x000fe20007ffe0ff */
[----:B------:R-:W1:Y:S01]  /*10430*/  LDSM.16.MT88.4 R104, [R2] ;  /* 0x000000000268783b */ /* 0x000e620000004200 */
[----:B------:R-:W2:Y:S07]  /*10440*/  MUFU.EX2 R114, R0 ;  /* 0x0000000000727308 */ /* 0x000eae0000000800 */
[----:B------:R-:W-:Y:S03]  /*10450*/  LDSM.16.MT88.4 R128, [R2+0x1800] ;  /* 0x001800000280783b */ /* 0x000fe60000004200 */
[----:B------:R-:W-:Y:S10]  /*10460*/  MUFU.EX2 R119, R112 ;  /* 0x0000007000777308 */ /* 0x000ff40000000800 */
[----:B------:R-:W3:Y:S01]  /*10470*/  MUFU.EX2 R150, R176 ;  /* 0x000000b000967308 */ /* 0x000ee20000000800 */
[----:B--2---:R-:W-:Y:S01]  /*10480*/  F2FP.BF16.PACK_AB R139, R114, R115 ;  /* 0x00000073728b723e */ /* 0x004fe200000010ff */
[----:B------:R-:W-:Y:S04]  /*10490*/  FADD.FTZ R0, R3, R141 ;  /* 0x0000008d03007221 */ /* 0x000fe80000010000 */
[----:B------:R-:W-:Y:S01]  /*104a0*/  FADD.FTZ R121, R109, R0 ;  /* 0x000000006d797221 */ /* 0x000fe20000010000 */
[----:B------:R-:W-:Y:S01]  /*104b0*/  IADD3 R0, R172, R162, RZ ;  /* 0x000000a2ac007210 */ /* 0x000fe20007ffe0ff */
[--C-:B------:R-:W-:Y:S03]  /*104c0*/  FFMA.FTZ R109, R145, c[0x0][0x2d0], -R103.reuse ;  /* 0x0000b400916d7a23 */ /* 0x100fe60000010867 */
[----:B------:R-:W-:Y:S01]  /*104d0*/  IADD3 R3, R169, R0, RZ ;  /* 0x00000000a9037210 */ /* 0x000fe20007ffe0ff */
[----:B------:R-:W-:Y:S01]  /*104e0*/  MUFU.EX2 R122, R109 ;  /* 0x0000006d007a7308 */ /* 0x000fe20000000800 */
        /* <DEDUP_REMOVED lines=36> */
[----:B------:R1:W-:Y:S04]  /*10730*/  MUFU.EX2 R113, R104 ;  /* 0x0000006800717308 */ /* 0x0003e80000000800 */
[----:B------:R-:W-:Y:S02]  /*10740*/  F2FP.BF16.PACK_AB R136, R147, R146 ;  /* 0x000000929388723e */ /* 0x000fe400000010ff */
[----:B---3--:R-:W-:Y:S03]  /*10750*/  F2FP.BF16.PACK_AB R138, R150, R149 ;  /* 0x00000095968a723e */ /* 0x008fe600000010ff */
[--C-:B-1----:R-:W-:Y:S04]  /*10760*/  FFMA.FTZ R104, R143, c[0x0][0x2d0], -R103.reuse ;  /* 0x0000b4008f687a23 */ /* 0x102fe80000010867 */
        /* <DEDUP_REMOVED lines=42> */
[----:B------:R-:W1:Y:S02]  /*10a10*/  LDSM.16.MT88.4 R108, [R2+0x1000] ;  /* 0x00100000026c783b */ /* 0x000e640000004200 */
[----:B------:R2:W-:Y:S01]  /*10a20*/  MUFU.EX2 R118, R104 ;  /* 0x0000006800767308 */ /* 0x0005e20000000800 */
[----:B------:R-:W-:Y:S03]  /*10a30*/  FFMA.FTZ R105, R152, c[0x0][0x2d0], -R103 ;  /* 0x0000b40098697a23 */ /* 0x000fe60000010867 */
[----:B------:R-:W-:Y:S06]  /*10a40*/  F2FP.BF16.PACK_AB R106, R153, R132 ;  /* 0x00000084996a723e */ /* 0x000fec00000010ff */
[----:B------:R3:W4:Y:S01]  /*10a50*/  MUFU.EX2 R145, R105 ;  /* 0x0000006900917308 */ /* 0x0007220000000800 */
[----:B--2---:R-:W-:Y:S04]  /*10a60*/  FADD.FTZ R104, R115, R123 ;  /* 0x0000007b73687221 */ /* 0x004fe80000010000 */
[----:B------:R-:W-:Y:S04]  /*10a70*/  FADD.FTZ R104, R114, R104 ;  /* 0x0000006872687221 */ /* 0x000fe80000010000 */
[----:B------:R-:W-:Y:S02]  /*10a80*/  FADD.FTZ R104, R113, R104 ;  /* 0x0000006871687221 */ /* 0x000fe40000010000 */
[----:B---3--:R-:W-:Y:S01]  /*10a90*/  FADD.FTZ R105, R126, R121 ;  /* 0x000000797e697221 */ /* 0x008fe20000010000 */
[----:B------:R-:W2:Y:S01]  /*10aa0*/  LDSM.16.MT88.4 R112, [R102+0x1000] ;  /* 0x001000006670783b */ /* 0x000ea20000004200 */
[----:B------:R-:W-:Y:S01]  /*10ab0*/  FADD.FTZ R104, R120, R104 ;  /* 0x0000006878687221 */ /* 0x000fe20000010000 */
[----:B----4-:R-:W-:Y:S01]  /*10ac0*/  F2FP.BF16.PACK_AB R107, R145, R118 ;  /* 0x00000076916b723e */ /* 0x010fe200000010ff */
[----:B------:R-:W-:Y:S01]  /*10ad0*/  FADD.FTZ R121, R127, R105 ;  /* 0x000000697f797221 */ /* 0x000fe20000010000 */
[----:B------:R-:W-:Y:S01]  /*10ae0*/  F2FP.BF16.PACK_AB R105, R119, R117 ;  /* 0x000000757769723e */ /* 0x000fe200000010ff */
        /* <DEDUP_REMOVED lines=44> */
[----:B------:R-:W-:Y:S02]  /*10db0*/  FADD.FTZ R143, R132, R117 ;  /* 0x00000075848f7221 */ /* 0x000fe40000010000 */
[----:B------:R-:W-:Y:S01]  /*10dc0*/  FADD.FTZ R144, R118, R116 ;  /* 0x0000007476907221 */ /* 0x000fe20000010000 */
[C---:B--2---:R-:W-:Y:S08]  /*10dd0*/  HMMA.16816.F32.BF16 R92, R104.reuse, R112, R92 ;  /* 0x00000070685c723c */ /* 0x044ff0000004185c */
        /* <DEDUP_REMOVED lines=31> */
[----:B------:R2:W3:Y:S03]  /*10fd0*/  LDSM.16.MT88.4 R8, [R2+0x5800] ;  /* 0x005800000208783b */ /* 0x0004e60000004200 */
[----:B------:R-:W-:Y:S04]  /*10fe0*/  FADD.FTZ R184, R103, R0 ;  /* 0x0000000067b87221 */ /* 0x000fe80000010000 */
        /* <DEDUP_REMOVED lines=8> */
[----:B------:R-:W-:Y:S01]  /*11070*/  FADD.FTZ R2, R149, R2 ;  /* 0x0000000295027221 */ /* 0x000fe20000010000 */
[----:B----4-:R-:W-:Y:S04]  /*11080*/  IADD3 R3, R173, -0x2, RZ ;  /* 0xfffffffead037810 */ /* 0x010fe80007ffe0ff */
[C---:B---3--:R-:W-:Y:S03]  /*11090*/  HMMA.16816.F32.BF16 R68, R136.reuse, R8, R68 ;  /* 0x000000088844723c */ /* 0x048fe60000041844 */
[----:B------:R-:W-:Y:S01]  /*110a0*/  ISETP.GE.AND P0, PT, R3, R188, PT ;  /* 0x000000bc0300720c */ /* 0x000fe20003f06270 */
[----:B------:R-:W-:Y:S04]  /*110b0*/  FADD.FTZ R183, R150, R2 ;  /* 0x0000000296b77221 */ /* 0x000fe80000010000 */
[C---:B------:R-:W-:Y:S08]  /*110c0*/  HMMA.16816.F32.BF16 R72, R136.reuse, R10, R72 ;  /* 0x0000000a8848723c */ /* 0x040ff00000041848 */
        /* <DEDUP_REMOVED lines=16> */
[----:B------:R-:W-:Y:S01]  /*111d0*/  IADD3 R2, R182, R148, R193 ;  /* 0x00000094b6027210 */ /* 0x000fe20007ffe0c1 */
        /* <DEDUP_REMOVED lines=32> */
.L_x_2214:
        /* <DEDUP_REMOVED lines=23> */
.L_x_2215:
        /* <DEDUP_REMOVED lines=24> */
.L_x_2120:
[----:B------:R-:W-:Y:S05]  /*116d0*/  BSYNC B0 ;  /* 0x0000000000007941 */ /* 0x000fea0003800000 */
.L_x_2119:
[C---:B------:R-:W-:Y:S01]  /*116e0*/  ISETP.GE.AND P0, PT, R163.reuse, 0x1, PT ;  /* 0x00000001a300780c */ /* 0x040fe20003f06270 */
[----:B------:R-:W0:Y:S01]  /*116f0*/  LDGDEPBAR ;  /* 0x00000000000079af */ /* 0x000e220000000000 */
[----:B-1----:R-:W-:Y:S01]  /*11700*/  IADD3 R0, R163, 0x1, RZ ;  /* 0x00000001a3007810 */ /* 0x002fe20007ffe0ff */
[----:B------:R-:W-:Y:S02]  /*11710*/  IMAD.MOV.U32 R103, RZ, RZ, R100 ;  /* 0x000000ffff677224 */ /* 0x000fe400078e0064 */
[----:B------:R-:W-:Y:S01]  /*11720*/  IMAD.MOV.U32 R102, RZ, RZ, R101 ;  /* 0x000000ffff667224 */ /* 0x000fe200078e0065 */
[----:B------:R-:W-:Y:S02]  /*11730*/  SEL R163, R0, RZ, !P0 ;  /* 0x000000ff00a37207 */ /* 0x000fe40004000000 */
[----:B------:R-:W-:Y:S02]  /*11740*/  ISETP.GE.AND P0, PT, R188, R173, PT ;  /* 0x000000adbc00720c */ /* 0x000fe40003f06270 */
[----:B------:R-:W-:Y:S05]  /*11750*/  IADD3 R0, R173, -0x1, RZ ;  /* 0xffffffffad007810 */ /* 0x000fea0007ffe0ff */
[----:B------:R-:W-:Y:S06]  /*11760*/  IMAD.MOV.U32 R173, RZ, RZ, R0 ;  /* 0x000000ffffad7224 */ /* 0x000fec00078e0000 */
[----:B------:R-:W-:-:S05]  /*11770*/  @!P0 BRA `(.L_x_2123) ;  /* 0xffffc5c000008947 */ /* 0x000fca000383ffff */
.L_x_2106:
[----:B------:R-:W-:Y:S05]  /*11780*/  BRA.DIV ~URZ, `(.L_x_2124) ;  /* 0x00006cc27f007947 */ /* 0x000fea000b800000 */
[----:B------:R1:W2:Y:S02]  /*11790*/  SHFL.BFLY PT, R0, R183, 0x2, 0x1f ;  /* 0x0c401f00b7007f89 */ /* 0x0002a400000e0000 */
.L_x_2216:
[----:B--2---:R-:W-:Y:S01]  /*117a0*/  FADD.FTZ R0, R0, R183 ;  /* 0x000000b700007221 */ /* 0x004fe20000010000 */
[----:B------:R-:W-:Y:S05]  /*117b0*/  BRA.DIV ~URZ, `(.L_x_2125) ;  /* 0x00006cf27f007947 */ /* 0x000fea000b800000 */
[----:B------:R-:W2:Y:S04]  /*117c0*/  SHFL.BFLY PT, R2, R184, 0x2, 0x1f ;  /* 0x0c401f00b8027f89 */ /* 0x000ea800000e0000 */
[----:B------:R-:W3:Y:S01]  /*117d0*/  SHFL.BFLY PT, R5, R0, 0x1, 0x1f ;  /* 0x0c201f0000057f89 */ /* 0x000ee200000e0000 */
[----:B--2---:R-:W-:-:S02]  /*117e0*/  FADD.FTZ R4, R2, R184 ;  /* 0x000000b802047221 */ /* 0x004fc40000010000 */
[----:B---3--:R-:W-:-:S03]  /*117f0*/  FADD.FTZ R0, R0, R5 ;  /* 0x0000000500007221 */ /* 0x008fc60000010000 */
[----:B------:R2:W3:Y:S04]  /*11800*/  SHFL.BFLY PT, R3, R4, 0x1, 0x1f ;  /* 0x0c201f0004037f89 */ /* 0x0004e800000e0000 */
.L_x_2217:
[----:B------:R-:W-:Y:S01]  /*11810*/  FSETP.NE.FTZ.AND P1, PT, R0, RZ, PT ;  /* 0x000000ff0000720b */ /* 0x000fe20003f35000 */
[----:B---3--:R-:W-:Y:S01]  /*11820*/  FADD.FTZ R3, R3, R4 ;  /* 0x0000000403037221 */ /* 0x008fe20000010000 */
[----:B------:R-:W-:Y:S02]  /*11830*/  MOV R2, RZ ;  /* 0x000000ff00027202 */ /* 0x000fe40000000f00 */
[----:B------:R-:W-:Y:S02]  /*11840*/  MOV R22, 0xff800000 ;  /* 0xff80000000167802 */ /* 0x000fe40000000f00 */
[----:B------:R-:W-:Y:S02]  /*11850*/  FSETP.NE.FTZ.AND P0, PT, R3, RZ, PT ;  /* 0x000000ff0300720b */ /* 0x000fe40003f15000 */
[----:B------:R-:W-:-:S05]  /*11860*/  MOV R17, 0xff800000 ;  /* 0xff80000000117802 */ /* 0x000fca0000000f00 */
[----:B------:R-:W3:Y:S01]  /*11870*/  @P1 MUFU.RCP R2, R0 ;  /* 0x0000000000021308 */ /* 0x000ee20000001000 */
[----:B--2---:R-:W-:-:S05]  /*11880*/  @P1 MOV R4, 0x3f317218 ;  /* 0x3f31721800041802 */ /* 0x004fca0000000f00 */
[----:B------:R-:W-:Y:S02]  /*11890*/  @P1 FMUL.FTZ R4, R4, c[0x0][0x2d0] ;  /* 0x0000b40004041a20 */ /* 0x000fe40000410000 */
[----:B------:R2:W4:Y:S01]  /*118a0*/  @P1 MUFU.LG2 R5, R0 ;  /* 0x0000000000051308 */ /* 0x0005220000000c00 */
[C---:B---3--:R-:W-:Y:S02]  /*118b0*/  FMUL.FTZ R34, R2.reuse, R120 ;  /* 0x0000007802227220 */ /* 0x048fe40000410000 */
[C---:B------:R-:W-:Y:S02]  /*118c0*/  FMUL.FTZ R35, R2.reuse, R121 ;  /* 0x0000007902237220 */ /* 0x040fe40000410000 */
[C---:B------:R-:W-:Y:S02]  /*118d0*/  FMUL.FTZ R120, R2.reuse, R68 ;  /* 0x0000004402787220 */ /* 0x040fe40000410000 */
[C---:B------:R-:W-:Y:S01]  /*118e0*/  FMUL.FTZ R121, R2.reuse, R69 ;  /* 0x0000004502797220 */ /* 0x040fe20000410000 */
[----:B--2---:R-:W-:Y:S01]  /*118f0*/  MOV R0, RZ ;  /* 0x000000ff00007202 */ /* 0x004fe20000000f00 */
[----:B------:R-:W-:-:S02]  /*11900*/  FMUL.FTZ R68, R2, R72 ;  /* 0x0000004802447220 */ /* 0x000fc40000410000 */
[C---:B------:R-:W-:Y:S02]  /*11910*/  FMUL.FTZ R69, R2.reuse, R73 ;  /* 0x0000004902457220 */ /* 0x040fe40000410000 */
[C---:B------:R-:W-:Y:S01]  /*11920*/  FMUL.FTZ R72, R2.reuse, R76 ;  /* 0x0000004c02487220 */ /* 0x040fe20000410000 */
[----:B------:R-:W2:Y:S01]  /*11930*/  @P0 MUFU.RCP R0, R3 ;  /* 0x0000000300000308 */ /* 0x000ea20000001000 */
        /* <DEDUP_REMOVED lines=43> */
[C---:B--2---:R-:W-:Y:S02]  /*11bf0*/  FMUL.FTZ R36, R0.reuse, R118 ;  /* 0x0000007600247220 */ /* 0x044fe40000410000 */
[----:B------:R-:W-:Y:S02]  /*11c00*/  FMUL.FTZ R37, R0, R119 ;  /* 0x0000007700257220 */ /* 0x000fe40000410000 */
[----:B------:R-:W-:Y:S01]  /*11c10*/  @P1 FFMA.FTZ R22, R4, R101, R5 ;  /* 0x0000006504161223 */ /* 0x000fe20000010005 */
[----:B------:R-:W-:Y:S01]  /*11c20*/  MOV R4, 0x1 ;  /* 0x0000000100047802 */ /* 0x000fe20000000f00 */
[----:B------:R-:W-:-:S02]  /*11c30*/  FMUL.FTZ R118, R0, R38 ;  /* 0x0000002600767220 */ /* 0x000fc40000410000 */
[C---:B------:R-:W-:Y:S02]  /*11c40*/  FMUL.FTZ R119, R0.reuse, R39 ;  /* 0x0000002700777220 */ /* 0x040fe40000410000 */
[C---:B------:R-:W-:Y:S02]  /*11c50*/  FMUL.FTZ R26, R0.reuse, R130 ;  /* 0x00000082001a7220 */ /* 0x040fe40000410000 */
[C---:B------:R-:W-:Y:S01]  /*11c60*/  FMUL.FTZ R27, R0.reuse, R131 ;  /* 0x00000083001b7220 */ /* 0x040fe20000410000 */
[----:B---3--:R-:W-:Y:S01]  /*11c70*/  @P0 MOV R3, 0x3f317218 ;  /* 0x3f31721800030802 */ /* 0x008fe20000000f00 */
[C---:B------:R-:W-:Y:S02]  /*11c80*/  FMUL.FTZ R92, R0.reuse, R122 ;  /* 0x0000007a005c7220 */ /* 0x040fe40000410000 */
[C---:B------:R-:W-:Y:S02]  /*11c90*/  FMUL.FTZ R93, R0.reuse, R123 ;  /* 0x0000007b005d7220 */ /* 0x040fe40000410000 */
        /* <DEDUP_REMOVED lines=44> */
.L_x_2036:
[----:B------:R-:W2:Y:S01]  /*11f60*/  S2R R31, SR_TID.X ;  /* 0x00000000001f7919 */ /* 0x000ea20000002100 */
[----:B------:R-:W-:Y:S01]  /*11f70*/  BSSY B0, `(.L_x_2126) ;  /* 0x0000010000007945 */ /* 0x000fe20003800000 */
[----:B--2---:R-:W-:-:S13]  /*11f80*/  LOP3.LUT P0, RZ, R31, 0xff, RZ, 0xc0, !PT ;  /* 0x000000ff1fff7812 */ /* 0x004fda000780c0ff */
[----:B------:R-:W-:Y:S05]  /*11f90*/  @P0 BRA `(.L_x_2127) ;  /* 0x000000d000000947 */ /* 0x000fea0003800000 */
[----:B------:R-:W2:Y:S01]  /*11fa0*/  S2R R4, SR_LANEID ;  /* 0x0000000000047919 */ /* 0x000ea20000000000 */
[----:B------:R-:W-:Y:S01]  /*11fb0*/  VOTEU.ANY UR4, UPT, PT ;  /* 0x0000000000047886 */ /* 0x000fe200038e0100 */
[----:B------:R-:W-:Y:S01]  /*11fc0*/  IMAD.MOV.U32 R5, RZ, RZ, c[0x0][0x564] ;  /* 0x00015900ff057624 */ /* 0x000fe200078e00ff */
[----:B------:R-:W2:Y:S08]  /*11fd0*/  FLO.U32 R3, UR4 ;  /* 0x0000000400037d00 */ /* 0x000eb000080e0000 */
[----:B------:R-:W3:Y:S01]  /*11fe0*/  POPC R2, UR4 ;  /* 0x0000000400027d09 */ /* 0x000ee20008000000 */
[----:B--2---:R-:W-:Y:S01]  /*11ff0*/  ISETP.EQ.U32.AND P0, PT, R3, R4, PT ;  /* 0x000000040300720c */ /* 0x004fe20003f02070 */
[----:B------:R-:W-:-:S12]  /*12000*/  IMAD.MOV.U32 R4, RZ, RZ, c[0x0][0x560] ;  /* 0x00015800ff047624 */ /* 0x000fd800078e00ff */
[----:B---3--:R2:W3:Y:S04]  /*12010*/  @P0 ATOMG.E.ADD.STRONG.GPU PT, R2, [R4.64], R2 ;  /* 0x00000002040209a8 */ /* 0x0084e800081ee1c6 */
[----:B--2---:R-:W2:Y:S04]  /*12020*/  S2R R4, SR_LTMASK ;  /* 0x0000000000047919 */ /* 0x004ea80000003900 */
[----:B---3--:R2:W3:Y:S02]  /*12030*/  SHFL.IDX PT, R3, R2, R3, 0x1f ;  /* 0x00001f0302037589 */ /* 0x0084e400000e0000 */
[----:B--2---:R-:W-:-:S06]  /*12040*/  LOP3.LUT R2, R4, UR4, RZ, 0xc0, !PT ;  /* 0x0000000404027c12 */ /* 0x004fcc000f8ec0ff */
[----:B------:R-:W3:Y:S02]  /*12050*/  POPC R2, R2 ;  /* 0x0000000200027309 */ /* 0x000ee40000000000 */
[----:B---3--:R-:W-:-:S06]  /*12060*/  IADD3 R208, R3, c[0x0][0xc], R2 ;  /* 0x0000030003d07a10 */ /* 0x008fcc0007ffe002 */
.L_x_2127:
[----:B------:R-:W-:Y:S05]  /*12070*/  BSYNC B0 ;  /* 0x0000000000007941 */ /* 0x000fea0003800000 */
.L_x_2126:
        /* <DEDUP_REMOVED lines=9> */
[----:B------:R-:W-:Y:S01]  /*12110*/  F2FP.BF16.PACK_AB R2, R85, R84 ;  /* 0x000000545502723e */ /* 0x000fe200000010ff */
[----:B------:R-:W-:Y:S01]  /*12120*/  IMAD.MOV.U32 R6, RZ, RZ, RZ ;  /* 0x000000ffff067224 */ /* 0x000fe200078e00ff */
        /* <DEDUP_REMOVED lines=9> */
[----:B--2---:R-:W-:-:S02]  /*121c0*/  F2FP.BF16.PACK_AB R0, R27, R26 ;  /* 0x0000001a1b00723e */ /* 0x004fc400000010ff */
[----:B---3--:R-:W-:-:S03]  /*121d0*/  F2FP.BF16.PACK_AB R2, R33, R32 ;  /* 0x000000202102723e */ /* 0x008fc600000010ff */
[----:B------:R2:W-:Y:S01]  /*121e0*/  STS [R223+0x400], R0 ;  /* 0x00040000df007388 */ /* 0x0005e20000000800 */
[----:B----4-:R-:W-:-:S03]  /*121f0*/  F2FP.BF16.PACK_AB R3, R127, R126 ;  /* 0x0000007e7f03723e */ /* 0x010fc600000010ff */
[----:B------:R3:W-:Y:S04]  /*12200*/  STS [R225], R2 ;  /* 0x00000002e1007388 */ /* 0x0007e80000000800 */
[----:B------:R4:W-:Y:S01]  /*12210*/  STS [R225+0x400], R3 ;  /* 0x00040003e1007388 */ /* 0x0009e20000000800 */
[----:B--2---:R-:W-:Y:S02]  /*12220*/  F2FP.BF16.PACK_AB R0, R35, R34 ;  /* 0x000000222300723e */ /* 0x004fe400000010ff */
[----:B---3--:R-:W-:-:S03]  /*12230*/  F2FP.BF16.PACK_AB R2, R93, R92 ;  /* 0x0000005c5d02723e */ /* 0x008fc600000010ff */
[----:B------:R2:W-:Y:S01]  /*12240*/  STS [R224], R0 ;  /* 0x00000000e0007388 */ /* 0x0005e20000000800 */
[----:B----4-:R-:W-:-:S03]  /*12250*/  F2FP.BF16.PACK_AB R3, R103, R102 ;  /* 0x000000666703723e */ /* 0x010fc600000010ff */
[----:B------:R3:W-:Y:S04]  /*12260*/  STS [R224+0x400], R2 ;  /* 0x00040002e0007388 */ /* 0x0007e80000000800 */
[----:B------:R4:W-:Y:S01]  /*12270*/  STS [R252], R3 ;  /* 0x00000003fc007388 */ /* 0x0009e20000000800 */
[----:B--2---:R-:W-:Y:S02]  /*12280*/  F2FP.BF16.PACK_AB R0, R37, R36 ;  /* 0x000000242500723e */ /* 0x004fe400000010ff */
        /* <DEDUP_REMOVED lines=15> */
[----:B------:R3:W-:Y:S04]  /*12380*/  STS [R222+0x4000], R2 ;  /* 0x00400002de007388 */ /* 0x0007e80000000800 */
[----:B------:R4:W-:Y:S01]  /*12390*/  STS [R222+0x4400], R3 ;  /* 0x00440003de007388 */ /* 0x0009e20000000800 */
        /* <DEDUP_REMOVED lines=35> */
[----:B------:R4:W-:Y:S04]  /*125d0*/  STS [R223+0x8400], R4 ;  /* 0x00840004df007388 */ /* 0x0009e80000000800 */
[----:B------:R1:W-:Y:S01]  /*125e0*/  STS [R225+0x8000], R2 ;  /* 0x00800002e1007388 */ /* 0x0003e20000000800 */
[----:B--2---:R-:W-:Y:S02]  /*125f0*/  F2FP.BF16.PACK_AB R0, R63, R62 ;  /* 0x0000003e3f00723e */ /* 0x004fe400000010ff */
[----:B---3--:R-:W-:-:S03]  /*12600*/  F2FP.BF16.PACK_AB R3, R79, R78 ;  /* 0x0000004e4f03723e */ /* 0x008fc600000010ff */
[----:B------:R2:W-:Y:S01]  /*12610*/  STS [R225+0x8400], R0 ;  /* 0x00840000e1007388 */ /* 0x0005e20000000800 */
[----:B----4-:R-:W-:-:S03]  /*12620*/  F2FP.BF16.PACK_AB R4, R77, R76 ;  /* 0x0000004c4d04723e */ /* 0x010fc600000010ff */
[----:B------:R3:W-:Y:S01]  /*12630*/  STS [R224+0x8400], R3 ;  /* 0x00840003e0007388 */ /* 0x0007e20000000800 */
[----:B-1----:R-:W-:-:S03]  /*12640*/  F2FP.BF16.PACK_AB R2, R129, R128 ;  /* 0x000000808102723e */ /* 0x002fc600000010ff */
[----:B------:R1:W-:Y:S04]  /*12650*/  STS [R224+0x8000], R4 ;  /* 0x00800004e0007388 */ /* 0x0003e80000000800 */
[----:B------:R4:W-:Y:S01]  /*12660*/  STS [R252+0x8000], R2 ;  /* 0x00800002fc007388 */ /* 0x0009e20000000800 */
[----:B--2---:R-:W-:Y:S02]  /*12670*/  F2FP.BF16.PACK_AB R0, R75, R74 ;  /* 0x0000004a4b00723e */ /* 0x004fe400000010ff */
[----:B---3--:R-:W-:-:S03]  /*12680*/  F2FP.BF16.PACK_AB R3, R71, R70 ;  /* 0x000000464703723e */ /* 0x008fc600000010ff */
[----:B------:R2:W-:Y:S01]  /*12690*/  STS [R252+0x8400], R0 ;  /* 0x00840000fc007388 */ /* 0x0005e20000000800 */
[----:B-1----:R-:W-:-:S03]  /*126a0*/  F2FP.BF16.PACK_AB R4, R125, R124 ;  /* 0x0000007c7d04723e */ /* 0x002fc600000010ff */
[----:B------:R-:W-:Y:S01]  /*126b0*/  STS [R250+0x8400], R3 ;  /* 0x00840003fa007388 */ /* 0x000fe20000000800 */
[----:B----4-:R-:W-:-:S03]  /*126c0*/  F2FP.BF16.PACK_AB R2, R81, R80 ;  /* 0x000000505102723e */ /* 0x010fc600000010ff */
[----:B------:R1:W-:Y:S04]  /*126d0*/  STS [R250+0x8000], R4 ;  /* 0x00800004fa007388 */ /* 0x0003e80000000800 */
[----:B------:R3:W-:Y:S01]  /*126e0*/  STS [R251+0x8000], R2 ;  /* 0x00800002fb007388 */ /* 0x0007e20000000800 */
[----:B--2---:R-:W-:-:S05]  /*126f0*/  F2FP.BF16.PACK_AB R0, R55, R54 ;  /* 0x000000363700723e */ /* 0x004fca00000010ff */
[----:B------:R2:W-:Y:S01]  /*12700*/  STS [R251+0x8400], R0 ;  /* 0x00840000fb007388 */ /* 0x0005e20000000800 */
[----:B-1----:R-:W-:Y:S01]  /*12710*/  F2FP.BF16.PACK_AB R4, R25, R24 ;  /* 0x000000181904723e */ /* 0x002fe200000010ff */
[----:B---3--:R-:W-:-:S04]  /*12720*/  IMAD.MOV.U32 R2, RZ, RZ, 0x4 ;  /* 0x00000004ff027424 */ /* 0x008fc800078e00ff */
[----:B------:R1:W-:Y:S01]  /*12730*/  STS [R249+0x8000], R4 ;  /* 0x00800004f9007388 */ /* 0x0003e20000000800 */
[----:B------:R-:W-:-:S04]  /*12740*/  @P1 IMAD.WIDE R8, R211, R2, c[0x0][0x508] ;  /* 0x00014200d3081625 */ /* 0x000fc800078e0202 */
[----:B------:R-:W-:Y:S01]  /*12750*/  IMAD.WIDE R2, R211, R2, c[0x0][0x500] ;  /* 0x00014000d3027625 */ /* 0x000fe200078e0202 */
[----:B--2---:R-:W-:-:S05]  /*12760*/  F2FP.BF16.PACK_AB R0, R43, R42 ;  /* 0x0000002a2b00723e */ /* 0x004fca00000010ff */
        /* <DEDUP_REMOVED lines=11> */
.L_x_2130:
[----:B------:R-:W3:Y:S01]  /*12820*/  LDL R30, [R1+0x8] ;  /* 0x00000800011e7983 */ /* 0x000ee20000100800 */
[----:B--2---:R-:W-:Y:S01]  /*12830*/  IMAD.MOV.U32 R9, RZ, RZ, 0x368 ;  /* 0x00000368ff097424 */ /* 0x004fe200078e00ff */
[----:B------:R-:W-:Y:S01]  /*12840*/  ISETP.GT.AND P2, PT, R4, 0x1, PT ;  /* 0x000000010400780c */ /* 0x000fe20003f44270 */
[----:B------:R-:W-:Y:S01]  /*12850*/  IMAD.MOV.U32 R0, RZ, RZ, c[0x0][0x4e8] ;  /* 0x00013a00ff007624 */ /* 0x000fe200078e00ff */
[----:B------:R-:W-:Y:S01]  /*12860*/  ISETP.NE.U32.AND P0, PT, RZ, c[0x0][0x500], PT ;  /* 0x00014000ff007a0c */ /* 0x000fe20003f05070 */
[----:B------:R-:W-:Y:S01]  /*12870*/  IMAD.IADD R13, R212, 0x1, R203 ;  /* 0x00000001d40d7824 */ /* 0x000fe200078e02cb */
[----:B------:R-:W-:-:S02]  /*12880*/  SEL R9, R9, 0x328, P2 ;  /* 0x0000032809097807 */ /* 0x000fc40001000000 */
[----:B------:R-:W-:Y:S02]  /*12890*/  ISETP.NE.AND P3, PT, R0, 0x1, PT ;  /* 0x000000010000780c */ /* 0x000fe40003f65270 */
[----:B------:R-:W1:Y:S01]  /*128a0*/  LDC.64 R4, c[0x0][R9+0x170] ;  /* 0x00005c0009047b82 */ /* 0x000e620000000a00 */
[----:B------:R-:W-:Y:S02]  /*128b0*/  ISETP.NE.AND.EX P0, PT, RZ, c[0x0][0x504], PT, P0 ;  /* 0x00014100ff007a0c */ /* 0x000fe40003f05300 */
[----:B------:R-:W-:Y:S02]  /*128c0*/  SHF.R.S32.HI R0, RZ, 0x1f, R211 ;  /* 0x0000001fff007819 */ /* 0x000fe400000114d3 */
[----:B------:R-:W-:Y:S02]  /*128d0*/  SEL R7, R211, RZ, !P0 ;  /* 0x000000ffd3077207 */ /* 0x000fe40004000000 */
[----:B------:R-:W-:Y:S01]  /*128e0*/  SEL R2, R0, RZ, !P0 ;  /* 0x000000ff00027207 */ /* 0x000fe20004000000 */
[----:B------:R-:W2:Y:S01]  /*128f0*/  LDC.64 R14, c[0x0][R9+0x168] ;  /* 0x00005a00090e7b82 */ /* 0x000ea20000000a00 */
[----:B------:R-:W-:-:S02]  /*12900*/  LOP3.LUT R11, R210, 0xffff, RZ, 0xc0, !PT ;  /* 0x0000ffffd20b7812 */ /* 0x000fc400078ec0ff */
[----:B------:R-:W-:Y:S01]  /*12910*/  @P3 IMAD.HI.U32 R8, R13, c[0x0][0x4ec], RZ ;  /* 0x00013b000d083a27 */ /* 0x000fe200078e00ff */
[----:B------:R-:W-:-:S04]  /*12920*/  SHF.R.S32.HI R23, RZ, 0x1f, R31 ;  /* 0x0000001fff177819 */ /* 0x000fc8000001141f */
[----:B------:R4:W4:Y:S01]  /*12930*/  LDC.64 R18, c[0x0][R9+0x178] ;  /* 0x00005e0009127b82 */ /* 0x0009220000000a00 */
[----:B------:R-:W-:-:S04]  /*12940*/  LEA.HI R23, R23, R31, RZ, 0x5 ;  /* 0x0000001f17177211 */ /* 0x000fc800078f28ff */
[----:B------:R-:W-:-:S03]  /*12950*/  LOP3.LUT R23, R23, 0xffffffe0, RZ, 0xc0, !PT ;  /* 0xffffffe017177812 */ /* 0x000fc600078ec0ff */
[----:B------:R4:W4:Y:S02]  /*12960*/  LDC.64 R20, c[0x0][R9+0x160] ;  /* 0x0000580009147b82 */ /* 0x0009240000000a00 */
[----:B------:R-:W-:Y:S02]  /*12970*/  IMAD.IADD R23, R31, 0x1, -R23 ;  /* 0x000000011f177824 */ /* 0x000fe400078e0a17 */
[----:B-1----:R-:W-:-:S04]  /*12980*/  IMAD R0, R5, R7, RZ ;  /* 0x0000000705007224 */ /* 0x002fc800078e02ff */
[C---:B------:R-:W-:Y:S02]  /*12990*/  IMAD R10, R4.reuse, R2, R0 ;  /* 0x00000002040a7224 */ /* 0x040fe400078e0200 */
[----:B------:R-:W-:-:S04]  /*129a0*/  IMAD.WIDE.U32 R2, R4, R7, RZ ;  /* 0x0000000704027225 */ /* 0x000fc800078e00ff */
[----:B--2---:R-:W-:-:S04]  /*129b0*/  IMAD.WIDE.U32 R4, R14, R11, RZ ;  /* 0x0000000b0e047225 */ /* 0x004fc800078e00ff */
[----:B------:R-:W-:Y:S01]  /*129c0*/  IMAD.MOV.U32 R0, RZ, RZ, R13 ;  /* 0x000000ffff007224 */ /* 0x000fe200078e000d */
[----:B------:R-:W-:Y:S01]  /*129d0*/  @P3 SHF.R.U32.HI R0, RZ, c[0x0][0x4f0], R8 ;  /* 0x00013c00ff003a19 */ /* 0x000fe20000011608 */
[----:B----4-:R-:W-:Y:S01]  /*129e0*/  IMAD R9, R15, R11, RZ ;  /* 0x0000000b0f097224 */ /* 0x010fe200078e02ff */
[----:B------:R-:W-:Y:S01]  /*129f0*/  SEL R8, R221, RZ, P2 ;  /* 0x000000ffdd087207 */ /* 0x000fe20001000000 */
[----:B------:R-:W-:Y:S01]  /*12a00*/  IMAD.IADD R12, R3, 0x1, R10 ;  /* 0x00000001030c7824 */ /* 0x000fe200078e020a */
[--C-:B-----5:R-:W-:Y:S01]  /*12a10*/  IADD3 R14, P1, P0, R2, R4, R6.reuse ;  /* 0x00000004020e7210 */ /* 0x120fe2000783e006 */
[----:B------:R-:W-:Y:S01]  /*12a20*/  IMAD.IADD R2, R5, 0x1, R9 ;  /* 0x0000000105027824 */ /* 0x000fe200078e0209 */
[----:B------:R-:W-:Y:S01]  /*12a30*/  SHF.R.S32.HI R9, RZ, 0x1f, R6 ;  /* 0x0000001fff097819 */ /* 0x000fe20000011406 */
[----:B------:R-:W-:Y:S02]  /*12a40*/  IMAD R10, R19, R8, RZ ;  /* 0x00000008130a7224 */ /* 0x000fe400078e02ff */
[----:B------:R-:W-:Y:S01]  /*12a50*/  IMAD.MOV R3, RZ, RZ, -R0 ;  /* 0x000000ffff037224 */ /* 0x000fe200078e0a00 */
[----:B------:R-:W-:Y:S01]  /*12a60*/  IADD3.X R12, R12, R2, R9, P1, P0 ;  /* 0x000000020c0c7210 */ /* 0x000fe20000fe0409 */
[----:B------:R-:W-:-:S04]  /*12a70*/  IMAD.WIDE.U32 R4, R18, R8, RZ ;  /* 0x0000000812047225 */ /* 0x000fc800078e00ff */
        /* <DEDUP_REMOVED lines=11> */
[----:B------:R-:W-:Y:S02]  /*12b30*/  IMAD.MOV.U32 R5, RZ, RZ, c[0x0][0x4ac] ;  /* 0x00012b00ff057624 */ /* 0x000fe400078e00ff */
[----:B------:R-:W-:Y:S01]  /*12b40*/  IMAD.IADD R3, R3, 0x1, R0 ;  /* 0x0000000103037824 */ /* 0x000fe200078e0200 */
[----:B------:R-:W-:Y:S01]  /*12b50*/  LEA R0, P0, R2, R4, 0x2 ;  /* 0x0000000402007211 */ /* 0x000fe200078010ff */
[----:B------:R-:W-:Y:S01]  /*12b60*/  IMAD R12, R16, c[0x0][0x4e8], RZ ;  /* 0x00013a00100c7a24 */ /* 0x000fe200078e02ff */
[----:B------:R-:W-:-:S03]  /*12b70*/  SEL R5, R5, c[0x0][0x454], P2 ;  /* 0x0001150005057a07 */ /* 0x000fc60001000000 */
[----:B------:R-:W-:Y:S01]  /*12b80*/  SHFL.IDX PT, R4, R0, RZ, 0x1c1f ;  /* 0x001c1fff00047589 */ /* 0x000fe200000e0000 */
[----:B------:R-:W-:Y:S02]  /*12b90*/  LEA.HI.X R3, R2, R5, R3, 0x2, P0 ;  /* 0x0000000502037211 */ /* 0x000fe400000f1403 */
[----:B------:R-:W-:Y:S01]  /*12ba0*/  LOP3.LUT P0, RZ, R23, 0x3, RZ, 0xc0, !PT ;  /* 0x0000000317ff7812 */ /* 0x000fe2000780c0ff */
[----:B------:R3:W-:Y:S04]  /*12bb0*/  SHFL.IDX PT, R2, R0, 0x1, 0x1c1f ;  /* 0x003c1f0000027f89 */ /* 0x0007e800000e0000 */
[----:B------:R-:W1:Y:S04]  /*12bc0*/  SHFL.IDX PT, R5, R3, RZ, 0x1c1f ;  /* 0x001c1fff03057589 */ /* 0x000e6800000e0000 */
[----:B------:R-:W2:Y:S01]  /*12bd0*/  SHFL.IDX PT, R3, R3, 0x1, 0x1c1f ;  /* 0x003c1f0003037f89 */ /* 0x000ea200000e0000 */
        /* <DEDUP_REMOVED lines=11> */
[----:B------:R-:W-:Y:S01]  /*12c90*/  LEA R23, R187, R205, 0x5 ;  /* 0x000000cdbb177211 */ /* 0x000fe200078e28ff */
[C---:B-1----:R-:W-:Y:S01]  /*12ca0*/  IMAD.WIDE.U32 R2, R6.reuse, c[0x0][0x3a0], RZ ;  /* 0x0000e80006027a25 */ /* 0x042fe200078e00ff */
[----:B------:R-:W-:Y:S01]  /*12cb0*/  SHF.R.S32.HI R5, RZ, 0x1f, R7 ;  /* 0x0000001fff057819 */ /* 0x000fe20000011407 */
[----:B------:R1:W2:Y:S01]  /*12cc0*/  LDS.128 R24, [R204+0x80] ;  /* 0x00008000cc187984 */ /* 0x0002a20000000c00 */
[----:B------:R-:W-:Y:S01]  /*12cd0*/  IADD3 R4, R23, R203, RZ ;  /* 0x000000cb17047210 */ /* 0x000fe20007ffe0ff */
[----:B------:R-:W-:-:S02]  /*12ce0*/  IMAD R6, R6, c[0x0][0x3a4], R0 ;  /* 0x0000e90006067a24 */ /* 0x000fc400078e0200 */
[----:B------:R1:W3:Y:S01]  /*12cf0*/  LDS.128 R40, [R204+0x1080] ;  /* 0x00108000cc287984 */ /* 0x0002e20000000c00 */
[----:B------:R-:W-:Y:S01]  /*12d00*/  IMAD R5, R5, c[0x0][0x3f0], RZ ;  /* 0x0000fc0005057a24 */ /* 0x000fe200078e02ff */
[----:B------:R-:W-:Y:S02]  /*12d10*/  MOV R0, R4 ;  /* 0x0000000400007202 */ /* 0x000fe40000000f00 */
[----:B------:R-:W-:Y:S01]  /*12d20*/  IADD3 R3, R3, R6, RZ ;  /* 0x0000000603037210 */ /* 0x000fe20007ffe0ff */
[----:B------:R-:W-:Y:S01]  /*12d30*/  @P3 IMAD.HI.U32 R6, R4, c[0x0][0x4ec], RZ ;  /* 0x00013b0004063a27 */ /* 0x000fe200078e00ff */
[----:B------:R1:W4:Y:S03]  /*12d40*/  LDS.128 R52, [R204+0x2080] ;  /* 0x00208000cc347984 */ /* 0x0003260000000c00 */
        /* <DEDUP_REMOVED lines=31> */
.L_x_2218:
[----:B------:R-:W-:Y:S05]  /*12f40*/  BRA.DIV ~URZ, `(.L_x_2133) ;  /* 0x000056d27f007947 */ /* 0x000fea000b800000 */
[----:B------:R4:W2:Y:S02]  /*12f50*/  SHFL.IDX PT, R0, R11, RZ, 0x181f ;  /* 0x00181fff0b007589 */ /* 0x0008a400000e0000 */
.L_x_2219:
        /* <DEDUP_REMOVED lines=19> */
.L_x_2135:
[----:B------:R-:W-:Y:S05]  /*13090*/  BSYNC B0 ;  /* 0x0000000000007941 */ /* 0x000fea0003800000 */
.L_x_2134:
[----:B------:R-:W-:Y:S05]  /*130a0*/  BRA.DIV ~URZ, `(.L_x_2136) ;  /* 0x000055e27f007947 */ /* 0x000fea000b800000 */
[----:B---3--:R3:W4:Y:S04]  /*130b0*/  SHFL.IDX PT, R8, R9, 0x1, 0x181f ;  /* 0x00381f0009087f89 */ /* 0x00872800000e0000 */
[----:B--2---:R3:W2:Y:S02]  /*130c0*/  SHFL.IDX PT, R0, R11, 0x1, 0x181f ;  /* 0x00381f000b007f89 */ /* 0x0046a400000e0000 */
.L_x_2220:
        /* <DEDUP_REMOVED lines=19> */
.L_x_2138:
[----:B------:R-:W-:Y:S05]  /*13200*/  BSYNC B0 ;  /* 0x0000000000007941 */ /* 0x000fea0003800000 */
.L_x_2137:
[----:B------:R-:W-:Y:S05]  /*13210*/  BRA.DIV ~URZ, `(.L_x_2139) ;  /* 0x000055427f007947 */ /* 0x000fea000b800000 */
[----:B----4-:R4:W3:Y:S02]  /*13220*/  SHFL.IDX PT, R8, R9, 0x2, 0x181f ;  /* 0x00581f0009087f89 */ /* 0x0108e400000e0000 */
.L_x_2221:
[----:B------:R-:W-:Y:S05]  /*13230*/  BRA.DIV ~URZ, `(.L_x_2140) ;  /* 0x000055927f007947 */ /* 0x000fea000b800000 */
[----:B--2---:R2:W4:Y:S02]  /*13240*/  SHFL.IDX PT, R0, R11, 0x2, 0x181f ;  /* 0x00581f000b007f89 */ /* 0x00452400000e0000 */
.L_x_2222:
        /* <DEDUP_REMOVED lines=19> */
.L_x_2142:
[----:B------:R-:W-:Y:S05]  /*13380*/  BSYNC B0 ;  /* 0x0000000000007941 */ /* 0x000fea0003800000 */
.L_x_2141:
[----:B------:R-:W-:Y:S05]  /*13390*/  BRA.DIV ~URZ, `(.L_x_2143) ;  /* 0x000054a27f007947 */ /* 0x000fea000b800000 */
[----:B---3--:R3:W2:Y:S04]  /*133a0*/  SHFL.IDX PT, R6, R9, 0x3, 0x181f ;  /* 0x00781f0009067f89 */ /* 0x0086a800000e0000 */
[----:B----4-:R3:W4:Y:S02]  /*133b0*/  SHFL.IDX PT, R0, R11, 0x3, 0x181f ;  /* 0x00781f000b007f89 */ /* 0x01072400000e0000 */
.L_x_2223:
        /* <DEDUP_REMOVED lines=20> */
.L_x_2131:
[----:B------:R-:W-:Y:S02]  /*13500*/  IMAD R0, R9, c[0x0][0x408], RZ ;  /* 0x0001020009007a24 */ /* 0x000fe400078e02ff */
[----:B-1----:R-:W-:-:S04]  /*13510*/  IMAD.WIDE.U32 R2, R6, c[0x0][0x408], RZ ;  /* 0x0001020006027a25 */ /* 0x002fc800078e00ff */
[----:B------:R-:W-:Y:S01]  /*13520*/  IMAD R6, R6, c[0x0][0x40c], R0 ;  /* 0x0001030006067a24 */ /* 0x000fe200078e0200 */
[----:B------:R-:W-:Y:S01]  /*13530*/  SHF.R.S32.HI R0, RZ, 0x1f, R7 ;  /* 0x0000001fff007819 */ /* 0x000fe20000011407 */
[----:B------:R-:W-:-:S03]  /*13540*/  @P3 IMAD.HI.U32 R5, R13, c[0x0][0x4ec], RZ ;  /* 0x00013b000d053a27 */ /* 0x000fc600078e00ff */
[----:B------:R-:W-:Y:S01]  /*13550*/  IADD3 R3, R3, R6, RZ ;  /* 0x0000000603037210 */ /* 0x000fe20007ffe0ff */
[----:B------:R-:W-:-:S04]  /*13560*/  IMAD R0, R0, c[0x0][0x440], RZ ;  /* 0x0001100000007a24 */ /* 0x000fc800078e02ff */
[----:B------:R-:W-:-:S04]  /*13570*/  IMAD.WIDE.U32 R2, R11, c[0x0][0x438], R2 ;  /* 0x00010e000b027a25 */ /* 0x000fc800078e0002 */
        /* <DEDUP_REMOVED lines=24> */
.L_x_2224:
[----:B------:R-:W-:Y:S05]  /*13700*/  BRA.DIV ~URZ, `(.L_x_2146) ;  /* 0x000052727f007947 */ /* 0x000fea000b800000 */
[----:B------:R3:W4:Y:S02]  /*13710*/  SHFL.IDX PT, R0, R12, RZ, 0x1c1f ;  /* 0x001c1fff0c007589 */ /* 0x00072400000e0000 */
.L_x_2225:
[----:B------:R-:W-:Y:S01]  /*13720*/  BSSY B0, `(.L_x_2147) ;  /* 0x000007a000007945 */ /* 0x000fe20003800000 */
[----:B------:R-:W-:Y:S05]  /*13730*/  @P0 BRA `(.L_x_2148) ;  /* 0x0000078000000947 */ /* 0x000fea0003800000 */
[----:B------:R-:W-:Y:S02]  /*13740*/  ISETP.GE.AND P1, PT, R191, c[0x0][0x3c8], PT ;  /* 0x0000f200bf007a0c */ /* 0x000fe40003f26270 */
[----:B------:R-:W-:Y:S02]  /*13750*/  ISETP.GE.AND P0, PT, R248, c[0x0][0x3c8], PT ;  /* 0x0000f200f8007a0c */ /* 0x000fe40003f06270 */
[----:B------:R-:W-:Y:S02]  /*13760*/  ISETP.GE.AND P3, PT, R247, c[0x0][0x3c8], PT ;  /* 0x0000f200f7007a0c */ /* 0x000fe40003f66270 */
[----:B------:R-:W-:Y:S02]  /*13770*/  SHF.R.S32.HI R9, RZ, 0x1f, R191 ;  /* 0x0000001fff097819 */ /* 0x000fe400000114bf */
[----:B------:R-:W-:-:S02]  /*13780*/  ISETP.GE.AND P4, PT, R246, c[0x0][0x3c8], PT ;  /* 0x0000f200f6007a0c */ /* 0x000fc40003f86270 */
[----:B------:R-:W-:Y:S02]  /*13790*/  SHF.R.S32.HI R8, RZ, 0x1f, R248 ;  /* 0x0000001fff087819 */ /* 0x000fe400000114f8 */
[----:B------:R-:W-:Y:S02]  /*137a0*/  SHF.R.S32.HI R11, RZ, 0x1f, R237 ;  /* 0x0000001fff0b7819 */ /* 0x000fe400000114ed */
[CC--:B----4-:R-:W-:Y:S02]  /*137b0*/  @!P1 LEA R2, P5, R191.reuse, R0.reuse, 0x2 ;  /* 0x00000000bf029211 */ /* 0x0d0fe400078a10ff */
[C---:B------:R-:W-:Y:S02]  /*137c0*/  @!P0 LEA R6, P2, R248.reuse, R0, 0x2 ;  /* 0x00000000f8068211 */ /* 0x040fe400078410ff */
[-C--:B--2---:R-:W-:Y:S02]  /*137d0*/  @!P1 LEA.HI.X R3, R191, R4.reuse, R9, 0x2, P5 ;  /* 0x00000004bf039211 */ /* 0x084fe400028f1409 */
[----:B------:R-:W-:-:S02]  /*137e0*/  @!P0 LEA.HI.X R7, R248, R4, R8, 0x2, P2 ;  /* 0x00000004f8078211 */ /* 0x000fc400010f1408 */
[----:B------:R-:W-:Y:S01]  /*137f0*/  ISETP.GE.AND P2, PT, R245, c[0x0][0x3c8], PT ;  /* 0x0000f200f5007a0c */ /* 0x000fe20003f46270 */
[----:B------:R2:W-:Y:S01]  /*13800*/  @!P1 ST.E.64 [R2.64], R132 ;  /* 0x0000008402009985 */ /* 0x0005e2000c101b06 */
[----:B------:R-:W-:Y:S02]  /*13810*/  SHF.R.S32.HI R9, RZ, 0x1f, R247 ;  /* 0x0000001fff097819 */ /* 0x000fe400000114f7 */
[----:B------:R-:W-:Y:S01]  /*13820*/  ISETP.GE.AND P1, PT, R244, c[0x0][0x3c8], PT ;  /* 0x0000f200f4007a0c */ /* 0x000fe20003f26270 */
[----:B------:R4:W-:Y:S01]  /*13830*/  @!P0 ST.E.64 [R6.64], R28 ;  /* 0x0000001c06008985 */ /* 0x0009e2000c101b06 */
[----:B------:R-:W-:Y:S02]  /*13840*/  SHF.R.S32.HI R8, RZ, 0x1f, R246 ;  /* 0x0000001fff087819 */ /* 0x000fe400000114f6 */
[----:B------:R-:W-:Y:S02]  /*13850*/  SHF.R.S32.HI R10, RZ, 0x1f, R236 ;  /* 0x0000001fff0a7819 */ /* 0x000fe400000114ec */
[----:B------:R-:W-:-:S02]  /*13860*/  ISETP.GE.AND P6, PT, R231, c[0x0][0x3c8], PT ;  /* 0x0000f200e7007a0c */ /* 0x000fc40003fc6270 */
[----:B------:R-:W-:Y:S02]  /*13870*/  SHF.R.S32.HI R13, RZ, 0x1f, R229 ;  /* 0x0000001fff0d7819 */ /* 0x000fe400000114e5 */
[----:B------:R-:W-:Y:S02]  /*13880*/  SHF.R.S32.HI R16, RZ, 0x1f, R228 ;  /* 0x0000001fff107819 */ /* 0x000fe400000114e4 */
[----:B------:R-:W-:Y:S02]  /*13890*/  SHF.R.S32.HI R15, RZ, 0x1f, R227 ;  /* 0x0000001fff0f7819 */ /* 0x000fe400000114e3 */
[CC--:B--2---:R-:W-:Y:S02]  /*138a0*/  @!P3 LEA R2, P5, R247.reuse, R0.reuse, 0x2 ;  /* 0x00000000f702b211 */ /* 0x0c4fe400078a10ff */
[----:B----4-:R-:W-:Y:S02]  /*138b0*/  @!P4 LEA R6, P0, R246, R0, 0x2 ;  /* 0x00000000f606c211 */ /* 0x010fe400078010ff */
[----:B------:R-:W-:-:S02]  /*138c0*/  @!P3 LEA.HI.X R3, R247, R4, R9, 0x2, P5 ;  /* 0x00000004f703b211 */ /* 0x000fc400028f1409 */
[----:B------:R-:W-:Y:S02]  /*138d0*/  @!P4 LEA.HI.X R7, R246, R4, R8, 0x2, P0 ;  /* 0x00000004f607c211 */ /* 0x000fe400000f1408 */
[----:B------:R-:W-:Y:S01]  /*138e0*/  SHF.R.S32.HI R9, RZ, 0x1f, R245 ;  /* 0x0000001fff097819 */ /* 0x000fe200000114f5 */
[----:B------:R2:W-:Y:S01]  /*138f0*/  @!P3 ST.E.64 [R2.64], R32 ;  /* 0x000000200200b985 */ /* 0x0005e2000c101b06 */
[----:B------:R-:W-:Y:S02]  /*13900*/  ISETP.GE.AND P3, PT, R243, c[0x0][0x3c8], PT ;  /* 0x0000f200f3007a0c */ /* 0x000fe40003f66270 */
[----:B------:R-:W-:Y:S01]  /*13910*/  SHF.R.S32.HI R8, RZ, 0x1f, R244 ;  /* 0x0000001fff087819 */ /* 0x000fe200000114f4 */
[----:B------:R4:W-:Y:S01]  /*13920*/  @!P4 ST.E.64 [R6.64], R34 ;  /* 0x000000220600c985 */ /* 0x0009e2000c101b06 */
[----:B------:R-:W-:Y:S02]  /*13930*/  ISETP.GE.AND P4, PT, R242, c[0x0][0x3c8], PT ;  /* 0x0000f200f2007a0c */ /* 0x000fe40003f86270 */
        /* <DEDUP_REMOVED lines=88> */
.L_x_2148:
[----:B------:R-:W-:Y:S05]  /*13ec0*/  BSYNC B0 ;  /* 0x0000000000007941 */ /* 0x000fea0003800000 */
.L_x_2147:
[----:B------:R-:W-:Y:S05]  /*13ed0*/  BRA.DIV ~URZ, `(.L_x_2149) ;  /* 0x00004b127f007947 */ /* 0x000fea000b800000 */
[----:B--2---:R2:W1:Y:S04]  /*13ee0*/  SHFL.IDX PT, R4, R5, 0x1, 0x1c1f ;  /* 0x003c1f0005047f89 */ /* 0x00446800000e0000 */
[----:B----4-:R2:W4:Y:S02]  /*13ef0*/  SHFL.IDX PT, R0, R12, 0x1, 0x1c1f ;  /* 0x003c1f000c007f89 */ /* 0x01052400000e0000 */
.L_x_2226:
[----:B------:R-:W-:-:S13]  /*13f00*/  ISETP.NE.AND P0, PT, R14, RZ, PT ;  /* 0x000000ff0e00720c */ /* 0x000fda0003f05270 */
[----:B------:R-:W-:Y:S05]  /*13f10*/  @P0 BRA `(.L_x_2144) ;  /* 0x000014f000000947 */ /* 0x000fea0003800000 */
[----:B------:R-:W-:Y:S02]  /*13f20*/  ISETP.GE.AND P4, PT, R191, c[0x0][0x3c8], PT ;  /* 0x0000f200bf007a0c */ /* 0x000fe40003f86270 */
[----:B------:R-:W-:Y:S02]  /*13f30*/  ISETP.GE.AND P1, PT, R246, c[0x0][0x3c8], PT ;  /* 0x0000f200f6007a0c */ /* 0x000fe40003f26270 */
[----:B------:R-:W-:Y:S02]  /*13f40*/  ISETP.GE.AND P3, PT, R248, c[0x0][0x3c8], PT ;  /* 0x0000f200f8007a0c */ /* 0x000fe40003f66270 */
[----:B------:R-:W-:Y:S02]  /*13f50*/  SHF.R.S32.HI R8, RZ, 0x1f, R191 ;  /* 0x0000001fff087819 */ /* 0x000fe400000114bf */
[----:B------:R-:W-:Y:S02]  /*13f60*/  ISETP.GE.AND P2, PT, R247, c[0x0][0x3c8], PT ;  /* 0x0000f200f7007a0c */ /* 0x000fe40003f46270 */
[----:B-12---:R-:W-:-:S02]  /*13f70*/  SHF.R.S32.HI R5, RZ, 0x1f, R248 ;  /* 0x0000001fff057819 */ /* 0x006fc400000114f8 */
[----:B------:R-:W-:Y:S02]  /*13f80*/  SHF.R.S32.HI R10, RZ, 0x1f, R246 ;  /* 0x0000001fff0a7819 */ /* 0x000fe400000114f6 */
        /* <DEDUP_REMOVED lines=8> */
[----:B------:R-:W-:Y:S01]  /*14010*/  ISETP.GE.AND P5, PT, R244, c[0x0][0x3c8], PT ;  /* 0x0000f200f4007a0c */ /* 0x000fe20003fa6270 */
[----:B------:R2:W-:Y:S01]  /*14020*/  @!P3 ST.E.64 [R2.64], R26 ;  /* 0x0000001a0200b985 */ /* 0x0005e2000c101b06 */
[----:B------:R-:W-:Y:S02]  /*14030*/  @!P2 LEA R8, P3, R247, R0, 0x2 ;  /* 0x00000000f708a211 */ /* 0x000fe400078610ff */
[----:B------:R-:W-:Y:S02]  /*14040*/  ISETP.GE.AND P4, PT, R243, c[0x0][0x3c8], PT ;  /* 0x0000f200f3007a0c */ /* 0x000fe40003f86270 */
[----:B------:R-:W-:Y:S02]  /*14050*/  @!P2 LEA.HI.X R9, R247, R4, R5, 0x2, P3 ;  /* 0x00000004f709a211 */ /* 0x000fe400018f1405 */
[----:B------:R-:W-:-:S02]  /*14060*/  SHF.R.S32.HI R5, RZ, 0x1f, R245 ;  /* 0x0000001fff057819 */ /* 0x000fc400000114f5 */
[----:B---3--:R-:W-:Y:S01]  /*14070*/  SHF.R.S32.HI R12, RZ, 0x1f, R228 ;  /* 0x0000001fff0c7819 */ /* 0x008fe200000114e4 */
        /* <DEDUP_REMOVED lines=94> */
[----:B------:R-:W-:Y:S02]  /*14660*/  @!P1 LEA R6, P5, R228, R0, 0x2 ;  /* 0x00000000e4069211 */ /* 0x000fe400078a10ff */
        /* <DEDUP_REMOVED lines=17> */
.L_x_2129:
        /* <DEDUP_REMOVED lines=8> */
[----:B------:R-:W-:Y:S02]  /*14800*/  @P0 IMAD.WIDE R4, R211, R4, c[0x0][0x508] ;  /* 0x00014200d3040625 */ /* 0x000fe400078e0204 */
        /* <DEDUP_REMOVED lines=9> */
.L_x_2150:
        /* <DEDUP_REMOVED lines=35> */
[----:B------:R-:W-:-:S03]  /*14ad0*/  IMAD.WIDE.U32 R4, R8, R6, RZ ;  /* 0x0000000608047225 */ /* 0x000fc600078e00ff */
[----:B------:R-:W-:Y:S01]  /*14ae0*/  IADD3.X R8, R3, R16, R18, P1, P0 ;  /* 0x0000001003087210 */ /* 0x000fe20000fe0412 */
[----:B------:R-:W-:Y:S01]  /*14af0*/  IMAD.MOV R2, RZ, RZ, -R0 ;  /* 0x000000ffff027224 */ /* 0x000fe200078e0a00 */
[----:B------:R-:W-:Y:S01]  /*14b00*/  IADD3 R5, R5, R7, RZ ;  /* 0x0000000705057210 */ /* 0x000fe20007ffe0ff */
[----:B------:R-:W-:Y:S01]  /*14b10*/  IMAD.MOV.U32 R7, RZ, RZ, c[0x0][0x4a8] ;  /* 0x00012a00ff077624 */ /* 0x000fe200078e00ff */
[----:B------:R-:W-:Y:S01]  /*14b20*/  IADD3 R4, P1, P0, R0, R17, R4 ;  /* 0x0000001100047210 */ /* 0x000fe2000783e004 */
[----:B------:R-:W-:Y:S01]  /*14b30*/  IMAD R2, R2, c[0x0][0x4e8], R11 ;  /* 0x00013a0002027a24 */ /* 0x000fe200078e020b */
[----:B------:R-:W-:-:S03]  /*14b40*/  SHF.R.S32.HI R3, RZ, 0x1f, R0 ;  /* 0x0000001fff037819 */ /* 0x000fc60000011400 */
[----:B-1----:R-:W-:Y:S01]  /*14b50*/  IMAD R0, R13, R2, RZ ;  /* 0x000000020d007224 */ /* 0x002fe200078e02ff */
[----:B------:R-:W-:Y:S02]  /*14b60*/  SHF.R.S32.HI R6, RZ, 0x1f, R2 ;  /* 0x0000001fff067819 */ /* 0x000fe40000011402 */
        /* <DEDUP_REMOVED lines=11> */
.L_x_2152:
[----:B------:R-:W-:Y:S05]  /*14c20*/  BSYNC B0 ;  /* 0x0000000000007941 */ /* 0x000fea0003800000 */
.L_x_2151:
        /* <DEDUP_REMOVED lines=8> */
[----:B------:R-:W-:-:S03]  /*14cb0*/  IADD3 R4, R4, R203, RZ ;  /* 0x000000cb04047210 */ /* 0x000fc60007ffe0ff */
        /* <DEDUP_REMOVED lines=26> */
.L_x_2227:
[----:B------:R-:W-:Y:S05]  /*14e60*/  BRA.DIV ~URZ, `(.L_x_2154) ;  /* 0x00003cc27f007947 */ /* 0x000fea000b800000 */
[----:B------:R3:W4:Y:S02]  /*14e70*/  SHFL.IDX PT, R0, R12, RZ, 0x181f ;  /* 0x00181fff0c007589 */ /* 0x00072400000e0000 */
.L_x_2228:
        /* <DEDUP_REMOVED lines=20> */
.L_x_2156:
[----:B------:R-:W-:Y:S05]  /*14fc0*/  BSYNC B0 ;  /* 0x0000000000007941 */ /* 0x000fea0003800000 */
.L_x_2155:
[----:B------:R-:W-:Y:S05]  /*14fd0*/  BRA.DIV ~URZ, `(.L_x_2157) ;  /* 0x00003bc27f007947 */ /* 0x000fea000b800000 */
[----:B--2---:R2:W1:Y:S04]  /*14fe0*/  SHFL.IDX PT, R8, R9, 0x1, 0x181f ;  /* 0x00381f0009087f89 */ /* 0x00446800000e0000 */
[----:B----4-:R2:W4:Y:S02]  /*14ff0*/  SHFL.IDX PT, R0, R12, 0x1, 0x181f ;  /* 0x00381f000c007f89 */ /* 0x01052400000e0000 */
.L_x_2229:
        /* <DEDUP_REMOVED lines=19> */
.L_x_2159:
[----:B------:R-:W-:Y:S05]  /*15130*/  BSYNC B0 ;  /* 0x0000000000007941 */ /* 0x000fea0003800000 */
.L_x_2158:
[----:B------:R-:W-:Y:S05]  /*15140*/  BRA.DIV ~URZ, `(.L_x_2160) ;  /* 0x00003b227f007947 */ /* 0x000fea000b800000 */
[----:B-1----:R1:W2:Y:S02]  /*15150*/  SHFL.IDX PT, R8, R9, 0x2, 0x181f ;  /* 0x00581f0009087f89 */ /* 0x0022a400000e0000 */
.L_x_2230:
[----:B------:R-:W-:Y:S05]  /*15160*/  BRA.DIV ~URZ, `(.L_x_2161) ;  /* 0x00003b727f007947 */ /* 0x000fea000b800000 */
[----:B----4-:R4:W1:Y:S02]  /*15170*/  SHFL.IDX PT, R0, R12, 0x2, 0x181f ;  /* 0x00581f000c007f89 */ /* 0x01086400000e0000 */
.L_x_2231:
        /* <DEDUP_REMOVED lines=19> */
.L_x_2163:
[----:B------:R-:W-:Y:S05]  /*152b0*/  BSYNC B0 ;  /* 0x0000000000007941 */ /* 0x000fea0003800000 */
.L_x_2162:
[----:B------:R-:W-:Y:S05]  /*152c0*/  BRA.DIV ~URZ, `(.L_x_2164) ;  /* 0x00003a827f007947 */ /* 0x000fea000b800000 */
[----:B--2---:R2:W3:Y:S04]  /*152d0*/  SHFL.IDX PT, R8, R9, 0x3, 0x181f ;  /* 0x00781f0009087f89 */ /* 0x0044e800000e0000 */
[----:B-1----:R2:W1:Y:S02]  /*152e0*/  SHFL.IDX PT, R0, R12, 0x3, 0x181f ;  /* 0x00781f000c007f89 */ /* 0x00246400000e0000 */
.L_x_2232:
        /* <DEDUP_REMOVED lines=18> */
.L_x_2144:
[----:B------:R-:W-:Y:S05]  /*15410*/  BSYNC B1 ;  /* 0x0000000000017941 */ /* 0x000fea0003800000 */
.L_x_2128:
        /* <DEDUP_REMOVED lines=8> */
[----:B------:R-:W-:Y:S01]  /*154a0*/  IMAD.MOV.U32 R7, RZ, RZ, RZ ;  /* 0x000000ffff077224 */ /* 0x000fe200078e00ff */
[----:B----4-:R-:W-:-:S04]  /*154b0*/  LOP3.LUT R13, R0, 0x1f, RZ, 0xc0, !PT ;  /* 0x0000001f000d7812 */ /* 0x010fc800078ec0ff */
[----:B------:R-:W-:Y:S01]  /*154c0*/  ISETP.NE.AND P6, PT, R13, 0x1f, PT ;  /* 0x0000001f0d00780c */ /* 0x000fe20003fc5270 */
[----:B------:R-:W-:Y:S10]  /*154d0*/  BRA.DIV ~URZ, `(.L_x_2166) ;  /* 0x000039427f007947 */ /* 0x000ff4000b800000 */
[----:B--23--:R2:W3:Y:S02]  /*154e0*/  SHFL.IDX PT, R9, R82, RZ, 0x1f ;  /* 0x00001fff52097589 */ /* 0x00c4e400000e0000 */
.L_x_2233:
[----:B------:R-:W-:Y:S05]  /*154f0*/  BRA.DIV ~URZ, `(.L_x_2167) ;  /* 0x000039927f007947 */ /* 0x000fea000b800000 */
[----:B------:R4:W2:Y:S02]  /*15500*/  SHFL.IDX PT, R8, R82, 0x1, 0x1f ;  /* 0x00201f0052087f89 */ /* 0x0008a400000e0000 */
.L_x_2234:
        /* <DEDUP_REMOVED lines=18> */
.L_x_2235:
        /* <DEDUP_REMOVED lines=16> */
.L_x_2236:
[----:B----4-:R-:W-:Y:S01]  /*15730*/  IMAD R0, R0, c[0x0][0x538], RZ ;  /* 0x00014e0000007a24 */ /* 0x010fe200078e02ff */
[----:B------:R-:W-:Y:S04]  /*15740*/  BSSY B1, `(.L_x_2170) ;  /* 0x00000c6000017945 */ /* 0x000fe80003800000 */
[----:B--2---:R-:W-:-:S04]  /*15750*/  IADD3 R8, R0, R8, RZ ;  /* 0x0000000800087210 */ /* 0x004fc80007ffe0ff */
[----:B---3--:R-:W-:-:S13]  /*15760*/  ISETP.GT.AND P0, PT, R8, R9, PT ;  /* 0x000000090800720c */ /* 0x008fda0003f04270 */
[----:B------:R-:W-:Y:S05]  /*15770*/  @P0 BRA `(.L_x_2171) ;  /* 0x0000024000000947 */ /* 0x000fea0003800000 */
.L_x_2175:
        /* <DEDUP_REMOVED lines=16> */
.L_x_2237:
        /* <DEDUP_REMOVED lines=16> */
.L_x_2238:
[----:B--2---:R-:W-:-:S05]  /*15980*/  IMAD R0, R0, c[0x0][0x538], RZ ;  /* 0x00014e0000007a24 */ /* 0x004fca00078e02ff */
[----:B------:R-:W-:-:S04]  /*15990*/  IADD3 R8, R0, R8, RZ ;  /* 0x0000000800087210 */ /* 0x000fc80007ffe0ff */
[----:B------:R-:W-:-:S13]  /*159a0*/  ISETP.GT.AND P0, PT, R8, R9, PT ;  /* 0x000000090800720c */ /* 0x000fda0003f04270 */
[----:B-1----:R-:W-:Y:S05]  /*159b0*/  @!P0 BRA `(.L_x_2175) ;  /* 0xfffffdc000008947 */ /* 0x002fea000383ffff */
.L_x_2171:
[----:B------:R-:W-:-:S05]  /*159c0*/  IADD3 R8, -R0, R8, RZ ;  /* 0x0000000800087210 */ /* 0x000fca0007ffe1ff */
[----:B------:R-:W-:-:S05]  /*159d0*/  IMAD R0, R4, c[0x0][0x538], R8 ;  /* 0x00014e0004007a24 */ /* 0x000fca00078e0208 */
[----:B------:R-:W-:Y:S01]  /*159e0*/  ISETP.GT.AND P0, PT, R0, R9, PT ;  /* 0x000000090000720c */ /* 0x000fe20003f04270 */
[----:B------:R-:W-:-:S12]  /*159f0*/  BRA.DIV ~URZ, `(.L_x_2176) ;  /* 0x000038f27f007947 */ /* 0x000fd8000b800000 */
[----:B------:R-:W-:-:S04]  /*15a00*/  VOTE.ANY R5, PT, !P0 ;  /* 0x0000000000057806 */ /* 0x000fc800040e0100 */
.L_x_2239:
[----:B------:R-:W2:Y:S02]  /*15a10*/  POPC R0, R5 ;  /* 0x0000000500007309 */ /* 0x000ea40000000000 */
[----:B--2---:R-:W-:Y:S01]  /*15a20*/  IADD3 R211, R0, R211, RZ ;  /* 0x000000d300d37210 */ /* 0x004fe20007ffe0ff */
[----:B------:R-:W-:Y:S05]  /*15a30*/  BRA.DIV ~URZ, `(.L_x_2177) ;  /* 0x000039027f007947 */ /* 0x000fea000b800000 */
[----:B------:R2:W3:Y:S04]  /*15a40*/  SHFL.IDX PT, R10, R6, R0, 0x1f ;  /* 0x00001f00060a7589 */ /* 0x0004e800000e0000 */
[----:B------:R2:W4:Y:S02]  /*15a50*/  SHFL.IDX PT, R7, R7, R0, 0x1f ;  /* 0x00001f0007077589 */ /* 0x00052400000e0000 */
.L_x_2240:
[----:B------:R-:W-:Y:S01]  /*15a60*/  ISETP.NE.AND P0, PT, R5, RZ, PT ;  /* 0x000000ff0500720c */ /* 0x000fe20003f05270 */
[----:B------:R-:W-:-:S12]  /*15a70*/  BSSY B0, `(.L_x_2178) ;  /* 0x0000005000007945 */ /* 0x000fd80003800000 */
[----:B------:R-:W-:Y:S05]  /*15a80*/  @!P0 BRA `(.L_x_2179) ;  /* 0x0000003000008947 */ /* 0x000fea0003800000 */
[----:B--2---:R-:W-:Y:S01]  /*15a90*/  IADD3 R0, R0, -0x1, RZ ;  /* 0xffffffff00007810 */ /* 0x004fe20007ffe0ff */
[----:B------:R-:W-:Y:S05]  /*15aa0*/  BRA.DIV ~URZ, `(.L_x_2180) ;  /* 0x000039627f007947 */ /* 0x000fea000b800000 */
[----:B------:R2:W1:Y:S02]  /*15ab0*/  SHFL.IDX PT, R11, R4, R0, 0x1f ;  /* 0x00001f00040b7589 */ /* 0x00046400000e0000 */
.L_x_2179:
[----:B------:R-:W-:Y:S05]  /*15ac0*/  BSYNC B0 ;  /* 0x0000000000007941 */ /* 0x000fea0003800000 */
.L_x_2178:
[----:B----4-:R-:W-:Y:S01]  /*15ad0*/  ISETP.NE.AND P0, PT, R7, 0x1, PT ;  /* 0x000000010700780c */ /* 0x010fe20003f05270 */
[----:B-1----:R-:W-:Y:S01]  /*15ae0*/  IMAD R208, R11, c[0x0][0x538], R8 ;  /* 0x00014e000bd07a24 */ /* 0x002fe200078e0208 */
[----:B------:R-:W-:Y:S04]  /*15af0*/  BSSY B0, `(.L_x_2181) ;  /* 0x0000083000007945 */ /* 0x000fe80003800000 */
[----:B------:R-:W-:-:S07]  /*15b00*/  IADD3 R9, -R208, R9, RZ ;  /* 0x00000009d0097210 */ /* 0x000fce0007ffe1ff */
[----:B------:R-:W-:Y:S05]  /*15b10*/  @!P0 BRA `(.L_x_2182) ;  /* 0x000003e000008947 */ /* 0x000fea0003800000 */
[-C--:B--23--:R-:W-:Y:S02]  /*15b20*/  IABS R0, R10.reuse ;  /* 0x0000000a00007213 */ /* 0x08cfe40000000000 */
        /* <DEDUP_REMOVED lines=15> */
[----:B------:R-:W-:-:S04]  /*15c20*/  IMAD.MOV R0, RZ, RZ, -R8 ;  /* 0x000000ffff007224 */ /* 0x000fc800078e0a08 */
        /* <DEDUP_REMOVED lines=14> */
[----:B-1----:R-:W-:-:S04]  /*15d10*/  IADD3 R2, RZ, -R3, RZ ;  /* 0x80000003ff027210 */ /* 0x002fc80007ffe0ff */
[----:B------:R-:W-:Y:S01]  /*15d20*/  @!P1 IMAD.MOV R0, RZ, RZ, -R0 ;  /* 0x000000ffff009224 */ /* 0x000fe200078e0a00 */
[----:B------:R-:W-:Y:S01]  /*15d30*/  @!P0 LOP3.LUT R0, RZ, R10, RZ, 0x33, !PT ;  /* 0x0000000aff008212 */ /* 0x000fe200078e33ff */
[----:B------:R-:W-:Y:S01]  /*15d40*/  IMAD.MOV.U32 R4, RZ, RZ, R2 ;  /* 0x000000ffff047224 */ /* 0x000fe200078e0002 */
[----:B------:R-:W-:Y:S02]  /*15d50*/  IABS R2, R7 ;  /* 0x0000000700027213 */ /* 0x000fe40000000000 */
[----:B------:R-:W-:Y:S01]  /*15d60*/  IABS R8, R0 ;  /* 0x0000000000087213 */ /* 0x000fe20000000000 */
[----:B------:R-:W-:Y:S02]  /*15d70*/  IMAD R4, R4, R5, RZ ;  /* 0x0000000504047224 */ /* 0x000fe400078e02ff */
[----:B------:R-:W-:Y:S01]  /*15d80*/  IMAD.MOV R6, RZ, RZ, -R2 ;  /* 0x000000ffff067224 */ /* 0x000fe200078e0a02 */
[----:B------:R-:W-:-:S05]  /*15d90*/  MOV R2, RZ ;  /* 0x000000ff00027202 */ /* 0x000fca0000000f00 */
        /* <DEDUP_REMOVED lines=16> */
[----:B------:R-:W-:Y:S01]  /*15ea0*/  IMAD.MOV R3, RZ, RZ, -R2 ;  /* 0x000000ffff037224 */ /* 0x000fe200078e0a02 */
[----:B------:R-:W-:-:S03]  /*15eb0*/  LEA R2, R7, R2, 0x18 ;  /* 0x0000000207027211 */ /* 0x000fc600078ec0ff */
[----:B------:R-:W-:Y:S02]  /*15ec0*/  IMAD R3, R7, R3, R0 ;  /* 0x0000000307037224 */ /* 0x000fe400078e0200 */
[----:B------:R-:W-:Y:S02]  /*15ed0*/  IMAD R0, R10, R4, R9 ;  /* 0x000000040a007224 */ /* 0x000fe400078e0209 */
[----:B------:R-:W-:Y:S01]  /*15ee0*/  IMAD R210, R3, 0x10000, R2 ;  /* 0x0001000003d27824 */ /* 0x000fe200078e0202 */
[----:B------:R-:W-:Y:S05]  /*15ef0*/  BRA `(.L_x_2183) ;  /* 0x0000042000007947 */ /* 0x000fea0003800000 */
.L_x_2182:
        /* <DEDUP_REMOVED lines=66> */
.L_x_2183:
[----:B------:R-:W-:Y:S05]  /*16320*/  BSYNC B0 ;  /* 0x0000000000007941 */ /* 0x000fea0003800000 */
.L_x_2181:
[----:B------:R-:W-:-:S04]  /*16330*/  LOP3.LUT R0, RZ, R0, RZ, 0x33, !PT ;  /* 0x00000000ff007212 */ /* 0x000fc800078e33ff */
[----:B------:R-:W-:Y:S01]  /*16340*/  IADD3 R209, R0, R10, RZ ;  /* 0x0000000a00d17210 */ /* 0x000fe20007ffe0ff */
[----:B------:R-:W-:Y:S05]  /*16350*/  BRA `(.L_x_2184) ;  /* 0x0000004000007947 */ /* 0x000fea0003800000 */
.L_x_2172:
[----:B------:R-:W-:Y:S01]  /*16360*/  IMAD.MOV.U32 R208, RZ, RZ, R9 ;  /* 0x000000ffffd07224 */ /* 0x000fe200078e0009 */
[----:B------:R-:W-:Y:S01]  /*16370*/  MOV R210, RZ ;  /* 0x000000ff00d27202 */ /* 0x000fe20000000f00 */
[----:B------:R-:W-:Y:S01]  /*16380*/  IMAD.MOV.U32 R209, RZ, RZ, RZ ;  /* 0x000000ffffd17224 */ /* 0x000fe200078e00ff */
[----:B------:R-:W-:Y:S02]  /*16390*/  MOV R211, c[0x0][0x53c] ;  /* 0x00014f0000d37a02 */ /* 0x000fe40000000f00 */
.L_x_2184:
[----:B------:R-:W-:Y:S05]  /*163a0*/  BSYNC B1 ;  /* 0x0000000000017941 */ /* 0x000fea0003800000 */
.L_x_2170:
[----:B------:R-:W-:Y:S01]  /*163b0*/  WARPSYNC 0xffffffff ;  /* 0xffffffff00007948 */ /* 0x000fe20003800000 */
[----:B------:R-:W-:Y:S01]  /*163c0*/  BAR.SYNC.DEFER_BLOCKING 0x4, 0x100 ;  /* 0x0104000000007b1d */ /* 0x000fe20000010000 */
[----:B------:R-:W-:-:S13]  /*163d0*/  ISETP.NE.AND P0, PT, R13, RZ, PT ;  /* 0x000000ff0d00720c */ /* 0x000fda0003f05270 */
[----:B------:R2:W-:Y:S04]  /*163e0*/  @!P0 STS.128 [0x24100], R208 ;  /* 0x024100d0ff008388 */ /* 0x0005e80000000c00 */
[----:B------:R-:W-:Y:S06]  /*163f0*/  BAR.ARV 0x5, 0x100 ;  /* 0x0144000000007b1d */ /* 0x000fec0000002000 */
.L_x_2165:
[----:B-1----:R-:W-:-:S13]  /*16400*/  ISETP.GE.AND P0, PT, R211, c[0x0][0x53c], PT ;  /* 0x00014f00d3007a0c */ /* 0x002fda0003f06270 */
[----:B--23--:R-:W-:Y:S01]  /*16410*/  @P0 CALL.REL.NOINC `(.L_x_2185) ;  /* 0x0000001000000944 */ /* 0x00cfe20003c00000 */
[----:B------:R-:W-:Y:S05]  /*16420*/  BRA `(.L_x_2186) ;  /* 0xfffeb62000007947 */ /* 0x000fea000383ffff */
.L_x_2185:
[----:B------:R-:W-:Y:S05]  /*16430*/  EXIT ;  /* 0x000000000000794d */ /* 0x000fea0003800000 */
.L_x_2011:
[----:B------:R-:W-:Y:S01]  /*16440*/  IMAD.MOV.U32 R0, RZ, RZ, R5 ;  /* 0x000000ffff007224 */ /* 0x000fe200078e0005 */
[----:B------:R-:W-:Y:S02]  /*16450*/  MOV R2, 0x1 ;  /* 0x0000000100027802 */ /* 0x000fe40000000f00 */
[----:B------:R-:W-:Y:S02]  /*16460*/  MOV R3, 0x16480 ;  /* 0x0001648000037802 */ /* 0x000fe40000000f00 */
[----:B--2---:R-:W-:Y:S05]  /*16470*/  CALL.REL.NOINC `($__internal_36_$__cuda_sm70_shflsync_up_p) ;  /* 0x000030b000007944 */ /* 0x004fea0003c00000 */
[----:B------:R-:W-:Y:S01]  /*16480*/  MOV R0, R4 ;  /* 0x0000000400007202 */ /* 0x000fe20000000f00 */
[----:B------:R-:W-:Y:S05]  /*16490*/  BRA `(.L_x_2187) ;  /* 0xfffe9fa000007947 */ /* 0x000fea000383ffff */
.L_x_2012:
[----:B------:R-:W-:Y:S01]  /*164a0*/  IMAD.MOV.U32 R0, RZ, RZ, R5 ;  /* 0x000000ffff007224 */ /* 0x000fe200078e0005 */
[----:B------:R-:W-:Y:S02]  /*164b0*/  MOV R2, 0x2 ;  /* 0x0000000200027802 */ /* 0x000fe40000000f00 */
[----:B------:R-:W-:Y:S02]  /*164c0*/  MOV R3, 0x164e0 ;  /* 0x000164e000037802 */ /* 0x000fe40000000f00 */
[----:B--2---:R-:W-:Y:S05]  /*164d0*/  CALL.REL.NOINC `($__internal_36_$__cuda_sm70_shflsync_up_p) ;  /* 0x0000305000007944 */ /* 0x004fea0003c00000 */
[----:B------:R-:W-:Y:S01]  /*164e0*/  SEL R0, R4, RZ, P4 ;  /* 0x000000ff04007207 */ /* 0x000fe20002000000 */
[----:B------:R-:W-:Y:S01]  /*164f0*/  IMAD.MOV.U32 R2, RZ, RZ, 0x4 ;  /* 0x00000004ff027424 */ /* 0x000fe200078e00ff */
[----:B------:R-:W-:-:S03]  /*16500*/  MOV R3, 0x16530 ;  /* 0x0001653000037802 */ /* 0x000fc60000000f00 */
[----:B------:R-:W-:Y:S02]  /*16510*/  IMAD.IADD R0, R5, 0x1, R0 ;  /* 0x0000000105007824 */ /* 0x000fe400078e0200 */
[----:B------:R-:W-:Y:S05]  /*16520*/  CALL.REL.NOINC `($__internal_36_$__cuda_sm70_shflsync_up_p) ;  /* 0x0000300000007944 */ /* 0x000fea0003c00000 */
        /* <DEDUP_REMOVED lines=12> */
[----:B------:R-:W-:Y:S02]  /*165f0*/  MOV R30, 0x1f ;  /* 0x0000001f001e7802 */ /* 0x000fe40000000f00 */
[----:B------:R-:W-:Y:S01]  /*16600*/  MOV R3, 0x16640 ;  /* 0x0001664000037802 */ /* 0x000fe20000000f00 */
[----:B------:R-:W-:-:S04]  /*16610*/  IMAD.IADD R4, R0, 0x1, R4 ;  /* 0x0000000100047824 */ /* 0x000fc800078e0204 */
[----:B------:R-:W-:Y:S02]  /*16620*/  IMAD.MOV.U32 R31, RZ, RZ, R4 ;  /* 0x000000ffff1f7224 */ /* 0x000fe400078e0004 */
[----:B------:R-:W-:Y:S05]  /*16630*/  CALL.REL.NOINC `($__internal_35_$__cuda_sm70_shflsync_idx_p) ;  /* 0x00002e9000007944 */ /* 0x000fea0003c00000 */
[----:B------:R-:W-:Y:S01]  /*16640*/  MOV R0, R30 ;  /* 0x0000001e00007202 */ /* 0x000fe20000000f00 */
[----:B------:R-:W-:Y:S05]  /*16650*/  BRA `(.L_x_2188) ;  /* 0xfffe9ee000007947 */ /* 0x000fea000383ffff */
.L_x_2014:
[----:B------:R-:W-:Y:S02]  /*16660*/  SEL R0, RZ, 0x1, P0 ;  /* 0x00000001ff007807 */ /* 0x000fe40000000000 */
[----:B------:R-:W-:Y:S02]  /*16670*/  MOV R2, 0x16690 ;  /* 0x0001669000027802 */ /* 0x000fe40000000f00 */
[----:B--2---:R-:W-:Y:S05]  /*16680*/  CALL.REL.NOINC `($__internal_37_$__cuda_sm70_votesync_ballot) ;  /* 0x00002f1000007944 */ /* 0x004fea0003c00000 */
[----:B------:R-:W-:Y:S01]  /*16690*/  MOV R6, R0 ;  /* 0x0000000000067202 */ /* 0x000fe20000000f00 */
[----:B------:R-:W-:Y:S05]  /*166a0*/  BRA `(.L_x_2189) ;  /* 0xfffe9f2000007947 */ /* 0x000fea000383ffff */
.L_x_2015:
[----:B------:R-:W-:Y:S01]  /*166b0*/  IMAD.MOV.U32 R31, RZ, RZ, R9 ;  /* 0x000000ffff1f7224 */ /* 0x000fe200078e0009 */
[----:B------:R-:W-:Y:S01]  /*166c0*/  MOV R2, R0 ;  /* 0x0000000000027202 */ /* 0x000fe20000000f00 */
[----:B------:R-:W-:Y:S01]  /*166d0*/  IMAD.MOV.U32 R30, RZ, RZ, 0x1f ;  /* 0x0000001fff1e7424 */ /* 0x000fe200078e00ff */
[----:B------:R-:W-:Y:S02]  /*166e0*/  MOV R3, 0x16700 ;  /* 0x0001670000037802 */ /* 0x000fe40000000f00 */
[----:B------:R-:W-:Y:S05]  /*166f0*/  CALL.REL.NOINC `($__internal_35_$__cuda_sm70_shflsync_idx_p) ;  /* 0x00002dd000007944 */ /* 0x000fea0003c00000 */
[----:B------:R-:W-:Y:S01]  /*16700*/  IMAD.MOV.U32 R12, RZ, RZ, R30 ;  /* 0x000000ffff0c7224 */ /* 0x000fe200078e001e */
[----:B------:R-:W-:Y:S01]  /*16710*/  MOV R31, R8 ;  /* 0x00000008001f7202 */ /* 0x000fe20000000f00 */
[----:B------:R-:W-:Y:S01]  /*16720*/  IMAD.MOV.U32 R5, RZ, RZ, RZ ;  /* 0x000000ffff057224 */ /* 0x000fe200078e00ff */
[----:B------:R-:W-:Y:S01]  /*16730*/  MOV R2, R0 ;  /* 0x0000000000027202 */ /* 0x000fe20000000f00 */
[----:B------:R-:W-:Y:S01]  /*16740*/  IMAD.MOV.U32 R30, RZ, RZ, 0x1f ;  /* 0x0000001fff1e7424 */ /* 0x000fe200078e00ff */
[----:B------:R-:W-:-:S02]  /*16750*/  MOV R3, 0x16770 ;  /* 0x0001677000037802 */ /* 0x000fc40000000f00 */
[----:B------:R-:W-:Y:S05]  /*16760*/  CALL.REL.NOINC `($__internal_35_$__cuda_sm70_shflsync_idx_p) ;  /* 0x00002d6000007944 */ /* 0x000fea0003c00000 */
[----:B------:R-:W-:Y:S01]  /*16770*/  MOV R9, R30 ;  /* 0x0000001e00097202 */ /* 0x000fe20000000f00 */
[----:B------:R-:W-:Y:S05]  /*16780*/  BRA `(.L_x_2190) ;  /* 0xfffe9ea000007947 */ /* 0x000fea000383ffff */
.L_x_2018:
[----:B------:R-:W-:Y:S01]  /*16790*/  IMAD.MOV.U32 R31, RZ, RZ, R4 ;  /* 0x000000ffff1f7224 */ /* 0x000fe200078e0004 */
[----:B------:R-:W-:Y:S01]  /*167a0*/  MOV R2, R0 ;  /* 0x0000000000027202 */ /* 0x000fe20000000f00 */
[----:B------:R-:W-:Y:S01]  /*167b0*/  IMAD.MOV.U32 R30, RZ, RZ, 0x1f ;  /* 0x0000001fff1e7424 */ /* 0x000fe200078e00ff */
[----:B------:R-:W-:-:S02]  /*167c0*/  MOV R3, 0x167e0 ;  /* 0x000167e000037802 */ /* 0x000fc40000000f00 */
[----:B--23--:R-:W-:Y:S05]  /*167d0*/  CALL.REL.NOINC `($__internal_35_$__cuda_sm70_shflsync_idx_p) ;  /* 0x00002cf000007944 */ /* 0x00cfea0003c00000 */
[----:B------:R-:W-:Y:S01]  /*167e0*/  MOV R5, R30 ;  /* 0x0000001e00057202 */ /* 0x000fe20000000f00 */
[----:B------:R-:W-:Y:S05]  /*167f0*/  BRA `(.L_x_2017) ;  /* 0xfffe9e9000007947 */ /* 0x000fea000383ffff */
.L_x_2037:
[----:B------:R-:W-:Y:S01]  /*16800*/  IMAD.MOV.U32 R31, RZ, RZ, R9 ;  /* 0x000000ffff1f7224 */ /* 0x000fe200078e0009 */
[----:B------:R-:W-:Y:S01]  /*16810*/  MOV R2, RZ ;  /* 0x000000ff00027202 */ /* 0x000fe20000000f00 */
[----:B------:R-:W-:Y:S01]  /*16820*/  IMAD.MOV.U32 R30, RZ, RZ, 0x181f ;  /* 0x0000181fff1e7424 */ /* 0x000fe200078e00ff */
[----:B------:R-:W-:-:S02]  /*16830*/  MOV R3, 0x16850 ;  /* 0x0001685000037802 */ /* 0x000fc40000000f00 */
[----:B-----5:R-:W-:Y:S05]  /*16840*/  CALL.REL.NOINC `($__internal_35_$__cuda_sm70_shflsync_idx_p) ;  /* 0x00002c8000007944 */ /* 0x020fea0003c00000 */
[----:B------:R-:W-:Y:S01]  /*16850*/  MOV R8, R30 ;  /* 0x0000001e00087202 */ /* 0x000fe20000000f00 */
[----:B------:R-:W-:Y:S05]  /*16860*/  BRA `(.L_x_2191) ;  /* 0xfffec16000007947 */ /* 0x000fea000383ffff */
.L_x_2038:
[----:B------:R-:W-:Y:S01]  /*16870*/  IMAD.MOV.U32 R31, RZ, RZ, R12 ;  /* 0x000000ffff1f7224 */ /* 0x000fe200078e000c */
[----:B------:R-:W-:Y:S01]  /*16880*/  MOV R2, RZ ;  /* 0x000000ff00027202 */ /* 0x000fe20000000f00 */
[----:B------:R-:W-:Y:S01]  /*16890*/  IMAD.MOV.U32 R30, RZ, RZ, 0x181f ;  /* 0x0000181fff1e7424 */ /* 0x000fe200078e00ff */
[----:B------:R-:W-:-:S02]  /*168a0*/  MOV R3, 0x168c0 ;  /* 0x000168c000037802 */ /* 0x000fc40000000f00 */
[----:B-12--5:R-:W-:Y:S05]  /*168b0*/  CALL.REL.NOINC `($__internal_35_$__cuda_sm70_shflsync_idx_p) ;  /* 0x00002c1000007944 */ /* 0x026fea0003c00000 */
[----:B------:R-:W-:Y:S01]  /*168c0*/  MOV R0, R30 ;  /* 0x0000001e00007202 */ /* 0x000fe20000000f00 */
[----:B------:R-:W-:Y:S05]  /*168d0*/  BRA `(.L_x_2192) ;  /* 0xfffec11000007947 */ /* 0x000fea000383ffff */
.L_x_2041:
[----:B------:R-:W-:Y:S01]  /*168e0*/  IMAD.MOV.U32 R31, RZ, RZ, R9 ;  /* 0x000000ffff1f7224 */ /* 0x000fe200078e0009 */
[----:B--2---:R-:W-:Y:S01]  /*168f0*/  MOV R2, 0x1 ;  /* 0x0000000100027802 */ /* 0x004fe20000000f00 */
[----:B------:R-:W-:Y:S01]  /*16900*/  IMAD.MOV.U32 R30, RZ, RZ, 0x181f ;  /* 0x0000181fff1e7424 */ /* 0x000fe200078e00ff */
[----:B------:R-:W-:-:S02]  /*16910*/  MOV R3, 0x16930 ;  /* 0x0001693000037802 */ /* 0x000fc40000000f00 */
[----:B-1-345:R-:W-:Y:S05]  /*16920*/  CALL.REL.NOINC `($__internal_35_$__cuda_sm70_shflsync_idx_p) ;  /* 0x00002ba000007944 */ /* 0x03afea0003c00000 */
[----:B------:R-:W-:Y:S01]  /*16930*/  IMAD.MOV.U32 R8, RZ, RZ, R30 ;  /* 0x000000ffff087224 */ /* 0x000fe200078e001e */
[----:B------:R-:W-:Y:S01]  /*16940*/  MOV R2, 0x1 ;  /* 0x0000000100027802 */ /* 0x000fe20000000f00 */
[----:B------:R-:W-:Y:S01]  /*16950*/  IMAD.MOV.U32 R31, RZ, RZ, R12 ;  /* 0x000000ffff1f7224 */ /* 0x000fe200078e000c */
[----:B------:R-:W-:-:S02]  /*16960*/  MOV R30, 0x181f ;  /* 0x0000181f001e7802 */ /* 0x000fc40000000f00 */
[----:B------:R-:W-:Y:S02]  /*16970*/  MOV R3, 0x16990 ;  /* 0x0001699000037802 */ /* 0x000fe40000000f00 */
[----:B------:R-:W-:Y:S05]  /*16980*/  CALL.REL.NOINC `($__internal_35_$__cuda_sm70_shflsync_idx_p) ;  /* 0x00002b4000007944 */ /* 0x000fea0003c00000 */
[----:B------:R-:W-:Y:S01]  /*16990*/  MOV R0, R30 ;  /* 0x0000001e00007202 */ /* 0x000fe20000000f00 */
[----:B------:R-:W-:Y:S05]  /*169a0*/  BRA `(.L_x_2193) ;  /* 0xfffec1c000007947 */ /* 0x000fea000383ffff */
.L_x_2044:
[----:B------:R-:W-:Y:S01]  /*169b0*/  IMAD.MOV.U32 R31, RZ, RZ, R9 ;  /* 0x000000ffff1f7224 */ /* 0x000fe200078e0009 */
[----:B-1----:R-:W-:Y:S01]  /*169c0*/  MOV R2, 0x2 ;  /* 0x0000000200027802 */ /* 0x002fe20000000f00 */
[----:B------:R-:W-:Y:S01]  /*169d0*/  IMAD.MOV.U32 R30, RZ, RZ, 0x181f ;  /* 0x0000181fff1e7424 */ /* 0x000fe200078e00ff */
[----:B------:R-:W-:Y:S02]  /*169e0*/  MOV R3, 0x16a00 ;  /* 0x00016a0000037802 */ /* 0x000fe40000000f00 */
[----:B--2345:R-:W-:Y:S05]  /*169f0*/  CALL.REL.NOINC `($__internal_35_$__cuda_sm70_shflsync_idx_p) ;  /* 0x00002ad000007944 */ /* 0x03cfea0003c00000 */
[----:B------:R-:W-:Y:S01]  /*16a00*/  MOV R8, R30 ;  /* 0x0000001e00087202 */ /* 0x000fe20000000f00 */
[----:B------:R-:W-:Y:S05]  /*16a10*/  BRA `(.L_x_2194) ;  /* 0xfffec2b000007947 */ /* 0x000fea000383ffff */
.L_x_2045:
[----:B------:R-:W-:Y:S01]  /*16a20*/  IMAD.MOV.U32 R31, RZ, RZ, R12 ;  /* 0x000000ffff1f7224 */ /* 0x000fe200078e000c */
[----:B------:R-:W-:Y:S01]  /*16a30*/  MOV R2, 0x2 ;  /* 0x0000000200027802 */ /* 0x000fe20000000f00 */
[----:B------:R-:W-:Y:S01]  /*16a40*/  IMAD.MOV.U32 R30, RZ, RZ, 0x181f ;  /* 0x0000181fff1e7424 */ /* 0x000fe200078e00ff */
[----:B------:R-:W-:Y:S02]  /*16a50*/  MOV R3, 0x16a70 ;  /* 0x00016a7000037802 */ /* 0x000fe40000000f00 */
[----:B-12345:R-:W-:Y:S05]  /*16a60*/  CALL.REL.NOINC `($__internal_35_$__cuda_sm70_shflsync_idx_p) ;  /* 0x00002a6000007944 */ /* 0x03efea0003c00000 */
[----:B------:R-:W-:Y:S01]  /*16a70*/  MOV R0, R30 ;  /* 0x0000001e00007202 */ /* 0x000fe20000000f00 */
[----:B------:R-:W-:Y:S05]  /*16a80*/  BRA `(.L_x_2195) ;  /* 0xfffec26000007947 */ /* 0x000fea000383ffff */
.L_x_2048:
[----:B------:R-:W-:Y:S01]  /*16a90*/  IMAD.MOV.U32 R31, RZ, RZ, R9 ;  /* 0x000000ffff1f7224 */ /* 0x000fe200078e0009 */
[----:B-1----:R-:W-:Y:S01]  /*16aa0*/  MOV R2, 0x3 ;  /* 0x0000000300027802 */ /* 0x002fe20000000f00 */
[----:B------:R-:W-:Y:S01]  /*16ab0*/  IMAD.MOV.U32 R30, RZ, RZ, 0x181f ;  /* 0x0000181fff1e7424 */ /* 0x000fe200078e00ff */
[----:B------:R-:W-:-:S02]  /*16ac0*/  MOV R3, 0x16ae0 ;  /* 0x00016ae000037802 */ /* 0x000fc40000000f00 */
[----:B--2345:R-:W-:Y:S05]  /*16ad0*/  CALL.REL.NOINC `($__internal_35_$__cuda_sm70_shflsync_idx_p) ;  /* 0x000029f000007944 */ /* 0x03cfea0003c00000 */
        /* <DEDUP_REMOVED lines=8> */
.L_x_2051:
[----:B------:R-:W-:Y:S01]  /*16b60*/  IMAD.MOV.U32 R31, RZ, RZ, R9 ;  /* 0x000000ffff1f7224 */ /* 0x000fe200078e0009 */
[----:B------:R-:W-:Y:S01]  /*16b70*/  MOV R2, RZ ;  /* 0x000000ff00027202 */ /* 0x000fe20000000f00 */
[----:B------:R-:W-:Y:S01]  /*16b80*/  IMAD.MOV.U32 R30, RZ, RZ, 0x181f ;  /* 0x0000181fff1e7424 */ /* 0x000fe200078e00ff */
[----:B------:R-:W-:Y:S02]  /*16b90*/  MOV R3, 0x16bb0 ;  /* 0x00016bb000037802 */ /* 0x000fe40000000f00 */
[----:B------:R-:W-:Y:S05]  /*16ba0*/  CALL.REL.NOINC `($__internal_35_$__cuda_sm70_shflsync_idx_p) ;  /* 0x0000292000007944 */ /* 0x000fea0003c00000 */
[----:B------:R-:W-:Y:S01]  /*16bb0*/  MOV R8, R30 ;  /* 0x0000001e00087202 */ /* 0x000fe20000000f00 */
[----:B------:R-:W-:Y:S05]  /*16bc0*/  BRA `(.L_x_2197) ;  /* 0xfffecdc000007947 */ /* 0x000fea000383ffff */
.L_x_2052:
[----:B------:R-:W-:Y:S01]  /*16bd0*/  IMAD.MOV.U32 R31, RZ, RZ, R11 ;  /* 0x000000ffff1f7224 */ /* 0x000fe200078e000b */
[----:B------:R-:W-:Y:S01]  /*16be0*/  MOV R2, RZ ;  /* 0x000000ff00027202 */ /* 0x000fe20000000f00 */
[----:B------:R-:W-:Y:S01]  /*16bf0*/  IMAD.MOV.U32 R30, RZ, RZ, 0x181f ;  /* 0x0000181fff1e7424 */ /* 0x000fe200078e00ff */
[----:B------:R-:W-:Y:S02]  /*16c00*/  MOV R3, 0x16c20 ;  /* 0x00016c2000037802 */ /* 0x000fe40000000f00 */
[----:B-12---:R-:W-:Y:S05]  /*16c10*/  CALL.REL.NOINC `($__internal_35_$__cuda_sm70_shflsync_idx_p) ;  /* 0x000028b000007944 */ /* 0x006fea0003c00000 */
[----:B------:R-:W-:Y:S01]  /*16c20*/  IADD3 R4, P1, R30, R17, RZ ;  /* 0x000000111e047210 */ /* 0x000fe20007f3e0ff */
[----:B------:R-:W-:Y:S01]  /*16c30*/  IMAD.MOV.U32 R31, RZ, RZ, R9 ;  /* 0x000000ffff1f7224 */ /* 0x000fe200078e0009 */
[----:B------:R-:W-:-:S03]  /*16c40*/  ISETP.GE.AND P0, PT, R177, c[0x0][0x1d4], PT ;  /* 0x00007500b1007a0c */ /* 0x000fc60003f06270 */
[----:B------:R-:W-:Y:S01]  /*16c50*/  IMAD.X R5, R8, 0x1, R13, P1 ;  /* 0x0000000108057824 */ /* 0x000fe200008e060d */
[----:B------:R-:W-:Y:S02]  /*16c60*/  IADD3 R6, P1, R30, R18, RZ ;  /* 0x000000121e067210 */ /* 0x000fe40007f3e0ff */
[----:B------:R-:W-:-:S03]  /*16c70*/  SEL R12, RZ, 0x10, P0 ;  /* 0x00000010ff0c7807 */ /* 0x000fc60000000000 */
[----:B------:R-:W-:Y:S01]  /*16c80*/  IMAD.X R7, R8, 0x1, R15, P1 ;  /* 0x0000000108077824 */ /* 0x000fe200008e060f */
[----:B------:R-:W-:Y:S01]  /*16c90*/  IADD3 R2, P1, R30, R19, RZ ;  /* 0x000000131e027210 */ /* 0x000fe20007f3e0ff */
[----:B------:R-:W-:Y:S02]  /*16ca0*/  IMAD.MOV.U32 R30, RZ, RZ, 0x181f ;  /* 0x0000181fff1e7424 */ /* 0x000fe400078e00ff */
[----:B------:R-:W-:Y:S01]  /*16cb0*/  @!PT LDS RZ, [RZ] ;  /* 0x00000000fffff984 */ /* 0x000fe20000000800 */
[----:B------:R-:W-:Y:S01]  /*16cc0*/  @!PT LDS RZ, [RZ] ;  /* 0x00000000fffff984 */ /* 0x000fe20000000800 */
[----:B------:R-:W-:Y:S01]  /*16cd0*/  @!PT LDS RZ, [RZ] ;  /* 0x00000000fffff984 */ /* 0x000fe20000000800 */
[----:B------:R1:W-:Y:S01]  /*16ce0*/  LDGSTS.E.BYPASS.LTC128B.128 [R204+0x12100], [R4.64], !P0 ;  /* 0x1210000004cc7fae */ /* 0x0003e2000c101d46 */
[----:B------:R-:W-:Y:S01]  /*16cf0*/  ISETP.GE.AND P0, PT, R185, c[0x0][0x1d4], PT ;  /* 0x00007500b9007a0c */ /* 0x000fe20003f06270 */
[----:B------:R-:W-:Y:S01]  /*16d00*/  IMAD.X R3, R8, 0x1, R14, P1 ;  /* 0x0000000108037824 */ /* 0x000fe200008e060e */
[----:B------:R-:W-:Y:S02]  /*16d10*/  ISETP.GE.AND P1, PT, R186, c[0x0][0x1d4], PT ;  /* 0x00007500ba007a0c */ /* 0x000fe40003f26270 */
[----:B------:R-:W-:Y:S02]  /*16d20*/  SEL R9, RZ, 0x10, P0 ;  /* 0x00000010ff097807 */ /* 0x000fe40000000000 */
[----:B------:R-:W-:-:S09]  /*16d30*/  SEL R10, RZ, 0x10, P1 ;  /* 0x00000010ff0a7807 */ /* 0x000fd20000800000 */
[----:B------:R1:W-:Y:S04]  /*16d40*/  LDGSTS.E.BYPASS.LTC128B.128 [R204+0x14100], [R6.64], !P1 ;  /* 0x1410000006cc7fae */ /* 0x0003e8000c901d46 */
[----:B------:R2:W-:Y:S02]  /*16d50*/  LDGSTS.E.BYPASS.LTC128B.128 [R204+0x16100], [R2.64], !P0 ;  /* 0x1610000002cc7fae */ /* 0x0005e4000c101d46 */
[----:B--2---:R-:W-:Y:S01]  /*16d60*/  IMAD.MOV.U32 R2, RZ, RZ, 0x1 ;  /* 0x00000001ff027424 */ /* 0x004fe200078e00ff */
[----:B------:R-:W-:Y:S02]  /*16d70*/  MOV R3, 0x16d90 ;  /* 0x00016d9000037802 */ /* 0x000fe40000000f00 */
[----:B-1----:R-:W-:Y:S05]  /*16d80*/  CALL.REL.NOINC `($__internal_35_$__cuda_sm70_shflsync_idx_p) ;  /* 0x0000274000007944 */ /* 0x002fea0003c00000 */
        /* <DEDUP_REMOVED lines=8> */
.L_x_2055:
[----:B------:R-:W-:Y:S01]  /*16e10*/  IMAD.MOV.U32 R31, RZ, RZ, R13 ;  /* 0x000000ffff1f7224 */ /* 0x000fe200078e000d */
[----:B------:R-:W-:Y:S01]  /*16e20*/  MOV R2, RZ ;  /* 0x000000ff00027202 */ /* 0x000fe20000000f00 */
[----:B------:R-:W-:Y:S01]  /*16e30*/  IMAD.MOV.U32 R30, RZ, RZ, 0x181f ;  /* 0x0000181fff1e7424 */ /* 0x000fe200078e00ff */
[----:B------:R-:W-:Y:S02]  /*16e40*/  MOV R3, 0x16e60 ;  /* 0x00016e6000037802 */ /* 0x000fe40000000f00 */
[----:B-1234-:R-:W-:Y:S05]  /*16e50*/  CALL.REL.NOINC `($__internal_35_$__cuda_sm70_shflsync_idx_p) ;  /* 0x0000267000007944 */ /* 0x01efea0003c00000 */
[----:B------:R-:W-:Y:S01]  /*16e60*/  MOV R12, R30 ;  /* 0x0000001e000c7202 */ /* 0x000fe20000000f00 */
[----:B------:R-:W-:Y:S05]  /*16e70*/  BRA `(.L_x_2199) ;  /* 0xfffed09000007947 */ /* 0x000fea000383ffff */
.L_x_2056:
[----:B------:R-:W-:Y:S01]  /*16e80*/  IMAD.MOV.U32 R31, RZ, RZ, R19 ;  /* 0x000000ffff1f7224 */ /* 0x000fe200078e0013 */
[----:B------:R-:W-:Y:S01]  /*16e90*/  MOV R2, RZ ;  /* 0x000000ff00027202 */ /* 0x000fe20000000f00 */
[----:B------:R-:W-:Y:S01]  /*16ea0*/  IMAD.MOV.U32 R30, RZ, RZ, 0x181f ;  /* 0x0000181fff1e7424 */ /* 0x000fe200078e00ff */
[----:B------:R-:W-:Y:S02]  /*16eb0*/  MOV R3, 0x16ed0 ;  /* 0x00016ed000037802 */ /* 0x000fe40000000f00 */
[----:B-1234-:R-:W-:Y:S05]  /*16ec0*/  CALL.REL.NOINC `($__internal_35_$__cuda_sm70_shflsync_idx_p) ;  /* 0x0000260000007944 */ /* 0x01efea0003c00000 */
        /* <DEDUP_REMOVED lines=31> */
.L_x_2067:
[----:B------:R-:W-:Y:S01]  /*170c0*/  IMAD.MOV.U32 R31, RZ, RZ, R5 ;  /* 0x000000ffff1f7224 */ /* 0x000fe200078e0005 */
[----:B------:R-:W-:Y:S01]  /*170d0*/  MOV R2, RZ ;  /* 0x000000ff00027202 */ /* 0x000fe20000000f00 */
[----:B------:R-:W-:Y:S01]  /*170e0*/  IMAD.MOV.U32 R30, RZ, RZ, 0x181f ;  /* 0x0000181fff1e7424 */ /* 0x000fe200078e00ff */
[----:B------:R-:W-:Y:S02]  /*170f0*/  MOV R3, 0x17110 ;  /* 0x0001711000037802 */ /* 0x000fe40000000f00 */
[----:B------:R-:W-:Y:S05]  /*17100*/  CALL.REL.NOINC `($__internal_35_$__cuda_sm70_shflsync_idx_p) ;  /* 0x000023c000007944 */ /* 0x000fea0003c00000 */
[----:B------:R-:W-:Y:S01]  /*17110*/  MOV R4, R30 ;  /* 0x0000001e00047202 */ /* 0x000fe20000000f00 */
[----:B------:R-:W-:Y:S05]  /*17120*/  BRA `(.L_x_2201) ;  /* 0xfffefa5000007947 */ /* 0x000fea000383ffff */
.L_x_2068:
[----:B------:R-:W-:Y:S01]  /*17130*/  IMAD.MOV.U32 R31, RZ, RZ, R12 ;  /* 0x000000ffff1f7224 */ /* 0x000fe200078e000c */
[----:B------:R-:W-:Y:S01]  /*17140*/  MOV R2, RZ ;  /* 0x000000ff00027202 */ /* 0x000fe20000000f00 */
[----:B------:R-:W-:Y:S01]  /*17150*/  IMAD.MOV.U32 R30, RZ, RZ, 0x181f ;  /* 0x0000181fff1e7424 */ /* 0x000fe200078e00ff */
[----:B------:R-:W-:Y:S02]  /*17160*/  MOV R3, 0x17180 ;  /* 0x0001718000037802 */ /* 0x000fe40000000f00 */
[----:B-12---:R-:W-:Y:S05]  /*17170*/  CALL.REL.NOINC `($__internal_35_$__cuda_sm70_shflsync_idx_p) ;  /* 0x0000235000007944 */ /* 0x006fea0003c00000 */
[----:B------:R-:W-:Y:S01]  /*17180*/  IADD3 R6, P0, R30, R17, RZ ;  /* 0x000000111e067210 */ /* 0x000fe20007f1e0ff */
[----:B------:R-:W-:Y:S01]  /*17190*/  IMAD.MOV.U32 R31, RZ, RZ, R5 ;  /* 0x000000ffff1f7224 */ /* 0x000fe200078e0005 */
[----:B------:R-:W-:-:S02]  /*171a0*/  ISETP.GE.AND P4, PT, R177, c[0x0][0x1d4], PT ;  /* 0x00007500b1007a0c */ /* 0x000fc40003f86270 */
[----:B------:R-:W-:Y:S01]  /*171b0*/  ISETP.GE.AND P3, PT, R186, c[0x0][0x1d4], PT ;  /* 0x00007500ba007a0c */ /* 0x000fe20003f66270 */
[----:B------:R-:W-:Y:S01]  /*171c0*/  IMAD.X R7, R4, 0x1, R14, P0 ;  /* 0x0000000104077824 */ /* 0x000fe200000e060e */
[----:B------:R-:W-:Y:S02]  /*171d0*/  IADD3 R2, P0, R30, R16, RZ ;  /* 0x000000101e027210 */ /* 0x000fe40007f1e0ff */
[----:B------:R-:W-:Y:S02]  /*171e0*/  SEL R11, RZ, 0x10, P4 ;  /* 0x00000010ff0b7807 */ /* 0x000fe40002000000 */
[----:B------:R-:W-:Y:S01]  /*171f0*/  SEL R10, RZ, 0x10, P3 ;  /* 0x00000010ff0a7807 */ /* 0x000fe20001800000 */
[----:B------:R-:W-:-:S04]  /*17200*/  IMAD.X R3, R4, 0x1, R13, P0 ;  /* 0x0000000104037824 */ /* 0x000fc800000e060d */
[----:B------:R-:W-:Y:S01]  /*17210*/  @!PT LDS RZ, [RZ] ;  /* 0x00000000fffff984 */ /* 0x000fe20000000800 */
[----:B------:R-:W-:Y:S01]  /*17220*/  @!PT LDS RZ, [RZ] ;  /* 0x00000000fffff984 */ /* 0x000fe20000000800 */
[----:B------:R-:W-:Y:S01]  /*17230*/  @!PT LDS RZ, [RZ] ;  /* 0x00000000fffff984 */ /* 0x000fe20000000800 */
[----:B------:R1:W-:Y:S04]  /*17240*/  LDGSTS.E.BYPASS.LTC128B.128 [R204+0xc100], [R6.64], !P4 ;  /* 0x0c10000006cc7fae */ /* 0x0003e8000e101d46 */
[----:B------:R2:W-:Y:S02]  /*17250*/  LDGSTS.E.BYPASS.LTC128B.128 [R204+0xe100], [R2.64], !P3 ;  /* 0x0e10000002cc7fae */ /* 0x0005e4000d901d46 */
[----:B--2---:R-:W-:Y:S01]  /*17260*/  IADD3 R2, P0, R30, R18, RZ ;  /* 0x000000121e027210 */ /* 0x004fe20007f1e0ff */
[----:B------:R-:W-:-:S04]  /*17270*/  IMAD.MOV.U32 R30, RZ, RZ, 0x181f ;  /* 0x0000181fff1e7424 */ /* 0x000fc800078e00ff */
[----:B------:R-:W-:Y:S01]  /*17280*/  IMAD.X R3, R4, 0x1, R15, P0 ;  /* 0x0000000104037824 */ /* 0x000fe200000e060f */
[----:B------:R-:W-:-:S04]  /*17290*/  ISETP.GE.AND P0, PT, R185, c[0x0][0x1d4], PT ;  /* 0x00007500b9007a0c */ /* 0x000fc80003f06270 */
[----:B------:R-:W-:-:S09]  /*172a0*/  SEL R5, RZ, 0x10, P0 ;  /* 0x00000010ff057807 */ /* 0x000fd20000000000 */
[----:B------:R2:W-:Y:S02]  /*172b0*/  LDGSTS.E.BYPASS.LTC128B.128 [R204+0x10100], [R2.64], !P0 ;  /* 0x1010000002cc7fae */ /* 0x0005e4000c101d46 */
[----:B--2---:R-:W-:Y:S01]  /*172c0*/  IMAD.MOV.U32 R2, RZ, RZ, 0x1 ;  /* 0x00000001ff027424 */ /* 0x004fe200078e00ff */
[----:B------:R-:W-:Y:S02]  /*172d0*/  MOV R3, 0x172f0 ;  /* 0x000172f000037802 */ /* 0x000fe40000000f00 */
[----:B-1----:R-:W-:Y:S05]  /*172e0*/  CALL.REL.NOINC `($__internal_35_$__cuda_sm70_shflsync_idx_p) ;  /* 0x000021e000007944 */ /* 0x002fea0003c00000 */
[----:B------:R-:W-:Y:S01]  /*172f0*/  IMAD.MOV.U32 R4, RZ, RZ, R30 ;  /* 0x000000ffff047224 */ /* 0x000fe200078e001e */
[----:B------:R-:W-:Y:S01]  /*17300*/  MOV R2, 0x1 ;  /* 0x0000000100027802 */ /* 0x000fe20000000f00 */
[----:B------:R-:W-:Y:S01]  /*17310*/  IMAD.MOV.U32 R31, RZ, RZ, R12 ;  /* 0x000000ffff1f7224 */ /* 0x000fe200078e000c */
[----:B------:R-:W-:Y:S02]  /*17320*/  MOV R30, 0x181f ;  /* 0x0000181f001e7802 */ /* 0x000fe40000000f00 */
[----:B------:R-:W-:Y:S02]  /*17330*/  MOV R3, 0x17350 ;  /* 0x0001735000037802 */ /* 0x000fe40000000f00 */
[----:B------:R-:W-:Y:S05]  /*17340*/  CALL.REL.NOINC `($__internal_35_$__cuda_sm70_shflsync_idx_p) ;  /* 0x0000218000007944 */ /* 0x000fea0003c00000 */
[----:B------:R-:W-:Y:S01]  /*17350*/  MOV R0, R30 ;  /* 0x0000001e00007202 */ /* 0x000fe20000000f00 */
[----:B------:R-:W-:Y:S05]  /*17360*/  BRA `(.L_x_2202) ;  /* 0xfffef94000007947 */ /* 0x000fea000383ffff */
.L_x_2076:
[----:B------:R-:W-:Y:S01]  /*17370*/  MOV R2, RZ ;  /* 0x000000ff00027202 */ /* 0x000fe20000000f00 */
[----:B------:R-:W-:Y:S01]  /*17380*/  IMAD.MOV.U32 R31, RZ, RZ, R12 ;  /* 0x000000ffff1f7224 */ /* 0x000fe200078e000c */
[----:B------:R-:W-:Y:S01]  /*17390*/  MOV R3, 0x173c0 ;  /* 0x000173c000037802 */ /* 0x000fe20000000f00 */
[----:B------:R-:W-:Y:S02]  /*173a0*/  IMAD.MOV.U32 R30, RZ, RZ, 0x181f ;  /* 0x0000181fff1e7424 */ /* 0x000fe400078e00ff */
[----:B-1234-:R-:W-:Y:S05]  /*173b0*/  CALL.REL.NOINC `($__internal_35_$__cuda_sm70_shflsync_idx_p) ;  /* 0x0000211000007944 */ /* 0x01efea0003c00000 */
[----:B------:R-:W-:Y:S01]  /*173c0*/  MOV R5, R30 ;  /* 0x0000001e00057202 */ /* 0x000fe20000000f00 */
[----:B------:R-:W-:-:S05]  /*173d0*/  BRA `(.L_x_2203) ;  /* 0xffff000000007947 */ /* 0x000fca000383ffff */
.L_x_2077:
[----:B------:R-:W-:Y:S01]  /*173e0*/  MOV R2, RZ ;  /* 0x000000ff00027202 */ /* 0x000fe20000000f00 */
[----:B------:R-:W-:Y:S01]  /*173f0*/  IMAD.MOV.U32 R31, RZ, RZ, R13 ;  /* 0x000000ffff1f7224 */ /* 0x000fe200078e000d */
[----:B------:R-:W-:Y:S01]  /*17400*/  MOV R3, 0x17430 ;  /* 0x0001743000037802 */ /* 0x000fe20000000f00 */
[----:B------:R-:W-:Y:S02]  /*17410*/  IMAD.MOV.U32 R30, RZ, RZ, 0x181f ;  /* 0x0000181fff1e7424 */ /* 0x000fe400078e00ff */
[----:B-1234-:R-:W-:Y:S05]  /*17420*/  CALL.REL.NOINC `($__internal_35_$__cuda_sm70_shflsync_idx_p) ;  /* 0x000020a000007944 */ /* 0x01efea0003c00000 */
[----:B------:R-:W-:Y:S01]  /*17430*/  ISETP.GE.AND P4, PT, R177, c[0x0][0x1d4], PT ;  /* 0x00007500b1007a0c */ /* 0x000fe20003f86270 */
[----:B------:R-:W-:Y:S01]  /*17440*/  IMAD R4, R178, 0x6000, R206 ;  /* 0x00006000b2047824 */ /* 0x000fe200078e02ce */
[----:B------:R-:W-:Y:S01]  /*17450*/  IADD3 R2, P0, R30, R28, RZ ;  /* 0x0000001c1e027210 */ /* 0x000fe20007f1e0ff */
[----:B------:R-:W-:Y:S01]  /*17460*/  IMAD.MOV.U32 R31, RZ, RZ, R12 ;  /* 0x000000ffff1f7224 */ /* 0x000fe200078e000c */
[----:B------:R-:W-:Y:S02]  /*17470*/  ISETP.GE.AND P3, PT, R186, c[0x0][0x1d4], PT ;  /* 0x00007500ba007a0c */ /* 0x000fe40003f66270 */
[----:B------:R-:W-:Y:S01]  /*17480*/  SEL R7, RZ, 0x10, P4 ;  /* 0x00000010ff077807 */ /* 0x000fe20002000000 */
[C---:B------:R-:W-:Y:S01]  /*17490*/  IMAD.X R3, R5.reuse, 0x1, R20, P0 ;  /* 0x0000000105037824 */ /* 0x040fe200000e0614 */
[----:B------:R-:W-:Y:S05]  /*174a0*/  SEL R15, RZ, 0x10, P3 ;  /* 0x00000010ff0f7807 */ /* 0x000fea0001800000 */
[----:B------:R-:W-:Y:S01]  /*174b0*/  @!PT LDS RZ, [RZ] ;  /* 0x00000000fffff984 */ /* 0x000fe20000000800 */
[----:B------:R-:W-:Y:S01]  /*174c0*/  @!PT LDS RZ, [RZ] ;  /* 0x00000000fffff984 */ /* 0x000fe20000000800 */
[----:B------:R-:W-:Y:S01]  /*174d0*/  @!PT LDS RZ, [RZ] ;  /* 0x00000000fffff984 */ /* 0x000fe20000000800 */
[----:B------:R1:W-:Y:S02]  /*174e0*/  LDGSTS.E.BYPASS.LTC128B.128 [R4], [R2.64], !P4 ;  /* 0x0000000002047fae */ /* 0x0003e4000e101d46 */
[C---:B-1----:R-:W-:Y:S05]  /*174f0*/  IADD3 R2, P0, R30.reuse, R23, RZ ;  /* 0x000000171e027210 */ /* 0x042fea0007f1e0ff */
[C---:B------:R-:W-:Y:S05]  /*17500*/  IMAD.X R3, R5.reuse, 0x1, R21, P0 ;  /* 0x0000000105037824 */ /* 0x040fea00000e0615 */
[----:B------:R1:W-:Y:S02]  /*17510*/  LDGSTS.E.BYPASS.LTC128B.128 [R4+0x2000], [R2.64], !P3 ;  /* 0x0200000002047fae */ /* 0x0003e4000d901d46 */
[----:B-1----:R-:W-:Y:S01]  /*17520*/  IADD3 R2, P0, R30, R29, RZ ;  /* 0x0000001d1e027210 */ /* 0x002fe20007f1e0ff */
[----:B------:R-:W-:Y:S04]  /*17530*/  IMAD.MOV.U32 R30, RZ, RZ, 0x181f ;  /* 0x0000181fff1e7424 */ /* 0x000fe800078e00ff */
[----:B------:R-:W-:Y:S01]  /*17540*/  IMAD.X R3, R5, 0x1, R22, P0 ;  /* 0x0000000105037824 */ /* 0x000fe200000e0616 */
[----:B------:R-:W-:Y:S04]  /*17550*/  ISETP.GE.AND P0, PT, R185, c[0x0][0x1d4], PT ;  /* 0x00007500b9007a0c */ /* 0x000fe80003f06270 */
[----:B------:R-:W-:Y:S09]  /*17560*/  SEL R14, RZ, 0x10, P0 ;  /* 0x00000010ff0e7807 */ /* 0x000ff20000000000 */
[----:B------:R1:W-:Y:S02]  /*17570*/  LDGSTS.E.BYPASS.LTC128B.128 [R4+0x4000], [R2.64], !P0 ;  /* 0x0400000002047fae */ /* 0x0003e4000c101d46 */
[----:B-1----:R-:W-:Y:S01]  /*17580*/  MOV R3, 0x175b0 ;  /* 0x000175b000037802 */ /* 0x002fe20000000f00 */
[----:B------:R-:W-:Y:S02]  /*17590*/  IMAD.MOV.U32 R2, RZ, RZ, 0x1 ;  /* 0x00000001ff027424 */ /* 0x000fe400078e00ff */
[----:B------:R-:W-:Y:S05]  /*175a0*/  CALL.REL.NOINC `($__internal_35_$__cuda_sm70_shflsync_idx_p) ;  /* 0x00001f2000007944 */ /* 0x000fea0003c00000 */
[----:B------:R-:W-:Y:S01]  /*175b0*/  MOV R2, 0x1 ;  /* 0x0000000100027802 */ /* 0x000fe20000000f00 */
[----:B------:R-:W-:Y:S01]  /*175c0*/  IMAD.MOV.U32 R5, RZ, RZ, R30 ;  /* 0x000000ffff057224 */ /* 0x000fe200078e001e */
[----:B------:R-:W-:Y:S01]  /*175d0*/  MOV R30, 0x181f ;  /* 0x0000181f001e7802 */ /* 0x000fe20000000f00 */
[----:B------:R-:W-:Y:S01]  /*175e0*/  IMAD.MOV.U32 R31, RZ, RZ, R13 ;  /* 0x000000ffff1f7224 */ /* 0x000fe200078e000d */
[----:B------:R-:W-:Y:S02]  /*175f0*/  MOV R3, 0x17610 ;  /* 0x0001761000037802 */ /* 0x000fe40000000f00 */
[----:B------:R-:W-:Y:S05]  /*17600*/  CALL.REL.NOINC `($__internal_35_$__cuda_sm70_shflsync_idx_p) ;  /* 0x00001ec000007944 */ /* 0x000fea0003c00000 */
[----:B------:R-:W-:Y:S01]  /*17610*/  MOV R2, R30 ;  /* 0x0000001e00027202 */ /* 0x000fe20000000f00 */
[----:B------:R-:W-:-:S05]  /*17620*/  BRA `(.L_x_2204) ;  /* 0xfffeff1000007947 */ /* 0x000fca000383ffff */
.L_x_2088:
[----:B------:R-:W-:Y:S01]  /*17630*/  MOV R2, RZ ;  /* 0x000000ff00027202 */ /* 0x000fe20000000f00 */
[----:B------:R-:W-:Y:S01]  /*17640*/  IMAD.MOV.U32 R31, RZ, RZ, R5 ;  /* 0x000000ffff1f7224 */ /* 0x000fe200078e0005 */
[----:B------:R-:W-:Y:S01]  /*17650*/  MOV R3, 0x17680 ;  /* 0x0001768000037802 */ /* 0x000fe20000000f00 */
[----:B------:R-:W-:Y:S02]  /*17660*/  IMAD.MOV.U32 R30, RZ, RZ, 0x181f ;  /* 0x0000181fff1e7424 */ /* 0x000fe400078e00ff */
[----:B------:R-:W-:Y:S05]  /*17670*/  CALL.REL.NOINC `($__internal_35_$__cuda_sm70_shflsync_idx_p) ;  /* 0x00001e5000007944 */ /* 0x000fea0003c00000 */
[----:B------:R-:W-:Y:S01]  /*17680*/  MOV R4, R30 ;  /* 0x0000001e00047202 */ /* 0x000fe20000000f00 */
[----:B------:R-:W-:-:S05]  /*17690*/  BRA `(.L_x_2205) ;  /* 0xffff30e000007947 */ /* 0x000fca000383ffff */
.L_x_2089:
[----:B------:R-:W-:Y:S01]  /*176a0*/  MOV R2, RZ ;  /* 0x000000ff00027202 */ /* 0x000fe20000000f00 */
[----:B------:R-:W-:Y:S01]  /*176b0*/  IMAD.MOV.U32 R31, RZ, RZ, R12 ;  /* 0x000000ffff1f7224 */ /* 0x000fe200078e000c */
[----:B------:R-:W-:Y:S01]  /*176c0*/  MOV R3, 0x176f0 ;  /* 0x000176f000037802 */ /* 0x000fe20000000f00 */
[----:B------:R-:W-:Y:S02]  /*176d0*/  IMAD.MOV.U32 R30, RZ, RZ, 0x181f ;  /* 0x0000181fff1e7424 */ /* 0x000fe400078e00ff */
[----:B-12---:R-:W-:Y:S05]  /*176e0*/  CALL.REL.NOINC `($__internal_35_$__cuda_sm70_shflsync_idx_p) ;  /* 0x00001de000007944 */ /* 0x006fea0003c00000 */
[----:B------:R-:W-:Y:S01]  /*176f0*/  ISETP.GE.AND P4, PT, R177, c[0x0][0x1d4], PT ;  /* 0x00007500b1007a0c */ /* 0x000fe20003f86270 */
[----:B------:R-:W-:Y:S01]  /*17700*/  IMAD R0, R178, 0x6000, R207 ;  /* 0x00006000b2007824 */ /* 0x000fe200078e02cf */
[----:B------:R-:W-:Y:S01]  /*17710*/  IADD3 R2, P0, R30, R16, RZ ;  /* 0x000000101e027210 */ /* 0x000fe20007f1e0ff */
[----:B------:R-:W-:Y:S01]  /*17720*/  IMAD.MOV.U32 R31, RZ, RZ, R5 ;  /* 0x000000ffff1f7224 */ /* 0x000fe200078e0005 */
[----:B------:R-:W-:Y:S02]  /*17730*/  ISETP.GE.AND P3, PT, R186, c[0x0][0x1d4], PT ;  /* 0x00007500ba007a0c */ /* 0x000fe40003f66270 */
[----:B------:R-:W-:Y:S01]  /*17740*/  SEL R10, RZ, 0x10, P4 ;  /* 0x00000010ff0a7807 */ /* 0x000fe20002000000 */
[----:B------:R-:W-:Y:S01]  /*17750*/  IMAD.X R3, R4, 0x1, R13, P0 ;  /* 0x0000000104037824 */ /* 0x000fe200000e060d */
[----:B------:R-:W-:Y:S05]  /*17760*/  SEL R5, RZ, 0x10, P3 ;  /* 0x00000010ff057807 */ /* 0x000fea0001800000 */
[----:B------:R-:W-:Y:S01]  /*17770*/  @!PT LDS RZ, [RZ] ;  /* 0x00000000fffff984 */ /* 0x000fe20000000800 */
[----:B------:R-:W-:Y:S01]  /*17780*/  @!PT LDS RZ, [RZ] ;  /* 0x00000000fffff984 */ /* 0x000fe20000000800 */
[----:B------:R-:W-:Y:S01]  /*17790*/  @!PT LDS RZ, [RZ] ;  /* 0x00000000fffff984 */ /* 0x000fe20000000800 */
[----:B------:R1:W-:Y:S02]  /*177a0*/  LDGSTS.E.BYPASS.LTC128B.128 [R0], [R2.64], !P4 ;  /* 0x0000000002007fae */ /* 0x0003e4000e101d46 */
[----:B-1----:R-:W-:Y:S05]  /*177b0*/  IADD3 R2, P0, R30, R17, RZ ;  /* 0x000000111e027210 */ /* 0x002fea0007f1e0ff */
[----:B------:R-:W-:Y:S05]  /*177c0*/  IMAD.X R3, R4, 0x1, R14, P0 ;  /* 0x0000000104037824 */ /* 0x000fea00000e060e */
        /* <DEDUP_REMOVED lines=18> */
.L_x_2098:
[----:B------:R-:W-:Y:S01]  /*178f0*/  MOV R2, RZ ;  /* 0x000000ff00027202 */ /* 0x000fe20000000f00 */
[----:B------:R-:W-:Y:S01]  /*17900*/  IMAD.MOV.U32 R31, RZ, RZ, R12 ;  /* 0x000000ffff1f7224 */ /* 0x000fe200078e000c */
[----:B------:R-:W-:Y:S01]  /*17910*/  MOV R3, 0x17940 ;  /* 0x0001794000037802 */ /* 0x000fe20000000f00 */
[----:B------:R-:W-:Y:S02]  /*17920*/  IMAD.MOV.U32 R30, RZ, RZ, 0x181f ;  /* 0x0000181fff1e7424 */ /* 0x000fe400078e00ff */
[----:B-1234-:R-:W-:Y:S05]  /*17930*/  CALL.REL.NOINC `($__internal_35_$__cuda_sm70_shflsync_idx_p) ;  /* 0x00001b9000007944 */ /* 0x01efea0003c00000 */
[----:B------:R-:W-:Y:S01]  /*17940*/  MOV R5, R30 ;  /* 0x0000001e00057202 */ /* 0x000fe20000000f00 */
[----:B------:R-:W-:-:S05]  /*17950*/  BRA `(.L_x_2207) ;  /* 0xffff371000007947 */ /* 0x000fca000383ffff */
.L_x_2099:
        /* <DEDUP_REMOVED lines=37> */
.L_x_2100:
[----:B------:R-:W-:Y:S01]  /*17bb0*/  MOV R136, 0x2 ;  /* 0x0000000200887802 */ /* 0x000fe20000000f00 */
[----:B------:R-:W-:Y:S01]  /*17bc0*/  IMAD.MOV.U32 R2, RZ, RZ, R100 ;  /* 0x000000ffff027224 */ /* 0x000fe200078e0064 */
[----:B------:R-:W-:Y:S02]  /*17bd0*/  MOV R3, 0x17bf0 ;  /* 0x00017bf000037802 */ /* 0x000fe40000000f00 */
[----:B------:R-:W-:Y:S05]  /*17be0*/  CALL.REL.NOINC `($__internal_34_$__cuda_sm70_shflsync_bfly_p) ;  /* 0x0000189000007944 */ /* 0x000fea0003c00000 */
[----:B------:R-:W-:Y:S01]  /*17bf0*/  MOV R2, R136 ;  /* 0x0000008800027202 */ /* 0x000fe20000000f00 */
[----:B------:R-:W-:-:S05]  /*17c00*/  BRA `(.L_x_2209) ;  /* 0xffff433000007947 */ /* 0x000fca000383ffff */
.L_x_2103:
[----:B------:R-:W-:Y:S01]  /*17c10*/  MOV R2, RZ ;  /* 0x000000ff00027202 */ /* 0x000fe20000000f00 */
[----:B------:R-:W-:Y:S01]  /*17c20*/  IMAD.MOV.U32 R31, RZ, RZ, R5 ;  /* 0x000000ffff1f7224 */ /* 0x000fe200078e0005 */
[----:B------:R-:W-:Y:S01]  /*17c30*/  MOV R3, 0x17c60 ;  /* 0x00017c6000037802 */ /* 0x000fe20000000f00 */
[----:B------:R-:W-:Y:S02]  /*17c40*/  IMAD.MOV.U32 R30, RZ, RZ, 0x181f ;  /* 0x0000181fff1e7424 */ /* 0x000fe400078e00ff */
[----:B------:R-:W-:Y:S05]  /*17c50*/  CALL.REL.NOINC `($__internal_35_$__cuda_sm70_shflsync_idx_p) ;  /* 0x0000187000007944 */ /* 0x000fea0003c00000 */
[----:B------:R-:W-:Y:S01]  /*17c60*/  MOV R4, R30 ;  /* 0x0000001e00047202 */ /* 0x000fe20000000f00 */
[----:B------:R-:W-:-:S05]  /*17c70*/  BRA `(.L_x_2210) ;  /* 0xffff5cf000007947 */ /* 0x000fca000383ffff */
.L_x_2104:
        /* <DEDUP_REMOVED lines=37> */
.L_x_2109:
[----:B------:R-:W-:Y:S01]  /*17ed0*/  MOV R2, RZ ;  /* 0x000000ff00027202 */ /* 0x000fe20000000f00 */
[----:B------:R-:W-:Y:S01]  /*17ee0*/  IMAD.MOV.U32 R31, RZ, RZ, R12 ;  /* 0x000000ffff1f7224 */ /* 0x000fe200078e000c */
[----:B------:R-:W-:Y:S01]  /*17ef0*/  MOV R3, 0x17f20 ;  /* 0x00017f2000037802 */ /* 0x000fe20000000f00 */
[----:B------:R-:W-:Y:S02]  /*17f00*/  IMAD.MOV.U32 R30, RZ, RZ, 0x181f ;  /* 0x0000181fff1e7424 */ /* 0x000fe400078e00ff */
[----:B-1234-:R-:W-:Y:S05]  /*17f10*/  CALL.REL.NOINC `($__internal_35_$__cuda_sm70_shflsync_idx_p) ;  /* 0x000015b000007944 */ /* 0x01efea0003c00000 */
[----:B------:R-:W-:Y:S01]  /*17f20*/  MOV R5, R30 ;  /* 0x0000001e00057202 */ /* 0x000fe20000000f00 */
[----:B------:R-:W-:-:S05]  /*17f30*/  BRA `(.L_x_2212) ;  /* 0xffff60d000007947 */ /* 0x000fca000383ffff */
.L_x_2110:
        /* <DEDUP_REMOVED lines=37> */
.L_x_2121:
[----:B------:R-:W-:Y:S01]  /*18190*/  MOV R2, RZ ;  /* 0x000000ff00027202 */ /* 0x000fe20000000f00 */
[----:B------:R-:W-:Y:S01]  /*181a0*/  IMAD.MOV.U32 R31, RZ, RZ, R5 ;  /* 0x000000ffff1f7224 */ /* 0x000fe200078e0005 */
[----:B------:R-:W-:Y:S01]  /*181b0*/  MOV R3, 0x181e0 ;  /* 0x000181e000037802 */ /* 0x000fe20000000f00 */
[----:B------:R-:W-:Y:S02]  /*181c0*/  IMAD.MOV.U32 R30, RZ, RZ, 0x181f ;  /* 0x0000181fff1e7424 */ /* 0x000fe400078e00ff */
[----:B------:R-:W-:Y:S05]  /*181d0*/  CALL.REL.NOINC `($__internal_35_$__cuda_sm70_shflsync_idx_p) ;  /* 0x000012f000007944 */ /* 0x000fea0003c00000 */
[----:B------:R-:W-:Y:S01]  /*181e0*/  MOV R4, R30 ;  /* 0x0000001e00047202 */ /* 0x000fe20000000f00 */
[----:B------:R-:W-:-:S05]  /*181f0*/  BRA `(.L_x_2214) ;  /* 0xffff91e000007947 */ /* 0x000fca000383ffff */
.L_x_2122:
        /* <DEDUP_REMOVED lines=37> */
.L_x_2124:
[----:B------:R-:W-:Y:S01]  /*18450*/  IMAD.MOV.U32 R2, RZ, RZ, R183 ;  /* 0x000000ffff027224 */ /* 0x000fe200078e00b7 */
[----:B------:R-:W-:-:S02]  /*18460*/  MOV R136, 0x2 ;  /* 0x0000000200887802 */ /* 0x000fc40000000f00 */
[----:B------:R-:W-:Y:S02]  /*18470*/  MOV R3, 0x18490 ;  /* 0x0001849000037802 */ /* 0x000fe40000000f00 */
[----:B------:R-:W-:Y:S05]  /*18480*/  CALL.REL.NOINC `($__internal_34_$__cuda_sm70_shflsync_bfly_p) ;  /* 0x00000ff000007944 */ /* 0x000fea0003c00000 */
[----:B------:R-:W-:Y:S01]  /*18490*/  MOV R0, R136 ;  /* 0x0000008800007202 */ /* 0x000fe20000000f00 */
[----:B------:R-:W-:Y:S05]  /*184a0*/  BRA `(.L_x_2216) ;  /* 0xffff92f000007947 */ /* 0x000fea000383ffff */
.L_x_2125:
[----:B------:R-:W-:Y:S01]  /*184b0*/  IMAD.MOV.U32 R2, RZ, RZ, R0 ;  /* 0x000000ffff027224 */ /* 0x000fe200078e0000 */
[----:B------:R-:W-:Y:S02]  /*184c0*/  MOV R136, 0x1 ;  /* 0x0000000100887802 */ /* 0x000fe40000000f00 */
[----:B------:R-:W-:Y:S02]  /*184d0*/  MOV R3, 0x184f0 ;  /* 0x000184f000037802 */ /* 0x000fe40000000f00 */
[----:B-1----:R-:W-:Y:S05]  /*184e0*/  CALL.REL.NOINC `($__internal_34_$__cuda_sm70_shflsync_bfly_p) ;  /* 0x00000f9000007944 */ /* 0x002fea0003c00000 */
[----:B------:R-:W-:Y:S01]  /*184f0*/  FADD.FTZ R0, R0, R136 ;  /* 0x0000008800007221 */ /* 0x000fe20000010000 */
[----:B------:R-:W-:Y:S02]  /*18500*/  MOV R2, R184 ;  /* 0x000000b800027202 */ /* 0x000fe40000000f00 */
[----:B------:R-:W-:Y:S02]  /*18510*/  MOV R136, 0x2 ;  /* 0x0000000200887802 */ /* 0x000fe40000000f00 */
[----:B------:R-:W-:Y:S02]  /*18520*/  MOV R3, 0x18540 ;  /* 0x0001854000037802 */ /* 0x000fe40000000f00 */
[----:B------:R-:W-:Y:S05]  /*18530*/  CALL.REL.NOINC `($__internal_34_$__cuda_sm70_shflsync_bfly_p) ;  /* 0x00000f4000007944 */ /* 0x000fea0003c00000 */
[----:B------:R-:W-:Y:S01]  /*18540*/  FADD.FTZ R4, R184, R136 ;  /* 0x00000088b8047221 */ /* 0x000fe20000010000 */
[----:B------:R-:W-:-:S02]  /*18550*/  MOV R136, 0x1 ;  /* 0x0000000100887802 */ /* 0x000fc40000000f00 */
[----:B------:R-:W-:Y:S02]  /*18560*/  MOV R3, 0x18590 ;  /* 0x0001859000037802 */ /* 0x000fe40000000f00 */
[----:B------:R-:W-:Y:S02]  /*18570*/  MOV R2, R4 ;  /* 0x0000000400027202 */ /* 0x000fe40000000f00 */
[----:B------:R-:W-:Y:S05]  /*18580*/  CALL.REL.NOINC `($__internal_34_$__cuda_sm70_shflsync_bfly_p) ;  /* 0x00000ef000007944 */ /* 0x000fea0003c00000 */
[----:B------:R-:W-:Y:S01]  /*18590*/  MOV R3, R136 ;  /* 0x0000008800037202 */ /* 0x000fe20000000f00 */
[----:B------:R-:W-:Y:S05]  /*185a0*/  BRA `(.L_x_2217) ;  /* 0xffff926000007947 */ /* 0x000fea000383ffff */
.L_x_2132:
[----:B--234-:R-:W-:Y:S01]  /*185b0*/  IMAD.MOV.U32 R31, RZ, RZ, R9 ;  /* 0x000000ffff1f7224 */ /* 0x01cfe200078e0009 */
[----:B------:R-:W-:Y:S01]  /*185c0*/  MOV R2, RZ ;  /* 0x000000ff00027202 */ /* 0x000fe20000000f00 */
[----:B------:R-:W-:Y:S01]  /*185d0*/  IMAD.MOV.U32 R30, RZ, RZ, 0x181f ;  /* 0x0000181fff1e7424 */ /* 0x000fe200078e00ff */
[----:B------:R-:W-:Y:S02]  /*185e0*/  MOV R3, 0x18600 ;  /* 0x0001860000037802 */ /* 0x000fe40000000f00 */
[----:B-1----:R-:W-:Y:S05]  /*185f0*/  CALL.REL.NOINC `($__internal_35_$__cuda_sm70_shflsync_idx_p) ;  /* 0x00000ed000007944 */ /* 0x002fea0003c00000 */
[----:B------:R-:W-:Y:S01]  /*18600*/  MOV R8, R30 ;  /* 0x0000001e00087202 */ /* 0x000fe20000000f00 */
[----:B------:R-:W-:Y:S05]  /*18610*/  BRA `(.L_x_2218) ;  /* 0xffffa92000007947 */ /* 0x000fea000383ffff */
.L_x_2133:
[----:B------:R-:W-:Y:S01]  /*18620*/  IMAD.MOV.U32 R31, RZ, RZ, R11 ;  /* 0x000000ffff1f7224 */ /* 0x000fe200078e000b */
[----:B------:R-:W-:Y:S01]  /*18630*/  MOV R2, RZ ;  /* 0x000000ff00027202 */ /* 0x000fe20000000f00 */
[----:B------:R-:W-:Y:S01]  /*18640*/  IMAD.MOV.U32 R30, RZ, RZ, 0x181f ;  /* 0x0000181fff1e7424 */ /* 0x000fe200078e00ff */
[----:B------:R-:W-:-:S02]  /*18650*/  MOV R3, 0x18670 ;  /* 0x0001867000037802 */ /* 0x000fc40000000f00 */
[----:B-123--:R-:W-:Y:S05]  /*18660*/  CALL.REL.NOINC `($__internal_35_$__cuda_sm70_shflsync_idx_p) ;  /* 0x00000e6000007944 */ /* 0x00efea0003c00000 */
[----:B------:R-:W-:Y:S01]  /*18670*/  MOV R0, R30 ;  /* 0x0000001e00007202 */ /* 0x000fe20000000f00 */
[----:B------:R-:W-:Y:S05]  /*18680*/  BRA `(.L_x_2219) ;  /* 0xffffa8d000007947 */ /* 0x000fea000383ffff */
.L_x_2136:
[----:B------:R-:W-:Y:S01]  /*18690*/  IMAD.MOV.U32 R31, RZ, RZ, R9 ;  /* 0x000000ffff1f7224 */ /* 0x000fe200078e0009 */
[----:B--2---:R-:W-:Y:S01]  /*186a0*/  MOV R2, 0x1 ;  /* 0x0000000100027802 */ /* 0x004fe20000000f00 */
[----:B------:R-:W-:Y:S01]  /*186b0*/  IMAD.MOV.U32 R30, RZ, RZ, 0x181f ;  /* 0x0000181fff1e7424 */ /* 0x000fe200078e00ff */
[----:B------:R-:W-:-:S02]  /*186c0*/  MOV R3, 0x186e0 ;  /* 0x000186e000037802 */ /* 0x000fc40000000f00 */
[----:B-1-34-:R-:W-:Y:S05]  /*186d0*/  CALL.REL.NOINC `($__internal_35_$__cuda_sm70_shflsync_idx_p) ;  /* 0x00000df000007944 */ /* 0x01afea0003c00000 */
        /* <DEDUP_REMOVED lines=8> */
.L_x_2139:
[----:B------:R-:W-:Y:S01]  /*18760*/  IMAD.MOV.U32 R31, RZ, RZ, R9 ;  /* 0x000000ffff1f7224 */ /* 0x000fe200078e0009 */
[----:B--2---:R-:W-:Y:S01]  /*18770*/  MOV R2, 0x2 ;  /* 0x0000000200027802 */ /* 0x004fe20000000f00 */
[----:B------:R-:W-:Y:S01]  /*18780*/  IMAD.MOV.U32 R30, RZ, RZ, 0x181f ;  /* 0x0000181fff1e7424 */ /* 0x000fe200078e00ff */
[----:B------:R-:W-:Y:S02]  /*18790*/  MOV R3, 0x187b0 ;  /* 0x000187b000037802 */ /* 0x000fe40000000f00 */
[----:B-1-34-:R-:W-:Y:S05]  /*187a0*/  CALL.REL.NOINC `($__internal_35_$__cuda_sm70_shflsync_idx_p) ;  /* 0x00000d2000007944 */ /* 0x01afea0003c00000 */
[----:B------:R-:W-:Y:S01]  /*187b0*/  MOV R8, R30 ;  /* 0x0000001e00087202 */ /* 0x000fe20000000f00 */
[----:B------:R-:W-:Y:S05]  /*187c0*/  BRA `(.L_x_2221) ;  /* 0xffffaa6000007947 */ /* 0x000fea000383ffff */
.L_x_2140:
[----:B------:R-:W-:Y:S01]  /*187d0*/  IMAD.MOV.U32 R31, RZ, RZ, R11 ;  /* 0x000000ffff1f7224 */ /* 0x000fe200078e000b */
[----:B--2---:R-:W-:Y:S01]  /*187e0*/  MOV R2, 0x2 ;  /* 0x0000000200027802 */ /* 0x004fe20000000f00 */
[----:B------:R-:W-:Y:S01]  /*187f0*/  IMAD.MOV.U32 R30, RZ, RZ, 0x181f ;  /* 0x0000181fff1e7424 */ /* 0x000fe200078e00ff */
[----:B------:R-:W-:Y:S02]  /*18800*/  MOV R3, 0x18820 ;  /* 0x0001882000037802 */ /* 0x000fe40000000f00 */
[----:B-1-34-:R-:W-:Y:S05]  /*18810*/  CALL.REL.NOINC `($__internal_35_$__cuda_sm70_shflsync_idx_p) ;  /* 0x00000cb000007944 */ /* 0x01afea0003c00000 */
[----:B------:R-:W-:Y:S01]  /*18820*/  MOV R0, R30 ;  /* 0x0000001e00007202 */ /* 0x000fe20000000f00 */
[----:B------:R-:W-:Y:S05]  /*18830*/  BRA `(.L_x_2222) ;  /* 0xffffaa1000007947 */ /* 0x000fea000383ffff */
.L_x_2143:
[----:B------:R-:W-:Y:S01]  /*18840*/  IMAD.MOV.U32 R31, RZ, RZ, R9 ;  /* 0x000000ffff1f7224 */ /* 0x000fe200078e0009 */
[----:B---3--:R-:W-:Y:S01]  /*18850*/  MOV R2, 0x3 ;  /* 0x0000000300027802 */ /* 0x008fe20000000f00 */
        /* <DEDUP_REMOVED lines=11> */
.L_x_2145:
[----:B------:R-:W-:Y:S01]  /*18910*/  IMAD.MOV.U32 R31, RZ, RZ, R5 ;  /* 0x000000ffff1f7224 */ /* 0x000fe200078e0005 */
[----:B------:R-:W-:Y:S01]  /*18920*/  MOV R2, RZ ;  /* 0x000000ff00027202 */ /* 0x000fe20000000f00 */
[----:B------:R-:W-:Y:S01]  /*18930*/  IMAD.MOV.U32 R30, RZ, RZ, 0x1c1f ;  /* 0x00001c1fff1e7424 */ /* 0x000fe200078e00ff */
[----:B------:R-:W-:Y:S02]  /*18940*/  MOV R3, 0x18960 ;  /* 0x0001896000037802 */ /* 0x000fe40000000f00 */
[----:B------:R-:W-:Y:S05]  /*18950*/  CALL.REL.NOINC `($__internal_35_$__cuda_sm70_shflsync_idx_p) ;  /* 0x00000b7000007944 */ /* 0x000fea0003c00000 */
[----:B------:R-:W-:Y:S01]  /*18960*/  MOV R4, R30 ;  /* 0x0000001e00047202 */ /* 0x000fe20000000f00 */
[----:B------:R-:W-:Y:S05]  /*18970*/  BRA `(.L_x_2224) ;  /* 0xffffad8000007947 */ /* 0x000fea000383ffff */
.L_x_2146:
[----:B------:R-:W-:Y:S01]  /*18980*/  IMAD.MOV.U32 R31, RZ, RZ, R12 ;  /* 0x000000ffff1f7224 */ /* 0x000fe200078e000c */
[----:B------:R-:W-:Y:S01]  /*18990*/  MOV R2, RZ ;  /* 0x000000ff00027202 */ /* 0x000fe20000000f00 */
[----:B------:R-:W-:Y:S01]  /*189a0*/  IMAD.MOV.U32 R30, RZ, RZ, 0x1c1f ;  /* 0x00001c1fff1e7424 */ /* 0x000fe200078e00ff */
[----:B------:R-:W-:Y:S02]  /*189b0*/  MOV R3, 0x189d0 ;  /* 0x000189d000037802 */ /* 0x000fe40000000f00 */
[----:B-12---:R-:W-:Y:S05]  /*189c0*/  CALL.REL.NOINC `($__internal_35_$__cuda_sm70_shflsync_idx_p) ;  /* 0x00000b0000007944 */ /* 0x006fea0003c00000 */
[----:B------:R-:W-:Y:S01]  /*189d0*/  MOV R0, R30 ;  /* 0x0000001e00007202 */ /* 0x000fe20000000f00 */
[----:B------:R-:W-:Y:S05]  /*189e0*/  BRA `(.L_x_2225) ;  /* 0xffffad3000007947 */ /* 0x000fea000383ffff */
.L_x_2149:
[----:B------:R-:W-:Y:S01]  /*189f0*/  IMAD.MOV.U32 R31, RZ, RZ, R5 ;  /* 0x000000ffff1f7224 */ /* 0x000fe200078e0005 */
[----:B----4-:R-:W-:Y:S01]  /*18a00*/  MOV R2, 0x1 ;  /* 0x0000000100027802 */ /* 0x010fe20000000f00 */
[----:B------:R-:W-:Y:S01]  /*18a10*/  IMAD.MOV.U32 R30, RZ, RZ, 0x1c1f ;  /* 0x00001c1fff1e7424 */ /* 0x000fe200078e00ff */
[----:B------:R-:W-:-:S02]  /*18a20*/  MOV R3, 0x18a40 ;  /* 0x00018a4000037802 */ /* 0x000fc40000000f00 */
[----:B-123--:R-:W-:Y:S05]  /*18a30*/  CALL.REL.NOINC `($__internal_35_$__cuda_sm70_shflsync_idx_p) ;  /* 0x00000a9000007944 */ /* 0x00efea0003c00000 */
        /* <DEDUP_REMOVED lines=8> */
.L_x_2153:
[----:B------:R-:W-:Y:S01]  /*18ac0*/  IMAD.MOV.U32 R31, RZ, RZ, R9 ;  /* 0x000000ffff1f7224 */ /* 0x000fe200078e0009 */
[----:B------:R-:W-:Y:S01]  /*18ad0*/  MOV R2, RZ ;  /* 0x000000ff00027202 */ /* 0x000fe20000000f00 */
[----:B------:R-:W-:Y:S01]  /*18ae0*/  IMAD.MOV.U32 R30, RZ, RZ, 0x181f ;  /* 0x0000181fff1e7424 */ /* 0x000fe200078e00ff */
[----:B------:R-:W-:Y:S02]  /*18af0*/  MOV R3, 0x18b10 ;  /* 0x00018b1000037802 */ /* 0x000fe40000000f00 */
[----:B------:R-:W-:Y:S05]  /*18b00*/  CALL.REL.NOINC `($__internal_35_$__cuda_sm70_shflsync_idx_p) ;  /* 0x000009c000007944 */ /* 0x000fea0003c00000 */
[----:B------:R-:W-:Y:S01]  /*18b10*/  MOV R8, R30 ;  /* 0x0000001e00087202 */ /* 0x000fe20000000f00 */
[----:B------:R-:W-:Y:S05]  /*18b20*/  BRA `(.L_x_2227) ;  /* 0xffffc33000007947 */ /* 0x000fea000383ffff */
.L_x_2154:
[----:B------:R-:W-:Y:S01]  /*18b30*/  IMAD.MOV.U32 R31, RZ, RZ, R12 ;  /* 0x000000ffff1f7224 */ /* 0x000fe200078e000c */
[----:B------:R-:W-:Y:S01]  /*18b40*/  MOV R2, RZ ;  /* 0x000000ff00027202 */ /* 0x000fe20000000f00 */
[----:B------:R-:W-:Y:S01]  /*18b50*/  IMAD.MOV.U32 R30, RZ, RZ, 0x181f ;  /* 0x0000181fff1e7424 */ /* 0x000fe200078e00ff */
[----:B------:R-:W-:Y:S02]  /*18b60*/  MOV R3, 0x18b80 ;  /* 0x00018b8000037802 */ /* 0x000fe40000000f00 */
[----:B-12---:R-:W-:Y:S05]  /*18b70*/  CALL.REL.NOINC `($__internal_35_$__cuda_sm70_shflsync_idx_p) ;  /* 0x0000095000007944 */ /* 0x006fea0003c00000 */
[----:B------:R-:W-:Y:S01]  /*18b80*/  MOV R0, R30 ;  /* 0x0000001e00007202 */ /* 0x000fe20000000f00 */
[----:B------:R-:W-:Y:S05]  /*18b90*/  BRA `(.L_x_2228) ;  /* 0xffffc2e000007947 */ /* 0x000fea000383ffff */
.L_x_2157:
        /* <DEDUP_REMOVED lines=13> */
.L_x_2160:
[----:B------:R-:W-:Y:S01]  /*18c70*/  IMAD.MOV.U32 R31, RZ, RZ, R9 ;  /* 0x000000ffff1f7224 */ /* 0x000fe200078e0009 */
[----:B-1----:R-:W-:Y:S01]  /*18c80*/  MOV R2, 0x2 ;  /* 0x0000000200027802 */ /* 0x002fe20000000f00 */
[----:B------:R-:W-:Y:S01]  /*18c90*/  IMAD.MOV.U32 R30, RZ, RZ, 0x181f ;  /* 0x0000181fff1e7424 */ /* 0x000fe200078e00ff */
[----:B------:R-:W-:Y:S02]  /*18ca0*/  MOV R3, 0x18cc0 ;  /* 0x00018cc000037802 */ /* 0x000fe40000000f00 */
[----:B--234-:R-:W-:Y:S05]  /*18cb0*/  CALL.REL.NOINC `($__internal_35_$__cuda_sm70_shflsync_idx_p) ;  /* 0x0000081000007944 */ /* 0x01cfea0003c00000 */
[----:B------:R-:W-:Y:S01]  /*18cc0*/  MOV R8, R30 ;  /* 0x0000001e00087202 */ /* 0x000fe20000000f00 */
[----:B------:R-:W-:Y:S05]  /*18cd0*/  BRA `(.L_x_2230) ;  /* 0xffffc48000007947 */ /* 0x000fea000383ffff */
.L_x_2161:
[----:B------:R-:W-:Y:S01]  /*18ce0*/  IMAD.MOV.U32 R31, RZ, RZ, R12 ;  /* 0x000000ffff1f7224 */ /* 0x000fe200078e000c */
[----:B------:R-:W-:Y:S01]  /*18cf0*/  MOV R2, 0x2 ;  /* 0x0000000200027802 */ /* 0x000fe20000000f00 */
[----:B------:R-:W-:Y:S01]  /*18d00*/  IMAD.MOV.U32 R30, RZ, RZ, 0x181f ;  /* 0x0000181fff1e7424 */ /* 0x000fe200078e00ff */
[----:B------:R-:W-:Y:S02]  /*18d10*/  MOV R3, 0x18d30 ;  /* 0x00018d3000037802 */ /* 0x000fe40000000f00 */
[----:B-1234-:R-:W-:Y:S05]  /*18d20*/  CALL.REL.NOINC `($__internal_35_$__cuda_sm70_shflsync_idx_p) ;  /* 0x000007a000007944 */ /* 0x01efea0003c00000 */
[----:B------:R-:W-:Y:S01]  /*18d30*/  MOV R0, R30 ;  /* 0x0000001e00007202 */ /* 0x000fe20000000f00 */
[----:B------:R-:W-:Y:S05]  /*18d40*/  BRA `(.L_x_2231) ;  /* 0xffffc43000007947 */ /* 0x000fea000383ffff */
.L_x_2164:
[----:B------:R-:W-:Y:S01]  /*18d50*/  IMAD.MOV.U32 R31, RZ, RZ, R9 ;  /* 0x000000ffff1f7224 */ /* 0x000fe200078e0009 */
[----:B-1----:R-:W-:Y:S01]  /*18d60*/  MOV R2, 0x3 ;  /* 0x0000000300027802 */ /* 0x002fe20000000f00 */
[----:B------:R-:W-:Y:S01]  /*18d70*/  IMAD.MOV.U32 R30, RZ, RZ, 0x181f ;  /* 0x0000181fff1e7424 */ /* 0x000fe200078e00ff */
[----:B------:R-:W-:-:S02]  /*18d80*/  MOV R3, 0x18da0 ;  /* 0x00018da000037802 */ /* 0x000fc40000000f00 */
[----:B--234-:R-:W-:Y:S05]  /*18d90*/  CALL.REL.NOINC `($__internal_35_$__cuda_sm70_shflsync_idx_p) ;  /* 0x0000073000007944 */ /* 0x01cfea0003c00000 */
        /* <DEDUP_REMOVED lines=8> */
.L_x_2166:
[----:B------:R-:W-:Y:S01]  /*18e20*/  IMAD.MOV.U32 R31, RZ, RZ, R82 ;  /* 0x000000ffff1f7224 */ /* 0x000fe200078e0052 */
[----:B------:R-:W-:Y:S01]  /*18e30*/  MOV R2, RZ ;  /* 0x000000ff00027202 */ /* 0x000fe20000000f00 */
[----:B------:R-:W-:Y:S01]  /*18e40*/  IMAD.MOV.U32 R30, RZ, RZ, 0x1f ;  /* 0x0000001fff1e7424 */ /* 0x000fe200078e00ff */
[----:B------:R-:W-:Y:S02]  /*18e50*/  MOV R3, 0x18e70 ;  /* 0x00018e7000037802 */ /* 0x000fe40000000f00 */
[----:B-123--:R-:W-:Y:S05]  /*18e60*/  CALL.REL.NOINC `($__internal_35_$__cuda_sm70_shflsync_idx_p) ;  /* 0x0000066000007944 */ /* 0x00efea0003c00000 */
[----:B------:R-:W-:Y:S01]  /*18e70*/  MOV R9, R30 ;  /* 0x0000001e00097202 */ /* 0x000fe20000000f00 */
[----:B------:R-:W-:Y:S05]  /*18e80*/  BRA `(.L_x_2233) ;  /* 0xffffc66000007947 */ /* 0x000fea000383ffff */
.L_x_2167:
[----:B------:R-:W-:Y:S01]  /*18e90*/  IMAD.MOV.U32 R31, RZ, RZ, R82 ;  /* 0x000000ffff1f7224 */ /* 0x000fe200078e0052 */
[----:B------:R-:W-:Y:S01]  /*18ea0*/  MOV R2, 0x1 ;  /* 0x0000000100027802 */ /* 0x000fe20000000f00 */
[----:B------:R-:W-:Y:S01]  /*18eb0*/  IMAD.MOV.U32 R30, RZ, RZ, 0x1f ;  /* 0x0000001fff1e7424 */ /* 0x000fe200078e00ff */
[----:B------:R-:W-:Y:S02]  /*18ec0*/  MOV R3, 0x18ee0 ;  /* 0x00018ee000037802 */ /* 0x000fe40000000f00 */
[----:B-123--:R-:W-:Y:S05]  /*18ed0*/  CALL.REL.NOINC `($__internal_35_$__cuda_sm70_shflsync_idx_p) ;  /* 0x000005f000007944 */ /* 0x00efea0003c00000 */
[----:B------:R-:W-:Y:S01]  /*18ee0*/  MOV R8, R30 ;  /* 0x0000001e00087202 */ /* 0x000fe20000000f00 */
[----:B------:R-:W-:Y:S05]  /*18ef0*/  BRA `(.L_x_2234) ;  /* 0xffffc61000007947 */ /* 0x000fea000383ffff */
.L_x_2168:
[----:B------:R-:W-:Y:S02]  /*18f00*/  MOV R2, 0x1 ;  /* 0x0000000100027802 */ /* 0x000fe40000000f00 */
[----:B------:R-:W-:-:S02]  /*18f10*/  MOV R3, 0x18f30 ;  /* 0x00018f3000037802 */ /* 0x000fc40000000f00 */
[----:B--234-:R-:W-:Y:S05]  /*18f20*/  CALL.REL.NOINC `($__internal_36_$__cuda_sm70_shflsync_up_p) ;  /* 0x0000060000007944 */ /* 0x01cfea0003c00000 */
[----:B------:R-:W-:Y:S05]  /*18f30*/  BRA `(.L_x_2235) ;  /* 0xffffc6f000007947 */ /* 0x000fea000383ffff */
.L_x_2169:
[----:B------:R-:W-:Y:S02]  /*18f40*/  MOV R2, 0x2 ;  /* 0x0000000200027802 */ /* 0x000fe40000000f00 */
[----:B------:R-:W-:-:S02]  /*18f50*/  MOV R3, 0x18f70 ;  /* 0x00018f7000037802 */ /* 0x000fc40000000f00 */
[----:B--23--:R-:W-:Y:S05]  /*18f60*/  CALL.REL.NOINC `($__internal_36_$__cuda_sm70_shflsync_up_p) ;  /* 0x000005c000007944 */ /* 0x00cfea0003c00000 */
        /* <DEDUP_REMOVED lines=24> */
.L_x_2173:
[----:B------:R-:W-:Y:S02]  /*190f0*/  MOV R2, 0x1 ;  /* 0x0000000100027802 */ /* 0x000fe40000000f00 */
[----:B------:R-:W-:Y:S02]  /*19100*/  MOV R3, 0x19120 ;  /* 0x0001912000037802 */ /* 0x000fe40000000f00 */
[----:B------:R-:W-:Y:S05]  /*19110*/  CALL.REL.NOINC `($__internal_36_$__cuda_sm70_shflsync_up_p) ;  /* 0x0000041000007944 */ /* 0x000fea0003c00000 */
[----:B------:R-:W-:Y:S01]  /*19120*/  MOV R2, R4 ;  /* 0x0000000400027202 */ /* 0x000fe20000000f00 */
[----:B------:R-:W-:Y:S05]  /*19130*/  BRA `(.L_x_2237) ;  /* 0xffffc74000007947 */ /* 0x000fea000383ffff */
.L_x_2174:
[----:B------:R-:W-:Y:S02]  /*19140*/  MOV R2, 0x2 ;  /* 0x0000000200027802 */ /* 0x000fe40000000f00 */
[----:B------:R-:W-:Y:S02]  /*19150*/  MOV R3, 0x19170 ;  /* 0x0001917000037802 */ /* 0x000fe40000000f00 */
        /* <DEDUP_REMOVED lines=25> */
.L_x_2176:
[----:B------:R-:W-:Y:S02]  /*192f0*/  SEL R0, RZ, 0x1, P0 ;  /* 0x00000001ff007807 */ /* 0x000fe40000000000 */
[----:B------:R-:W-:Y:S02]  /*19300*/  MOV R2, 0x19320 ;  /* 0x0001932000027802 */ /* 0x000fe40000000f00 */
[----:B-1----:R-:W-:Y:S05]  /*19310*/  CALL.REL.NOINC `($__internal_37_$__cuda_sm70_votesync_ballot) ;  /* 0x0000028000007944 */ /* 0x002fea0003c00000 */
[----:B------:R-:W-:Y:S01]  /*19320*/  MOV R5, R0 ;  /* 0x0000000000057202 */ /* 0x000fe20000000f00 */
[----:B------:R-:W-:Y:S05]  /*19330*/  BRA `(.L_x_2239) ;  /* 0xffffc6d000007947 */ /* 0x000fea000383ffff */
.L_x_2177:
[----:B------:R-:W-:Y:S01]  /*19340*/  IMAD.MOV.U32 R31, RZ, RZ, R6 ;  /* 0x000000ffff1f7224 */ /* 0x000fe200078e0006 */
[----:B------:R-:W-:Y:S01]  /*19350*/  MOV R2, R0 ;  /* 0x0000000000027202 */ /* 0x000fe20000000f00 */
[----:B------:R-:W-:Y:S01]  /*19360*/  IMAD.MOV.U32 R30, RZ, RZ, 0x1f ;  /* 0x0000001fff1e7424 */ /* 0x000fe200078e00ff */
[----:B------:R-:W-:Y:S02]  /*19370*/  MOV R3, 0x19390 ;  /* 0x0001939000037802 */ /* 0x000fe40000000f00 */
[----:B-1----:R-:W-:Y:S05]  /*19380*/  CALL.REL.NOINC `($__internal_35_$__cuda_sm70_shflsync_idx_p) ;  /* 0x0000014000007944 */ /* 0x002fea0003c00000 */
[----:B------:R-:W-:Y:S01]  /*19390*/  IMAD.MOV.U32 R10, RZ, RZ, R30 ;  /* 0x000000ffff0a7224 */ /* 0x000fe200078e001e */
[----:B------:R-:W-:Y:S01]  /*193a0*/  MOV R2, R0 ;  /* 0x0000000000027202 */ /* 0x000fe20000000f00 */
[----:B------:R-:W-:Y:S01]  /*193b0*/  IMAD.MOV.U32 R31, RZ, RZ, R7 ;  /* 0x000000ffff1f7224 */ /* 0x000fe200078e0007 */
[----:B------:R-:W-:-:S02]  /*193c0*/  MOV R30, 0x1f ;  /* 0x0000001f001e7802 */ /* 0x000fc40000000f00 */
[----:B------:R-:W-:Y:S02]  /*193d0*/  MOV R3, 0x193f0 ;  /* 0x000193f000037802 */ /* 0x000fe40000000f00 */
[----:B------:R-:W-:Y:S05]  /*193e0*/  CALL.REL.NOINC `($__internal_35_$__cuda_sm70_shflsync_idx_p) ;  /* 0x000000e000007944 */ /* 0x000fea0003c00000 */
[----:B------:R-:W-:Y:S01]  /*193f0*/  MOV R7, R30 ;  /* 0x0000001e00077202 */ /* 0x000fe20000000f00 */
[----:B------:R-:W-:Y:S05]  /*19400*/  BRA `(.L_x_2240) ;  /* 0xffffc65000007947 */ /* 0x000fea000383ffff */
.L_x_2180:
[----:B------:R-:W-:Y:S01]  /*19410*/  IMAD.MOV.U32 R31, RZ, RZ, R4 ;  /* 0x000000ffff1f7224 */ /* 0x000fe200078e0004 */
[----:B------:R-:W-:Y:S01]  /*19420*/  MOV R2, R0 ;  /* 0x0000000000027202 */ /* 0x000fe20000000f00 */
[----:B------:R-:W-:Y:S01]  /*19430*/  IMAD.MOV.U32 R30, RZ, RZ, 0x1f ;  /* 0x0000001fff1e7424 */ /* 0x000fe200078e00ff */
[----:B------:R-:W-:Y:S02]  /*19440*/  MOV R3, 0x19460 ;  /* 0x0001946000037802 */ /* 0x000fe40000000f00 */
[----:B-1-34-:R-:W-:Y:S05]  /*19450*/  CALL.REL.NOINC `($__internal_35_$__cuda_sm70_shflsync_idx_p) ;  /* 0x0000007000007944 */ /* 0x01afea0003c00000 */
[----:B------:R-:W-:Y:S01]  /*19460*/  MOV R11, R30 ;  /* 0x0000001e000b7202 */ /* 0x000fe20000000f00 */
[----:B------:R-:W-:Y:S05]  /*19470*/  BRA `(.L_x_2179) ;  /* 0xffffc64000007947 */ /* 0x000fea000383ffff */
        .weak           $__internal_34_$__cuda_sm70_shflsync_bfly_p
        .type           $__internal_34_$__cuda_sm70_shflsync_bfly_p,@function
        .size           $__internal_34_$__cuda_sm70_shflsync_bfly_p,($__internal_35_$__cuda_sm70_shflsync_idx_p - $__internal_34_$__cuda_sm70_shflsync_bfly_p)
$__internal_34_$__cuda_sm70_shflsync_bfly_p:
[----:B------:R-:W-:Y:S04]  /*19480*/  WARPSYNC R192 ;  /* 0x000000c000007348 */ /* 0x000fe80003800000 */
[----:B------:R1:W2:Y:S02]  /*19490*/  SHFL.BFLY PT, R136, R2, R136, R209 ;  /* 0x0c00008802887389 */ /* 0x0002a400000e00d1 */
[----:B-1----:R-:W-:-:S02]  /*194a0*/  MOV R2, R3 ;  /* 0x0000000300027202 */ /* 0x002fc40000000f00 */
[----:B------:R-:W-:-:S04]  /*194b0*/  MOV R3, 0x0 ;  /* 0x0000000000037802 */ /* 0x000fc80000000f00 */
[----:B--2---:R-:W-:Y:S05]  /*194c0*/  RET.REL.NODEC R2 `(_ZN7cutlass13device_kernelIN5flash19enable_sm80_to_sm89INS1_16FlashAttnFwdSm80INS1_25CollectiveMainloopFwdSm80ILi8ELi2ELb0EN4cute5tupleIJNS5_1CILi128EEENS7_ILi64EEENS7_ILi192EEEEEELi192ENS_10bfloat16_tEfNS_4arch4Sm80ELb0ELb1ELb0ELb1ELb1ELb0ELb1ELb1EEENS1_21CollectiveEpilogueFwdINS6_IJS8_SA_S9_EEENS6_IJNS7_ILi1EEESI_SI_EEESC_SE_Li256ELb1ELb1ELb1ELb0EEENS1_36VarlenDynamicPersistentTileSchedulerILi128ELi64ELi256ELi256ELb1ELb1ELb0ELb1ELb0ELb1EEEEEEEEEvNT_6ParamsE) ;  /* 0xfffe6b3002007950 */ /* 0x004fea0003c3ffff */
        .weak           $__internal_35_$__cuda_sm70_shflsync_idx_p
        .type           $__internal_35_$__cuda_sm70_shflsync_idx_p,@function
        .size           $__internal_35_$__cuda_sm70_shflsync_idx_p,($__internal_36_$__cuda_sm70_shflsync_up_p - $__internal_35_$__cuda_sm70_shflsync_idx_p)
$__internal_35_$__cuda_sm70_shflsync_idx_p:
[----:B------:R-:W-:-:S04]  /*194d0*/  MOV R179, 0xffffffff ;  /* 0xffffffff00b37802 */ /* 0x000fc80000000f00 */
[----:B------:R-:W-:Y:S04]  /*194e0*/  WARPSYNC R179 ;  /* 0x000000b300007348 */ /* 0x000fe80003800000 */
[----:B------:R1:W2:Y:S02]  /*194f0*/  SHFL.IDX PT, R30, R31, R2, R30 ;  /* 0x000000021f1e7389 */ /* 0x0002a400000e001e */
[----:B-1----:R-:W-:Y:S02]  /*19500*/  MOV R2, R3 ;  /* 0x0000000300027202 */ /* 0x002fe40000000f00 */
[----:B------:R-:W-:-:S04]  /*19510*/  MOV R3, 0x0 ;  /* 0x0000000000037802 */ /* 0x000fc80000000f00 */
[----:B--2---:R-:W-:Y:S05]  /*19520*/  RET.REL.NODEC R2 `(_ZN7cutlass13device_kernelIN5flash19enable_sm80_to_sm89INS1_16FlashAttnFwdSm80INS1_25CollectiveMainloopFwdSm80ILi8ELi2ELb0EN4cute5tupleIJNS5_1CILi128EEENS7_ILi64EEENS7_ILi192EEEEEELi192ENS_10bfloat16_tEfNS_4arch4Sm80ELb0ELb1ELb0ELb1ELb1ELb0ELb1ELb1EEENS1_21CollectiveEpilogueFwdINS6_IJS8_SA_S9_EEENS6_IJNS7_ILi1EEESI_SI_EEESC_SE_Li256ELb1ELb1ELb1ELb0EEENS1_36VarlenDynamicPersistentTileSchedulerILi128ELi64ELi256ELi256ELb1ELb1ELb0ELb1ELb0ELb1EEEEEEEEEvNT_6ParamsE) ;  /* 0xfffe6ad002007950 */ /* 0x004fea0003c3ffff */
        .weak           $__internal_36_$__cuda_sm70_shflsync_up_p
        .type           $__internal_36_$__cuda_sm70_shflsync_up_p,@function
        .size           $__internal_36_$__cuda_sm70_shflsync_up_p,($__internal_37_$__cuda_sm70_votesync_ballot - $__internal_36_$__cuda_sm70_shflsync_up_p)
$__internal_36_$__cuda_sm70_shflsync_up_p:
[----:B------:R-:W-:Y:S02]  /*19530*/  IMAD.MOV.U32 R4, RZ, RZ, RZ ;  /* 0x000000ffff047224 */ /* 0x000fe400078e00ff */
[----:B------:R-:W-:-:S04]  /*19540*/  IMAD.MOV.U32 R10, RZ, RZ, -0x1 ;  /* 0xffffffffff0a7424 */ /* 0x000fc800078e00ff */
[----:B------:R-:W-:Y:S04]  /*19550*/  WARPSYNC R10 ;  /* 0x0000000a00007348 */ /* 0x000fe80003800000 */
[----:B------:R1:W2:Y:S02]  /*19560*/  SHFL.UP PT, R4, R0, R2, R4 ;  /* 0x0400000200047389 */ /* 0x0002a400000e0004 */
[----:B-1----:R-:W-:Y:S02]  /*19570*/  MOV R2, R3 ;  /* 0x0000000300027202 */ /* 0x002fe40000000f00 */
[----:B------:R-:W-:-:S04]  /*19580*/  MOV R3, 0x0 ;  /* 0x0000000000037802 */ /* 0x000fc80000000f00 */
[----:B--2---:R-:W-:Y:S05]  /*19590*/  RET.REL.NODEC R2 `(_ZN7cutlass13device_kernelIN5flash19enable_sm80_to_sm89INS1_16FlashAttnFwdSm80INS1_25CollectiveMainloopFwdSm80ILi8ELi2ELb0EN4cute5tupleIJNS5_1CILi128EEENS7_ILi64EEENS7_ILi192EEEEEELi192ENS_10bfloat16_tEfNS_4arch4Sm80ELb0ELb1ELb0ELb1ELb1ELb0ELb1ELb1EEENS1_21CollectiveEpilogueFwdINS6_IJS8_SA_S9_EEENS6_IJNS7_ILi1EEESI_SI_EEESC_SE_Li256ELb1ELb1ELb1ELb0EEENS1_36VarlenDynamicPersistentTileSchedulerILi128ELi64ELi256ELi256ELb1ELb1ELb0ELb1ELb0ELb1EEEEEEEEEvNT_6ParamsE) ;  /* 0xfffe6a6002007950 */ /* 0x004fea0003c3ffff */
        .weak           $__internal_37_$__cuda_sm70_votesync_ballot
        .type           $__internal_37_$__cuda_sm70_votesync_ballot,@function
        .size           $__internal_37_$__cuda_sm70_votesync_ballot,(.L_x_3153 - $__internal_37_$__cuda_sm70_votesync_ballot)
$__internal_37_$__cuda_sm70_votesync_ballot:
[----:B------:R-:W-:Y:S01]  /*195a0*/  ISETP.NE.U32.AND P0, PT, R0, 0x1, PT ;  /* 0x000000010000780c */ /* 0x000fe20003f05070 */
[----:B------:R-:W-:-:S04]  /*195b0*/  IMAD.MOV.U32 R3, RZ, RZ, -0x1 ;  /* 0xffffffffff037424 */ /* 0x000fc800078e00ff */
[----:B------:R-:W-:Y:S08]  /*195c0*/  WARPSYNC R3 ;  /* 0x0000000300007348 */ /* 0x000ff00003800000 */
[----:B------:R-:W-:-:S04]  /*195d0*/  VOTE.ANY R0, PT, !P0 ;  /* 0x0000000000007806 */ /* 0x000fc800040e0100 */
[----:B------:R-:W-:Y:S01]  /*195e0*/  LOP3.LUT R0, R0, R3, RZ, 0xc0, !PT ;  /* 0x0000000300007212 */ /* 0x000fe200078ec0ff */
[----:B------:R-:W-:-:S04]  /*195f0*/  IMAD.MOV.U32 R3, RZ, RZ, 0x0 ;  /* 0x00000000ff037424 */ /* 0x000fc800078e00ff */
[----:B------:R-:W-:Y:S05]  /*19600*/  RET.REL.NODEC R2 `(_ZN7cutlass13device_kernelIN5flash19enable_sm80_to_sm89INS1_16FlashAttnFwdSm80INS1_25CollectiveMainloopFwdSm80ILi8ELi2ELb0EN4cute5tupleIJNS5_1CILi128EEENS7_ILi64EEENS7_ILi192EEEEEELi192ENS_10bfloat16_tEfNS_4arch4Sm80ELb0ELb1ELb0ELb1ELb1ELb0ELb1ELb1EEENS1_21CollectiveEpilogueFwdINS6_IJS8_SA_S9_EEENS6_IJNS7_ILi1EEESI_SI_EEESC_SE_Li256ELb1ELb1ELb1ELb0EEENS1_36VarlenDynamicPersistentTileSchedulerILi128ELi64ELi256ELi256ELb1ELb1ELb0ELb1ELb0ELb1EEEEEEEEEvNT_6ParamsE) ;  /* 0xfffe69f002007950 */ /* 0x000fea0003c3ffff */
.L_x_2241:
        /* <DEDUP_REMOVED lines=15> */
.L_x_3153:


//--------------------- .text._ZN7cutlass13device_kernelIN5flash19enable_sm80_to_sm89INS1_16FlashAttnFwdSm80INS1_25CollectiveMainloopFwdSm80ILi8ELi2ELb0EN4cute5tupleIJNS5_1CILi128EEENS7_ILi64EEENS7_ILi192EEEEEELi192ENS_10bfloat16_tEfNS_4arch4Sm80ELb0ELb1ELb0ELb1ELb1ELb1ELb1ELb1EEENS1_21CollectiveEpilogueFwdINS6_IJS8_SA_S9_EEENS6_IJNS7_ILi1EEESI_SI_EEESC_SE_Li256ELb1ELb1ELb1ELb0EEENS1_36VarlenDynamicPersistentTileSchedulerILi128ELi64ELi256ELi256ELb1ELb1ELb0ELb1ELb0ELb1EEEEEEEEEvNT_6ParamsE --------------------------
	.section	.text._ZN7cutlass13device_kernelIN5flash19enable_sm80_to_sm89INS1_16FlashAttnFwdSm80INS1_25CollectiveMainloopFwdSm80ILi8ELi2ELb0EN4cute5tupleIJNS5_1CILi128EEENS7_ILi64EEENS7_ILi192EEEEEELi192ENS_10bfloat16_tEfNS_4arch4Sm80ELb0ELb1ELb0ELb1ELb1ELb1ELb1ELb1EEENS1_21CollectiveEpilogueFwdINS6_IJS8_SA_S9_EEENS6_IJNS7_ILi1EEESI_SI_EEESC_SE_Li256ELb1ELb1ELb1ELb0EEENS1_36VarlenDynamicPersistentTileSchedulerILi128ELi64ELi256ELi256ELb1ELb1ELb0ELb1ELb0ELb1EEEEEEEEEvNT_6ParamsE,"ax",@progbits
	.sectioninfo	@"SHI_REGISTERS=255"
	.align	128
.text._ZN7cutlass13device_kernelIN5flash19enable_sm80_to_sm89INS1_16FlashAttnFwdSm80INS1_25CollectiveMainloopFwdSm80ILi8ELi2ELb0EN4cute5tupleIJNS5_1CILi128EEENS7_ILi64EEENS7_ILi192EEEEEELi192ENS_10bfloat16_tEfNS_4arch4Sm80ELb0ELb1ELb0ELb1ELb1ELb1ELb1ELb1EEENS1_21CollectiveEpilogueFwdINS6_IJS8_SA_S9_EEENS6_IJNS7_ILi1EEESI_SI_EEESC_SE_Li256ELb1ELb1ELb1ELb0EEENS1_36VarlenDynamicPersistentTileSchedulerILi128ELi64ELi256ELi256ELb1ELb1ELb0ELb1ELb0ELb1EEEEEEEEEvNT_6ParamsE:
        .type           _ZN7cutlass13device_kernelIN5flash19enable_sm80_to_sm89INS1_16FlashAttnFwdSm80INS1_25CollectiveMainloopFwdSm80ILi8ELi2ELb0EN4cute5tupleIJNS5_1CILi128EEENS7_ILi64EEENS7_ILi192EEEEEELi192ENS_10bfloat16_tEfNS_4arch4Sm80ELb0ELb1ELb0ELb1ELb1ELb1ELb1ELb1EEENS1_21CollectiveEpilogueFwdINS6_IJS8_SA_S9_EEENS6_IJNS7_ILi1EEESI_SI_EEESC_SE_Li256ELb1ELb1ELb1ELb0EEENS1_36VarlenDynamicPersistentTileSchedulerILi128ELi64ELi256ELi256ELb1ELb1ELb0ELb1ELb0ELb1EEEEEEEEEvNT_6ParamsE,@function
        .size           _ZN7cutlass13device_kernelIN5flash19enable_sm80_to_sm89INS1_16FlashAttnFwdSm80INS1_25CollectiveMainloopFwdSm80ILi8ELi2ELb0EN4cute5tupleIJNS5_1CILi128EEENS7_ILi64EEENS7_ILi192EEEEEELi192ENS_10bfloat16_tEfNS_4arch4Sm80ELb0ELb1ELb0ELb1ELb1ELb1ELb1ELb1EEENS1_21CollectiveEpilogueFwdINS6_IJS8_SA_S9_EEENS6_IJNS7_ILi1EEESI_SI_EEESC_SE_Li256ELb1ELb1ELb1ELb0EEENS1_36VarlenDynamicPersistentTileSchedulerILi128ELi64ELi256ELi256ELb1ELb1ELb0ELb1ELb0ELb1EEEEEEEEEvNT_6ParamsE,(.L_x_3158 - _ZN7cutlass13device_kernelIN5flash19enable_sm80_to_sm89INS1_16FlashAttnFwdSm80INS1_25CollectiveMainloopFwdSm80ILi8ELi2ELb0EN4cute5tupleIJNS5_1CILi128EEENS7_ILi64EEENS7_ILi192EEEEEELi192ENS_10bfloat16_tEfNS_4arch4Sm80ELb0ELb1ELb0ELb1ELb1ELb1ELb1ELb1EEENS1_21CollectiveEpilogueFwdINS6_IJS8_SA_S9_EEENS6_IJNS7_ILi1EEESI_SI_EEESC_SE_Li256ELb1ELb1ELb1ELb0EEENS1_36VarlenDynamicPersistentTileSchedulerILi128ELi64ELi256ELi256ELb1ELb1ELb0ELb1ELb0ELb1EEEEEEEEEvNT_6ParamsE)
        .other          _ZN7cutlass13device_kernelIN5flash19enable_sm80_to_sm89INS1_16FlashAttnFwdSm80INS1_25CollectiveMainloopFwdSm80ILi8ELi2ELb0EN4cute5tupleIJNS5_1CILi128EEENS7_ILi64EEENS7_ILi192EEEEEELi192ENS_10bfloat16_tEfNS_4arch4Sm80ELb0ELb1ELb0ELb1ELb1ELb1ELb1ELb1EEENS1_21CollectiveEpilogueFwdINS6_IJS8_SA_S9_EEENS6_IJNS7_ILi1EEESI_SI_EEESC_SE_Li256ELb1ELb1ELb1ELb0EEENS1_36VarlenDynamicPersistentTileSchedulerILi128ELi64ELi256ELi256ELb1ELb1ELb0ELb1ELb0ELb1EEEEEEEEEvNT_6ParamsE,@"STO_CUDA_ENTRY STV_DEFAULT"
_ZN7cutlass13device_kernelIN5flash19enable_sm80_to_sm89INS1_16FlashAttnFwdSm80INS1_25CollectiveMainloopFwdSm80ILi8ELi2ELb0EN4cute5tupleIJNS5_1CILi128EEENS7_ILi64EEENS7_ILi192EEEEEELi192ENS_10bfloat16_tEfNS_4arch4Sm80ELb0ELb1ELb0ELb1ELb1ELb1ELb1ELb1EEENS1_21CollectiveEpilogueFwdINS6_IJS8_SA_S9_EEENS6_IJNS7_ILi1EEESI_SI_EEESC_SE_Li256ELb1ELb1ELb1ELb0EEENS1_36VarlenDynamicPersistentTileSchedulerILi128ELi64ELi256ELi256ELb1ELb1ELb0ELb1ELb0ELb1EEEEEEEEEvNT_6ParamsE:
        /* <DEDUP_REMOVED lines=16> */
[----:B------:R-:W-:Y:S02]  /*0100*/  @P0 MOV R249, R224 ;  /* 0x000000e000f90202 */ /* 0x000fe40000000f00 */
        /* <DEDUP_REMOVED lines=42> */
.L_x_2247:
        /* <DEDUP_REMOVED lines=17> */
.L_x_2458:
        /* <DEDUP_REMOVED lines=16> */
.L_x_2459:
[----:B--2---:R-:W-:-:S05]  /*05c0*/  IMAD R0, R0, c[0x0][0x538], RZ ;  /* 0x00014e0000007a24 */ /* 0x004fca00078e02ff */
[----:B------:R-:W-:-:S04]  /*05d0*/  IADD3 R6, R0, R6, RZ ;  /* 0x0000000600067210 */ /* 0x000fc80007ffe0ff */
[----:B------:R-:W-:-:S13]  /*05e0*/  ISETP.GT.AND P0, PT, R6, UR5, PT ;  /* 0x0000000506007c0c */ /* 0x000fda000bf04270 */
[----:B-1----:R-:W-:Y:S05]  /*05f0*/  @!P0 BRA `(.L_x_2247) ;  /* 0xfffffdb000008947 */ /* 0x002fea000383ffff */
.L_x_2243:
[----:B------:R-:W-:-:S05]  /*0600*/  IADD3 R10, -R0, R6, RZ ;  /* 0x00000006000a7210 */ /* 0x000fca0007ffe1ff */
[----:B------:R-:W-:-:S05]  /*0610*/  IMAD R0, R4, c[0x0][0x538], R10 ;  /* 0x00014e0004007a24 */ /* 0x000fca00078e020a */
[----:B------:R-:W-:Y:S01]  /*0620*/  ISETP.GT.AND P0, PT, R0, UR5, PT ;  /* 0x0000000500007c0c */ /* 0x000fe2000bf04270 */
[----:B------:R-:W-:-:S12]  /*0630*/  BRA.DIV ~URZ, `(.L_x_2248) ;  /* 0x0001c5627f007947 */ /* 0x000fd8000b800000 */
[----:B------:R-:W-:-:S04]  /*0640*/  VOTE.ANY R6, PT, !P0 ;  /* 0x0000000000067806 */ /* 0x000fc800040e0100 */
.L_x_2460:
[----:B------:R-:W1:Y:S02]  /*0650*/  POPC R0, R6 ;  /* 0x0000000600007309 */ /* 0x000e640000000000 */
[----:B-1----:R-:W-:Y:S01]  /*0660*/  IADD3 R227, R0, R7, RZ ;  /* 0x0000000700e37210 */ /* 0x002fe20007ffe0ff */
[----:B------:R-:W-:Y:S05]  /*0670*/  BRA.DIV ~URZ, `(.L_x_2249) ;  /* 0x0001c5727f007947 */ /* 0x000fea000b800000 */
[----:B------:R1:W2:Y:S01]  /*0680*/  SHFL.IDX PT, R12, R9, R0, 0x1f ;  /* 0x00001f00090c7589 */ /* 0x0002a200000e0000 */
[----:B------:R-:W-:-:S03]  /*0690*/  MOV R5, RZ ;  /* 0x000000ff00057202 */ /* 0x000fc60000000f00 */
[----:B------:R1:W3:Y:S04]  /*06a0*/  SHFL.IDX PT, R9, R8, R0, 0x1f ;  /* 0x00001f0008097589 */ /* 0x0002e800000e0000 */
.L_x_2461:
[----:B------:R-:W-:Y:S01]  /*06b0*/  ISETP.NE.AND P0, PT, R6, RZ, PT ;  /* 0x000000ff0600720c */ /* 0x000fe20003f05270 */
[----:B------:R-:W-:-:S12]  /*06c0*/  BSSY B0, `(.L_x_2250) ;  /* 0x0000005000007945 */ /* 0x000fd80003800000 */
[----:B------:R-:W-:Y:S05]  /*06d0*/  @!P0 BRA `(.L_x_2251) ;  /* 0x0000003000008947 */ /* 0x000fea0003800000 */
[----:B-1----:R-:W-:Y:S01]  /*06e0*/  IADD3 R0, R0, -0x1, RZ ;  /* 0xffffffff00007810 */ /* 0x002fe20007ffe0ff */
[----:B------:R-:W-:Y:S05]  /*06f0*/  BRA.DIV ~URZ, `(.L_x_2252) ;  /* 0x0001c5f27f007947 */ /* 0x000fea000b800000 */
[----:B------:R1:W4:Y:S02]  /*0700*/  SHFL.IDX PT, R5, R4, R0, 0x1f ;  /* 0x00001f0004057589 */ /* 0x00032400000e0000 */
.L_x_2251:
[----:B------:R-:W-:Y:S05]  /*0710*/  BSYNC B0 ;  /* 0x0000000000007941 */ /* 0x000fea0003800000 */
.L_x_2250:
        /* <DEDUP_REMOVED lines=67> */
.L_x_2254:
        /* <DEDUP_REMOVED lines=68> */
.L_x_2255:
[----:B------:R-:W-:Y:S05]  /*0f90*/  BSYNC B0 ;  /* 0x0000000000007941 */ /* 0x000fea0003800000 */
.L_x_2253:
[----:B------:R-:W-:-:S04]  /*0fa0*/  LOP3.LUT R0, RZ, R0, RZ, 0x33, !PT ;  /* 0x00000000ff007212 */ /* 0x000fc800078e33ff */
[----:B------:R-:W-:-:S05]  /*0fb0*/  IADD3 R0, R0, R12, RZ ;  /* 0x0000000c00007210 */ /* 0x000fca0007ffe0ff */
[----:B------:R1:W-:Y:S01]  /*0fc0*/  STL [R1+0xc4], R0 ;  /* 0x0000c40001007387 */ /* 0x0003e20000100800 */
[----:B------:R-:W-:Y:S05]  /*0fd0*/  BRA `(.L_x_2256) ;  /* 0x0000003000007947 */ /* 0x000fea0003800000 */
.L_x_2244:
[----:B------:R1:W-:Y:S01]  /*0fe0*/  STL [R1+0xc4], RZ ;  /* 0x0000c4ff01007387 */ /* 0x0003e20000100800 */
[----:B------:R-:W-:Y:S02]  /*0ff0*/  MOV R249, UR5 ;  /* 0x0000000500f97c02 */ /* 0x000fe40008000f00 */
[----:B------:R-:W-:-:S03]  /*1000*/  MOV R226, RZ ;  /* 0x000000ff00e27202 */ /* 0x000fc60000000f00 */
.L_x_2256:
[----:B-1----:R-:W2:Y:S01]  /*1010*/  LDL R0, [R1+0xc4] ;  /* 0x0000c40001007983 */ /* 0x002ea20000100800 */
[----:B------:R-:W-:Y:S01]  /*1020*/  ISETP.NE.AND P0, PT, R13, RZ, PT ;  /* 0x000000ff0d00720c */ /* 0x000fe20003f05270 */
[----:B------:R-:W-:Y:S01]  /*1030*/  IMAD.MOV.U32 R6, RZ, RZ, R226 ;  /* 0x000000ffff067224 */ /* 0x000fe200078e00e2 */
[----:B------:R-:W-:Y:S01]  /*1040*/  MOV R7, R227 ;  /* 0x000000e300077202 */ /* 0x000fe20000000f00 */
[----:B------:R-:W-:Y:S10]  /*1050*/  WARPSYNC 0xffffffff ;  /* 0xffffffff00007948 */ /* 0x000ff40003800000 */
[----:B------:R-:W-:-:S04]  /*1060*/  @!P0 IMAD.MOV.U32 R224, RZ, RZ, R249 ;  /* 0x000000ffffe08224 */ /* 0x000fc800078e00f9 */
[----:B------:R-:W-:Y:S01]  /*1070*/  IMAD.MOV.U32 R4, RZ, RZ, R224 ;  /* 0x000000ffff047224 */ /* 0x000fe200078e00e0 */
[----:B--2---:R-:W-:-:S05]  /*1080*/  MOV R5, R0 ;  /* 0x0000000000057202 */ /* 0x004fca0000000f00 */
[----:B------:R1:W-:Y:S04]  /*1090*/  @!P0 STS.128 [0x24100], R4 ;  /* 0x02410004ff008388 */ /* 0x0003e80000000c00 */
[----:B------:R-:W-:Y:S06]  /*10a0*/  BAR.ARV 0x5, 0x100 ;  /* 0x0144000000007b1d */ /* 0x000fec0000002000 */
.L_x_2242:
[----:B---3--:R-:W-:-:S13]  /*10b0*/  ISETP.GE.AND P0, PT, R227, c[0x0][0x53c], PT ;  /* 0x00014f00e3007a0c */ /* 0x008fda0003f06270 */
[----:B------:R-:W-:Y:S05]  /*10c0*/  @P0 EXIT ;  /* 0x000000000000094d */ /* 0x000fea0003800000 */
[----:B------:R-:W3:Y:S01]  /*10d0*/  S2R R14, SR_TID.X ;  /* 0x00000000000e7919 */ /* 0x000ee20000002100 */
[----:B------:R-:W-:Y:S01]  /*10e0*/  IMAD.MOV.U32 R176, RZ, RZ, 0x20 ;  /* 0x00000020ffb07424 */ /* 0x000fe200078e00ff */
[----:B------:R-:W-:Y:S02]  /*10f0*/  ULDC UR7, c[0x0][0x20] ;  /* 0x0000080000077ab9 */ /* 0x000fe40000000800 */
[----:B------:R-:W-:Y:S02]  /*1100*/  UIADD3 UR7, UP0, UR4, UR7, URZ ;  /* 0x0000000704077290 */ /* 0x000fe4000ff1e03f */
[----:B------:R-:W-:Y:S02]  /*1110*/  ULDC UR6, c[0x0][0x24] ;  /* 0x0000090000067ab9 */ /* 0x000fe40000000800 */
[----:B------:R-:W-:Y:S01]  /*1120*/  UIADD3.X UR6, URZ, UR6, URZ, UP0, !UPT ;  /* 0x000000063f067290 */ /* 0x000fe200087fe43f */
[----:B---3--:R-:W-:-:S04]  /*1130*/  SHF.R.S32.HI R11, RZ, 0x1f, R14 ;  /* 0x0000001fff0b7819 */ /* 0x008fc8000001140e */
[CC--:B--2---:R-:W-:Y:S02]  /*1140*/  LEA.HI R0, R11.reuse, R14.reuse, RZ, 0x4 ;  /* 0x0000000e0b007211 */ /* 0x0c4fe400078f20ff */
[----:B------:R-:W-:Y:S02]  /*1150*/  LEA.HI R10, R11, R14, RZ, 0x3 ;  /* 0x0000000e0b0a7211 */ /* 0x000fe400078f18ff */
[----:B------:R-:W-:Y:S02]  /*1160*/  LOP3.LUT R2, R0, 0xfffffff0, RZ, 0xc0, !PT ;  /* 0xfffffff000027812 */ /* 0x000fe400078ec0ff */
[----:B-1----:R-:W-:Y:S02]  /*1170*/  SHF.R.S32.HI R4, RZ, 0x4, R0 ;  /* 0x00000004ff047819 */ /* 0x002fe40000011400 */
[----:B------:R-:W-:Y:S01]  /*1180*/  SHF.R.S32.HI R246, RZ, 0x3, R10 ;  /* 0x00000003fff67819 */ /* 0x000fe2000001140a */
[----:B------:R-:W-:Y:S01]  /*1190*/  IMAD.IADD R3, R14, 0x1, -R2 ;  /* 0x000000010e037824 */ /* 0x000fe200078e0a02 */
[----:B------:R-:W-:-:S02]  /*11a0*/  LOP3.LUT R6, R10, 0xfffffff8, RZ, 0xc0, !PT ;  /* 0xfffffff80a067812 */ /* 0x000fc400078ec0ff */
[----:B------:R-:W-:Y:S01]  /*11b0*/  LEA.HI R0, R0, R4, RZ, 0x1 ;  /* 0x0000000400007211 */ /* 0x000fe200078f08ff */
[----:B------:R-:W-:Y:S02]  /*11c0*/  IMAD.SHL.U32 R5, R246, 0x40, RZ ;  /* 0x00000040f6057824 */ /* 0x000fe400078e00ff */
[----:B------:R-:W-:Y:S01]  /*11d0*/  IMAD.IADD R7, R14, 0x1, -R6 ;  /* 0x000000010e077824 */ /* 0x000fe200078e0a06 */
[----:B------:R-:W-:Y:S02]  /*11e0*/  SHF.R.S32.HI R6, RZ, 0x1f, R3 ;  /* 0x0000001fff067819 */ /* 0x000fe40000011403 */
[----:B------:R-:W-:Y:S01]  /*11f0*/  LOP3.LUT R2, R0, 0xfffffffe, RZ, 0xc0, !PT ;  /* 0xfffffffe00027812 */ /* 0x000fe200078ec0ff */
[----:B------:R-:W-:Y:S01]  /*1200*/  IMAD.SHL.U32 R234, R7, 0x8, RZ ;  /* 0x0000000807ea7824 */ /* 0x000fe200078e00ff */
[----:B------:R-:W-:Y:S02]  /*1210*/  LOP3.LUT R0, R5, 0x1c0, RZ, 0xc0, !PT ;  /* 0x000001c005007812 */ /* 0x000fe400078ec0ff */
[----:B------:R-:W-:Y:S01]  /*1220*/  LEA.HI R178, R6, R3, RZ, 0x3 ;  /* 0x0000000306b27211 */ /* 0x000fe200078f18ff */
[----:B------:R-:W-:Y:S01]  /*1230*/  IMAD.IADD R8, R4, 0x1, -R2 ;  /* 0x0000000104087824 */ /* 0x000fe200078e0a02 */
[----:B------:R-:W-:-:S02]  /*1240*/  SHF.R.U32.HI R5, RZ, 0x3, R0 ;  /* 0x00000003ff057819 */ /* 0x000fc40000011600 */
[----:B------:R-:W-:Y:S01]  /*1250*/  LOP3.LUT R2, R0, 0x38, R234, 0xf8, !PT ;  /* 0x0000003800027812 */ /* 0x000fe200078ef8ea */
[----:B------:R-:W-:Y:S01]  /*1260*/  IMAD.SHL.U32 R0, R7, 0x40, RZ ;  /* 0x0000004007007824 */ /* 0x000fe200078e00ff */
[C---:B------:R-:W-:Y:S01]  /*1270*/  LOP3.LUT R4, R178.reuse, 0xfffffff8, RZ, 0xc0, !PT ;  /* 0xfffffff8b2047812 */ /* 0x040fe200078ec0ff */
[----:B------:R-:W-:Y:S01]  /*1280*/  IMAD.SHL.U32 R178, R178, 0x40, RZ ;  /* 0x00000040b2b27824 */ /* 0x000fe200078e00ff */
[----:B------:R-:W-:Y:S02]  /*1290*/  LEA.HI R7, R11, R14, RZ, 0x5 ;  /* 0x0000000e0b077211 */ /* 0x000fe400078f28ff */
[----:B------:R-:W-:Y:S01]  /*12a0*/  LOP3.LUT R0, R0, 0x1c0, RZ, 0xc0, !PT ;  /* 0x000001c000007812 */ /* 0x000fe200078ec0ff */
[----:B------:R-:W-:Y:S01]  /*12b0*/  IMAD.IADD R6, R3, 0x1, -R4 ;  /* 0x0000000103067824 */ /* 0x000fe200078e0a04 */
[----:B------:R-:W-:Y:S02]  /*12c0*/  LOP3.LUT R4, R7, 0xffffffe0, RZ, 0xc0, !PT ;  /* 0xffffffe007047812 */ /* 0x000fe400078ec0ff */
[----:B------:R-:W-:-:S02]  /*12d0*/  LOP3.LUT R3, R0, 0x8, R10, 0xf8, !PT ;  /* 0x0000000800037812 */ /* 0x000fc400078ef80a */
[----:B------:R-:W-:Y:S01]  /*12e0*/  LOP3.LUT R9, R2, R5, RZ, 0x3c, !PT ;  /* 0x0000000502097212 */ /* 0x000fe200078e3cff */
[----:B------:R-:W-:Y:S01]  /*12f0*/  IMAD.IADD R13, R14, 0x1, -R4 ;  /* 0x000000010e0d7824 */ /* 0x000fe200078e0a04 */
[----:B------:R-:W-:Y:S02]  /*1300*/  SHF.R.U32.HI R0, RZ, 0x3, R0 ;  /* 0x00000003ff007819 */ /* 0x000fe40000011600 */
[--C-:B------:R-:W-:Y:S02]  /*1310*/  SHF.R.S32.HI R244, RZ, 0x5, R7.reuse ;  /* 0x00000005fff47819 */ /* 0x100fe40000011407 */
[----:B------:R-:W-:Y:S02]  /*1320*/  SHF.R.S32.HI R2, RZ, 0x1f, R7 ;  /* 0x0000001fff027819 */ /* 0x000fe40000011407 */
[----:B------:R-:W-:Y:S01]  /*1330*/  LOP3.LUT R7, R3, R0, RZ, 0x3c, !PT ;  /* 0x0000000003077212 */ /* 0x000fe200078e3cff */
[----:B------:R-:W-:Y:S01]  /*1340*/  IMAD.SHL.U32 R3, R6, 0x40, RZ ;  /* 0x0000004006037824 */ /* 0x000fe200078e00ff */
[----:B------:R-:W-:Y:S01]  /*1350*/  LEA.HI R0, R2, R244, RZ, 0x3 ;  /* 0x000000f402007211 */ /* 0x000fe200078f18ff */
[----:B------:R-:W-:Y:S01]  /*1360*/  IMAD.SHL.U32 R15, R244, 0x400, RZ ;  /* 0x00000400f40f7824 */ /* 0x000fe200078e00ff */
[----:B------:R-:W-:-:S02]  /*1370*/  SHF.R.S32.HI R2, RZ, 0x1f, R13 ;  /* 0x0000001fff027819 */ /* 0x000fc4000001140d */
[----:B------:R-:W-:Y:S02]  /*1380*/  LOP3.LUT R4, R0, 0xffffff8, RZ, 0xc0, !PT ;  /* 0x0ffffff800047812 */ /* 0x000fe400078ec0ff */
[----:B------:R-:W-:Y:S01]  /*1390*/  LEA.HI R10, R2, R13, RZ, 0x2 ;  /* 0x0000000d020a7211 */ /* 0x000fe200078f10ff */
[----:B------:R-:W-:Y:S01]  /*13a0*/  IMAD.SHL.U32 R2, R8, 0x8, RZ ;  /* 0x0000000808027824 */ /* 0x000fe200078e00ff */
[----:B------:R-:W-:Y:S01]  /*13b0*/  LOP3.LUT R0, R3, 0x1c0, RZ, 0xc0, !PT ;  /* 0x000001c003007812 */ /* 0x000fe200078ec0ff */
[----:B------:R-:W-:Y:S01]  /*13c0*/  IMAD.IADD R4, R244, 0x1, -R4 ;  /* 0x00000001f4047824 */ /* 0x000fe200078e0a04 */
[----:B------:R-:W-:Y:S02]  /*13d0*/  SHF.R.S32.HI R3, RZ, 0x2, R10 ;  /* 0x00000002ff037819 */ /* 0x000fe4000001140a */
[----:B------:R-:W-:Y:S02]  /*13e0*/  LOP3.LUT R2, R0, 0x8, R2, 0xf8, !PT ;  /* 0x0000000800027812 */ /* 0x000fe400078ef802 */
[----:B------:R-:W-:Y:S01]  /*13f0*/  SHF.R.U32.HI R0, RZ, 0x3, R0 ;  /* 0x00000003ff007819 */ /* 0x000fe20000011600 */
[----:B------:R-:W-:Y:S01]  /*1400*/  IMAD R12, R4, 0x10, R3 ;  /* 0x00000010040c7824 */ /* 0x000fe200078e0203 */
[----:B------:R-:W-:-:S02]  /*1410*/  LOP3.LUT R178, R178, 0xfffffe00, RZ, 0xc0, !PT ;  /* 0xfffffe00b2b27812 */ /* 0x000fc400078ec0ff */
[----:B------:R-:W-:Y:S01]  /*1420*/  LOP3.LUT R2, R2, R0, RZ, 0x3c, !PT ;  /* 0x0000000002027212 */ /* 0x000fe200078e3cff */
[----:B------:R-:W-:Y:S01]  /*1430*/  IMAD R0, R8, 0x200, R7 ;  /* 0x0000020008007824 */ /* 0x000fe200078e0207 */
[----:B------:R-:W-:Y:S01]  /*1440*/  LEA.HI R3, R11, R14, RZ, 0x2 ;  /* 0x0000000e0b037211 */ /* 0x000fe200078f10ff */
[----:B------:R-:W-:Y:S01]  /*1450*/  STL [R1+0x124], R12 ;  /* 0x0001240c01007387 */ /* 0x000fe20000100800 */
[CC--:B------:R-:W-:Y:S02]  /*1460*/  IADD3 R172, R2.reuse, R178.reuse, R15 ;  /* 0x000000b202ac7210 */ /* 0x0c0fe40007ffe00f */
[----:B------:R-:W-:Y:S02]  /*1470*/  LOP3.LUT R178, R2, R178, RZ, 0xfc, !PT ;  /* 0x000000b202b27212 */ /* 0x000fe400078efcff */
[--C-:B------:R-:W-:Y:S02]  /*1480*/  SHF.R.S32.HI R211, RZ, 0x2, R3.reuse ;  /* 0x00000002ffd37819 */ /* 0x100fe40000011403 */
[----:B------:R-:W-:-:S02]  /*1490*/  SHF.R.S32.HI R2, RZ, 0x1f, R3 ;  /* 0x0000001fff027819 */ /* 0x000fc40000011403 */
[----:B------:R-:W-:Y:S02]  /*14a0*/  LOP3.LUT R3, R3, 0xfffffffc, RZ, 0xc0, !PT ;  /* 0xfffffffc03037812 */ /* 0x000fe400078ec0ff */
[----:B------:R-:W-:Y:S02]  /*14b0*/  LEA.HI R2, R2, R211, RZ, 0x3 ;  /* 0x000000d302027211 */ /* 0x000fe400078f18ff */
[----:B------:R-:W-:Y:S01]  /*14c0*/  LOP3.LUT R4, R10, 0x7ffffffc, RZ, 0xc0, !PT ;  /* 0x7ffffffc0a047812 */ /* 0x000fe200078ec0ff */
[----:B------:R-:W-:Y:S01]  /*14d0*/  IMAD.IADD R239, R14, 0x1, -R3 ;  /* 0x000000010eef7824 */ /* 0x000fe200078e0a03 */
[----:B------:R-:W-:Y:S02]  /*14e0*/  LOP3.LUT R3, R2, 0xfffffff8, RZ, 0xc0, !PT ;  /* 0xfffffff802037812 */ /* 0x000fe400078ec0ff */
[----:B------:R-:W-:Y:S01]  /*14f0*/  LEA.HI R5, R11, R14, RZ, 0x6 ;  /* 0x0000000e0b057211 */ /* 0x000fe200078f30ff */
[C---:B------:R-:W-:Y:S01]  /*1500*/  IMAD.SHL.U32 R106, R239.reuse, 0x8, RZ ;  /* 0x00000008ef6a7824 */ /* 0x040fe200078e00ff */
[----:B------:R-:W-:Y:S01]  /*1510*/  LEA.HI R2, R239, R239, RZ, 0x1 ;  /* 0x000000efef027211 */ /* 0x000fe200078f08ff */
[----:B------:R-:W-:Y:S01]  /*1520*/  IMAD.IADD R4, R13, 0x1, -R4 ;  /* 0x000000010d047824 */ /* 0x000fe200078e0a04 */
[----:B------:R-:W-:Y:S01]  /*1530*/  R2P PR, R6, 0x6 ;  /* 0x0000000606007804 */ /* 0x000fe20000000000 */
[----:B------:R-:W-:Y:S01]  /*1540*/  IMAD.IADD R238, R211, 0x1, -R3 ;  /* 0x00000001d3ee7824 */ /* 0x000fe200078e0a03 */
[----:B------:R-:W-:Y:S01]  /*1550*/  IADD3 R110, R106, 0x20, RZ ;  /* 0x000000206a6e7810 */ /* 0x000fe20007ffe0ff */
[----:B------:R-:W-:Y:S01]  /*1560*/  IMAD.SHL.U32 R5, R5, 0x8, RZ ;  /* 0x0000000805057824 */ /* 0x000fe200078e00ff */
[----:B------:R-:W-:Y:S01]  /*1570*/  LOP3.LUT R2, R2, 0x1ffffffe, RZ, 0xc0, !PT ;  /* 0x1ffffffe02027812 */ /* 0x000fe200078ec0ff */
[----:B------:R-:W-:Y:S01]  /*1580*/  IMAD.SHL.U32 R28, R4, 0x2, RZ ;  /* 0x00000002041c7824 */ /* 0x000fe200078e00ff */
[----:B------:R-:W-:Y:S01]  /*1590*/  SHF.R.S32.HI R3, RZ, 0x1f, R110 ;  /* 0x0000001fff037819 */ /* 0x000fe2000001146e */
[----:B------:R-:W-:Y:S01]  /*15a0*/  IMAD.MOV.U32 R6, RZ, RZ, 0x40 ;  /* 0x00000040ff067424 */ /* 0x000fe200078e00ff */
[----:B------:R-:W-:Y:S01]  /*15b0*/  LOP3.LUT R9, R9, 0x7ffffe00, R5, 0xf8, !PT ;  /* 0x7ffffe0009097812 */ /* 0x000fe200078ef805 */
[----:B------:R-:W-:Y:S01]  /*15c0*/  IMAD.IADD R5, R239, 0x1, -R2 ;  /* 0x00000001ef057824 */ /* 0x000fe200078e0a02 */
[----:B------:R-:W-:Y:S01]  /*15d0*/  LEA.HI R3, R3, R110, RZ, 0x3 ;  /* 0x0000006e03037211 */ /* 0x000fe200078f18ff */
[----:B------:R-:W-:Y:S01]  /*15e0*/  STL [R1+0xc8], R28 ;  /* 0x0000c81c01007387 */ /* 0x000fe20000100800 */
[C---:B------:R-:W-:Y:S01]  /*15f0*/  IADD3 R27, R28.reuse, 0x8, RZ ;  /* 0x000000081c1b7810 */ /* 0x040fe20007ffe0ff */
[----:B------:R-:W-:Y:S01]  /*1600*/  IMAD R4, R5, 0x8, R12 ;  /* 0x0000000805047824 */ /* 0x000fe200078e020c */
[C---:B------:R-:W-:Y:S01]  /*1610*/  IADD3 R26, R28.reuse, 0x10, RZ ;  /* 0x000000101c1a7810 */ /* 0x040fe20007ffe0ff */
[----:B------:R-:W-:Y:S01]  /*1620*/  IMAD.SHL.U32 R111, R9, 0x2, RZ ;  /* 0x00000002096f7824 */ /* 0x000fe200078e00ff */
[----:B------:R-:W-:Y:S01]  /*1630*/  LOP3.LUT R210, R3, 0xfffffff8, RZ, 0xc0, !PT ;  /* 0xfffffff803d27812 */ /* 0x000fe200078ec0ff */
[----:B------:R-:W-:Y:S01]  /*1640*/  STL [R1+0xc0], R27 ;  /* 0x0000c01b01007387 */ /* 0x000fe20000100800 */
[----:B------:R-:W-:Y:S01]  /*1650*/  SHF.R.S32.HI R3, RZ, 0x1f, R27 ;  /* 0x0000001fff037819 */ /* 0x000fe2000001141b */
[----:B------:R-:W-:Y:S01]  /*1660*/  IMAD.SHL.U32 R108, R239, 0x4, RZ ;  /* 0x00000004ef6c7824 */ /* 0x000fe200078e00ff */
[----:B------:R-:W-:Y:S01]  /*1670*/  IADD3 R25, R28, 0x18, RZ ;  /* 0x000000181c197810 */ /* 0x000fe20007ffe0ff */
[----:B------:R-:W-:Y:S01]  /*1680*/  STL [R1+0x128], R4 ;  /* 0x0001280401007387 */ /* 0x000fe20000100800 */
[----:B------:R-:W-:-:S02]  /*1690*/  SHF.R.S32.HI R5, RZ, 0x1f, R26 ;  /* 0x0000001fff057819 */ /* 0x000fc4000001141a */
[C---:B------:R-:W-:Y:S01]  /*16a0*/  IADD3 R24, R28.reuse, 0x20, RZ ;  /* 0x000000201c187810 */ /* 0x040fe20007ffe0ff */
[----:B------:R1:W-:Y:S01]  /*16b0*/  STL [R1+0x120], R3 ;  /* 0x0001200301007387 */ /* 0x0003e20000100800 */
[----:B------:R-:W-:Y:S02]  /*16c0*/  IADD3 R23, R28, 0x28, RZ ;  /* 0x000000281c177810 */ /* 0x000fe40007ffe0ff */
[----:B------:R-:W-:Y:S01]  /*16d0*/  LEA R177, R0, 0xc100, 0x1 ;  /* 0x0000c10000b17811 */ /* 0x000fe200078e08ff */
[----:B------:R2:W-:Y:S01]  /*16e0*/  STL [R1+0x11c], R5 ;  /* 0x00011c0501007387 */ /* 0x0005e20000100800 */
[----:B------:R-:W-:Y:S02]  /*16f0*/  SEL R0, R6, 0xffffffc0, !P2 ;  /* 0xffffffc006007807 */ /* 0x000fe40005000000 */
[----:B------:R-:W-:Y:S01]  /*1700*/  IADD3 R252, R28, 0x30, RZ ;  /* 0x000000301cfc7810 */ /* 0x000fe20007ffe0ff */
[----:B------:R-:W-:Y:S01]  /*1710*/  STL [R1+0xbc], R26 ;  /* 0x0000bc1a01007387 */ /* 0x000fe20000100800 */
[----:B------:R-:W-:-:S02]  /*1720*/  SHF.R.S32.HI R6, RZ, 0x1f, R24 ;  /* 0x0000001fff067819 */ /* 0x000fc40000011418 */
[C---:B------:R-:W-:Y:S01]  /*1730*/  IADD3 R20, R28.reuse, 0x48, RZ ;  /* 0x000000481c147810 */ /* 0x040fe20007ffe0ff */
        /* <DEDUP_REMOVED lines=8> */
[----:B------:R-:W-:Y:S01]  /*17c0*/  IADD3 R15, R28, 0x78, RZ ;  /* 0x000000781c0f7810 */ /* 0x000fe20007ffe0ff */
[----:B------:R-:W-:Y:S01]  /*17d0*/  STL [R1+0xb0], R23 ;  /* 0x0000b01701007387 */ /* 0x000fe20000100800 */
[----:B-1----:R-:W-:Y:S02]  /*17e0*/  SHF.R.S32.HI R3, RZ, 0x1f, R25 ;  /* 0x0000001fff037819 */ /* 0x002fe40000011419 */
[----:B------:R-:W-:Y:S01]  /*17f0*/  IADD3 R107, R106, 0x40, RZ ;  /* 0x000000406a6b7810 */ /* 0x000fe20007ffe0ff */
[----:B------:R-:W-:Y:S01]  /*1800*/  STL [R1+0xac], R22 ;  /* 0x0000ac1601007387 */ /* 0x000fe20000100800 */
[----:B--2---:R-:W-:Y:S02]  /*1810*/  SHF.R.S32.HI R5, RZ, 0x1f, R23 ;  /* 0x0000001fff057819 */ /* 0x004fe40000011417 */
[C---:B------:R-:W-:Y:S01]  /*1820*/  IADD3 R17, R28.reuse, 0x68, RZ ;  /* 0x000000681c117810 */ /* 0x040fe20007ffe0ff */
[----:B------:R1:W-:Y:S01]  /*1830*/  STL [R1+0x118], R3 ;  /* 0x0001180301007387 */ /* 0x0003e20000100800 */
[----:B------:R-:W-:-:S02]  /*1840*/  IADD3 R16, R28, 0x70, RZ ;  /* 0x000000701c107810 */ /* 0x000fc40007ffe0ff */
[----:B------:R-:W-:Y:S01]  /*1850*/  IADD3 R12, R28, 0x90, RZ ;  /* 0x000000901c0c7810 */ /* 0x000fe20007ffe0ff */
[----:B------:R2:W-:Y:S01]  /*1860*/  STL [R1+0x110], R5 ;  /* 0x0001100501007387 */ /* 0x0005e20000100800 */
[----:B------:R-:W-:Y:S02]  /*1870*/  SHF.R.S32.HI R2, RZ, 0x1f, R107 ;  /* 0x0000001fff027819 */ /* 0x000fe4000001146b */
[----:B------:R-:W-:Y:S01]  /*1880*/  SEL R176, R176, 0xffffffe0, !P1 ;  /* 0xffffffe0b0b07807 */ /* 0x000fe20004800000 */
[----:B------:R-:W-:Y:S01]  /*1890*/  STL [R1+0xa8], R21 ;  /* 0x0000a81501007387 */ /* 0x000fe20000100800 */
[----:B---3--:R-:W-:Y:S02]  /*18a0*/  SHF.R.S32.HI R6, RZ, 0x1f, R22 ;  /* 0x0000001fff067819 */ /* 0x008fe40000011416 */
[----:B------:R-:W-:Y:S01]  /*18b0*/  LEA.HI R2, R2, R107, RZ, 0x3 ;  /* 0x0000006b02027211 */ /* 0x000fe200078f18ff */
[----:B------:R-:W-:Y:S01]  /*18c0*/  STL [R1+0xa4], R20 ;  /* 0x0000a41401007387 */ /* 0x000fe20000100800 */
[----:B------:R-:W-:-:S02]  /*18d0*/  IADD3 R14, R28, 0x80, RZ ;  /* 0x000000801c0e7810 */ /* 0x000fc40007ffe0ff */
[C---:B------:R-:W-:Y:S01]  /*18e0*/  IADD3 R13, R28.reuse, 0x88, RZ ;  /* 0x000000881c0d7810 */ /* 0x040fe20007ffe0ff */
[----:B------:R3:W-:Y:S01]  /*18f0*/  STL [R1+0x10c], R6 ;  /* 0x00010c0601007387 */ /* 0x0007e20000100800 */
[----:B------:R-:W-:Y:S02]  /*1900*/  IADD3 R7, R28, 0xa8, RZ ;  /* 0x000000a81c077810 */ /* 0x000fe40007ffe0ff */
[----:B------:R-:W-:Y:S01]  /*1910*/  LEA R172, R172, 0x18100, 0x1 ;  /* 0x00018100acac7811 */ /* 0x000fe200078e08ff */
[----:B------:R-:W-:Y:S01]  /*1920*/  STL [R1+0xa0], R19 ;  /* 0x0000a01301007387 */ /* 0x000fe20000100800 */
[----:B------:R-:W-:Y:S02]  /*1930*/  LEA R178, R178, 0x100, 0x1 ;  /* 0x00000100b2b27811 */ /* 0x000fe400078e08ff */
[----:B------:R-:W-:Y:S01]  /*1940*/  LOP3.LUT R209, R2, 0xfffffff8, RZ, 0xc0, !PT ;  /* 0xfffffff802d17812 */ /* 0x000fe200078ec0ff */
[----:B------:R-:W-:Y:S01]  /*1950*/  IMAD.IADD R173, R172, 0x1, R176 ;  /* 0x00000001acad7824 */ /* 0x000fe200078e02b0 */
[----:B-1----:R-:W-:Y:S01]  /*1960*/  SHF.R.S32.HI R3, RZ, 0x1f, R252 ;  /* 0x0000001fff037819 */ /* 0x002fe200000114fc */
[----:B------:R-:W-:Y:S01]  /*1970*/  IMAD.IADD R241, R176, 0x1, R178 ;  /* 0x00000001b0f17824 */ /* 0x000fe200078e02b2 */
[----:B------:R-:W-:Y:S01]  /*1980*/  SHF.R.S32.HI R3, RZ, 0x1f, R20 ;  /* 0x0000001fff037819 */ /* 0x000fe20000011414 */
[----:B------:R-:W-:Y:S01]  /*1990*/  IMAD.IADD R179, R0, 0x1, R178 ;  /* 0x0000000100b37824 */ /* 0x000fe200078e02b2 */
[----:B--2---:R-:W-:Y:S01]  /*19a0*/  SHF.R.S32.HI R5, RZ, 0x1f, R21 ;  /* 0x0000001fff057819 */ /* 0x004fe20000011415 */
[--C-:B------:R-:W-:Y:S01]  /*19b0*/  IMAD.IADD R175, R172, 0x1, R0.reuse ;  /* 0x00000001acaf7824 */ /* 0x100fe200078e0200 */
[C---:B------:R-:W-:Y:S01]  /*19c0*/  IADD3 R2, R28.reuse, 0xb8, RZ ;  /* 0x000000b81c027810 */ /* 0x040fe20007ffe0ff */
[----:B------:R1:W-:Y:S01]  /*19d0*/  STL [R1+0x104], R3 ;  /* 0x0001040301007387 */ /* 0x0003e20000100800 */
[C---:B------:R-:W-:Y:S01]  /*19e0*/  IADD3 R9, R28.reuse, 0x98, RZ ;  /* 0x000000981c097810 */ /* 0x040fe20007ffe0ff */
[----:B------:R-:W-:Y:S01]  /*19f0*/  IMAD.IADD R174, R173, 0x1, R0 ;  /* 0x00000001adae7824 */ /* 0x000fe200078e0200 */
[C---:B------:R-:W-:Y:S01]  /*1a00*/  IADD3 R8, R28.reuse, 0xa0, RZ ;  /* 0x000000a01c087810 */ /* 0x040fe20007ffe0ff */
[----:B------:R2:W-:Y:S01]  /*1a10*/  STL [R1+0x108], R5 ;  /* 0x0001080501007387 */ /* 0x0005e20000100800 */
[----:B------:R-:W-:Y:S01]  /*1a20*/  IADD3 R4, R28, 0xb0, RZ ;  /* 0x000000b01c047810 */ /* 0x000fe20007ffe0ff */
[----:B------:R-:W-:Y:S01]  /*1a30*/  IMAD.IADD R0, R0, 0x1, R241 ;  /* 0x0000000100007824 */ /* 0x000fe200078e02f1 */
[----:B------:R-:W-:Y:S01]  /*1a40*/  IADD3 R204, R106, 0x60, RZ ;  /* 0x000000606acc7810 */ /* 0x000fe20007ffe0ff */
[----:B------:R4:W-:Y:S01]  /*1a50*/  STL [R1+0x70], R2 ;  /* 0x0000700201007387 */ /* 0x0009e20000100800 */
[----:B---3--:R-:W-:Y:S01]  /*1a60*/  SHF.R.S32.HI R6, RZ, 0x1f, R19 ;  /* 0x0000001fff067819 */ /* 0x008fe20000011413 */
[----:B------:R-:W-:Y:S01]  /*1a70*/  IMAD.IADD R247, R176, 0x1, R179 ;  /* 0x00000001b0f77824 */ /* 0x000fe200078e02b3 */
[C---:B------:R-:W-:Y:S01]  /*1a80*/  IADD3 R203, R106.reuse, 0x80, RZ ;  /* 0x000000806acb7810 */ /* 0x040fe20007ffe0ff */
[----:B------:R-:W-:Y:S01]  /*1a90*/  STL [R1+0x9c], R18 ;  /* 0x00009c1201007387 */ /* 0x000fe20000100800 */
[----:B------:R-:W-:-:S02]  /*1aa0*/  IADD3 R202, R106, 0xa0, RZ ;  /* 0x000000a06aca7810 */ /* 0x000fc40007ffe0ff */
[C---:B------:R-:W-:Y:S01]  /*1ab0*/  IADD3 R236, R234.reuse, 0x40, RZ ;  /* 0x00000040eaec7810 */ /* 0x040fe20007ffe0ff */
[----:B------:R3:W-:Y:S01]  /*1ac0*/  STL [R1+0x100], R6 ;  /* 0x0001000601007387 */ /* 0x0007e20000100800 */
[----:B------:R-:W-:Y:S02]  /*1ad0*/  IADD3 R237, R234, 0x80, RZ ;  /* 0x00000080eaed7810 */ /* 0x000fe40007ffe0ff */
[----:B------:R-:W-:Y:S01]  /*1ae0*/  SHF.R.S32.HI R235, RZ, 0x1f, R234 ;  /* 0x0000001fffeb7819 */ /* 0x000fe200000114ea */
[----:B------:R-:W-:Y:S01]  /*1af0*/  STL [R1+0x98], R17 ;  /* 0x0000981101007387 */ /* 0x000fe20000100800 */
[----:B------:R-:W-:Y:S02]  /*1b00*/  SHF.R.S32.HI R228, RZ, 0x1f, R106 ;  /* 0x0000001fffe47819 */ /* 0x000fe4000001146a */
[----:B------:R-:W-:Y:S01]  /*1b10*/  SHF.R.S32.HI R233, RZ, 0x1f, R204 ;  /* 0x0000001fffe97819 */ /* 0x000fe200000114cc */
[----:B------:R-:W-:Y:S01]  /*1b20*/  STL [R1+0x94], R16 ;  /* 0x0000941001007387 */ /* 0x000fe20000100800 */
[----:B-1----:R-:W-:-:S02]  /*1b30*/  SHF.R.S32.HI R3, RZ, 0x1f, R251 ;  /* 0x0000001fff037819 */ /* 0x002fc400000114fb */
[----:B------:R-:W-:Y:S01]  /*1b40*/  SHF.R.S32.HI R3, RZ, 0x1f, R15 ;  /* 0x0000001fff037819 */ /* 0x000fe2000001140f */
[----:B------:R-:W-:Y:S01]  /*1b50*/  STL [R1+0x90], R15 ;  /* 0x0000900f01007387 */ /* 0x000fe20000100800 */
[----:B--2---:R-:W-:Y:S02]  /*1b60*/  SHF.R.S32.HI R5, RZ, 0x1f, R18 ;  /* 0x0000001fff057819 */ /* 0x004fe40000011412 */
[----:B------:R-:W-:Y:S01]  /*1b70*/  SHF.R.S32.HI R232, RZ, 0x1f, R203 ;  /* 0x0000001fffe87819 */ /* 0x000fe200000114cb */
[----:B------:R1:W-:Y:S01]  /*1b80*/  STL [R1+0xf0], R3 ;  /* 0x0000f00301007387 */ /* 0x0003e20000100800 */
[----:B----4-:R-:W-:Y:S02]  /*1b90*/  SHF.R.S32.HI R2, RZ, 0x1f, R2 ;  /* 0x0000001fff027819 */ /* 0x010fe40000011402 */
[----:B------:R-:W-:Y:S01]  /*1ba0*/  SHF.R.S32.HI R231, RZ, 0x1f, R202 ;  /* 0x0000001fffe77819 */ /* 0x000fe200000114ca */
[----:B------:R2:W-:Y:S01]  /*1bb0*/  STL [R1+0xfc], R5 ;  /* 0x0000fc0501007387 */ /* 0x0005e20000100800 */
[----:B------:R-:W-:-:S02]  /*1bc0*/  SHF.R.S32.HI R243, RZ, 0x1f, R236 ;  /* 0x0000001ffff37819 */ /* 0x000fc400000114ec */
[----:B------:R-:W-:Y:S01]  /*1bd0*/  SHF.R.S32.HI R242, RZ, 0x1f, R237 ;  /* 0x0000001ffff27819 */ /* 0x000fe200000114ed */
[----:B------:R-:W-:Y:S01]  /*1be0*/  STL [R1+0x8c], R14 ;  /* 0x00008c0e01007387 */ /* 0x000fe20000100800 */
[----:B---3--:R-:W-:Y:S02]  /*1bf0*/  SHF.R.S32.HI R6, RZ, 0x1f, R17 ;  /* 0x0000001fff067819 */ /* 0x008fe40000011411 */
[C---:B------:R-:W-:Y:S01]  /*1c00*/  IADD3 R11, R111.reuse, 0xc100, RZ ;  /* 0x0000c1006f0b7810 */ /* 0x040fe20007ffe0ff */
[----:B------:R-:W-:Y:S01]  /*1c10*/  STL [R1+0x88], R13 ;  /* 0x0000880d01007387 */ /* 0x000fe20000100800 */
[----:B------:R-:W-:Y:S02]  /*1c20*/  IADD3 R10, R111, 0x100, RZ ;  /* 0x000001006f0a7810 */ /* 0x000fe40007ffe0ff */
[----:B------:R-:W-:Y:S01]  /*1c30*/  SHF.R.S32.HI R230, RZ, 0x1f, R210 ;  /* 0x0000001fffe67819 */ /* 0x000fe200000114d2 */
[----:B------:R3:W-:Y:S01]  /*1c40*/  STL [R1+0xf8], R6 ;  /* 0x0000f80601007387 */ /* 0x0007e20000100800 */
[----:B------:R-:W-:-:S03]  /*1c50*/  SHF.R.S32.HI R229, RZ, 0x1f, R209 ;  /* 0x0000001fffe57819 */ /* 0x000fc600000114d1 */
[----:B------:R-:W-:Y:S04]  /*1c60*/  STL [R1+0x84], R12 ;  /* 0x0000840c01007387 */ /* 0x000fe80000100800 */
[----:B------:R-:W-:Y:S01]  /*1c70*/  STL [R1+0x80], R9 ;  /* 0x0000800901007387 */ /* 0x000fe20000100800 */
[----:B-1----:R-:W-:-:S03]  /*1c80*/  SHF.R.S32.HI R3, RZ, 0x1f, R12 ;  /* 0x0000001fff037819 */ /* 0x002fc6000001140c */
[----:B------:R-:W-:Y:S01]  /*1c90*/  STL [R1+0x7c], R8 ;  /* 0x00007c0801007387 */ /* 0x000fe20000100800 */
[----:B--2---:R-:W-:-:S03]  /*1ca0*/  SHF.R.S32.HI R5, RZ, 0x1f, R16 ;  /* 0x0000001fff057819 */ /* 0x004fc60000011410 */
[----:B------:R1:W-:Y:S04]  /*1cb0*/  STL [R1+0xe4], R3 ;  /* 0x0000e40301007387 */ /* 0x0003e80000100800 */
[----:B------:R2:W-:Y:S04]  /*1cc0*/  STL [R1+0xf4], R5 ;  /* 0x0000f40501007387 */ /* 0x0005e80000100800 */
[----:B------:R-:W-:Y:S01]  /*1cd0*/  STL [R1+0x78], R7 ;  /* 0x0000780701007387 */ /* 0x000fe20000100800 */
[----:B---3--:R-:W-:-:S03]  /*1ce0*/  SHF.R.S32.HI R6, RZ, 0x1f, R14 ;  /* 0x0000001fff067819 */ /* 0x008fc6000001140e */
[----:B------:R-:W-:Y:S04]  /*1cf0*/  STL [R1+0x74], R4 ;  /* 0x0000740401007387 */ /* 0x000fe80000100800 */
[----:B------:R3:W-:Y:S04]  /*1d00*/  STL [R1+0xec], R6 ;  /* 0x0000ec0601007387 */ /* 0x0007e80000100800 */
[----:B------:R-:W-:Y:S04]  /*1d10*/  STL [R1+0xd0], R2 ;  /* 0x0000d00201007387 */ /* 0x000fe80000100800 */
[----:B------:R-:W-:Y:S01]  /*1d20*/  STL [R1+0xcc], R0 ;  /* 0x0000cc0001007387 */ /* 0x000fe20000100800 */
[----:B-1----:R-:W-:-:S02]  /*1d30*/  SHF.R.S32.HI R3, RZ, 0x1f, R7 ;  /* 0x0000001fff037819 */ /* 0x002fc40000011407 */
[----:B--2---:R-:W-:-:S03]  /*1d40*/  SHF.R.S32.HI R5, RZ, 0x1f, R13 ;  /* 0x0000001fff057819 */ /* 0x004fc6000001140d */
[----:B------:R1:W-:Y:S04]  /*1d50*/  STL [R1+0xd8], R3 ;  /* 0x0000d80301007387 */ /* 0x0003e80000100800 */
[----:B------:R2:W-:Y:S01]  /*1d60*/  STL [R1+0xe8], R5 ;  /* 0x0000e80501007387 */ /* 0x0005e20000100800 */
[----:B---3--:R-:W-:-:S05]  /*1d70*/  SHF.R.S32.HI R6, RZ, 0x1f, R9 ;  /* 0x0000001fff067819 */ /* 0x008fca0000011409 */
[----:B------:R3:W-:Y:S01]  /*1d80*/  STL [R1+0xe0], R6 ;  /* 0x0000e00601007387 */ /* 0x0007e20000100800 */
[----:B-1----:R-:W-:Y:S02]  /*1d90*/  SHF.R.S32.HI R3, RZ, 0x1f, R4 ;  /* 0x0000001fff037819 */ /* 0x002fe40000011404 */
[----:B--2---:R-:W-:-:S03]  /*1da0*/  SHF.R.S32.HI R5, RZ, 0x1f, R8 ;  /* 0x0000001fff057819 */ /* 0x004fc60000011408 */
[----:B------:R3:W-:Y:S04]  /*1db0*/  STL [R1+0xd4], R3 ;  /* 0x0000d40301007387 */ /* 0x0007e80000100800 */
[----:B------:R3:W-:Y:S02]  /*1dc0*/  STL [R1+0xdc], R5 ;  /* 0x0000dc0501007387 */ /* 0x0007e40000100800 */
.L_x_2457:
[----:B------:R-:W-:Y:S01]  /*1dd0*/  ISETP.NE.U32.AND P0, PT, RZ, c[0x0][0x370], PT ;  /* 0x0000dc00ff007a0c */ /* 0x000fe20003f05070 */
[----:B------:R-:W-:Y:S01]  /*1de0*/  IMAD.MOV.U32 R18, RZ, RZ, 0x4 ;  /* 0x00000004ff127424 */ /* 0x000fe200078e00ff */
[----:B------:R-:W-:Y:S01]  /*1df0*/  ISETP.NE.U32.AND P4, PT, RZ, c[0x0][0x358], PT ;  /* 0x0000d600ff007a0c */ /* 0x000fe20003f85070 */
[----:B------:R-:W-:Y:S01]  /*1e00*/  IMAD.MOV.U32 R0, RZ, RZ, RZ ;  /* 0x000000ffff007224 */ /* 0x000fe200078e00ff */
[----:B------:R-:W-:Y:S01]  /*1e10*/  ISETP.NE.AND.EX P0, PT, RZ, c[0x0][0x374], PT, P0 ;  /* 0x0000dd00ff007a0c */ /* 0x000fe20003f05300 */
[----:B------:R-:W-:Y:S01]  /*1e20*/  IMAD.MOV.U32 R17, RZ, RZ, RZ ;  /* 0x000000ffff117224 */ /* 0x000fe200078e00ff */
[----:B------:R-:W-:Y:S01]  /*1e30*/  ISETP.NE.AND.EX P4, PT, RZ, c[0x0][0x35c], PT, P4 ;  /* 0x0000d700ff007a0c */ /* 0x000fe20003f85340 */
[----:B------:R-:W-:Y:S01]  /*1e40*/  IMAD.MOV.U32 R28, RZ, RZ, RZ ;  /* 0x000000ffff1c7224 */ /* 0x000fe200078e00ff */
[----:B------:R-:W-:Y:S01]  /*1e50*/  ISETP.NE.U32.AND P3, PT, RZ, c[0x0][0x350], PT ;  /* 0x0000d400ff007a0c */ /* 0x000fe20003f65070 */
[----:B---3--:R-:W-:Y:S01]  /*1e60*/  IMAD.WIDE R4, R227, R18, c[0x0][0x350] ;  /* 0x0000d400e3047625 */ /* 0x008fe200078e0212 */
        /* <DEDUP_REMOVED lines=19> */
[----:B------:R1:W5:Y:S02]  /*1fa0*/  @P1 LDG.E R15, [R12.64] ;  /* 0x0000000a0c0f1981 */ /* 0x000364000c1e1900 */
[----:B------:R-:W-:Y:S02]  /*1fb0*/  IMAD.U32 R27, RZ, RZ, UR4 ;  /* 0x00000004ff1b7e24 */ /* 0x000fe4000f8e00ff */
[----:B------:R-:W-:Y:S02]  /*1fc0*/  IMAD.MOV.U32 R198, RZ, RZ, c[0x0][0x228] ;  /* 0x00008a00ffc67624 */ /* 0x000fe400078e00ff */
[----:B-1----:R-:W-:-:S05]  /*1fd0*/  IMAD.U32 R12, RZ, RZ, UR7 ;  /* 0x00000007ff0c7e24 */ /* 0x002fca000f8e00ff */
[----:B------:R-:W-:-:S04]  /*1fe0*/  IADD3 R144, P0, R12, 0x48, RZ ;  /* 0x000000480c907810 */ /* 0x000fc80007f1e0ff */
        /* <DEDUP_REMOVED lines=15> */
.L_x_2257:
[----:B-----5:R1:W-:Y:S01]  /*20e0*/  STL [R1+0x58], R15 ;  /* 0x0000580f01007387 */ /* 0x0203e20000100800 */
[----:B------:R-:W-:-:S04]  /*20f0*/  ISETP.NE.U32.AND P0, PT, RZ, c[0x0][0x368], PT ;  /* 0x0000da00ff007a0c */ /* 0x000fc80003f05070 */
[----:B------:R-:W-:-:S13]  /*2100*/  ISETP.NE.AND.EX P0, PT, RZ, c[0x0][0x36c], PT, P0 ;  /* 0x0000db00ff007a0c */ /* 0x000fda0003f05300 */
[----:B------:R-:W-:Y:S05]  /*2110*/  @!P0 BRA `(.L_x_2258) ;  /* 0x0000003000008947 */ /* 0x000fea0003800000 */
[----:B------:R-:W-:-:S05]  /*2120*/  IMAD.WIDE R4, R227, R18, c[0x0][0x368] ;  /* 0x0000da00e3047625 */ /* 0x000fca00078e0212 */
[----:B------:R2:W5:Y:S01]  /*2130*/  LDG.E R27, [R4.64] ;  /* 0x0000000a041b7981 */ /* 0x000562000c1e1900 */
[----:B------:R-:W-:Y:S05]  /*2140*/  BRA `(.L_x_2259) ;  /* 0x0000004000007947 */ /* 0x000fea0003800000 */
.L_x_2258:
[----:B------:R-:W-:Y:S05]  /*2150*/  @!P3 BRA `(.L_x_2259) ;  /* 0x000000300000b947 */ /* 0x000fea0003800000 */
[----:B------:R2:W4:Y:S04]  /*2160*/  LDG.E R6, [R4.64] ;  /* 0x0000000a04067981 */ /* 0x000528000c1e1900 */
[----:B--2---:R-:W4:Y:S02]  /*2170*/  LDG.E R4, [R4.64+0x4] ;  /* 0x0000040a04047981 */ /* 0x004f24000c1e1900 */
[----:B----4-:R-:W-:Y:S02]  /*2180*/  IADD3 R27, -R6, R4, RZ ;  /* 0x00000004061b7210 */ /* 0x010fe40007ffe1ff */
.L_x_2259:
[----:B------:R-:W-:Y:S01]  /*2190*/  ISETP.NE.U32.AND P0, PT, RZ, c[0x0][0x378], PT ;  /* 0x0000de00ff007a0c */ /* 0x000fe20003f05070 */
[----:B------:R-:W4:Y:S03]  /*21a0*/  LDL R6, [R1+0xc4] ;  /* 0x0000c40001067983 */ /* 0x000f260000100800 */
[----:B------:R-:W-:Y:S01]  /*21b0*/  ISETP.NE.AND.EX P0, PT, RZ, c[0x0][0x37c], PT, P0 ;  /* 0x0000df00ff007a0c */ /* 0x000fe20003f05300 */
[----:B--23--:R2:W3:Y:S01]  /*21c0*/  @P4 LDG.E R5, [R2.64] ;  /* 0x0000000a02054981 */ /* 0x00c4e2000c1e1900 */
[----:B-----5:R-:W-:-:S03]  /*21d0*/  IMAD.MOV.U32 R24, RZ, RZ, R27 ;  /* 0x000000ffff187224 */ /* 0x020fc600078e001b */
[----:B------:R2:W3:Y:S08]  /*21e0*/  @P4 LDG.E R4, [R2.64+0x4] ;  /* 0x0000040a02044981 */ /* 0x0004f0000c1e1900 */
[----:B--2---:R-:W-:-:S05]  /*21f0*/  @P0 IMAD.WIDE R2, R227, R18, c[0x0][0x378] ;  /* 0x0000de00e3020625 */ /* 0x004fca00078e0212 */
[----:B------:R2:W3:Y:S01]  /*2200*/  @P0 LDG.E R24, [R2.64] ;  /* 0x0000000a02180981 */ /* 0x0004e2000c1e1900 */
[----:B------:R-:W-:-:S05]  /*2210*/  IMAD.IADD R14, R27, 0x1, -R0 ;  /* 0x000000011b0e7824 */ /* 0x000fca00078e0a00 */
[----:B------:R1:W-:Y:S01]  /*2220*/  STL [R1+0x5c], R14 ;  /* 0x00005c0e01007387 */ /* 0x0003e20000100800 */
[----:B--2---:R-:W-:-:S05]  /*2230*/  IMAD.MOV.U32 R2, RZ, RZ, c[0x0][0x2c4] ;  /* 0x0000b100ff027624 */ /* 0x004fca00078e00ff */
[----:B------:R-:W-:Y:S01]  /*2240*/  ISETP.NE.AND P1, PT, R2, 0x1, PT ;  /* 0x000000010200780c */ /* 0x000fe20003f25270 */
[----:B----4-:R-:W-:-:S05]  /*2250*/  IMAD.SHL.U32 R240, R6, 0x80, RZ ;  /* 0x0000008006f07824 */ /* 0x010fca00078e00ff */
[----:B------:R-:W-:Y:S01]  /*2260*/  IADD3 R0, R240, 0x7f, RZ ;  /* 0x0000007ff0007810 */ /* 0x000fe20007ffe0ff */
[----:B---3--:R-:W-:Y:S02]  /*2270*/  @P4 IMAD.IADD R198, R4, 0x1, -R5 ;  /* 0x0000000104c64824 */ /* 0x008fe400078e0a05 */
[----:B------:R-:W-:Y:S02]  /*2280*/  IMAD.MOV.U32 R5, RZ, RZ, c[0x0][0x32c] ;  /* 0x0000cb00ff057624 */ /* 0x000fe400078e00ff */
[----:B------:R-:W-:Y:S02]  /*2290*/  IMAD.IADD R199, R14, 0x1, R198 ;  /* 0x000000010ec77824 */ /* 0x000fe400078e02c6 */
[----:B------:R-:W-:Y:S01]  /*22a0*/  @P1 IMAD.HI.U32 R3, R0, c[0x0][0x2c8], RZ ;  /* 0x0000b20000031a27 */ /* 0x000fe200078e00ff */
[----:B------:R-:W-:Y:S02]  /*22b0*/  ISETP.GE.AND P2, PT, R5, 0x1, PT ;  /* 0x000000010500780c */ /* 0x000fe40003f46270 */
[----:B------:R1:W-:Y:S01]  /*22c0*/  STL.64 [R1+0x60], R198 ;  /* 0x000060c601007387 */ /* 0x0003e20000100a00 */
[----:B------:R-:W-:-:S02]  /*22d0*/  IADD3 R2, R199, 0x3f, RZ ;  /* 0x0000003fc7027810 */ /* 0x000fc40007ffe0ff */
[----:B------:R-:W-:Y:S02]  /*22e0*/  @P1 SHF.R.U32.HI R0, RZ, c[0x0][0x2cc], R3 ;  /* 0x0000b300ff001a19 */ /* 0x000fe40000011603 */
[----:B------:R-:W-:Y:S02]  /*22f0*/  SHF.R.S32.HI R3, RZ, 0x1f, R2 ;  /* 0x0000001fff037819 */ /* 0x000fe40000011402 */
[----:B------:R-:W-:Y:S02]  /*2300*/  IADD3 R0, R0, 0x1, R199 ;  /* 0x0000000100007810 */ /* 0x000fe40007ffe0c7 */
[----:B------:R-:W-:-:S03]  /*2310*/  LEA.HI R2, R3, R2, RZ, 0x6 ;  /* 0x0000000203027211 */ /* 0x000fc600078f30ff */
[----:B------:R-:W-:Y:S01]  /*2320*/  IMAD.IADD R3, R0, 0x1, -R15 ;  /* 0x0000000100037824 */ /* 0x000fe200078e0a0f */
[----:B------:R-:W-:-:S04]  /*2330*/  SHF.R.S32.HI R16, RZ, 0x6, R2 ;  /* 0x00000006ff107819 */ /* 0x000fc80000011402 */
[----:B------:R-:W-:Y:S01]  /*2340*/  IADD3 R2, R3, c[0x0][0x328], RZ ;  /* 0x0000ca0003027a10 */ /* 0x000fe20007ffe0ff */
[----:B------:R1:W-:Y:S01]  /*2350*/  STL [R1+0x68], R24 ;  /* 0x0000681801007387 */ /* 0x0003e20000100800 */
        /* <DEDUP_REMOVED lines=11> */
.L_x_2262:
[----:B------:R-:W-:-:S13]  /*2410*/  ISETP.NE.AND P0, PT, R5, 0x1, PT ;  /* 0x000000010500780c */ /* 0x000fda0003f05270 */
[----:B------:R-:W-:-:S05]  /*2420*/  @P0 IMAD.HI.U32 R3, R0, c[0x0][0x330], RZ ;  /* 0x0000cc0000030a27 */ /* 0x000fca00078e00ff */
[----:B------:R-:W-:Y:S02]  /*2430*/  @P0 SHF.R.U32.HI R0, RZ, c[0x0][0x334], R3 ;  /* 0x0000cd00ff000a19 */ /* 0x000fe40000011603 */
.L_x_2263:
[----:B------:R-:W-:Y:S05]  /*2440*/  BSYNC B0 ;  /* 0x0000000000007941 */ /* 0x000fea0003800000 */
.L_x_2261:
[----:B------:R-:W-:-:S05]  /*2450*/  IMAD R0, R0, R5, c[0x0][0x32c] ;  /* 0x0000cb0000007624 */ /* 0x000fca00078e0205 */
[----:B------:R-:W-:-:S04]  /*2460*/  IMNMX R2, R2, R0, PT ;  /* 0x0000000002027217 */ /* 0x000fc80003800200 */
.L_x_2260:
        /* <DEDUP_REMOVED lines=20> */
.L_x_2266:
[----:B------:R-:W-:-:S13]  /*25b0*/  ISETP.NE.AND P0, PT, R5, 0x1, PT ;  /* 0x000000010500780c */ /* 0x000fda0003f05270 */
[----:B------:R-:W-:-:S05]  /*25c0*/  @P0 IMAD.HI.U32 R3, R0, c[0x0][0x330], RZ ;  /* 0x0000cc0000030a27 */ /* 0x000fca00078e00ff */
[----:B------:R-:W-:Y:S02]  /*25d0*/  @P0 SHF.R.U32.HI R0, RZ, c[0x0][0x334], R3 ;  /* 0x0000cd00ff000a19 */ /* 0x000fe40000011603 */
.L_x_2267:
[----:B------:R-:W-:Y:S05]  /*25e0*/  BSYNC B0 ;  /* 0x0000000000007941 */ /* 0x000fea0003800000 */
.L_x_2265:
[----:B------:R-:W-:-:S05]  /*25f0*/  IMAD R0, R0, c[0x0][0x32c], RZ ;  /* 0x0000cb0000007a24 */ /* 0x000fca00078e02ff */
[----:B------:R-:W-:-:S04]  /*2600*/  IMNMX R2, R2, R0, !PT ;  /* 0x0000000002027217 */ /* 0x000fc80007800200 */
.L_x_2264:
[----:B------:R-:W-:Y:S01]  /*2610*/  SHF.R.S32.HI R6, RZ, 0x1f, R2 ;  /* 0x0000001fff067819 */ /* 0x000fe20000011402 */
[----:B------:R-:W-:Y:S01]  /*2620*/  BSSY B0, `(.L_x_2268) ;  /* 0x0000028000007945 */ /* 0x000fe20003800000 */
[----:B------:R-:W-:Y:S02]  /*2630*/  LOP3.LUT R250, R9, 0xff, RZ, 0xc0, !PT ;  /* 0x000000ff09fa7812 */ /* 0x000fe400078ec0ff */
[----:B------:R-:W-:Y:S01]  /*2640*/  LEA.HI R6, R6, R2, RZ, 0x6 ;  /* 0x0000000206067211 */ /* 0x000fe200078f30ff */
[----:B------:R-:W-:Y:S01]  /*2650*/  IMAD.MOV.U32 R2, RZ, RZ, RZ ;  /* 0x000000ffff027224 */ /* 0x000fe200078e00ff */
[----:B------:R-:W-:Y:S02]  /*2660*/  SHF.R.U32.HI R248, RZ, 0x10, R9 ;  /* 0x00000010fff87819 */ /* 0x000fe40000011609 */
[----:B------:R-:W-:-:S04]  /*2670*/  SHF.R.S32.HI R6, RZ, 0x6, R6 ;  /* 0x00000006ff067819 */ /* 0x000fc80000011406 */
[----:B------:R-:W-:-:S04]  /*2680*/  IMNMX R6, RZ, R6, !PT ;  /* 0x00000006ff067217 */ /* 0x000fc80007800200 */
[----:B------:R-:W-:-:S13]  /*2690*/  ISETP.GT.AND P0, PT, R8, R6, PT ;  /* 0x000000060800720c */ /* 0x000fda0003f04270 */
[----:B------:R-:W-:Y:S05]  /*26a0*/  @!P0 BRA `(.L_x_2269) ;  /* 0x000001f000008947 */ /* 0x000fea0003800000 */
[----:B------:R-:W-:-:S04]  /*26b0*/  ISETP.NE.AND P0, PT, R248, RZ, PT ;  /* 0x000000fff800720c */ /* 0x000fc80003f05270 */
[----:B------:R-:W-:-:S04]  /*26c0*/  SEL R0, R248, c[0x0][0x338], P0 ;  /* 0x0000ce00f8007a07 */ /* 0x000fc80000000000 */
        /* <DEDUP_REMOVED lines=29> */
.L_x_2269:
[----:B------:R-:W-:Y:S05]  /*28a0*/  BSYNC B0 ;  /* 0x0000000000007941 */ /* 0x000fea0003800000 */
.L_x_2268:
[----:B------:R-:W-:-:S04]  /*28b0*/  IMAD R0, R250, R2, R6 ;  /* 0x00000002fa007224 */ /* 0x000fc800078e0206 */
[C---:B------:R-:W-:Y:S02]  /*28c0*/  IMAD.IADD R2, R0.reuse, 0x1, R2 ;  /* 0x0000000100027824 */ /* 0x040fe400078e0202 */
[----:B------:R-:W-:-:S03]  /*28d0*/  IMAD R0, R0, 0x40, -R14 ;  /* 0x0000004000007824 */ /* 0x000fc600078e0a0e */
[----:B------:R-:W-:Y:S02]  /*28e0*/  IMNMX R2, R8, R2, PT ;  /* 0x0000000208027217 */ /* 0x000fe40003800200 */
[----:B------:R-:W-:-:S03]  /*28f0*/  IMNMX R0, RZ, R0, !PT ;  /* 0x00000000ff007217 */ /* 0x000fc60007800200 */
[----:B------:R-:W-:Y:S01]  /*2900*/  IMAD R2, R2, 0x40, -R14 ;  /* 0x0000004002027824 */ /* 0x000fe200078e0a0e */
[----:B------:R-:W-:-:S04]  /*2910*/  SHF.R.U32.HI R31, RZ, 0x6, R0 ;  /* 0x00000006ff1f7819 */ /* 0x000fc80000011600 */
[----:B------:R-:W-:Y:S01]  /*2920*/  IMNMX R2, R2, R198, PT ;  /* 0x000000c602027217 */ /* 0x000fe20003800200 */
[----:B------:R-:W-:-:S03]  /*2930*/  IMAD.MOV.U32 R6, RZ, RZ, R31 ;  /* 0x000000ffff067224 */ /* 0x000fc600078e001f */
[----:B------:R-:W-:-:S13]  /*2940*/  ISETP.GT.AND P0, PT, R2, R0, PT ;  /* 0x000000000200720c */ /* 0x000fda0003f04270 */
[----:B------:R-:W-:-:S04]  /*2950*/  @P0 IADD3 R2, R2, 0x3f, RZ ;  /* 0x0000003f02020810 */ /* 0x000fc80007ffe0ff */
        /* <DEDUP_REMOVED lines=9> */
[----:B------:R-:W-:Y:S01]  /*29f0*/  SHF.R.S32.HI R18, RZ, 0x1f, R227 ;  /* 0x0000001fff127819 */ /* 0x000fe200000114e3 */
[----:B------:R-:W-:Y:S01]  /*2a00*/  IMAD.MOV.U32 R29, RZ, RZ, 0x6 ;  /* 0x00000006ff1d7424 */ /* 0x000fe200078e00ff */
[----:B------:R-:W-:Y:S01]  /*2a10*/  LOP3.LUT R129, R226, 0xffff, RZ, 0xc0, !PT ;  /* 0x0000ffffe2817812 */ /* 0x000fe200078ec0ff */
[----:B------:R-:W-:Y:S01]  /*2a20*/  IMAD.MOV.U32 R139, RZ, RZ, 0x5 ;  /* 0x00000005ff8b7424 */ /* 0x000fe200078e00ff */
[----:B------:R-:W-:Y:S01]  /*2a30*/  SEL R7, R18, RZ, !P4 ;  /* 0x000000ff12077207 */ /* 0x000fe20006000000 */
[----:B------:R-:W-:Y:S01]  /*2a40*/  IMAD.IADD R133, R28, 0x1, R27 ;  /* 0x000000011c857824 */ /* 0x000fe200078e021b */
[----:B-1----:R-:W-:Y:S01]  /*2a50*/  IADD3 R14, R6, -0x1, RZ ;  /* 0xffffffff060e7810 */ /* 0x002fe20007ffe0ff */
[----:B------:R-:W-:Y:S01]  /*2a60*/  IMAD.WIDE.U32 R4, R129, c[0x0][0x240], R234 ;  /* 0x0000900081047a25 */ /* 0x000fe200078e00ea */
[----:B------:R-:W-:Y:S02]  /*2a70*/  SEL R0, R227, RZ, !P4 ;  /* 0x000000ffe3007207 */ /* 0x000fe40006000000 */
[----:B------:R-:W-:Y:S01]  /*2a80*/  LOP3.LUT R208, R208, 0xfffffffe, RZ, 0xc0, !PT ;  /* 0xfffffffed0d07812 */ /* 0x000fe200078ec0ff */
[C---:B------:R-:W-:Y:S01]  /*2a90*/  IMAD R8, R7.reuse, c[0x0][0x248], RZ ;  /* 0x0000920007087a24 */ /* 0x040fe200078e02ff */
[----:B------:R-:W-:Y:S01]  /*2aa0*/  SHF.R.S32.HI R23, RZ, 0x1f, R211 ;  /* 0x0000001fff177819 */ /* 0x000fe200000114d3 */
[----:B------:R-:W-:Y:S01]  /*2ab0*/  IMAD R7, R7, c[0x0][0x268], RZ ;  /* 0x00009a0007077a24 */ /* 0x000fe200078e02ff */
[----:B------:R-:W-:Y:S01]  /*2ac0*/  SHF.R.S32.HI R109, RZ, 0x1f, R108 ;  /* 0x0000001fff6d7819 */ /* 0x000fe2000001146c */
[----:B------:R-:W-:-:S02]  /*2ad0*/  IMAD R13, R14, -0x40, -R246 ;  /* 0xffffffc00e0d7824 */ /* 0x000fc400078e0af6 */
[----:B------:R-:W-:Y:S02]  /*2ae0*/  IMAD R5, R129, c[0x0][0x244], R5 ;  /* 0x0000910081057a24 */ /* 0x000fe400078e0205 */
[C---:B------:R-:W-:Y:S02]  /*2af0*/  IMAD R9, R0.reuse, c[0x0][0x26c], R7 ;  /* 0x00009b0000097a24 */ /* 0x040fe400078e0207 */
[----:B------:R-:W-:Y:S02]  /*2b00*/  IMAD.IADD R7, R13, 0x1, R198 ;  /* 0x000000010d077824 */ /* 0x000fe400078e02c6 */
[----:B------:R-:W-:Y:S01]  /*2b10*/  IMAD R12, R0, c[0x0][0x24c], R8 ;  /* 0x00009300000c7a24 */ /* 0x000fe200078e0208 */
[----:B------:R-:W-:Y:S01]  /*2b20*/  SHF.R.S32.HI R8, RZ, 0x1f, R17 ;  /* 0x0000001fff087819 */ /* 0x000fe20000011411 */
[----:B--2---:R-:W-:Y:S01]  /*2b30*/  IMAD.WIDE.U32 R2, R129, c[0x0][0x260], R234 ;  /* 0x0000980081027a25 */ /* 0x004fe200078e00ea */
[C---:B------:R-:W-:Y:S02]  /*2b40*/  ISETP.GE.AND P2, PT, R7.reuse, 0x1, PT ;  /* 0x000000010700780c */ /* 0x040fe40003f46270 */
[----:B------:R-:W-:Y:S01]  /*2b50*/  ISETP.GE.AND P1, PT, R7, 0x21, PT ;  /* 0x000000210700780c */ /* 0x000fe20003f26270 */
[----:B------:R-:W-:-:S02]  /*2b60*/  IMAD R3, R129, c[0x0][0x264], R3 ;  /* 0x0000990081037a24 */ /* 0x000fc400078e0203 */
[----:B------:R-:W-:-:S04]  /*2b70*/  IMAD.WIDE.U32 R4, R0, c[0x0][0x248], R4 ;  /* 0x0000920000047a25 */ /* 0x000fc800078e0004 */
[----:B------:R-:W-:Y:S01]  /*2b80*/  IMAD.WIDE.U32 R2, R0, c[0x0][0x268], R2 ;  /* 0x00009a0000027a25 */ /* 0x000fe200078e0002 */
[----:B------:R-:W-:-:S03]  /*2b90*/  IADD3 R0, P0, R246, R17, RZ ;  /* 0x00000011f6007210 */ /* 0x000fc60007f1e0ff */
[----:B------:R-:W-:Y:S01]  /*2ba0*/  IMAD.MOV.U32 R26, RZ, RZ, R14 ;  /* 0x000000ffff1a7224 */ /* 0x000fe200078e000e */
[----:B------:R-:W-:Y:S01]  /*2bb0*/  LEA.HI.X.SX32 R7, R246, R8, 0x1, P0 ;  /* 0x00000008f6077211 */ /* 0x000fe200000f0eff */
[----:B------:R-:W-:Y:S02]  /*2bc0*/  IMAD.IADD R3, R3, 0x1, R9 ;  /* 0x0000000103037824 */ /* 0x000fe400078e0209 */
[----:B------:R-:W-:Y:S01]  /*2bd0*/  IMAD.IADD R5, R5, 0x1, R12 ;  /* 0x0000000105057824 */ /* 0x000fe200078e020c */
[----:B------:R-:W-:Y:S01]  /*2be0*/  ISETP.GT.AND P0, PT, R26, R31, PT ;  /* 0x0000001f1a00720c */ /* 0x000fe20003f04270 */
[----:B------:R-:W-:Y:S02]  /*2bf0*/  IMAD.MOV.U32 R9, RZ, RZ, c[0x0][0x238] ;  /* 0x00008e00ff097624 */ /* 0x000fe400078e00ff */
[----:B------:R-:W-:Y:S02]  /*2c00*/  IMAD.MOV.U32 R12, RZ, RZ, c[0x0][0x258] ;  /* 0x00009600ff0c7624 */ /* 0x000fe400078e00ff */
[----:B------:R-:W-:Y:S01]  /*2c10*/  IMAD R8, R7, c[0x0][0x238], RZ ;  /* 0x00008e0007087a24 */ /* 0x000fe200078e02ff */
[-C--:B------:R-:W-:Y:S01]  /*2c20*/  SHF.L.U64.HI R140, R9, R29.reuse, c[0x0][0x23c] ;  /* 0x00008f00098c7619 */ /* 0x080fe2000001021d */
[----:B------:R-:W-:Y:S01]  /*2c30*/  IMAD R7, R7, c[0x0][0x258], RZ ;  /* 0x0000960007077a24 */ /* 0x000fe200078e02ff */
[----:B------:R-:W-:Y:S01]  /*2c40*/  SHF.L.U64.HI R141, R12, R29, c[0x0][0x25c] ;  /* 0x000097000c8d7619 */ /* 0x000fe2000001021d */
[C---:B------:R-:W-:Y:S01]  /*2c50*/  IMAD R8, R0.reuse, c[0x0][0x23c], R8 ;  /* 0x00008f0000087a24 */ /* 0x040fe200078e0208 */
[-C--:B------:R-:W-:Y:S01]  /*2c60*/  SHF.L.U64.HI R136, R9, R139.reuse, c[0x0][0x23c] ;  /* 0x00008f0009887619 */ /* 0x080fe2000001028b */
[----:B------:R-:W-:Y:S01]  /*2c70*/  IMAD.WIDE.U32 R98, R0, c[0x0][0x238], R4 ;  /* 0x00008e0000627a25 */ /* 0x000fe200078e0004 */
[----:B------:R-:W-:-:S02]  /*2c80*/  SHF.L.U64.HI R139, R12, R139, c[0x0][0x25c] ;  /* 0x000097000c8b7619 */ /* 0x000fc4000001028b */
[----:B------:R-:W-:Y:S01]  /*2c90*/  @P0 IADD3 R16, R6, -0x2, RZ ;  /* 0xfffffffe06100810 */ /* 0x000fe20007ffe0ff */
[C---:B------:R-:W-:Y:S01]  /*2ca0*/  IMAD.WIDE.U32 R96, R0.reuse, c[0x0][0x258], R2 ;  /* 0x0000960000607a25 */ /* 0x040fe200078e0002 */
[----:B------:R-:W-:Y:S02]  /*2cb0*/  SHF.R.S32.HI R2, RZ, 0x1f, R14 ;  /* 0x0000001fff027819 */ /* 0x000fe4000001140e */
[----:B------:R-:W-:Y:S01]  /*2cc0*/  @P0 SHF.R.S32.HI R4, RZ, 0x1f, R16 ;  /* 0x0000001fff040819 */ /* 0x000fe20000011410 */
[----:B------:R-:W-:Y:S02]  /*2cd0*/  IMAD R7, R0, c[0x0][0x25c], R7 ;  /* 0x0000970000077a24 */ /* 0x000fe400078e0207 */
[----:B------:R-:W-:Y:S02]  /*2ce0*/  IMAD.SHL.U32 R142, R9, 0x40, RZ ;  /* 0x00000040098e7824 */ /* 0x000fe400078e00ff */
[----:B------:R-:W-:Y:S01]  /*2cf0*/  IMAD R0, R140, R14, RZ ;  /* 0x0000000e8c007224 */ /* 0x000fe200078e02ff */
[----:B------:R-:W-:Y:S01]  /*2d00*/  IADD3 R95, R97, R7, RZ ;  /* 0x00000007615f7210 */ /* 0x000fe20007ffe0ff */
[----:B------:R-:W-:-:S02]  /*2d10*/  IMAD.SHL.U32 R148, R12, 0x40, RZ ;  /* 0x000000400c947824 */ /* 0x000fc400078e00ff */
[----:B------:R-:W-:Y:S02]  /*2d20*/  IMAD R3, R141, R14, RZ ;  /* 0x0000000e8d037224 */ /* 0x000fe400078e02ff */
[----:B------:R-:W-:Y:S02]  /*2d30*/  IMAD.IADD R93, R99, 0x1, R8 ;  /* 0x00000001635d7824 */ /* 0x000fe400078e0208 */
[----:B------:R-:W-:Y:S02]  /*2d40*/  IMAD.MOV.U32 R92, RZ, RZ, R98 ;  /* 0x000000ffff5c7224 */ /* 0x000fe400078e0062 */
[----:B------:R-:W-:Y:S02]  /*2d50*/  IMAD R6, R2, R142, R0 ;  /* 0x0000008e02067224 */ /* 0x000fe400078e0200 */
[----:B------:R-:W-:Y:S02]  /*2d60*/  @P0 IMAD R0, R140, R16, RZ ;  /* 0x000000108c000224 */ /* 0x000fe400078e02ff */
[----:B------:R-:W-:-:S02]  /*2d70*/  IMAD R7, R2, R148, R3 ;  /* 0x0000009402077224 */ /* 0x000fc400078e0203 */
[----:B------:R-:W-:-:S04]  /*2d80*/  IMAD.WIDE.U32 R2, R14, R142, R92 ;  /* 0x0000008e0e027225 */ /* 0x000fc800078e005c */
[----:B------:R-:W-:Y:S02]  /*2d90*/  IMAD.SHL.U32 R143, R9, 0x20, RZ ;  /* 0x00000020098f7824 */ /* 0x000fe400078e00ff */
[----:B------:R-:W-:Y:S02]  /*2da0*/  @P0 IMAD R25, R4, R142, R0 ;  /* 0x0000008e04190224 */ /* 0x000fe400078e0200 */
[----:B------:R-:W-:Y:S01]  /*2db0*/  IMAD.IADD R0, R3, 0x1, R6 ;  /* 0x0000000103007824 */ /* 0x000fe200078e0206 */
[----:B------:R-:W-:Y:S01]  /*2dc0*/  @P1 IADD3 R3, P3, R143, R2, RZ ;  /* 0x000000028f031210 */ /* 0x000fe20007f7e0ff */
[----:B------:R-:W-:Y:S02]  /*2dd0*/  IMAD.SHL.U32 R150, R12, 0x20, RZ ;  /* 0x000000200c967824 */ /* 0x000fe400078e00ff */
[----:B------:R-:W-:Y:S02]  /*2de0*/  IMAD.MOV.U32 R94, RZ, RZ, R96 ;  /* 0x000000ffff5e7224 */ /* 0x000fe400078e0060 */
[----:B------:R-:W-:Y:S01]  /*2df0*/  @P1 IMAD.X R6, R0, 0x1, R136, P3 ;  /* 0x0000000100061824 */ /* 0x000fe200018e0688 */
[----:B------:R-:W-:Y:S01]  /*2e00*/  @P1 LEA R12, P3, R3, c[0x0][0x220], 0x1 ;  /* 0x00008800030c1a11 */ /* 0x000fe200078608ff */
[----:B------:R-:W-:Y:S01]  /*2e10*/  IMAD.WIDE.U32 R4, R14, R148, R94 ;  /* 0x000000940e047225 */ /* 0x000fe200078e005e */
[----:B------:R-:W-:-:S02]  /*2e20*/  @P2 LEA R14, P4, R2, c[0x0][0x220], 0x1 ;  /* 0x00008800020e2a11 */ /* 0x000fc400078808ff */
[----:B------:R-:W-:Y:S01]  /*2e30*/  @P1 LEA.HI.X R13, R3, c[0x0][0x224], R6, 0x1, P3 ;  /* 0x00008900030d1a11 */ /* 0x000fe200018f0c06 */
[----:B------:R-:W-:Y:S01]  /*2e40*/  @P0 IMAD.WIDE.U32 R16, R16, R142, R92 ;  /* 0x0000008e10100225 */ /* 0x000fe200078e005c */
[----:B------:R-:W-:Y:S02]  /*2e50*/  ISETP.GE.AND P3, PT, R234, c[0x0][0x1d4], PT ;  /* 0x00007500ea007a0c */ /* 0x000fe40003f66270 */
[----:B------:R-:W-:Y:S01]  /*2e60*/  @P2 LEA.HI.X R15, R2, c[0x0][0x224], R0, 0x1, P4 ;  /* 0x00008900020f2a11 */ /* 0x000fe200020f0c00 */
[----:B------:R-:W-:Y:S01]  /*2e70*/  IMAD.IADD R2, R5, 0x1, R7 ;  /* 0x0000000105027824 */ /* 0x000fe200078e0207 */
[----:B------:R-:W-:Y:S01]  /*2e80*/  @P2 LEA R8, P6, R4, c[0x0][0x250], 0x1 ;  /* 0x0000940004082a11 */ /* 0x000fe200078c08ff */
[C---:B------:R-:W-:Y:S01]  /*2e90*/  IMAD R22, R23.reuse, c[0x0][0x280], RZ ;  /* 0x0000a00017167a24 */ /* 0x040fe200078e02ff */
[----:B------:R-:W-:Y:S01]  /*2ea0*/  @P1 IADD3 R0, P4, R150, R4, RZ ;  /* 0x0000000496001210 */ /* 0x000fe20007f9e0ff */
[----:B------:R-:W-:Y:S01]  /*2eb0*/  IMAD R23, R23, c[0x0][0x290], RZ ;  /* 0x0000a40017177a24 */ /* 0x000fe200078e02ff */
[----:B------:R-:W-:Y:S01]  /*2ec0*/  @P2 LEA.HI.X R9, R4, c[0x0][0x254], R2, 0x1, P6 ;  /* 0x0000950004092a11 */ /* 0x000fe200030f0c02 */
[----:B------:R-:W-:Y:S01]  /*2ed0*/  IMAD.WIDE.U32 R20, R211, c[0x0][0x280], R108 ;  /* 0x0000a000d3147a25 */ /* 0x000fe200078e006c */
[----:B------:R-:W-:-:S03]  /*2ee0*/  ISETP.GE.AND P6, PT, R236, c[0x0][0x1d4], PT ;  /* 0x00007500ec007a0c */ /* 0x000fc60003fc6270 */
[----:B------:R-:W-:Y:S01]  /*2ef0*/  @P3 LOP3.LUT R208, R208, 0x1, RZ, 0xfc, !PT ;  /* 0x00000001d0d03812 */ /* 0x000fe200078efcff */
[----:B------:R-:W-:Y:S01]  /*2f00*/  @P1 IMAD.X R2, R2, 0x1, R139, P4 ;  /* 0x0000000102021824 */ /* 0x000fe200020e068b */
[----:B------:R-:W-:Y:S01]  /*2f10*/  @P1 LEA R6, P3, R0, c[0x0][0x250], 0x1 ;  /* 0x0000940000061a11 */ /* 0x000fe200078608ff */
[C---:B------:R-:W-:Y:S01]  /*2f20*/  IMAD R22, R211.reuse, c[0x0][0x284], R22 ;  /* 0x0000a100d3167a24 */ /* 0x040fe200078e0216 */
[----:B------:R-:W-:Y:S01]  /*2f30*/  LOP3.LUT P4, RZ, R208, 0x1, RZ, 0xc0, !PT ;  /* 0x00000001d0ff7812 */ /* 0x000fe2000788c0ff */
[----:B------:R-:W-:Y:S01]  /*2f40*/  IMAD R23, R211, c[0x0][0x294], R23 ;  /* 0x0000a500d3177a24 */ /* 0x000fe200078e0217 */
[----:B------:R-:W-:Y:S01]  /*2f50*/  @P1 LEA.HI.X R7, R0, c[0x0][0x254], R2, 0x1, P3 ;  /* 0x0000950000071a11 */ /* 0x000fe200018f0c02 */
[----:B------:R-:W-:Y:S01]  /*2f60*/  @P0 IMAD.IADD R0, R17, 0x1, R25 ;  /* 0x0000000111000824 */ /* 0x000fe200078e0219 */
[----:B------:R-:W-:Y:S01]  /*2f70*/  @P0 LEA R2, P3, R16, c[0x0][0x220], 0x1 ;  /* 0x0000880010020a11 */ /* 0x000fe200078608ff */
[----:B------:R-:W-:Y:S01]  /*2f80*/  IMAD.IADD R21, R21, 0x1, R22 ;  /* 0x0000000115157824 */ /* 0x000fe200078e0216 */
[----:B------:R-:W-:Y:S01]  /*2f90*/  LOP3.LUT R208, R208, 0xfffffffb, RZ, 0xc0, !PT ;  /* 0xfffffffbd0d07812 */ /* 0x000fe200078ec0ff */
[----:B------:R-:W-:Y:S01]  /*2fa0*/  IMAD.SHL.U32 R84, R238, 0x40, RZ ;  /* 0x00000040ee547824 */ /* 0x000fe200078e00ff */
[----:B------:R-:W-:Y:S01]  /*2fb0*/  @P0 LEA.HI.X R3, R16, c[0x0][0x224], R0, 0x1, P3 ;  /* 0x0000890010030a11 */ /* 0x000fe200018f0c00 */
[----:B------:R-:W-:Y:S01]  /*2fc0*/  IMAD.WIDE.U32 R116, R24, c[0x0][0x280], R20 ;  /* 0x0000a00018747a25 */ /* 0x000fe200078e0014 */
[----:B------:R-:W-:-:S02]  /*2fd0*/  ISETP.GE.AND P3, PT, R107, c[0x0][0x27c], PT ;  /* 0x00009f006b007a0c */ /* 0x000fc40003f66270 */
[----:B------:R-:W-:Y:S01]  /*2fe0*/  LOP3.LUT R84, R84, 0x1c0, RZ, 0xc0, !PT ;  /* 0x000001c054547812 */ /* 0x000fe200078ec0ff */
[----:B------:R-:W-:Y:S01]  /*2ff0*/  @!PT LDS RZ, [RZ] ;  /* 0x00000000fffff984 */ /* 0x000fe20000000800 */
[----:B------:R-:W-:Y:S01]  /*3000*/  @!PT LDS RZ, [RZ] ;  /* 0x00000000fffff984 */ /* 0x000fe20000000800 */
[----:B------:R-:W-:Y:S01]  /*3010*/  @!PT LDS RZ, [RZ] ;  /* 0x00000000fffff984 */ /* 0x000fe20000000800 */
[----:B------:R1:W-:Y:S01]  /*3020*/  @P2 LDGSTS.E.BYPASS.LTC128B.128 [R111+0xc100], [R14.64], !P4 ;  /* 0x0c1000000e6f2fae */ /* 0x0003e2000e101d4a */
[----:B------:R-:W-:Y:S02]  /*3030*/  IMAD.SHL.U32 R32, R244, 0x200, RZ ;  /* 0x00000200f4207824 */ /* 0x000fe400078e00ff */
[----:B------:R-:W-:Y:S01]  /*3040*/  SHF.R.U32.HI R85, RZ, 0x3, R84 ;  /* 0x00000003ff557819 */ /* 0x000fe20000011654 */
[----:B------:R1:W-:Y:S01]  /*3050*/  @P2 LDGSTS.E.BYPASS.LTC128B.128 [R111+0xe100], [R14.64+0x80], !P6 ;  /* 0x0e1000800e6f2fae */ /* 0x0003e2000f101d4a */
[----:B------:R-:W-:Y:S02]  /*3060*/  IMAD.MOV.U32 R147, RZ, RZ, c[0x0][0x280] ;  /* 0x0000a000ff937624 */ /* 0x000fe400078e00ff */
[----:B------:R-:W-:Y:S02]  /*3070*/  IMAD.MOV.U32 R146, RZ, RZ, c[0x0][0x290] ;  /* 0x0000a400ff927624 */ /* 0x000fe400078e00ff */
[----:B------:R-:W-:Y:S01]  /*3080*/  IMAD.WIDE.U32 R86, R129, c[0x0][0x1e8], RZ ;  /* 0x00007a0081567a25 */ /* 0x000fe200078e00ff */
[----:B------:R-:W-:-:S02]  /*3090*/  SHF.L.U64.HI R138, R147, R29, c[0x0][0x284] ;  /* 0x0000a100938a7619 */ /* 0x000fc4000001021d */
[----:B------:R-:W-:Y:S01]  /*30a0*/  SHF.L.U64.HI R137, R146, R29, c[0x0][0x294] ;  /* 0x0000a50092897619 */ /* 0x000fe2000001021d */
[----:B------:R-:W-:Y:S01]  /*30b0*/  IMAD.MOV.U32 R135, RZ, RZ, c[0x0][0x27c] ;  /* 0x00009f00ff877624 */ /* 0x000fe200078e00ff */
[----:B------:R-:W-:Y:S01]  /*30c0*/  SHF.L.U32 R147, R147, 0x6, RZ ;  /* 0x0000000693937819 */ /* 0x000fe200000006ff */
[----:B------:R-:W-:-:S04]  /*30d0*/  IMAD.WIDE.U32 R102, R129, c[0x0][0x210], RZ ;  /* 0x0000840081667a25 */ /* 0x000fc800078e00ff */
[----:B------:R-:W-:Y:S02]  /*30e0*/  IMAD R91, R129, c[0x0][0x1ec], R87 ;  /* 0x00007b00815b7a24 */ /* 0x000fe400078e0257 */
[----:B------:R-:W-:Y:S02]  /*30f0*/  IMAD R149, R239, 0x40, R211 ;  /* 0x00000040ef957824 */ /* 0x000fe400078e02d3 */
[----:B------:R-:W-:Y:S02]  /*3100*/  IMAD.MOV.U32 R33, RZ, RZ, RZ ;  /* 0x000000ffff217224 */ /* 0x000fe400078e00ff */
[----:B------:R-:W-:Y:S02]  /*3110*/  IMAD.MOV.U32 R48, RZ, RZ, 0x1 ;  /* 0x00000001ff307424 */ /* 0x000fe400078e00ff */
[----:B------:R-:W-:Y:S02]  /*3120*/  IMAD.SHL.U32 R146, R146, 0x40, RZ ;  /* 0x0000004092927824 */ /* 0x000fe400078e00ff */
[----:B------:R-:W-:-:S02]  /*3130*/  IMAD.SHL.U32 R135, R135, 0x2, RZ ;  /* 0x0000000287877824 */ /* 0x000fc400078e00ff */
[----:B------:R-:W-:Y:S01]  /*3140*/  IMAD R129, R129, c[0x0][0x214], R103 ;  /* 0x0000850081817a24 */ /* 0x000fe200078e0267 */
[----:B---3--:R-:W-:Y:S01]  /*3150*/  @P5 SHF.R.S32.HI R5, RZ, 0x1f, R19 ;  /* 0x0000001fff055819 */ /* 0x008fe20000011413 */
[----:B------:R-:W-:Y:S01]  /*3160*/  @!P5 IMAD.MOV.U32 R5, RZ, RZ, R18 ;  /* 0x000000ffff05d224 */ /* 0x000fe200078e0012 */
[----:B------:R-:W-:Y:S01]  /*3170*/  @P5 MOV R4, R19 ;  /* 0x0000001300045202 */ /* 0x000fe20000000f00 */
[----:B------:R-:W-:Y:S01]  /*3180*/  @!P5 IMAD.MOV.U32 R4, RZ, RZ, R227 ;  /* 0x000000ffff04d224 */ /* 0x000fe200078e00e3 */
[----:B------:R-:W-:Y:S01]  /*3190*/  ISETP.GE.AND P5, PT, R237, c[0x0][0x1d4], PT ;  /* 0x00007500ed007a0c */ /* 0x000fe20003fa6270 */
[----:B------:R-:W-:-:S04]  /*31a0*/  IMAD.WIDE.U32 R18, R211, c[0x0][0x290], R108 ;  /* 0x0000a400d3127a25 */ /* 0x000fc800078e006c */
[----:B------:R-:W-:Y:S02]  /*31b0*/  IMAD.IADD R19, R19, 0x1, R23 ;  /* 0x0000000113137824 */ /* 0x000fe400078e0217 */
[----:B------:R-:W-:-:S04]  /*31c0*/  IMAD.WIDE.U32 R100, R4, c[0x0][0x2b0], RZ ;  /* 0x0000ac0004647a25 */ /* 0x000fc800078e00ff */
[----:B------:R-:W-:Y:S02]  /*31d0*/  IMAD.WIDE.U32 R114, R24, c[0x0][0x290], R18 ;  /* 0x0000a40018727a25 */ /* 0x000fe400078e0012 */
[----:B------:R1:W-:Y:S04]  /*31e0*/  @P2 LDGSTS.E.BYPASS.LTC128B.128 [R111+0x10100], [R14.64+0x100], !P5 ;  /* 0x101001000e6f2fae */ /* 0x0003e8000e901d4a */
[----:B------:R2:W-:Y:S04]  /*31f0*/  @P1 LDGSTS.E.BYPASS.LTC128B.128 [R111+0xd100], [R12.64], !P4 ;  /* 0x0d1000000c6f1fae */ /* 0x0005e8000e101d4a */
[----:B------:R2:W-:Y:S04]  /*3200*/  @P1 LDGSTS.E.BYPASS.LTC128B.128 [R111+0xf100], [R12.64+0x80], !P6 ;  /* 0x0f1000800c6f1fae */ /* 0x0005e8000f101d4a */
[----:B------:R2:W-:Y:S04]  /*3210*/  @P1 LDGSTS.E.BYPASS.LTC128B.128 [R111+0x11100], [R12.64+0x100], !P5 ;  /* 0x111001000c6f1fae */ /* 0x0005e8000e901d4a */
[----:B------:R-:W0:Y:S01]  /*3220*/  LDGDEPBAR ;  /* 0x00000000000079af */ /* 0x000e220000000000 */
[----:B------:R-:W-:Y:S03]  /*3230*/  WARPSYNC 0xffffffff ;  /* 0xffffffff00007948 */ /* 0x000fe60003800000 */
[----:B------:R-:W-:Y:S01]  /*3240*/  BAR.SYNC.DEFER_BLOCKING 0x0 ;  /* 0x0000000000007b1d */ /* 0x000fe20000010000 */
[----:B-1----:R-:W-:-:S05]  /*3250*/  SEL R15, RZ, c[0x0][0x27c], !P3 ;  /* 0x00009f00ff0f7a07 */ /* 0x002fca0005800000 */
[----:B------:R-:W-:Y:S01]  /*3260*/  IMAD.IADD R15, R107, 0x1, R15 ;  /* 0x000000016b0f7824 */ /* 0x000fe200078e020f */
[----:B------:R-:W-:Y:S01]  /*3270*/  @!PT LDS RZ, [RZ] ;  /* 0x00000000fffff984 */ /* 0x000fe20000000800 */
[----:B------:R-:W-:Y:S01]  /*3280*/  @!PT LDS RZ, [RZ] ;  /* 0x00000000fffff984 */ /* 0x000fe20000000800 */
[----:B------:R-:W-:Y:S01]  /*3290*/  @!PT LDS RZ, [RZ] ;  /* 0x00000000fffff984 */ /* 0x000fe20000000800 */
[----:B------:R1:W-:Y:S04]  /*32a0*/  @P2 LDGSTS.E.BYPASS.LTC128B.128 [R111+0x100], [R8.64], !P4 ;  /* 0x00100000086f2fae */ /* 0x0003e8000e101d4a */
[----:B------:R1:W-:Y:S04]  /*32b0*/  @P2 LDGSTS.E.BYPASS.LTC128B.128 [R111+0x2100], [R8.64+0x80], !P6 ;  /* 0x02100080086f2fae */ /* 0x0003e8000f101d4a */
[----:B------:R1:W-:Y:S01]  /*32c0*/  @P2 LDGSTS.E.BYPASS.LTC128B.128 [R111+0x4100], [R8.64+0x100], !P5 ;  /* 0x04100100086f2fae */ /* 0x0003e2000e901d4a */
[----:B------:R-:W-:-:S03]  /*32d0*/  ISETP.GE.AND P2, PT, R110, c[0x0][0x27c], PT ;  /* 0x00009f006e007a0c */ /* 0x000fc60003f46270 */
[----:B------:R3:W-:Y:S01]  /*32e0*/  @P1 LDGSTS.E.BYPASS.LTC128B.128 [R111+0x1100], [R6.64], !P4 ;  /* 0x01100000066f1fae */ /* 0x0007e2000e101d4a */
[----:B------:R-:W-:-:S03]  /*32f0*/  SEL R0, RZ, c[0x0][0x27c], !P2 ;  /* 0x00009f00ff007a07 */ /* 0x000fc60005000000 */
[----:B------:R3:W-:Y:S02]  /*3300*/  @P1 LDGSTS.E.BYPASS.LTC128B.128 [R111+0x3100], [R6.64+0x80], !P6 ;  /* 0x03100080066f1fae */ /* 0x0007e4000f101d4a */
[----:B------:R-:W-:Y:S02]  /*3310*/  IMAD.IADD R0, R110, 0x1, R0 ;  /* 0x000000016e007824 */ /* 0x000fe400078e0200 */
[----:B------:R3:W-:Y:S02]  /*3320*/  @P1 LDGSTS.E.BYPASS.LTC128B.128 [R111+0x5100], [R6.64+0x100], !P5 ;  /* 0x05100100066f1fae */ /* 0x0007e4000e901d4a */
[----:B------:R-:W-:Y:S02]  /*3330*/  @P2 LOP3.LUT R208, R208, 0x4, RZ, 0xfc, !PT ;  /* 0x00000004d0d02812 */ /* 0x000fe400078efcff */
[----:B------:R-:W-:Y:S01]  /*3340*/  SHF.R.S32.HI R14, RZ, 0x1f, R0 ;  /* 0x0000001fff0e7819 */ /* 0x000fe20000011400 */
[----:B------:R-:W0:Y:S01]  /*3350*/  LDGDEPBAR ;  /* 0x00000000000079af */ /* 0x000e220000000000 */
[----:B------:R-:W-:-:S02]  /*3360*/  LOP3.LUT R208, R208, 0xfffffff7, RZ, 0xc0, !PT ;  /* 0xfffffff7d0d07812 */ /* 0x000fc400078ec0ff */
[CC--:B------:R-:W-:Y:S01]  /*3370*/  LEA.HI R16, R14.reuse, R0.reuse, RZ, 0x3 ;  /* 0x000000000e107211 */ /* 0x0c0fe200078f18ff */
[----:B------:R4:W-:Y:S01]  /*3380*/  @P0 LDGSTS.E.BYPASS.LTC128B.128 [R111+0x12100], [R2.64], !P4 ;  /* 0x12100000026f0fae */ /* 0x0009e2000e101d4a */
[----:B------:R-:W-:Y:S02]  /*3390*/  LEA.HI R27, R14, R0, RZ, 0x6 ;  /* 0x000000000e1b7211 */ /* 0x000fe400078f30ff */
[----:B------:R-:W-:Y:S01]  /*33a0*/  SHF.R.S32.HI R0, RZ, 0x1f, R24 ;  /* 0x0000001fff007819 */ /* 0x000fe20000011418 */
[----:B------:R4:W-:Y:S01]  /*33b0*/  @P0 LDGSTS.E.BYPASS.LTC128B.128 [R111+0x14100], [R2.64+0x80], !P6 ;  /* 0x14100080026f0fae */ /* 0x0009e2000f101d4a */
[----:B------:R-:W-:Y:S02]  /*33c0*/  @P3 LOP3.LUT R208, R208, 0x8, RZ, 0xfc, !PT ;  /* 0x00000008d0d03812 */ /* 0x000fe400078efcff */
[----:B------:R-:W-:Y:S01]  /*33d0*/  LOP3.LUT R90, R16, 0xfffffff8, RZ, 0xc0, !PT ;  /* 0xfffffff8105a7812 */ /* 0x000fe200078ec0ff */
[----:B------:R4:W-:Y:S01]  /*33e0*/  @P0 LDGSTS.E.BYPASS.LTC128B.128 [R111+0x16100], [R2.64+0x100], !P5 ;  /* 0x16100100026f0fae */ /* 0x0009e2000e901d4a */
[----:B------:R-:W-:-:S02]  /*33f0*/  LOP3.LUT R208, R208, 0xfffffffd, RZ, 0xc0, !PT ;  /* 0xfffffffdd0d07812 */ /* 0x000fc400078ec0ff */
[----:B------:R-:W-:Y:S02]  /*3400*/  SHF.R.S32.HI R128, RZ, 0x3, R16 ;  /* 0x00000003ff807819 */ /* 0x000fe40000011410 */
[----:B------:R-:W-:Y:S01]  /*3410*/  SHF.R.S32.HI R122, RZ, 0x1f, R90 ;  /* 0x0000001fff7a7819 */ /* 0x000fe2000001145a */
[----:B---3--:R-:W-:Y:S01]  /*3420*/  IMAD.MOV.U32 R6, RZ, RZ, R106 ;  /* 0x000000ffff067224 */ /* 0x008fe200078e006a */
[----:B------:R-:W-:Y:S01]  /*3430*/  MOV R7, R228 ;  /* 0x000000e400077202 */ /* 0x000fe20000000f00 */
[----:B------:R-:W-:-:S04]  /*3440*/  IMAD.SHL.U32 R106, R239, 0x8, RZ ;  /* 0x00000008ef6a7824 */ /* 0x000fc800078e00ff */
[----:B--2---:R-:W-:Y:S01]  /*3450*/  IMAD.WIDE.U32 R12, R211, c[0x0][0x280], R6 ;  /* 0x0000a000d30c7a25 */ /* 0x004fe200078e0006 */
[----:B------:R-:W-:-:S03]  /*3460*/  ISETP.GE.AND P2, PT, R106, c[0x0][0x27c], PT ;  /* 0x00009f006a007a0c */ /* 0x000fc60003f46270 */
[----:B-1----:R-:W-:Y:S01]  /*3470*/  IMAD.WIDE.U32 R8, R211, c[0x0][0x290], R6 ;  /* 0x0000a400d3087a25 */ /* 0x002fe200078e0006 */
[----:B------:R-:W-:Y:S02]  /*3480*/  SEL R17, RZ, c[0x0][0x27c], !P2 ;  /* 0x00009f00ff117a07 */ /* 0x000fe40005000000 */
[C---:B------:R-:W-:Y:S01]  /*3490*/  @P0 LEA R6, P1, R143.reuse, R2, 0x1 ;  /* 0x000000028f060211 */ /* 0x040fe200078208ff */
[----:B------:R-:W-:Y:S01]  /*34a0*/  IMAD.IADD R13, R22, 0x1, R13 ;  /* 0x00000001160d7824 */ /* 0x000fe200078e020d */
[----:B------:R-:W-:Y:S01]  /*34b0*/  SHF.R.S32.HI R22, RZ, 0x1f, R15 ;  /* 0x0000001fff167819 */ /* 0x000fe2000001140f */
[----:B------:R-:W-:Y:S01]  /*34c0*/  IMAD.IADD R17, R106, 0x1, R17 ;  /* 0x000000016a117824 */ /* 0x000fe200078e0211 */
[----:B------:R-:W-:Y:S01]  /*34d0*/  @P0 LEA.HI.X R7, R143, R3, R136, 0x1, P1 ;  /* 0x000000038f070211 */ /* 0x000fe200008f0c88 */
[----:B------:R-:W-:Y:S01]  /*34e0*/  IMAD.IADD R9, R23, 0x1, R9 ;  /* 0x0000000117097824 */ /* 0x000fe200078e0209 */
[-C--:B------:R-:W-:Y:S01]  /*34f0*/  LEA.HI R14, R22, R15.reuse, RZ, 0x3 ;  /* 0x0000000f160e7211 */ /* 0x080fe200078f18ff */
[----:B------:R-:W-:Y:S01]  /*3500*/  IMAD.WIDE.U32 R112, R24, c[0x0][0x280], R12 ;  /* 0x0000a00018707a25 */ /* 0x000fe200078e000c */
[----:B------:R-:W-:Y:S01]  /*3510*/  SHF.R.S32.HI R23, RZ, 0x1f, R17 ;  /* 0x0000001fff177819 */ /* 0x000fe20000011411 */
[----:B------:R1:W-:Y:S01]  /*3520*/  @P0 LDGSTS.E.BYPASS.LTC128B.128 [R111+0x13100], [R6.64], !P4 ;  /* 0x13100000066f0fae */ /* 0x0003e2000e101d4a */
[----:B------:R-:W-:Y:S01]  /*3530*/  LEA.HI R25, R22, R15, RZ, 0x6 ;  /* 0x0000000f16197211 */ /* 0x000fe200078f30ff */
[C---:B------:R-:W-:Y:S01]  /*3540*/  IMAD R22, R0.reuse, c[0x0][0x290], RZ ;  /* 0x0000a40000167a24 */ /* 0x040fe200078e02ff */
[CC--:B------:R-:W-:Y:S01]  /*3550*/  LEA.HI R15, R23.reuse, R17.reuse, RZ, 0x3 ;  /* 0x00000011170f7211 */ /* 0x0c0fe200078f18ff */
[----:B------:R1:W-:Y:S01]  /*3560*/  @P0 LDGSTS.E.BYPASS.LTC128B.128 [R111+0x15100], [R6.64+0x80], !P6 ;  /* 0x15100080066f0fae */ /* 0x0003e2000f101d4a */
[----:B------:R-:W-:Y:S01]  /*3570*/  LEA.HI R28, R23, R17, RZ, 0x6 ;  /* 0x00000011171c7211 */ /* 0x000fe200078f30ff */
[----:B------:R-:W-:Y:S01]  /*3580*/  IMAD R17, R0, c[0x0][0x280], RZ ;  /* 0x0000a00000117a24 */ /* 0x000fe200078e02ff */
[----:B------:R-:W-:Y:S01]  /*3590*/  SHF.L.U32 R0, R27, 0x6, RZ ;  /* 0x000000061b007819 */ /* 0x000fe200000006ff */
[----:B------:R1:W-:Y:S01]  /*35a0*/  @P0 LDGSTS.E.BYPASS.LTC128B.128 [R111+0x17100], [R6.64+0x100], !P5 ;  /* 0x17100100066f0fae */ /* 0x0003e2000e901d4a */
[----:B------:R-:W-:Y:S01]  /*35b0*/  LOP3.LUT R12, R84, 0x38, R16, 0xf8, !PT ;  /* 0x00000038540c7812 */ /* 0x000fe200078ef810 */
[----:B------:R-:W-:Y:S01]  /*35c0*/  IMAD.SHL.U32 R13, R25, 0x40, RZ ;  /* 0x00000040190d7824 */ /* 0x000fe200078e00ff */
[----:B------:R-:W-:Y:S01]  /*35d0*/  LOP3.LUT R23, R0, 0xfffff000, RZ, 0xc0, !PT ;  /* 0xfffff00000177812 */ /* 0x000fe200078ec0ff */
[----:B------:R-:W0:Y:S01]  /*35e0*/  LDGDEPBAR ;  /* 0x00000000000079af */ /* 0x000e220000000000 */
[----:B------:R-:W-:Y:S01]  /*35f0*/  IMAD.SHL.U32 R0, R28, 0x40, RZ ;  /* 0x000000401c007824 */ /* 0x000fe200078e00ff */
[----:B------:R-:W-:Y:S01]  /*3600*/  LOP3.LUT R20, R84, 0x38, R15, 0xf8, !PT ;  /* 0x0000003854147812 */ /* 0x000fe200078ef80f */
[----:B----4-:R-:W-:Y:S01]  /*3610*/  IMAD R2, R5, c[0x0][0x2b0], RZ ;  /* 0x0000ac0005027a24 */ /* 0x010fe200078e02ff */
[-C--:B------:R-:W-:Y:S01]  /*3620*/  LOP3.LUT R21, R12, R85.reuse, RZ, 0x3c, !PT ;  /* 0x000000550c157212 */ /* 0x080fe200078e3cff */
[----:B------:R-:W-:Y:S01]  /*3630*/  IMAD R17, R24, c[0x0][0x284], R17 ;  /* 0x0000a10018117a24 */ /* 0x000fe200078e0211 */
[----:B------:R-:W-:Y:S01]  /*3640*/  LOP3.LUT R12, R0, 0xfffff000, RZ, 0xc0, !PT ;  /* 0xfffff000000c7812 */ /* 0x000fe200078ec0ff */
[----:B------:R-:W-:Y:S01]  /*3650*/  IMAD R22, R24, c[0x0][0x294], R22 ;  /* 0x0000a50018167a24 */ /* 0x000fe200078e0216 */
[----:B------:R-:W-:Y:S01]  /*3660*/  LOP3.LUT R0, R20, R85, RZ, 0x3c, !PT ;  /* 0x0000005514007212 */ /* 0x000fe200078e3cff */
[----:B------:R-:W-:Y:S01]  /*3670*/  IMAD.WIDE.U32 R104, R24, c[0x0][0x290], R8 ;  /* 0x0000a40018687a25 */ /* 0x000fe200078e0008 */
[----:B------:R-:W-:-:S02]  /*3680*/  LOP3.LUT P0, RZ, R238, 0x4, RZ, 0xc0, !PT ;  /* 0x00000004eeff7812 */ /* 0x000fc4000780c0ff */
[----:B------:R-:W-:Y:S01]  /*3690*/  IADD3 R130, R0, R12, R32 ;  /* 0x0000000c00827210 */ /* 0x000fe20007ffe020 */
[----:B------:R-:W-:Y:S01]  /*36a0*/  IMAD R2, R4, c[0x0][0x2b4], R2 ;  /* 0x0000ad0004027a24 */ /* 0x000fe200078e0202 */
[----:B------:R-:W-:Y:S01]  /*36b0*/  @P2 LOP3.LUT R208, R208, 0x2, RZ, 0xfc, !PT ;  /* 0x00000002d0d02812 */ /* 0x000fe200078efcff */
[----:B------:R-:W-:Y:S01]  /*36c0*/  IMAD.IADD R126, R117, 0x1, R17 ;  /* 0x00000001757e7824 */ /* 0x000fe200078e0211 */
[----:B------:R-:W-:Y:S01]  /*36d0*/  LOP3.LUT R19, R84, 0x38, R14, 0xf8, !PT ;  /* 0x0000003854137812 */ /* 0x000fe200078ef80e */
[----:B------:R-:W-:Y:S01]  /*36e0*/  IMAD.IADD R124, R17, 0x1, R113 ;  /* 0x00000001117c7824 */ /* 0x000fe200078e0271 */
[----:B------:R-:W-:Y:S01]  /*36f0*/  LOP3.LUT R0, R106, 0x18, RZ, 0xc0, !PT ;  /* 0x000000186a007812 */ /* 0x000fe200078ec0ff */
[----:B------:R-:W-:Y:S01]  /*3700*/  IMAD.IADD R125, R115, 0x1, R22 ;  /* 0x00000001737d7824 */ /* 0x000fe200078e0216 */
[----:B------:R-:W-:Y:S01]  /*3710*/  LOP3.LUT R18, R13, 0xfffff000, RZ, 0xc0, !PT ;  /* 0xfffff0000d127812 */ /* 0x000fe200078ec0ff */
[----:B------:R-:W-:Y:S01]  /*3720*/  IMAD.IADD R123, R22, 0x1, R105 ;  /* 0x00000001167b7824 */ /* 0x000fe200078e0269 */
[----:B------:R-:W-:Y:S01]  /*3730*/  LOP3.LUT R13, R19, R85, RZ, 0x3c, !PT ;  /* 0x00000055130d7212 */ /* 0x000fe200078e3cff */
[----:B------:R-:W-:Y:S01]  /*3740*/  IMAD.IADD R118, R101, 0x1, R2 ;  /* 0x0000000165767824 */ /* 0x000fe200078e0202 */
[----:B------:R-:W-:-:S02]  /*3750*/  LOP3.LUT R208, R208, 0xffffffef, RZ, 0xc0, !PT ;  /* 0xffffffefd0d07812 */ /* 0x000fc400078ec0ff */
[----:B------:R-:W-:Y:S02]  /*3760*/  LOP3.LUT R0, R85, R84, R0, 0x1e, !PT ;  /* 0x0000005455007212 */ /* 0x000fe400078e1e00 */
[----:B------:R-:W-:Y:S02]  /*3770*/  LOP3.LUT R89, R14, 0xfffffff8, RZ, 0xc0, !PT ;  /* 0xfffffff80e597812 */ /* 0x000fe400078ec0ff */
[----:B------:R-:W-:Y:S02]  /*3780*/  LOP3.LUT R88, R15, 0xfffffff8, RZ, 0xc0, !PT ;  /* 0xfffffff80f587812 */ /* 0x000fe400078ec0ff */
[--C-:B------:R-:W-:Y:S02]  /*3790*/  IADD3 R132, R21, R23, R32.reuse ;  /* 0x0000001715847210 */ /* 0x100fe40007ffe020 */
[----:B------:R-:W-:Y:S02]  /*37a0*/  IADD3 R131, R13, R18, R32 ;  /* 0x000000120d837210 */ /* 0x000fe40007ffe020 */
[----:B------:R-:W-:-:S02]  /*37b0*/  @P0 LOP3.LUT R208, R208, 0x10, RZ, 0xfc, !PT ;  /* 0x00000010d0d00812 */ /* 0x000fc400078efcff */
[----:B------:R-:W-:Y:S02]  /*37c0*/  LOP3.LUT R0, R0, R32, RZ, 0xfc, !PT ;  /* 0x0000002000007212 */ /* 0x000fe400078efcff */
[----:B------:R-:W-:Y:S02]  /*37d0*/  SHF.R.S32.HI R127, RZ, 0x3, R14 ;  /* 0x00000003ff7f7819 */ /* 0x000fe4000001140e */
[----:B------:R-:W-:Y:S02]  /*37e0*/  SHF.R.S32.HI R121, RZ, 0x1f, R89 ;  /* 0x0000001fff797819 */ /* 0x000fe40000011459 */
[----:B------:R-:W-:Y:S02]  /*37f0*/  SHF.R.S32.HI R120, RZ, 0x3, R15 ;  /* 0x00000003ff787819 */ /* 0x000fe4000001140f */
[----:B-1----:R-:W-:Y:S02]  /*3800*/  SHF.R.S32.HI R119, RZ, 0x1f, R88 ;  /* 0x0000001fff777819 */ /* 0x002fe40000011458 */
.L_x_2295:
[----:B------:R-:W-:Y:S01]  /*3810*/  LOP3.LUT P2, RZ, R238, 0x4, RZ, 0xc0, !PT ;  /* 0x00000004eeff7812 */ /* 0x000fe2000784c0ff */
[----:B------:R-:W-:Y:S01]  /*3820*/  IMAD.MOV.U32 R9, RZ, RZ, 0x1 ;  /* 0x00000001ff097424 */ /* 0x000fe200078e00ff */
[----:B------:R-:W-:Y:S04]  /*3830*/  DEPBAR.LE SB0, 0x2 ;  /* 0x000080800000791a */ /* 0x000fe80000000000 */
[----:B------:R-:W-:Y:S01]  /*3840*/  ISETP.NE.AND P0, PT, R9, c[0x0][0x2b8], PT ;  /* 0x0000ae0009007a0c */ /* 0x000fe20003f05270 */
[----:B------:R-:W-:Y:S01]  /*3850*/  IMAD.SHL.U32 R8, R26, 0x40, RZ ;  /* 0x000000401a087824 */ /* 0x000fe200078e00ff */
[----:B------:R-:W-:Y:S01]  /*3860*/  WARPSYNC 0xffffffff ;  /* 0xffffffff00007948 */ /* 0x000fe20003800000 */
[----:B------:R-:W-:Y:S01]  /*3870*/  IMAD.MOV.U32 R77, RZ, RZ, RZ ;  /* 0x000000ffff4d7224 */ /* 0x000fe200078e00ff */
[----:B------:R-:W-:Y:S01]  /*3880*/  BSSY B1, `(.L_x_2271) ;  /* 0x00003ff000017945 */ /* 0x000fe20003800000 */
[----:B-1----:R-:W-:Y:S04]  /*3890*/  IMAD.IADD R2, R149, 0x1, R8 ;  /* 0x0000000195027824 */ /* 0x002fe800078e0208 */
[----:B------:R-:W-:Y:S04]  /*38a0*/  IMAD.IADD R4, R133, 0x1, R2 ;  /* 0x0000000185047824 */ /* 0x000fe800078e0202 */
[----:B------:R-:W-:Y:S04]  /*38b0*/  @P0 IMAD.HI.U32 R5, R4, c[0x0][0x2bc], RZ ;  /* 0x0000af0004050a27 */ /* 0x000fe800078e00ff */
[--C-:B------:R-:W-:Y:S01]  /*38c0*/  IMAD.MOV.U32 R3, RZ, RZ, R4.reuse ;  /* 0x000000ffff037224 */ /* 0x100fe200078e0004 */
        /* <DEDUP_REMOVED lines=9> */
[----:B------:R-:W-:Y:S01]  /*3960*/  @!P0 LEA.HI.X R7, R2, c[0x0][0x2a4], R5, 0x2, P1 ;  /* 0x0000a90002078a11 */ /* 0x000fe200008f1405 */
[----:B------:R-:W-:Y:S04]  /*3970*/  IMAD R2, R33, 0x3000, R0 ;  /* 0x0000300021027824 */ /* 0x000fe800078e0200 */
[----:B------:R1:W5:Y:S04]  /*3980*/  @!P0 LDG.E R77, [R6.64] ;  /* 0x0000000a064d8981 */ /* 0x000368000c1e1900 */
[----:B------:R-:W-:Y:S01]  /*3990*/  BAR.SYNC.DEFER_BLOCKING 0x0 ;  /* 0x0000000000007b1d */ /* 0x000fe20000010000 */
[----:B------:R-:W-:Y:S02]  /*39a0*/  ISETP.LE.AND P0, PT, R9, c[0x0][0x27c], PT ;  /* 0x00009f0009007a0c */ /* 0x000fe40003f03270 */
[C---:B------:R-:W-:Y:S02]  /*39b0*/  IADD3 R5, R2.reuse, 0x20, RZ ;  /* 0x0000002002057810 */ /* 0x040fe40007ffe0ff */
[C---:B------:R-:W-:Y:S02]  /*39c0*/  @P2 IADD3 R5, R2.reuse, -0x20, RZ ;  /* 0xffffffe002052810 */ /* 0x040fe40007ffe0ff */
[----:B------:R-:W-:Y:S02]  /*39d0*/  LEA R78, R2, 0x100, 0x1 ;  /* 0x00000100024e7811 */ /* 0x000fe400078e08ff */
[----:B------:R-:W-:Y:S05]  /*39e0*/  LEA R79, R5, 0x100, 0x1 ;  /* 0x00000100054f7811 */ /* 0x000fea00078e08ff */
[----:B---3--:R-:W-:-:S05]  /*39f0*/  @!P0 BRA `(.L_x_2272) ;  /* 0x00003b5000008947 */ /* 0x008fca0003800000 */
[----:B------:R-:W-:Y:S01]  /*3a00*/  IMAD.WIDE.U32 R2, R80, c[0x0][0x1e0], RZ ;  /* 0x0000780050027a25 */ /* 0x000fe200078e00ff */
[----:B------:R-:W-:Y:S01]  /*3a10*/  SHF.R.S32.HI R82, RZ, 0x1f, R80 ;  /* 0x0000001fff527819 */ /* 0x000fe20000011450 */
[----:B------:R-:W-:Y:S01]  /*3a20*/  ULDC.U8 UR4, c[0x0][0x298] ;  /* 0x0000a60000047ab9 */ /* 0x000fe20000000000 */
[----:B-----5:R-:W-:Y:S01]  /*3a30*/  SHF.R.S32.HI R83, RZ, 0x1f, R77 ;  /* 0x0000001fff537819 */ /* 0x020fe2000001144d */
[----:B------:R-:W-:Y:S04]  /*3a40*/  IMAD.WIDE.U32 R12, R146, R26, RZ ;  /* 0x0000001a920c7225 */ /* 0x000fe800078e00ff */
[----:B------:R-:W-:Y:S04]  /*3a50*/  IMAD R4, R82, c[0x0][0x1e0], RZ ;  /* 0x0000780052047a24 */ /* 0x000fe800078e02ff */
        /* <DEDUP_REMOVED lines=15> */
[----:B------:R-:W-:Y:S01]  /*3b50*/  IADD3 R2, -R8, R198, RZ ;  /* 0x000000c608027210 */ /* 0x000fe20007ffe1ff */
[----:B------:R-:W-:Y:S03]  /*3b60*/  IMAD.WIDE.U32 R8, R147, R26, RZ ;  /* 0x0000001a93087225 */ /* 0x000fe600078e00ff */
[----:B------:R-:W-:Y:S02]  /*3b70*/  IMNMX R81, R2, 0x40, PT ;  /* 0x0000004002517817 */ /* 0x000fe40003800200 */
[----:B------:R-:W-:Y:S02]  /*3b80*/  IADD3 R14, R9, R4, RZ ;  /* 0x00000004090e7210 */ /* 0x000fe40007ffe0ff */
        /* <DEDUP_REMOVED lines=25> */
[----:B------:R-:W-:Y:S01]  /*3d20*/  IADD3 R12, R108, 0x10, RZ ;  /* 0x000000106c0c7810 */ /* 0x000fe20007ffe0ff */
[----:B------:R-:W-:Y:S01]  /*3d30*/  CS2R R18, SRZ ;  /* 0x0000000000127805 */ /* 0x000fe2000001ff00 */
[----:B------:R-:W-:Y:S01]  /*3d40*/  CS2R R44, SRZ ;  /* 0x00000000002c7805 */ /* 0x000fe2000001ff00 */
[----:B------:R-:W-:Y:S01]  /*3d50*/  IMAD.X R5, R15, 0x1, R125, P0 ;  /* 0x000000010f057824 */ /* 0x000fe200000e067d */
[C---:B------:R-:W-:Y:S01]  /*3d60*/  LEA R8, P0, R2.reuse, c[0x0][0x270], 0x1 ;  /* 0x00009c0002087a11 */ /* 0x040fe200078008ff */
[----:B------:R-:W-:Y:S01]  /*3d70*/  CS2R R20, SRZ ;  /* 0x0000000000147805 */ /* 0x000fe2000001ff00 */
[----:B------:R-:W-:Y:S01]  /*3d80*/  CS2R R46, SRZ ;  /* 0x00000000002e7805 */ /* 0x000fe2000001ff00 */
[----:B------:R-:W-:Y:S01]  /*3d90*/  CS2R R22, SRZ ;  /* 0x0000000000167805 */ /* 0x000fe2000001ff00 */
[----:B------:R-:W-:Y:S01]  /*3da0*/  LEA.HI.X R9, R2, c[0x0][0x274], R4, 0x1, P0 ;  /* 0x00009d0002097a11 */ /* 0x000fe200000f0c04 */
[----:B------:R-:W-:Y:S01]  /*3db0*/  CS2R R50, SRZ ;  /* 0x0000000000327805 */ /* 0x000fe2000001ff00 */
[C---:B------:R-:W-:Y:S04]  /*3dc0*/  LEA R4, P0, R3.reuse, c[0x0][0x288], 0x1 ;  /* 0x0000a20003047a11 */ /* 0x040fe800078008ff */
        /* <DEDUP_REMOVED lines=26> */
.L_x_2275:
[----:B------:R-:W-:Y:S05]  /*3f70*/  BSYNC B0 ;  /* 0x0000000000007941 */ /* 0x000fea0003800000 */
.L_x_2274:
[----:B------:R-:W2:Y:S04]  /*3f80*/  SHFL.IDX PT, R66, R66, RZ, 0x1c1f ;  /* 0x001c1fff42427589 */ /* 0x000ea800000e0000 */
        /* <DEDUP_REMOVED lines=20> */
[----:B---3--:R-:W-:Y:S01]  /*40d0*/  PRMT R24, R4, 0x5410, R5 ;  /* 0x0000541004187816 */ /* 0x008fe20000000005 */
        /* <DEDUP_REMOVED lines=19> */
[----:B------:R-:W-:Y:S01]  /*4210*/  IMAD.MOV.U32 R36, RZ, RZ, R35 ;  /* 0x000000ffff247224 */ /* 0x000fe200078e0023 */
[----:B------:R-:W-:Y:S01]  /*4220*/  ISETP.GE.AND P0, PT, R108, c[0x0][0x27c], PT ;  /* 0x00009f006c007a0c */ /* 0x000fe20003f06270 */
[----:B------:R-:W-:Y:S11]  /*4230*/  IMAD.MOV.U32 R4, RZ, RZ, R3 ;  /* 0x000000ffff047224 */ /* 0x000ff600078e0003 */
[----:B------:R-:W-:Y:S01]  /*4240*/  @!UPT UIADD3 URZ, URZ, URZ, URZ ;  /* 0x0000003f3f3ff290 */ /* 0x000fe2000fffe03f */
[----:B------:R-:W-:Y:S02]  /*4250*/  @!P0 SHF.R.U64 R34, R34, 0x10, R35 ;  /* 0x0000001022228819 */ /* 0x000fe40000001223 */
[----:B------:R-:W-:Y:S02]  /*4260*/  @!P0 SHF.R.U64 R8, R2, 0x10, R3 ;  /* 0x0000001002088819 */ /* 0x000fe40000001203 */
[----:B------:R-:W-:Y:S02]  /*4270*/  @!P0 SHF.R.U32.HI R9, RZ, 0x10, R35 ;  /* 0x00000010ff098819 */ /* 0x000fe40000011623 */
[----:B------:R-:W-:Y:S02]  /*4280*/  @!P0 SHF.R.U32.HI R2, RZ, 0x10, R3 ;  /* 0x00000010ff028819 */ /* 0x000fe40000011603 */
[----:B------:R-:W-:Y:S02]  /*4290*/  @!P0 PRMT R34, R30, 0x5410, R34 ;  /* 0x000054101e228816 */ /* 0x000fe40000000022 */
[----:B------:R-:W-:Y:S02]  /*42a0*/  @!P0 PRMT R5, R5, 0x5410, R8 ;  /* 0x0000541005058816 */ /* 0x000fe40000000008 */
[----:B------:R-:W-:Y:S01]  /*42b0*/  @!P0 PRMT R37, R36, 0x5410, R9 ;  /* 0x0000541024258816 */ /* 0x000fe20000000009 */
[----:B------:R-:W-:Y:S01]  /*42c0*/  @!P0 IMAD.U32 R8, R34, 0x10000, RZ ;  /* 0x0001000022088824 */ /* 0x000fe200078e00ff */
[----:B------:R-:W-:Y:S02]  /*42d0*/  @!P0 PRMT R9, R4, 0x5410, R2 ;  /* 0x0000541004098816 */ /* 0x000fe40000000002 */
[C---:B------:R-:W-:Y:S02]  /*42e0*/  @!P0 SHF.L.U32 R4, R5.reuse, 0x10, RZ ;  /* 0x0000001005048819 */ /* 0x040fe400000006ff */
        /* <DEDUP_REMOVED lines=15> */
[----:B------:R-:W-:Y:S01]  /*43e0*/  @!P0 FMUL.FTZ R3, R3, R5 ;  /* 0x0000000503038220 */ /* 0x000fe20000410000 */
[----:B------:R-:W-:Y:S01]  /*43f0*/  @!P0 F2FP.BF16.PACK_AB R2, R2, R61 ;  /* 0x0000003d0202823e */ /* 0x000fe200000010ff */
[----:B------:R-:W-:Y:S01]  /*4400*/  @!P0 FFMA.FTZ R59, R35, R5, -R38 ;  /* 0x00000005233b8223 */ /* 0x000fe20000010826 */
[----:B------:R-:W-:Y:S01]  /*4410*/  @!P0 LOP3.LUT R5, R15, 0xffff0000, RZ, 0xc0, !PT ;  /* 0xffff00000f058812 */ /* 0x000fe200078ec0ff */
[----:B------:R-:W-:Y:S01]  /*4420*/  @!P0 IMAD.U32 R36, R14, 0x10000, RZ ;  /* 0x000100000e248824 */ /* 0x000fe200078e00ff */
[----:B------:R-:W-:Y:S01]  /*4430*/  @!P0 LOP3.LUT R9, R9, 0xffff0000, RZ, 0xc0, !PT ;  /* 0xffff000009098812 */ /* 0x000fe200078ec0ff */
[C---:B------:R-:W-:Y:S01]  /*4440*/  @!P0 FMUL.FTZ R55, R4.reuse, R30 ;  /* 0x0000001e04378220 */ /* 0x040fe20000410000 */
        /* <DEDUP_REMOVED lines=17> */
.L_x_2278:
[----:B------:R-:W-:Y:S05]  /*4560*/  BSYNC B0 ;  /* 0x0000000000007941 */ /* 0x000fea0003800000 */
.L_x_2277:
        /* <DEDUP_REMOVED lines=11> */
[--C-:B------:R-:W-:Y:S02]  /*4620*/  @!P0 SHF.R.U64 R2, R6, 0x10, R7.reuse ;  /* 0x0000001006028819 */ /* 0x100fe40000001207 */
[----:B------:R-:W-:Y:S02]  /*4630*/  @!P0 SHF.R.U32.HI R6, RZ, 0x10, R7 ;  /* 0x00000010ff068819 */ /* 0x000fe40000011607 */
[C---:B------:R-:W-:Y:S02]  /*4640*/  @!P0 PRMT R4, R39.reuse, 0x5410, R4 ;  /* 0x0000541027048816 */ /* 0x040fe40000000004 */
[C---:B------:R-:W-:Y:S02]  /*4650*/  @!P0 PRMT R2, R24.reuse, 0x5432, R2 ;  /* 0x0000543218028816 */ /* 0x040fe40000000002 */
[----:B------:R-:W-:Y:S01]  /*4660*/  @!P0 PRMT R7, R24, 0x5410, R6 ;  /* 0x0000541018078816 */ /* 0x000fe20000000006 */
[C---:B------:R-:W-:Y:S01]  /*4670*/  @!P0 IMAD.U32 R8, R4.reuse, 0x10000, RZ ;  /* 0x0001000004088824 */ /* 0x040fe200078e00ff */
[----:B------:R-:W-:Y:S01]  /*4680*/  @!P0 LOP3.LUT R24, R4, 0xffff0000, RZ, 0xc0, !PT ;  /* 0xffff000004188812 */ /* 0x000fe200078ec0ff */
[C---:B------:R-:W-:Y:S01]  /*4690*/  @!P0 IMAD.U32 R5, R2.reuse, 0x10000, RZ ;  /* 0x0001000002058824 */ /* 0x040fe200078e00ff */
[----:B------:R-:W-:Y:S02]  /*46a0*/  @!P0 SHF.R.U32.HI R34, RZ, 0x10, R41 ;  /* 0x00000010ff228819 */ /* 0x000fe40000011629 */
[----:B------:R-:W-:Y:S02]  /*46b0*/  @!P0 LOP3.LUT R4, R2, 0xffff0000, RZ, 0xc0, !PT ;  /* 0xffff000002048812 */ /* 0x000fe400078ec0ff */
[----:B------:R-:W-:Y:S01]  /*46c0*/  @!P0 PRMT R34, R39, 0x5432, R34 ;  /* 0x0000543227228816 */ /* 0x000fe20000000022 */
[C---:B-1----:R-:W-:Y:S01]  /*46d0*/  @!P0 IMAD.U32 R9, R12.reuse, 0x10000, RZ ;  /* 0x000100000c098824 */ /* 0x042fe200078e00ff */
        /* <DEDUP_REMOVED lines=9> */
[----:B------:R-:W-:Y:S01]  /*4770*/  @!P0 LOP3.LUT R6, R15, 0xffff0000, RZ, 0xc0, !PT ;  /* 0xffff00000f068812 */ /* 0x000fe200078ec0ff */
[----:B------:R-:W-:Y:S01]  /*4780*/  @!P0 FFMA.FTZ R40, R30, R4, -R38 ;  /* 0x000000041e288223 */ /* 0x000fe20000010826 */
[----:B------:R-:W-:Y:S01]  /*4790*/  @!P0 LOP3.LUT R4, R14, 0xffff0000, RZ, 0xc0, !PT ;  /* 0xffff00000e048812 */ /* 0x000fe200078ec0ff */
[----:B------:R-:W-:Y:S01]  /*47a0*/  @!P0 FFMA.FTZ R41, R9, R5, -R35 ;  /* 0x0000000509298223 */ /* 0x000fe20000010823 */
[----:B------:R-:W-:Y:S01]  /*47b0*/  @!P0 SHF.L.U32 R35, R15, 0x10, RZ ;  /* 0x000000100f238819 */ /* 0x000fe200000006ff */
[C---:B------:R-:W-:Y:S01]  /*47c0*/  @!P0 IMAD.U32 R5, R7.reuse, 0x10000, RZ ;  /* 0x0001000007058824 */ /* 0x040fe200078e00ff */
[----:B------:R-:W-:Y:S01]  /*47d0*/  @!P0 LOP3.LUT R34, R34, 0xffff0000, RZ, 0xc0, !PT ;  /* 0xffff000022228812 */ /* 0x000fe200078ec0ff */
[----:B------:R-:W-:Y:S01]  /*47e0*/  @!P0 IMAD.U32 R9, R14, 0x10000, RZ ;  /* 0x000100000e098824 */ /* 0x000fe200078e00ff */
[----:B------:R-:W-:Y:S01]  /*47f0*/  @!P0 LOP3.LUT R7, R7, 0xffff0000, RZ, 0xc0, !PT ;  /* 0xffff000007078812 */ /* 0x000fe200078ec0ff */
[----:B------:R-:W-:Y:S01]  /*4800*/  @!P0 FMUL.FTZ R38, R4, R8 ;  /* 0x0000000804268220 */ /* 0x000fe20000410000 */
        /* <DEDUP_REMOVED lines=17> */
.L_x_2280:
[----:B------:R-:W-:Y:S05]  /*4920*/  BSYNC B0 ;  /* 0x0000000000007941 */ /* 0x000fea0003800000 */
.L_x_2279:
        /* <DEDUP_REMOVED lines=11> */
[--C-:B------:R-:W-:Y:S02]  /*49e0*/  @!P0 SHF.R.U64 R2, R16, 0x10, R17.reuse ;  /* 0x0000001010028819 */ /* 0x100fe40000001211 */
        /* <DEDUP_REMOVED lines=47> */
.L_x_2282:
[----:B------:R-:W-:Y:S05]  /*4ce0*/  BSYNC B0 ;  /* 0x0000000000007941 */ /* 0x000fea0003800000 */
.L_x_2281:
        /* <DEDUP_REMOVED lines=59> */
.L_x_2284:
[----:B------:R-:W-:Y:S05]  /*50a0*/  BSYNC B0 ;  /* 0x0000000000007941 */ /* 0x000fea0003800000 */
.L_x_2283:
[----:B------:R-:W-:Y:S01]  /*50b0*/  ISETP.GE.AND P0, PT, R203, c[0x0][0x1d4], PT ;  /* 0x00007500cb007a0c */ /* 0x000fe20003f06270 */
[----:B------:R-:W-:Y:S01]  /*50c0*/  @!UPT UIADD3 URZ, URZ, URZ, URZ ;  /* 0x0000003f3f3ff290 */ /* 0x000fe2000fffe03f */
[----:B------:R-:W-:Y:S11]  /*50d0*/  BSSY B0, `(.L_x_2285) ;  /* 0x0000039000007945 */ /* 0x000ff60003800000 */
[----:B------:R-:W-:-:S05]  /*50e0*/  @P0 BRA `(.L_x_2286) ;  /* 0x0000037000000947 */ /* 0x000fca0003800000 */
[C---:B-1--4-:R-:W-:Y:S01]  /*50f0*/  LEA R24, P0, R203.reuse, R60, 0x1 ;  /* 0x0000003ccb187211 */ /* 0x052fe200078008ff */
[----:B------:R-:W1:Y:S01]  /*5100*/  LDS.128 R12, [R78+0x10000] ;  /* 0x010000004e0c7984 */ /* 0x000e620000000c00 */
[----:B------:R-:W-:Y:S02]  /*5110*/  IADD3 R2, R108, 0x40, RZ ;  /* 0x000000406c027810 */ /* 0x000fe40007ffe0ff */
[----:B--2---:R-:W-:Y:S02]  /*5120*/  LEA.HI.X R25, R203, R66, R232, 0x1, P0 ;  /* 0x00000042cb197211 */ /* 0x004fe400000f0ce8 */
[----:B------:R-:W-:Y:S11]  /*5130*/  ISETP.GE.AND P0, PT, R2, c[0x0][0x27c], PT ;  /* 0x00009f0002007a0c */ /* 0x000ff60003f06270 */
[----:B------:R-:W-:Y:S02]  /*5140*/  @!UPT UIADD3 URZ, URZ, URZ, URZ ;  /* 0x0000003f3f3ff290 */ /* 0x000fe4000fffe03f */
[----:B------:R-:W-:Y:S02]  /*5150*/  @!P0 SHF.R.U64 R16, R46, 0x10, R47 ;  /* 0x000000102e108819 */ /* 0x000fe4000000122f */
[--C-:B------:R-:W-:Y:S02]  /*5160*/  @!P0 SHF.R.U64 R2, R20, 0x10, R21.reuse ;  /* 0x0000001014028819 */ /* 0x100fe40000001215 */
[C---:B------:R-:W-:Y:S02]  /*5170*/  @!P0 PRMT R16, R53.reuse, 0x5410, R16 ;  /* 0x0000541035108816 */ /* 0x040fe40000000010 */
        /* <DEDUP_REMOVED lines=46> */
.L_x_2286:
[----:B------:R-:W-:Y:S05]  /*5460*/  BSYNC B0 ;  /* 0x0000000000007941 */ /* 0x000fea0003800000 */
.L_x_2285:
        /* <DEDUP_REMOVED lines=59> */
.L_x_2273:
        /* <DEDUP_REMOVED lines=47> */
.L_x_2288:
[----:B------:R-:W-:Y:S05]  /*5b10*/  BSYNC B0 ;  /* 0x0000000000007941 */ /* 0x000fea0003800000 */
.L_x_2287:
        /* <DEDUP_REMOVED lines=40> */
[----:B------:R-:W-:Y:S04]  /*5da0*/  SHF.R.S32.HI R3, RZ, 0x1f, R2 ;  /* 0x0000001fff037819 */ /* 0x000fe80000011402 */
[----:B------:R-:W-:Y:S03]  /*5db0*/  LEA.HI R2, R3, R2, RZ, 0x4 ;  /* 0x0000000203027211 */ /* 0x000fe600078f20ff */
[----:B------:R-:W-:Y:S01]  /*5dc0*/  @!P0 SHF.R.U64 R41, R36, 0x10, R37 ;  /* 0x0000001024298819 */ /* 0x000fe20000001225 */
[----:B------:R-:W-:Y:S01]  /*5dd0*/  IMAD.MOV.U32 R36, RZ, RZ, R39 ;  /* 0x000000ffff247224 */ /* 0x000fe200078e0027 */
[----:B------:R-:W-:Y:S02]  /*5de0*/  LEA.HI.SX32 R2, R2, R120, 0x1c ;  /* 0x0000007802027211 */ /* 0x000fe400078fe2ff */
[----:B------:R-:W-:Y:S02]  /*5df0*/  @!P0 SHF.R.U32.HI R37, RZ, 0x10, R37 ;  /* 0x00000010ff258819 */ /* 0x000fe40000011625 */
[----:B------:R-:W-:Y:S01]  /*5e00*/  SHF.R.S32.HI R3, RZ, 0x1f, R2 ;  /* 0x0000001fff037819 */ /* 0x000fe20000011402 */
[----:B------:R-:W-:Y:S01]  /*5e10*/  IMAD.SHL.U32 R68, R2, 0x8, RZ ;  /* 0x0000000802447824 */ /* 0x000fe200078e00ff */
[----:B--2---:R-:W-:Y:S02]  /*5e20*/  @!P0 SHF.R.U64 R24, R4, 0x10, R5 ;  /* 0x0000001004188819 */ /* 0x004fe40000001205 */
[----:B------:R-:W-:Y:S02]  /*5e30*/  LEA.HI R2, R3, R2, RZ, 0x3 ;  /* 0x0000000203027211 */ /* 0x000fe400078f18ff */
[--C-:B------:R-:W-:Y:S02]  /*5e40*/  @!P0 SHF.R.U64 R35, R38, 0x10, R39.reuse ;  /* 0x0000001026238819 */ /* 0x100fe40000001227 */
[----:B------:R-:W-:Y:S01]  /*5e50*/  @!P0 SHF.R.U32.HI R25, RZ, 0x10, R39 ;  /* 0x00000010ff198819 */ /* 0x000fe20000011627 */
        /* <DEDUP_REMOVED lines=8> */
[----:B------:R-:W-:Y:S02]  /*5ee0*/  @!P0 PRMT R37, R42, 0x5410, R37 ;  /* 0x000054102a258816 */ /* 0x000fe40000000025 */
[----:B------:R-:W-:Y:S01]  /*5ef0*/  @!P0 PRMT R42, R34, 0x5410, R35 ;  /* 0x00005410222a8816 */ /* 0x000fe20000000023 */
[----:B------:R-:W-:Y:S01]  /*5f00*/  IMAD.IADD R2, R65, 0x1, R2 ;  /* 0x0000000141027824 */ /* 0x000fe200078e0202 */
[----:B------:R-:W-:Y:S01]  /*5f10*/  @!P0 PRMT R46, R36, 0x5410, R25 ;  /* 0x00005410242e8816 */ /* 0x000fe20000000019 */
[----:B------:R-:W-:Y:S01]  /*5f20*/  IMAD.SHL.U32 R3, R3, 0x2, RZ ;  /* 0x0000000203037824 */ /* 0x000fe200078e00ff */
[----:B------:R-:W-:Y:S02]  /*5f30*/  @!P0 LOP3.LUT R34, R40, 0xffff0000, RZ, 0xc0, !PT ;  /* 0xffff000028228812 */ /* 0x000fe400078ec0ff */
[----:B------:R-:W-:Y:S02]  /*5f40*/  SHF.L.U32 R2, R2, 0x1, RZ ;  /* 0x0000000102027819 */ /* 0x000fe400000006ff */
[----:B------:R1:W2:Y:S01]  /*5f50*/  LDS.128 R52, [R3+0xc100] ;  /* 0x00c1000003347984 */ /* 0x0002a20000000c00 */
[----:B------:R-:W-:Y:S02]  /*5f60*/  @!P0 PRMT R8, R8, 0x5410, R5 ;  /* 0x0000541008088816 */ /* 0x000fe40000000005 */
[----:B------:R-:W-:Y:S02]  /*5f70*/  @!P0 LOP3.LUT R38, R37, 0xffff0000, RZ, 0xc0, !PT ;  /* 0xffff000025268812 */ /* 0x000fe400078ec0ff */
[----:B------:R-:W-:Y:S02]  /*5f80*/  MOV R4, R6 ;  /* 0x0000000600047202 */ /* 0x000fe40000000f00 */
[--C-:B------:R-:W-:Y:S01]  /*5f90*/  @!P0 SHF.R.U64 R6, R6, 0x10, R7.reuse ;  /* 0x0000001006068819 */ /* 0x100fe20000001207 */
[----:B------:R5:W4:Y:S01]  /*5fa0*/  LDS.128 R12, [R2+0xc100] ;  /* 0x00c10000020c7984 */ /* 0x000b220000000c00 */
[--C-:B-1----:R-:W-:Y:S01]  /*5fb0*/  IMAD.MOV.U32 R3, RZ, RZ, R7.reuse ;  /* 0x000000ffff037224 */ /* 0x102fe200078e0007 */
[----:B-----5:R-:W-:Y:S02]  /*5fc0*/  @!P0 SHF.R.U32.HI R2, RZ, 0x10, R7 ;  /* 0x00000010ff028819 */ /* 0x020fe40000011607 */
[----:B------:R-:W-:Y:S02]  /*5fd0*/  @!P0 PRMT R7, R9, 0x5410, R24 ;  /* 0x0000541009078816 */ /* 0x000fe40000000018 */
[----:B------:R-:W-:Y:S02]  /*5fe0*/  @!P0 PRMT R25, R3, 0x5410, R2 ;  /* 0x0000541003198816 */ /* 0x000fe40000000002 */
[----:B------:R-:W-:Y:S01]  /*5ff0*/  @!P0 PRMT R9, R4, 0x5410, R6 ;  /* 0x0000541004098816 */ /* 0x000fe20000000006 */
[----:B------:R-:W-:Y:S01]  /*6000*/  @!P0 IMAD.U32 R6, R40, 0x10000, RZ ;  /* 0x0001000028068824 */ /* 0x000fe200078e00ff */
[C---:B------:R-:W-:Y:S01]  /*6010*/  @!P0 SHF.L.U32 R4, R7.reuse, 0x10, RZ ;  /* 0x0000001007048819 */ /* 0x040fe200000006ff */
[----:B------:R-:W-:Y:S01]  /*6020*/  @!P0 IMAD.U32 R40, R42, 0x10000, RZ ;  /* 0x000100002a288824 */ /* 0x000fe200078e00ff */
[----:B------:R-:W-:Y:S01]  /*6030*/  @!P0 LOP3.LUT R5, R7, 0xffff0000, RZ, 0xc0, !PT ;  /* 0xffff000007058812 */ /* 0x000fe200078ec0ff */
[C---:B--2---:R-:W-:Y:S01]  /*6040*/  @!P0 IMAD.U32 R7, R52.reuse, 0x10000, RZ ;  /* 0x0001000034078824 */ /* 0x044fe200078e00ff */
[----:B------:R-:W-:Y:S01]  /*6050*/  @!P0 LOP3.LUT R35, R52, 0xffff0000, RZ, 0xc0, !PT ;  /* 0xffff000034238812 */ /* 0x000fe200078ec0ff */
[----:B------:R-:W-:Y:S01]  /*6060*/  @!P0 IMAD.U32 R41, R54, 0x10000, RZ ;  /* 0x0001000036298824 */ /* 0x000fe200078e00ff */
[----:B------:R-:W-:Y:S01]  /*6070*/  @!P0 LOP3.LUT R39, R53, 0xffff0000, RZ, 0xc0, !PT ;  /* 0xffff000035278812 */ /* 0x000fe200078ec0ff */
[C---:B------:R-:W-:Y:S01]  /*6080*/  @!P0 IMAD.U32 R45, R55.reuse, 0x10000, RZ ;  /* 0x00010000372d8824 */ /* 0x040fe200078e00ff */
[----:B------:R-:W-:Y:S01]  /*6090*/  @!P0 LOP3.LUT R42, R42, 0xffff0000, RZ, 0xc0, !PT ;  /* 0xffff00002a2a8812 */ /* 0x000fe200078ec0ff */
[C---:B----4-:R-:W-:Y:S01]  /*60a0*/  @!P0 IMAD.U32 R2, R12.reuse, 0x10000, RZ ;  /* 0x000100000c028824 */ /* 0x050fe200078e00ff */
[----:B------:R-:W-:Y:S02]  /*60b0*/  @!P0 LOP3.LUT R3, R12, 0xffff0000, RZ, 0xc0, !PT ;  /* 0xffff00000c038812 */ /* 0x000fe400078ec0ff */
[----:B------:R-:W-:Y:S01]  /*60c0*/  @!P0 LOP3.LUT R43, R54, 0xffff0000, RZ, 0xc0, !PT ;  /* 0xffff0000362b8812 */ /* 0x000fe200078ec0ff */
[C---:B------:R-:W-:Y:S01]  /*60d0*/  @!P0 FMUL.FTZ R24, R2.reuse, R6 ;  /* 0x0000000602188220 */ /* 0x040fe20000410000 */
[----:B------:R-:W-:Y:S01]  /*60e0*/  @!P0 LOP3.LUT R47, R55, 0xffff0000, RZ, 0xc0, !PT ;  /* 0xffff0000372f8812 */ /* 0x000fe200078ec0ff */
[C---:B------:R-:W-:Y:S02]  /*60f0*/  @!P0 FMUL.FTZ R36, R3.reuse, R34 ;  /* 0x0000002203248220 */ /* 0x040fe40000410000 */
[-C--:B------:R-:W-:Y:S02]  /*6100*/  @!P0 FMUL.FTZ R2, R2, R4.reuse ;  /* 0x0000000402028220 */ /* 0x080fe40000410000 */
[-C--:B------:R-:W-:Y:S02]  /*6110*/  @!P0 FMUL.FTZ R3, R3, R5.reuse ;  /* 0x0000000503038220 */ /* 0x080fe40000410000 */
[----:B------:R-:W-:Y:S01]  /*6120*/  @!P0 FFMA.FTZ R75, R35, R5, -R36 ;  /* 0x00000005234b8223 */ /* 0x000fe20000010824 */
[----:B------:R-:W-:Y:S01]  /*6130*/  @!P0 LOP3.LUT R5, R13, 0xffff0000, RZ, 0xc0, !PT ;  /* 0xffff00000d058812 */ /* 0x000fe200078ec0ff */
[----:B------:R-:W-:Y:S02]  /*6140*/  @!P0 FFMA.FTZ R76, R7, R4, -R24 ;  /* 0x00000004074c8223 */ /* 0x000fe40000010818 */
[----:B------:R-:W-:Y:S02]  /*6150*/  @!P0 IMAD.U32 R36, R37, 0x10000, RZ ;  /* 0x0001000025248824 */ /* 0x000fe400078e00ff */
[----:B------:R-:W-:Y:S02]  /*6160*/  @!P0 IMAD.U32 R4, R13, 0x10000, RZ ;  /* 0x000100000d048824 */ /* 0x000fe400078e00ff */
[----:B------:R-:W-:Y:S01]  /*6170*/  @!P0 FFMA.FTZ R2, R6, R7, R2 ;  /* 0x0000000706028223 */ /* 0x000fe20000010002 */
[C---:B------:R-:W-:Y:S01]  /*6180*/  @!P0 SHF.L.U32 R6, R8.reuse, 0x10, RZ ;  /* 0x0000001008068819 */ /* 0x040fe200000006ff */
[----:B------:R-:W-:Y:S01]  /*6190*/  @!P0 IMAD.U32 R37, R53, 0x10000, RZ ;  /* 0x0001000035258824 */ /* 0x000fe200078e00ff */
[----:B------:R-:W-:Y:S01]  /*61a0*/  @!P0 LOP3.LUT R7, R8, 0xffff0000, RZ, 0xc0, !PT ;  /* 0xffff000008078812 */ /* 0x000fe200078ec0ff */
[C---:B------:R-:W-:Y:S02]  /*61b0*/  @!P0 FMUL.FTZ R8, R4.reuse, R36 ;  /* 0x0000002404088220 */ /* 0x040fe40000410000 */
[----:B------:R-:W-:Y:S02]  /*61c0*/  @!P0 FMUL.FTZ R24, R5, R38 ;  /* 0x0000002605188220 */ /* 0x000fe40000410000 */
[-C--:B------:R-:W-:Y:S02]  /*61d0*/  @!P0 FMUL.FTZ R4, R4, R6.reuse ;  /* 0x0000000604048220 */ /* 0x080fe40000410000 */
[----:B------:R-:W-:Y:S01]  /*61e0*/  @!P0 FFMA.FTZ R74, R37, R6, -R8 ;  /* 0x00000006254a8223 */ /* 0x000fe20000010808 */
[----:B------:R-:W-:Y:S01]  /*61f0*/  @!P0 SHF.L.U32 R8, R9, 0x10, RZ ;  /* 0x0000001009088819 */ /* 0x000fe200000006ff */
[-C--:B------:R-:W-:Y:S01]  /*6200*/  @!P0 FMUL.FTZ R5, R5, R7.reuse ;  /* 0x0000000705058220 */ /* 0x080fe20000410000 */
[----:B------:R-:W-:Y:S01]  /*6210*/  @!P0 LOP3.LUT R9, R9, 0xffff0000, RZ, 0xc0, !PT ;  /* 0xffff000009098812 */ /* 0x000fe200078ec0ff */
[----:B------:R-:W-:Y:S01]  /*6220*/  @!P0 FFMA.FTZ R73, R39, R7, -R24 ;  /* 0x0000000727498223 */ /* 0x000fe20000010818 */
[C---:B------:R-:W-:Y:S01]  /*6230*/  @!P0 LOP3.LUT R7, R14.reuse, 0xffff0000, RZ, 0xc0, !PT ;  /* 0xffff00000e078812 */ /* 0x040fe200078ec0ff */
[----:B------:R-:W-:Y:S02]  /*6240*/  @!P0 IMAD.U32 R6, R14, 0x10000, RZ ;  /* 0x000100000e068824 */ /* 0x000fe400078e00ff */
[----:B------:R-:W-:Y:S01]  /*6250*/  @!P0 FFMA.FTZ R3, R34, R35, R3 ;  /* 0x0000002322038223 */ /* 0x000fe20000010003 */
[----:B------:R-:W-:Y:S01]  /*6260*/  @!P0 F2FP.BF16.PACK_AB R34, R75, R76 ;  /* 0x0000004c4b22823e */ /* 0x000fe200000010ff */
[C---:B------:R-:W-:Y:S01]  /*6270*/  @!P0 FMUL.FTZ R24, R6.reuse, R40 ;  /* 0x0000002806188220 */ /* 0x040fe20000410000 */
[----:B------:R-:W-:Y:S01]  /*6280*/  @!P0 F2FP.BF16.PACK_AB R35, R73, R74 ;  /* 0x0000004a4923823e */ /* 0x000fe200000010ff */
[----:B------:R-:W-:Y:S01]  /*6290*/  @!P0 FMUL.FTZ R44, R7, R42 ;  /* 0x0000002a072c8220 */ /* 0x000fe20000410000 */
[----:B------:R-:W-:Y:S01]  /*62a0*/  @!P0 F2FP.BF16.PACK_AB R2, R3, R2 ;  /* 0x000000020302823e */ /* 0x000fe200000010ff */
[-C--:B------:R-:W-:Y:S01]  /*62b0*/  @!P0 FFMA.FTZ R72, R41, R8.reuse, -R24 ;  /* 0x0000000829488223 */ /* 0x080fe20000010818 */
[C---:B------:R-:W-:Y:S01]  /*62c0*/  @!P0 SHF.L.U32 R24, R25.reuse, 0x10, RZ ;  /* 0x0000001019188819 */ /* 0x040fe200000006ff */
[----:B------:R-:W-:Y:S01]  /*62d0*/  @!P0 FMUL.FTZ R6, R6, R8 ;  /* 0x0000000806068220 */ /* 0x000fe20000410000 */
[----:B------:R-:W-:Y:S01]  /*62e0*/  @!P0 LOP3.LUT R25, R25, 0xffff0000, RZ, 0xc0, !PT ;  /* 0xffff000019198812 */ /* 0x000fe200078ec0ff */
[----:B------:R-:W-:Y:S02]  /*62f0*/  @!P0 FFMA.FTZ R71, R43, R9, -R44 ;  /* 0x000000092b478223 */ /* 0x000fe4000001082c */
[C---:B------:R-:W-:Y:S01]  /*6300*/  @!P0 IMAD.U32 R44, R46.reuse, 0x10000, RZ ;  /* 0x000100002e2c8824 */ /* 0x040fe200078e00ff */
[----:B------:R-:W-:Y:S01]  /*6310*/  @!P0 LOP3.LUT R46, R46, 0xffff0000, RZ, 0xc0, !PT ;  /* 0xffff00002e2e8812 */ /* 0x000fe200078ec0ff */
[----:B------:R-:W-:Y:S02]  /*6320*/  @!P0 IMAD.U32 R8, R15, 0x10000, RZ ;  /* 0x000100000f088824 */ /* 0x000fe400078e00ff */
[----:B------:R-:W-:Y:S02]  /*6330*/  @!P0 FFMA.FTZ R4, R36, R37, R4 ;  /* 0x0000002524048223 */ /* 0x000fe40000010004 */
[----:B------:R-:W-:Y:S01]  /*6340*/  @!P0 FMUL.FTZ R7, R7, R9 ;  /* 0x0000000907078220 */ /* 0x000fe20000410000 */
[----:B------:R-:W-:Y:S01]  /*6350*/  @!P0 LOP3.LUT R9, R15, 0xffff0000, RZ, 0xc0, !PT ;  /* 0xffff00000f098812 */ /* 0x000fe200078ec0ff */
[----:B------:R-:W-:Y:S02]  /*6360*/  @!P0 FFMA.FTZ R5, R38, R39, R5 ;  /* 0x0000002726058223 */ /* 0x000fe40000010005 */
[C---:B------:R-:W-:Y:S02]  /*6370*/  @!P0 FMUL.FTZ R69, R8.reuse, R44 ;  /* 0x0000002c08458220 */ /* 0x040fe40000410000 */
[----:B------:R-:W-:Y:S01]  /*6380*/  @!P0 FMUL.FTZ R8, R8, R24 ;  /* 0x0000001808088220 */ /* 0x000fe20000410000 */
[----:B------:R-:W-:Y:S01]  /*6390*/  @!P0 F2FP.BF16.PACK_AB R4, R5, R4 ;  /* 0x000000040504823e */ /* 0x000fe200000010ff */
[----:B------:R-:W-:Y:S02]  /*63a0*/  @!P0 FFMA.FTZ R6, R40, R41, R6 ;  /* 0x0000002928068223 */ /* 0x000fe40000010006 */
        /* <DEDUP_REMOVED lines=9> */
[----:B------:R-:W-:Y:S01]  /*6440*/  @!P0 MOV R14, R6 ;  /* 0x00000006000e8202 */ /* 0x000fe20000000f00 */
        /* <DEDUP_REMOVED lines=9> */
[C---:B------:R-:W-:Y:S04]  /*64e0*/  LEA R2, P0, R88.reuse, R66, 0x1 ;  /* 0x0000004258027211 */ /* 0x040fe800078008ff */
[----:B---3--:R-:W-:Y:S02]  /*64f0*/  LEA.HI.X R3, R88, R67, R119, 0x1, P0 ;  /* 0x0000004358037211 */ /* 0x008fe400000f0c77 */
[C---:B------:R-:W-:Y:S03]  /*6500*/  ISETP.GE.AND P0, PT, R68.reuse, c[0x0][0x1d4], PT ;  /* 0x0000750044007a0c */ /* 0x040fe60003f06270 */
[----:B------:R1:W-:Y:S10]  /*6510*/  ST.E.128 [R2.64], R52 ;  /* 0x0000003402007985 */ /* 0x0003f4000c101d0a */
[----:B------:R-:W-:Y:S05]  /*6520*/  @!P0 IMAD.WIDE R4, R68, 0x2, R66 ;  /* 0x0000000244048825 */ /* 0x000fea00078e0242 */
[----:B------:R1:W-:Y:S02]  /*6530*/  @!P0 ST.E.128 [R4.64], R12 ;  /* 0x0000000c04008985 */ /* 0x0003e4000c101d0a */
.L_x_2290:
[----:B------:R-:W-:Y:S05]  /*6540*/  BSYNC B0 ;  /* 0x0000000000007941 */ /* 0x000fea0003800000 */
.L_x_2289:
        /* <DEDUP_REMOVED lines=16> */
[----:B------:R-:W-:Y:S02]  /*6650*/  @!P0 SHF.R.U32.HI R4, RZ, 0x10, R19 ;  /* 0x00000010ff048819 */ /* 0x000fe40000011613 */
[----:B------:R-:W-:Y:S01]  /*6660*/  @!P0 PRMT R7, R27, 0x5432, R7 ;  /* 0x000054321b078816 */ /* 0x000fe20000000007 */
[----:B------:R-:W-:Y:S01]  /*6670*/  IMAD.SHL.U32 R2, R2, 0x200, RZ ;  /* 0x0000020002027824 */ /* 0x000fe200078e00ff */
[----:B------:R-:W-:Y:S02]  /*6680*/  LOP3.LUT R3, R84, 0x38, R52, 0xf8, !PT ;  /* 0x0000003854037812 */ /* 0x000fe400078ef834 */
[----:B------:R-:W-:Y:S01]  /*6690*/  @!P0 PRMT R8, R28, 0x5410, R4 ;  /* 0x000054101c088816 */ /* 0x000fe20000000004 */
[----:B------:R-:W-:Y:S01]  /*66a0*/  @!P0 IMAD.U32 R4, R7, 0x10000, RZ ;  /* 0x0001000007048824 */ /* 0x000fe200078e00ff */
[----:B------:R-:W-:Y:S02]  /*66b0*/  LOP3.LUT R3, R3, R85, RZ, 0x3c, !PT ;  /* 0x0000005503037212 */ /* 0x000fe400078e3cff */
[----:B------:R-:W-:Y:S02]  /*66c0*/  LOP3.LUT R2, R2, 0x7ffff000, RZ, 0xc0, !PT ;  /* 0x7ffff00002027812 */ /* 0x000fe400078ec0ff */
[----:B------:R-:W-:Y:S02]  /*66d0*/  @!P0 SHF.R.U32.HI R34, RZ, 0x10, R59 ;  /* 0x00000010ff228819 */ /* 0x000fe4000001163b */
[----:B------:R-:W-:Y:S01]  /*66e0*/  IADD3 R2, R3, R2, R32 ;  /* 0x0000000203027210 */ /* 0x000fe20007ffe020 */
[----:B------:R-:W-:Y:S01]  /*66f0*/  IMAD.IADD R3, R132, 0x1, R65 ;  /* 0x0000000184037824 */ /* 0x000fe200078e0241 */
[----:B------:R-:W-:Y:S02]  /*6700*/  @!P0 LOP3.LUT R7, R7, 0xffff0000, RZ, 0xc0, !PT ;  /* 0xffff000007078812 */ /* 0x000fe400078ec0ff */
[----:B------:R-:W-:Y:S01]  /*6710*/  @!P0 PRMT R34, R50, 0x5410, R34 ;  /* 0x0000541032228816 */ /* 0x000fe20000000022 */
[----:B------:R-:W-:Y:S01]  /*6720*/  IMAD.IADD R2, R65, 0x1, R2 ;  /* 0x0000000141027824 */ /* 0x000fe200078e0202 */
[----:B------:R-:W-:Y:S01]  /*6730*/  @!P0 SHF.R.U64 R35, R58, 0x10, R59 ;  /* 0x000000103a238819 */ /* 0x000fe2000000123b */
[----:B------:R-:W-:Y:S01]  /*6740*/  IMAD.SHL.U32 R3, R3, 0x2, RZ ;  /* 0x0000000203037824 */ /* 0x000fe200078e00ff */
[----:B------:R-:W-:Y:S01]  /*6750*/  @!P0 LOP3.LUT R40, R34, 0xffff0000, RZ, 0xc0, !PT ;  /* 0xffff000022288812 */ /* 0x000fe200078ec0ff */
[----:B------:R-:W-:Y:S01]  /*6760*/  IMAD.SHL.U32 R2, R2, 0x2, RZ ;  /* 0x0000000202027824 */ /* 0x000fe200078e00ff */
[----:B------:R-:W-:Y:S01]  /*6770*/  @!P0 PRMT R35, R50, 0x5432, R35 ;  /* 0x0000543232238816 */ /* 0x000fe20000000023 */
[----:B------:R-:W-:Y:S01]  /*6780*/  @!P0 IMAD.U32 R38, R34, 0x10000, RZ ;  /* 0x0001000022268824 */ /* 0x000fe200078e00ff */
[----:B------:R1:W5:Y:S08]  /*6790*/  LDS.128 R44, [R3+0xc100] ;  /* 0x00c10000032c7984 */ /* 0x0003700000000c00 */
[----:B------:R2:W4:Y:S01]  /*67a0*/  LDS.128 R12, [R2+0xc100] ;  /* 0x00c10000020c7984 */ /* 0x0005220000000c00 */
[----:B-1----:R-:W-:Y:S02]  /*67b0*/  @!P0 SHF.R.U32.HI R3, RZ, 0x10, R17 ;  /* 0x00000010ff038819 */ /* 0x002fe40000011611 */
[----:B--2---:R-:W-:Y:S02]  /*67c0*/  @!P0 SHF.R.U64 R2, R18, 0x10, R19 ;  /* 0x0000001012028819 */ /* 0x004fe40000001213 */
[C---:B------:R-:W-:Y:S02]  /*67d0*/  @!P0 PRMT R19, R49.reuse, 0x5410, R5 ;  /* 0x0000541031138816 */ /* 0x040fe40000000005 */
[----:B------:R-:W-:Y:S02]  /*67e0*/  @!P0 PRMT R18, R49, 0x5432, R6 ;  /* 0x0000543231128816 */ /* 0x000fe40000000006 */
[----:B------:R-:W-:Y:S02]  /*67f0*/  @!P0 PRMT R5, R27, 0x5410, R3 ;  /* 0x000054101b058816 */ /* 0x000fe40000000003 */
[----:B------:R-:W-:Y:S01]  /*6800*/  @!P0 SHF.L.U32 R9, R19, 0x10, RZ ;  /* 0x0000001013098819 */ /* 0x000fe200000006ff */
[----:B------:R-:W-:Y:S01]  /*6810*/  @!P0 IMAD.U32 R24, R18, 0x10000, RZ ;  /* 0x0001000012188824 */ /* 0x000fe200078e00ff */
[----:B------:R-:W-:Y:S01]  /*6820*/  @!P0 PRMT R16, R28, 0x5432, R2 ;  /* 0x000054321c108816 */ /* 0x000fe20000000002 */
[----:B------:R-:W-:Y:S02]  /*6830*/  @!P0 IMAD.U32 R6, R5, 0x10000, RZ ;  /* 0x0001000005068824 */ /* 0x000fe400078e00ff */
[----:B-----5:R-:W-:Y:S01]  /*6840*/  @!P0 IMAD.U32 R17, R44, 0x10000, RZ ;  /* 0x000100002c118824 */ /* 0x020fe200078e00ff */
[----:B------:R-:W-:Y:S01]  /*6850*/  @!P0 LOP3.LUT R41, R47, 0xffff0000, RZ, 0xc0, !PT ;  /* 0xffff00002f298812 */ /* 0x000fe200078ec0ff */
[----:B------:R-:W-:Y:S01]  /*6860*/  @!P0 IMAD.U32 R25, R45, 0x10000, RZ ;  /* 0x000100002d198824 */ /* 0x000fe200078e00ff */
[----:B------:R-:W-:Y:S01]  /*6870*/  @!P0 LOP3.LUT R37, R46, 0xffff0000, RZ, 0xc0, !PT ;  /* 0xffff00002e258812 */ /* 0x000fe200078ec0ff */
[----:B----4-:R-:W-:Y:S01]  /*6880*/  @!P0 IMAD.U32 R2, R12, 0x10000, RZ ;  /* 0x000100000c028824 */ /* 0x010fe200078e00ff */
[----:B------:R-:W-:Y:S01]  /*6890*/  @!P0 SHF.L.U32 R3, R13, 0x10, RZ ;  /* 0x000000100d038819 */ /* 0x000fe200000006ff */
[----:B------:R-:W-:Y:S02]  /*68a0*/  @!P0 IMAD.U32 R39, R47, 0x10000, RZ ;  /* 0x000100002f278824 */ /* 0x000fe400078e00ff */
[C---:B------:R-:W-:Y:S02]  /*68b0*/  @!P0 FMUL.FTZ R27, R2.reuse, R9 ;  /* 0x00000009021b8220 */ /* 0x040fe40000410000 */
[----:B------:R-:W-:Y:S02]  /*68c0*/  @!P0 FMUL.FTZ R28, R3, R24 ;  /* 0x00000018031c8220 */ /* 0x000fe40000410000 */
[-C--:B------:R-:W-:Y:S02]  /*68d0*/  @!P0 FMUL.FTZ R2, R2, R4.reuse ;  /* 0x0000000402028220 */ /* 0x080fe40000410000 */
[----:B------:R-:W-:Y:S01]  /*68e0*/  @!P0 FFMA.FTZ R56, R17, R4, -R27 ;  /* 0x0000000411388223 */ /* 0x000fe2000001081b */
[----:B------:R-:W-:Y:S01]  /*68f0*/  @!P0 LOP3.LUT R27, R18, 0xffff0000, RZ, 0xc0, !PT ;  /* 0xffff0000121b8812 */ /* 0x000fe200078ec0ff */
[-C--:B------:R-:W-:Y:S01]  /*6900*/  @!P0 FMUL.FTZ R4, R3, R6.reuse ;  /* 0x0000000603048220 */ /* 0x080fe20000410000 */
[----:B------:R-:W-:Y:S01]  /*6910*/  @!P0 LOP3.LUT R18, R19, 0xffff0000, RZ, 0xc0, !PT ;  /* 0xffff000013128812 */ /* 0x000fe200078ec0ff */
[----:B------:R-:W-:Y:S01]  /*6920*/  @!P0 FFMA.FTZ R55, R25, R6, -R28 ;  /* 0x0000000619378223 */ /* 0x000fe2000001081c */
[----:B------:R-:W-:Y:S01]  /*6930*/  @!P0 LOP3.LUT R6, R12, 0xffff0000, RZ, 0xc0, !PT ;  /* 0xffff00000c068812 */ /* 0x000fe200078ec0ff */
[----:B------:R-:W-:Y:S01]  /*6940*/  @!P0 FFMA.FTZ R2, R9, R17, R2 ;  /* 0x0000001109028223 */ /* 0x000fe20000010002 */
[----:B------:R-:W-:Y:S02]  /*6950*/  @!P0 LOP3.LUT R3, R13, 0xffff0000, RZ, 0xc0, !PT ;  /* 0xffff00000d038812 */ /* 0x000fe400078ec0ff */
[----:B------:R-:W-:Y:S01]  /*6960*/  @!P0 LOP3.LUT R9, R5, 0xffff0000, RZ, 0xc0, !PT ;  /* 0xffff000005098812 */ /* 0x000fe200078ec0ff */
[----:B------:R-:W-:Y:S01]  /*6970*/  @!P0 FMUL.FTZ R36, R6, R18 ;  /* 0x0000001206248220 */ /* 0x000fe20000410000 */
[----:B------:R-:W-:Y:S01]  /*6980*/  @!P0 LOP3.LUT R19, R44, 0xffff0000, RZ, 0xc0, !PT ;  /* 0xffff00002c138812 */ /* 0x000fe200078ec0ff */
[----:B------:R-:W-:Y:S01]  /*6990*/  @!P0 FMUL.FTZ R17, R3, R27 ;  /* 0x0000001b03118220 */ /* 0x000fe20000410000 */
[----:B------:R-:W-:Y:S01]  /*69a0*/  @!P0 LOP3.LUT R28, R45, 0xffff0000, RZ, 0xc0, !PT ;  /* 0xffff00002d1c8812 */ /* 0x000fe200078ec0ff */
[----:B------:R-:W-:Y:S02]  /*69b0*/  @!P0 FMUL.FTZ R5, R3, R9 ;  /* 0x0000000903058220 */ /* 0x000fe40000410000 */
[-C--:B------:R-:W-:Y:S02]  /*69c0*/  @!P0 FMUL.FTZ R3, R6, R7.reuse ;  /* 0x0000000706038220 */ /* 0x080fe40000410000 */
[----:B------:R-:W-:Y:S01]  /*69d0*/  @!P0 FFMA.FTZ R53, R19, R7, -R36 ;  /* 0x0000000713358223 */ /* 0x000fe20000010824 */
[C---:B------:R-:W-:Y:S01]  /*69e0*/  @!P0 LOP3.LUT R7, R15.reuse, 0xffff0000, RZ, 0xc0, !PT ;  /* 0xffff00000f078812 */ /* 0x040fe200078ec0ff */
[----:B------:R-:W-:Y:S02]  /*69f0*/  @!P0 IMAD.U32 R6, R15, 0x10000, RZ ;  /* 0x000100000f068824 */ /* 0x000fe400078e00ff */
[----:B------:R-:W-:Y:S01]  /*6a00*/  @!P0 FFMA.FTZ R54, R28, R9, -R17 ;  /* 0x000000091c368223 */ /* 0x000fe20000010811 */
[----:B------:R-:W-:Y:S01]  /*6a10*/  @!P0 SHF.L.U32 R9, R8, 0x10, RZ ;  /* 0x0000001008098819 */ /* 0x000fe200000006ff */
[----:B------:R-:W-:Y:S01]  /*6a20*/  @!P0 FMUL.FTZ R34, R6, R38 ;  /* 0x0000002606228220 */ /* 0x000fe20000410000 */
[----:B------:R-:W-:Y:S01]  /*6a30*/  @!P0 LOP3.LUT R17, R8, 0xffff0000, RZ, 0xc0, !PT ;  /* 0xffff000008118812 */ /* 0x000fe200078ec0ff */
[----:B------:R-:W-:Y:S02]  /*6a40*/  @!P0 FMUL.FTZ R36, R7, R40 ;  /* 0x0000002807248220 */ /* 0x000fe40000410000 */
[-C--:B------:R-:W-:Y:S02]  /*6a50*/  @!P0 FMUL.FTZ R8, R6, R9.reuse ;  /* 0x0000000906088220 */ /* 0x080fe40000410000 */
[----:B------:R-:W-:Y:S02]  /*6a60*/  @!P0 FFMA.FTZ R50, R39, R9, -R34 ;  /* 0x0000000927328223 */ /* 0x000fe40000010822 */
[-C--:B------:R-:W-:Y:S01]  /*6a70*/  @!P0 FMUL.FTZ R9, R7, R17.reuse ;  /* 0x0000001107098220 */ /* 0x080fe20000410000 */
[----:B------:R-:W-:Y:S01]  /*6a80*/  @!P0 LOP3.LUT R7, R14, 0xffff0000, RZ, 0xc0, !PT ;  /* 0xffff00000e078812 */ /* 0x000fe200078ec0ff */
[----:B------:R-:W-:Y:S01]  /*6a90*/  @!P0 FFMA.FTZ R49, R41, R17, -R36 ;  /* 0x0000001129318223 */ /* 0x000fe20000010824 */
[C---:B------:R-:W-:Y:S01]  /*6aa0*/  @!P0 LOP3.LUT R36, R35.reuse, 0xffff0000, RZ, 0xc0, !PT ;  /* 0xffff000023248812 */ /* 0x040fe200078ec0ff */
[----:B------:R-:W-:Y:S01]  /*6ab0*/  @!P0 IMAD.U32 R34, R35, 0x10000, RZ ;  /* 0x0001000023228824 */ /* 0x000fe200078e00ff */
[----:B------:R-:W-:Y:S01]  /*6ac0*/  @!P0 SHF.L.U32 R35, R46, 0x10, RZ ;  /* 0x000000102e238819 */ /* 0x000fe200000006ff */
[----:B------:R-:W-:Y:S02]  /*6ad0*/  @!P0 IMAD.U32 R6, R14, 0x10000, RZ ;  /* 0x000100000e068824 */ /* 0x000fe400078e00ff */
[C---:B------:R-:W-:Y:S01]  /*6ae0*/  @!P0 IMAD.U32 R17, R16.reuse, 0x10000, RZ ;  /* 0x0001000010118824 */ /* 0x040fe200078e00ff */
[----:B------:R-:W-:Y:S01]  /*6af0*/  @!P0 LOP3.LUT R16, R16, 0xffff0000, RZ, 0xc0, !PT ;  /* 0xffff000010108812 */ /* 0x000fe200078ec0ff */
[----:B------:R-:W-:Y:S01]  /*6b00*/  @!P0 FFMA.FTZ R3, R18, R19, R3 ;  /* 0x0000001312038223 */ /* 0x000fe20000010003 */
[----:B------:R-:W-:Y:S01]  /*6b10*/  @!P0 F2FP.BF16.PACK_AB R19, R54, R55 ;  /* 0x000000373613823e */ /* 0x000fe200000010ff */
[C---:B------:R-:W-:Y:S01]  /*6b20*/  @!P0 FMUL.FTZ R42, R6.reuse, R34 ;  /* 0x00000022062a8220 */ /* 0x040fe20000410000 */
[----:B------:R-:W-:Y:S01]  /*6b30*/  @!P0 F2FP.BF16.PACK_AB R18, R53, R56 ;  /* 0x000000383512823e */ /* 0x000fe200000010ff */
[----:B------:R-:W-:Y:S01]  /*6b40*/  @!P0 FMUL.FTZ R6, R6, R17 ;  /* 0x0000001106068220 */ /* 0x000fe20000410000 */
[----:B------:R-:W-:Y:S01]  /*6b50*/  @!P0 F2FP.BF16.PACK_AB R2, R3, R2 ;  /* 0x000000020302823e */ /* 0x000fe200000010ff */
[----:B------:R-:W-:Y:S02]  /*6b60*/  @!P0 FFMA.FTZ R4, R24, R25, R4 ;  /* 0x0000001918048223 */ /* 0x000fe40000010004 */
[C---:B------:R-:W-:Y:S01]  /*6b70*/  @!P0 FMUL.FTZ R43, R7.reuse, R36 ;  /* 0x00000024072b8220 */ /* 0x040fe20000410000 */
[----:B------:R-:W-:Y:S01]  /*6b80*/  @!P0 MOV R12, R2 ;  /* 0x00000002000c8202 */ /* 0x000fe20000000f00 */
[----:B------:R-:W-:Y:S02]  /*6b90*/  @!P0 FMUL.FTZ R7, R7, R16 ;  /* 0x0000001007078220 */ /* 0x000fe40000410000 */
        /* <DEDUP_REMOVED lines=25> */
.L_x_2292:
[----:B------:R-:W-:Y:S05]  /*6d30*/  BSYNC B0 ;  /* 0x0000000000007941 */ /* 0x000fea0003800000 */
.L_x_2291:
[----:B------:R-:W-:Y:S11]  /*6d40*/  ISETP.GE.AND P0, PT, R107, c[0x0][0x1d4], PT ;  /* 0x000075006b007a0c */ /* 0x000ff60003f06270 */
[----:B------:R-:W-:Y:S02]  /*6d50*/  @!UPT UIADD3 URZ, URZ, URZ, URZ ;  /* 0x0000003f3f3ff290 */ /* 0x000fe4000fffe03f */
[----:B------:R-:W-:-:S05]  /*6d60*/  @P0 BRA `(.L_x_2276) ;  /* 0x00000b0000000947 */ /* 0x000fca0003800000 */
[----:B------:R-:W-:Y:S02]  /*6d70*/  LOP3.LUT P1, RZ, R208, 0x8, RZ, 0xc0, !PT ;  /* 0x00000008d0ff7812 */ /* 0x000fe4000782c0ff */
[----:B-1--4-:R-:W-:Y:S02]  /*6d80*/  LEA R52, P0, R89, R66, 0x1 ;  /* 0x0000004259347211 */ /* 0x012fe400078008ff */
[----:B------:R-:W-:Y:S02]  /*6d90*/  SEL R2, R135, R134, !P1 ;  /* 0x0000008687027207 */ /* 0x000fe40004800000 */
[----:B---3--:R-:W-:Y:S02]  /*6da0*/  LEA.HI.X R53, R89, R67, R121, 0x1, P0 ;  /* 0x0000004359357211 */ /* 0x008fe400000f0c79 */
[----:B------:R-:W-:Y:S02]  /*6db0*/  SHF.R.S32.HI R3, RZ, 0x1f, R2 ;  /* 0x0000001fff037819 */ /* 0x000fe40000011402 */
[----:B------:R-:W-:Y:S02]  /*6dc0*/  ISETP.GE.AND P0, PT, R107, c[0x0][0x27c], PT ;  /* 0x00009f006b007a0c */ /* 0x000fe40003f06270 */
[----:B------:R-:W-:Y:S04]  /*6dd0*/  LEA.HI R2, R3, R2, RZ, 0x4 ;  /* 0x0000000203027211 */ /* 0x000fe800078f20ff */
[----:B------:R-:W-:Y:S04]  /*6de0*/  LEA.HI.SX32 R2, R2, R127, 0x1c ;  /* 0x0000007f02027211 */ /* 0x000fe800078fe2ff */
[----:B------:R-:W-:Y:S01]  /*6df0*/  SHF.R.S32.HI R3, RZ, 0x1f, R2 ;  /* 0x0000001fff037819 */ /* 0x000fe20000011402 */
[----:B------:R-:W-:Y:S02]  /*6e00*/  IMAD.SHL.U32 R40, R2, 0x8, RZ ;  /* 0x0000000802287824 */ /* 0x000fe400078e00ff */
[--C-:B------:R-:W-:Y:S02]  /*6e10*/  @!P0 SHF.R.U64 R4, R22, 0x10, R23.reuse ;  /* 0x0000001016048819 */ /* 0x100fe40000001217 */
[----:B------:R-:W-:Y:S02]  /*6e20*/  LEA.HI R2, R3, R2, RZ, 0x3 ;  /* 0x0000000203027211 */ /* 0x000fe400078f18ff */
[----:B------:R-:W-:Y:S02]  /*6e30*/  @!P0 SHF.R.U32.HI R5, RZ, 0x10, R23 ;  /* 0x00000010ff058819 */ /* 0x000fe40000011617 */
[----:B------:R-:W-:Y:S01]  /*6e40*/  @!P0 PRMT R16, R30, 0x5432, R4 ;  /* 0x000054321e108816 */ /* 0x000fe20000000004 */
[----:B------:R-:W-:Y:S01]  /*6e50*/  IMAD.SHL.U32 R2, R2, 0x200, RZ ;  /* 0x0000020002027824 */ /* 0x000fe200078e00ff */
[----:B------:R-:W-:Y:S02]  /*6e60*/  LOP3.LUT R3, R84, 0x38, R40, 0xf8, !PT ;  /* 0x0000003854037812 */ /* 0x000fe400078ef828 */
[----:B------:R-:W-:Y:S02]  /*6e70*/  @!P0 PRMT R8, R30, 0x5410, R5 ;  /* 0x000054101e088816 */ /* 0x000fe40000000005 */
[----:B------:R-:W-:Y:S02]  /*6e80*/  LOP3.LUT R3, R3, R85, RZ, 0x3c, !PT ;  /* 0x0000005503037212 */ /* 0x000fe400078e3cff */
[----:B------:R-:W-:Y:S02]  /*6e90*/  LOP3.LUT R2, R2, 0x7ffff000, RZ, 0xc0, !PT ;  /* 0x7ffff00002027812 */ /* 0x000fe400078ec0ff */
[----:B------:R-:W-:Y:S02]  /*6ea0*/  @!P0 SHF.R.U64 R6, R60, 0x10, R61 ;  /* 0x000000103c068819 */ /* 0x000fe4000000123d */
[----:B------:R-:W-:Y:S01]  /*6eb0*/  IADD3 R2, R3, R2, R32 ;  /* 0x0000000203027210 */ /* 0x000fe20007ffe020 */
[----:B------:R-:W-:Y:S01]  /*6ec0*/  IMAD.IADD R3, R131, 0x1, R65 ;  /* 0x0000000183037824 */ /* 0x000fe200078e0241 */
[----:B------:R-:W-:Y:S02]  /*6ed0*/  @!P0 PRMT R18, R51, 0x5410, R6 ;  /* 0x0000541033128816 */ /* 0x000fe40000000006 */
[----:B------:R-:W-:Y:S01]  /*6ee0*/  @!P0 SHF.R.U64 R9, R62, 0x10, R63 ;  /* 0x000000103e098819 */ /* 0x000fe2000000123f */
[----:B------:R-:W-:Y:S01]  /*6ef0*/  IMAD.IADD R2, R65, 0x1, R2 ;  /* 0x0000000141027824 */ /* 0x000fe200078e0202 */
[----:B------:R-:W-:Y:S01]  /*6f00*/  @!P0 SHF.R.U32.HI R7, RZ, 0x10, R61 ;  /* 0x00000010ff078819 */ /* 0x000fe2000001163d */
[----:B------:R-:W-:Y:S01]  /*6f10*/  IMAD.SHL.U32 R3, R3, 0x2, RZ ;  /* 0x0000000203037824 */ /* 0x000fe200078e00ff */
[----:B------:R-:W-:Y:S01]  /*6f20*/  @!P0 PRMT R27, R64, 0x5432, R9 ;  /* 0x00005432401b8816 */ /* 0x000fe20000000009 */
[----:B------:R-:W-:Y:S01]  /*6f30*/  IMAD.SHL.U32 R2, R2, 0x2, RZ ;  /* 0x0000000202027824 */ /* 0x000fe200078e00ff */
[C---:B------:R-:W-:Y:S02]  /*6f40*/  @!P0 SHF.L.U32 R9, R18.reuse, 0x10, RZ ;  /* 0x0000001012098819 */ /* 0x040fe400000006ff */
[----:B------:R1:W3:Y:S01]  /*6f50*/  LDS.128 R36, [R3+0xc100] ;  /* 0x00c1000003247984 */ /* 0x0002e20000000c00 */
[----:B------:R-:W-:Y:S02]  /*6f60*/  @!P0 LOP3.LUT R18, R18, 0xffff0000, RZ, 0xc0, !PT ;  /* 0xffff000012128812 */ /* 0x000fe400078ec0ff */
[----:B------:R-:W-:Y:S02]  /*6f70*/  @!P0 PRMT R22, R51, 0x5432, R7 ;  /* 0x0000543233168816 */ /* 0x000fe40000000007 */
[----:B------:R-:W-:Y:S03]  /*6f80*/  @!P0 SHF.R.U32.HI R34, RZ, 0x10, R63 ;  /* 0x00000010ff228819 */ /* 0x000fe6000001163f */
[----:B------:R4:W5:Y:S01]  /*6f90*/  LDS.128 R12, [R2+0xc100] ;  /* 0x00c10000020c7984 */ /* 0x0009620000000c00 */
[----:B------:R-:W-:Y:S02]  /*6fa0*/  @!P0 PRMT R34, R64, 0x5410, R34 ;  /* 0x0000541040228816 */ /* 0x000fe40000000022 */
[----:B-1----:R-:W-:Y:S04]  /*6fb0*/  @!P0 SHF.R.U32.HI R3, RZ, 0x10, R21 ;  /* 0x00000010ff038819 */ /* 0x002fe80000011615 */
[C---:B------:R-:W-:Y:S02]  /*6fc0*/  @!P0 PRMT R6, R29.reuse, 0x5410, R3 ;  /* 0x000054101d068816 */ /* 0x040fe40000000003 */
[----:B----4-:R-:W-:Y:S04]  /*6fd0*/  @!P0 SHF.R.U64 R2, R20, 0x10, R21 ;  /* 0x0000001014028819 */ /* 0x010fe80000001215 */
[----:B------:R-:W-:Y:S01]  /*6fe0*/  @!P0 PRMT R2, R29, 0x5432, R2 ;  /* 0x000054321d028816 */ /* 0x000fe20000000002 */
[C---:B------:R-:W-:Y:S01]  /*6ff0*/  @!P0 IMAD.U32 R29, R34.reuse, 0x10000, RZ ;  /* 0x00010000221d8824 */ /* 0x040fe200078e00ff */
[----:B------:R-:W-:Y:S02]  /*7000*/  @!P0 LOP3.LUT R34, R34, 0xffff0000, RZ, 0xc0, !PT ;  /* 0xffff000022228812 */ /* 0x000fe400078ec0ff */
[C---:B------:R-:W-:Y:S01]  /*7010*/  @!P0 LOP3.LUT R5, R2.reuse, 0xffff0000, RZ, 0xc0, !PT ;  /* 0xffff000002058812 */ /* 0x040fe200078ec0ff */
[----:B------:R-:W-:Y:S02]  /*7020*/  @!P0 IMAD.U32 R7, R2, 0x10000, RZ ;  /* 0x0001000002078824 */ /* 0x000fe400078e00ff */
[C---:B---3--:R-:W-:Y:S01]  /*7030*/  @!P0 IMAD.U32 R17, R36.reuse, 0x10000, RZ ;  /* 0x0001000024118824 */ /* 0x048fe200078e00ff */
[----:B------:R-:W-:Y:S01]  /*7040*/  @!P0 LOP3.LUT R19, R36, 0xffff0000, RZ, 0xc0, !PT ;  /* 0xffff000024138812 */ /* 0x000fe200078ec0ff */
[C---:B------:R-:W-:Y:S01]  /*7050*/  @!P0 IMAD.U32 R21, R37.reuse, 0x10000, RZ ;  /* 0x0001000025158824 */ /* 0x040fe200078e00ff */
[----:B------:R-:W-:Y:S01]  /*7060*/  @!P0 LOP3.LUT R23, R37, 0xffff0000, RZ, 0xc0, !PT ;  /* 0xffff000025178812 */ /* 0x000fe200078ec0ff */
[C---:B------:R-:W-:Y:S01]  /*7070*/  @!P0 IMAD.U32 R30, R39.reuse, 0x10000, RZ ;  /* 0x00010000271e8824 */ /* 0x040fe200078e00ff */
[----:B------:R-:W-:Y:S01]  /*7080*/  @!P0 LOP3.LUT R35, R39, 0xffff0000, RZ, 0xc0, !PT ;  /* 0xffff000027238812 */ /* 0x000fe200078ec0ff */
[----:B-----5:R-:W-:Y:S01]  /*7090*/  @!P0 IMAD.U32 R4, R12, 0x10000, RZ ;  /* 0x000100000c048824 */ /* 0x020fe200078e00ff */
[----:B------:R-:W-:Y:S02]  /*70a0*/  @!P0 LOP3.LUT R28, R38, 0xffff0000, RZ, 0xc0, !PT ;  /* 0xffff0000261c8812 */ /* 0x000fe400078ec0ff */
[----:B------:R-:W-:Y:S01]  /*70b0*/  @!P0 LOP3.LUT R3, R12, 0xffff0000, RZ, 0xc0, !PT ;  /* 0xffff00000c038812 */ /* 0x000fe200078ec0ff */
[C---:B------:R-:W-:Y:S02]  /*70c0*/  @!P0 FMUL.FTZ R20, R4.reuse, R9 ;  /* 0x0000000904148220 */ /* 0x040fe40000410000 */
[-C--:B------:R-:W-:Y:S02]  /*70d0*/  @!P0 FMUL.FTZ R2, R4, R7.reuse ;  /* 0x0000000704028220 */ /* 0x080fe40000410000 */
[----:B------:R-:W-:Y:S02]  /*70e0*/  @!P0 FMUL.FTZ R4, R3, R18 ;  /* 0x0000001203048220 */ /* 0x000fe40000410000 */
[----:B------:R-:W-:Y:S02]  /*70f0*/  @!P0 FFMA.FTZ R49, R17, R7, -R20 ;  /* 0x0000000711318223 */ /* 0x000fe40000010814 */
[-C--:B------:R-:W-:Y:S02]  /*7100*/  @!P0 FMUL.FTZ R3, R3, R5.reuse ;  /* 0x0000000503038220 */ /* 0x080fe40000410000 */
[----:B------:R-:W-:Y:S01]  /*7110*/  @!P0 FFMA.FTZ R47, R19, R5, -R4 ;  /* 0x00000005132f8223 */ /* 0x000fe20000010804 */
[----:B------:R-:W-:Y:S01]  /*7120*/  @!P0 LOP3.LUT R5, R13, 0xffff0000, RZ, 0xc0, !PT ;  /* 0xffff00000d058812 */ /* 0x000fe200078ec0ff */
[C---:B------:R-:W-:Y:S01]  /*7130*/  @!P0 IMAD.U32 R20, R22.reuse, 0x10000, RZ ;  /* 0x0001000016148824 */ /* 0x040fe200078e00ff */
[----:B------:R-:W-:Y:S01]  /*7140*/  @!P0 LOP3.LUT R22, R22, 0xffff0000, RZ, 0xc0, !PT ;  /* 0xffff000016168812 */ /* 0x000fe200078ec0ff */
[C---:B------:R-:W-:Y:S01]  /*7150*/  @!P0 IMAD.U32 R7, R6.reuse, 0x10000, RZ ;  /* 0x0001000006078824 */ /* 0x040fe200078e00ff */
[----:B------:R-:W-:Y:S01]  /*7160*/  @!P0 LOP3.LUT R6, R6, 0xffff0000, RZ, 0xc0, !PT ;  /* 0xffff000006068812 */ /* 0x000fe200078ec0ff */
[----:B------:R-:W-:Y:S01]  /*7170*/  @!P0 FFMA.FTZ R2, R9, R17, R2 ;  /* 0x0000001109028223 */ /* 0x000fe20000010002 */
[----:B------:R-:W-:Y:S01]  /*7180*/  @!P0 SHF.L.U32 R4, R13, 0x10, RZ ;  /* 0x000000100d048819 */ /* 0x000fe200000006ff */
[C---:B------:R-:W-:Y:S02]  /*7190*/  @!P0 FMUL.FTZ R17, R5.reuse, R22 ;  /* 0x0000001605118220 */ /* 0x040fe40000410000 */
[----:B------:R-:W-:Y:S02]  /*71a0*/  @!P0 FMUL.FTZ R5, R5, R6 ;  /* 0x0000000605058220 */ /* 0x000fe40000410000 */
[----:B------:R-:W-:Y:S02]  /*71b0*/  @!P0 FMUL.FTZ R9, R4, R20 ;  /* 0x0000001404098220 */ /* 0x000fe40000410000 */
[----:B------:R-:W-:Y:S01]  /*71c0*/  @!P0 FFMA.FTZ R45, R23, R6, -R17 ;  /* 0x00000006172d8223 */ /* 0x000fe20000010811 */
[----:B------:R-:W-:Y:S01]  /*71d0*/  @!P0 LOP3.LUT R17, R8, 0xffff0000, RZ, 0xc0, !PT ;  /* 0xffff000008118812 */ /* 0x000fe200078ec0ff */
[----:B------:R-:W-:Y:S02]  /*71e0*/  @!P0 IMAD.U32 R6, R15, 0x10000, RZ ;  /* 0x000100000f068824 */ /* 0x000fe400078e00ff */
[-C--:B------:R-:W-:Y:S02]  /*71f0*/  @!P0 FMUL.FTZ R4, R4, R7.reuse ;  /* 0x0000000704048220 */ /* 0x080fe40000410000 */
[----:B------:R-:W-:Y:S01]  /*7200*/  @!P0 FFMA.FTZ R46, R21, R7, -R9 ;  /* 0x00000007152e8223 */ /* 0x000fe20000010809 */
[----:B------:R-:W-:Y:S01]  /*7210*/  @!P0 SHF.L.U32 R9, R8, 0x10, RZ ;  /* 0x0000001008098819 */ /* 0x000fe200000006ff */
[----:B--2---:R-:W-:Y:S01]  /*7220*/  @!P0 FMUL.FTZ R24, R6, R29 ;  /* 0x0000001d06188220 */ /* 0x004fe20000410000 */
[----:B------:R-:W-:Y:S01]  /*7230*/  @!P0 LOP3.LUT R7, R15, 0xffff0000, RZ, 0xc0, !PT ;  /* 0xffff00000f078812 */ /* 0x000fe200078ec0ff */
[----:B------:R-:W-:Y:S01]  /*7240*/  @!P0 FFMA.FTZ R3, R18, R19, R3 ;  /* 0x0000001312038223 */ /* 0x000fe20000010003 */
[----:B------:R-:W-:Y:S01]  /*7250*/  @!P0 F2FP.BF16.PACK_AB R18, R47, R49 ;  /* 0x000000312f12823e */ /* 0x000fe200000010ff */
[-C--:B------:R-:W-:Y:S01]  /*7260*/  @!P0 FMUL.FTZ R8, R6, R9.reuse ;  /* 0x0000000906088220 */ /* 0x080fe20000410000 */
[----:B------:R-:W-:Y:S01]  /*7270*/  @!P0 F2FP.BF16.PACK_AB R19, R45, R46 ;  /* 0x0000002e2d13823e */ /* 0x000fe200000010ff */
[----:B------:R-:W-:Y:S01]  /*7280*/  @!P0 FMUL.FTZ R25, R7, R34 ;  /* 0x0000002207198220 */ /* 0x000fe20000410000 */
[----:B------:R-:W-:Y:S01]  /*7290*/  @!P0 F2FP.BF16.PACK_AB R2, R3, R2 ;  /* 0x000000020302823e */ /* 0x000fe200000010ff */
[----:B------:R-:W-:Y:S02]  /*72a0*/  @!P0 FFMA.FTZ R44, R30, R9, -R24 ;  /* 0x000000091e2c8223 */ /* 0x000fe40000010818 */
[-C--:B------:R-:W-:Y:S01]  /*72b0*/  @!P0 FMUL.FTZ R9, R7, R17.reuse ;  /* 0x0000001107098220 */ /* 0x080fe20000410000 */
[C---:B------:R-:W-:Y:S01]  /*72c0*/  @!P0 LOP3.LUT R7, R14.reuse, 0xffff0000, RZ, 0xc0, !PT ;  /* 0xffff00000e078812 */ /* 0x040fe200078ec0ff */
[C---:B------:R-:W-:Y:S01]  /*72d0*/  @!P0 IMAD.U32 R24, R27.reuse, 0x10000, RZ ;  /* 0x000100001b188824 */ /* 0x040fe200078e00ff */
[----:B------:R-:W-:Y:S01]  /*72e0*/  @!P0 LOP3.LUT R27, R27, 0xffff0000, RZ, 0xc0, !PT ;  /* 0xffff00001b1b8812 */ /* 0x000fe200078ec0ff */
[----:B------:R-:W-:Y:S01]  /*72f0*/  @!P0 IMAD.U32 R6, R14, 0x10000, RZ ;  /* 0x000100000e068824 */ /* 0x000fe200078e00ff */
[----:B------:R-:W-:Y:S01]  /*7300*/  @!P0 MOV R12, R2 ;  /* 0x00000002000c8202 */ /* 0x000fe20000000f00 */
[----:B------:R-:W-:Y:S01]  /*7310*/  @!P0 FFMA.FTZ R43, R35, R17, -R25 ;  /* 0x00000011232b8223 */ /* 0x000fe20000010819 */
[----:B------:R-:W-:Y:S01]  /*7320*/  @!P0 SHF.L.U32 R25, R38, 0x10, RZ ;  /* 0x0000001026198819 */ /* 0x000fe200000006ff */
[C---:B------:R-:W-:Y:S01]  /*7330*/  @!P0 IMAD.U32 R17, R16.reuse, 0x10000, RZ ;  /* 0x0001000010118824 */ /* 0x040fe200078e00ff */
[----:B------:R-:W-:Y:S01]  /*7340*/  @!P0 LOP3.LUT R16, R16, 0xffff0000, RZ, 0xc0, !PT ;  /* 0xffff000010108812 */ /* 0x000fe200078ec0ff */
[C---:B------:R-:W-:Y:S02]  /*7350*/  @!P0 FMUL.FTZ R41, R6.reuse, R24 ;  /* 0x0000001806298220 */ /* 0x040fe40000410000 */
[----:B------:R-:W-:Y:S02]  /*7360*/  @!P0 FMUL.FTZ R42, R7, R27 ;  /* 0x0000001b072a8220 */ /* 0x000fe40000410000 */
[-C--:B------:R-:W-:Y:S02]  /*7370*/  @!P0 FMUL.FTZ R6, R6, R17.reuse ;  /* 0x0000001106068220 */ /* 0x080fe40000410000 */
[----:B------:R-:W-:Y:S01]  /*7380*/  @!P0 FFMA.FTZ R41, R25, R17, -R41 ;  /* 0x0000001119298223 */ /* 0x000fe20000010829 */
[----:B------:R-:W-:Y:S01]  /*7390*/  @!P0 F2FP.BF16.PACK_AB R17, R43, R44 ;  /* 0x0000002c2b11823e */ /* 0x000fe200000010ff */
[-C--:B------:R-:W-:Y:S02]  /*73a0*/  @!P0 FFMA.FTZ R42, R28, R16.reuse, -R42 ;  /* 0x000000101c2a8223 */ /* 0x080fe4000001082a */
[----:B------:R-:W-:Y:S02]  /*73b0*/  @!P0 FFMA.FTZ R4, R20, R21, R4 ;  /* 0x0000001514048223 */ /* 0x000fe40000010004 */
[----:B------:R-:W-:Y:S01]  /*73c0*/  @!P0 FMUL.FTZ R7, R7, R16 ;  /* 0x0000001007078220 */ /* 0x000fe20000410000 */
[----:B------:R-:W-:Y:S01]  /*73d0*/  @!P0 F2FP.BF16.PACK_AB R16, R42, R41 ;  /* 0x000000292a10823e */ /* 0x000fe200000010ff */
[----:B------:R-:W-:Y:S02]  /*73e0*/  @!P0 FFMA.FTZ R5, R22, R23, R5 ;  /* 0x0000001716058223 */ /* 0x000fe40000010005 */
[----:B------:R-:W-:Y:S02]  /*73f0*/  @!P0 FFMA.FTZ R6, R24, R25, R6 ;  /* 0x0000001918068223 */ /* 0x000fe40000010006 */
[----:B------:R-:W-:Y:S01]  /*7400*/  @!P0 FFMA.FTZ R7, R27, R28, R7 ;  /* 0x0000001c1b078223 */ /* 0x000fe20000010007 */
[----:B------:R-:W-:Y:S01]  /*7410*/  @!P0 F2FP.BF16.PACK_AB R4, R5, R4 ;  /* 0x000000040504823e */ /* 0x000fe200000010ff */
[----:B------:R-:W-:Y:S02]  /*7420*/  @!P0 FFMA.FTZ R8, R29, R30, R8 ;  /* 0x0000001e1d088223 */ /* 0x000fe40000010008 */
[----:B------:R-:W-:Y:S01]  /*7430*/  @!P0 FFMA.FTZ R9, R34, R35, R9 ;  /* 0x0000002322098223 */ /* 0x000fe20000010009 */
[----:B------:R-:W-:Y:S01]  /*7440*/  @!P0 F2FP.BF16.PACK_AB R6, R7, R6 ;  /* 0x000000060706823e */ /* 0x000fe200000010ff */
[----:B------:R-:W-:Y:S02]  /*7450*/  @!P0 IMAD.MOV.U32 R36, RZ, RZ, R18 ;  /* 0x000000ffff248224 */ /* 0x000fe400078e0012 */
[----:B------:R-:W-:Y:S01]  /*7460*/  @!P0 IMAD.MOV.U32 R37, RZ, RZ, R19 ;  /* 0x000000ffff258224 */ /* 0x000fe200078e0013 */
[----:B------:R-:W-:Y:S01]  /*7470*/  @!P0 F2FP.BF16.PACK_AB R8, R9, R8 ;  /* 0x000000080908823e */ /* 0x000fe200000010ff */
[----:B------:R-:W-:Y:S02]  /*7480*/  @!P0 IMAD.MOV.U32 R38, RZ, RZ, R16 ;  /* 0x000000ffff268224 */ /* 0x000fe400078e0010 */
        /* <DEDUP_REMOVED lines=12> */
.L_x_2272:
        /* <DEDUP_REMOVED lines=22> */
[----:B------:R-:W-:Y:S02]  /*76b0*/  ISETP.GE.AND P4, PT, R107, c[0x0][0x1d4], PT ;  /* 0x000075006b007a0c */ /* 0x000fe40003f86270 */
[----:B------:R-:W-:Y:S07]  /*76c0*/  ISETP.GE.AND P3, PT, R204, c[0x0][0x1d4], PT ;  /* 0x00007500cc007a0c */ /* 0x000fee0003f66270 */
[----:B------:R-:W2:Y:S01]  /*76d0*/  @!P2 LDS.128 R12, [R78+0xc000] ;  /* 0x00c000004e0ca984 */ /* 0x000ea20000000c00 */
[CC--:B-1----:R-:W-:Y:S04]  /*76e0*/  @!P2 LEA R6, P0, R106.reuse, R2.reuse, 0x1 ;  /* 0x000000026a06a211 */ /* 0x0c2fe800078008ff */
[-C--:B------:R-:W-:Y:S02]  /*76f0*/  @!P2 LEA.HI.X R7, R106, R3.reuse, R228, 0x1, P0 ;  /* 0x000000036a07a211 */ /* 0x080fe400000f0ce4 */
[CC--:B------:R-:W-:Y:S04]  /*7700*/  @!P1 LEA R4, P0, R210.reuse, R2.reuse, 0x1 ;  /* 0x00000002d2049211 */ /* 0x0c0fe800078008ff */
[-C--:B------:R-:W-:Y:S02]  /*7710*/  @!P1 LEA.HI.X R5, R210, R3.reuse, R230, 0x1, P0 ;  /* 0x00000003d2059211 */ /* 0x080fe400000f0ce6 */
[CC--:B------:R-:W-:Y:S04]  /*7720*/  @!P4 LEA R8, P0, R209.reuse, R2.reuse, 0x1 ;  /* 0x00000002d108c211 */ /* 0x0c0fe800078008ff */
[-C--:B------:R-:W-:Y:S01]  /*7730*/  @!P4 LEA.HI.X R9, R209, R3.reuse, R229, 0x1, P0 ;  /* 0x00000003d109c211 */ /* 0x080fe200000f0ce5 */
[----:B--2---:R1:W-:Y:S04]  /*7740*/  @!P2 ST.E.128 [R6.64], R12 ;  /* 0x0000000c0600a985 */ /* 0x0043e8000c101d0a */
[----:B------:R-:W2:Y:S01]  /*7750*/  @!P1 LDS.128 R12, [R79+0xc000] ;  /* 0x00c000004f0c9984 */ /* 0x000ea20000000c00 */
[CC--:B-1----:R-:W-:Y:S04]  /*7760*/  @!P3 LEA R6, P0, R204.reuse, R2.reuse, 0x1 ;  /* 0x00000002cc06b211 */ /* 0x0c2fe800078008ff */
[-C--:B------:R-:W-:Y:S01]  /*7770*/  @!P3 LEA.HI.X R7, R204, R3.reuse, R233, 0x1, P0 ;  /* 0x00000003cc07b211 */ /* 0x080fe200000f0ce9 */
[----:B--2---:R1:W-:Y:S01]  /*7780*/  @!P1 ST.E.128 [R4.64], R12 ;  /* 0x0000000c04009985 */ /* 0x0043e2000c101d0a */
[C---:B------:R-:W-:Y:S03]  /*7790*/  ISETP.GE.AND P1, PT, R203.reuse, c[0x0][0x1d4], PT ;  /* 0x00007500cb007a0c */ /* 0x040fe60003f26270 */
[----:B------:R-:W2:Y:S10]  /*77a0*/  @!P4 LDS.128 R16, [R78+0xe000] ;  /* 0x00e000004e10c984 */ /* 0x000eb40000000c00 */
[CC--:B-1----:R-:W-:Y:S04]  /*77b0*/  @!P1 LEA R4, P0, R203.reuse, R2.reuse, 0x1 ;  /* 0x00000002cb049211 */ /* 0x0c2fe800078008ff */
[-C--:B------:R-:W-:Y:S02]  /*77c0*/  @!P1 LEA.HI.X R5, R203, R3.reuse, R232, 0x1, P0 ;  /* 0x00000003cb059211 */ /* 0x080fe400000f0ce8 */
[C---:B------:R-:W-:Y:S01]  /*77d0*/  ISETP.GE.AND P0, PT, R202.reuse, c[0x0][0x1d4], PT ;  /* 0x00007500ca007a0c */ /* 0x040fe20003f06270 */
[----:B--2---:R-:W-:Y:S04]  /*77e0*/  @!P4 ST.E.128 [R8.64], R16 ;  /* 0x000000100800c985 */ /* 0x004fe8000c101d0a */
[----:B------:R-:W1:Y:S08]  /*77f0*/  @!P3 LDS.128 R12, [R79+0xe000] ;  /* 0x00e000004f0cb984 */ /* 0x000e700000000c00 */
[C---:B------:R-:W-:Y:S04]  /*7800*/  @!P0 LEA R2, P2, R202.reuse, R2, 0x1 ;  /* 0x00000002ca028211 */ /* 0x040fe800078408ff */
[----:B------:R-:W-:Y:S01]  /*7810*/  @!P0 LEA.HI.X R3, R202, R3, R231, 0x1, P2 ;  /* 0x00000003ca038211 */ /* 0x000fe200010f0ce7 */
[----:B-1----:R-:W-:Y:S04]  /*7820*/  @!P3 ST.E.128 [R6.64], R12 ;  /* 0x0000000c0600b985 */ /* 0x002fe8000c101d0a */
[----:B------:R-:W1:Y:S04]  /*7830*/  @!P1 LDS.128 R12, [R78+0x10000] ;  /* 0x010000004e0c9984 */ /* 0x000e680000000c00 */
[----:B-1----:R-:W-:Y:S04]  /*7840*/  @!P1 ST.E.128 [R4.64], R12 ;  /* 0x0000000c04009985 */ /* 0x002fe8000c101d0a */
[----:B------:R-:W1:Y:S04]  /*7850*/  @!P0 LDS.128 R4, [R79+0x10000] ;  /* 0x010000004f048984 */ /* 0x000e680000000c00 */
[----:B-1----:R1:W-:Y:S02]  /*7860*/  @!P0 ST.E.128 [R2.64], R4 ;  /* 0x0000000402008985 */ /* 0x0023e4000c101d0a */
.L_x_2276:
[----:B--2-4-:R-:W-:Y:S05]  /*7870*/  BSYNC B1 ;  /* 0x0000000000017941 */ /* 0x014fea0003800000 */
.L_x_2271:
[----:B------:R-:W-:Y:S01]  /*7880*/  ISETP.GT.AND P0, PT, R26, R31, PT ;  /* 0x0000001f1a00720c */ /* 0x000fe20003f04270 */
[----:B-1----:R-:W-:Y:S01]  /*7890*/  IMAD R8, R83, c[0x0][0x218], RZ ;  /* 0x0000860053087a24 */ /* 0x002fe200078e02ff */
[C---:B------:R-:W-:Y:S01]  /*78a0*/  ISETP.GE.AND P1, PT, R48.reuse, 0x1, PT ;  /* 0x000000013000780c */ /* 0x040fe20003f26270 */
[----:B------:R-:W-:Y:S01]  /*78b0*/  BSSY B0, `(.L_x_2293) ;  /* 0x0000049000007945 */ /* 0x000fe20003800000 */
[----:B-----5:R-:W-:Y:S01]  /*78c0*/  IADD3 R3, R48, 0x1, RZ ;  /* 0x0000000130037810 */ /* 0x020fe20007ffe0ff */
[----:B------:R-:W-:Y:S01]  /*78d0*/  IMAD R8, R77, c[0x0][0x21c], R8 ;  /* 0x000087004d087a24 */ /* 0x000fe200078e0208 */
[----:B------:R-:W-:Y:S07]  /*78e0*/  LOP3.LUT P2, RZ, R208, 0x1, RZ, 0xc0, !PT ;  /* 0x00000001d0ff7812 */ /* 0x000fee000784c0ff */
        /* <DEDUP_REMOVED lines=34> */
[----:B------:R-:W2:Y:S04]  /*7b10*/  SHFL.IDX PT, R3, R3, RZ, 0x1c1f ;  /* 0x001c1fff03037589 */ /* 0x000ea800000e0000 */
[----:B-1----:R1:W4:Y:S01]  /*7b20*/  SHFL.IDX PT, R2, R9, RZ, 0x1c1f ;  /* 0x001c1fff09027589 */ /* 0x00232200000e0000 */
[----:B------:R-:W-:Y:S04]  /*7b30*/  DEPBAR.LE SB0, 0x2 ;  /* 0x000080800000791a */ /* 0x000fe80000000000 */
[----:B------:R-:W-:Y:S06]  /*7b40*/  BAR.SYNC.DEFER_BLOCKING 0x0 ;  /* 0x0000000000007b1d */ /* 0x000fec0000010000 */
[----:B------:R-:W-:-:S05]  /*7b50*/  @!P0 BRA `(.L_x_2294) ;  /* 0x000001e000008947 */ /* 0x000fca0003800000 */
[----:B--2---:R-:W-:Y:S02]  /*7b60*/  ISETP.GE.AND P2, PT, R106, c[0x0][0x1d4], PT ;  /* 0x000075006a007a0c */ /* 0x004fe40003f46270 */
[----:B------:R-:W-:Y:S02]  /*7b70*/  ISETP.GE.AND P1, PT, R110, c[0x0][0x1d4], PT ;  /* 0x000075006e007a0c */ /* 0x000fe40003f26270 */
[----:B------:R-:W-:Y:S02]  /*7b80*/  ISETP.GE.AND P4, PT, R107, c[0x0][0x1d4], PT ;  /* 0x000075006b007a0c */ /* 0x000fe40003f86270 */
[----:B------:R-:W-:Y:S07]  /*7b90*/  ISETP.GE.AND P3, PT, R204, c[0x0][0x1d4], PT ;  /* 0x00007500cc007a0c */ /* 0x000fee0003f66270 */
[----:B------:R-:W2:Y:S01]  /*7ba0*/  @!P2 LDS.128 R12, [R78] ;  /* 0x000000004e0ca984 */ /* 0x000ea20000000c00 */
[CC--:B----4-:R-:W-:Y:S04]  /*7bb0*/  @!P2 LEA R6, P0, R106.reuse, R2.reuse, 0x1 ;  /* 0x000000026a06a211 */ /* 0x0d0fe800078008ff */
[-C--:B------:R-:W-:Y:S02]  /*7bc0*/  @!P2 LEA.HI.X R7, R106, R3.reuse, R228, 0x1, P0 ;  /* 0x000000036a07a211 */ /* 0x080fe400000f0ce4 */
[CC--:B------:R-:W-:Y:S04]  /*7bd0*/  @!P1 LEA R4, P0, R210.reuse, R2.reuse, 0x1 ;  /* 0x00000002d2049211 */ /* 0x0c0fe800078008ff */
[-C--:B------:R-:W-:Y:S02]  /*7be0*/  @!P1 LEA.HI.X R5, R210, R3.reuse, R230, 0x1, P0 ;  /* 0x00000003d2059211 */ /* 0x080fe400000f0ce6 */
[CC--:B------:R-:W-:Y:S04]  /*7bf0*/  @!P4 LEA R8, P0, R209.reuse, R2.reuse, 0x1 ;  /* 0x00000002d108c211 */ /* 0x0c0fe800078008ff */
[-C--:B-1----:R-:W-:Y:S01]  /*7c00*/  @!P4 LEA.HI.X R9, R209, R3.reuse, R229, 0x1, P0 ;  /* 0x00000003d109c211 */ /* 0x082fe200000f0ce5 */
[----:B--2---:R1:W-:Y:S04]  /*7c10*/  @!P2 ST.E.128 [R6.64], R12 ;  /* 0x0000000c0600a985 */ /* 0x0043e8000c101d0a */
[----:B------:R-:W2:Y:S01]  /*7c20*/  @!P1 LDS.128 R12, [R79] ;  /* 0x000000004f0c9984 */ /* 0x000ea20000000c00 */
        /* <DEDUP_REMOVED lines=17> */
.L_x_2294:
[----:B--2---:R-:W-:Y:S05]  /*7d40*/  BSYNC B0 ;  /* 0x0000000000007941 */ /* 0x004fea0003800000 */
.L_x_2293:
[C---:B------:R-:W-:Y:S02]  /*7d50*/  ISETP.GE.AND P0, PT, R33.reuse, 0x1, PT ;  /* 0x000000012100780c */ /* 0x040fe40003f06270 */
[----:B-1--4-:R-:W-:Y:S02]  /*7d60*/  IADD3 R2, R33, 0x1, RZ ;  /* 0x0000000121027810 */ /* 0x012fe40007ffe0ff */
[----:B------:R-:W-:Y:S02]  /*7d70*/  LOP3.LUT P2, RZ, R208, 0x1, RZ, 0xc0, !PT ;  /* 0x00000001d0ff7812 */ /* 0x000fe4000784c0ff */
        /* <DEDUP_REMOVED lines=37> */
.L_x_2270:
[----:B----4-:R-:W2:Y:S01]  /*7fd0*/  LDL.LU R3, [R1+0xc4] ;  /* 0x0000c40001037983 */ /* 0x010ea20000300800 */
[----:B------:R-:W-:Y:S01]  /*7fe0*/  IMAD.MOV.U32 R4, RZ, RZ, 0x1 ;  /* 0x00000001ff047424 */ /* 0x000fe200078e00ff */
[----:B------:R-:W-:Y:S02]  /*7ff0*/  IADD3 R0, R240, 0x7f, RZ ;  /* 0x0000007ff0007810 */ /* 0x000fe40007ffe0ff */
[----:B------:R-:W2:Y:S02]  /*8000*/  S2R R2, SR_TID.X ;  /* 0x0000000000027919 */ /* 0x000ea40000002100 */
[C---:B------:R-:W-:Y:S02]  /*8010*/  ISETP.NE.AND P4, PT, R4.reuse, c[0x0][0x2c4], PT ;  /* 0x0000b10004007a0c */ /* 0x040fe40003f85270 */
[----:B------:R-:W-:Y:S01]  /*8020*/  ISETP.LE.AND P1, PT, R4, c[0x0][0x32c], PT ;  /* 0x0000cb0004007a0c */ /* 0x000fe20003f23270 */
[----:B--2---:R2:W-:Y:S10]  /*8030*/  STL.64 [R1], R2 ;  /* 0x0000000201007387 */ /* 0x0045f40000100a00 */
[----:B--2---:R-:W-:-:S05]  /*8040*/  @P4 IMAD.HI.U32 R2, R0, c[0x0][0x2c8], RZ ;  /* 0x0000b20000024a27 */ /* 0x004fca00078e00ff */
[----:B------:R-:W-:Y:S01]  /*8050*/  @P4 SHF.R.U32.HI R0, RZ, c[0x0][0x2cc], R2 ;  /* 0x0000b300ff004a19 */ /* 0x000fe20000011602 */
[----:B------:R-:W-:-:S03]  /*8060*/  IMAD.U32 R2, RZ, RZ, UR7 ;  /* 0x00000007ff027e24 */ /* 0x000fc6000f8e00ff */
[----:B------:R-:W-:Y:S02]  /*8070*/  IADD3 R0, R0, 0x1, R199 ;  /* 0x0000000100007810 */ /* 0x000fe40007ffe0c7 */
[----:B-1-3--:R-:W-:-:S03]  /*8080*/  IADD3 R24, P0, R2, 0x4, RZ ;  /* 0x0000000402187810 */ /* 0x00afc60007f1e0ff */
        /* <DEDUP_REMOVED lines=14> */
.L_x_2298:
[----:B------:R-:W-:-:S13]  /*8170*/  ISETP.NE.AND P0, PT, R4, c[0x0][0x32c], PT ;  /* 0x0000cb0004007a0c */ /* 0x000fda0003f05270 */
[----:B------:R-:W-:-:S05]  /*8180*/  @P0 IMAD.HI.U32 R3, R0, c[0x0][0x330], RZ ;  /* 0x0000cc0000030a27 */ /* 0x000fca00078e00ff */
[----:B------:R-:W-:Y:S02]  /*8190*/  @P0 SHF.R.U32.HI R0, RZ, c[0x0][0x334], R3 ;  /* 0x0000cd00ff000a19 */ /* 0x000fe40000011603 */
.L_x_2299:
[----:B------:R-:W-:Y:S05]  /*81a0*/  BSYNC B0 ;  /* 0x0000000000007941 */ /* 0x000fea0003800000 */
.L_x_2297:
[----:B------:R-:W-:-:S05]  /*81b0*/  MOV R3, c[0x0][0x32c] ;  /* 0x0000cb0000037a02 */ /* 0x000fca0000000f00 */
[----:B------:R-:W-:-:S05]  /*81c0*/  IMAD R0, R0, R3, c[0x0][0x32c] ;  /* 0x0000cb0000007624 */ /* 0x000fca00078e0203 */
[----:B------:R-:W-:-:S04]  /*81d0*/  IMNMX R2, R2, R0, PT ;  /* 0x0000000002027217 */ /* 0x000fc80003800200 */
.L_x_2296:
        /* <DEDUP_REMOVED lines=21> */
.L_x_2302:
[----:B------:R-:W-:-:S04]  /*8330*/  MOV R3, c[0x0][0x32c] ;  /* 0x0000cb0000037a02 */ /* 0x000fc80000000f00 */
[----:B------:R-:W-:-:S13]  /*8340*/  ISETP.NE.AND P0, PT, R3, 0x1, PT ;  /* 0x000000010300780c */ /* 0x000fda0003f05270 */
[----:B------:R-:W-:-:S05]  /*8350*/  @P0 IMAD.HI.U32 R3, R0, c[0x0][0x330], RZ ;  /* 0x0000cc0000030a27 */ /* 0x000fca00078e00ff */
[----:B------:R-:W-:Y:S02]  /*8360*/  @P0 SHF.R.U32.HI R0, RZ, c[0x0][0x334], R3 ;  /* 0x0000cd00ff000a19 */ /* 0x000fe40000011603 */
.L_x_2303:
[----:B------:R-:W-:Y:S05]  /*8370*/  BSYNC B0 ;  /* 0x0000000000007941 */ /* 0x000fea0003800000 */
.L_x_2301:
[----:B------:R-:W-:-:S05]  /*8380*/  IMAD R0, R0, c[0x0][0x32c], RZ ;  /* 0x0000cb0000007a24 */ /* 0x000fca00078e02ff */
[----:B------:R-:W-:-:S04]  /*8390*/  IMNMX R2, R2, R0, !PT ;  /* 0x0000000002027217 */ /* 0x000fc80007800200 */
.L_x_2300:
        /* <DEDUP_REMOVED lines=39> */
.L_x_2305:
[----:B------:R-:W-:Y:S05]  /*8610*/  BSYNC B0 ;  /* 0x0000000000007941 */ /* 0x000fea0003800000 */
.L_x_2304:
        /* <DEDUP_REMOVED lines=55> */
[----:B------:R-:W2:Y:S01]  /*8990*/  LDL R0, [R1+0x4c] ;  /* 0x00004c0001007983 */ /* 0x000ea20000100800 */
[----:B------:R-:W-:Y:S01]  /*89a0*/  ISETP.NE.U32.AND P0, PT, RZ, c[0x0][0x340], PT ;  /* 0x0000d000ff007a0c */ /* 0x000fe20003f05070 */
[----:B------:R-:W-:-:S02]  /*89b0*/  ULDC.64 UR4, c[0x0][0x18] ;  /* 0x0000060000047ab9 */ /* 0x000fc40000000a00 */
[----:B------:R-:W1:Y:S01]  /*89c0*/  S2R R7, SR_TID.X ;  /* 0x0000000000077919 */ /* 0x000e620000002100 */
[----:B------:R-:W-:-:S13]  /*89d0*/  ISETP.NE.AND.EX P3, PT, RZ, c[0x0][0x344], PT, P0 ;  /* 0x0000d100ff007a0c */ /* 0x000fda0003f65300 */
[----:B------:R-:W-:-:S04]  /*89e0*/  @P3 IMAD.MOV.U32 R2, RZ, RZ, 0x4 ;  /* 0x00000004ff023424 */ /* 0x000fc800078e00ff */
[----:B------:R-:W-:-:S05]  /*89f0*/  @P3 IMAD.WIDE R2, R227, R2, c[0x0][0x340] ;  /* 0x0000d000e3023625 */ /* 0x000fca00078e0202 */
[----:B------:R3:W5:Y:S01]  /*8a00*/  @P3 LDG.E R21, [R2.64] ;  /* 0x0000000a02153981 */ /* 0x000762000c1e1900 */
[----:B-1----:R-:W-:Y:S01]  /*8a10*/  SHF.R.S32.HI R5, RZ, 0x1f, R7 ;  /* 0x0000001fff057819 */ /* 0x002fe20000011407 */
[----:B------:R-:W-:Y:S01]  /*8a20*/  UIADD3 UR4, UP0, UR4, 0x18100, URZ ;  /* 0x0001810004047890 */ /* 0x000fe2000ff1e03f */
[----:B------:R-:W-:Y:S01]  /*8a30*/  ISETP.NE.U32.AND P0, PT, RZ, c[0x0][0x348], PT ;  /* 0x0000d200ff007a0c */ /* 0x000fe20003f05070 */
[----:B------:R-:W-:Y:S01]  /*8a40*/  STL [R1+0x10], R15 ;  /* 0x0000100f01007387 */ /* 0x000fe20000100800 */
[----:B------:R-:W-:Y:S01]  /*8a50*/  LEA.HI R5, R5, R7, RZ, 0x3 ;  /* 0x0000000705057211 */ /* 0x000fe200078f18ff */
[----:B------:R-:W-:Y:S01]  /*8a60*/  UIADD3.X UR5, URZ, UR5, URZ, UP0, !UPT ;  /* 0x000000053f057290 */ /* 0x000fe200087fe43f */
[----:B------:R-:W-:Y:S01]  /*8a70*/  ISETP.NE.AND.EX P0, PT, RZ, c[0x0][0x34c], PT, P0 ;  /* 0x0000d300ff007a0c */ /* 0x000fe20003f05300 */
[----:B------:R-:W-:Y:S01]  /*8a80*/  IMAD.U32 R16, RZ, RZ, UR7 ;  /* 0x00000007ff107e24 */ /* 0x000fe2000f8e00ff */
[----:B------:R-:W-:Y:S02]  /*8a90*/  LOP3.LUT R5, R5, 0xfffffff8, RZ, 0xc0, !PT ;  /* 0xfffffff805057812 */ /* 0x000fe400078ec0ff */
[----:B------:R-:W-:-:S02]  /*8aa0*/  LOP3.LUT R20, R226, 0xffff, RZ, 0xc0, !PT ;  /* 0x0000ffffe2147812 */ /* 0x000fc400078ec0ff */
[----:B------:R-:W-:Y:S01]  /*8ab0*/  MOV R18, UR7 ;  /* 0x0000000700127c02 */ /* 0x000fe20008000f00 */
[----:B------:R-:W-:Y:S01]  /*8ac0*/  IMAD.IADD R5, R7, 0x1, -R5 ;  /* 0x0000000107057824 */ /* 0x000fe200078e0a05 */
[----:B------:R-:W-:Y:S02]  /*8ad0*/  IADD3 R16, P1, R16, 0x10, RZ ;  /* 0x0000001010107810 */ /* 0x000fe40007f3e0ff */
[----:B------:R-:W-:Y:S02]  /*8ae0*/  IADD3 R18, P2, R18, 0x8, RZ ;  /* 0x0000000812127810 */ /* 0x000fe40007f5e0ff */
[----:B------:R-:W-:Y:S01]  /*8af0*/  LEA R5, R5, R246, 0x5 ;  /* 0x000000f605057211 */ /* 0x000fe200078e28ff */
[----:B------:R-:W-:Y:S01]  /*8b00*/  IMAD.X R17, RZ, RZ, UR6, P1 ;  /* 0x00000006ff117e24 */ /* 0x000fe200088e06ff */
[----:B------:R-:W-:Y:S02]  /*8b10*/  ISETP.GE.AND P6, PT, R236, c[0x0][0x198], PT ;  /* 0x00006600ec007a0c */ /* 0x000fe40003fc6270 */
[----:B------:R-:W-:Y:S01]  /*8b20*/  ISETP.GE.AND P5, PT, R237, c[0x0][0x198], PT ;  /* 0x00006600ed007a0c */ /* 0x000fe20003fa6270 */
[----:B------:R-:W-:Y:S01]  /*8b30*/  IMAD.IADD R5, R240, 0x1, R5 ;  /* 0x00000001f0057824 */ /* 0x000fe200078e0205 */
[----:B------:R-:W-:-:S02]  /*8b40*/  IADD3 R23, R180, -0x1, RZ ;  /* 0xffffffffb4177810 */ /* 0x000fc40007ffe0ff */
[----:B------:R-:W-:Y:S01]  /*8b50*/  IADD3.X R19, RZ, UR6, RZ, P2, !PT ;  /* 0x00000006ff137c10 */ /* 0x000fe200097fe4ff */
[----:B------:R-:W-:Y:S01]  /*8b60*/  @P4 IMAD.HI.U32 R7, R5, c[0x0][0x2c8], RZ ;  /* 0x0000b20005074a27 */ /* 0x000fe200078e00ff */
[----:B--2---:R-:W-:-:S03]  /*8b70*/  SHF.R.S32.HI R4, RZ, 0x1f, R0 ;  /* 0x0000001fff047819 */ /* 0x004fc60000011400 */
[----:B---3--:R-:W-:-:S04]  /*8b80*/  IMAD.WIDE.U32 R2, R0, c[0x0][0x178], RZ ;  /* 0x00005e0000027a25 */ /* 0x008fc800078e00ff */
[----:B------:R-:W-:-:S04]  /*8b90*/  IMAD R4, R4, c[0x0][0x178], RZ ;  /* 0x00005e0004047a24 */ /* 0x000fc800078e02ff */
[----:B------:R-:W-:Y:S01]  /*8ba0*/  IMAD R0, R0, c[0x0][0x17c], R4 ;  /* 0x00005f0000007a24 */ /* 0x000fe200078e0204 */
[----:B------:R-:W-:-:S03]  /*8bb0*/  SEL R4, R227, RZ, !P0 ;  /* 0x000000ffe3047207 */ /* 0x000fc60004000000 */
[----:B------:R-:W-:Y:S01]  /*8bc0*/  IMAD.IADD R3, R3, 0x1, R0 ;  /* 0x0000000103037824 */ /* 0x000fe200078e0200 */
        /* <DEDUP_REMOVED lines=9> */
[----:B------:R-:W-:-:S03]  /*8c60*/  @!P3 MOV R21, R227 ;  /* 0x000000e30015b202 */ /* 0x000fc60000000f00 */
[----:B------:R-:W-:Y:S01]  /*8c70*/  IMAD R7, R4, c[0x0][0x1c4], R6 ;  /* 0x0000710004077a24 */ /* 0x000fe200078e0206 */
[--C-:B------:R-:W-:Y:S01]  /*8c80*/  SHF.R.S32.HI R4, RZ, 0x1f, R0.reuse ;  /* 0x0000001fff047819 */ /* 0x100fe20000011400 */
[----:B------:R-:W-:Y:S02]  /*8c90*/  IMAD.MOV R6, RZ, RZ, -R0 ;  /* 0x000000ffff067224 */ /* 0x000fe400078e0a00 */
[----:B------:R-:W-:Y:S02]  /*8ca0*/  IMAD.IADD R3, R3, 0x1, R7 ;  /* 0x0000000103037824 */ /* 0x000fe400078e0207 */
[----:B------:R-:W-:Y:S02]  /*8cb0*/  IMAD R6, R6, c[0x0][0x2c4], R5 ;  /* 0x0000b10006067a24 */ /* 0x000fe400078e0205 */
[----:B------:R-:W-:Y:S02]  /*8cc0*/  IMAD R4, R4, c[0x0][0x1b0], RZ ;  /* 0x00006c0004047a24 */ /* 0x000fe400078e02ff */
[----:B------:R-:W-:Y:S01]  /*8cd0*/  IMAD.WIDE.U32 R2, R0, c[0x0][0x1b0], R2 ;  /* 0x00006c0000027a25 */ /* 0x000fe200078e0002 */
[----:B------:R-:W-:-:S03]  /*8ce0*/  SHF.R.S32.HI R12, RZ, 0x1f, R6 ;  /* 0x0000001fff0c7819 */ /* 0x000fc60000011406 */
[----:B------:R-:W-:Y:S01]  /*8cf0*/  IMAD R7, R0, c[0x0][0x1b4], R4 ;  /* 0x00006d0000077a24 */ /* 0x000fe200078e0204 */
[----:B------:R-:W-:Y:S01]  /*8d00*/  MOV R4, UR4 ;  /* 0x0000000400047c02 */ /* 0x000fe20008000f00 */
[----:B------:R-:W-:Y:S02]  /*8d10*/  IMAD R12, R12, c[0x0][0x1a8], RZ ;  /* 0x00006a000c0c7a24 */ /* 0x000fe400078e02ff */
[----:B------:R-:W-:Y:S02]  /*8d20*/  IMAD.IADD R3, R3, 0x1, R7 ;  /* 0x0000000103037824 */ /* 0x000fe400078e0207 */
[C---:B------:R-:W-:Y:S02]  /*8d30*/  IMAD R12, R6.reuse, c[0x0][0x1ac], R12 ;  /* 0x00006b00060c7a24 */ /* 0x040fe400078e020c */
[----:B------:R-:W-:-:S04]  /*8d40*/  IMAD.WIDE.U32 R2, R6, c[0x0][0x1a8], R2 ;  /* 0x00006a0006027a25 */ /* 0x000fc800078e0002 */
[----:B------:R-:W-:Y:S01]  /*8d50*/  IMAD.U32 R5, RZ, RZ, UR5 ;  /* 0x00000005ff057e24 */ /* 0x000fe2000f8e00ff */
[----:B------:R-:W-:Y:S02]  /*8d60*/  IADD3 R12, R3, R12, RZ ;  /* 0x0000000c030c7210 */ /* 0x000fe40007ffe0ff */
[C---:B------:R-:W-:Y:S02]  /*8d70*/  LEA R14, P0, R2.reuse, c[0x0][0x160], 0x1 ;  /* 0x00005800020e7a11 */ /* 0x040fe400078008ff */
[----:B------:R1:W-:Y:S02]  /*8d80*/  STL.64 [R1+0x8], R4 ;  /* 0x0000080401007387 */ /* 0x0003e40000100a00 */
[----:B------:R-:W-:Y:S01]  /*8d90*/  LEA.HI.X R12, R2, c[0x0][0x164], R12, 0x1, P0 ;  /* 0x00005900020c7a11 */ /* 0x000fe200000f0c0c */
[----:B-1----:R-:W-:Y:S01]  /*8da0*/  IMAD.IADD R5, R246, 0x1, R240 ;  /* 0x00000001f6057824 */ /* 0x002fe200078e02f0 */
[----:B------:R-:W-:Y:S05]  /*8db0*/  BRA.DIV ~URZ, `(.L_x_2307) ;  /* 0x00013fb27f007947 */ /* 0x000fea000b800000 */
[----:B------:R1:W2:Y:S02]  /*8dc0*/  SHFL.IDX PT, R4, R12, RZ, 0x181f ;  /* 0x00181fff0c047589 */ /* 0x0002a400000e0000 */
.L_x_2462:
[----:B------:R-:W-:Y:S05]  /*8dd0*/  BRA.DIV ~URZ, `(.L_x_2308) ;  /* 0x000140127f007947 */ /* 0x000fea000b800000 */
[----:B------:R3:W4:Y:S02]  /*8de0*/  SHFL.IDX PT, R0, R14, RZ, 0x181f ;  /* 0x00181fff0e007589 */ /* 0x00072400000e0000 */
.L_x_2463:
        /* <DEDUP_REMOVED lines=16> */
.L_x_2310:
[----:B------:R-:W-:Y:S05]  /*8ef0*/  BSYNC B0 ;  /* 0x0000000000007941 */ /* 0x000fea0003800000 */
.L_x_2309:
[----:B------:R-:W-:Y:S05]  /*8f00*/  BRA.DIV ~URZ, `(.L_x_2311) ;  /* 0x00013f627f007947 */ /* 0x000fea000b800000 */
[----:B--2---:R2:W1:Y:S04]  /*8f10*/  SHFL.IDX PT, R4, R12, 0x1, 0x181f ;  /* 0x00381f000c047f89 */ /* 0x00446800000e0000 */
[----:B----4-:R2:W4:Y:S02]  /*8f20*/  SHFL.IDX PT, R0, R14, 0x1, 0x181f ;  /* 0x00381f000e007f89 */ /* 0x01052400000e0000 */
.L_x_2464:
        /* <DEDUP_REMOVED lines=16> */
.L_x_2313:
[----:B------:R-:W-:Y:S05]  /*9030*/  BSYNC B0 ;  /* 0x0000000000007941 */ /* 0x000fea0003800000 */
.L_x_2312:
[----:B------:R-:W-:Y:S05]  /*9040*/  BRA.DIV ~URZ, `(.L_x_2314) ;  /* 0x00013f127f007947 */ /* 0x000fea000b800000 */
[----:B-1----:R1:W2:Y:S02]  /*9050*/  SHFL.IDX PT, R4, R12, 0x2, 0x181f ;  /* 0x00581f000c047f89 */ /* 0x0022a400000e0000 */
.L_x_2465:
[----:B------:R-:W-:Y:S05]  /*9060*/  BRA.DIV ~URZ, `(.L_x_2315) ;  /* 0x00013f727f007947 */ /* 0x000fea000b800000 */
[----:B----4-:R4:W1:Y:S02]  /*9070*/  SHFL.IDX PT, R0, R14, 0x2, 0x181f ;  /* 0x00581f000e007f89 */ /* 0x01086400000e0000 */
.L_x_2466:
        /* <DEDUP_REMOVED lines=16> */
.L_x_2317:
[----:B------:R-:W-:Y:S05]  /*9180*/  BSYNC B0 ;  /* 0x0000000000007941 */ /* 0x000fea0003800000 */
.L_x_2316:
[----:B------:R-:W-:Y:S05]  /*9190*/  BRA.DIV ~URZ, `(.L_x_2318) ;  /* 0x00013ec27f007947 */ /* 0x000fea000b800000 */
[----:B-12---:R-:W1:Y:S04]  /*91a0*/  SHFL.IDX PT, R12, R12, 0x3, 0x181f ;  /* 0x00781f000c0c7f89 */ /* 0x006e6800000e0000 */
[----:B------:R2:W3:Y:S02]  /*91b0*/  SHFL.IDX PT, R0, R14, 0x3, 0x181f ;  /* 0x00781f000e007f89 */ /* 0x0004e400000e0000 */
.L_x_2467:
[----:B--234-:R-:W2:Y:S04]  /*91c0*/  LDL R14, [R1] ;  /* 0x00000000010e7983 */ /* 0x01cea80000100800 */
[----:B------:R3:W5:Y:S04]  /*91d0*/  LDL R22, [R1+0x64] ;  /* 0x0000640001167983 */ /* 0x0007680000100800 */
[----:B------:R3:W5:Y:S01]  /*91e0*/  LDL R218, [R1+0x48] ;  /* 0x0000480001da7983 */ /* 0x0007620000100800 */
[----:B------:R-:W-:Y:S01]  /*91f0*/  IADD3 R5, R5, 0x60, RZ ;  /* 0x0000006005057810 */ /* 0x000fe20007ffe0ff */
[----:B------:R-:W-:Y:S01]  /*9200*/  ULDC.64 UR4, c[0x0][0x40] ;  /* 0x0000100000047ab9 */ /* 0x000fe20000000a00 */
[----:B------:R-:W-:Y:S01]  /*9210*/  IMAD.U32 R2, RZ, RZ, UR7 ;  /* 0x00000007ff027e24 */ /* 0x000fe2000f8e00ff */
[----:B------:R-:W-:Y:S01]  /*9220*/  STL.64 [R1+0x40], R18 ;  /* 0x0000401201007387 */ /* 0x000fe20000100a00 */
[----:B------:R-:W-:Y:S01]  /*9230*/  ISETP.GE.AND P0, PT, R5, R13, PT ;  /* 0x0000000d0500720c */ /* 0x000fe20003f06270 */
[----:B------:R-:W-:Y:S01]  /*9240*/  UIADD3 UR4, UP0, UR4, 0x160, URZ ;  /* 0x0000016004047890 */ /* 0x000fe2000ff1e03f */
[----:B------:R-:W-:Y:S01]  /*9250*/  IMAD.U32 R3, RZ, RZ, UR6 ;  /* 0x00000006ff037e24 */ /* 0x000fe2000f8e00ff */
[----:B------:R-:W-:Y:S01]  /*9260*/  STL.64 [R1+0x30], R144 ;  /* 0x0000309001007387 */ /* 0x000fe20000100a00 */
[----:B-----5:R-:W-:Y:S01]  /*9270*/  IMAD.WIDE.U32 R214, R21, c[0x0][0x2b0], RZ ;  /* 0x0000ac0015d67a25 */ /* 0x020fe200078e00ff */
[----:B------:R-:W-:-:S02]  /*9280*/  UIADD3.X UR5, URZ, UR5, URZ, UP0, !UPT ;  /* 0x000000053f057290 */ /* 0x000fc400087fe43f */
[----:B------:R4:W-:Y:S01]  /*9290*/  STL.64 [R1+0x20], R2 ;  /* 0x0000200201007387 */ /* 0x0009e20000100a00 */
[----:B------:R-:W-:-:S03]  /*92a0*/  IMAD.U32 R4, RZ, RZ, UR4 ;  /* 0x00000004ff047e24 */ /* 0x000fc6000f8e00ff */
[----:B------:R-:W-:Y:S01]  /*92b0*/  STL.64 [R1+0x38], R24 ;  /* 0x0000381801007387 */ /* 0x000fe20000100a00 */
[----:B------:R-:W-:Y:S01]  /*92c0*/  IMAD.U32 R5, RZ, RZ, UR5 ;  /* 0x00000005ff057e24 */ /* 0x000fe2000f8e00ff */
[-C--:B------:R-:W-:Y:S02]  /*92d0*/  @!P0 LEA R8, P1, R234, R0.reuse, 0x1 ;  /* 0x00000000ea088211 */ /* 0x080fe400078208ff */
[----:B------:R-:W-:Y:S01]  /*92e0*/  @!P0 LEA R6, P2, R236, R0, 0x1 ;  /* 0x00000000ec068211 */ /* 0x000fe200078408ff */
[----:B------:R-:W-:Y:S01]  /*92f0*/  STL.64 [R1+0x28], R16 ;  /* 0x0000281001007387 */ /* 0x000fe20000100a00 */
[-C--:B-1----:R-:W-:Y:S02]  /*9300*/  @!P0 LEA.HI.X R9, R234, R12.reuse, R235, 0x1, P1 ;  /* 0x0000000cea098211 */ /* 0x082fe400008f0ceb */
[----:B------:R-:W-:Y:S01]  /*9310*/  @!P0 LEA.HI.X R7, R236, R12, R243, 0x1, P2 ;  /* 0x0000000cec078211 */ /* 0x000fe200010f0cf3 */
[----:B------:R1:W-:Y:S04]  /*9320*/  STL.64 [R1+0x18], R4 ;  /* 0x0000180401007387 */ /* 0x0003e80000100a00 */
[----:B------:R-:W-:Y:S01]  /*9330*/  @!PT LDS RZ, [RZ] ;  /* 0x00000000fffff984 */ /* 0x000fe20000000800 */
[----:B------:R-:W-:Y:S01]  /*9340*/  @!PT LDS RZ, [RZ] ;  /* 0x00000000fffff984 */ /* 0x000fe20000000800 */
[----:B------:R-:W-:Y:S01]  /*9350*/  @!PT LDS RZ, [RZ] ;  /* 0x00000000fffff984 */ /* 0x000fe20000000800 */
[----:B------:R2:W-:Y:S04]  /*9360*/  @!P0 LDGSTS.E.BYPASS.LTC128B.128 [R111+0x1b100], [R8.64], !P4 ;  /* 0x1b100000086f8fae */ /* 0x0005e8000e101d4a */
[----:B------:R3:W-:Y:S01]  /*9370*/  @!P0 LDGSTS.E.BYPASS.LTC128B.128 [R111+0x1f100], [R6.64], !P6 ;  /* 0x1f100000066f8fae */ /* 0x0007e2000f101d4a */
[----:B----4-:R-:W-:-:S04]  /*9380*/  @!P0 LEA R2, P1, R237, R0, 0x1 ;  /* 0x00000000ed028211 */ /* 0x010fc800078208ff */
[----:B------:R-:W-:-:S05]  /*9390*/  @!P0 LEA.HI.X R3, R237, R12, R242, 0x1, P1 ;  /* 0x0000000ced038211 */ /* 0x000fca00008f0cf2 */
[----:B------:R4:W-:Y:S01]  /*93a0*/  @!P0 LDGSTS.E.BYPASS.LTC128B.128 [R111+0x23100], [R2.64], !P5 ;  /* 0x23100000026f8fae */ /* 0x0009e2000e901d4a */
[----:B-1----:R-:W-:-:S03]  /*93b0*/  SHF.R.S32.HI R4, RZ, 0x1f, R21 ;  /* 0x0000001fff047819 */ /* 0x002fc60000011415 */
[----:B------:R-:W0:Y:S01]  /*93c0*/  LDGDEPBAR ;  /* 0x00000000000079af */ /* 0x000e220000000000 */
[----:B------:R-:W-:Y:S01]  /*93d0*/  WARPSYNC 0xffffffff ;  /* 0xffffffff00007948 */ /* 0x000fe20003800000 */
[----:B----4-:R-:W-:Y:S02]  /*93e0*/  IMAD R2, R4, c[0x0][0x2b0], RZ ;  /* 0x0000ac0004027a24 */ /* 0x010fe400078e02ff */
[----:B------:R-:W-:Y:S02]  /*93f0*/  IMAD.U32 R3, RZ, RZ, UR7 ;  /* 0x00000007ff037e24 */ /* 0x000fe4000f8e00ff */
[----:B------:R-:W-:-:S03]  /*9400*/  IMAD R2, R21, c[0x0][0x2b4], R2 ;  /* 0x0000ad0015027a24 */ /* 0x000fc600078e0202 */
[----:B------:R-:W-:Y:S01]  /*9410*/  IADD3 R27, R3, 0x18, RZ ;  /* 0x00000018031b7810 */ /* 0x000fe20007ffe0ff */
[----:B------:R-:W-:Y:S01]  /*9420*/  IMAD.IADD R220, R215, 0x1, R2 ;  /* 0x00000001d7dc7824 */ /* 0x000fe200078e0202 */
[----:B--2---:R-:W-:-:S04]  /*9430*/  SHF.R.S32.HI R18, RZ, 0x1f, R14 ;  /* 0x0000001fff127819 */ /* 0x004fc8000001140e */
[----:B------:R-:W-:-:S04]  /*9440*/  LEA.HI R8, R18, R14, RZ, 0x3 ;  /* 0x0000000e12087211 */ /* 0x000fc800078f18ff */
[----:B------:R-:W-:-:S05]  /*9450*/  LOP3.LUT R0, R8, 0xfffffff8, RZ, 0xc0, !PT ;  /* 0xfffffff808007812 */ /* 0x000fca00078ec0ff */
[----:B------:R-:W-:-:S04]  /*9460*/  IMAD.IADD R0, R14, 0x1, -R0 ;  /* 0x000000010e007824 */ /* 0x000fc800078e0a00 */
[----:B------:R-:W-:-:S05]  /*9470*/  IMAD.SHL.U32 R187, R0, 0x8, RZ ;  /* 0x0000000800bb7824 */ /* 0x000fca00078e00ff */
[C---:B------:R-:W-:Y:S02]  /*9480*/  IADD3 R16, R187.reuse, 0x80, RZ ;  /* 0x00000080bb107810 */ /* 0x040fe40007ffe0ff */
[C---:B------:R-:W-:Y:S02]  /*9490*/  IADD3 R15, R187.reuse, 0x40, RZ ;  /* 0x00000040bb0f7810 */ /* 0x040fe40007ffe0ff */
[----:B------:R-:W-:Y:S02]  /*94a0*/  ISETP.GE.AND P6, PT, R16, c[0x0][0x1d4], PT ;  /* 0x0000750010007a0c */ /* 0x000fe40003fc6270 */
[----:B------:R-:W-:Y:S02]  /*94b0*/  ISETP.GE.AND P5, PT, R187, c[0x0][0x1d4], PT ;  /* 0x00007500bb007a0c */ /* 0x000fe40003fa6270 */
[----:B------:R-:W-:Y:S02]  /*94c0*/  ISETP.GE.AND P4, PT, R15, c[0x0][0x1d4], PT ;  /* 0x000075000f007a0c */ /* 0x000fe40003f86270 */
[----:B------:R-:W-:-:S02]  /*94d0*/  SEL R2, RZ, 0x10, P6 ;  /* 0x00000010ff027807 */ /* 0x000fc40003000000 */
[----:B---3--:R-:W-:Y:S01]  /*94e0*/  SHF.R.S32.HI R17, RZ, 0x3, R8 ;  /* 0x00000003ff117819 */ /* 0x008fe20000011408 */
[----:B------:R-:W-:Y:S01]  /*94f0*/  IMAD.MOV.U32 R21, RZ, RZ, c[0x0][0x2b8] ;  /* 0x0000ae00ff157624 */ /* 0x000fe200078e00ff */
[----:B------:R-:W-:Y:S01]  /*9500*/  BAR.SYNC.DEFER_BLOCKING 0x0 ;  /* 0x0000000000007b1d */ /* 0x000fe20000010000 */
[----:B------:R-:W-:-:S02]  /*9510*/  IMAD.SHL.U32 R168, R23, 0x40, RZ ;  /* 0x0000004017a87824 */ /* 0x000fc400078e00ff */
[----:B------:R-:W-:Y:S01]  /*9520*/  IMAD R196, R0, 0x20, R17 ;  /* 0x0000002000c47824 */ /* 0x000fe200078e0211 */
[----:B------:R-:W-:Y:S01]  /*9530*/  ISETP.NE.AND P1, PT, R21, 0x1, PT ;  /* 0x000000011500780c */ /* 0x000fe20003f25270 */
[----:B------:R-:W-:Y:S02]  /*9540*/  IMAD.MOV.U32 R181, RZ, RZ, RZ ;  /* 0x000000ffffb57224 */ /* 0x000fe400078e00ff */
[----:B------:R-:W-:-:S05]  /*9550*/  IMAD.IADD R2, R196, 0x1, R168 ;  /* 0x00000001c4027824 */ /* 0x000fca00078e02a8 */
[----:B------:R-:W-:Y:S01]  /*9560*/  ISETP.GE.AND P0, PT, R2, R22, PT ;  /* 0x000000160200720c */ /* 0x000fe20003f06270 */
[----:B------:R-:W-:-:S03]  /*9570*/  IMAD.IADD R2, R218, 0x1, R2 ;  /* 0x00000001da027824 */ /* 0x000fc600078e0202 */
[----:B------:R-:W-:Y:S01]  /*9580*/  ISETP.GT.OR P0, PT, R196, 0x3f, P0 ;  /* 0x0000003fc400780c */ /* 0x000fe20000704670 */
[----:B------:R-:W-:-:S04]  /*9590*/  @P1 IMAD.HI.U32 R3, R2, c[0x0][0x2bc], RZ ;  /* 0x0000af0002031a27 */ /* 0x000fc800078e00ff */
[----:B------:R-:W-:Y:S01]  /*95a0*/  IMAD.MOV.U32 R0, RZ, RZ, R2 ;  /* 0x000000ffff007224 */ /* 0x000fe200078e0002 */
[----:B------:R-:W-:-:S07]  /*95b0*/  @P1 SHF.R.U32.HI R0, RZ, c[0x0][0x2c0], R3 ;  /* 0x0000b000ff001a19 */ /* 0x000fce0000011603 */
[----:B------:R-:W-:-:S04]  /*95c0*/  @!P0 IADD3 R3, P1, R0, R214, RZ ;  /* 0x000000d600038210 */ /* 0x000fc80007f3e0ff */
[----:B------:R-:W-:Y:S02]  /*95d0*/  @!P0 LEA.HI.X.SX32 R5, R0, R220, 0x1, P1 ;  /* 0x000000dc00058211 */ /* 0x000fe400008f0eff */
[----:B------:R-:W-:-:S04]  /*95e0*/  @!P0 LEA R4, P1, R3, c[0x0][0x2a0], 0x2 ;  /* 0x0000a80003048a11 */ /* 0x000fc800078210ff */
[----:B------:R-:W-:-:S05]  /*95f0*/  @!P0 LEA.HI.X R5, R3, c[0x0][0x2a4], R5, 0x2, P1 ;  /* 0x0000a90003058a11 */ /* 0x000fca00008f1405 */
[----:B------:R1:W2:Y:S01]  /*9600*/  @!P0 LDG.E R181, [R4.64] ;  /* 0x0000000a04b58981 */ /* 0x0002a2000c1e1900 */
[----:B------:R-:W-:Y:S01]  /*9610*/  IMAD.MOV R0, RZ, RZ, -R0 ;  /* 0x000000ffff007224 */ /* 0x000fe200078e0a00 */
[----:B------:R-:W-:Y:S01]  /*9620*/  LEA.HI R14, R18, R14, RZ, 0x6 ;  /* 0x0000000e120e7211 */ /* 0x000fe200078f30ff */
[----:B------:R-:W-:Y:S01]  /*9630*/  IMAD.WIDE.U32 R212, R20, c[0x0][0x1e8], RZ ;  /* 0x00007a0014d47a25 */ /* 0x000fe200078e00ff */
[----:B------:R-:W-:Y:S01]  /*9640*/  ISETP.GE.AND P3, PT, R187, c[0x0][0x1d4], PT ;  /* 0x00007500bb007a0c */ /* 0x000fe20003f66270 */
[----:B------:R-:W-:Y:S01]  /*9650*/  BSSY B0, `(.L_x_2319) ;  /* 0x00000b4000007945 */ /* 0x000fe20003800000 */
[----:B------:R-:W-:Y:S01]  /*9660*/  ISETP.GE.AND P2, PT, R15, c[0x0][0x1d4], PT ;  /* 0x000075000f007a0c */ /* 0x000fe20003f46270 */
[----:B------:R-:W-:Y:S01]  /*9670*/  IMAD R182, R0, c[0x0][0x2b8], R2 ;  /* 0x0000ae0000b67a24 */ /* 0x000fe200078e0202 */
[----:B------:R-:W-:Y:S01]  /*9680*/  LOP3.LUT R208, R208, 0xfffffffd, RZ, 0xc0, !PT ;  /* 0xfffffffdd0d07812 */ /* 0x000fe200078ec0ff */
[----:B------:R-:W-:Y:S02]  /*9690*/  IMAD R219, R20, c[0x0][0x1ec], R213 ;  /* 0x00007b0014db7a24 */ /* 0x000fe400078e02d5 */
[----:B------:R-:W-:Y:S01]  /*96a0*/  IMAD.WIDE.U32 R2, R182, c[0x0][0x1e0], RZ ;  /* 0x00007800b6027a25 */ /* 0x000fe200078e00ff */
[----:B------:R-:W-:-:S03]  /*96b0*/  SHF.R.S32.HI R0, RZ, 0x1f, R182 ;  /* 0x0000001fff007819 */ /* 0x000fc600000114b6 */
[----:B------:R-:W-:-:S04]  /*96c0*/  IMAD.WIDE.U32 R216, R20, c[0x0][0x210], RZ ;  /* 0x0000840014d87a25 */ /* 0x000fc800078e00ff */
[----:B------:R-:W-:Y:S02]  /*96d0*/  IMAD R7, R0, c[0x0][0x208], RZ ;  /* 0x0000820000077a24 */ /* 0x000fe400078e02ff */
[----:B------:R-:W-:Y:S02]  /*96e0*/  IMAD R221, R20, c[0x0][0x214], R217 ;  /* 0x0000850014dd7a24 */ /* 0x000fe400078e02d9 */
[----:B------:R-:W-:Y:S02]  /*96f0*/  IMAD R7, R182, c[0x0][0x20c], R7 ;  /* 0x00008300b6077a24 */ /* 0x000fe400078e0207 */
[----:B-1----:R-:W-:Y:S02]  /*9700*/  IMAD R4, R0, c[0x0][0x1e0], RZ ;  /* 0x0000780000047a24 */ /* 0x002fe400078e02ff */
[----:B------:R-:W-:-:S04]  /*9710*/  IMAD.WIDE R18, R187, 0x2, RZ ;  /* 0x00000002bb127825 */ /* 0x000fc800078e02ff */
[----:B------:R-:W-:-:S04]  /*9720*/  IMAD R4, R182, c[0x0][0x1e4], R4 ;  /* 0x00007900b6047a24 */ /* 0x000fc800078e0204 */
[----:B------:R-:W-:Y:S01]  /*9730*/  IMAD.IADD R3, R3, 0x1, R4 ;  /* 0x0000000103037824 */ /* 0x000fe200078e0204 */
[----:B--2---:R-:W-:-:S03]  /*9740*/  SHF.R.S32.HI R6, RZ, 0x1f, R181 ;  /* 0x0000001fff067819 */ /* 0x004fc600000114b5 */
[----:B------:R-:W-:-:S04]  /*9750*/  IMAD.WIDE.U32 R4, R181, c[0x0][0x1f0], R2 ;  /* 0x00007c00b5047a25 */ /* 0x000fc800078e0002 */
[----:B------:R-:W-:Y:S01]  /*9760*/  IMAD R8, R6, c[0x0][0x1f0], RZ ;  /* 0x00007c0006087a24 */ /* 0x000fe200078e02ff */
[----:B------:R-:W-:Y:S01]  /*9770*/  IADD3 R0, P0, R4, R212, RZ ;  /* 0x000000d404007210 */ /* 0x000fe20007f1e0ff */
[----:B------:R-:W-:-:S04]  /*9780*/  IMAD.WIDE.U32 R2, R182, c[0x0][0x208], RZ ;  /* 0x00008200b6027a25 */ /* 0x000fc800078e00ff */
[----:B------:R-:W-:Y:S02]  /*9790*/  IMAD R8, R181, c[0x0][0x1f4], R8 ;  /* 0x00007d00b5087a24 */ /* 0x000fe400078e0208 */
[----:B------:R-:W-:Y:S02]  /*97a0*/  IMAD.SHL.U32 R4, R17, 0x40, RZ ;  /* 0x0000004011047824 */ /* 0x000fe400078e00ff */
[----:B------:R-:W-:Y:S01]  /*97b0*/  IMAD.IADD R3, R3, 0x1, R7 ;  /* 0x0000000103037824 */ /* 0x000fe200078e0207 */
[----:B------:R-:W-:Y:S01]  /*97c0*/  IADD3.X R5, R219, R5, R8, P0, !PT ;  /* 0x00000005db057210 */ /* 0x000fe200007fe408 */
[----:B------:R-:W-:Y:S01]  /*97d0*/  IMAD R8, R6, c[0x0][0x218], RZ ;  /* 0x0000860006087a24 */ /* 0x000fe200078e02ff */
[----:B------:R-:W-:Y:S01]  /*97e0*/  LEA R7, P0, R0, c[0x0][0x1c8], 0x1 ;  /* 0x0000720000077a11 */ /* 0x000fe200078008ff */
[C---:B------:R-:W-:Y:S01]  /*97f0*/  IMAD.WIDE.U32 R2, R181.reuse, c[0x0][0x218], R2 ;  /* 0x00008600b5027a25 */ /* 0x040fe200078e0002 */
[----:B------:R-:W-:Y:S02]  /*9800*/  LOP3.LUT R4, R4, 0x1c0, RZ, 0xc0, !PT ;  /* 0x000001c004047812 */ /* 0x000fe400078ec0ff */
[----:B------:R-:W-:Y:S01]  /*9810*/  LEA.HI.X R13, R0, c[0x0][0x1cc], R5, 0x1, P0 ;  /* 0x00007300000d7a11 */ /* 0x000fe200000f0c05 */
[----:B------:R-:W-:Y:S01]  /*9820*/  IMAD R8, R181, c[0x0][0x21c], R8 ;  /* 0x00008700b5087a24 */ /* 0x000fe200078e0208 */
[----:B------:R-:W-:-:S02]  /*9830*/  LOP3.LUT R12, R4, 0x38, R187, 0xf8, !PT ;  /* 0x00000038040c7812 */ /* 0x000fc400078ef8bb */
[----:B------:R-:W-:Y:S01]  /*9840*/  SHF.R.U32.HI R9, RZ, 0x3, R4 ;  /* 0x00000003ff097819 */ /* 0x000fe20000011604 */
[----:B------:R-:W-:Y:S01]  /*9850*/  SHFL.IDX PT, R5, R13, RZ, 0x181f ;  /* 0x00181fff0d057589 */ /* 0x000fe200000e0000 */
[----:B------:R-:W-:Y:S02]  /*9860*/  IADD3 R6, P0, R2, R216, RZ ;  /* 0x000000d802067210 */ /* 0x000fe40007f1e0ff */
[----:B------:R-:W-:Y:S01]  /*9870*/  LOP3.LUT R12, R12, R9, RZ, 0x3c, !PT ;  /* 0x000000090c0c7212 */ /* 0x000fe200078e3cff */
[----:B------:R-:W1:Y:S01]  /*9880*/  SHFL.IDX PT, R4, R7, RZ, 0x181f ;  /* 0x00181fff07047589 */ /* 0x000e6200000e0000 */
[----:B------:R-:W-:Y:S02]  /*9890*/  IADD3.X R9, R221, R3, R8, P0, !PT ;  /* 0x00000003dd097210 */ /* 0x000fe400007fe408 */
[----:B------:R-:W-:Y:S01]  /*98a0*/  SHF.R.S32.HI R8, RZ, 0x1f, R15 ;  /* 0x0000001fff087819 */ /* 0x000fe2000001140f */
[----:B------:R2:W-:Y:S01]  /*98b0*/  SHFL.IDX PT, R2, R7, 0x1, 0x181f ;  /* 0x00381f0007027f89 */ /* 0x0005e200000e0000 */
[----:B------:R-:W-:-:S02]  /*98c0*/  IADD3 R0, -R17, R22, -R168 ;  /* 0x0000001611007210 */ /* 0x000fc40007ffe9a8 */
[----:B------:R-:W-:Y:S01]  /*98d0*/  LEA.HI R8, R8, R15, RZ, 0x3 ;  /* 0x0000000f08087211 */ /* 0x000fe200078f18ff */
[----:B------:R3:W4:Y:S01]  /*98e0*/  SHFL.IDX PT, R3, R13, 0x1, 0x181f ;  /* 0x00381f000d037f89 */ /* 0x00072200000e0000 */
[----:B------:R-:W-:Y:S02]  /*98f0*/  ISETP.GE.AND P1, PT, R0, 0x1, PT ;  /* 0x000000010000780c */ /* 0x000fe40003f26270 */
[----:B------:R-:W-:-:S04]  /*9900*/  LOP3.LUT R195, R8, 0xfffffff8, RZ, 0xc0, !PT ;  /* 0xfffffff808c37812 */ /* 0x000fc800078ec0ff */
[----:B------:R-:W-:Y:S01]  /*9910*/  SHF.R.S32.HI R206, RZ, 0x1f, R195 ;  /* 0x0000001fffce7819 */ /* 0x000fe200000114c3 */
[----:B--2---:R-:W-:Y:S01]  /*9920*/  IMAD.SHL.U32 R7, R14, 0x8, RZ ;  /* 0x000000080e077824 */ /* 0x004fe200078e00ff */
[C---:B------:R-:W-:Y:S02]  /*9930*/  LEA R14, P0, R6.reuse, c[0x0][0x1f8], 0x1 ;  /* 0x00007e00060e7a11 */ /* 0x040fe400078008ff */
[----:B---3--:R-:W-:Y:S02]  /*9940*/  SHF.R.S32.HI R13, RZ, 0x1f, R16 ;  /* 0x0000001fff0d7819 */ /* 0x008fe40000011410 */
[----:B------:R-:W-:Y:S01]  /*9950*/  LEA.HI.X R17, R6, c[0x0][0x1fc], R9, 0x1, P0 ;  /* 0x00007f0006117a11 */ /* 0x000fe200000f0c09 */
[----:B------:R-:W2:Y:S01]  /*9960*/  SHFL.IDX PT, R8, R14, RZ, 0x181f ;  /* 0x00181fff0e087589 */ /* 0x000ea200000e0000 */
[----:B------:R-:W-:Y:S02]  /*9970*/  LOP3.LUT R224, R12, 0xfffffe00, R7, 0xf8, !PT ;  /* 0xfffffe000ce07812 */ /* 0x000fe400078ef807 */
[----:B------:R-:W-:Y:S01]  /*9980*/  LEA.HI R7, R13, R16, RZ, 0x3 ;  /* 0x000000100d077211 */ /* 0x000fe200078f18ff */
[----:B------:R-:W3:Y:S01]  /*9990*/  SHFL.IDX PT, R9, R17, RZ, 0x181f ;  /* 0x00181fff11097589 */ /* 0x000ee200000e0000 */
[----:B------:R-:W-:Y:S01]  /*99a0*/  ISETP.GT.AND P0, PT, R0, 0x20, PT ;  /* 0x000000200000780c */ /* 0x000fe20003f04270 */
[----:B------:R-:W-:Y:S01]  /*99b0*/  IMAD.SHL.U32 R200, R224, 0x2, RZ ;  /* 0x00000002e0c87824 */ /* 0x000fe200078e00ff */
[----:B------:R-:W-:Y:S01]  /*99c0*/  LOP3.LUT R194, R7, 0xfffffff8, RZ, 0xc0, !PT ;  /* 0xfffffff807c27812 */ /* 0x000fe200078ec0ff */
[----:B-1----:R-:W-:-:S03]  /*99d0*/  @P1 IMAD.WIDE R12, R187, 0x2, R4 ;  /* 0x00000002bb0c1825 */ /* 0x002fc600078e0204 */
[----:B------:R-:W-:Y:S01]  /*99e0*/  SHF.R.S32.HI R205, RZ, 0x1f, R194 ;  /* 0x0000001fffcd7819 */ /* 0x000fe200000114c2 */
[--C-:B------:R-:W-:Y:S01]  /*99f0*/  @P1 IMAD.WIDE R6, R195, 0x2, R4.reuse ;  /* 0x00000002c3061825 */ /* 0x100fe200078e0204 */
[----:B------:R1:W-:Y:S03]  /*9a00*/  @P1 LDGSTS.E.BYPASS.LTC128B.128 [R200+0xc100], [R12.64], !P5 ;  /* 0x0c1000000cc81fae */ /* 0x0003e6000e901d4a */
[----:B------:R-:W-:Y:S01]  /*9a10*/  @P1 IMAD.WIDE R4, R194, 0x2, R4 ;  /* 0x00000002c2041825 */ /* 0x000fe200078e0204 */
[----:B------:R4:W-:Y:S04]  /*9a20*/  @P1 LDGSTS.E.BYPASS.LTC128B.128 [R200+0xe100], [R6.64], !P4 ;  /* 0x0e10000006c81fae */ /* 0x0009e8000e101d4a */
[----:B------:R5:W-:Y:S01]  /*9a30*/  @P1 LDGSTS.E.BYPASS.LTC128B.128 [R200+0x10100], [R4.64], !P6 ;  /* 0x1010000004c81fae */ /* 0x000be2000f101d4a */
[----:B------:R-:W-:-:S03]  /*9a40*/  ISETP.LT.OR P1, PT, R0, 0x1, P3 ;  /* 0x000000010000780c */ /* 0x000fc60001f21670 */
[----:B-1----:R-:W1:Y:S01]  /*9a50*/  SHFL.IDX PT, R12, R14, 0x1, 0x181f ;  /* 0x00381f000e0c7f89 */ /* 0x002e6200000e0000 */
[----:B----4-:R-:W-:-:S03]  /*9a60*/  @P0 IMAD.WIDE R6, R187, 0x2, R2 ;  /* 0x00000002bb060825 */ /* 0x010fc600078e0202 */
[----:B------:R-:W4:Y:S01]  /*9a70*/  SHFL.IDX PT, R13, R17, 0x1, 0x181f ;  /* 0x00381f00110d7f89 */ /* 0x000f2200000e0000 */
[----:B-----5:R-:W-:-:S03]  /*9a80*/  @P0 IMAD.WIDE R4, R195, 0x2, R2 ;  /* 0x00000002c3040825 */ /* 0x020fc600078e0202 */
[----:B------:R5:W-:Y:S01]  /*9a90*/  @P0 LDGSTS.E.BYPASS.LTC128B.128 [R200+0xd100], [R6.64], !P5 ;  /* 0x0d10000006c80fae */ /* 0x000be2000e901d4a */
[----:B------:R-:W-:-:S03]  /*9aa0*/  @P0 IMAD.WIDE R2, R194, 0x2, R2 ;  /* 0x00000002c2020825 */ /* 0x000fc600078e0202 */
[----:B------:R1:W-:Y:S04]  /*9ab0*/  @P0 LDGSTS.E.BYPASS.LTC128B.128 [R200+0xf100], [R4.64], !P4 ;  /* 0x0f10000004c80fae */ /* 0x0003e8000e101d4a */
[----:B------:R2:W-:Y:S04]  /*9ac0*/  @P0 LDGSTS.E.BYPASS.LTC128B.128 [R200+0x11100], [R2.64], !P6 ;  /* 0x1110000002c80fae */ /* 0x0005e8000f101d4a */
[----:B------:R-:W0:Y:S01]  /*9ad0*/  LDGDEPBAR ;  /* 0x00000000000079af */ /* 0x000e220000000000 */
[----:B-1----:R-:W-:Y:S01]  /*9ae0*/  IMAD.WIDE R4, R195, 0x2, RZ ;  /* 0x00000002c3047825 */ /* 0x002fe200078e02ff */
[----:B--2---:R-:W-:-:S05]  /*9af0*/  IADD3 R2, P0, R8, R18, RZ ;  /* 0x0000001208027210 */ /* 0x004fca0007f1e0ff */
[----:B---3--:R-:W-:Y:S01]  /*9b00*/  IMAD.X R3, R9, 0x1, R19, P0 ;  /* 0x0000000109037824 */ /* 0x008fe200000e0613 */
[----:B-----5:R-:W-:-:S04]  /*9b10*/  IADD3 R6, P0, R8, R4, RZ ;  /* 0x0000000408067210 */ /* 0x020fc80007f1e0ff */
[----:B------:R1:W-:Y:S01]  /*9b20*/  LDGSTS.E.BYPASS.LTC128B.128 [R200+0x100], [R2.64], !P1 ;  /* 0x0010000002c87fae */ /* 0x0003e2000c901d4a */
[----:B------:R-:W-:Y:S01]  /*9b30*/  IMAD.X R7, R9, 0x1, R5, P0 ;  /* 0x0000000109077824 */ /* 0x000fe200000e0605 */
[----:B------:R-:W-:Y:S02]  /*9b40*/  ISETP.LT.OR P0, PT, R0, 0x1, P2 ;  /* 0x000000010000780c */ /* 0x000fe40001701670 */
[----:B------:R-:W-:Y:S02]  /*9b50*/  ISETP.GE.AND P1, PT, R16, c[0x0][0x1d4], PT ;  /* 0x0000750010007a0c */ /* 0x000fe40003f26270 */
[----:B------:R-:W-:-:S09]  /*9b60*/  ISETP.LT.OR P2, PT, R0, 0x21, P2 ;  /* 0x000000210000780c */ /* 0x000fd20001741670 */
[----:B------:R2:W-:Y:S01]  /*9b70*/  LDGSTS.E.BYPASS.LTC128B.128 [R200+0x2100], [R6.64], !P0 ;  /* 0x0210000006c87fae */ /* 0x0005e2000c101d4a */
[----:B-1----:R-:W-:-:S05]  /*9b80*/  IMAD.WIDE R2, R194, 0x2, RZ ;  /* 0x00000002c2027825 */ /* 0x002fca00078e02ff */
[----:B------:R-:W-:-:S05]  /*9b90*/  IADD3 R8, P0, R8, R2, RZ ;  /* 0x0000000208087210 */ /* 0x000fca0007f1e0ff */
[----:B------:R-:W-:Y:S01]  /*9ba0*/  IMAD.X R9, R9, 0x1, R3, P0 ;  /* 0x0000000109097824 */ /* 0x000fe200000e0603 */
[----:B--2---:R-:W-:-:S05]  /*9bb0*/  IADD3 R6, P0, R18, R12, RZ ;  /* 0x0000000c12067210 */ /* 0x004fca0007f1e0ff */
[----:B----4-:R-:W-:Y:S01]  /*9bc0*/  IMAD.X R7, R19, 0x1, R13, P0 ;  /* 0x0000000113077824 */ /* 0x010fe200000e060d */
[C---:B------:R-:W-:Y:S02]  /*9bd0*/  ISETP.LT.OR P0, PT, R0.reuse, 0x1, P1 ;  /* 0x000000010000780c */ /* 0x040fe40000f01670 */
[----:B------:R-:W-:-:S11]  /*9be0*/  ISETP.LT.OR P1, PT, R0, 0x21, P1 ;  /* 0x000000210000780c */ /* 0x000fd60000f21670 */
[----:B------:R1:W-:Y:S01]  /*9bf0*/  LDGSTS.E.BYPASS.LTC128B.128 [R200+0x4100], [R8.64], !P0 ;  /* 0x0410000008c87fae */ /* 0x0003e2000c101d4a */
[----:B------:R-:W-:Y:S02]  /*9c00*/  ISETP.LT.OR P0, PT, R0, 0x21, P3 ;  /* 0x000000210000780c */ /* 0x000fe40001f01670 */
[----:B------:R-:W-:Y:S02]  /*9c10*/  ISETP.GT.AND P3, PT, R196, 0x3f, PT ;  /* 0x0000003fc400780c */ /* 0x000fe40003f64270 */
[----:B------:R-:W-:-:S09]  /*9c20*/  SHF.R.S32.HI R0, RZ, 0x1f, R187 ;  /* 0x0000001fff007819 */ /* 0x000fd200000114bb */
        /* <DEDUP_REMOVED lines=8> */
[----:B------:R-:W0:Y:S05]  /*9cb0*/  LDGDEPBAR ;  /* 0x00000000000079af */ /* 0x000e2a0000000000 */
[----:B------:R-:W-:Y:S01]  /*9cc0*/  @P0 LOP3.LUT R208, R208, 0x2, RZ, 0xfc, !PT ;  /* 0x00000002d0d00812 */ /* 0x000fe200078efcff */
[----:B------:R-:W-:Y:S05]  /*9cd0*/  @!P0 BRA `(.L_x_2320) ;  /* 0x000004b000008947 */ /* 0x000fea0003800000 */
[----:B------:R-:W-:Y:S01]  /*9ce0*/  ISETP.NE.AND P0, PT, R21, 0x1, PT ;  /* 0x000000011500780c */ /* 0x000fe20003f05270 */
[----:B------:R-:W-:Y:S01]  /*9cf0*/  IMAD.MOV.U32 R181, RZ, RZ, RZ ;  /* 0x000000ffffb57224 */ /* 0x000fe200078e00ff */
[----:B-1----:R-:W-:-:S04]  /*9d00*/  IADD3 R2, R196, R168, R218 ;  /* 0x000000a8c4027210 */ /* 0x002fc80007ffe0da */
        /* <DEDUP_REMOVED lines=26> */
.L_x_2468:
[----:B------:R-:W-:Y:S05]  /*9eb0*/  BRA.DIV ~URZ, `(.L_x_2322) ;  /* 0x000133127f007947 */ /* 0x000fea000b800000 */
[----:B------:R-:W3:Y:S01]  /*9ec0*/  SHFL.IDX PT, R0, R15, RZ, 0x181f ;  /* 0x00181fff0f007589 */ /* 0x000ee200000e0000 */
[----:B------:R-:W-:Y:S01]  /*9ed0*/  IMAD.SHL.U32 R14, R187, 0x2, RZ ;  /* 0x00000002bb0e7824 */ /* 0x000fe200078e00ff */
[----:B------:R-:W-:Y:S01]  /*9ee0*/  SHF.R.S32.HI R2, RZ, 0x1f, R187 ;  /* 0x0000001fff027819 */ /* 0x000fe200000114bb */
[C---:B------:R-:W-:Y:S01]  /*9ef0*/  IMAD.SHL.U32 R17, R195.reuse, 0x2, RZ ;  /* 0x00000002c3117824 */ /* 0x040fe200078e00ff */
[----:B------:R-:W-:Y:S01]  /*9f00*/  SHF.L.U64.HI R18, R195, 0x1, R206 ;  /* 0x00000001c3127819 */ /* 0x000fe200000102ce */
[C---:B------:R-:W-:Y:S01]  /*9f10*/  IMAD.SHL.U32 R19, R194.reuse, 0x2, RZ ;  /* 0x00000002c2137824 */ /* 0x040fe200078e00ff */
[----:B------:R-:W-:Y:S02]  /*9f20*/  SHF.L.U64.HI R16, R187, 0x1, R2 ;  /* 0x00000001bb107819 */ /* 0x000fe40000010202 */
[----:B------:R-:W-:Y:S02]  /*9f30*/  SHF.L.U64.HI R20, R194, 0x1, R205 ;  /* 0x00000001c2147819 */ /* 0x000fe400000102cd */
[----:B------:R-:W-:-:S02]  /*9f40*/  SEL R21, RZ, 0x10, P6 ;  /* 0x00000010ff157807 */ /* 0x000fc40003000000 */
[----:B------:R-:W-:Y:S02]  /*9f50*/  SEL R13, RZ, 0x10, P5 ;  /* 0x00000010ff0d7807 */ /* 0x000fe40002800000 */
[----:B------:R-:W-:Y:S02]  /*9f60*/  SEL R12, RZ, 0x10, P4 ;  /* 0x00000010ff0c7807 */ /* 0x000fe40002000000 */
[C---:B---3--:R-:W-:Y:S02]  /*9f70*/  IADD3 R8, P0, R0.reuse, R14, RZ ;  /* 0x0000000e00087210 */ /* 0x048fe40007f1e0ff */
[----:B------:R-:W-:-:S03]  /*9f80*/  IADD3 R6, P1, R0, R17, RZ ;  /* 0x0000001100067210 */ /* 0x000fc60007f3e0ff */
[----:B--2---:R-:W-:Y:S01]  /*9f90*/  IMAD.X R9, R4, 0x1, R16, P0 ;  /* 0x0000000104097824 */ /* 0x004fe200000e0610 */
[----:B------:R-:W-:Y:S01]  /*9fa0*/  IADD3 R2, P0, R0, R19, RZ ;  /* 0x0000001300027210 */ /* 0x000fe20007f1e0ff */
[C---:B------:R-:W-:Y:S01]  /*9fb0*/  IMAD.X R7, R4.reuse, 0x1, R18, P1 ;  /* 0x0000000104077824 */ /* 0x040fe200008e0612 */
[----:B------:R2:W3:Y:S03]  /*9fc0*/  SHFL.IDX PT, R0, R15, 0x1, 0x181f ;  /* 0x00381f000f007f89 */ /* 0x0004e600000e0000 */
[----:B------:R-:W-:Y:S01]  /*9fd0*/  IMAD.X R3, R4, 0x1, R20, P0 ;  /* 0x0000000104037824 */ /* 0x000fe200000e0614 */
[----:B------:R-:W-:Y:S01]  /*9fe0*/  @!PT LDS RZ, [RZ] ;  /* 0x00000000fffff984 */ /* 0x000fe20000000800 */
[----:B------:R4:W-:Y:S04]  /*9ff0*/  LDGSTS.E.BYPASS.LTC128B.128 [R200+0x12100], [R8.64], !P5 ;  /* 0x1210000008c87fae */ /* 0x0009e8000e901d4a */
[----:B------:R2:W-:Y:S04]  /*a000*/  LDGSTS.E.BYPASS.LTC128B.128 [R200+0x14100], [R6.64], !P4 ;  /* 0x1410000006c87fae */ /* 0x0005e8000e101d4a */
[----:B------:R2:W-:Y:S04]  /*a010*/  LDGSTS.E.BYPASS.LTC128B.128 [R200+0x16100], [R2.64], !P6 ;  /* 0x1610000002c87fae */ /* 0x0005e8000f101d4a */
[----:B----4-:R2:W4:Y:S01]  /*a020*/  SHFL.IDX PT, R8, R5, 0x1, 0x181f ;  /* 0x00381f0005087f89 */ /* 0x01052200000e0000 */
[----:B------:R-:W-:-:S03]  /*a030*/  IMAD.MOV.U32 R9, RZ, RZ, R21 ;  /* 0x000000ffff097224 */ /* 0x000fc600078e0015 */
.L_x_2469:
[----:B--23--:R-:W-:Y:S02]  /*a040*/  IADD3 R6, -R13, 0x10, RZ ;  /* 0x000000100d067810 */ /* 0x00cfe40007ffe1ff */
[----:B------:R-:W-:-:S02]  /*a050*/  IADD3 R4, -R12, 0x10, RZ ;  /* 0x000000100c047810 */ /* 0x000fc40007ffe1ff */
[----:B------:R-:W-:Y:S02]  /*a060*/  LOP3.LUT R6, R6, 0xf, RZ, 0xc0, !PT ;  /* 0x0000000f06067812 */ /* 0x000fe400078ec0ff */
[----:B------:R-:W-:Y:S02]  /*a070*/  LOP3.LUT R4, R4, 0xf, RZ, 0xc0, !PT ;  /* 0x0000000f04047812 */ /* 0x000fe400078ec0ff */
[----:B------:R-:W-:Y:S02]  /*a080*/  IADD3 R6, P1, P0, R6, R0, R14 ;  /* 0x0000000006067210 */ /* 0x000fe4000783e00e */
[----:B------:R-:W-:Y:S02]  /*a090*/  IADD3 R2, -R9, 0x10, RZ ;  /* 0x0000001009027810 */ /* 0x000fe40007ffe1ff */
[----:B----4-:R-:W-:Y:S02]  /*a0a0*/  IADD3.X R7, RZ, R8, R16, P1, P0 ;  /* 0x00000008ff077210 */ /* 0x010fe40000fe0410 */
[----:B------:R-:W-:-:S02]  /*a0b0*/  IADD3 R4, P1, P0, R4, R0, R17 ;  /* 0x0000000004047210 */ /* 0x000fc4000783e011 */
[----:B------:R-:W-:Y:S02]  /*a0c0*/  LOP3.LUT R2, R2, 0xf, RZ, 0xc0, !PT ;  /* 0x0000000f02027812 */ /* 0x000fe400078ec0ff */
[----:B-1----:R-:W-:Y:S02]  /*a0d0*/  IADD3.X R5, RZ, R8, R18, P1, P0 ;  /* 0x00000008ff057210 */ /* 0x002fe40000fe0412 */
        /* <DEDUP_REMOVED lines=11> */
.L_x_2320:
[----:B------:R-:W-:Y:S05]  /*a190*/  BSYNC B0 ;  /* 0x0000000000007941 */ /* 0x000fea0003800000 */
.L_x_2319:
[----:B-1----:R-:W1:Y:S01]  /*a1a0*/  S2R R2, SR_TID.X ;  /* 0x0000000000027919 */ /* 0x002e620000002100 */
[----:B------:R-:W-:Y:S01]  /*a1b0*/  IMAD.MOV.U32 R171, RZ, RZ, 0x20 ;  /* 0x00000020ffab7424 */ /* 0x000fe200078e00ff */
[----:B------:R-:W-:Y:S01]  /*a1c0*/  BSSY B2, `(.L_x_2323) ;  /* 0x000000b000027945 */ /* 0x000fe20003800000 */
[----:B------:R-:W-:Y:S01]  /*a1d0*/  MOV R116, 0xa270 ;  /* 0x0000a27000747802 */ /* 0x000fe20000000f00 */
[----:B------:R-:W0:Y:S01]  /*a1e0*/  LDGDEPBAR ;  /* 0x00000000000079af */ /* 0x000e220000000000 */
[----:B-1----:R-:W-:-:S04]  /*a1f0*/  SHF.R.S32.HI R0, RZ, 0x1f, R2 ;  /* 0x0000001fff007819 */ /* 0x002fc80000011402 */
[----:B------:R-:W-:-:S04]  /*a200*/  LEA.HI R0, R0, R2, RZ, 0x3 ;  /* 0x0000000200007211 */ /* 0x000fc800078f18ff */
[----:B------:R-:W-:-:S05]  /*a210*/  LOP3.LUT R0, R0, 0xfffffff8, RZ, 0xc0, !PT ;  /* 0xfffffff800007812 */ /* 0x000fca00078ec0ff */
[----:B------:R-:W-:-:S05]  /*a220*/  IMAD.IADD R0, R2, 0x1, -R0 ;  /* 0x0000000102007824 */ /* 0x000fca00078e0a00 */
[----:B------:R-:W-:-:S04]  /*a230*/  LOP3.LUT P0, RZ, R0, 0x2, RZ, 0xc0, !PT ;  /* 0x0000000200ff7812 */ /* 0x000fc8000780c0ff */
[----:B------:R-:W-:-:S05]  /*a240*/  SEL R171, R171, 0xffffffe0, !P0 ;  /* 0xffffffe0abab7807 */ /* 0x000fca0004000000 */
[----:B------:R-:W-:Y:S02]  /*a250*/  IMAD.IADD R101, R177, 0x1, R171 ;  /* 0x00000001b1657824 */ /* 0x000fe400078e02ab */
[----:B------:R-:W-:Y:S05]  /*a260*/  CALL.REL.NOINC `($_ZN7cutlass13device_kernelIN5flash19enable_sm80_to_sm89INS1_16FlashAttnFwdSm80INS1_25CollectiveMainloopFwdSm80ILi8ELi2ELb0EN4cute5tupleIJNS5_1CILi128EEENS7_ILi64EEENS7_ILi192EEEEEELi192ENS_10bfloat16_tEfNS_4arch4Sm80ELb0ELb1ELb0ELb1ELb1ELb1ELb1ELb1EEENS1_21CollectiveEpilogueFwdINS6_IJS8_SA_S9_EEENS6_IJNS7_ILi1EEESI_SI_EEESC_SE_Li256ELb1ELb1ELb1ELb0EEENS1_36VarlenDynamicPersistentTileSchedulerILi128ELi64ELi256ELi256ELb1ELb1ELb0ELb1ELb0ELb1EEEEEEEEEvNT_6ParamsE$_ZZN5flash25CollectiveMainloopFwdSm80ILi8ELi2ELb0EN4cute5tupleIJNS1_1CILi128EEENS3_ILi64EEENS3_ILi192EEEEEELi192EN7cutlass10bfloat16_tEfNS8_4arch4Sm80ELb0ELb1ELb0ELb1ELb1ELb1ELb1ELb1EE3mmaINS_16FlashAttnFwdSm80ISC_NS_21CollectiveEpilogueFwdINS2_IJS4_S6_S5_EEENS2_IJNS3_ILi1EEESH_SH_EEES9_SB_Li256ELb1ELb1ELb1ELb0EEENS_36VarlenDynamicPersistentTileSchedulerILi128ELi64ELi256ELi256ELb1ELb1ELb0ELb1ELb0ELb1EEEE13SharedStorageENS1_6TensorINS1_11ArrayEngineIfLm96EEENS1_6LayoutINS2_IJNS2_IJNS3_ILi2EEESS_EEESH_NS3_ILi24EEEEEENS2_IJNS2_IJSH_SS_EEENS3_ILi0EEENS3_ILi4EEEEEEEEEENS_7SoftmaxILi2ELi0EEEEEbRKNSC_6ParamsERT0_RT1_iRKNS_16SeqlenInfoQKNewKILb1ELb1EEENS2_IJiiiiEEERT_ENKUlvE_clEv) ;  /* 0x00015e3000007944 */ /* 0x000fea0003c00000 */
[----:B------:R-:W-:Y:S05]  /*a270*/  BSYNC B2 ;  /* 0x0000000000027941 */ /* 0x000fea0003800000 */
.L_x_2323:
[----:B------:R2:W5:Y:S01]  /*a280*/  LDL R100, [R1] ;  /* 0x0000000001647983 */ /* 0x0005620000100800 */
[----:B------:R-:W-:-:S04]  /*a290*/  DEPBAR.LE SB0, 0x2 ;  /* 0x000080800000791a */ /* 0x000fc80000000000 */
[----:B------:R2:W5:Y:S01]  /*a2a0*/  LDL R198, [R1+0x10] ;  /* 0x0000100001c67983 */ /* 0x0005620000100800 */
[----:B------:R-:W-:Y:S03]  /*a2b0*/  WARPSYNC 0xffffffff ;  /* 0xffffffff00007948 */ /* 0x000fe60003800000 */
[----:B------:R-:W-:Y:S01]  /*a2c0*/  BAR.SYNC.DEFER_BLOCKING 0x0 ;  /* 0x0000000000007b1d */ /* 0x000fe20000010000 */
[----:B------:R-:W-:-:S05]  /*a2d0*/  LOP3.LUT P0, RZ, R208, 0x2, RZ, 0xc0, !PT ;  /* 0x00000002d0ff7812 */ /* 0x000fca000780c0ff */
[----:B------:R-:W-:Y:S01]  /*a2e0*/  BSSY B0, `(.L_x_2324) ;  /* 0x0000049000007945 */ /* 0x000fe20003800000 */
[----:B-1----:R2:W1:Y:S04]  /*a2f0*/  LDSM.16.M88.4 R4, [R172] ;  /* 0x00000000ac04783b */ /* 0x0024680000000200 */
        /* <DEDUP_REMOVED lines=11> */
[----:B------:R-:W-:-:S04]  /*a3b0*/  IMAD.WIDE.U32 R2, R182, c[0x0][0x208], RZ ;  /* 0x00008200b6027a25 */ /* 0x000fc800078e00ff */
[----:B------:R-:W-:-:S04]  /*a3c0*/  IMAD R0, R0, c[0x0][0x208], RZ ;  /* 0x0000820000007a24 */ /* 0x000fc800078e02ff */
[----:B------:R-:W-:-:S05]  /*a3d0*/  IMAD R0, R182, c[0x0][0x20c], R0 ;  /* 0x00008300b6007a24 */ /* 0x000fca00078e0200 */
[----:B------:R-:W-:Y:S02]  /*a3e0*/  IADD3 R3, R3, R0, RZ ;  /* 0x0000000003037210 */ /* 0x000fe40007ffe0ff */
[----:B------:R-:W-:-:S03]  /*a3f0*/  SHF.R.S32.HI R0, RZ, 0x1f, R181 ;  /* 0x0000001fff007819 */ /* 0x000fc600000114b5 */
        /* <DEDUP_REMOVED lines=8> */
[----:B------:R2:W4:Y:S02]  /*a480*/  SHFL.IDX PT, R8, R9, RZ, 0x181f ;  /* 0x00181fff09087589 */ /* 0x00052400000e0000 */
.L_x_2470:
[----:B------:R-:W-:Y:S05]  /*a490*/  BRA.DIV ~URZ, `(.L_x_2327) ;  /* 0x000130727f007947 */ /* 0x000fea000b800000 */
[----:B------:R-:W2:Y:S01]  /*a4a0*/  SHFL.IDX PT, R0, R25, RZ, 0x181f ;  /* 0x00181fff19007589 */ /* 0x000ea200000e0000 */
[----:B------:R-:W-:Y:S01]  /*a4b0*/  SHF.R.S32.HI R2, RZ, 0x1f, R187 ;  /* 0x0000001fff027819 */ /* 0x000fe200000114bb */
[----:B------:R-:W-:Y:S01]  /*a4c0*/  IMAD.SHL.U32 R22, R187, 0x2, RZ ;  /* 0x00000002bb167824 */ /* 0x000fe200078e00ff */
[C---:B------:R-:W-:Y:S01]  /*a4d0*/  SHF.L.U64.HI R26, R195.reuse, 0x1, R206 ;  /* 0x00000001c31a7819 */ /* 0x040fe200000102ce */
[----:B------:R-:W-:Y:S01]  /*a4e0*/  IMAD.SHL.U32 R24, R195, 0x2, RZ ;  /* 0x00000002c3187824 */ /* 0x000fe200078e00ff */
[----:B------:R-:W-:Y:S01]  /*a4f0*/  SHF.L.U64.HI R23, R187, 0x1, R2 ;  /* 0x00000001bb177819 */ /* 0x000fe20000010202 */
[C---:B------:R-:W-:Y:S01]  /*a500*/  IMAD.SHL.U32 R27, R194.reuse, 0x2, RZ ;  /* 0x00000002c21b7824 */ /* 0x040fe200078e00ff */
[----:B------:R-:W-:Y:S02]  /*a510*/  SHF.L.U64.HI R28, R194, 0x1, R205 ;  /* 0x00000001c21c7819 */ /* 0x000fe400000102cd */
[----:B------:R-:W-:-:S02]  /*a520*/  SEL R29, RZ, 0x10, P6 ;  /* 0x00000010ff1d7807 */ /* 0x000fc40003000000 */
[----:B------:R-:W-:Y:S02]  /*a530*/  SEL R21, RZ, 0x10, P5 ;  /* 0x00000010ff157807 */ /* 0x000fe40002800000 */
[----:B------:R-:W-:Y:S02]  /*a540*/  SEL R20, RZ, 0x10, P4 ;  /* 0x00000010ff147807 */ /* 0x000fe40002000000 */
[C---:B--2---:R-:W-:Y:S02]  /*a550*/  IADD3 R2, P2, R0.reuse, R22, RZ ;  /* 0x0000001600027210 */ /* 0x044fe40007f5e0ff */
[C---:B------:R-:W-:Y:S02]  /*a560*/  IADD3 R18, P1, R0.reuse, R24, RZ ;  /* 0x0000001800127210 */ /* 0x040fe40007f3e0ff */
[----:B------:R-:W-:Y:S01]  /*a570*/  IADD3 R16, P0, R0, R27, RZ ;  /* 0x0000001b00107210 */ /* 0x000fe20007f1e0ff */
[C---:B----4-:R-:W-:Y:S01]  /*a580*/  IMAD.X R3, R8.reuse, 0x1, R23, P2 ;  /* 0x0000000108037824 */ /* 0x050fe200010e0617 */
[----:B------:R-:W2:Y:S01]  /*a590*/  SHFL.IDX PT, R0, R25, 0x1, 0x181f ;  /* 0x00381f0019007f89 */ /* 0x000ea200000e0000 */
[----:B------:R-:W-:-:S02]  /*a5a0*/  IMAD.X R19, R8, 0x1, R26, P1 ;  /* 0x0000000108137824 */ /* 0x000fc400008e061a */
[----:B------:R-:W-:Y:S01]  /*a5b0*/  IMAD.X R17, R8, 0x1, R28, P0 ;  /* 0x0000000108117824 */ /* 0x000fe200000e061c */
[----:B------:R-:W-:Y:S01]  /*a5c0*/  @!PT LDS RZ, [RZ] ;  /* 0x00000000fffff984 */ /* 0x000fe20000000800 */
[----:B------:R4:W-:Y:S04]  /*a5d0*/  LDGSTS.E.BYPASS.LTC128B.128 [R200+0x6100], [R2.64], !P5 ;  /* 0x0610000002c87fae */ /* 0x0009e8000e901d4a */
[----:B------:R4:W-:Y:S04]  /*a5e0*/  LDGSTS.E.BYPASS.LTC128B.128 [R200+0x8100], [R18.64], !P4 ;  /* 0x0810000012c87fae */ /* 0x0009e8000e101d4a */
[----:B------:R4:W-:Y:S04]  /*a5f0*/  LDGSTS.E.BYPASS.LTC128B.128 [R200+0xa100], [R16.64], !P6 ;  /* 0x0a10000010c87fae */ /* 0x0009e8000f101d4a */
[----:B------:R3:W1:Y:S02]  /*a600*/  SHFL.IDX PT, R8, R9, 0x1, 0x181f ;  /* 0x00381f0009087f89 */ /* 0x00066400000e0000 */
[----:B---3--:R-:W-:-:S02]  /*a610*/  IMAD.MOV.U32 R9, RZ, RZ, R29 ;  /* 0x000000ffff097224 */ /* 0x008fc400078e001d */
.L_x_2471:
[----:B--2-4-:R-:W-:Y:S02]  /*a620*/  IADD3 R2, -R21, 0x10, RZ ;  /* 0x0000001015027810 */ /* 0x014fe40007ffe1ff */
[----:B------:R-:W-:-:S02]  /*a630*/  IADD3 R3, -R20, 0x10, RZ ;  /* 0x0000001014037810 */ /* 0x000fc40007ffe1ff */
[----:B------:R-:W-:Y:S02]  /*a640*/  LOP3.LUT R2, R2, 0xf, RZ, 0xc0, !PT ;  /* 0x0000000f02027812 */ /* 0x000fe400078ec0ff */
[----:B------:R-:W-:Y:S02]  /*a650*/  ISETP.NE.U32.AND P2, PT, R21, RZ, PT ;  /* 0x000000ff1500720c */ /* 0x000fe40003f45070 */
[----:B------:R-:W-:Y:S02]  /*a660*/  IADD3 R18, P1, P0, R2, R0, R22 ;  /* 0x0000000002127210 */ /* 0x000fe4000783e016 */
[----:B------:R-:W-:Y:S02]  /*a670*/  LOP3.LUT R2, R3, 0xf, RZ, 0xc0, !PT ;  /* 0x0000000f03027812 */ /* 0x000fe400078ec0ff */
[----:B------:R-:W-:Y:S02]  /*a680*/  IADD3 R3, -R9, 0x10, RZ ;  /* 0x0000001009037810 */ /* 0x000fe40007ffe1ff */
[----:B-1----:R-:W-:-:S02]  /*a690*/  IADD3.X R19, RZ, R8, R23, P1, P0 ;  /* 0x00000008ff137210 */ /* 0x002fc40000fe0417 */
        /* <DEDUP_REMOVED lines=13> */
.L_x_2325:
[----:B------:R-:W-:Y:S05]  /*a770*/  BSYNC B0 ;  /* 0x0000000000007941 */ /* 0x000fea0003800000 */
.L_x_2324:
[----:B-1----:R-:W1:Y:S04]  /*a780*/  S2R R2, SR_TID.X ;  /* 0x0000000000027919 */ /* 0x002e680000002100 */
[----:B------:R-:W0:Y:S01]  /*a790*/  LDGDEPBAR ;  /* 0x00000000000079af */ /* 0x000e220000000000 */
[----:B------:R-:W-:Y:S01]  /*a7a0*/  WARPSYNC 0xffffffff ;  /* 0xffffffff00007948 */ /* 0x000fe20003800000 */
[----:B-1----:R-:W-:-:S04]  /*a7b0*/  SHF.R.S32.HI R0, RZ, 0x1f, R2 ;  /* 0x0000001fff007819 */ /* 0x002fc80000011402 */
[----:B------:R-:W-:-:S04]  /*a7c0*/  LEA.HI R0, R0, R2, RZ, 0x3 ;  /* 0x0000000200007211 */ /* 0x000fc800078f18ff */
[----:B------:R-:W-:-:S05]  /*a7d0*/  LOP3.LUT R0, R0, 0xfffffff8, RZ, 0xc0, !PT ;  /* 0xfffffff800007812 */ /* 0x000fca00078ec0ff */
[----:B------:R-:W-:-:S05]  /*a7e0*/  IMAD.IADD R0, R2, 0x1, -R0 ;  /* 0x0000000102007824 */ /* 0x000fca00078e0a00 */
[----:B------:R-:W-:Y:S01]  /*a7f0*/  LOP3.LUT P0, RZ, R0, 0x4, RZ, 0xc0, !PT ;  /* 0x0000000400ff7812 */ /* 0x000fe2000780c0ff */
[----:B------:R-:W-:-:S05]  /*a800*/  IMAD.MOV.U32 R0, RZ, RZ, 0x40 ;  /* 0x00000040ff007424 */ /* 0x000fca00078e00ff */
[----:B------:R-:W-:-:S04]  /*a810*/  SEL R170, R0, 0xffffffc0, !P0 ;  /* 0xffffffc000aa7807 */ /* 0x000fc80004000000 */
[----:B------:R-:W-:Y:S01]  /*a820*/  IADD3 R2, R170, R177, R171 ;  /* 0x000000b1aa027210 */ /* 0x000fe20007ffe0ab */
[----:B------:R-:W-:Y:S02]  /*a830*/  IMAD.IADD R0, R177, 0x1, R170 ;  /* 0x00000001b1007824 */ /* 0x000fe400078e02aa */
[----:B--2---:R-:W2:Y:S01]  /*a840*/  LDL R102, [R1+0x4] ;  /* 0x0000040001667983 */ /* 0x004ea20000100800 */
[C---:B---3--:R-:W-:Y:S01]  /*a850*/  HMMA.16816.F32.BF16 R16, R4.reuse, R36, RZ ;  /* 0x000000240410723c */ /* 0x048fe200000418ff */
[----:B------:R-:W-:Y:S01]  /*a860*/  IMAD.MOV.U32 R169, RZ, RZ, 0x1 ;  /* 0x00000001ffa97424 */ /* 0x000fe200078e00ff */
[----:B------:R-:W-:Y:S01]  /*a870*/  ULDC UR4, c[0x0][0x324] ;  /* 0x0000c90000047ab9 */ /* 0x000fe20000000800 */
[----:B------:R-:W-:Y:S01]  /*a880*/  LDSM.16.M88.4 R20, [R175] ;  /* 0x00000000af14783b */ /* 0x000fe20000000200 */
[----:B------:R-:W-:Y:S02]  /*a890*/  ULOP3.LUT UR4, URZ, UR4, URZ, 0x33, !UPT ;  /* 0x000000043f047292 */ /* 0x000fe4000f8e333f */
[C---:B------:R-:W-:Y:S01]  /*a8a0*/  ISETP.NE.AND P0, PT, R169.reuse, c[0x0][0x2c4], PT ;  /* 0x0000b100a9007a0c */ /* 0x040fe20003f05270 */
[----:B------:R-:W1:Y:S01]  /*a8b0*/  LDSM.16.M88.4 R52, [R0] ;  /* 0x000000000034783b */ /* 0x000e620000000200 */
[----:B------:R-:W-:Y:S01]  /*a8c0*/  HMMA.16816.F32.BF16 R32, R4, R38, RZ ;  /* 0x000000260420723c */ /* 0x000fe200000418ff */
[----:B------:R-:W-:-:S02]  /*a8d0*/  ISETP.LE.AND P2, PT, R169, c[0x0][0x32c], PT ;  /* 0x0000cb00a9007a0c */ /* 0x000fc40003f43270 */
[----:B------:R-:W-:Y:S04]  /*a8e0*/  LDSM.16.M88.4 R64, [R0+0x1000] ;  /* 0x001000000040783b */ /* 0x000fe80000000200 */
[----:B------:R-:W-:Y:S01]  /*a8f0*/  LDSM.16.M88.4 R72, [R0+0x1800] ;  /* 0x001800000048783b */ /* 0x000fe20000000200 */
[C---:B----4-:R-:W-:Y:S03]  /*a900*/  HMMA.16816.F32.BF16 R28, R4.reuse, R40, RZ ;  /* 0x00000028041c723c */ /* 0x050fe600000418ff */
[----:B------:R-:W-:Y:S04]  /*a910*/  LDSM.16.M88.4 R80, [R2] ;  /* 0x000000000250783b */ /* 0x000fe80000000200 */
[----:B------:R-:W-:Y:S01]  /*a920*/  LDSM.16.M88.4 R92, [R177+0x2000] ;  /* 0x00200000b15c783b */ /* 0x000fe20000000200 */
[C---:B------:R-:W-:Y:S03]  /*a930*/  HMMA.16816.F32.BF16 R36, R4.reuse, R42, RZ ;  /* 0x0000002a0424723c */ /* 0x040fe600000418ff */
[----:B------:R-:W-:Y:S04]  /*a940*/  LDSM.16.M88.4 R88, [R101+0x2000] ;  /* 0x002000006558783b */ /* 0x000fe80000000200 */
[----:B------:R-:W-:Y:S01]  /*a950*/  LDSM.16.M88.4 R96, [R2+0x2000] ;  /* 0x002000000260783b */ /* 0x000fe20000000200 */
[C---:B------:R-:W-:Y:S08]  /*a960*/  HMMA.16816.F32.BF16 R40, R4.reuse, R44, RZ ;  /* 0x0000002c0428723c */ /* 0x040ff000000418ff */
[C---:B------:R-:W-:Y:S08]  /*a970*/  HMMA.16816.F32.BF16 R44, R4.reuse, R46, RZ ;  /* 0x0000002e042c723c */ /* 0x040ff000000418ff */
[C---:B-----5:R-:W-:Y:S08]  /*a980*/  HMMA.16816.F32.BF16 R48, R4.reuse, R56, RZ ;  /* 0x000000380430723c */ /* 0x060ff000000418ff */
[----:B------:R-:W-:Y:S01]  /*a990*/  HMMA.16816.F32.BF16 R24, R4, R58, RZ ;  /* 0x0000003a0418723c */ /* 0x000fe200000418ff */
[----:B------:R-:W3:Y:S04]  /*a9a0*/  LDSM.16.M88.4 R56, [R0+0x800] ;  /* 0x000800000038783b */ /* 0x000ee80000000200 */
[----:B------:R-:W4:Y:S03]  /*a9b0*/  LDSM.16.M88.4 R4, [R174] ;  /* 0x00000000ae04783b */ /* 0x000f260000000200 */
[C---:B------:R-:W-:Y:S08]  /*a9c0*/  HMMA.16816.F32.BF16 R16, R12.reuse, R60, R16 ;  /* 0x0000003c0c10723c */ /* 0x040ff00000041810 */
[C---:B------:R-:W-:Y:S08]  /*a9d0*/  HMMA.16816.F32.BF16 R28, R12.reuse, R68, R28 ;  /* 0x000000440c1c723c */ /* 0x040ff0000004181c */
[C---:B------:R-:W-:Y:S01]  /*a9e0*/  HMMA.16816.F32.BF16 R36, R12.reuse, R70, R36 ;  /* 0x000000460c24723c */ /* 0x040fe20000041824 */
[----:B------:R-:W-:Y:S07]  /*a9f0*/  LDSM.16.M88.4 R68, [R2+0x1000] ;  /* 0x001000000244783b */ /* 0x000fee0000000200 */
[C---:B------:R-:W-:Y:S08]  /*aa00*/  HMMA.16816.F32.BF16 R40, R12.reuse, R76, R40 ;  /* 0x0000004c0c28723c */ /* 0x040ff00000041828 */
[C---:B------:R-:W-:Y:S01]  /*aa10*/  HMMA.16816.F32.BF16 R44, R12.reuse, R78, R44 ;  /* 0x0000004e0c2c723c */ /* 0x040fe2000004182c */
[----:B------:R-:W-:Y:S07]  /*aa20*/  LDSM.16.M88.4 R76, [R2+0x1800] ;  /* 0x00180000024c783b */ /* 0x000fee0000000200 */
[C---:B------:R-:W-:Y:S01]  /*aa30*/  HMMA.16816.F32.BF16 R32, R12.reuse, R62, R32 ;  /* 0x0000003e0c20723c */ /* 0x040fe20000041820 */
[----:B------:R-:W4:Y:S07]  /*aa40*/  LDSM.16.M88.4 R60, [R2+0x800] ;  /* 0x00080000023c783b */ /* 0x000f2e0000000200 */
[C---:B------:R-:W-:Y:S08]  /*aa50*/  HMMA.16816.F32.BF16 R48, R12.reuse, R84, R48 ;  /* 0x000000540c30723c */ /* 0x040ff00000041830 */
[----:B------:R-:W-:Y:S01]  /*aa60*/  HMMA.16816.F32.BF16 R24, R12, R86, R24 ;  /* 0x000000560c18723c */ /* 0x000fe20000041818 */
[----:B------:R-:W-:Y:S07]  /*aa70*/  LDSM.16.M88.4 R84, [R0+0x2000] ;  /* 0x002000000054783b */ /* 0x000fee0000000200 */
[C---:B-1----:R-:W-:Y:S01]  /*aa80*/  HMMA.16816.F32.BF16 R12, R20.reuse, R52, R16 ;  /* 0x00000034140c723c */ /* 0x042fe20000041810 */
[----:B------:R-:W1:Y:S07]  /*aa90*/  LDSM.16.M88.4 R16, [R172+0x4000] ;  /* 0x00400000ac10783b */ /* 0x000e6e0000000200 */
[C---:B---3--:R-:W-:Y:S08]  /*aaa0*/  HMMA.16816.F32.BF16 R28, R20.reuse, R56, R28 ;  /* 0x00000038141c723c */ /* 0x048ff0000004181c */
[C---:B------:R-:W-:Y:S01]  /*aab0*/  HMMA.16816.F32.BF16 R36, R20.reuse, R58, R36 ;  /* 0x0000003a1424723c */ /* 0x040fe20000041824 */
[----:B------:R-:W3:Y:S07]  /*aac0*/  LDSM.16.M88.4 R56, [R177+0x2800] ;  /* 0x00280000b138783b */ /* 0x000eee0000000200 */
[C---:B------:R-:W-:Y:S08]  /*aad0*/  HMMA.16816.F32.BF16 R40, R20.reuse, R64, R40 ;  /* 0x000000401428723c */ /* 0x040ff00000041828 */
[C---:B------:R-:W-:Y:S01]  /*aae0*/  HMMA.16816.F32.BF16 R44, R20.reuse, R66, R44 ;  /* 0x00000042142c723c */ /* 0x040fe2000004182c */
[----:B------:R-:W1:Y:S07]  /*aaf0*/  LDSM.16.M88.4 R64, [R177+0x3000] ;  /* 0x00300000b140783b */ /* 0x000e6e0000000200 */
[C---:B------:R-:W-:Y:S08]  /*ab00*/  HMMA.16816.F32.BF16 R52, R20.reuse, R54, R32 ;  /* 0x000000361434723c */ /* 0x040ff00000041820 */
[C---:B------:R-:W-:Y:S08]  /*ab10*/  HMMA.16816.F32.BF16 R48, R20.reuse, R72, R48 ;  /* 0x000000481430723c */ /* 0x040ff00000041830 */
[----:B------:R-:W-:Y:S01]  /*ab20*/  HMMA.16816.F32.BF16 R24, R20, R74, R24 ;  /* 0x0000004a1418723c */ /* 0x000fe20000041818 */
[----:B------:R-:W1:Y:S04]  /*ab30*/  LDSM.16.M88.4 R72, [R177+0x3800] ;  /* 0x00380000b148783b */ /* 0x000e680000000200 */
[----:B------:R-:W1:Y:S03]  /*ab40*/  LDSM.16.M88.4 R20, [R173+0x4000] ;  /* 0x00400000ad14783b */ /* 0x000e660000000200 */
[C---:B----4-:R-:W-:Y:S08]  /*ab50*/  HMMA.16816.F32.BF16 R12, R4.reuse, R80, R12 ;  /* 0x00000050040c723c */ /* 0x050ff0000004180c */
[C---:B------:R-:W-:Y:S08]  /*ab60*/  HMMA.16816.F32.BF16 R28, R4.reuse, R60, R28 ;  /* 0x0000003c041c723c */ /* 0x040ff0000004181c */
[C---:B------:R-:W-:Y:S01]  /*ab70*/  HMMA.16816.F32.BF16 R36, R4.reuse, R62, R36 ;  /* 0x0000003e0424723c */ /* 0x040fe20000041824 */
[----:B------:R-:W4:Y:S07]  /*ab80*/  LDSM.16.M88.4 R60, [R101+0x2800] ;  /* 0x00280000653c783b */ /* 0x000f2e0000000200 */
[C---:B------:R-:W-:Y:S08]  /*ab90*/  HMMA.16816.F32.BF16 R40, R4.reuse, R68, R40 ;  /* 0x000000440428723c */ /* 0x040ff00000041828 */
[C---:B------:R-:W-:Y:S01]  /*aba0*/  HMMA.16816.F32.BF16 R44, R4.reuse, R70, R44 ;  /* 0x00000046042c723c */ /* 0x040fe2000004182c */
[----:B------:R-:W2:Y:S07]  /*abb0*/  LDSM.16.M88.4 R68, [R101+0x3000] ;  /* 0x003000006544783b */ /* 0x000eae0000000200 */
[C---:B------:R-:W-:Y:S01]  /*abc0*/  HMMA.16816.F32.BF16 R52, R4.reuse, R82, R52 ;  /* 0x000000520434723c */ /* 0x040fe20000041834 */
[----:B------:R-:W-:Y:S07]  /*abd0*/  LDSM.16.M88.4 R80, [R2+0x3800] ;  /* 0x003800000250783b */ /* 0x000fee0000000200 */
[C---:B------:R-:W-:Y:S08]  /*abe0*/  HMMA.16816.F32.BF16 R48, R4.reuse, R76, R48 ;  /* 0x0000004c0430723c */ /* 0x040ff00000041830 */
[----:B------:R-:W-:Y:S01]  /*abf0*/  HMMA.16816.F32.BF16 R24, R4, R78, R24 ;  /* 0x0000004e0418723c */ /* 0x000fe20000041818 */
[----:B------:R-:W2:Y:S07]  /*ac00*/  LDSM.16.M88.4 R76, [R101+0x3800] ;  /* 0x00380000654c783b */ /* 0x000eae0000000200 */
        /* <DEDUP_REMOVED lines=8> */
[C---:B------:R-:W-:Y:S01]  /*ac90*/  HMMA.16816.F32.BF16 R52, R16.reuse, R94, R52 ;  /* 0x0000005e1034723c */ /* 0x040fe20000041834 */
[----:B------:R-:W-:Y:S07]  /*aca0*/  LDSM.16.M88.4 R92, [R101+0x4000] ;  /* 0x00400000655c783b */ /* 0x000fee0000000200 */
[C---:B------:R-:W-:Y:S08]  /*acb0*/  HMMA.16816.F32.BF16 R48, R16.reuse, R72, R48 ;  /* 0x000000481030723c */ /* 0x040ff00000041830 */
[----:B------:R-:W-:Y:S01]  /*acc0*/  HMMA.16816.F32.BF16 R24, R16, R74, R24 ;  /* 0x0000004a1018723c */ /* 0x000fe20000041818 */
[----:B------:R-:W1:Y:S07]  /*acd0*/  LDSM.16.M88.4 R72, [R0+0x3800] ;  /* 0x003800000048783b */ /* 0x000e6e0000000200 */
[C---:B------:R-:W-:Y:S01]  /*ace0*/  HMMA.16816.F32.BF16 R16, R20.reuse, R88, R4 ;  /* 0x000000581410723c */ /* 0x040fe20000041804 */
[----:B------:R-:W1:Y:S07]  /*acf0*/  LDSM.16.M88.4 R4, [R174+0x4000] ;  /* 0x00400000ae04783b */ /* 0x000e6e0000000200 */
[C---:B----4-:R-:W-:Y:S08]  /*ad00*/  HMMA.16816.F32.BF16 R36, R20.reuse, R60, R32 ;  /* 0x0000003c1424723c */ /* 0x050ff00000041820 */
[C---:B------:R-:W-:Y:S01]  /*ad10*/  HMMA.16816.F32.BF16 R32, R20.reuse, R62, R28 ;  /* 0x0000003e1420723c */ /* 0x040fe2000004181c */
[----:B------:R-:W4:Y:S07]  /*ad20*/  LDSM.16.M88.4 R60, [R2+0x2800] ;  /* 0x00280000023c783b */ /* 0x000f2e0000000200 */
[C---:B--2---:R-:W-:Y:S08]  /*ad30*/  HMMA.16816.F32.BF16 R28, R20.reuse, R68, R40 ;  /* 0x00000044141c723c */ /* 0x044ff00000041828 */
[C---:B------:R-:W-:Y:S01]  /*ad40*/  HMMA.16816.F32.BF16 R44, R20.reuse, R70, R44 ;  /* 0x00000046142c723c */ /* 0x040fe2000004182c */
[----:B------:R-:W2:Y:S07]  /*ad50*/  LDSM.16.M88.4 R68, [R2+0x3000] ;  /* 0x003000000244783b */ /* 0x000eae0000000200 */
[C---:B------:R-:W-:Y:S01]  /*ad60*/  HMMA.16816.F32.BF16 R52, R20.reuse, R90, R52 ;  /* 0x0000005a1434723c */ /* 0x040fe20000041834 */
[----:B------:R-:W-:Y:S07]  /*ad70*/  LDSM.16.M88.4 R88, [R177+0x4000] ;  /* 0x00400000b158783b */ /* 0x000fee0000000200 */
[C---:B------:R-:W-:Y:S08]  /*ad80*/  HMMA.16816.F32.BF16 R48, R20.reuse, R76, R48 ;  /* 0x0000004c1430723c */ /* 0x040ff00000041830 */
[----:B------:R-:W-:Y:S01]  /*ad90*/  HMMA.16816.F32.BF16 R24, R20, R78, R24 ;  /* 0x0000004e1418723c */ /* 0x000fe20000041818 */
[----:B------:R-:W2:Y:S04]  /*ada0*/  LDSM.16.M88.4 R20, [R172+0x8000] ;  /* 0x00800000ac14783b */ /* 0x000ea80000000200 */
[----:B------:R-:W-:Y:S03]  /*adb0*/  LDSM.16.M88.4 R76, [R177+0x5800] ;  /* 0x00580000b14c783b */ /* 0x000fe60000000200 */
[C---:B-1----:R-:W-:Y:S08]  /*adc0*/  HMMA.16816.F32.BF16 R16, R12.reuse, R84, R16 ;  /* 0x000000540c10723c */ /* 0x042ff00000041810 */
[C---:B---3--:R-:W-:Y:S08]  /*add0*/  HMMA.16816.F32.BF16 R40, R12.reuse, R56, R36 ;  /* 0x000000380c28723c */ /* 0x048ff00000041824 */
[C---:B------:R-:W-:Y:S01]  /*ade0*/  HMMA.16816.F32.BF16 R36, R12.reuse, R58, R32 ;  /* 0x0000003a0c24723c */ /* 0x040fe20000041820 */
[----:B------:R-:W1:Y:S07]  /*adf0*/  LDSM.16.M88.4 R56, [R177+0x4800] ;  /* 0x00480000b138783b */ /* 0x000e6e0000000200 */
[C---:B------:R-:W-:Y:S08]  /*ae00*/  HMMA.16816.F32.BF16 R32, R12.reuse, R64, R28 ;  /* 0x000000400c20723c */ /* 0x040ff0000004181c */
[C---:B------:R-:W-:Y:S01]  /*ae10*/  HMMA.16816.F32.BF16 R28, R12.reuse, R66, R44 ;  /* 0x000000420c1c723c */ /* 0x040fe2000004182c */
[----:B------:R-:W3:Y:S07]  /*ae20*/  LDSM.16.M88.4 R64, [R177+0x5000] ;  /* 0x00500000b140783b */ /* 0x000eee0000000200 */
[C---:B------:R-:W-:Y:S01]  /*ae30*/  HMMA.16816.F32.BF16 R52, R12.reuse, R86, R52 ;  /* 0x000000560c34723c */ /* 0x040fe20000041834 */
[----:B------:R-:W-:Y:S07]  /*ae40*/  LDSM.16.M88.4 R84, [R0+0x4000] ;  /* 0x004000000054783b */ /* 0x000fee0000000200 */
[C---:B------:R-:W-:Y:S08]  /*ae50*/  HMMA.16816.F32.BF16 R48, R12.reuse, R72, R48 ;  /* 0x000000480c30723c */ /* 0x040ff00000041830 */
[----:B------:R-:W-:Y:S01]  /*ae60*/  HMMA.16816.F32.BF16 R24, R12, R74, R24 ;  /* 0x0000004a0c18723c */ /* 0x000fe20000041818 */
[----:B------:R-:W-:Y:S07]  /*ae70*/  LDSM.16.M88.4 R72, [R101+0x5000] ;  /* 0x005000006548783b */ /* 0x000fee0000000200 */
[C---:B------:R-:W-:Y:S01]  /*ae80*/  HMMA.16816.F32.BF16 R12, R4.reuse, R96, R16 ;  /* 0x00000060040c723c */ /* 0x040fe20000041810 */
[----:B------:R-:W1:Y:S07]  /*ae90*/  LDSM.16.M88.4 R16, [R173+0x8000] ;  /* 0x00800000ad10783b */ /* 0x000e6e0000000200 */
[C---:B----4-:R-:W-:Y:S08]  /*aea0*/  HMMA.16816.F32.BF16 R44, R4.reuse, R60, R40 ;  /* 0x0000003c042c723c */ /* 0x050ff00000041828 */
[C---:B------:R-:W-:Y:S01]  /*aeb0*/  HMMA.16816.F32.BF16 R40, R4.reuse, R62, R36 ;  /* 0x0000003e0428723c */ /* 0x040fe20000041824 */
[----:B------:R-:W4:Y:S07]  /*aec0*/  LDSM.16.M88.4 R60, [R101+0x4800] ;  /* 0x00480000653c783b */ /* 0x000f2e0000000200 */
[C---:B--2---:R-:W-:Y:S08]  /*aed0*/  HMMA.16816.F32.BF16 R36, R4.reuse, R68, R32 ;  /* 0x000000440424723c */ /* 0x044ff00000041820 */
[C---:B------:R-:W-:Y:S01]  /*aee0*/  HMMA.16816.F32.BF16 R32, R4.reuse, R70, R28 ;  /* 0x000000460420723c */ /* 0x040fe2000004181c */
[----:B------:R-:W-:Y:S07]  /*aef0*/  LDSM.16.M88.4 R68, [R0+0x5800] ;  /* 0x005800000044783b */ /* 0x000fee0000000200 */
[C---:B------:R-:W-:Y:S08]  /*af00*/  HMMA.16816.F32.BF16 R52, R4.reuse, R98, R52 ;  /* 0x000000620434723c */ /* 0x040ff00000041834 */
[C---:B------:R-:W-:Y:S08]  /*af10*/  HMMA.16816.F32.BF16 R28, R4.reuse, R80, R48 ;  /* 0x00000050041c723c */ /* 0x040ff00000041830 */
[----:B------:R-:W-:Y:S01]  /*af20*/  HMMA.16816.F32.BF16 R24, R4, R82, R24 ;  /* 0x000000520418723c */ /* 0x000fe20000041818 */
[----:B------:R-:W2:Y:S07]  /*af30*/  LDSM.16.M88.4 R80, [R101+0x5800] ;  /* 0x005800006550783b */ /* 0x000eae0000000200 */
[C---:B------:R-:W-:Y:S01]  /*af40*/  HMMA.16816.F32.BF16 R4, R20.reuse, R88, R12 ;  /* 0x000000581404723c */ /* 0x040fe2000004180c */
[----:B------:R-:W2:Y:S07]  /*af50*/  LDSM.16.M88.4 R12, [R175+0x8000] ;  /* 0x00800000af0c783b */ /* 0x000eae0000000200 */
[C---:B-1----:R-:W-:Y:S08]  /*af60*/  HMMA.16816.F32.BF16 R48, R20.reuse, R56, R44 ;  /* 0x000000381430723c */ /* 0x042ff0000004182c */
[C---:B------:R-:W-:Y:S01]  /*af70*/  HMMA.16816.F32.BF16 R44, R20.reuse, R58, R40 ;  /* 0x0000003a142c723c */ /* 0x040fe20000041828 */
[----:B------:R-:W-:Y:S07]  /*af80*/  LDSM.16.M88.4 R56, [R0+0x4800] ;  /* 0x004800000038783b */ /* 0x000fee0000000200 */
[C---:B---3--:R-:W-:Y:S08]  /*af90*/  HMMA.16816.F32.BF16 R40, R20.reuse, R64, R36 ;  /* 0x000000401428723c */ /* 0x048ff00000041824 */
[C---:B------:R-:W-:Y:S01]  /*afa0*/  HMMA.16816.F32.BF16 R36, R20.reuse, R66, R32 ;  /* 0x000000421424723c */ /* 0x040fe20000041820 */
[----:B------:R1:W-:Y:S07]  /*afb0*/  LDSM.16.M88.4 R64, [R0+0x5000] ;  /* 0x005000000040783b */ /* 0x0003ee0000000200 */
[C---:B------:R-:W-:Y:S08]  /*afc0*/  HMMA.16816.F32.BF16 R52, R20.reuse, R90, R52 ;  /* 0x0000005a1434723c */ /* 0x040ff00000041834 */
[C---:B------:R-:W-:Y:S08]  /*afd0*/  HMMA.16816.F32.BF16 R32, R20.reuse, R76, R28 ;  /* 0x0000004c1420723c */ /* 0x040ff0000004181c */
[----:B------:R-:W-:Y:S01]  /*afe0*/  HMMA.16816.F32.BF16 R24, R20, R78, R24 ;  /* 0x0000004e1418723c */ /* 0x000fe20000041818 */
[----:B------:R-:W-:Y:S01]  /*aff0*/  LDSM.16.M88.4 R76, [R2+0x4000] ;  /* 0x00400000024c783b */ /* 0x000fe20000000200 */
[----:B-1----:R-:W-:-:S04]  /*b000*/  SHF.R.S32.HI R0, RZ, 0x1f, R100 ;  /* 0x0000001fff007819 */ /* 0x002fc80000011464 */
[CC--:B------:R-:W-:Y:S02]  /*b010*/  LEA.HI R3, R0.reuse, R100.reuse, RZ, 0x2 ;  /* 0x0000006400037211 */ /* 0x0c0fe400078f10ff */
[----:B------:R-:W-:Y:S01]  /*b020*/  HMMA.16816.F32.BF16 R20, R16, R92, R4 ;  /* 0x0000005c1014723c */ /* 0x000fe20000041804 */
[----:B------:R-:W1:Y:S01]  /*b030*/  LDSM.16.M88.4 R4, [R174+0x8000] ;  /* 0x00800000ae04783b */ /* 0x000e620000000200 */
[----:B------:R-:W-:-:S04]  /*b040*/  LEA.HI R0, R0, R100, RZ, 0x5 ;  /* 0x0000006400007211 */ /* 0x000fc800078f28ff */
[----:B------:R-:W-:Y:S02]  /*b050*/  LOP3.LUT R8, R0, 0xffffffe0, RZ, 0xc0, !PT ;  /* 0xffffffe000087812 */ /* 0x000fe400078ec0ff */
[----:B------:R-:W-:Y:S01]  /*b060*/  HMMA.16816.F32.BF16 R28, R16, R94, R52 ;  /* 0x0000005e101c723c */ /* 0x000fe20000041834 */
[----:B------:R-:W3:Y:S01]  /*b070*/  LDSM.16.M88.4 R52, [R2+0x4800] ;  /* 0x004800000234783b */ /* 0x000ee20000000200 */
[----:B------:R-:W-:-:S06]  /*b080*/  SHF.R.S32.HI R9, RZ, 0x1f, R0 ;  /* 0x0000001fff097819 */ /* 0x000fcc0000011400 */
[C---:B----4-:R-:W-:Y:S08]  /*b090*/  HMMA.16816.F32.BF16 R48, R16.reuse, R60, R48 ;  /* 0x0000003c1030723c */ /* 0x050ff00000041830 */
[C---:B------:R-:W-:Y:S08]  /*b0a0*/  HMMA.16816.F32.BF16 R44, R16.reuse, R62, R44 ;  /* 0x0000003e102c723c */ /* 0x040ff0000004182c */
[C---:B------:R-:W-:Y:S08]  /*b0b0*/  HMMA.16816.F32.BF16 R40, R16.reuse, R72, R40 ;  /* 0x000000481028723c */ /* 0x040ff00000041828 */
[C---:B------:R-:W-:Y:S08]  /*b0c0*/  HMMA.16816.F32.BF16 R36, R16.reuse, R74, R36 ;  /* 0x0000004a1024723c */ /* 0x040ff00000041824 */
[C---:B--2---:R-:W-:Y:S08]  /*b0d0*/  HMMA.16816.F32.BF16 R32, R16.reuse, R80, R32 ;  /* 0x000000501020723c */ /* 0x044ff00000041820 */
[----:B------:R-:W-:Y:S08]  /*b0e0*/  HMMA.16816.F32.BF16 R24, R16, R82, R24 ;  /* 0x000000521018723c */ /* 0x000ff00000041818 */
[C---:B------:R-:W-:Y:S08]  /*b0f0*/  HMMA.16816.F32.BF16 R16, R12.reuse, R84, R20 ;  /* 0x000000540c10723c */ /* 0x040ff00000041814 */
[C---:B------:R-:W-:Y:S08]  /*b100*/  HMMA.16816.F32.BF16 R20, R12.reuse, R86, R28 ;  /* 0x000000560c14723c */ /* 0x040ff0000004181c */
[----:B------:R-:W-:Y:S01]  /*b110*/  HMMA.16816.F32.BF16 R28, R12, R70, R24 ;  /* 0x000000460c1c723c */ /* 0x000fe20000041818 */
[----:B------:R-:W2:Y:S07]  /*b120*/  LDSM.16.M88.4 R24, [R2+0x5000] ;  /* 0x005000000218783b */ /* 0x000eae0000000200 */
[----:B-1----:R-:W-:Y:S01]  /*b130*/  HMMA.16816.F32.BF16 R60, R4, R76, R16 ;  /* 0x0000004c043c723c */ /* 0x002fe20000041810 */
[----:B------:R1:W4:Y:S07]  /*b140*/  LDSM.16.M88.4 R16, [R2+0x5800] ;  /* 0x005800000210783b */ /* 0x00032e0000000200 */
[C---:B------:R-:W-:Y:S08]  /*b150*/  HMMA.16816.F32.BF16 R48, R12.reuse, R56, R48 ;  /* 0x000000380c30723c */ /* 0x040ff00000041830 */
[----:B------:R-:W-:Y:S01]  /*b160*/  HMMA.16816.F32.BF16 R44, R12, R58, R44 ;  /* 0x0000003a0c2c723c */ /* 0x000fe2000004182c */
[----:B-1----:R-:W-:-:S07]  /*b170*/  LOP3.LUT R2, R3, 0xfffffffc, RZ, 0xc0, !PT ;  /* 0xfffffffc03027812 */ /* 0x002fce00078ec0ff */
[----:B------:R-:W-:Y:S01]  /*b180*/  HMMA.16816.F32.BF16 R40, R12, R64, R40 ;  /* 0x000000400c28723c */ /* 0x000fe20000041828 */
[----:B------:R-:W-:Y:S01]  /*b190*/  SHF.R.S32.HI R3, RZ, 0x5, R0 ;  /* 0x00000005ff037819 */ /* 0x000fe20000011400 */
[C---:B------:R-:W-:Y:S02]  /*b1a0*/  IMAD.IADD R0, R100.reuse, 0x1, -R8 ;  /* 0x0000000164007824 */ /* 0x040fe400078e0a08 */
[----:B------:R-:W-:Y:S01]  /*b1b0*/  IMAD.IADD R2, R100, 0x1, -R2 ;  /* 0x0000000164027824 */ /* 0x000fe200078e0a02 */
[----:B------:R-:W-:-:S03]  /*b1c0*/  LEA.HI R9, R9, R3, RZ, 0x3 ;  /* 0x0000000309097211 */ /* 0x000fc600078f18ff */
[----:B------:R-:W-:Y:S01]  /*b1d0*/  HMMA.16816.F32.BF16 R36, R12, R66, R36 ;  /* 0x000000420c24723c */ /* 0x000fe20000041824 */
[----:B------:R-:W-:-:S04]  /*b1e0*/  LEA.HI R8, R2, R2, RZ, 0x1 ;  /* 0x0000000202087211 */ /* 0x000fc800078f08ff */
[----:B------:R-:W-:-:S03]  /*b1f0*/  LOP3.LUT R8, R8, 0x1ffffffe, RZ, 0xc0, !PT ;  /* 0x1ffffffe08087812 */ /* 0x000fc600078ec0ff */
[----:B------:R-:W-:Y:S02]  /*b200*/  HMMA.16816.F32.BF16 R32, R12, R68, R32 ;  /* 0x000000440c20723c */ /* 0x000fe40000041820 */
[----:B------:R-:W-:-:S04]  /*b210*/  IMAD.IADD R2, R2, 0x1, -R8 ;  /* 0x0000000102027824 */ /* 0x000fc800078e0a08 */
[----:B------:R-:W-:Y:S01]  /*b220*/  IMAD.SHL.U32 R222, R2, 0x8, RZ ;  /* 0x0000000802de7824 */ /* 0x000fe200078e00ff */
[----:B------:R-:W-:Y:S01]  /*b230*/  SHF.R.S32.HI R13, RZ, 0x1f, R0 ;  /* 0x0000001fff0d7819 */ /* 0x000fe20000011400 */
[----:B------:R-:W-:Y:S01]  /*b240*/  HMMA.16816.F32.BF16 R56, R4, R78, R20 ;  /* 0x0000004e0438723c */ /* 0x000fe20000041814 */
[----:B------:R-:W-:Y:S02]  /*b250*/  LOP3.LUT R12, R9, 0xffffff8, RZ, 0xc0, !PT ;  /* 0x0ffffff8090c7812 */ /* 0x000fe400078ec0ff */
[----:B------:R-:W-:-:S03]  /*b260*/  LEA.HI R9, R13, R0, RZ, 0x2 ;  /* 0x000000000d097211 */ /* 0x000fc600078f10ff */
[----:B------:R-:W-:Y:S01]  /*b270*/  IMAD.IADD R3, R3, 0x1, -R12 ;  /* 0x0000000103037824 */ /* 0x000fe200078e0a0c */
[----:B------:R-:W-:Y:S01]  /*b280*/  SHF.R.S32.HI R225, RZ, 0x2, R9 ;  /* 0x00000002ffe17819 */ /* 0x000fe20000011409 */
[----:B---3--:R-:W-:Y:S02]  /*b290*/  HMMA.16816.F32.BF16 R48, R4, R52, R48 ;  /* 0x000000340430723c */ /* 0x008fe40000041830 */
[----:B------:R-:W-:Y:S02]  /*b2a0*/  IMAD.SHL.U32 R223, R3, 0x10, RZ ;  /* 0x0000001003df7824 */ /* 0x000fe400078e00ff */
[----:B------:R-:W-:-:S04]  /*b2b0*/  IMAD R2, R102, 0x80, R225 ;  /* 0x0000008066027824 */ /* 0x000fc800078e02e1 */
[----:B------:R-:W-:Y:S01]  /*b2c0*/  HMMA.16816.F32.BF16 R44, R4, R54, R44 ;  /* 0x00000036042c723c */ /* 0x000fe2000004182c */
[----:B------:R-:W-:-:S05]  /*b2d0*/  IADD3 R8, R222, R2, R223 ;  /* 0x00000002de087210 */ /* 0x000fca0007ffe0df */
[----:B------:R-:W-:Y:S02]  /*b2e0*/  @P0 IMAD.HI.U32 R2, R8, c[0x0][0x2c8], RZ ;  /* 0x0000b20008020a27 */ /* 0x000fe400078e00ff */
[----:B--2---:R-:W-:Y:S03]  /*b2f0*/  HMMA.16816.F32.BF16 R40, R4, R24, R40 ;  /* 0x000000180428723c */ /* 0x004fe60000041828 */
[----:B------:R-:W-:Y:S02]  /*b300*/  @P0 SHF.R.U32.HI R8, RZ, c[0x0][0x2cc], R2 ;  /* 0x0000b300ff080a19 */ /* 0x000fe40000011602 */
[----:B------:R-:W-:-:S03]  /*b310*/  LOP3.LUT R2, R9, 0x7ffffffc, RZ, 0xc0, !PT ;  /* 0x7ffffffc09027812 */ /* 0x000fc600078ec0ff */
[----:B------:R-:W1:Y:S01]  /*b320*/  SHFL.IDX PT, R3, R8, RZ, 0x1c1f ;  /* 0x001c1fff08037589 */ /* 0x000e6200000e0000 */
[----:B------:R-:W-:Y:S01]  /*b330*/  HMMA.16816.F32.BF16 R36, R4, R26, R36 ;  /* 0x0000001a0424723c */ /* 0x000fe20000041824 */
[----:B------:R-:W-:Y:S01]  /*b340*/  IMAD.IADD R2, R0, 0x1, -R2 ;  /* 0x0000000100027824 */ /* 0x000fe200078e0a02 */
[----:B------:R-:W-:-:S03]  /*b350*/  IADD3 R0, R199, 0x1, -R168 ;  /* 0x00000001c7007810 */ /* 0x000fc60007ffe8a8 */
[----:B------:R-:W-:-:S03]  /*b360*/  IMAD.SHL.U32 R197, R2, 0x2, RZ ;  /* 0x0000000202c57824 */ /* 0x000fc600078e00ff */
[----:B----4-:R-:W-:Y:S02]  /*b370*/  HMMA.16816.F32.BF16 R32, R4, R16, R32 ;  /* 0x000000100420723c */ /* 0x010fe40000041820 */
[----:B------:R-:W-:-:S06]  /*b380*/  IADD3 R0, -R198, R0, -R197 ;  /* 0x00000000c6007210 */ /* 0x000fcc0007ffe9c5 */
[----:B------:R-:W-:Y:S07]  /*b390*/  HMMA.16816.F32.BF16 R28, R4, R18, R28 ;  /* 0x00000012041c723c */ /* 0x000fee000004181c */
[C---:B------:R-:W-:Y:S02]  /*b3a0*/  IADD3 R4, R0.reuse, c[0x0][0x328], RZ ;  /* 0x0000ca0000047a10 */ /* 0x040fe40007ffe0ff */
[----:B------:R-:W-:Y:S02]  /*b3b0*/  IADD3 R5, R0, UR4, RZ ;  /* 0x0000000400057c10 */ /* 0x000fe4000fffe0ff */
[----:B------:R-:W-:Y:S01]  /*b3c0*/  IADD3 R6, -R197, R199, -R168 ;  /* 0x000000c7c5067210 */ /* 0x000fe20007ffe9a8 */
[----:B-1----:R-:W-:-:S02]  /*b3d0*/  IMAD.IADD R2, R4, 0x1, R3 ;  /* 0x0000000104027824 */ /* 0x002fc400078e0203 */
[----:B------:R-:W-:-:S03]  /*b3e0*/  IMAD.IADD R0, R5, 0x1, R3 ;  /* 0x0000000105007824 */ /* 0x000fc600078e0203 */
[----:B------:R-:W-:Y:S01]  /*b3f0*/  IMNMX R2, R6, R2, PT ;  /* 0x0000000206027217 */ /* 0x000fe20003800200 */
        /* <DEDUP_REMOVED lines=11> */
.L_x_2330:
[----:B------:R-:W-:-:S13]  /*b4b0*/  ISETP.NE.AND P0, PT, R169, c[0x0][0x32c], PT ;  /* 0x0000cb00a9007a0c */ /* 0x000fda0003f05270 */
[----:B------:R-:W-:-:S05]  /*b4c0*/  @P0 IMAD.HI.U32 R7, R3, c[0x0][0x330], RZ ;  /* 0x0000cc0003070a27 */ /* 0x000fca00078e00ff */
[----:B------:R-:W-:Y:S02]  /*b4d0*/  @P0 SHF.R.U32.HI R3, RZ, c[0x0][0x334], R7 ;  /* 0x0000cd00ff030a19 */ /* 0x000fe40000011607 */
.L_x_2331:
[----:B------:R-:W-:Y:S05]  /*b4e0*/  BSYNC B0 ;  /* 0x0000000000007941 */ /* 0x000fea0003800000 */
.L_x_2329:
[----:B------:R-:W-:-:S04]  /*b4f0*/  IMAD R3, R3, c[0x0][0x32c], -R168 ;  /* 0x0000cb0003037a24 */ /* 0x000fc800078e0aa8 */
[----:B------:R-:W-:-:S05]  /*b500*/  IMAD.IADD R3, R3, 0x1, -R197 ;  /* 0x0000000103037824 */ /* 0x000fca00078e0ac5 */
[----:B------:R-:W-:Y:S02]  /*b510*/  IADD3 R7, R3, c[0x0][0x32c], RZ ;  /* 0x0000cb0003077a10 */ /* 0x000fe40007ffe0ff */
[----:B------:R-:W-:Y:S02]  /*b520*/  IMNMX R0, R0, R3, !PT ;  /* 0x0000000300007217 */ /* 0x000fe40007800200 */
[----:B------:R-:W-:Y:S02]  /*b530*/  IMNMX R2, R2, R7, PT ;  /* 0x0000000702027217 */ /* 0x000fe40003800200 */
.L_x_2328:
        /* <DEDUP_REMOVED lines=64> */
.L_x_2334:
[----:B------:R-:W-:-:S13]  /*b940*/  ISETP.NE.AND P0, PT, R169, c[0x0][0x32c], PT ;  /* 0x0000cb00a9007a0c */ /* 0x000fda0003f05270 */
[----:B------:R-:W-:-:S05]  /*b950*/  @P0 IMAD.HI.U32 R4, R3, c[0x0][0x330], RZ ;  /* 0x0000cc0003040a27 */ /* 0x000fca00078e00ff */
[----:B------:R-:W-:Y:S02]  /*b960*/  @P0 SHF.R.U32.HI R3, RZ, c[0x0][0x334], R4 ;  /* 0x0000cd00ff030a19 */ /* 0x000fe40000011604 */
.L_x_2335:
[----:B------:R-:W-:Y:S05]  /*b970*/  BSYNC B0 ;  /* 0x0000000000007941 */ /* 0x000fea0003800000 */
.L_x_2333:
[----:B------:R-:W-:-:S04]  /*b980*/  IMAD R3, R3, c[0x0][0x32c], -R168 ;  /* 0x0000cb0003037a24 */ /* 0x000fc800078e0aa8 */
[----:B------:R-:W-:-:S05]  /*b990*/  IMAD.IADD R3, R3, 0x1, -R197 ;  /* 0x0000000103037824 */ /* 0x000fca00078e0ac5 */
[----:B------:R-:W-:Y:S02]  /*b9a0*/  IADD3 R4, R3, c[0x0][0x32c], RZ ;  /* 0x0000cb0003047a10 */ /* 0x000fe40007ffe0ff */
[----:B------:R-:W-:Y:S02]  /*b9b0*/  IMNMX R0, R0, R3, !PT ;  /* 0x0000000300007217 */ /* 0x000fe40007800200 */
[----:B------:R-:W-:Y:S02]  /*b9c0*/  IMNMX R2, R2, R4, PT ;  /* 0x0000000402027217 */ /* 0x000fe40003800200 */
.L_x_2332:
[----:B------:R-:W2:Y:S01]  /*b9d0*/  LDL R103, [R1+0xcc] ;  /* 0x0000cc0001677983 */ /* 0x000ea20000100800 */
[----:B------:R-:W-:Y:S01]  /*b9e0*/  FMNMX.FTZ R104, R12, R13, !PT ;  /* 0x0000000d0c687209 */ /* 0x000fe20007810000 */
[----:B------:R-:W-:-:S04]  /*b9f0*/  DEPBAR.LE SB0, 0x2 ;  /* 0x000080800000791a */ /* 0x000fc80000000000 */
[----:B------:R-:W-:Y:S01]  /*ba00*/  FMNMX.FTZ R104, R14, R104, !PT ;  /* 0x000000680e687209 */ /* 0x000fe20007810000 */
[----:B------:R-:W-:Y:S01]  /*ba10*/  BAR.SYNC.DEFER_BLOCKING 0x0 ;  /* 0x0000000000007b1d */ /* 0x000fe20000010000 */
[----:B------:R-:W-:Y:S02]  /*ba20*/  ISETP.GT.AND P2, PT, R0, 0x1, P1 ;  /* 0x000000010000780c */ /* 0x000fe40000f44270 */
[----:B------:R-:W-:Y:S02]  /*ba30*/  FMNMX.FTZ R104, R15, R104, !PT ;  /* 0x000000680f687209 */ /* 0x000fe40007810000 */
[----:B------:R-:W-:Y:S01]  /*ba40*/  ISETP.LT.OR P2, PT, R2, 0x2, P2 ;  /* 0x000000020200780c */ /* 0x000fe20001741670 */
[----:B------:R-:W-:Y:S01]  /*ba50*/  BSSY B0, `(.L_x_2336) ;  /* 0x00001ad000007945 */ /* 0x000fe20003800000 */
[----:B------:R-:W-:Y:S02]  /*ba60*/  FMNMX.FTZ R104, R18, R104, !PT ;  /* 0x0000006812687209 */ /* 0x000fe40007810000 */
[----:B------:R-:W-:-:S02]  /*ba70*/  ISETP.GT.AND P0, PT, R0, 0x8, P1 ;  /* 0x000000080000780c */ /* 0x000fc40000f04270 */
[----:B------:R-:W-:Y:S02]  /*ba80*/  FMNMX.FTZ R104, R19, R104, !PT ;  /* 0x0000006813687209 */ /* 0x000fe40007810000 */
[----:B------:R-:W-:Y:S02]  /*ba90*/  FSEL R6, R63, -INF , !P2 ;  /* 0xff8000003f067808 */ /* 0x000fe40005000000 */
[----:B------:R-:W-:Y:S02]  /*baa0*/  FMNMX.FTZ R104, R21, R104, !PT ;  /* 0x0000006815687209 */ /* 0x000fe40007810000 */
[----:B------:R-:W-:Y:S02]  /*bab0*/  ISETP.LT.OR P0, PT, R2, 0x9, P0 ;  /* 0x000000090200780c */ /* 0x000fe40000701670 */
[----:B------:R-:W-:Y:S02]  /*bac0*/  ISETP.GT.AND P2, PT, R0, 0x9, P1 ;  /* 0x000000090000780c */ /* 0x000fe40000f44270 */
[----:B------:R-:W-:-:S02]  /*bad0*/  FMNMX.FTZ R104, R22, R104, !PT ;  /* 0x0000006816687209 */ /* 0x000fc40007810000 */
[----:B------:R-:W-:Y:S01]  /*bae0*/  FSEL R9, R58, -INF , !P0 ;  /* 0xff8000003a097808 */ /* 0x000fe20004000000 */
[----:B------:R-:W-:Y:S01]  /*baf0*/  LDSM.16.MT88.4 R52, [R179+0x800] ;  /* 0x00080000b334783b */ /* 0x000fe20000004200 */
[----:B------:R-:W-:Y:S02]  /*bb00*/  ISETP.LT.OR P2, PT, R2, 0xa, P2 ;  /* 0x0000000a0200780c */ /* 0x000fe40001741670 */
[----:B------:R-:W-:Y:S02]  /*bb10*/  ISETP.GT.AND P0, PT, R0, 0x10, P1 ;  /* 0x000000100000780c */ /* 0x000fe40000f04270 */
[----:B------:R-:W-:Y:S02]  /*bb20*/  FMNMX.FTZ R104, R86, R104, !PT ;  /* 0x0000006856687209 */ /* 0x000fe40007810000 */
[----:B------:R-:W-:Y:S02]  /*bb30*/  FSEL R7, R59, -INF , !P2 ;  /* 0xff8000003b077808 */ /* 0x000fe40005000000 */
[----:B------:R-:W-:Y:S01]  /*bb40*/  ISETP.LT.OR P0, PT, R2, 0x11, P0 ;  /* 0x000000110200780c */ /* 0x000fe20000701670 */
[----:B------:R-:W-:Y:S01]  /*bb50*/  LDSM.16.MT88.4 R56, [R178+0x2000] ;  /* 0x00200000b238783b */ /* 0x000fe20000004200 */
[----:B------:R-:W-:-:S02]  /*bb60*/  ISETP.GT.AND P2, PT, R0, RZ, P1 ;  /* 0x000000ff0000720c */ /* 0x000fc40000f44270 */
[----:B------:R-:W-:Y:S02]  /*bb70*/  FMNMX.FTZ R104, R85, R104, !PT ;  /* 0x0000006855687209 */ /* 0x000fe40007810000 */
[----:B------:R-:W-:Y:S02]  /*bb80*/  FSEL R17, R50, -INF , !P0 ;  /* 0xff80000032117808 */ /* 0x000fe40004000000 */
[----:B------:R-:W-:Y:S02]  /*bb90*/  ISETP.LT.OR P2, PT, R2, 0x1, P2 ;  /* 0x000000010200780c */ /* 0x000fe40001741670 */
[----:B------:R-:W-:Y:S02]  /*bba0*/  FMNMX.FTZ R104, R84, R104, !PT ;  /* 0x0000006854687209 */ /* 0x000fe40007810000 */
[----:B------:R-:W-:Y:S02]  /*bbb0*/  ISETP.GT.AND P0, PT, R0, 0x11, P1 ;  /* 0x000000110000780c */ /* 0x000fe40000f04270 */
[----:B------:R-:W-:-:S02]  /*bbc0*/  FSEL R5, R62, -INF , !P2 ;  /* 0xff8000003e057808 */ /* 0x000fc40005000000 */
[----:B------:R-:W-:Y:S01]  /*bbd0*/  FMNMX.FTZ R104, R83, R104, !PT ;  /* 0x0000006853687209 */ /* 0x000fe20007810000 */
[----:B------:R-:W-:Y:S01]  /*bbe0*/  LDSM.16.MT88.4 R60, [R178+0x2800] ;  /* 0x00280000b23c783b */ /* 0x000fe20000004200 */
[----:B------:R-:W-:Y:S02]  /*bbf0*/  ISETP.LT.OR P0, PT, R2, 0x12, P0 ;  /* 0x000000120200780c */ /* 0x000fe40000701670 */
[----:B------:R-:W-:Y:S02]  /*bc00*/  FMNMX.FTZ R3, R5, R6, !PT ;  /* 0x0000000605037209 */ /* 0x000fe40007810000 */
[----:B------:R-:W-:Y:S02]  /*bc10*/  FMNMX.FTZ R104, R82, R104, !PT ;  /* 0x0000006852687209 */ /* 0x000fe40007810000 */
[----:B------:R-:W-:Y:S02]  /*bc20*/  FSEL R16, R51, -INF , !P0 ;  /* 0xff80000033107808 */ /* 0x000fe40004000000 */
[C---:B------:R-:W-:Y:S01]  /*bc30*/  ISETP.GT.AND P0, PT, R0.reuse, 0x19, P1 ;  /* 0x000000190000780c */ /* 0x040fe20000f04270 */
[----:B------:R-:W-:Y:S01]  /*bc40*/  LDSM.16.MT88.4 R48, [R247+0x800] ;  /* 0x00080000f730783b */ /* 0x000fe20000004200 */
        /* <DEDUP_REMOVED lines=8> */
[----:B------:R-:W-:Y:S02]  /*bcd0*/  ISETP.GT.AND P0, PT, R0, 0x21, P1 ;  /* 0x000000210000780c */ /* 0x000fe40000f04270 */
[----:B------:R-:W-:Y:S02]  /*bce0*/  FSEL R8, R46, -INF , !P2 ;  /* 0xff8000002e087808 */ /* 0x000fe40005000000 */
[----:B------:R-:W-:Y:S02]  /*bcf0*/  FMNMX.FTZ R3, R17, R3, !PT ;  /* 0x0000000311037209 */ /* 0x000fe40007810000 */
[----:B------:R-:W-:Y:S02]  /*bd00*/  FMNMX.FTZ R104, R79, R104, !PT ;  /* 0x000000684f687209 */ /* 0x000fe40007810000 */
[----:B------:R-:W-:-:S02]  /*bd10*/  ISETP.GT.AND P2, PT, R0, 0x20, P1 ;  /* 0x000000200000780c */ /* 0x000fc40000f44270 */
[----:B------:R-:W-:Y:S01]  /*bd20*/  ISETP.LT.OR P0, PT, R2, 0x22, P0 ;  /* 0x000000220200780c */ /* 0x000fe20000701670 */
[----:B------:R-:W1:Y:S01]  /*bd30*/  SHFL.BFLY PT, R4, R104, 0x2, 0x1f ;  /* 0x0c401f0068047f89 */ /* 0x000e6200000e0000 */
[----:B------:R-:W-:Y:S02]  /*bd40*/  FMNMX.FTZ R3, R16, R3, !PT ;  /* 0x0000000310037209 */ /* 0x000fe40007810000 */
[----:B------:R-:W-:Y:S02]  /*bd50*/  ISETP.LT.OR P2, PT, R2, 0x21, P2 ;  /* 0x000000210200780c */ /* 0x000fe40001741670 */
[----:B------:R-:W-:Y:S02]  /*bd60*/  FSEL R77, R43, -INF , !P0 ;  /* 0xff8000002b4d7808 */ /* 0x000fe40004000000 */
[----:B------:R-:W-:Y:S02]  /*bd70*/  FMNMX.FTZ R3, R8, R3, !PT ;  /* 0x0000000308037209 */ /* 0x000fe40007810000 */
[----:B------:R-:W-:-:S02]  /*bd80*/  ISETP.GT.AND P0, PT, R0, 0x29, P1 ;  /* 0x000000290000780c */ /* 0x000fc40000f04270 */
[----:B------:R-:W-:Y:S02]  /*bd90*/  FSEL R78, R42, -INF , !P2 ;  /* 0xff8000002a4e7808 */ /* 0x000fe40005000000 */
[----:B------:R-:W-:Y:S01]  /*bda0*/  ISETP.GT.AND P2, PT, R0, 0x28, P1 ;  /* 0x000000280000780c */ /* 0x000fe20000f44270 */
[----:B------:R-:W-:Y:S01]  /*bdb0*/  LDSM.16.MT88.4 R40, [R179] ;  /* 0x00000000b328783b */ /* 0x000fe20000004200 */
[----:B------:R-:W-:Y:S02]  /*bdc0*/  FMNMX.FTZ R3, R20, R3, !PT ;  /* 0x0000000314037209 */ /* 0x000fe40007810000 */
[C---:B------:R-:W-:Y:S02]  /*bdd0*/  ISETP.LT.OR P0, PT, R2.reuse, 0x2a, P0 ;  /* 0x0000002a0200780c */ /* 0x040fe40000701670 */
[----:B------:R-:W-:Y:S02]  /*bde0*/  ISETP.LT.OR P2, PT, R2, 0x29, P2 ;  /* 0x000000290200780c */ /* 0x000fe40001741670 */
[----:B------:R-:W-:-:S02]  /*bdf0*/  FMNMX.FTZ R3, R78, R3, !PT ;  /* 0x000000034e037209 */ /* 0x000fc40007810000 */
[----:B------:R-:W-:Y:S02]  /*be00*/  FSEL R75, R39, -INF , !P0 ;  /* 0xff800000274b7808 */ /* 0x000fe40004000000 */
[----:B------:R-:W-:Y:S02]  /*be10*/  ISETP.GT.AND P0, PT, R0, 0x31, P1 ;  /* 0x000000310000780c */ /* 0x000fe40000f04270 */
[----:B------:R-:W-:Y:S02]  /*be20*/  FSEL R76, R38, -INF , !P2 ;  /* 0xff800000264c7808 */ /* 0x000fe40005000000 */
[----:B------:R-:W-:Y:S01]  /*be30*/  ISETP.GT.AND P2, PT, R0, 0x30, P1 ;  /* 0x000000300000780c */ /* 0x000fe20000f44270 */
[----:B------:R-:W-:Y:S01]  /*be40*/  LDSM.16.MT88.4 R36, [R178+0x800] ;  /* 0x00080000b224783b */ /* 0x000fe20000004200 */
[----:B------:R-:W-:Y:S02]  /*be50*/  FMNMX.FTZ R3, R77, R3, !PT ;  /* 0x000000034d037209 */ /* 0x000fe40007810000 */
[----:B------:R-:W-:-:S02]  /*be60*/  ISETP.LT.OR P0, PT, R2, 0x32, P0 ;  /* 0x000000320200780c */ /* 0x000fc40000701670 */
[----:B------:R-:W-:Y:S02]  /*be70*/  ISETP.LT.OR P2, PT, R2, 0x31, P2 ;  /* 0x000000310200780c */ /* 0x000fe40001741670 */
[----:B------:R-:W-:Y:S02]  /*be80*/  FMNMX.FTZ R105, R76, R3, !PT ;  /* 0x000000034c697209 */ /* 0x000fe40007810000 */
[----:B------:R-:W-:Y:S02]  /*be90*/  P2R R3, PR, RZ, 0x1 ;  /* 0x00000001ff037803 */ /* 0x000fe40000000000 */
[----:B------:R-:W-:Y:S02]  /*bea0*/  FSEL R74, R34, -INF , !P2 ;  /* 0xff800000224a7808 */ /* 0x000fe40005000000 */
[C---:B------:R-:W-:Y:S02]  /*beb0*/  ISETP.GT.AND P2, PT, R0.reuse, 0x38, P1 ;  /* 0x000000380000780c */ /* 0x040fe40000f44270 */
[----:B------:R-:W-:-:S02]  /*bec0*/  ISETP.GT.AND P0, PT, R0, 0x39, P1 ;  /* 0x000000390000780c */ /* 0x000fc40000f04270 */
[----:B------:R-:W-:Y:S02]  /*bed0*/  ISETP.NE.AND P1, PT, R3, RZ, PT ;  /* 0x000000ff0300720c */ /* 0x000fe40003f25270 */
[----:B-1----:R-:W-:Y:S02]  /*bee0*/  FMNMX.FTZ R104, R104, R4, !PT ;  /* 0x0000000468687209 */ /* 0x002fe40007810000 */
[----:B------:R-:W-:Y:S02]  /*bef0*/  FMNMX.FTZ R105, R75, R105, !PT ;  /* 0x000000694b697209 */ /* 0x000fe40007810000 */
[----:B------:R-:W-:Y:S01]  /*bf00*/  FSEL R73, R35, -INF , !P1 ;  /* 0xff80000023497808 */ /* 0x000fe20004800000 */
[----:B------:R-:W1:Y:S01]  /*bf10*/  SHFL.BFLY PT, R0, R104, 0x1, 0x1f ;  /* 0x0c201f0068007f89 */ /* 0x000e6200000e0000 */
[----:B------:R-:W-:Y:S02]  /*bf20*/  ISETP.LT.OR P1, PT, R2, 0x39, P2 ;  /* 0x000000390200780c */ /* 0x000fe40001721670 */
[----:B------:R-:W-:Y:S01]  /*bf30*/  FMNMX.FTZ R105, R74, R105, !PT ;  /* 0x000000694a697209 */ /* 0x000fe20007810000 */
[----:B------:R-:W-:Y:S01]  /*bf40*/  LDSM.16.MT88.4 R32, [R241+0x800] ;  /* 0x00080000f120783b */ /* 0x000fe20000004200 */
[----:B------:R-:W-:-:S02]  /*bf50*/  ISETP.LT.OR P0, PT, R2, 0x3a, P0 ;  /* 0x0000003a0200780c */ /* 0x000fc40000701670 */
[----:B------:R-:W-:Y:S02]  /*bf60*/  FSEL R72, R30, -INF , !P1 ;  /* 0xff8000001e487808 */ /* 0x000fe40004800000 */
[----:B------:R-:W-:Y:S02]  /*bf70*/  FMNMX.FTZ R105, R73, R105, !PT ;  /* 0x0000006949697209 */ /* 0x000fe40007810000 */
[----:B------:R-:W-:Y:S02]  /*bf80*/  FSEL R71, R31, -INF , !P0 ;  /* 0xff8000001f477808 */ /* 0x000fe40004000000 */
[----:B------:R-:W-:-:S04]  /*bf90*/  FMNMX.FTZ R105, R72, R105, !PT ;  /* 0x0000006948697209 */ /* 0x000fc80007810000 */
[----:B------:R-:W-:-:S05]  /*bfa0*/  FMNMX.FTZ R105, R71, R105, !PT ;  /* 0x0000006947697209 */ /* 0x000fca0007810000 */
[----:B------:R-:W3:Y:S01]  /*bfb0*/  SHFL.BFLY PT, R3, R105, 0x2, 0x1f ;  /* 0x0c401f0069037f89 */ /* 0x000ee200000e0000 */
[----:B-1----:R-:W-:-:S04]  /*bfc0*/  FMNMX.FTZ R104, R104, R0, !PT ;  /* 0x0000000068687209 */ /* 0x002fc80007810000 */
[C---:B------:R-:W-:Y:S01]  /*bfd0*/  FSETP.NEU.FTZ.AND P0, PT, R104.reuse, -INF , PT ;  /* 0xff8000006800780b */ /* 0x040fe20003f1d000 */
[----:B------:R-:W-:-:S05]  /*bfe0*/  FMUL.FTZ R2, R104, c[0x0][0x2d0] ;  /* 0x0000b40068027a20 */ /* 0x000fca0000410000 */
[----:B------:R-:W-:-:S05]  /*bff0*/  FSEL R2, R2, RZ, P0 ;  /* 0x000000ff02027208 */ /* 0x000fca0000000000 */
[----:B------:R-:W-:-:S04]  /*c000*/  FFMA.FTZ R0, R12, c[0x0][0x2d0], -R2 ;  /* 0x0000b4000c007a23 */ /* 0x000fc80000010802 */
[----:B------:R1:W-:Y:S01]  /*c010*/  MUFU.EX2 R88, R0 ;  /* 0x0000000000587308 */ /* 0x0003e20000000800 */
[----:B---3--:R-:W-:-:S05]  /*c020*/  FMNMX.FTZ R105, R105, R3, !PT ;  /* 0x0000000369697209 */ /* 0x008fca0007810000 */
[----:B------:R-:W3:Y:S01]  /*c030*/  SHFL.BFLY PT, R3, R105, 0x1, 0x1f ;  /* 0x0c201f0069037f89 */ /* 0x000ee200000e0000 */
[----:B-1----:R-:W-:-:S04]  /*c040*/  FFMA.FTZ R0, R13, c[0x0][0x2d0], -R2 ;  /* 0x0000b4000d007a23 */ /* 0x002fc80000010802 */
[----:B------:R1:W-:Y:S01]  /*c050*/  MUFU.EX2 R87, R0 ;  /* 0x0000000000577308 */ /* 0x0003e20000000800 */
[----:B---3--:R-:W-:Y:S01]  /*c060*/  FMNMX.FTZ R105, R105, R3, !PT ;  /* 0x0000000369697209 */ /* 0x008fe20007810000 */
[--C-:B------:R-:W-:Y:S02]  /*c070*/  FFMA.FTZ R3, R22, c[0x0][0x2d0], -R2.reuse ;  /* 0x0000b40016037a23 */ /* 0x100fe40000010802 */
[----:B-1----:R-:W-:Y:S01]  /*c080*/  FFMA.FTZ R0, R14, c[0x0][0x2d0], -R2 ;  /* 0x0000b4000e007a23 */ /* 0x002fe20000010802 */
[----:B------:R-:W-:-:S03]  /*c090*/  FSETP.NEU.FTZ.AND P0, PT, R105, -INF , PT ;  /* 0xff8000006900780b */ /* 0x000fc60003f1d000 */
[----:B------:R-:W-:Y:S08]  /*c0a0*/  MUFU.EX2 R100, R3 ;  /* 0x0000000300647308 */ /* 0x000ff00000000800 */
[----:B------:R1:W-:Y:S02]  /*c0b0*/  MUFU.EX2 R89, R0 ;  /* 0x0000000000597308 */ /* 0x0003e40000000800 */
[----:B-1----:R-:W-:-:S02]  /*c0c0*/  FFMA.FTZ R0, R15, c[0x0][0x2d0], -R2 ;  /* 0x0000b4000f007a23 */ /* 0x002fc40000010802 */
[----:B------:R-:W1:Y:S04]  /*c0d0*/  LDSM.16.MT88.4 R12, [R178] ;  /* 0x00000000b20c783b */ /* 0x000e680000004200 */
[----:B------:R3:W4:Y:S02]  /*c0e0*/  MUFU.EX2 R90, R0 ;  /* 0x00000000005a7308 */ /* 0x0007240000000800 */
[----:B---3--:R-:W-:Y:S01]  /*c0f0*/  FFMA.FTZ R0, R18, c[0x0][0x2d0], -R2 ;  /* 0x0000b40012007a23 */ /* 0x008fe20000010802 */
[----:B----4-:R-:W-:-:S05]  /*c100*/  F2FP.BF16.PACK_AB R18, R90, R89 ;  /* 0x000000595a12723e */ /* 0x010fca00000010ff */
[----:B------:R3:W-:Y:S02]  /*c110*/  MUFU.EX2 R92, R0 ;  /* 0x00000000005c7308 */ /* 0x0007e40000000800 */
[----:B---3--:R-:W-:-:S06]  /*c120*/  FFMA.FTZ R0, R19, c[0x0][0x2d0], -R2 ;  /* 0x0000b40013007a23 */ /* 0x008fcc0000010802 */
[----:B------:R3:W-:Y:S01]  /*c130*/  MUFU.EX2 R96, R0 ;  /* 0x0000000000607308 */ /* 0x0007e20000000800 */
[----:B--2---:R-:W-:Y:S01]  /*c140*/  LDSM.16.MT88.4 R44, [R103] ;  /* 0x00000000672c783b */ /* 0x004fe20000004200 */
[----:B---3--:R-:W-:-:S06]  /*c150*/  FFMA.FTZ R0, R21, c[0x0][0x2d0], -R2 ;  /* 0x0000b40015007a23 */ /* 0x008fcc0000010802 */
[----:B------:R2:W-:Y:S02]  /*c160*/  MUFU.EX2 R97, R0 ;  /* 0x0000000000617308 */ /* 0x0005e40000000800 */
[----:B--2---:R-:W-:-:S05]  /*c170*/  FMUL.FTZ R0, R105, c[0x0][0x2d0] ;  /* 0x0000b40069007a20 */ /* 0x004fca0000410000 */
[----:B------:R-:W-:-:S05]  /*c180*/  FSEL R0, R0, RZ, P0 ;  /* 0x000000ff00007208 */ /* 0x000fca0000000000 */
[----:B------:R-:W-:-:S04]  /*c190*/  FFMA.FTZ R3, R5, c[0x0][0x2d0], -R0 ;  /* 0x0000b40005037a23 */ /* 0x000fc80000010800 */
[----:B------:R2:W-:Y:S02]  /*c1a0*/  MUFU.EX2 R65, R3 ;  /* 0x0000000300417308 */ /* 0x0005e40000000800 */
[----:B--2---:R-:W-:-:S06]  /*c1b0*/  FFMA.FTZ R3, R6, c[0x0][0x2d0], -R0 ;  /* 0x0000b40006037a23 */ /* 0x004fcc0000010800 */
[----:B------:R2:W3:Y:S02]  /*c1c0*/  MUFU.EX2 R64, R3 ;  /* 0x0000000300407308 */ /* 0x0004e40000000800 */
[----:B--2---:R-:W-:-:S06]  /*c1d0*/  FFMA.FTZ R3, R9, c[0x0][0x2d0], -R0 ;  /* 0x0000b40009037a23 */ /* 0x004fcc0000010800 */
[----:B------:R2:W-:Y:S02]  /*c1e0*/  MUFU.EX2 R9, R3 ;  /* 0x0000000300097308 */ /* 0x0005e40000000800 */
[--C-:B--2---:R-:W-:Y:S02]  /*c1f0*/  FFMA.FTZ R3, R7, c[0x0][0x2d0], -R0.reuse ;  /* 0x0000b40007037a23 */ /* 0x104fe40000010800 */
[----:B------:R-:W2:Y:S04]  /*c200*/  LDSM.16.MT88.4 R4, [R241] ;  /* 0x00000000f104783b */ /* 0x000ea80000004200 */
[----:B------:R4:W5:Y:S02]  /*c210*/  MUFU.EX2 R66, R3 ;  /* 0x0000000300427308 */ /* 0x0009640000000800 */
[----:B----4-:R-:W-:Y:S01]  /*c220*/  FFMA.FTZ R3, R17, c[0x0][0x2d0], -R0 ;  /* 0x0000b40011037a23 */ /* 0x010fe20000010800 */
[----:B---3--:R-:W-:-:S02]  /*c230*/  F2FP.BF16.PACK_AB R17, R64, R65 ;  /* 0x000000414011723e */ /* 0x008fc400000010ff */
[----:B-----5:R-:W-:-:S03]  /*c240*/  F2FP.BF16.PACK_AB R19, R66, R9 ;  /* 0x000000094213723e */ /* 0x020fc600000010ff */
[----:B------:R3:W-:Y:S02]  /*c250*/  MUFU.EX2 R67, R3 ;  /* 0x0000000300437308 */ /* 0x0007e40000000800 */
[----:B---3--:R-:W-:Y:S01]  /*c260*/  FFMA.FTZ R3, R16, c[0x0][0x2d0], -R0 ;  /* 0x0000b40010037a23 */ /* 0x008fe20000010800 */
[----:B------:R-:W-:-:S05]  /*c270*/  F2FP.BF16.PACK_AB R16, R87, R88 ;  /* 0x000000585710723e */ /* 0x000fca00000010ff */
[----:B------:R3:W4:Y:S02]  /*c280*/  MUFU.EX2 R68, R3 ;  /* 0x0000000300447308 */ /* 0x0007240000000800 */
[C---:B-1----:R-:W-:Y:S07]  /*c290*/  HMMA.16816.F32.BF16 R28, R16.reuse, R12, RZ ;  /* 0x0000000c101c723c */ /* 0x042fee00000418ff */
[----:B------:R-:W-:Y:S01]  /*c2a0*/  F2FP.BF16.PACK_AB R12, R96, R92 ;  /* 0x0000005c600c723e */ /* 0x000fe200000010ff */
[----:B------:R-:W-:Y:S01]  /*c2b0*/  HMMA.16816.F32.BF16 R24, R16, R14, RZ ;  /* 0x0000000e1018723c */ /* 0x000fe200000418ff */
[----:B---3--:R-:W-:Y:S01]  /*c2c0*/  FFMA.FTZ R3, R8, c[0x0][0x2d0], -R0 ;  /* 0x0000b40008037a23 */ /* 0x008fe20000010800 */
[----:B----4-:R-:W-:-:S05]  /*c2d0*/  F2FP.BF16.PACK_AB R13, R68, R67 ;  /* 0x00000043440d723e */ /* 0x010fca00000010ff */
[----:B------:R-:W-:Y:S01]  /*c2e0*/  F2FP.BF16.PACK_AB R14, R100, R97 ;  /* 0x00000061640e723e */ /* 0x000fe200000010ff */
[----:B------:R1:W-:Y:S02]  /*c2f0*/  MUFU.EX2 R69, R3 ;  /* 0x0000000300457308 */ /* 0x0003e40000000800 */
[----:B-1----:R-:W-:Y:S02]  /*c300*/  FFMA.FTZ R3, R20, c[0x0][0x2d0], -R0 ;  /* 0x0000b40014037a23 */ /* 0x002fe40000010800 */
[C---:B--2---:R-:W-:Y:S04]  /*c310*/  HMMA.16816.F32.BF16 R20, R16.reuse, R4, RZ ;  /* 0x000000041014723c */ /* 0x044fe800000418ff */
[----:B------:R-:W1:Y:S04]  /*c320*/  MUFU.EX2 R70, R3 ;  /* 0x0000000300467308 */ /* 0x000e680000000800 */
[----:B------:R-:W-:Y:S01]  /*c330*/  HMMA.16816.F32.BF16 R4, R16, R6, RZ ;  /* 0x000000061004723c */ /* 0x000fe200000418ff */
[----:B-1----:R-:W-:Y:S01]  /*c340*/  F2FP.BF16.PACK_AB R15, R70, R69 ;  /* 0x00000045460f723e */ /* 0x002fe200000010ff */
[----:B------:R-:W-:-:S04]  /*c350*/  FADD.FTZ R3, R88, R87 ;  /* 0x0000005758037221 */ /* 0x000fc80000010000 */
[----:B------:R-:W-:Y:S02]  /*c360*/  FADD.FTZ R3, R89, R3 ;  /* 0x0000000359037221 */ /* 0x000fe40000010000 */
[----:B------:R-:W-:Y:S02]  /*c370*/  HMMA.16816.F32.BF16 R140, R12, R36, R28 ;  /* 0x000000240c8c723c */ /* 0x000fe4000004181c */
[----:B------:R-:W-:-:S04]  /*c380*/  FADD.FTZ R3, R90, R3 ;  /* 0x000000035a037221 */ /* 0x000fc80000010000 */
[----:B------:R-:W-:Y:S02]  /*c390*/  FADD.FTZ R8, R92, R3 ;  /* 0x000000035c087221 */ /* 0x000fe40000010000 */
[----:B------:R-:W-:Y:S01]  /*c3a0*/  HMMA.16816.F32.BF16 R164, R12, R32, R20 ;  /* 0x000000200ca4723c */ /* 0x000fe20000041814 */
[----:B------:R-:W-:-:S04]  /*c3b0*/  FADD.FTZ R3, R65, R64 ;  /* 0x0000004041037221 */ /* 0x000fc80000010000 */
[----:B------:R-:W-:Y:S02]  /*c3c0*/  FADD.FTZ R3, R9, R3 ;  /* 0x0000000309037221 */ /* 0x000fe40000010000 */
[----:B------:R-:W-:Y:S01]  /*c3d0*/  FFMA.FTZ R9, R84, c[0x0][0x2d0], -R2 ;  /* 0x0000b40054097a23 */ /* 0x000fe20000010802 */
[----:B------:R-:W-:Y:S01]  /*c3e0*/  HMMA.16816.F32.BF16 R160, R12, R34, R4 ;  /* 0x000000220ca0723c */ /* 0x000fe20000041804 */
[----:B------:R-:W-:-:S04]  /*c3f0*/  FADD.FTZ R3, R66, R3 ;  /* 0x0000000342037221 */ /* 0x000fc80000010000 */
[----:B------:R-:W-:-:S03]  /*c400*/  FADD.FTZ R3, R67, R3 ;  /* 0x0000000343037221 */ /* 0x000fc60000010000 */
[----:B------:R-:W-:Y:S01]  /*c410*/  HMMA.16816.F32.BF16 R32, R16, R40, RZ ;  /* 0x000000281020723c */ /* 0x000fe200000418ff */
[----:B------:R-:W-:-:S04]  /*c420*/  FADD.FTZ R3, R68, R3 ;  /* 0x0000000344037221 */ /* 0x000fc80000010000 */
[----:B------:R-:W-:-:S03]  /*c430*/  FADD.FTZ R3, R69, R3 ;  /* 0x0000000345037221 */ /* 0x000fc60000010000 */
[----:B------:R-:W-:Y:S01]  /*c440*/  HMMA.16816.F32.BF16 R28, R16, R42, RZ ;  /* 0x0000002a101c723c */ /* 0x000fe200000418ff */
[----:B------:R-:W1:Y:S07]  /*c450*/  LDSM.16.MT88.4 R40, [R241+0x2000] ;  /* 0x00200000f128783b */ /* 0x000e6e0000004200 */
[----:B------:R-:W-:Y:S01]  /*c460*/  HMMA.16816.F32.BF16 R132, R12, R38, R24 ;  /* 0x000000260c84723c */ /* 0x000fe20000041818 */
[----:B------:R-:W-:Y:S07]  /*c470*/  LDSM.16.MT88.4 R36, [R179+0x2800] ;  /* 0x00280000b324783b */ /* 0x000fee0000004200 */
[C---:B------:R-:W-:Y:S08]  /*c480*/  HMMA.16816.F32.BF16 R24, R16.reuse, R44, RZ ;  /* 0x0000002c1018723c */ /* 0x040ff000000418ff */
[----:B------:R-:W-:Y:S01]  /*c490*/  HMMA.16816.F32.BF16 R20, R16, R46, RZ ;  /* 0x0000002e1014723c */ /* 0x000fe200000418ff */
[----:B------:R-:W2:Y:S07]  /*c4a0*/  LDSM.16.MT88.4 R44, [R179+0x2000] ;  /* 0x00200000b32c783b */ /* 0x000eae0000004200 */
[----:B------:R-:W-:Y:S01]  /*c4b0*/  HMMA.16816.F32.BF16 R124, R12, R52, R32 ;  /* 0x000000340c7c723c */ /* 0x000fe20000041820 */
[----:B------:R-:W3:Y:S07]  /*c4c0*/  LDSM.16.MT88.4 R32, [R241+0x2800] ;  /* 0x00280000f120783b */ /* 0x000eee0000004200 */
[----:B------:R-:W-:Y:S08]  /*c4d0*/  HMMA.16816.F32.BF16 R4, R16, R56, RZ ;  /* 0x000000381004723c */ /* 0x000ff000000418ff */
[C---:B------:R-:W-:Y:S08]  /*c4e0*/  HMMA.16816.F32.BF16 R156, R12.reuse, R48, R24 ;  /* 0x000000300c9c723c */ /* 0x040ff00000041818 */
[----:B------:R-:W-:Y:S08]  /*c4f0*/  HMMA.16816.F32.BF16 R148, R12, R50, R20 ;  /* 0x000000320c94723c */ /* 0x000ff00000041814 */
[C---:B-1----:R-:W-:Y:S08]  /*c500*/  HMMA.16816.F32.BF16 R24, R16.reuse, R40, RZ ;  /* 0x000000281018723c */ /* 0x042ff000000418ff */
[----:B------:R-:W-:Y:S01]  /*c510*/  HMMA.16816.F32.BF16 R20, R16, R42, RZ ;  /* 0x0000002a1014723c */ /* 0x000fe200000418ff */
[----:B------:R-:W1:Y:S07]  /*c520*/  LDSM.16.MT88.4 R40, [R247+0x2000] ;  /* 0x00200000f728783b */ /* 0x000e6e0000004200 */
[----:B------:R-:W-:Y:S08]  /*c530*/  HMMA.16816.F32.BF16 R152, R12, R60, R4 ;  /* 0x0000003c0c98723c */ /* 0x000ff00000041804 */
[----:B--2---:R-:W-:Y:S08]  /*c540*/  HMMA.16816.F32.BF16 R4, R16, R44, RZ ;  /* 0x0000002c1004723c */ /* 0x004ff000000418ff */
[----:B------:R-:W-:Y:S08]  /*c550*/  HMMA.16816.F32.BF16 R116, R12, R54, R28 ;  /* 0x000000360c74723c */ /* 0x000ff0000004181c */
[----:B------:R-:W-:Y:S08]  /*c560*/  HMMA.16816.F32.BF16 R28, R16, R58, RZ ;  /* 0x0000003a101c723c */ /* 0x000ff000000418ff */
[C---:B---3--:R-:W-:Y:S01]  /*c570*/  HMMA.16816.F32.BF16 R56, R12.reuse, R32, R24 ;  /* 0x000000200c38723c */ /* 0x048fe20000041818 */
[----:B------:R-:W2:Y:S06]  /*c580*/  LDSM.16.MT88.4 R24, [R247+0x2800] ;  /* 0x00280000f718783b */ /* 0x000eac0000004200 */
[----:B------:R-:W-:Y:S01]  /*c590*/  FFMA.FTZ R33, R75, c[0x0][0x2d0], -R0 ;  /* 0x0000b4004b217a23 */ /* 0x000fe20000010800 */
[----:B------:R-:W-:Y:S07]  /*c5a0*/  HMMA.16816.F32.BF16 R136, R12, R36, R4 ;  /* 0x000000240c88723c */ /* 0x000fee0000041804 */
[----:B------:R-:W-:Y:S01]  /*c5b0*/  FFMA.FTZ R36, R79, c[0x0][0x2d0], -R2 ;  /* 0x0000b4004f247a23 */ /* 0x000fe20000010802 */
[----:B-1----:R-:W-:Y:S01]  /*c5c0*/  HMMA.16816.F32.BF16 R4, R16, R40, RZ ;  /* 0x000000281004723c */ /* 0x002fe200000418ff */
[----:B------:R-:W-:-:S07]  /*c5d0*/  FFMA.FTZ R37, R71, c[0x0][0x2d0], -R0 ;  /* 0x0000b40047257a23 */ /* 0x000fce0000010800 */
[C---:B------:R-:W-:Y:S01]  /*c5e0*/  HMMA.16816.F32.BF16 R48, R12.reuse, R62, R28 ;  /* 0x0000003e0c30723c */ /* 0x040fe2000004181c */
[----:B------:R-:W1:Y:S07]  /*c5f0*/  LDSM.16.MT88.4 R28, [R178+0x4000] ;  /* 0x00400000b21c783b */ /* 0x000e6e0000004200 */
[----:B------:R-:W-:Y:S07]  /*c600*/  HMMA.16816.F32.BF16 R60, R12, R34, R20 ;  /* 0x000000220c3c723c */ /* 0x000fee0000041814 */
[--C-:B------:R-:W-:Y:S01]  /*c610*/  FFMA.FTZ R34, R74, c[0x0][0x2d0], -R0.reuse ;  /* 0x0000b4004a227a23 */ /* 0x100fe20000010800 */
[----:B------:R-:W-:Y:S01]  /*c620*/  HMMA.16816.F32.BF16 R20, R16, R46, RZ ;  /* 0x0000002e1014723c */ /* 0x000fe200000418ff */
[----:B------:R-:W-:-:S07]  /*c630*/  FFMA.FTZ R35, R73, c[0x0][0x2d0], -R0 ;  /* 0x0000b40049237a23 */ /* 0x000fce0000010800 */
[----:B--2---:R-:W-:Y:S08]  /*c640*/  HMMA.16816.F32.BF16 R128, R12, R24, R4 ;  /* 0x000000180c80723c */ /* 0x004ff00000041804 */
[----:B------:R-:W-:Y:S08]  /*c650*/  HMMA.16816.F32.BF16 R4, R16, R42, RZ ;  /* 0x0000002a1004723c */ /* 0x000ff000000418ff */
[----:B------:R-:W-:Y:S01]  /*c660*/  HMMA.16816.F32.BF16 R120, R12, R38, R20 ;  /* 0x000000260c78723c */ /* 0x000fe20000041814 */
[----:B------:R-:W2:Y:S06]  /*c670*/  LDSM.16.MT88.4 R20, [R178+0x4800] ;  /* 0x00480000b214783b */ /* 0x000eac0000004200 */
[----:B------:R-:W-:-:S02]  /*c680*/  FFMA.FTZ R39, R80, c[0x0][0x2d0], -R2 ;  /* 0x0000b40050277a23 */ /* 0x000fc40000010802 */
[----:B------:R-:W-:-:S07]  /*c690*/  FFMA.FTZ R38, R72, c[0x0][0x2d0], -R0 ;  /* 0x0000b40048267a23 */ /* 0x000fce0000010800 */
[----:B------:R-:W-:Y:S01]  /*c6a0*/  HMMA.16816.F32.BF16 R112, R12, R26, R4 ;  /* 0x0000001a0c70723c */ /* 0x000fe20000041804 */
[----:B------:R-:W3:Y:S07]  /*c6b0*/  LDSM.16.MT88.4 R24, [R241+0x4000] ;  /* 0x00400000f118783b */ /* 0x000eee0000004200 */
[----:B-1----:R-:W-:Y:S07]  /*c6c0*/  HMMA.16816.F32.BF16 R4, R16, R28, RZ ;  /* 0x0000001c1004723c */ /* 0x002fee00000418ff */
[----:B------:R-:W-:-:S02]  /*c6d0*/  FFMA.FTZ R29, R86, c[0x0][0x2d0], -R2 ;  /* 0x0000b400561d7a23 */ /* 0x000fc40000010802 */
[--C-:B------:R-:W-:Y:S02]  /*c6e0*/  FFMA.FTZ R28, R85, c[0x0][0x2d0], -R2.reuse ;  /* 0x0000b400551c7a23 */ /* 0x100fe40000010802 */
[----:B------:R-:W-:Y:S01]  /*c6f0*/  MUFU.EX2 R32, R29 ;  /* 0x0000001d00207308 */ /* 0x000fe20000000800 */
[----:B------:R-:W-:Y:S07]  /*c700*/  LDSM.16.MT88.4 R84, [R241+0x5800] ;  /* 0x00580000f154783b */ /* 0x000fee0000004200 */
[----:B------:R-:W1:Y:S05]  /*c710*/  MUFU.EX2 R28, R28 ;  /* 0x0000001c001c7308 */ /* 0x000e6a0000000800 */
[----:B--2---:R-:W-:Y:S03]  /*c720*/  HMMA.16816.F32.BF16 R88, R12, R20, R4 ;  /* 0x000000140c58723c */ /* 0x004fe60000041804 */
[----:B------:R2:W-:Y:S05]  /*c730*/  MUFU.EX2 R29, R9 ;  /* 0x00000009001d7308 */ /* 0x0005ea0000000800 */
[----:B------:R-:W-:Y:S07]  /*c740*/  HMMA.16816.F32.BF16 R4, R16, R30, RZ ;  /* 0x0000001e1004723c */ /* 0x000fee00000418ff */
[----:B------:R-:W-:-:S02]  /*c750*/  FFMA.FTZ R30, R82, c[0x0][0x2d0], -R2 ;  /* 0x0000b400521e7a23 */ /* 0x000fc40000010802 */
[----:B------:R-:W-:Y:S02]  /*c760*/  FFMA.FTZ R31, R81, c[0x0][0x2d0], -R2 ;  /* 0x0000b400511f7a23 */ /* 0x000fe40000010802 */
[----:B--2---:R-:W-:Y:S11]  /*c770*/  FFMA.FTZ R9, R76, c[0x0][0x2d0], -R0 ;  /* 0x0000b4004c097a23 */ /* 0x004ff60000010800 */
[----:B------:R-:W-:Y:S02]  /*c780*/  @!UPT UIADD3 URZ, URZ, URZ, URZ ;  /* 0x0000003f3f3ff290 */ /* 0x000fe4000fffe03f */
[----:B------:R-:W-:Y:S01]  /*c790*/  HMMA.16816.F32.BF16 R92, R12, R22, R4 ;  /* 0x000000160c5c723c */ /* 0x000fe20000041804 */
[----:B------:R-:W2:Y:S06]  /*c7a0*/  LDSM.16.MT88.4 R20, [R241+0x4800] ;  /* 0x00480000f114783b */ /* 0x000eac0000004200 */
[----:B------:R-:W-:Y:S02]  /*c7b0*/  FADD.FTZ R4, R96, R8 ;  /* 0x0000000860047221 */ /* 0x000fe40000010000 */
[----:B------:R-:W-:Y:S02]  /*c7c0*/  FFMA.FTZ R8, R83, c[0x0][0x2d0], -R2 ;  /* 0x0000b40053087a23 */ /* 0x000fe40000010802 */
[----:B------:R-:W-:-:S02]  /*c7d0*/  FADD.FTZ R2, R97, R4 ;  /* 0x0000000461027221 */ /* 0x000fc40000010000 */
[----:B---3--:R-:W-:Y:S02]  /*c7e0*/  HMMA.16816.F32.BF16 R4, R16, R24, RZ ;  /* 0x000000181004723c */ /* 0x008fe400000418ff */
[----:B------:R-:W-:Y:S11]  /*c7f0*/  FADD.FTZ R2, R100, R2 ;  /* 0x0000000264027221 */ /* 0x000ff60000010000 */
[----:B------:R-:W-:Y:S11]  /*c800*/  @!UPT UIADD3 URZ, URZ, URZ, URZ ;  /* 0x0000003f3f3ff290 */ /* 0x000ff6000fffe03f */
[----:B--2---:R-:W-:Y:S01]  /*c810*/  HMMA.16816.F32.BF16 R96, R12, R20, R4 ;  /* 0x000000140c60723c */ /* 0x004fe20000041804 */
[----:B------:R2:W3:Y:S07]  /*c820*/  MUFU.EX2 R21, R8 ;  /* 0x0000000800157308 */ /* 0x0004ee0000000800 */
[----:B------:R-:W-:Y:S01]  /*c830*/  HMMA.16816.F32.BF16 R4, R16, R26, RZ ;  /* 0x0000001a1004723c */ /* 0x000fe200000418ff */
[----:B------:R-:W4:Y:S01]  /*c840*/  LDSM.16.MT88.4 R24, [R179+0x4000] ;  /* 0x00400000b318783b */ /* 0x000f220000004200 */
[----:B------:R-:W5:Y:S01]  /*c850*/  MUFU.EX2 R20, R30 ;  /* 0x0000001e00147308 */ /* 0x000f620000000800 */
[--C-:B--2---:R-:W-:Y:S11]  /*c860*/  FFMA.FTZ R8, R77, c[0x0][0x2d0], -R0.reuse ;  /* 0x0000b4004d087a23 */ /* 0x104ff60000010800 */
[----:B------:R-:W-:Y:S10]  /*c870*/  @!UPT UIADD3 URZ, URZ, URZ, URZ ;  /* 0x0000003f3f3ff290 */ /* 0x000ff4000fffe03f */
[----:B------:R-:W-:Y:S07]  /*c880*/  HMMA.16816.F32.BF16 R144, R12, R22, R4 ;  /* 0x000000160c90723c */ /* 0x000fee0000041804 */
[----:B------:R-:W-:Y:S01]  /*c890*/  FFMA.FTZ R7, R78, c[0x0][0x2d0], -R0 ;  /* 0x0000b4004e077a23 */ /* 0x000fe20000010800 */
[----:B-1----:R-:W-:Y:S01]  /*c8a0*/  F2FP.BF16.PACK_AB R4, R28, R32 ;  /* 0x000000201c04723e */ /* 0x002fe200000010ff */
[----:B------:R-:W-:Y:S01]  /*c8b0*/  FADD.FTZ R0, R32, R2 ;  /* 0x0000000220007221 */ /* 0x000fe20000010000 */
[----:B---3--:R-:W-:Y:S01]  /*c8c0*/  F2FP.BF16.PACK_AB R6, R21, R29 ;  /* 0x0000001d1506723e */ /* 0x008fe200000010ff */
[----:B------:R1:W2:Y:S01]  /*c8d0*/  MUFU.EX2 R2, R31 ;  /* 0x0000001f00027308 */ /* 0x0002a20000000800 */
[----:B------:R-:W-:-:S02]  /*c8e0*/  FADD.FTZ R5, R70, R3 ;  /* 0x0000000346057221 */ /* 0x000fc40000010000 */
[----:B------:R-:W-:Y:S01]  /*c8f0*/  FADD.FTZ R0, R28, R0 ;  /* 0x000000001c007221 */ /* 0x000fe20000010000 */
[----:B------:R-:W-:Y:S03]  /*c900*/  LDSM.16.MT88.4 R68, [R247+0x3800] ;  /* 0x00380000f744783b */ /* 0x000fe60000004200 */
[----:B------:R-:W-:Y:S01]  /*c910*/  FADD.FTZ R0, R29, R0 ;  /* 0x000000001d007221 */ /* 0x000fe20000010000 */
[----:B------:R-:W-:Y:S03]  /*c920*/  MUFU.EX2 R3, R33 ;  /* 0x0000002100037308 */ /* 0x000fe60000000800 */
[----:B------:R-:W-:-:S04]  /*c930*/  FADD.FTZ R0, R21, R0 ;  /* 0x0000000015007221 */ /* 0x000fc80000010000 */
[----:B-----5:R-:W-:Y:S01]  /*c940*/  FADD.FTZ R0, R20, R0 ;  /* 0x0000000014007221 */ /* 0x020fe20000010000 */
[----:B-1----:R-:W1:Y:S01]  /*c950*/  LDSM.16.MT88.4 R28, [R179+0x4800] ;  /* 0x00480000b31c783b */ /* 0x002e620000004200 */
[C---:B--2---:R-:W-:Y:S02]  /*c960*/  F2FP.BF16.PACK_AB R100, R2.reuse, R20 ;  /* 0x000000140264723e */ /* 0x044fe400000010ff */
[----:B----4-:R-:W-:Y:S01]  /*c970*/  HMMA.16816.F32.BF16 R20, R16, R24, RZ ;  /* 0x000000181014723c */ /* 0x010fe200000418ff */
[----:B------:R-:W-:Y:S01]  /*c980*/  FADD.FTZ R32, R2, R0 ;  /* 0x0000000002207221 */ /* 0x000fe20000010000 */
[----:B------:R-:W-:Y:S08]  /*c990*/  MUFU.EX2 R25, R39 ;  /* 0x0000002700197308 */ /* 0x000ff00000000800 */
[----:B------:R-:W2:Y:S08]  /*c9a0*/  MUFU.EX2 R2, R7 ;  /* 0x0000000700027308 */ /* 0x000eb00000000800 */
[----:B------:R-:W-:Y:S08]  /*c9b0*/  MUFU.EX2 R0, R8 ;  /* 0x0000000800007308 */ /* 0x000ff00000000800 */
[----:B------:R-:W-:Y:S01]  /*c9c0*/  MUFU.EX2 R7, R9 ;  /* 0x0000000900077308 */ /* 0x000fe20000000800 */
[----:B--2---:R-:W-:-:S07]  /*c9d0*/  FADD.FTZ R5, R2, R5 ;  /* 0x0000000502057221 */ /* 0x004fce0000010000 */
[----:B------:R-:W2:Y:S01]  /*c9e0*/  MUFU.EX2 R24, R36 ;  /* 0x0000002400187308 */ /* 0x000ea20000000800 */
[----:B-1----:R-:W-:Y:S07]  /*c9f0*/  HMMA.16816.F32.BF16 R52, R12, R28, R20 ;  /* 0x0000001c0c34723c */ /* 0x002fee0000041814 */
[----:B------:R-:W-:Y:S01]  /*ca00*/  MUFU.EX2 R9, R34 ;  /* 0x0000002200097308 */ /* 0x000fe20000000800 */
[----:B------:R-:W-:Y:S01]  /*ca10*/  HMMA.16816.F32.BF16 R20, R16, R26, RZ ;  /* 0x0000001a1014723c */ /* 0x000fe200000418ff */
[----:B--2---:R-:W-:-:S06]  /*ca20*/  F2FP.BF16.PACK_AB R102, R24, R25 ;  /* 0x000000191866723e */ /* 0x004fcc00000010ff */
[----:B------:R-:W1:Y:S02]  /*ca30*/  MUFU.EX2 R8, R35 ;  /* 0x0000002300087308 */ /* 0x000e640000000800 */
[----:B-1----:R-:W-:Y:S11]  /*ca40*/  F2FP.BF16.PACK_AB R101, R8, R9 ;  /* 0x000000090865723e */ /* 0x002ff600000010ff */
[----:B------:R-:W-:Y:S04]  /*ca50*/  @!UPT UIADD3 URZ, URZ, URZ, URZ ;  /* 0x0000003f3f3ff290 */ /* 0x000fe8000fffe03f */
[----:B------:R-:W-:Y:S07]  /*ca60*/  HMMA.16816.F32.BF16 R44, R12, R30, R20 ;  /* 0x0000001e0c2c723c */ /* 0x000fee0000041814 */
[----:B------:R-:W-:Y:S02]  /*ca70*/  FADD.FTZ R20, R0, R5 ;  /* 0x0000000500147221 */ /* 0x000fe40000010000 */
[----:B------:R-:W-:Y:S02]  /*ca80*/  FADD.FTZ R5, R25, R32 ;  /* 0x0000002019057221 */ /* 0x000fe40000010000 */
[----:B------:R-:W-:Y:S01]  /*ca90*/  FADD.FTZ R20, R7, R20 ;  /* 0x0000001407147221 */ /* 0x000fe20000010000 */
[C---:B------:R-:W-:Y:S01]  /*caa0*/  F2FP.BF16.PACK_AB R7, R3.reuse, R7 ;  /* 0x000000070307723e */ /* 0x040fe200000010ff */
[----:B------:R-:W-:Y:S01]  /*cab0*/  FADD.FTZ R192, R24, R5 ;  /* 0x0000000518c07221 */ /* 0x000fe20000010000 */
[----:B------:R-:W-:Y:S01]  /*cac0*/  F2FP.BF16.PACK_AB R5, R0, R2 ;  /* 0x000000020005723e */ /* 0x000fe200000010ff */
[----:B------:R-:W-:Y:S01]  /*cad0*/  FADD.FTZ R20, R3, R20 ;  /* 0x0000001403147221 */ /* 0x000fe20000010000 */
[----:B------:R-:W1:Y:S03]  /*cae0*/  MUFU.EX2 R2, R38 ;  /* 0x0000002600027308 */ /* 0x000e660000000800 */
[----:B------:R-:W-:-:S02]  /*caf0*/  FADD.FTZ R0, R9, R20 ;  /* 0x0000001409007221 */ /* 0x000fc40000010000 */
[----:B------:R2:W3:Y:S02]  /*cb00*/  LDSM.16.MT88.4 R20, [R103+0x4000] ;  /* 0x004000006714783b */ /* 0x0004e40000004200 */
[----:B------:R-:W-:Y:S02]  /*cb10*/  FADD.FTZ R3, R8, R0 ;  /* 0x0000000008037221 */ /* 0x000fe40000010000 */
[----:B------:R-:W4:Y:S02]  /*cb20*/  MUFU.EX2 R0, R37 ;  /* 0x0000002500007308 */ /* 0x000f240000000800 */
[----:B-1----:R-:W-:-:S04]  /*cb30*/  FADD.FTZ R3, R2, R3 ;  /* 0x0000000302037221 */ /* 0x002fc80000010000 */
[C---:B----4-:R-:W-:Y:S01]  /*cb40*/  FADD.FTZ R193, R0.reuse, R3 ;  /* 0x0000000300c17221 */ /* 0x050fe20000010000 */
        /* <DEDUP_REMOVED lines=38> */
[----:B------:R-:W4:Y:S03]  /*cdb0*/  LDSM.16.MT88.4 R112, [R247+0x1800] ;  /* 0x00180000f770783b */ /* 0x000f260000004200 */
[C---:B---3--:R-:W-:Y:S08]  /*cdc0*/  HMMA.16816.F32.BF16 R124, R100.reuse, R120, R124 ;  /* 0x00000078647c723c */ /* 0x048ff0000004187c */
[C---:B------:R-:W-:Y:S08]  /*cdd0*/  HMMA.16816.F32.BF16 R136, R100.reuse, R138, R20 ;  /* 0x0000008a6488723c */ /* 0x040ff00000041814 */
[C---:B------:R-:W-:Y:S08]  /*cde0*/  HMMA.16816.F32.BF16 R120, R100.reuse, R122, R32 ;  /* 0x0000007a6478723c */ /* 0x040ff00000041820 */
[----:B-1----:R-:W-:Y:S08]  /*cdf0*/  HMMA.16816.F32.BF16 R132, R100, R128, R132 ;  /* 0x000000806484723c */ /* 0x002ff00000041884 */
[C---:B--2---:R-:W-:Y:S08]  /*ce00*/  HMMA.16816.F32.BF16 R88, R4.reuse, R12, R88 ;  /* 0x0000000c0458723c */ /* 0x044ff00000041858 */
[----:B------:R-:W-:Y:S01]  /*ce10*/  HMMA.16816.F32.BF16 R92, R4, R14, R92 ;  /* 0x0000000e045c723c */ /* 0x000fe2000004185c */
[----:B------:R-:W1:Y:S07]  /*ce20*/  LDSM.16.MT88.4 R12, [R241+0x5000] ;  /* 0x00500000f10c783b */ /* 0x000e6e0000004200 */
[C---:B----4-:R-:W-:Y:S08]  /*ce30*/  HMMA.16816.F32.BF16 R116, R100.reuse, R112, R116 ;  /* 0x000000706474723c */ /* 0x050ff00000041874 */
[C---:B------:R-:W-:Y:S08]  /*ce40*/  HMMA.16816.F32.BF16 R128, R100.reuse, R130, R28 ;  /* 0x000000826480723c */ /* 0x040ff0000004181c */
        /* <DEDUP_REMOVED lines=33> */
[----:B------:R-:W-:Y:S01]  /*d060*/  ISETP.NE.AND P0, PT, R169, c[0x0][0x2b8], PT ;  /* 0x0000ae00a9007a0c */ /* 0x000fe20003f05270 */
[----:B------:R-:W-:Y:S01]  /*d070*/  IMAD.MOV.U32 R181, RZ, RZ, RZ ;  /* 0x000000ffffb57224 */ /* 0x000fe200078e00ff */
[----:B------:R-:W-:-:S04]  /*d080*/  IADD3 R182, R196, R168, R218 ;  /* 0x000000a8c4b67210 */ /* 0x000fc80007ffe0da */
        /* <DEDUP_REMOVED lines=8> */
[----:B------:R1:W2:Y:S01]  /*d110*/  @!P3 LDG.E R181, [R2.64] ;  /* 0x0000000a02b5b981 */ /* 0x0002a2000c1e1900 */
[----:B------:R-:W-:-:S04]  /*d120*/  IMAD.MOV R0, RZ, RZ, -R0 ;  /* 0x000000ffff007224 */ /* 0x000fc800078e0a00 */
[----:B------:R-:W-:-:S05]  /*d130*/  IMAD R182, R0, c[0x0][0x2b8], R182 ;  /* 0x0000ae0000b67a24 */ /* 0x000fca00078e02b6 */
[----:B------:R-:W-:-:S05]  /*d140*/  SHF.R.S32.HI R0, RZ, 0x1f, R182 ;  /* 0x0000001fff007819 */ /* 0x000fca00000114b6 */
[----:B------:R-:W-:-:S04]  /*d150*/  IMAD R0, R0, c[0x0][0x1e0], RZ ;  /* 0x0000780000007a24 */ /* 0x000fc800078e02ff */
[C---:B------:R-:W-:Y:S02]  /*d160*/  IMAD R0, R182.reuse, c[0x0][0x1e4], R0 ;  /* 0x00007900b6007a24 */ /* 0x040fe400078e0200 */
[----:B-1----:R-:W-:-:S04]  /*d170*/  IMAD.WIDE.U32 R2, R182, c[0x0][0x1e0], RZ ;  /* 0x00007800b6027a25 */ /* 0x002fc800078e00ff */
        /* <DEDUP_REMOVED lines=11> */
.L_x_2472:
[----:B------:R-:W-:Y:S05]  /*d230*/  BRA.DIV ~URZ, `(.L_x_2339) ;  /* 0x000106127f007947 */ /* 0x000fea000b800000 */
[----:B------:R-:W3:Y:S01]  /*d240*/  SHFL.IDX PT, R0, R6, RZ, 0x181f ;  /* 0x00181fff06007589 */ /* 0x000ee200000e0000 */
        /* <DEDUP_REMOVED lines=23> */
[----:B-1-3--:R-:W-:-:S02]  /*d3c0*/  IMAD.MOV.U32 R5, RZ, RZ, R17 ;  /* 0x000000ffff057224 */ /* 0x00afc400078e0011 */
.L_x_2473:
[----:B--2---:R-:W-:Y:S02]  /*d3d0*/  IADD3 R2, -R13, 0x10, RZ ;  /* 0x000000100d027810 */ /* 0x004fe40007ffe1ff */
        /* <DEDUP_REMOVED lines=8> */
[----:B------:R-:W-:Y:S02]  /*d460*/  IADD3.X R7, RZ, R4, R16, P1, P0 ;  /* 0x00000004ff077210 */ /* 0x000fe40000fe0410 */
[----:B------:R-:W-:Y:S02]  /*d470*/  IADD3 R2, P1, P0, R2, R0, R14 ;  /* 0x0000000002027210 */ /* 0x000fe4000783e00e */
[----:B------:R-:W-:Y:S02]  /*d480*/  ISETP.NE.U32.AND P2, PT, R13, RZ, PT ;  /* 0x000000ff0d00720c */ /* 0x000fe40003f45070 */
[----:B------:R-:W-:Y:S02]  /*d490*/  IADD3.X R3, RZ, R4, R15, P1, P0 ;  /* 0x00000004ff037210 */ /* 0x000fe40000fe040f */
[----:B------:R-:W-:-:S02]  /*d4a0*/  ISETP.NE.U32.AND P1, PT, R12, RZ, PT ;  /* 0x000000ff0c00720c */ /* 0x000fc40003f25070 */
[----:B------:R-:W-:-:S07]  /*d4b0*/  ISETP.NE.U32.AND P0, PT, R5, RZ, PT ;  /* 0x000000ff0500720c */ /* 0x000fce0003f05070 */
[----:B------:R-:W-:Y:S01]  /*d4c0*/  @!PT LDS RZ, [RZ] ;  /* 0x00000000fffff984 */ /* 0x000fe20000000800 */
[----:B------:R-:W-:Y:S01]  /*d4d0*/  @!PT LDS RZ, [RZ] ;  /* 0x00000000fffff984 */ /* 0x000fe20000000800 */
[----:B------:R-:W-:Y:S01]  /*d4e0*/  @!PT LDS RZ, [RZ] ;  /* 0x00000000fffff984 */ /* 0x000fe20000000800 */
[----:B------:R1:W-:Y:S04]  /*d4f0*/  LDGSTS.E.BYPASS.LTC128B.128.ZFILL [R200+0xd100], [R8.64], P2 ;  /* 0x0d10000008c87fae */ /* 0x0003e80009141d4a */
[----:B------:R1:W-:Y:S04]  /*d500*/  LDGSTS.E.BYPASS.LTC128B.128.ZFILL [R200+0xf100], [R6.64], P1 ;  /* 0x0f10000006c87fae */ /* 0x0003e80008941d4a */
[----:B------:R1:W-:Y:S02]  /*d510*/  LDGSTS.E.BYPASS.LTC128B.128.ZFILL [R200+0x11100], [R2.64], P0 ;  /* 0x1110000002c87fae */ /* 0x0003e40008141d4a */
.L_x_2337:
[----:B------:R-:W-:Y:S05]  /*d520*/  BSYNC B0 ;  /* 0x0000000000007941 */ /* 0x000fea0003800000 */
.L_x_2336:
[----:B------:R-:W2:Y:S04]  /*d530*/  LDL R4, [R1+0x4] ;  /* 0x0000040001047983 */ /* 0x000ea80000100800 */
[----:B------:R-:W3:Y:S04]  /*d540*/  LDL R5, [R1+0x64] ;  /* 0x0000640001057983 */ /* 0x000ee80000100800 */
[----:B-1----:R-:W3:Y:S01]  /*d550*/  LDL R3, [R1+0x58] ;  /* 0x0000580001037983 */ /* 0x002ee20000100800 */
[----:B------:R-:W-:Y:S01]  /*d560*/  IMAD.MOV.U32 R6, RZ, RZ, 0x1 ;  /* 0x00000001ff067424 */ /* 0x000fe200078e00ff */
[----:B------:R-:W-:-:S02]  /*d570*/  IADD3 R180, R180, -0x2, RZ ;  /* 0xfffffffeb4b47810 */ /* 0x000fc40007ffe0ff */
[----:B------:R-:W0:Y:S02]  /*d580*/  LDGDEPBAR ;  /* 0x00000000000079af */ /* 0x000e240000000000 */
[C---:B------:R-:W-:Y:S02]  /*d590*/  ISETP.NE.AND P0, PT, R6.reuse, c[0x0][0x2c4], PT ;  /* 0x0000b10006007a0c */ /* 0x040fe40003f05270 */
[----:B------:R-:W-:Y:S01]  /*d5a0*/  ISETP.LE.AND P1, PT, R6, c[0x0][0x32c], PT ;  /* 0x0000cb0006007a0c */ /* 0x000fe20003f23270 */
[----:B--2---:R-:W-:-:S10]  /*d5b0*/  IMAD.SHL.U32 R4, R4, 0x80, RZ ;  /* 0x0000008004047824 */ /* 0x004fd400078e00ff */
[----:B------:R-:W-:-:S04]  /*d5c0*/  @P0 IMAD.HI.U32 R2, R4, c[0x0][0x2c8], RZ ;  /* 0x0000b20004020a27 */ /* 0x000fc800078e00ff */
[----:B------:R-:W-:Y:S01]  /*d5d0*/  IMAD.MOV.U32 R0, RZ, RZ, R4 ;  /* 0x000000ffff007224 */ /* 0x000fe200078e0004 */
[----:B------:R-:W-:-:S04]  /*d5e0*/  @P0 SHF.R.U32.HI R0, RZ, c[0x0][0x2cc], R2 ;  /* 0x0000b300ff000a19 */ /* 0x000fc80000011602 */
[----:B---3--:R-:W-:-:S04]  /*d5f0*/  IADD3 R2, -R3, R5, R0 ;  /* 0x0000000503027210 */ /* 0x008fc80007ffe100 */
        /* <DEDUP_REMOVED lines=12> */
.L_x_2342:
[----:B------:R-:W-:-:S13]  /*d6c0*/  ISETP.NE.AND P0, PT, R6, c[0x0][0x32c], PT ;  /* 0x0000cb0006007a0c */ /* 0x000fda0003f05270 */
[----:B------:R-:W-:-:S05]  /*d6d0*/  @P0 IMAD.HI.U32 R2, R3, c[0x0][0x330], RZ ;  /* 0x0000cc0003020a27 */ /* 0x000fca00078e00ff */
[----:B------:R-:W-:Y:S02]  /*d6e0*/  @P0 SHF.R.U32.HI R3, RZ, c[0x0][0x334], R2 ;  /* 0x0000cd00ff030a19 */ /* 0x000fe40000011602 */
.L_x_2343:
[----:B------:R-:W-:Y:S05]  /*d6f0*/  BSYNC B0 ;  /* 0x0000000000007941 */ /* 0x000fea0003800000 */
.L_x_2341:
[----:B------:R-:W-:-:S05]  /*d700*/  MOV R2, c[0x0][0x32c] ;  /* 0x0000cb0000027a02 */ /* 0x000fca0000000f00 */
[----:B------:R-:W-:-:S05]  /*d710*/  IMAD R3, R3, R2, c[0x0][0x32c] ;  /* 0x0000cb0003037624 */ /* 0x000fca00078e0202 */
[----:B------:R-:W-:-:S04]  /*d720*/  IMNMX R0, R0, R3, PT ;  /* 0x0000000300007217 */ /* 0x000fc80003800200 */
.L_x_2340:
        /* <DEDUP_REMOVED lines=8> */
[----:B------:R-:W-:Y:S02]  /*d7b0*/  MOV R183, RZ ;  /* 0x000000ff00b77202 */ /* 0x000fe40000000f00 */
[----:B------:R-:W-:Y:S02]  /*d7c0*/  MOV R169, 0x1 ;  /* 0x0000000100a97802 */ /* 0x000fe40000000f00 */
.L_x_2361:
        /* <DEDUP_REMOVED lines=19> */
[----:B------:R-:W-:Y:S05]  /*d900*/  SHF.R.S32.HI R2, RZ, 0x1f, R182 ;  /* 0x0000001fff027819 */ /* 0x000fea00000114b6 */
[----:B------:R-:W-:Y:S02]  /*d910*/  IMAD R4, R2, c[0x0][0x208], RZ ;  /* 0x0000820002047a24 */ /* 0x000fe400078e02ff */
[C---:B------:R-:W-:Y:S04]  /*d920*/  IMAD.WIDE.U32 R2, R182.reuse, c[0x0][0x208], RZ ;  /* 0x00008200b6027a25 */ /* 0x040fe800078e00ff */
        /* <DEDUP_REMOVED lines=12> */
.L_x_2474:
[----:B------:R-:W-:-:S05]  /*d9f0*/  BRA.DIV ~URZ, `(.L_x_2348) ;  /* 0x000101927f007947 */ /* 0x000fca000b800000 */
[----:B------:R-:W5:Y:S01]  /*da00*/  SHFL.IDX PT, R2, R17, RZ, 0x181f ;  /* 0x00181fff11027589 */ /* 0x000f6200000e0000 */
[----:B------:R-:W-:Y:S01]  /*da10*/  IMAD.SHL.U32 R24, R187, 0x2, RZ ;  /* 0x00000002bb187824 */ /* 0x000fe200078e00ff */
[----:B------:R-:W-:Y:S01]  /*da20*/  SHF.R.S32.HI R3, RZ, 0x1f, R187 ;  /* 0x0000001fff037819 */ /* 0x000fe200000114bb */
[----:B------:R-:W-:Y:S01]  /*da30*/  IMAD R27, R183, 0x6000, RZ ;  /* 0x00006000b71b7824 */ /* 0x000fe200078e02ff */
[C---:B------:R-:W-:Y:S01]  /*da40*/  SHF.L.U64.HI R18, R195.reuse, 0x1, R206 ;  /* 0x00000001c3127819 */ /* 0x040fe200000102ce */
[----:B------:R-:W-:Y:S01]  /*da50*/  IMAD.SHL.U32 R16, R195, 0x2, RZ ;  /* 0x00000002c3107824 */ /* 0x000fe200078e00ff */
[----:B------:R-:W-:Y:S01]  /*da60*/  SHF.L.U64.HI R26, R187, 0x1, R3 ;  /* 0x00000001bb1a7819 */ /* 0x000fe20000010203 */
[----:B------:R-:W-:Y:S01]  /*da70*/  IMAD.IADD R4, R200, 0x1, R27 ;  /* 0x00000001c8047824 */ /* 0x000fe200078e021b */
[C---:B------:R-:W-:Y:S01]  /*da80*/  SHF.L.U64.HI R25, R194.reuse, 0x1, R205 ;  /* 0x00000001c2197819 */ /* 0x040fe200000102cd */
[----:B------:R-:W-:Y:S01]  /*da90*/  IMAD.SHL.U32 R19, R194, 0x2, RZ ;  /* 0x00000002c2137824 */ /* 0x000fe200078e00ff */
[----:B------:R-:W-:Y:S02]  /*daa0*/  SEL R3, RZ, 0x10, P6 ;  /* 0x00000010ff037807 */ /* 0x000fe40003000000 */
[C---:B-----5:R-:W-:Y:S05]  /*dab0*/  IADD3 R6, P0, R2.reuse, R24, RZ ;  /* 0x0000001802067210 */ /* 0x060fea0007f1e0ff */
[C---:B---3--:R-:W-:Y:S05]  /*dac0*/  IMAD.X R7, R5.reuse, 0x1, R26, P0 ;  /* 0x0000000105077824 */ /* 0x048fea00000e061a */
[----:B------:R-:W-:Y:S01]  /*dad0*/  @!PT LDS RZ, [RZ] ;  /* 0x00000000fffff984 */ /* 0x000fe20000000800 */
[----:B------:R-:W-:Y:S01]  /*dae0*/  @!PT LDS RZ, [RZ] ;  /* 0x00000000fffff984 */ /* 0x000fe20000000800 */
[----:B------:R3:W-:Y:S02]  /*daf0*/  LDGSTS.E.BYPASS.LTC128B.128 [R4+0x100], [R6.64], !P5 ;  /* 0x0010000006047fae */ /* 0x0007e4000e901d4a */
[C---:B---3--:R-:W-:Y:S05]  /*db00*/  IADD3 R6, P0, R2.reuse, R16, RZ ;  /* 0x0000001002067210 */ /* 0x048fea0007f1e0ff */
[C---:B------:R-:W-:Y:S05]  /*db10*/  IMAD.X R7, R5.reuse, 0x1, R18, P0 ;  /* 0x0000000105077824 */ /* 0x040fea00000e0612 */
[----:B------:R3:W-:Y:S02]  /*db20*/  LDGSTS.E.BYPASS.LTC128B.128 [R4+0x2100], [R6.64], !P4 ;  /* 0x0210000006047fae */ /* 0x0007e4000e101d4a */
[----:B---3--:R-:W-:Y:S02]  /*db30*/  IADD3 R6, P0, R2, R19, RZ ;  /* 0x0000001302067210 */ /* 0x008fe40007f1e0ff */
[----:B------:R-:W3:Y:S03]  /*db40*/  SHFL.IDX PT, R2, R17, 0x1, 0x181f ;  /* 0x00381f0011027f89 */ /* 0x000ee600000e0000 */
[----:B------:R-:W-:Y:S02]  /*db50*/  IMAD.X R7, R5, 0x1, R25, P0 ;  /* 0x0000000105077824 */ /* 0x000fe400000e0619 */
[----:B------:R5:W4:Y:S04]  /*db60*/  SHFL.IDX PT, R5, R9, 0x1, 0x181f ;  /* 0x00381f0009057f89 */ /* 0x000b2800000e0000 */
[----:B------:R2:W-:Y:S01]  /*db70*/  LDGSTS.E.BYPASS.LTC128B.128 [R4+0x4100], [R6.64], !P6 ;  /* 0x0410000006047fae */ /* 0x0005e2000f101d4a */
[----:B----45:R-:W-:Y:S01]  /*db80*/  IMAD.MOV.U32 R9, RZ, RZ, R3 ;  /* 0x000000ffff097224 */ /* 0x030fe200078e0003 */
[----:B--2---:R-:W-:Y:S04]  /*db90*/  SEL R6, RZ, 0x10, P4 ;  /* 0x00000010ff067807 */ /* 0x004fe80002000000 */
.L_x_2475:
[----:B---3--:R-:W-:Y:S01]  /*dba0*/  ISETP.NE.U32.AND P2, PT, R6, RZ, PT ;  /* 0x000000ff0600720c */ /* 0x008fe20003f45070 */
[----:B------:R-:W-:Y:S01]  /*dbb0*/  IMAD.IADD R27, R200, 0x1, R27 ;  /* 0x00000001c81b7824 */ /* 0x000fe200078e021b */
[----:B------:R-:W-:Y:S02]  /*dbc0*/  IADD3 R6, -R6, 0x10, RZ ;  /* 0x0000001006067810 */ /* 0x000fe40007ffe1ff */
[----:B------:R-:W-:Y:S02]  /*dbd0*/  IADD3 R3, -R9, 0x10, RZ ;  /* 0x0000001009037810 */ /* 0x000fe40007ffe1ff */
[----:B------:R-:W-:Y:S02]  /*dbe0*/  LOP3.LUT R6, R6, 0xf, RZ, 0xc0, !PT ;  /* 0x0000000f06067812 */ /* 0x000fe400078ec0ff */
[----:B------:R-:W-:Y:S02]  /*dbf0*/  LOP3.LUT R3, R3, 0xf, RZ, 0xc0, !PT ;  /* 0x0000000f03037812 */ /* 0x000fe400078ec0ff */
[----:B------:R-:W-:Y:S04]  /*dc00*/  IADD3 R6, P1, P0, R6, R2, R16 ;  /* 0x0000000206067210 */ /* 0x000fe8000783e010 */
[-C--:B------:R-:W-:Y:S02]  /*dc10*/  IADD3.X R7, RZ, R5.reuse, R18, P1, P0 ;  /* 0x00000005ff077210 */ /* 0x080fe40000fe0412 */
        /* <DEDUP_REMOVED lines=12> */
.L_x_2346:
[----:B------:R-:W-:Y:S05]  /*dce0*/  BSYNC B0 ;  /* 0x0000000000007941 */ /* 0x000fea0003800000 */
.L_x_2345:
[----:B------:R-:W0:Y:S01]  /*dcf0*/  LDGDEPBAR ;  /* 0x00000000000079af */ /* 0x000e220000000000 */
[----:B------:R-:W-:Y:S01]  /*dd00*/  WARPSYNC 0xffffffff ;  /* 0xffffffff00007948 */ /* 0x000fe20003800000 */
[C---:B--23--:R-:W-:Y:S01]  /*dd10*/  HMMA.16816.F32.BF16 R4, R36.reuse, R12, RZ ;  /* 0x0000000c2404723c */ /* 0x04cfe200000418ff */
[----:B------:R-:W-:Y:S01]  /*dd20*/  IMAD.MOV.U32 R245, RZ, RZ, 0x1 ;  /* 0x00000001fff57424 */ /* 0x000fe200078e00ff */
[----:B------:R-:W-:Y:S02]  /*dd30*/  ULDC UR4, c[0x0][0x324] ;  /* 0x0000c90000047ab9 */ /* 0x000fe40000000800 */
[C---:B------:R-:W-:Y:S01]  /*dd40*/  IMAD.IADD R3, R170.reuse, 0x1, R0 ;  /* 0x00000001aa037824 */ /* 0x040fe200078e0200 */
[----:B------:R-:W-:Y:S01]  /*dd50*/  IADD3 R2, R171, R0, R170 ;  /* 0x00000000ab027210 */ /* 0x000fe20007ffe0aa */
[----:B------:R-:W-:Y:S01]  /*dd60*/  IMAD.IADD R9, R170, 0x1, R8 ;  /* 0x00000001aa097824 */ /* 0x000fe200078e0208 */
[----:B------:R-:W-:Y:S01]  /*dd70*/  ISETP.NE.AND P0, PT, R245, c[0x0][0x2c4], PT ;  /* 0x0000b100f5007a0c */ /* 0x000fe20003f05270 */
[C---:B------:R-:W-:Y:S01]  /*dd80*/  HMMA.16816.F32.BF16 R12, R36.reuse, R14, RZ ;  /* 0x0000000e240c723c */ /* 0x040fe200000418ff */
[----:B------:R-:W-:Y:S01]  /*dd90*/  IMAD.MOV.U32 R184, RZ, RZ, 0x1 ;  /* 0x00000001ffb87424 */ /* 0x000fe200078e00ff */
[----:B------:R-:W-:Y:S04]  /*dda0*/  ULOP3.LUT UR4, URZ, UR4, URZ, 0x33, !UPT ;  /* 0x000000043f047292 */ /* 0x000fe8000f8e333f */
[----:B------:R-:W-:Y:S02]  /*ddb0*/  ISETP.LE.AND P1, PT, R184, c[0x0][0x32c], PT ;  /* 0x0000cb00b8007a0c */ /* 0x000fe40003f23270 */
        /* <DEDUP_REMOVED lines=16> */
[C---:B------:R-:W-:Y:S01]  /*dec0*/  HMMA.16816.F32.BF16 R32, R148.reuse, R164, R32 ;  /* 0x000000a49420723c */ /* 0x040fe20000041820 */
[----:B------:R-:W3:Y:S07]  /*ded0*/  LDL R164, [R1+0x4] ;  /* 0x0000040001a47983 */ /* 0x000eee0000100800 */
[----:B------:R-:W-:Y:S01]  /*dee0*/  HMMA.16816.F32.BF16 R36, R148, R166, R36 ;  /* 0x000000a69424723c */ /* 0x000fe20000041824 */
[----:B------:R-:W4:Y:S07]  /*def0*/  LDSM.16.M88.4 R148, [R3+0x1000] ;  /* 0x001000000394783b */ /* 0x000f2e0000000200 */
[C---:B-1----:R-:W-:Y:S08]  /*df00*/  HMMA.16816.F32.BF16 R4, R144.reuse, R152, R4 ;  /* 0x000000989004723c */ /* 0x042ff00000041804 */
[C---:B------:R-:W-:Y:S01]  /*df10*/  HMMA.16816.F32.BF16 R12, R144.reuse, R154, R12 ;  /* 0x0000009a900c723c */ /* 0x040fe2000004180c */
[----:B------:R-:W-:Y:S07]  /*df20*/  LDSM.16.M88.4 R152, [R9] ;  /* 0x000000000998783b */ /* 0x000fee0000000200 */
[C---:B--2---:R-:W-:Y:S08]  /*df30*/  HMMA.16816.F32.BF16 R16, R144.reuse, R156, R16 ;  /* 0x0000009c9010723c */ /* 0x044ff00000041810 */
[C---:B------:R-:W-:Y:S01]  /*df40*/  HMMA.16816.F32.BF16 R20, R144.reuse, R158, R20 ;  /* 0x0000009e9014723c */ /* 0x040fe20000041814 */
[----:B------:R-:W-:Y:S07]  /*df50*/  LDSM.16.M88.4 R156, [R9+0x800] ;  /* 0x00080000099c783b */ /* 0x000fee0000000200 */
[C---:B----4-:R-:W-:Y:S08]  /*df60*/  HMMA.16816.F32.BF16 R24, R144.reuse, R148, R24 ;  /* 0x000000949018723c */ /* 0x050ff00000041818 */
[C---:B------:R-:W-:Y:S01]  /*df70*/  HMMA.16816.F32.BF16 R28, R144.reuse, R150, R28 ;  /* 0x00000096901c723c */ /* 0x040fe2000004181c */
[----:B------:R-:W1:Y:S07]  /*df80*/  LDSM.16.M88.4 R148, [R174] ;  /* 0x00000000ae94783b */ /* 0x000e6e0000000200 */
[C---:B------:R-:W-:Y:S08]  /*df90*/  HMMA.16816.F32.BF16 R32, R144.reuse, R160, R32 ;  /* 0x000000a09020723c */ /* 0x040ff00000041820 */
        /* <DEDUP_REMOVED lines=14> */
[----:B------:R-:W2:Y:S06]  /*e080*/  LDSM.16.M88.4 R148, [R0+0x3000] ;  /* 0x003000000094783b */ /* 0x000eac0000000200 */
[----:B------:R-:W4:Y:S01]  /*e090*/  LDSM.16.M88.4 R160, [R0+0x3800] ;  /* 0x0038000000a0783b */ /* 0x000f220000000200 */
[C---:B-1----:R-:W-:Y:S08]  /*e0a0*/  HMMA.16816.F32.BF16 R4, R144.reuse, R152, R4 ;  /* 0x000000989004723c */ /* 0x042ff00000041804 */
[C---:B------:R-:W-:Y:S01]  /*e0b0*/  HMMA.16816.F32.BF16 R12, R144.reuse, R154, R12 ;  /* 0x0000009a900c723c */ /* 0x040fe2000004180c */
[----:B------:R-:W-:Y:S07]  /*e0c0*/  LDSM.16.M88.4 R152, [R8+0x2000] ;  /* 0x002000000898783b */ /* 0x000fee0000000200 */
[C---:B------:R-:W-:Y:S08]  /*e0d0*/  HMMA.16816.F32.BF16 R16, R144.reuse, R156, R16 ;  /* 0x0000009c9010723c */ /* 0x040ff00000041810 */
[C---:B------:R-:W-:Y:S08]  /*e0e0*/  HMMA.16816.F32.BF16 R20, R144.reuse, R158, R20 ;  /* 0x0000009e9014723c */ /* 0x040ff00000041814 */
[C---:B--2---:R-:W-:Y:S08]  /*e0f0*/  HMMA.16816.F32.BF16 R24, R144.reuse, R148, R24 ;  /* 0x000000949018723c */ /* 0x044ff00000041818 */
[C---:B------:R-:W-:Y:S01]  /*e100*/  HMMA.16816.F32.BF16 R28, R144.reuse, R150, R28 ;  /* 0x00000096901c723c */ /* 0x040fe2000004181c */
[----:B------:R-:W1:Y:S07]  /*e110*/  LDSM.16.M88.4 R148, [R173+0x4000] ;  /* 0x00400000ad94783b */ /* 0x000e6e0000000200 */
[C---:B----4-:R-:W-:Y:S07]  /*e120*/  HMMA.16816.F32.BF16 R32, R144.reuse, R160, R32 ;  /* 0x000000a09020723c */ /* 0x050fee0000041820 */
[----:B------:R-:W-:Y:S01]  /*e130*/  IMAD.IADD R160, R171, 0x1, R0 ;  /* 0x00000001aba07824 */ /* 0x000fe200078e0200 */
[----:B------:R-:W-:Y:S04]  /*e140*/  HMMA.16816.F32.BF16 R36, R144, R162, R36 ;  /* 0x000000a29024723c */ /* 0x000fe80000041824 */
[----:B------:R-:W2:Y:S06]  /*e150*/  LDSM.16.M88.4 R144, [R160+0x2800] ;  /* 0x00280000a090783b */ /* 0x000eac0000000200 */
[----:B------:R-:W4:Y:S01]  /*e160*/  LDSM.16.M88.4 R156, [R160+0x3000] ;  /* 0x00300000a09c783b */ /* 0x000f220000000200 */
[C---:B-1----:R-:W-:Y:S08]  /*e170*/  HMMA.16816.F32.BF16 R4, R148.reuse, R152, R4 ;  /* 0x000000989404723c */ /* 0x042ff00000041804 */
[C---:B------:R-:W-:Y:S01]  /*e180*/  HMMA.16816.F32.BF16 R12, R148.reuse, R154, R12 ;  /* 0x0000009a940c723c */ /* 0x040fe2000004180c */
[----:B------:R-:W-:Y:S07]  /*e190*/  LDSM.16.M88.4 R152, [R175+0x4000] ;  /* 0x00400000af98783b */ /* 0x000fee0000000200 */
[C---:B--2---:R-:W-:Y:S08]  /*e1a0*/  HMMA.16816.F32.BF16 R16, R148.reuse, R144, R16 ;  /* 0x000000909410723c */ /* 0x044ff00000041810 */
[C---:B------:R-:W-:Y:S01]  /*e1b0*/  HMMA.16816.F32.BF16 R20, R148.reuse, R146, R20 ;  /* 0x000000929414723c */ /* 0x040fe20000041814 */
[----:B------:R-:W1:Y:S07]  /*e1c0*/  LDSM.16.M88.4 R144, [R160+0x3800] ;  /* 0x00380000a090783b */ /* 0x000e6e0000000200 */
[C---:B----4-:R-:W-:Y:S08]  /*e1d0*/  HMMA.16816.F32.BF16 R24, R148.reuse, R156, R24 ;  /* 0x0000009c9418723c */ /* 0x050ff00000041818 */
[C---:B------:R-:W-:Y:S01]  /*e1e0*/  HMMA.16816.F32.BF16 R28, R148.reuse, R158, R28 ;  /* 0x0000009e941c723c */ /* 0x040fe2000004181c */
[----:B------:R-:W2:Y:S07]  /*e1f0*/  LDSM.16.M88.4 R156, [R3+0x2000] ;  /* 0x00200000039c783b */ /* 0x000eae0000000200 */
[C---:B-1----:R-:W-:Y:S08]  /*e200*/  HMMA.16816.F32.BF16 R32, R148.reuse, R144, R32 ;  /* 0x000000909420723c */ /* 0x042ff00000041820 */
[----:B------:R-:W-:Y:S01]  /*e210*/  HMMA.16816.F32.BF16 R36, R148, R146, R36 ;  /* 0x000000929424723c */ /* 0x000fe20000041824 */
[----:B------:R-:W1:Y:S06]  /*e220*/  LDSM.16.M88.4 R144, [R3+0x2800] ;  /* 0x002800000390783b */ /* 0x000e6c0000000200 */
[----:B------:R-:W4:Y:S01]  /*e230*/  LDSM.16.M88.4 R148, [R3+0x3000] ;  /* 0x003000000394783b */ /* 0x000f220000000200 */
[C---:B--2---:R-:W-:Y:S08]  /*e240*/  HMMA.16816.F32.BF16 R4, R152.reuse, R156, R4 ;  /* 0x0000009c9804723c */ /* 0x044ff00000041804 */
[C---:B------:R-:W-:Y:S01]  /*e250*/  HMMA.16816.F32.BF16 R12, R152.reuse, R158, R12 ;  /* 0x0000009e980c723c */ /* 0x040fe2000004180c */
[----:B------:R-:W2:Y:S07]  /*e260*/  LDSM.16.M88.4 R156, [R3+0x3800] ;  /* 0x00380000039c783b */ /* 0x000eae0000000200 */
[C---:B-1----:R-:W-:Y:S08]  /*e270*/  HMMA.16816.F32.BF16 R16, R152.reuse, R144, R16 ;  /* 0x000000909810723c */ /* 0x042ff00000041810 */
[C---:B------:R-:W-:Y:S01]  /*e280*/  HMMA.16816.F32.BF16 R20, R152.reuse, R146, R20 ;  /* 0x000000929814723c */ /* 0x040fe20000041814 */
[----:B------:R-:W-:Y:S07]  /*e290*/  LDSM.16.M88.4 R144, [R174+0x4000] ;  /* 0x00400000ae90783b */ /* 0x000fee0000000200 */
[C---:B----4-:R-:W-:Y:S08]  /*e2a0*/  HMMA.16816.F32.BF16 R24, R152.reuse, R148, R24 ;  /* 0x000000949818723c */ /* 0x050ff00000041818 */
        /* <DEDUP_REMOVED lines=18> */
[----:B------:R-:W4:Y:S01]  /*e3d0*/  LDSM.16.M88.4 R156, [R0+0x5000] ;  /* 0x00500000009c783b */ /* 0x000f220000000200 */
[C---:B-1----:R-:W-:Y:S08]  /*e3e0*/  HMMA.16816.F32.BF16 R4, R148.reuse, R152, R4 ;  /* 0x000000989404723c */ /* 0x042ff00000041804 */
[C---:B------:R-:W-:Y:S01]  /*e3f0*/  HMMA.16816.F32.BF16 R12, R148.reuse, R154, R12 ;  /* 0x0000009a940c723c */ /* 0x040fe2000004180c */
[----:B------:R-:W1:Y:S07]  /*e400*/  LDSM.16.M88.4 R152, [R0+0x5800] ;  /* 0x005800000098783b */ /* 0x000e6e0000000200 */
[C---:B--2---:R-:W-:Y:S08]  /*e410*/  HMMA.16816.F32.BF16 R16, R148.reuse, R144, R16 ;  /* 0x000000909410723c */ /* 0x044ff00000041810 */
[C---:B------:R-:W-:Y:S01]  /*e420*/  HMMA.16816.F32.BF16 R20, R148.reuse, R146, R20 ;  /* 0x000000929414723c */ /* 0x040fe20000041814 */
[----:B------:R-:W-:Y:S07]  /*e430*/  LDSM.16.M88.4 R144, [R173+0x8000] ;  /* 0x00800000ad90783b */ /* 0x000fee0000000200 */
[C---:B----4-:R-:W-:Y:S08]  /*e440*/  HMMA.16816.F32.BF16 R24, R148.reuse, R156, R24 ;  /* 0x0000009c9418723c */ /* 0x050ff00000041818 */
[C---:B------:R-:W-:Y:S01]  /*e450*/  HMMA.16816.F32.BF16 R28, R148.reuse, R158, R28 ;  /* 0x0000009e941c723c */ /* 0x040fe2000004181c */
[----:B------:R3:W2:Y:S07]  /*e460*/  LDSM.16.M88.4 R156, [R8+0x4000] ;  /* 0x00400000089c783b */ /* 0x0006ae0000000200 */
[C---:B-1----:R-:W-:Y:S08]  /*e470*/  HMMA.16816.F32.BF16 R32, R148.reuse, R152, R32 ;  /* 0x000000989420723c */ /* 0x042ff00000041820 */
[----:B------:R-:W-:Y:S01]  /*e480*/  HMMA.16816.F32.BF16 R36, R148, R154, R36 ;  /* 0x0000009a9424723c */ /* 0x000fe20000041824 */
[----:B------:R-:W1:Y:S06]  /*e490*/  LDSM.16.M88.4 R148, [R160+0x4800] ;  /* 0x00480000a094783b */ /* 0x000e6c0000000200 */
[----:B------:R-:W4:Y:S01]  /*e4a0*/  LDSM.16.M88.4 R152, [R160+0x5000] ;  /* 0x00500000a098783b */ /* 0x000f220000000200 */
[----:B---3--:R-:W-:Y:S05]  /*e4b0*/  IMAD R8, R164, 0x80, R225 ;  /* 0x00000080a4087824 */ /* 0x008fea00078e02e1 */
[----:B------:R-:W3:Y:S01]  /*e4c0*/  LDSM.16.M88.4 R160, [R160+0x5800] ;  /* 0x00580000a0a0783b */ /* 0x000ee20000000200 */
[----:B------:R-:W-:Y:S05]  /*e4d0*/  IADD3 R8, R222, R8, R223 ;  /* 0x00000008de087210 */ /* 0x000fea0007ffe0df */
[----:B------:R-:W-:Y:S01]  /*e4e0*/  @P0 IMAD.HI.U32 R0, R8, c[0x0][0x2c8], RZ ;  /* 0x0000b20008000a27 */ /* 0x000fe200078e00ff */
[C---:B--2---:R-:W-:Y:S05]  /*e4f0*/  HMMA.16816.F32.BF16 R4, R144.reuse, R156, R4 ;  /* 0x0000009c9004723c */ /* 0x044fea0000041804 */
[----:B------:R-:W-:Y:S02]  /*e500*/  @P0 SHF.R.U32.HI R8, RZ, c[0x0][0x2cc], R0 ;  /* 0x0000b300ff080a19 */ /* 0x000fe40000011600 */
[----:B------:R-:W-:Y:S01]  /*e510*/  ISETP.GE.AND P0, PT, R183, 0x1, PT ;  /* 0x00000001b700780c */ /* 0x000fe20003f06270 */
        /* <DEDUP_REMOVED lines=8> */
[C---:B---3--:R-:W-:Y:S08]  /*e5a0*/  HMMA.16816.F32.BF16 R32, R144.reuse, R160, R32 ;  /* 0x000000a09020723c */ /* 0x048ff00000041820 */
[----:B------:R-:W-:Y:S01]  /*e5b0*/  HMMA.16816.F32.BF16 R36, R144, R162, R36 ;  /* 0x000000a29024723c */ /* 0x000fe20000041824 */
[----:B------:R-:W2:Y:S06]  /*e5c0*/  LDSM.16.M88.4 R144, [R3+0x5000] ;  /* 0x005000000390783b */ /* 0x000eac0000000200 */
[----:B------:R-:W3:Y:S06]  /*e5d0*/  LDSM.16.M88.4 R160, [R3+0x5800] ;  /* 0x0058000003a0783b */ /* 0x000eec0000000200 */
[----:B------:R-:W-:Y:S01]  /*e5e0*/  SHFL.IDX PT, R3, R8, RZ, 0x1c1f ;  /* 0x001c1fff08037589 */ /* 0x000fe200000e0000 */
        /* <DEDUP_REMOVED lines=11> */
[----:B------:R-:W3:Y:S06]  /*e6a0*/  LDSM.16.M88.4 R148, [R2+0x5000] ;  /* 0x005000000294783b */ /* 0x000eec0000000200 */
[----:B------:R4:W5:Y:S01]  /*e6b0*/  LDSM.16.M88.4 R160, [R2+0x5800] ;  /* 0x0058000002a0783b */ /* 0x0009620000000200 */
[C---:B-1----:R-:W-:Y:S07]  /*e6c0*/  HMMA.16816.F32.BF16 R4, R152.reuse, R156, R4 ;  /* 0x0000009c9804723c */ /* 0x042fee0000041804 */
[----:B------:R-:W-:Y:S01]  /*e6d0*/  IMAD.SHL.U32 R156, R180, 0x40, RZ ;  /* 0x00000040b49c7824 */ /* 0x000fe200078e00ff */
[C---:B------:R-:W-:Y:S04]  /*e6e0*/  HMMA.16816.F32.BF16 R12, R152.reuse, R158, R12 ;  /* 0x0000009e980c723c */ /* 0x040fe8000004180c */
[----:B------:R-:W-:Y:S04]  /*e6f0*/  IADD3 R0, -R197, 0x1, -R156 ;  /* 0x00000001c5007810 */ /* 0x000fe80007ffe99c */
[C---:B--2---:R-:W-:Y:S04]  /*e700*/  HMMA.16816.F32.BF16 R16, R152.reuse, R144, R16 ;  /* 0x000000909810723c */ /* 0x044fe80000041810 */
[----:B------:R-:W-:Y:S02]  /*e710*/  IADD3 R0, -R198, R0, R199 ;  /* 0x00000000c6007210 */ /* 0x000fe40007ffe1c7 */
[----:B----4-:R-:W-:Y:S02]  /*e720*/  IADD3 R2, R183, 0x1, RZ ;  /* 0x00000001b7027810 */ /* 0x010fe40007ffe0ff */
[C---:B------:R-:W-:Y:S04]  /*e730*/  HMMA.16816.F32.BF16 R20, R152.reuse, R146, R20 ;  /* 0x000000929814723c */ /* 0x040fe80000041814 */
[C---:B------:R-:W-:Y:S02]  /*e740*/  IADD3 R144, R0.reuse, c[0x0][0x328], RZ ;  /* 0x0000ca0000907a10 */ /* 0x040fe40007ffe0ff */
[----:B------:R-:W-:Y:S02]  /*e750*/  IADD3 R9, R0, UR4, RZ ;  /* 0x0000000400097c10 */ /* 0x000fe4000fffe0ff */
[C---:B---3--:R-:W-:Y:S04]  /*e760*/  HMMA.16816.F32.BF16 R24, R152.reuse, R148, R24 ;  /* 0x000000949818723c */ /* 0x048fe80000041818 */
[----:B------:R-:W-:Y:S01]  /*e770*/  SEL R183, R2, RZ, !P0 ;  /* 0x000000ff02b77207 */ /* 0x000fe20004000000 */
[--C-:B------:R-:W-:Y:S02]  /*e780*/  IMAD.IADD R2, R144, 0x1, R3.reuse ;  /* 0x0000000190027824 */ /* 0x100fe400078e0203 */
[----:B------:R-:W-:Y:S01]  /*e790*/  IMAD.IADD R0, R9, 0x1, R3 ;  /* 0x0000000109007824 */ /* 0x000fe200078e0203 */
[C---:B------:R-:W-:Y:S08]  /*e7a0*/  HMMA.16816.F32.BF16 R28, R152.reuse, R150, R28 ;  /* 0x00000096981c723c */ /* 0x040ff0000004181c */
[C---:B-----5:R-:W-:Y:S08]  /*e7b0*/  HMMA.16816.F32.BF16 R32, R152.reuse, R160, R32 ;  /* 0x000000a09820723c */ /* 0x060ff00000041820 */
[----:B------:R-:W-:Y:S01]  /*e7c0*/  HMMA.16816.F32.BF16 R36, R152, R162, R36 ;  /* 0x000000a29824723c */ /* 0x000fe20000041824 */
[----:B------:R-:W-:-:S07]  /*e7d0*/  @!P1 BRA `(.L_x_2349) ;  /* 0x0000018000009947 */ /* 0x000fce0003800000 */
        /* <DEDUP_REMOVED lines=13> */
.L_x_2351:
[----:B------:R-:W-:Y:S04]  /*e8b0*/  MOV R145, c[0x0][0x32c] ;  /* 0x0000cb0000917a02 */ /* 0x000fe80000000f00 */
[----:B------:R-:W-:Y:S11]  /*e8c0*/  ISETP.NE.AND P0, PT, R145, 0x1, PT ;  /* 0x000000019100780c */ /* 0x000ff60003f05270 */
[----:B------:R-:W-:Y:S02]  /*e8d0*/  @!UPT UIADD3 URZ, URZ, URZ, URZ ;  /* 0x0000003f3f3ff290 */ /* 0x000fe4000fffe03f */
[----:B------:R-:W-:Y:S05]  /*e8e0*/  @P0 IMAD.HI.U32 R145, R3, c[0x0][0x330], RZ ;  /* 0x0000cc0003910a27 */ /* 0x000fea00078e00ff */
[----:B------:R-:W-:Y:S02]  /*e8f0*/  @P0 SHF.R.U32.HI R3, RZ, c[0x0][0x334], R145 ;  /* 0x0000cd00ff030a19 */ /* 0x000fe40000011691 */
.L_x_2352:
[----:B------:R-:W-:Y:S05]  /*e900*/  BSYNC B0 ;  /* 0x0000000000007941 */ /* 0x000fea0003800000 */
.L_x_2350:
[----:B------:R-:W-:Y:S04]  /*e910*/  IMAD R3, R3, c[0x0][0x32c], -R156 ;  /* 0x0000cb0003037a24 */ /* 0x000fe800078e0a9c */
[----:B------:R-:W-:Y:S05]  /*e920*/  IMAD.IADD R3, R3, 0x1, -R197 ;  /* 0x0000000103037824 */ /* 0x000fea00078e0ac5 */
[----:B------:R-:W-:Y:S02]  /*e930*/  IMNMX R0, R0, R3, !PT ;  /* 0x0000000300007217 */ /* 0x000fe40007800200 */
[----:B------:R-:W-:Y:S04]  /*e940*/  IADD3 R3, R3, c[0x0][0x32c], RZ ;  /* 0x0000cb0003037a10 */ /* 0x000fe80007ffe0ff */
[----:B------:R-:W-:Y:S02]  /*e950*/  IMNMX R2, R2, R3, PT ;  /* 0x0000000302027217 */ /* 0x000fe40003800200 */
.L_x_2349:
[----:B------:R-:W-:Y:S01]  /*e960*/  ISETP.GT.AND P2, PT, R180, -0x1, PT ;  /* 0xffffffffb400780c */ /* 0x000fe20003f44270 */
[----:B------:R-:W1:Y:S03]  /*e970*/  SHFL.IDX PT, R8, R8, 0x1, 0x1c1f ;  /* 0x003c1f0008087f89 */ /* 0x000e6600000e0000 */
[----:B------:R-:W-:Y:S04]  /*e980*/  ISETP.GT.AND P0, PT, R0, RZ, P2 ;  /* 0x000000ff0000720c */ /* 0x000fe80001704270 */
[----:B------:R-:W-:Y:S04]  /*e990*/  ISETP.LT.OR P0, PT, R2, 0x1, P0 ;  /* 0x000000010200780c */ /* 0x000fe80000701670 */
[----:B------:R-:W-:Y:S02]  /*e9a0*/  FSEL R145, R4, -INF , !P0 ;  /* 0xff80000004917808 */ /* 0x000fe40004000000 */
[----:B------:R-:W-:Y:S04]  /*e9b0*/  ISETP.GT.AND P0, PT, R0, 0x1, P2 ;  /* 0x000000010000780c */ /* 0x000fe80001704270 */
[----:B------:R-:W-:Y:S04]  /*e9c0*/  ISETP.LT.OR P0, PT, R2, 0x2, P0 ;  /* 0x000000020200780c */ /* 0x000fe80000701670 */
[----:B------:R-:W-:Y:S02]  /*e9d0*/  FSEL R146, R5, -INF , !P0 ;  /* 0xff80000005927808 */ /* 0x000fe40004000000 */
[----:B------:R-:W-:Y:S01]  /*e9e0*/  ISETP.GT.AND P0, PT, R0, 0x8, P2 ;  /* 0x000000080000780c */ /* 0x000fe20001704270 */
[--C-:B-1----:R-:W-:Y:S02]  /*e9f0*/  IMAD.IADD R5, R144, 0x1, R8.reuse ;  /* 0x0000000190057824 */ /* 0x102fe400078e0208 */
[----:B------:R-:W-:Y:S01]  /*ea00*/  IMAD.IADD R4, R9, 0x1, R8 ;  /* 0x0000000109047824 */ /* 0x000fe200078e0208 */
        /* <DEDUP_REMOVED lines=55> */
.L_x_2355:
[----:B------:R-:W-:Y:S04]  /*ed80*/  MOV R2, c[0x0][0x32c] ;  /* 0x0000cb0000027a02 */ /* 0x000fe80000000f00 */
[----:B------:R-:W-:Y:S11]  /*ed90*/  ISETP.NE.AND P0, PT, R2, 0x1, PT ;  /* 0x000000010200780c */ /* 0x000ff60003f05270 */
[----:B------:R-:W-:Y:S02]  /*eda0*/  @!UPT UIADD3 URZ, URZ, URZ, URZ ;  /* 0x0000003f3f3ff290 */ /* 0x000fe4000fffe03f */
[----:B------:R-:W-:Y:S05]  /*edb0*/  @P0 IMAD.HI.U32 R2, R0, c[0x0][0x330], RZ ;  /* 0x0000cc0000020a27 */ /* 0x000fea00078e00ff */
[----:B------:R-:W-:Y:S02]  /*edc0*/  @P0 SHF.R.U32.HI R0, RZ, c[0x0][0x334], R2 ;  /* 0x0000cd00ff000a19 */ /* 0x000fe40000011602 */
.L_x_2356:
[----:B------:R-:W-:Y:S05]  /*edd0*/  BSYNC B0 ;  /* 0x0000000000007941 */ /* 0x000fea0003800000 */
.L_x_2354:
[----:B------:R-:W-:Y:S04]  /*ede0*/  IMAD R0, R0, c[0x0][0x32c], -R156 ;  /* 0x0000cb0000007a24 */ /* 0x000fe800078e0a9c */
[----:B------:R-:W-:Y:S05]  /*edf0*/  IMAD.IADD R0, R0, 0x1, -R197 ;  /* 0x0000000100007824 */ /* 0x000fea00078e0ac5 */
[----:B------:R-:W-:Y:S02]  /*ee00*/  IMNMX R4, R4, R0, !PT ;  /* 0x0000000004047217 */ /* 0x000fe40007800200 */
[----:B------:R-:W-:Y:S04]  /*ee10*/  IADD3 R0, R0, c[0x0][0x32c], RZ ;  /* 0x0000cb0000007a10 */ /* 0x000fe80007ffe0ff */
[----:B------:R-:W-:Y:S02]  /*ee20*/  IMNMX R5, R5, R0, PT ;  /* 0x0000000005057217 */ /* 0x000fe40003800200 */
.L_x_2353:
[----:B------:R-:W-:Y:S01]  /*ee30*/  FMNMX.FTZ R0, R145, R104, !PT ;  /* 0x0000006891007209 */ /* 0x000fe20007810000 */
[----:B------:R-:W-:Y:S04]  /*ee40*/  DEPBAR.LE SB0, 0x2 ;  /* 0x000080800000791a */ /* 0x000fe80000000000 */
[----:B------:R-:W-:Y:S01]  /*ee50*/  FMNMX.FTZ R0, R146, R0, !PT ;  /* 0x0000000092007209 */ /* 0x000fe20007810000 */
[----:B------:R-:W-:Y:S01]  /*ee60*/  BAR.SYNC.DEFER_BLOCKING 0x0 ;  /* 0x0000000000007b1d */ /* 0x000fe20000010000 */
        /* <DEDUP_REMOVED lines=30> */
[----:B------:R-:W-:Y:S02]  /*f050*/  FMUL.FTZ R0, R0, c[0x0][0x2d0] ;  /* 0x0000b40000007a20 */ /* 0x000fe40000410000 */
[--C-:B------:R-:W-:Y:S01]  /*f060*/  FFMA.FTZ R146, R146, c[0x0][0x2d0], -R2.reuse ;  /* 0x0000b40092927a23 */ /* 0x100fe20000010802 */
[----:B------:R-:W-:Y:S01]  /*f070*/  FSEL R6, R6, -INF , !P0 ;  /* 0xff80000006067808 */ /* 0x000fe20004000000 */
[----:B------:R-:W-:Y:S01]  /*f080*/  MUFU.EX2 R145, R145 ;  /* 0x0000009100917308 */ /* 0x000fe20000000800 */
[----:B------:R-:W-:Y:S01]  /*f090*/  ISETP.GT.AND P0, PT, R4, 0x1, P2 ;  /* 0x000000010400780c */ /* 0x000fe20001704270 */
[--C-:B------:R-:W-:Y:S02]  /*f0a0*/  FFMA.FTZ R162, R17, c[0x0][0x2d0], -R2.reuse ;  /* 0x0000b40011a27a23 */ /* 0x100fe40000010802 */
[--C-:B------:R-:W-:Y:S01]  /*f0b0*/  FFMA.FTZ R191, R32, c[0x0][0x2d0], -R2.reuse ;  /* 0x0000b40020bf7a23 */ /* 0x100fe20000010802 */
[----:B------:R-:W-:Y:S01]  /*f0c0*/  ISETP.LT.OR P0, PT, R5, 0x2, P0 ;  /* 0x000000020500780c */ /* 0x000fe20000701670 */
[--C-:B------:R-:W-:Y:S02]  /*f0d0*/  FFMA.FTZ R190, R33, c[0x0][0x2d0], -R2.reuse ;  /* 0x0000b40021be7a23 */ /* 0x100fe40000010802 */
[--C-:B------:R-:W-:Y:S01]  /*f0e0*/  FFMA.FTZ R189, R36, c[0x0][0x2d0], -R2.reuse ;  /* 0x0000b40024bd7a23 */ /* 0x100fe20000010802 */
[----:B------:R-:W-:Y:S01]  /*f0f0*/  FSEL R7, R7, -INF , !P0 ;  /* 0xff80000007077808 */ /* 0x000fe20004000000 */
[----:B------:R-:W1:Y:S01]  /*f100*/  MUFU.EX2 R0, R0 ;  /* 0x0000000000007308 */ /* 0x000e620000000800 */
[----:B------:R-:W-:Y:S01]  /*f110*/  ISETP.GT.AND P0, PT, R4, 0x8, P2 ;  /* 0x000000080400780c */ /* 0x000fe20001704270 */
[--C-:B------:R-:W-:Y:S02]  /*f120*/  FFMA.FTZ R12, R12, c[0x0][0x2d0], -R2.reuse ;  /* 0x0000b4000c0c7a23 */ /* 0x100fe40000010802 */
[--C-:B------:R-:W-:Y:S01]  /*f130*/  FFMA.FTZ R13, R13, c[0x0][0x2d0], -R2.reuse ;  /* 0x0000b4000d0d7a23 */ /* 0x100fe20000010802 */
[----:B------:R-:W-:Y:S01]  /*f140*/  ISETP.LT.OR P0, PT, R5, 0x9, P0 ;  /* 0x000000090500780c */ /* 0x000fe20000701670 */
[--C-:B------:R-:W-:Y:S02]  /*f150*/  FFMA.FTZ R163, R16, c[0x0][0x2d0], -R2.reuse ;  /* 0x0000b40010a37a23 */ /* 0x100fe40000010802 */
        /* <DEDUP_REMOVED lines=10> */
[--C-:B------:R-:W-:Y:S01]  /*f200*/  FFMA.FTZ R167, R29, c[0x0][0x2d0], -R2.reuse ;  /* 0x0000b4001da77a23 */ /* 0x100fe20000010802 */
[----:B------:R-:W-:Y:S01]  /*f210*/  ISETP.GT.AND P0, PT, R4, 0x10, P2 ;  /* 0x000000100400780c */ /* 0x000fe20001704270 */
[----:B------:R-:W-:Y:S01]  /*f220*/  FFMA.FTZ R188, R3, c[0x0][0x2d0], -R2 ;  /* 0x0000b40003bc7a23 */ /* 0x000fe20000010802 */
[----:B------:R-:W-:Y:S01]  /*f230*/  MUFU.EX2 R12, R12 ;  /* 0x0000000c000c7308 */ /* 0x000fe20000000800 */
[C---:B-1----:R-:W-:Y:S01]  /*f240*/  FFMA.FTZ R2, R0.reuse, R192, R145 ;  /* 0x000000c000027223 */ /* 0x042fe20000010091 */
[C---:B------:R-:W-:Y:S01]  /*f250*/  ISETP.LT.OR P0, PT, R5.reuse, 0x11, P0 ;  /* 0x000000110500780c */ /* 0x040fe20000701670 */
[C---:B------:R-:W-:Y:S02]  /*f260*/  FMUL.FTZ R32, R0.reuse, R116 ;  /* 0x0000007400207220 */ /* 0x040fe40000410000 */
[----:B------:R-:W-:Y:S01]  /*f270*/  FMUL.FTZ R33, R0, R117 ;  /* 0x0000007500217220 */ /* 0x000fe20000410000 */
[----:B------:R-:W-:Y:S01]  /*f280*/  FSEL R150, R18, -INF , !P0 ;  /* 0xff80000012967808 */ /* 0x000fe20004000000 */
[----:B------:R-:W-:Y:S01]  /*f290*/  FMUL.FTZ R36, R0, R112 ;  /* 0x0000007000247220 */ /* 0x000fe20000410000 */
[----:B------:R-:W-:Y:S01]  /*f2a0*/  ISETP.GT.AND P0, PT, R4, 0x11, P2 ;  /* 0x000000110400780c */ /* 0x000fe20001704270 */
[C---:B------:R-:W-:Y:S01]  /*f2b0*/  FMUL.FTZ R37, R0.reuse, R113 ;  /* 0x0000007100257220 */ /* 0x040fe20000410000 */
[----:B------:R-:W1:Y:S01]  /*f2c0*/  MUFU.EX2 R13, R13 ;  /* 0x0000000d000d7308 */ /* 0x000e620000000800 */
        /* <DEDUP_REMOVED lines=20> */
[C---:B------:R-:W-:Y:S01]  /*f410*/  FMUL.FTZ R45, R0.reuse, R45 ;  /* 0x0000002d002d7220 */ /* 0x040fe20000410000 */
[----:B-1----:R-:W-:Y:S01]  /*f420*/  F2FP.BF16.PACK_AB R146, R13, R12 ;  /* 0x0000000c0d92723e */ /* 0x002fe200000010ff */
        /* <DEDUP_REMOVED lines=48> */
[----:B------:R-:W-:Y:S03]  /*f730*/  FMUL.FTZ R101, R0, R101 ;  /* 0x0000006500657220 */ /* 0x000fe60000410000 */
[----:B------:R-:W-:Y:S04]  /*f740*/  ISETP.LT.OR P0, PT, R5, 0x32, P0 ;  /* 0x000000320500780c */ /* 0x000fe80000701670 */
[----:B------:R-:W-:Y:S02]  /*f750*/  FSEL R166, R35, -INF , !P0 ;  /* 0xff80000023a67808 */ /* 0x000fe40004000000 */
[----:B------:R-:W-:Y:S01]  /*f760*/  ISETP.GT.AND P0, PT, R4, 0x39, P2 ;  /* 0x000000390400780c */ /* 0x000fe20001704270 */
[----:B------:R-:W-:Y:S01]  /*f770*/  FADD.FTZ R4, R144, R2 ;  /* 0x0000000290047221 */ /* 0x000fe20000010000 */
[----:B------:R-:W-:Y:S02]  /*f780*/  FMNMX.FTZ R2, R6, R105, !PT ;  /* 0x0000006906027209 */ /* 0x000fe40007810000 */
[----:B------:R-:W-:Y:S01]  /*f790*/  ISETP.LT.OR P0, PT, R5, 0x3a, P0 ;  /* 0x0000003a0500780c */ /* 0x000fe20000701670 */
[----:B------:R-:W-:Y:S01]  /*f7a0*/  FMUL.FTZ R5, R0, R141 ;  /* 0x0000008d00057220 */ /* 0x000fe20000410000 */
[----:B------:R-:W-:Y:S02]  /*f7b0*/  FMNMX.FTZ R2, R7, R2, !PT ;  /* 0x0000000207027209 */ /* 0x000fe40007810000 */
[----:B------:R-:W-:Y:S02]  /*f7c0*/  FSEL R104, R39, -INF , !P0 ;  /* 0xff80000027687808 */ /* 0x000fe40004000000 */
[----:B------:R-:W-:Y:S02]  /*f7d0*/  FMNMX.FTZ R2, R147, R2, !PT ;  /* 0x0000000293027209 */ /* 0x000fe40007810000 */
[----:B------:R-:W-:Y:S02]  /*f7e0*/  F2FP.BF16.PACK_AB R144, R144, R145 ;  /* 0x000000919090723e */ /* 0x000fe400000010ff */
        /* <DEDUP_REMOVED lines=20> */
[C---:B------:R-:W-:Y:S02]  /*f930*/  FMUL.FTZ R148, R8.reuse, c[0x0][0x2d0] ;  /* 0x0000b40008947a20 */ /* 0x040fe40000410000 */
[----:B------:R-:W-:Y:S01]  /*f940*/  FADD.FTZ R159, R13, R2 ;  /* 0x000000020d9f7221 */ /* 0x000fe20000010000 */
[----:B------:R-:W-:Y:S01]  /*f950*/  FSEL R2, R8, RZ, P0 ;  /* 0x000000ff08027208 */ /* 0x000fe20000000000 */
[----:B------:R-:W-:Y:S01]  /*f960*/  FMUL.FTZ R13, R0, R137 ;  /* 0x00000089000d7220 */ /* 0x000fe20000410000 */
[----:B------:R-:W-:Y:S01]  /*f970*/  FSEL R148, R148, RZ, P0 ;  /* 0x000000ff94947208 */ /* 0x000fe20000000000 */
[----:B------:R-:W-:Y:S02]  /*f980*/  FMUL.FTZ R4, R0, R140 ;  /* 0x0000008c00047220 */ /* 0x000fe40000410000 */
[----:B------:R-:W-:Y:S02]  /*f990*/  FADD.FTZ R2, -R2, R105 ;  /* 0x0000006902027221 */ /* 0x000fe40000010100 */
[--C-:B------:R-:W-:Y:S02]  /*f9a0*/  FFMA.FTZ R145, R6, c[0x0][0x2d0], -R148.reuse ;  /* 0x0000b40006917a23 */ /* 0x100fe40000010894 */
[----:B------:R-:W-:Y:S02]  /*f9b0*/  FMUL.FTZ R2, R2, c[0x0][0x2d0] ;  /* 0x0000b40002027a20 */ /* 0x000fe40000410000 */
[--C-:B------:R-:W-:Y:S02]  /*f9c0*/  FFMA.FTZ R7, R7, c[0x0][0x2d0], -R148.reuse ;  /* 0x0000b40007077a23 */ /* 0x100fe40000010894 */
[----:B------:R-:W-:Y:S01]  /*f9d0*/  MUFU.EX2 R145, R145 ;  /* 0x0000009100917308 */ /* 0x000fe20000000800 */
[--C-:B------:R-:W-:Y:S09]  /*f9e0*/  FFMA.FTZ R3, R147, c[0x0][0x2d0], -R148.reuse ;  /* 0x0000b40093037a23 */ /* 0x100ff20000010894 */
[----:B------:R-:W1:Y:S10]  /*f9f0*/  MUFU.EX2 R2, R2 ;  /* 0x0000000200027308 */ /* 0x000e740000000800 */
[----:B------:R-:W2:Y:S10]  /*fa00*/  MUFU.EX2 R0, R7 ;  /* 0x0000000700007308 */ /* 0x000eb40000000800 */
[----:B------:R-:W3:Y:S01]  /*fa10*/  MUFU.EX2 R3, R3 ;  /* 0x0000000300037308 */ /* 0x000ee20000000800 */
[C---:B-1----:R-:W-:Y:S02]  /*fa20*/  FFMA.FTZ R105, R2.reuse, R193, R145 ;  /* 0x000000c102697223 */ /* 0x042fe40000010091 */
[C---:B------:R-:W-:Y:S02]  /*fa30*/  FMUL.FTZ R38, R2.reuse, R114 ;  /* 0x0000007202267220 */ /* 0x040fe40000410000 */
[C---:B------:R-:W-:Y:S02]  /*fa40*/  FMUL.FTZ R39, R2.reuse, R115 ;  /* 0x0000007302277220 */ /* 0x040fe40000410000 */
[C---:B------:R-:W-:Y:S02]  /*fa50*/  FMUL.FTZ R14, R2.reuse, R138 ;  /* 0x0000008a020e7220 */ /* 0x040fe40000410000 */
[----:B------:R-:W-:Y:S01]  /*fa60*/  FMUL.FTZ R15, R2, R139 ;  /* 0x0000008b020f7220 */ /* 0x000fe20000410000 */
[C---:B--2---:R-:W-:Y:S01]  /*fa70*/  F2FP.BF16.PACK_AB R145, R0.reuse, R145 ;  /* 0x000000910091723e */ /* 0x044fe200000010ff */
[----:B------:R-:W-:Y:S01]  /*fa80*/  FADD.FTZ R105, R0, R105 ;  /* 0x0000006900697221 */ /* 0x000fe20000010000 */
[----:B------:R-:W-:Y:S01]  /*fa90*/  IADD3 R0, R178, R168, RZ ;  /* 0x000000a8b2007210 */ /* 0x000fe20007ffe0ff */
[C---:B------:R-:W-:Y:S02]  /*faa0*/  FMUL.FTZ R34, R2.reuse, R118 ;  /* 0x0000007602227220 */ /* 0x040fe40000410000 */
[C---:B------:R-:W-:Y:S02]  /*fab0*/  FMUL.FTZ R35, R2.reuse, R119 ;  /* 0x0000007702237220 */ /* 0x040fe40000410000 */
[----:B------:R-:W1:Y:S01]  /*fac0*/  LDSM.16.MT88.4 R112, [R0] ;  /* 0x000000000070783b */ /* 0x000e620000004200 */
[C---:B------:R-:W-:Y:S02]  /*fad0*/  FMUL.FTZ R6, R2.reuse, R142 ;  /* 0x0000008e02067220 */ /* 0x040fe40000410000 */
[C---:B------:R-:W-:Y:S02]  /*fae0*/  FMUL.FTZ R7, R2.reuse, R143 ;  /* 0x0000008f02077220 */ /* 0x040fe40000410000 */
[C---:B------:R-:W-:Y:S02]  /*faf0*/  FMUL.FTZ R18, R2.reuse, R134 ;  /* 0x0000008602127220 */ /* 0x040fe40000410000 */
[C---:B------:R-:W-:Y:S01]  /*fb00*/  FMUL.FTZ R19, R2.reuse, R135 ;  /* 0x0000008702137220 */ /* 0x040fe20000410000 */
[----:B------:R-:W-:Y:S01]  /*fb10*/  LDSM.16.MT88.4 R116, [R0+0x800] ;  /* 0x000800000074783b */ /* 0x000fe20000004200 */
[C---:B------:R-:W-:Y:S02]  /*fb20*/  FMUL.FTZ R22, R2.reuse, R130 ;  /* 0x0000008202167220 */ /* 0x040fe40000410000 */
[C---:B------:R-:W-:Y:S02]  /*fb30*/  FMUL.FTZ R23, R2.reuse, R131 ;  /* 0x0000008302177220 */ /* 0x040fe40000410000 */
[C---:B------:R-:W-:Y:S02]  /*fb40*/  FMUL.FTZ R26, R2.reuse, R126 ;  /* 0x0000007e021a7220 */ /* 0x040fe40000410000 */
[C---:B------:R-:W-:Y:S01]  /*fb50*/  FMUL.FTZ R27, R2.reuse, R127 ;  /* 0x0000007f021b7220 */ /* 0x040fe20000410000 */
[----:B------:R-:W-:Y:S01]  /*fb60*/  LDSM.16.MT88.4 R136, [R0+0x1800] ;  /* 0x001800000088783b */ /* 0x000fe20000004200 */
        /* <DEDUP_REMOVED lines=35> */
[--C-:B------:R-:W-:Y:S02]  /*fda0*/  FFMA.FTZ R2, R149, c[0x0][0x2d0], -R148.reuse ;  /* 0x0000b40095027a23 */ /* 0x100fe40000010894 */
[----:B---3--:R-:W-:Y:S01]  /*fdb0*/  FADD.FTZ R131, R3, R105 ;  /* 0x0000006903837221 */ /* 0x008fe20000010000 */
[----:B------:R-:W-:Y:S01]  /*fdc0*/  IADD3 R105, R179, R168, RZ ;  /* 0x000000a8b3697210 */ /* 0x000fe20007ffe0ff */
[----:B------:R-:W2:Y:S02]  /*fdd0*/  MUFU.EX2 R123, R2 ;  /* 0x00000002007b7308 */ /* 0x000ea40000000800 */
[----:B--2---:R-:W-:Y:S02]  /*fde0*/  F2FP.BF16.PACK_AB R147, R123, R3 ;  /* 0x000000037b93723e */ /* 0x004fe400000010ff */
[C---:B------:R-:W-:Y:S02]  /*fdf0*/  IADD3 R2, R176.reuse, R0, RZ ;  /* 0x00000000b0027210 */ /* 0x040fe40007ffe0ff */
[----:B------:R-:W-:Y:S03]  /*fe00*/  IADD3 R3, R176, R105, RZ ;  /* 0x00000069b0037210 */ /* 0x000fe60007ffe0ff */
        /* <DEDUP_REMOVED lines=36> */
[----:B------:R1:W-:Y:S01]  /*10050*/  MUFU.EX2 R121, R112 ;  /* 0x0000007000797308 */ /* 0x0003e20000000800 */
[----:B------:R-:W-:Y:S03]  /*10060*/  FADD.FTZ R113, R120, R159 ;  /* 0x0000009f78717221 */ /* 0x000fe60000010000 */
[----:B------:R-:W-:Y:S01]  /*10070*/  F2FP.BF16.PACK_AB R114, R160, R161 ;  /* 0x000000a1a072723e */ /* 0x000fe200000010ff */
[----:B------:R-:W-:Y:S04]  /*10080*/  FADD.FTZ R129, R122, R113 ;  /* 0x000000717a817221 */ /* 0x000fe80000010000 */
[--C-:B-1----:R-:W-:Y:S04]  /*10090*/  FFMA.FTZ R112, R151, c[0x0][0x2d0], -R148.reuse ;  /* 0x0000b40097707a23 */ /* 0x102fe80000010894 */
[----:B------:R1:W2:Y:S02]  /*100a0*/  MUFU.EX2 R128, R112 ;  /* 0x0000007000807308 */ /* 0x0002a40000000800 */
[--C-:B-1----:R-:W-:Y:S01]  /*100b0*/  FFMA.FTZ R112, R152, c[0x0][0x2d0], -R148.reuse ;  /* 0x0000b40098707a23 */ /* 0x102fe20000010894 */
[----:B--2---:R-:W-:Y:S07]  /*100c0*/  F2FP.BF16.PACK_AB R113, R128, R121 ;  /* 0x000000798071723e */ /* 0x004fee00000010ff */
[----:B------:R-:W-:Y:S10]  /*100d0*/  MUFU.EX2 R152, R184 ;  /* 0x000000b800987308 */ /* 0x000ff40000000800 */
[----:B------:R1:W-:Y:S02]  /*100e0*/  MUFU.EX2 R124, R112 ;  /* 0x00000070007c7308 */ /* 0x0003e40000000800 */
[--C-:B-1----:R-:W-:Y:S08]  /*100f0*/  FFMA.FTZ R112, R153, c[0x0][0x2d0], -R148.reuse ;  /* 0x0000b40099707a23 */ /* 0x102ff00000010894 */
[----:B------:R1:W2:Y:S02]  /*10100*/  MUFU.EX2 R130, R112 ;  /* 0x0000007000827308 */ /* 0x0002a40000000800 */
[----:B-1----:R-:W-:Y:S01]  /*10110*/  F2FP.BF16.PACK_AB R112, R122, R120 ;  /* 0x000000787a70723e */ /* 0x002fe200000010ff */
[--C-:B------:R-:W-:Y:S01]  /*10120*/  FFMA.FTZ R120, R154, c[0x0][0x2d0], -R148.reuse ;  /* 0x0000b4009a787a23 */ /* 0x100fe20000010894 */
[----:B--2---:R-:W-:Y:S06]  /*10130*/  F2FP.BF16.PACK_AB R115, R130, R124 ;  /* 0x0000007c8273723e */ /* 0x004fec00000010ff */
[----:B------:R-:W-:Y:S01]  /*10140*/  MUFU.EX2 R154, R191 ;  /* 0x000000bf009a7308 */ /* 0x000fe20000000800 */
[C---:B------:R-:W-:Y:S09]  /*10150*/  HMMA.16816.F32.BF16 R4, R112.reuse, R116, R4 ;  /* 0x000000747004723c */ /* 0x040ff20000041804 */
[----:B------:R1:W-:Y:S01]  /*10160*/  MUFU.EX2 R125, R120 ;  /* 0x00000078007d7308 */ /* 0x0003e20000000800 */
[C---:B------:R-:W-:Y:S01]  /*10170*/  HMMA.16816.F32.BF16 R12, R112.reuse, R118, R12 ;  /* 0x00000076700c723c */ /* 0x040fe2000004180c */
[----:B------:R-:W2:Y:S02]  /*10180*/  LDSM.16.MT88.4 R116, [R2+0x800] ;  /* 0x000800000274783b */ /* 0x000ea40000004200 */
[--C-:B-1----:R-:W-:Y:S06]  /*10190*/  FFMA.FTZ R120, R155, c[0x0][0x2d0], -R148.reuse ;  /* 0x0000b4009b787a23 */ /* 0x102fec0000010894 */
[----:B------:R-:W1:Y:S10]  /*101a0*/  MUFU.EX2 R155, R190 ;  /* 0x000000be009b7308 */ /* 0x000e740000000800 */
[----:B------:R-:W3:Y:S01]  /*101b0*/  MUFU.EX2 R127, R120 ;  /* 0x00000078007f7308 */ /* 0x000ee20000000800 */
[C---:B--2---:R-:W-:Y:S03]  /*101c0*/  HMMA.16816.F32.BF16 R16, R112.reuse, R116, R16 ;  /* 0x000000747010723c */ /* 0x044fe60000041810 */
[----:B-1----:R-:W-:Y:S05]  /*101d0*/  F2FP.BF16.PACK_AB R144, R155, R154 ;  /* 0x0000009a9b90723e */ /* 0x002fea00000010ff */
        /* <DEDUP_REMOVED lines=32> */
[----:B------:R-:W-:Y:S06]  /*103e0*/  MUFU.EX2 R157, R189 ;  /* 0x000000bd009d7308 */ /* 0x000fec0000000800 */
[----:B------:R-:W-:Y:S01]  /*103f0*/  FFMA.FTZ R112, R158, c[0x0][0x2d0], -R148 ;  /* 0x0000b4009e707a23 */ /* 0x000fe20000010894 */
[----:B------:R-:W-:Y:S01]  /*10400*/  F2FP.BF16.PACK_AB R114, R167, R152 ;  /* 0x00000098a772723e */ /* 0x000fe200000010ff */
[----:B------:R-:W-:Y:S02]  /*10410*/  FADD.FTZ R113, R161, R129 ;  /* 0x00000081a1717221 */ /* 0x000fe40000010000 */
[----:B------:R1:W-:Y:S02]  /*10420*/  MUFU.EX2 R126, R116 ;  /* 0x00000074007e7308 */ /* 0x0003e40000000800 */
[----:B------:R-:W-:Y:S01]  /*10430*/  FADD.FTZ R129, R160, R113 ;  /* 0x00000071a0817221 */ /* 0x000fe20000010000 */
[----:B---3--:R-:W-:Y:S07]  /*10440*/  F2FP.BF16.PACK_AB R113, R127, R125 ;  /* 0x0000007d7f71723e */ /* 0x008fee00000010ff */
[----:B------:R2:W3:Y:S10]  /*10450*/  MUFU.EX2 R153, R112 ;  /* 0x0000007000997308 */ /* 0x0004f40000000800 */
[----:B------:R-:W4:Y:S01]  /*10460*/  MUFU.EX2 R158, R188 ;  /* 0x000000bc009e7308 */ /* 0x000f220000000800 */
[----:B-1----:R-:W1:Y:S01]  /*10470*/  LDSM.16.MT88.4 R116, [R0+0x1000] ;  /* 0x001000000074783b */ /* 0x002e620000004200 */
[----:B--2---:R-:W-:Y:S01]  /*10480*/  FADD.FTZ R112, R123, R131 ;  /* 0x000000837b707221 */ /* 0x004fe20000010000 */
[----:B---3--:R-:W-:Y:S03]  /*10490*/  F2FP.BF16.PACK_AB R115, R153, R126 ;  /* 0x0000007e9973723e */ /* 0x008fe600000010ff */
[----:B------:R-:W-:Y:S03]  /*104a0*/  FADD.FTZ R112, R121, R112 ;  /* 0x0000007079707221 */ /* 0x000fe60000010000 */
[----:B------:R-:W2:Y:S01]  /*104b0*/  LDSM.16.MT88.4 R120, [R2+0x1000] ;  /* 0x001000000278783b */ /* 0x000ea20000004200 */
[----:B------:R-:W-:Y:S01]  /*104c0*/  FADD.FTZ R112, R128, R112 ;  /* 0x0000007080707221 */ /* 0x000fe20000010000 */
[----:B----4-:R-:W-:Y:S03]  /*104d0*/  F2FP.BF16.PACK_AB R146, R158, R157 ;  /* 0x0000009d9e92723e */ /* 0x010fe600000010ff */
        /* <DEDUP_REMOVED lines=8> */
[C---:B--2---:R-:W-:Y:S04]  /*10560*/  HMMA.16816.F32.BF16 R16, R112.reuse, R120, R16 ;  /* 0x000000787010723c */ /* 0x044fe80000041810 */
[----:B------:R-:W-:Y:S04]  /*10570*/  FADD.FTZ R124, R133, R124 ;  /* 0x0000007c857c7221 */ /* 0x000fe80000010000 */
[C---:B------:R-:W-:Y:S01]  /*10580*/  HMMA.16816.F32.BF16 R20, R112.reuse, R122, R20 ;  /* 0x0000007a7014723c */ /* 0x040fe20000041814 */
[----:B------:R-:W2:Y:S03]  /*10590*/  LDSM.16.MT88.4 R120, [R3+0x1000] ;  /* 0x001000000378783b */ /* 0x000ea60000004200 */
[----:B------:R-:W-:Y:S04]  /*105a0*/  FADD.FTZ R152, R152, R124 ;  /* 0x0000007c98987221 */ /* 0x000fe80000010000 */
        /* <DEDUP_REMOVED lines=30> */
[C---:B--2---:R-:W-:Y:S08]  /*10790*/  HMMA.16816.F32.BF16 R96, R112.reuse, R120, R96 ;  /* 0x000000787060723c */ /* 0x044ff00000041860 */
[----:B------:R-:W-:Y:S01]  /*107a0*/  HMMA.16816.F32.BF16 R100, R112, R122, R100 ;  /* 0x0000007a7064723c */ /* 0x000fe20000041864 */
[----:B------:R-:W-:Y:S03]  /*107b0*/  LDSM.16.MT88.4 R112, [R3+0x1800] ;  /* 0x001800000370783b */ /* 0x000fe60000004200 */
[--C-:B-1----:R-:W-:Y:S01]  /*107c0*/  FFMA.FTZ R116, R164, c[0x0][0x2d0], -R148.reuse ;  /* 0x0000b400a4747a23 */ /* 0x102fe20000010894 */
[----:B---3--:R-:W-:Y:S01]  /*107d0*/  F2FP.BF16.PACK_AB R145, R150, R151 ;  /* 0x000000979691723e */ /* 0x008fe200000010ff */
[----:B------:R-:W-:Y:S02]  /*107e0*/  FFMA.FTZ R148, R104, c[0x0][0x2d0], -R148 ;  /* 0x0000b40068947a23 */ /* 0x000fe40000010894 */
[----:B------:R1:W-:Y:S01]  /*107f0*/  MUFU.EX2 R149, R116 ;  /* 0x0000007400957308 */ /* 0x0003e20000000800 */
[----:B------:R-:W-:Y:S04]  /*10800*/  FADD.FTZ R104, R125, R117 ;  /* 0x000000757d687221 */ /* 0x000fe80000010000 */
[----:B------:R-:W-:Y:S04]  /*10810*/  FADD.FTZ R104, R127, R104 ;  /* 0x000000687f687221 */ /* 0x000fe80000010000 */
[----:B------:R-:W-:Y:S01]  /*10820*/  FADD.FTZ R104, R126, R104 ;  /* 0x000000687e687221 */ /* 0x000fe20000010000 */
        /* <DEDUP_REMOVED lines=10> */
[----:B------:R5:W-:Y:S07]  /*108d0*/  LDSM.16.MT88.4 R20, [R2+0x5800] ;  /* 0x005800000214783b */ /* 0x000bee0000004200 */
[C---:B-1----:R-:W-:Y:S01]  /*108e0*/  HMMA.16816.F32.BF16 R124, R144.reuse, R116, R24 ;  /* 0x00000074907c723c */ /* 0x042fe20000041818 */
[----:B------:R-:W-:Y:S07]  /*108f0*/  LDSM.16.MT88.4 R24, [R105+0x5800] ;  /* 0x005800006918783b */ /* 0x000fee0000004200 */
[C---:B------:R-:W-:Y:S08]  /*10900*/  HMMA.16816.F32.BF16 R120, R144.reuse, R118, R28 ;  /* 0x000000769078723c */ /* 0x040ff0000004181c */
[C---:B------:R-:W-:Y:S04]  /*10910*/  HMMA.16816.F32.BF16 R116, R144.reuse, R112, R32 ;  /* 0x000000709074723c */ /* 0x040fe80000041820 */
[----:B-----5:R-:W-:Y:S04]  /*10920*/  FADD.FTZ R2, R167, R152 ;  /* 0x00000098a7027221 */ /* 0x020fe80000010000 */
[C---:B------:R-:W-:Y:S04]  /*10930*/  HMMA.16816.F32.BF16 R112, R144.reuse, R114, R36 ;  /* 0x000000729070723c */ /* 0x040fe80000041824 */
[----:B------:R-:W-:Y:S04]  /*10940*/  FADD.FTZ R2, R154, R2 ;  /* 0x000000029a027221 */ /* 0x000fe80000010000 */
        /* <DEDUP_REMOVED lines=31> */
[----:B------:R-:W-:Y:S01]  /*10b40*/  IMAD.MOV.U32 R181, RZ, RZ, RZ ;  /* 0x000000ffffb57224 */ /* 0x000fe200078e00ff */
[----:B------:R-:W-:Y:S01]  /*10b50*/  ISETP.NE.AND P0, PT, R245, c[0x0][0x2b8], PT ;  /* 0x0000ae00f5007a0c */ /* 0x000fe20003f05270 */
[----:B------:R-:W-:Y:S01]  /*10b60*/  IMAD R6, R183, 0x3000, R224 ;  /* 0x00003000b7067824 */ /* 0x000fe200078e02e0 */
[----:B------:R-:W-:Y:S04]  /*10b70*/  IADD3 R2, R196, R156, R218 ;  /* 0x0000009cc4027210 */ /* 0x000fe80007ffe0da */
[----:B------:R-:W-:Y:S05]  /*10b80*/  IADD3 R2, R2, -0x80, RZ ;  /* 0xffffff8002027810 */ /* 0x000fea0007ffe0ff */
        /* <DEDUP_REMOVED lines=19> */
[----:B------:R-:W-:Y:S01]  /*10cc0*/  IMAD R4, R181, c[0x0][0x1f4], R4 ;  /* 0x00007d00b5047a24 */ /* 0x000fe200078e0204 */
[C---:B------:R-:W-:Y:S04]  /*10cd0*/  LEA R18, P0, R0.reuse, c[0x0][0x1c8], 0x1 ;  /* 0x0000720000127a11 */ /* 0x040fe800078008ff */
[----:B------:R-:W-:Y:S04]  /*10ce0*/  IADD3.X R5, R219, R3, R4, P1, !PT ;  /* 0x00000003db057210 */ /* 0x000fe80000ffe404 */
[----:B------:R-:W-:Y:S01]  /*10cf0*/  LEA.HI.X R5, R0, c[0x0][0x1cc], R5, 0x1, P0 ;  /* 0x0000730000057a11 */ /* 0x000fe200000f0c05 */
[----:B------:R-:W-:-:S05]  /*10d00*/  BRA.DIV ~URZ, `(.L_x_2359) ;  /* 0x0000d1527f007947 */ /* 0x000fca000b800000 */
[----:B------:R1:W2:Y:S02]  /*10d10*/  SHFL.IDX PT, R4, R5, RZ, 0x181f ;  /* 0x00181fff05047589 */ /* 0x0002a400000e0000 */
.L_x_2476:
[----:B------:R-:W-:-:S05]  /*10d20*/  BRA.DIV ~URZ, `(.L_x_2360) ;  /* 0x0000d1b27f007947 */ /* 0x000fca000b800000 */
[----:B------:R-:W3:Y:S01]  /*10d30*/  SHFL.IDX PT, R2, R18, RZ, 0x181f ;  /* 0x00181fff12027589 */ /* 0x000ee200000e0000 */
[----:B------:R-:W-:Y:S01]  /*10d40*/  IMAD.SHL.U32 R20, R187, 0x2, RZ ;  /* 0x00000002bb147824 */ /* 0x000fe200078e00ff */
[----:B------:R-:W-:Y:S01]  /*10d50*/  SHF.R.S32.HI R3, RZ, 0x1f, R187 ;  /* 0x0000001fff037819 */ /* 0x000fe200000114bb */
[C---:B------:R-:W-:Y:S01]  /*10d60*/  IMAD.SHL.U32 R15, R195.reuse, 0x2, RZ ;  /* 0x00000002c30f7824 */ /* 0x040fe200078e00ff */
[----:B------:R-:W-:Y:S01]  /*10d70*/  SHF.L.U64.HI R19, R195, 0x1, R206 ;  /* 0x00000001c3137819 */ /* 0x000fe200000102ce */
[----:B------:R-:W-:Y:S01]  /*10d80*/  IMAD.SHL.U32 R0, R6, 0x2, RZ ;  /* 0x0000000206007824 */ /* 0x000fe200078e00ff */
[----:B------:R-:W-:Y:S01]  /*10d90*/  SHF.L.U64.HI R21, R187, 0x1, R3 ;  /* 0x00000001bb157819 */ /* 0x000fe20000010203 */
[C---:B------:R-:W-:Y:S01]  /*10da0*/  IMAD.SHL.U32 R17, R194.reuse, 0x2, RZ ;  /* 0x00000002c2117824 */ /* 0x040fe200078e00ff */
[----:B------:R-:W-:Y:S02]  /*10db0*/  SHF.L.U64.HI R16, R194, 0x1, R205 ;  /* 0x00000001c2107819 */ /* 0x000fe400000102cd */
[----:B------:R-:W-:Y:S02]  /*10dc0*/  SEL R3, RZ, 0x10, P6 ;  /* 0x00000010ff037807 */ /* 0x000fe40003000000 */
[----:B------:R-:W-:Y:S02]  /*10dd0*/  SEL R14, RZ, 0x10, P4 ;  /* 0x00000010ff0e7807 */ /* 0x000fe40002000000 */
[----:B---3--:R-:W-:Y:S05]  /*10de0*/  IADD3 R12, P0, R2, R20, RZ ;  /* 0x00000014020c7210 */ /* 0x008fea0007f1e0ff */
[----:B--2---:R-:W-:Y:S01]  /*10df0*/  IMAD.X R13, R4, 0x1, R21, P0 ;  /* 0x00000001040d7824 */ /* 0x004fe200000e0615 */
[----:B------:R-:W-:Y:S04]  /*10e00*/  IADD3 R6, P0, R2, R15, RZ ;  /* 0x0000000f02067210 */ /* 0x000fe80007f1e0ff */
[----:B------:R-:W-:Y:S01]  /*10e10*/  @!PT LDS RZ, [RZ] ;  /* 0x00000000fffff984 */ /* 0x000fe20000000800 */
[----:B------:R-:W-:Y:S01]  /*10e20*/  @!PT LDS RZ, [RZ] ;  /* 0x00000000fffff984 */ /* 0x000fe20000000800 */
[----:B------:R2:W-:Y:S01]  /*10e30*/  LDGSTS.E.BYPASS.LTC128B.128 [R0+0xc100], [R12.64], !P5 ;  /* 0x0c1000000c007fae */ /* 0x0005e2000e901d4a */
[----:B------:R-:W-:Y:S05]  /*10e40*/  IMAD.X R7, R4, 0x1, R19, P0 ;  /* 0x0000000104077824 */ /* 0x000fea00000e0613 */
[----:B------:R3:W-:Y:S02]  /*10e50*/  LDGSTS.E.BYPASS.LTC128B.128 [R0+0xe100], [R6.64], !P4 ;  /* 0x0e10000006007fae */ /* 0x0007e4000e101d4a */
[----:B---3--:R-:W-:Y:S02]  /*10e60*/  IADD3 R6, P0, R2, R17, RZ ;  /* 0x0000001102067210 */ /* 0x008fe40007f1e0ff */
[----:B------:R-:W3:Y:S03]  /*10e70*/  SHFL.IDX PT, R2, R18, 0x1, 0x181f ;  /* 0x00381f0012027f89 */ /* 0x000ee600000e0000 */
[----:B------:R-:W-:Y:S02]  /*10e80*/  IMAD.X R7, R4, 0x1, R16, P0 ;  /* 0x0000000104077824 */ /* 0x000fe400000e0610 */
[----:B------:R4:W1:Y:S04]  /*10e90*/  SHFL.IDX PT, R4, R5, 0x1, 0x181f ;  /* 0x00381f0005047f89 */ /* 0x00086800000e0000 */
[----:B------:R2:W-:Y:S01]  /*10ea0*/  LDGSTS.E.BYPASS.LTC128B.128 [R0+0x10100], [R6.64], !P6 ;  /* 0x1010000006007fae */ /* 0x0005e2000f101d4a */
[----:B-1--4-:R-:W-:Y:S03]  /*10eb0*/  IMAD.MOV.U32 R5, RZ, RZ, R3 ;  /* 0x000000ffff057224 */ /* 0x012fe600078e0003 */
.L_x_2477:
[----:B--23--:R-:W-:Y:S02]  /*10ec0*/  IADD3 R12, -R14, 0x10, RZ ;  /* 0x000000100e0c7810 */ /* 0x00cfe40007ffe1ff */
[C---:B------:R-:W-:Y:S02]  /*10ed0*/  IADD3 R6, -R5.reuse, 0x10, RZ ;  /* 0x0000001005067810 */ /* 0x040fe40007ffe1ff */
[----:B------:R-:W-:Y:S02]  /*10ee0*/  LOP3.LUT R12, R12, 0xf, RZ, 0xc0, !PT ;  /* 0x0000000f0c0c7812 */ /* 0x000fe400078ec0ff */
[----:B------:R-:W-:Y:S02]  /*10ef0*/  LOP3.LUT R6, R6, 0xf, RZ, 0xc0, !PT ;  /* 0x0000000f06067812 */ /* 0x000fe400078ec0ff */
[----:B------:R-:W-:Y:S04]  /*10f00*/  IADD3 R12, P1, P0, R12, R2, R15 ;  /* 0x000000020c0c7210 */ /* 0x000fe8000783e00f */
[----:B------:R-:W-:Y:S02]  /*10f10*/  IADD3.X R13, RZ, R4, R19, P1, P0 ;  /* 0x00000004ff0d7210 */ /* 0x000fe40000fe0413 */
[----:B------:R-:W-:Y:S04]  /*10f20*/  IADD3 R6, P1, P0, R6, R2, R17 ;  /* 0x0000000206067210 */ /* 0x000fe8000783e011 */
[----:B------:R-:W-:Y:S02]  /*10f30*/  IADD3.X R7, RZ, R4, R16, P1, P0 ;  /* 0x00000004ff077210 */ /* 0x000fe40000fe0410 */
[----:B------:R-:W-:Y:S02]  /*10f40*/  IADD3 R2, P0, R2, R20, RZ ;  /* 0x0000001402027210 */ /* 0x000fe40007f1e0ff */
[----:B------:R-:W-:Y:S03]  /*10f50*/  ISETP.NE.U32.AND P1, PT, R14, RZ, PT ;  /* 0x000000ff0e00720c */ /* 0x000fe60003f25070 */
[----:B------:R-:W-:Y:S01]  /*10f60*/  IMAD.X R3, R4, 0x1, R21, P0 ;  /* 0x0000000104037824 */ /* 0x000fe200000e0615 */
[----:B------:R-:W-:Y:S04]  /*10f70*/  ISETP.NE.U32.AND P0, PT, R5, RZ, PT ;  /* 0x000000ff0500720c */ /* 0x000fe80003f05070 */
[----:B------:R-:W-:Y:S01]  /*10f80*/  @!PT LDS RZ, [RZ] ;  /* 0x00000000fffff984 */ /* 0x000fe20000000800 */
[----:B------:R-:W-:Y:S01]  /*10f90*/  @!PT LDS RZ, [RZ] ;  /* 0x00000000fffff984 */ /* 0x000fe20000000800 */
[----:B------:R-:W-:Y:S01]  /*10fa0*/  @!PT LDS RZ, [RZ] ;  /* 0x00000000fffff984 */ /* 0x000fe20000000800 */
[----:B------:R1:W-:Y:S05]  /*10fb0*/  LDGSTS.E.BYPASS.LTC128B.128 [R0+0xd100], [R2.64], !P5 ;  /* 0x0d10000002007fae */ /* 0x0003ea000e901d4a */
[----:B------:R1:W-:Y:S04]  /*10fc0*/  LDGSTS.E.BYPASS.LTC128B.128.ZFILL [R0+0xf100], [R12.64], P1 ;  /* 0x0f1000000c007fae */ /* 0x0003e80008941d4a */
[----:B------:R1:W-:Y:S02]  /*10fd0*/  LDGSTS.E.BYPASS.LTC128B.128.ZFILL [R0+0x11100], [R6.64], P0 ;  /* 0x1110000006007fae */ /* 0x0003e40008141d4a */
.L_x_2358:
[----:B------:R-:W-:Y:S05]  /*10fe0*/  BSYNC B0 ;  /* 0x0000000000007941 */ /* 0x000fea0003800000 */
.L_x_2357:
[C---:B------:R-:W-:Y:S01]  /*10ff0*/  ISETP.GT.AND P0, PT, R180.reuse, R207, PT ;  /* 0x000000cfb400720c */ /* 0x040fe20003f04270 */
        /* <DEDUP_REMOVED lines=8> */
[----:B------:R-:W-:-:S05]  /*11080*/  @P0 BRA `(.L_x_2361) ;  /* 0xffffc74000000947 */ /* 0x000fca000383ffff */
[----:B------:R-:W2:Y:S01]  /*11090*/  LDL R4, [R1+0x4] ;  /* 0x0000040001047983 */ /* 0x000ea20000100800 */
[----:B------:R-:W-:Y:S01]  /*110a0*/  IMAD.MOV.U32 R105, RZ, RZ, R8 ;  /* 0x000000ffff697224 */ /* 0x000fe200078e0008 */
[----:B------:R-:W-:Y:S01]  /*110b0*/  MOV R180, R0 ;  /* 0x0000000000b47202 */ /* 0x000fe20000000f00 */
[----:B------:R-:W-:Y:S01]  /*110c0*/  IMAD.MOV.U32 R104, RZ, RZ, R9 ;  /* 0x000000ffff687224 */ /* 0x000fe200078e0009 */
[----:B--2---:R-:W-:-:S02]  /*110d0*/  SHF.L.U32 R4, R4, 0x7, RZ ;  /* 0x0000000704047819 */ /* 0x004fc400000006ff */
.L_x_2344:
[----:B------:R-:W2:Y:S04]  /*110e0*/  LDL R2, [R1+0x64] ;  /* 0x0000640001027983 */ /* 0x000ea80000100800 */
[----:B------:R-:W3:Y:S01]  /*110f0*/  LDL R3, [R1+0x58] ;  /* 0x0000580001037983 */ /* 0x000ee20000100800 */
[----:B------:R-:W-:Y:S01]  /*11100*/  IMAD.MOV.U32 R0, RZ, RZ, 0x1 ;  /* 0x00000001ff007424 */ /* 0x000fe200078e00ff */
[----:B------:R-:W-:Y:S01]  /*11110*/  IADD3 R4, R4, 0x7f, RZ ;  /* 0x0000007f04047810 */ /* 0x000fe20007ffe0ff */
[----:B------:R-:W-:-:S03]  /*11120*/  IMAD.MOV.U32 R5, RZ, RZ, c[0x0][0x32c] ;  /* 0x0000cb00ff057624 */ /* 0x000fc600078e00ff */
[----:B------:R-:W-:-:S13]  /*11130*/  ISETP.NE.AND P0, PT, R0, c[0x0][0x2c4], PT ;  /* 0x0000b10000007a0c */ /* 0x000fda0003f05270 */
[----:B------:R-:W-:-:S05]  /*11140*/  @P0 IMAD.HI.U32 R0, R4, c[0x0][0x2c8], RZ ;  /* 0x0000b20004000a27 */ /* 0x000fca00078e00ff */
[----:B------:R-:W-:Y:S02]  /*11150*/  @P0 SHF.R.U32.HI R4, RZ, c[0x0][0x2cc], R0 ;  /* 0x0000b300ff040a19 */ /* 0x000fe40000011600 */
[----:B------:R-:W-:Y:S02]  /*11160*/  ISETP.GE.AND P0, PT, R5, 0x1, PT ;  /* 0x000000010500780c */ /* 0x000fe40003f06270 */
[----:B--2---:R-:W-:-:S05]  /*11170*/  IADD3 R4, R4, 0x1, R2 ;  /* 0x0000000104047810 */ /* 0x004fca0007ffe002 */
[----:B---3--:R-:W-:-:S05]  /*11180*/  IMAD.IADD R3, R4, 0x1, -R3 ;  /* 0x0000000104037824 */ /* 0x008fca00078e0a03 */
[----:B------:R-:W-:Y:S01]  /*11190*/  IADD3 R2, R3, -c[0x0][0x324], RZ ;  /* 0x8000c90003027a10 */ /* 0x000fe20007ffe0ff */
[----:B------:R-:W-:Y:S05]  /*111a0*/  @!P0 BRA `(.L_x_2362) ;  /* 0x0000010000008947 */ /* 0x000fea0003800000 */
[----:B------:R-:W-:Y:S01]  /*111b0*/  MOV R0, R3 ;  /* 0x0000000300007202 */ /* 0x000fe20000000f00 */
[----:B------:R-:W-:Y:S03]  /*111c0*/  BSSY B0, `(.L_x_2363) ;  /* 0x000000c000007945 */ /* 0x000fe60003800000 */
[----:B------:R-:W-:-:S13]  /*111d0*/  ISETP.GT.AND P0, PT, R0, -0x1, PT ;  /* 0xffffffff0000780c */ /* 0x000fda0003f04270 */
[----:B------:R-:W-:Y:S05]  /*111e0*/  @P0 BRA `(.L_x_2364) ;  /* 0x0000006000000947 */ /* 0x000fea0003800000 */
[----:B------:R-:W-:Y:S02]  /*111f0*/  ISETP.NE.AND P0, PT, R5, 0x1, PT ;  /* 0x000000010500780c */ /* 0x000fe40003f05270 */
[----:B------:R-:W-:-:S11]  /*11200*/  LOP3.LUT R0, RZ, R0, RZ, 0x33, !PT ;  /* 0x00000000ff007212 */ /* 0x000fd600078e33ff */
[----:B------:R-:W-:-:S05]  /*11210*/  @P0 IMAD.HI.U32 R3, R0, c[0x0][0x330], RZ ;  /* 0x0000cc0000030a27 */ /* 0x000fca00078e00ff */
[----:B------:R-:W-:-:S04]  /*11220*/  @P0 SHF.R.U32.HI R0, RZ, c[0x0][0x334], R3 ;  /* 0x0000cd00ff000a19 */ /* 0x000fc80000011603 */
[----:B------:R-:W-:Y:S01]  /*11230*/  LOP3.LUT R0, RZ, R0, RZ, 0x33, !PT ;  /* 0x00000000ff007212 */ /* 0x000fe200078e33ff */
[----:B------:R-:W-:Y:S05]  /*11240*/  BRA `(.L_x_2365) ;  /* 0x0000003000007947 */ /* 0x000fea0003800000 */
.L_x_2364:
[----:B------:R-:W-:-:S13]  /*11250*/  ISETP.NE.AND P0, PT, R5, 0x1, PT ;  /* 0x000000010500780c */ /* 0x000fda0003f05270 */
[----:B------:R-:W-:-:S05]  /*11260*/  @P0 IMAD.HI.U32 R3, R0, c[0x0][0x330], RZ ;  /* 0x0000cc0000030a27 */ /* 0x000fca00078e00ff */
[----:B------:R-:W-:Y:S02]  /*11270*/  @P0 SHF.R.U32.HI R0, RZ, c[0x0][0x334], R3 ;  /* 0x0000cd00ff000a19 */ /* 0x000fe40000011603 */
.L_x_2365:
[----:B------:R-:W-:Y:S05]  /*11280*/  BSYNC B0 ;  /* 0x0000000000007941 */ /* 0x000fea0003800000 */
.L_x_2363:
[----:B------:R-:W-:-:S05]  /*11290*/  IMAD R0, R0, c[0x0][0x32c], RZ ;  /* 0x0000cb0000007a24 */ /* 0x000fca00078e02ff */
[----:B------:R-:W-:-:S04]  /*112a0*/  IMNMX R2, R2, R0, !PT ;  /* 0x0000000002027217 */ /* 0x000fc80007800200 */
.L_x_2362:
        /* <DEDUP_REMOVED lines=11> */
.L_x_2376:
        /* <DEDUP_REMOVED lines=34> */
.L_x_2478:
        /* <DEDUP_REMOVED lines=11> */
[----:B------:R-:W-:Y:S05]  /*11630*/  SEL R3, RZ, 0x10, P6 ;  /* 0x00000010ff037807 */ /* 0x000fea0003000000 */
[----:B------:R-:W-:Y:S01]  /*11640*/  IMAD.MOV.U32 R18, RZ, RZ, R3 ;  /* 0x000000ffff127224 */ /* 0x000fe200078e0003 */
        /* <DEDUP_REMOVED lines=9> */
[----:B------:R3:W4:Y:S03]  /*116e0*/  SHFL.IDX PT, R2, R19, 0x1, 0x181f ;  /* 0x00381f0013027f89 */ /* 0x00072600000e0000 */
[----:B------:R-:W-:Y:S02]  /*116f0*/  IMAD.X R7, R5, 0x1, R27, P0 ;  /* 0x0000000105077824 */ /* 0x000fe400000e061b */
[----:B------:R3:W2:Y:S04]  /*11700*/  SHFL.IDX PT, R5, R16, 0x1, 0x181f ;  /* 0x00381f0010057f89 */ /* 0x0006a800000e0000 */
[----:B------:R5:W-:Y:S02]  /*11710*/  LDGSTS.E.BYPASS.LTC128B.128 [R4+0x4100], [R6.64], !P6 ;  /* 0x0410000006047fae */ /* 0x000be4000f101d4a */
[----:B-----5:R-:W-:Y:S04]  /*11720*/  SEL R6, RZ, 0x10, P4 ;  /* 0x00000010ff067807 */ /* 0x020fe80002000000 */
.L_x_2479:
[----:B--234-:R-:W-:Y:S01]  /*11730*/  ISETP.NE.U32.AND P2, PT, R6, RZ, PT ;  /* 0x000000ff0600720c */ /* 0x01cfe20003f45070 */
        /* <DEDUP_REMOVED lines=19> */
.L_x_2368:
[----:B------:R-:W-:Y:S05]  /*11870*/  BSYNC B0 ;  /* 0x0000000000007941 */ /* 0x000fea0003800000 */
.L_x_2367:
[----:B------:R-:W0:Y:S01]  /*11880*/  LDGDEPBAR ;  /* 0x00000000000079af */ /* 0x000e220000000000 */
[----:B------:R-:W-:Y:S01]  /*11890*/  WARPSYNC 0xffffffff ;  /* 0xffffffff00007948 */ /* 0x000fe20003800000 */
[C---:B--23--:R-:W-:Y:S03]  /*118a0*/  HMMA.16816.F32.BF16 R4, R36.reuse, R12, RZ ;  /* 0x0000000c2404723c */ /* 0x04cfe600000418ff */
[----:B------:R-:W-:Y:S01]  /*118b0*/  ISETP.GE.AND P0, PT, R183, 0x1, PT ;  /* 0x00000001b700780c */ /* 0x000fe20003f06270 */
[C-C-:B------:R-:W-:Y:S01]  /*118c0*/  IMAD.IADD R3, R170.reuse, 0x1, R9.reuse ;  /* 0x00000001aa037824 */ /* 0x140fe200078e0209 */
[C---:B------:R-:W-:Y:S01]  /*118d0*/  IADD3 R2, R171.reuse, R9, R170 ;  /* 0x00000009ab027210 */ /* 0x040fe20007ffe0aa */
[----:B------:R-:W-:Y:S02]  /*118e0*/  IMAD.IADD R105, R170, 0x1, R104 ;  /* 0x00000001aa697824 */ /* 0x000fe400078e0268 */
        /* <DEDUP_REMOVED lines=29> */
[C---:B------:R-:W-:Y:S07]  /*11ac0*/  HMMA.16816.F32.BF16 R32, R144.reuse, R160, R32 ;  /* 0x000000a09020723c */ /* 0x040fee0000041820 */
[----:B------:R-:W-:Y:S01]  /*11ad0*/  IMAD.IADD R160, R171, 0x1, R9 ;  /* 0x00000001aba07824 */ /* 0x000fe200078e0209 */
[----:B------:R-:W-:Y:S01]  /*11ae0*/  HMMA.16816.F32.BF16 R36, R144, R162, R36 ;  /* 0x000000a29024723c */ /* 0x000fe20000041824 */
[----:B------:R-:W2:Y:S07]  /*11af0*/  LDSM.16.M88.4 R144, [R105+0x800] ;  /* 0x000800006990783b */ /* 0x000eae0000000200 */
        /* <DEDUP_REMOVED lines=77> */
[----:B------:R-:W3:Y:S07]  /*11fd0*/  LDSM.16.M88.4 R152, [R160+0x5000] ;  /* 0x00500000a098783b */ /* 0x000eee0000000200 */
        /* <DEDUP_REMOVED lines=71> */
.L_x_2480:
[----:B-12---:R-:W-:Y:S01]  /*12450*/  FMNMX.FTZ R104, R104, R2, !PT ;  /* 0x0000000268687209 */ /* 0x006fe20007810000 */
[----:B------:R-:W-:Y:S04]  /*12460*/  DEPBAR.LE SB0, 0x2 ;  /* 0x000080800000791a */ /* 0x000fe80000000000 */
[----:B------:R-:W1:Y:S01]  /*12470*/  SHFL.BFLY PT, R2, R104, 0x1, 0x1f ;  /* 0x0c201f0068027f89 */ /* 0x000e6200000e0000 */
[----:B------:R-:W-:Y:S07]  /*12480*/  BSSY B0, `(.L_x_2372) ;  /* 0x00001c1000007945 */ /* 0x000fee0003800000 */
[----:B------:R-:W-:Y:S01]  /*12490*/  BAR.SYNC.DEFER_BLOCKING 0x0 ;  /* 0x0000000000007b1d */ /* 0x000fe20000010000 */
[----:B-1----:R-:W-:Y:S05]  /*124a0*/  FMNMX.FTZ R104, R104, R2, !PT ;  /* 0x0000000268687209 */ /* 0x002fea0007810000 */
[C---:B------:R-:W-:Y:S02]  /*124b0*/  FMUL.FTZ R3, R104.reuse, c[0x0][0x2d0] ;  /* 0x0000b40068037a20 */ /* 0x040fe40000410000 */
[----:B------:R-:W-:Y:S02]  /*124c0*/  FADD.FTZ R0, -R104, R0 ;  /* 0x0000000068007221 */ /* 0x000fe40000010100 */
[--C-:B------:R-:W-:Y:S02]  /*124d0*/  FFMA.FTZ R4, R4, c[0x0][0x2d0], -R3.reuse ;  /* 0x0000b40004047a23 */ /* 0x100fe40000010803 */
[----:B------:R-:W-:Y:S02]  /*124e0*/  FMUL.FTZ R0, R0, c[0x0][0x2d0] ;  /* 0x0000b40000007a20 */ /* 0x000fe40000410000 */
        /* <DEDUP_REMOVED lines=18> */
[----:B------:R-:W-:Y:S01]  /*12610*/  MUFU.EX2 R12, R12 ;  /* 0x0000000c000c7308 */ /* 0x000fe20000000800 */
[C---:B-1----:R-:W-:Y:S02]  /*12620*/  FFMA.FTZ R0, R2.reuse, R192, R144 ;  /* 0x000000c002007223 */ /* 0x042fe40000010090 */
[C---:B------:R-:W-:Y:S02]  /*12630*/  FMUL.FTZ R36, R2.reuse, R112 ;  /* 0x0000007002247220 */ /* 0x040fe40000410000 */
[C---:B------:R-:W-:Y:S05]  /*12640*/  FMUL.FTZ R37, R2.reuse, R113 ;  /* 0x0000007102257220 */ /* 0x040fea0000410000 */
[----:B------:R-:W1:Y:S01]  /*12650*/  MUFU.EX2 R13, R13 ;  /* 0x0000000d000d7308 */ /* 0x000e620000000800 */
[C---:B------:R-:W-:Y:S02]  /*12660*/  FMUL.FTZ R20, R2.reuse, R128 ;  /* 0x0000008002147220 */ /* 0x040fe40000410000 */
[C---:B------:R-:W-:Y:S01]  /*12670*/  FMUL.FTZ R21, R2.reuse, R129 ;  /* 0x0000008102157220 */ /* 0x040fe20000410000 */
[C---:B--2---:R-:W-:Y:S01]  /*12680*/  F2FP.BF16.PACK_AB R144, R5.reuse, R144 ;  /* 0x000000900590723e */ /* 0x044fe200000010ff */
[----:B------:R-:W-:Y:S02]  /*12690*/  FADD.FTZ R4, R5, R0 ;  /* 0x0000000005047221 */ /* 0x000fe40000010000 */
[----:B------:R-:W2:Y:S01]  /*126a0*/  SHFL.BFLY PT, R0, R105, 0x2, 0x1f ;  /* 0x0c401f0069007f89 */ /* 0x000ea200000e0000 */
[C---:B------:R-:W-:Y:S02]  /*126b0*/  FMUL.FTZ R5, R2.reuse, R141 ;  /* 0x0000008d02057220 */ /* 0x040fe40000410000 */
[----:B------:R3:W-:Y:S01]  /*126c0*/  MUFU.EX2 R147, R16 ;  /* 0x0000001000937308 */ /* 0x0007e20000000800 */
[C---:B------:R-:W-:Y:S02]  /*126d0*/  FMUL.FTZ R24, R2.reuse, R124 ;  /* 0x0000007c02187220 */ /* 0x040fe40000410000 */
[C---:B------:R-:W-:Y:S02]  /*126e0*/  FMUL.FTZ R25, R2.reuse, R125 ;  /* 0x0000007d02197220 */ /* 0x040fe40000410000 */
[C---:B------:R-:W-:Y:S02]  /*126f0*/  FMUL.FTZ R28, R2.reuse, R120 ;  /* 0x00000078021c7220 */ /* 0x040fe40000410000 */
[C---:B------:R-:W-:Y:S02]  /*12700*/  FMUL.FTZ R29, R2.reuse, R121 ;  /* 0x00000079021d7220 */ /* 0x040fe40000410000 */
[C---:B------:R-:W-:Y:S01]  /*12710*/  FMUL.FTZ R32, R2.reuse, R116 ;  /* 0x0000007402207220 */ /* 0x040fe20000410000 */
        /* <DEDUP_REMOVED lines=8> */
[----:B--2---:R-:W-:Y:S01]  /*127a0*/  FMNMX.FTZ R105, R105, R0, !PT ;  /* 0x0000000069697209 */ /* 0x004fe20007810000 */
[C---:B------:R-:W-:Y:S02]  /*127b0*/  FMUL.FTZ R48, R2.reuse, R48 ;  /* 0x0000003002307220 */ /* 0x040fe40000410000 */
[C---:B---3--:R-:W-:Y:S02]  /*127c0*/  FMUL.FTZ R16, R2.reuse, R132 ;  /* 0x0000008402107220 */ /* 0x048fe40000410000 */
[----:B------:R-:W1:Y:S01]  /*127d0*/  SHFL.BFLY PT, R0, R105, 0x1, 0x1f ;  /* 0x0c201f0069007f89 */ /* 0x000e6200000e0000 */
[C---:B------:R-:W-:Y:S02]  /*127e0*/  FMUL.FTZ R49, R2.reuse, R49 ;  /* 0x0000003102317220 */ /* 0x040fe40000410000 */
[C---:B------:R-:W-:Y:S01]  /*127f0*/  FMUL.FTZ R52, R2.reuse, R52 ;  /* 0x0000003402347220 */ /* 0x040fe20000410000 */
[----:B------:R-:W-:Y:S01]  /*12800*/  MUFU.EX2 R121, R165 ;  /* 0x000000a500797308 */ /* 0x000fe20000000800 */
[C---:B------:R-:W-:Y:S02]  /*12810*/  FMUL.FTZ R53, R2.reuse, R53 ;  /* 0x0000003502357220 */ /* 0x040fe40000410000 */
[C---:B------:R-:W-:Y:S01]  /*12820*/  FMUL.FTZ R56, R2.reuse, R56 ;  /* 0x0000003802387220 */ /* 0x040fe20000410000 */
[----:B----4-:R-:W-:Y:S01]  /*12830*/  F2FP.BF16.PACK_AB R116, R9, R147 ;  /* 0x000000930974723e */ /* 0x010fe200000010ff */
        /* <DEDUP_REMOVED lines=9> */
[----:B-1----:R-:W-:Y:S01]  /*128d0*/  FMNMX.FTZ R105, R105, R0, !PT ;  /* 0x0000000069697209 */ /* 0x002fe20007810000 */
[C---:B------:R-:W-:Y:S01]  /*128e0*/  FMUL.FTZ R72, R2.reuse, R72 ;  /* 0x0000004802487220 */ /* 0x040fe20000410000 */
[----:B------:R-:W-:Y:S01]  /*128f0*/  MUFU.EX2 R124, R162 ;  /* 0x000000a2007c7308 */ /* 0x000fe20000000800 */
[----:B------:R-:W-:Y:S02]  /*12900*/  FMUL.FTZ R73, R2, R73 ;  /* 0x0000004902497220 */ /* 0x000fe40000410000 */
[----:B------:R-:W-:Y:S01]  /*12910*/  FADD.FTZ R0, -R105, R8 ;  /* 0x0000000869007221 */ /* 0x000fe20000010100 */
[----:B------:R-:W-:Y:S01]  /*12920*/  IADD3 R8, R179, R168, RZ ;  /* 0x000000a8b3087210 */ /* 0x000fe20007ffe0ff */
        /* <DEDUP_REMOVED lines=22> */
[----:B------:R-:W-:Y:S01]  /*12a90*/  MUFU.EX2 R7, R7 ;  /* 0x0000000700077308 */ /* 0x000fe20000000800 */
[C---:B------:R-:W-:Y:S02]  /*12aa0*/  FMUL.FTZ R12, R2.reuse, R136 ;  /* 0x00000088020c7220 */ /* 0x040fe40000410000 */
[----:B------:R-:W-:Y:S02]  /*12ab0*/  FADD.FTZ R3, R13, R3 ;  /* 0x000000030d037221 */ /* 0x000fe40000010000 */
        /* <DEDUP_REMOVED lines=18> */
[----:B------:R-:W-:Y:S01]  /*12be0*/  FMUL.FTZ R101, R2, R101 ;  /* 0x0000006502657220 */ /* 0x000fe20000410000 */
[----:B------:R-:W-:Y:S01]  /*12bf0*/  IADD3 R2, R178, R168, RZ ;  /* 0x000000a8b2027210 */ /* 0x000fe20007ffe0ff */
[----:B------:R-:W-:Y:S01]  /*12c00*/  FADD.FTZ R3, R147, R3 ;  /* 0x0000000393037221 */ /* 0x000fe20000010000 */
[----:B-1----:R-:W-:Y:S01]  /*12c10*/  F2FP.BF16.PACK_AB R147, R132, R129 ;  /* 0x000000818493723e */ /* 0x002fe200000010ff */
[----:B------:R-:W-:Y:S01]  /*12c20*/  FMUL.FTZ R38, R0, R114 ;  /* 0x0000007200267220 */ /* 0x000fe20000410000 */
[----:B------:R-:W-:Y:S01]  /*12c30*/  MUFU.EX2 R154, R154 ;  /* 0x0000009a009a7308 */ /* 0x000fe20000000800 */
[----:B------:R-:W1:Y:S01]  /*12c40*/  LDSM.16.MT88.4 R148, [R2] ;  /* 0x000000000294783b */ /* 0x000e620000004200 */
[----:B------:R-:W-:Y:S01]  /*12c50*/  FADD.FTZ R120, R9, R3 ;  /* 0x0000000309787221 */ /* 0x000fe20000010000 */
[----:B------:R-:W-:Y:S01]  /*12c60*/  IADD3 R3, R176, R2, RZ ;  /* 0x00000002b0037210 */ /* 0x000fe20007ffe0ff */
[C---:B------:R-:W-:Y:S02]  /*12c70*/  FMUL.FTZ R39, R0.reuse, R115 ;  /* 0x0000007300277220 */ /* 0x040fe40000410000 */
[C---:B------:R-:W-:Y:S01]  /*12c80*/  FFMA.FTZ R6, R0.reuse, R193, R145 ;  /* 0x000000c100067223 */ /* 0x040fe20000010091 */
[C---:B------:R-:W-:Y:S01]  /*12c90*/  F2FP.BF16.PACK_AB R145, R7.reuse, R145 ;  /* 0x000000910791723e */ /* 0x040fe200000010ff */
[C---:B------:R-:W-:Y:S01]  /*12ca0*/  FMUL.FTZ R14, R0.reuse, R138 ;  /* 0x0000008a000e7220 */ /* 0x040fe20000410000 */
[----:B------:R-:W2:Y:S01]  /*12cb0*/  LDSM.16.MT88.4 R112, [R3] ;  /* 0x000000000370783b */ /* 0x000ea20000004200 */
[----:B------:R-:W-:Y:S01]  /*12cc0*/  FADD.FTZ R128, R7, R6 ;  /* 0x0000000607807221 */ /* 0x000fe20000010000 */
[----:B------:R-:W3:Y:S01]  /*12cd0*/  MUFU.EX2 R155, R155 ;  /* 0x0000009b009b7308 */ /* 0x000ee20000000800 */
[C---:B------:R-:W-:Y:S02]  /*12ce0*/  FMUL.FTZ R6, R0.reuse, R142 ;  /* 0x0000008e00067220 */ /* 0x040fe40000410000 */
[C---:B------:R-:W-:Y:S02]  /*12cf0*/  FMUL.FTZ R7, R0.reuse, R143 ;  /* 0x0000008f00077220 */ /* 0x040fe40000410000 */
[C---:B------:R-:W-:Y:S02]  /*12d00*/  FMUL.FTZ R15, R0.reuse, R139 ;  /* 0x0000008b000f7220 */ /* 0x040fe40000410000 */
        /* <DEDUP_REMOVED lines=10> */
[----:B------:R-:W-:Y:S02]  /*12db0*/  FADD.FTZ R126, R129, R128 ;  /* 0x00000080817e7221 */ /* 0x000fe40000010000 */
[----:B------:R-:W-:Y:S01]  /*12dc0*/  LDSM.16.MT88.4 R128, [R3+0x1800] ;  /* 0x001800000380783b */ /* 0x000fe20000004200 */
[C---:B------:R-:W-:Y:S02]  /*12dd0*/  FMUL.FTZ R27, R0.reuse, R127 ;  /* 0x0000007f001b7220 */ /* 0x040fe40000410000 */
[C---:B------:R-:W-:Y:S02]  /*12de0*/  FMUL.FTZ R34, R0.reuse, R118 ;  /* 0x0000007600227220 */ /* 0x040fe40000410000 */
[C---:B------:R-:W-:Y:S01]  /*12df0*/  FMUL.FTZ R35, R0.reuse, R119 ;  /* 0x0000007700237220 */ /* 0x040fe20000410000 */
[C---:B-1----:R-:W-:Y:S01]  /*12e00*/  HMMA.16816.F32.BF16 R4, R144.reuse, R148, R4 ;  /* 0x000000949004723c */ /* 0x042fe20000041804 */
[----:B------:R-:W1:Y:S04]  /*12e10*/  MUFU.EX2 R118, R156 ;  /* 0x0000009c00767308 */ /* 0x000e680000000800 */
[----:B---3--:R-:W-:Y:S01]  /*12e20*/  F2FP.BF16.PACK_AB R119, R155, R154 ;  /* 0x0000009a9b77723e */ /* 0x008fe200000010ff */
[C---:B------:R-:W-:Y:S02]  /*12e30*/  FMUL.FTZ R42, R0.reuse, R42 ;  /* 0x0000002a002a7220 */ /* 0x040fe40000410000 */
[C---:B------:R-:W-:Y:S03]  /*12e40*/  HMMA.16816.F32.BF16 R12, R144.reuse, R150, R12 ;  /* 0x00000096900c723c */ /* 0x040fe6000004180c */
[----:B------:R-:W-:Y:S01]  /*12e50*/  MUFU.EX2 R160, R160 ;  /* 0x000000a000a07308 */ /* 0x000fe20000000800 */
[C---:B------:R-:W-:Y:S02]  /*12e60*/  FMUL.FTZ R43, R0.reuse, R43 ;  /* 0x0000002b002b7220 */ /* 0x040fe40000410000 */
[C---:B------:R-:W-:Y:S02]  /*12e70*/  FMUL.FTZ R46, R0.reuse, R46 ;  /* 0x0000002e002e7220 */ /* 0x040fe40000410000 */
[C---:B--2---:R-:W-:Y:S04]  /*12e80*/  HMMA.16816.F32.BF16 R16, R144.reuse, R112, R16 ;  /* 0x000000709010723c */ /* 0x044fe80000041810 */
[C---:B------:R-:W-:Y:S01]  /*12e90*/  FMUL.FTZ R47, R0.reuse, R47 ;  /* 0x0000002f002f7220 */ /* 0x040fe20000410000 */
[----:B------:R-:W-:Y:S01]  /*12ea0*/  MUFU.EX2 R161, R161 ;  /* 0x000000a100a17308 */ /* 0x000fe20000000800 */
[C---:B------:R-:W-:Y:S02]  /*12eb0*/  FMUL.FTZ R50, R0.reuse, R50 ;  /* 0x0000003200327220 */ /* 0x040fe40000410000 */
[C---:B------:R-:W-:Y:S01]  /*12ec0*/  HMMA.16816.F32.BF16 R20, R144.reuse, R114, R20 ;  /* 0x000000729014723c */ /* 0x040fe20000041814 */
[----:B------:R-:W2:Y:S03]  /*12ed0*/  LDSM.16.MT88.4 R112, [R8] ;  /* 0x000000000870783b */ /* 0x000ea60000004200 */
[C---:B------:R-:W-:Y:S02]  /*12ee0*/  FMUL.FTZ R51, R0.reuse, R51 ;  /* 0x0000003300337220 */ /* 0x040fe40000410000 */
[C---:B------:R-:W-:Y:S01]  /*12ef0*/  FMUL.FTZ R54, R0.reuse, R54 ;  /* 0x0000003600367220 */ /* 0x040fe20000410000 */
[----:B------:R-:W-:Y:S01]  /*12f00*/  MUFU.EX2 R151, R166 ;  /* 0x000000a600977308 */ /* 0x000fe20000000800 */
[C---:B------:R-:W-:Y:S04]  /*12f10*/  FMUL.FTZ R55, R0.reuse, R55 ;  /* 0x0000003700377220 */ /* 0x040fe80000410000 */
        /* <DEDUP_REMOVED lines=18> */
[C---:B--2---:R-:W-:Y:S03]  /*13040*/  HMMA.16816.F32.BF16 R24, R144.reuse, R112, R24 ;  /* 0x000000709018723c */ /* 0x044fe60000041818 */
[C---:B------:R-:W-:Y:S02]  /*13050*/  FMUL.FTZ R87, R0.reuse, R87 ;  /* 0x0000005700577220 */ /* 0x040fe40000410000 */
[C---:B------:R-:W-:Y:S02]  /*13060*/  FMUL.FTZ R90, R0.reuse, R90 ;  /* 0x0000005a005a7220 */ /* 0x040fe40000410000 */
[C---:B------:R-:W-:Y:S01]  /*13070*/  FMUL.FTZ R91, R0.reuse, R91 ;  /* 0x0000005b005b7220 */ /* 0x040fe20000410000 */
[C---:B------:R-:W-:Y:S04]  /*13080*/  HMMA.16816.F32.BF16 R28, R144.reuse, R114, R28 ;  /* 0x00000072901c723c */ /* 0x040fe8000004181c */
[C---:B------:R-:W-:Y:S02]  /*13090*/  FMUL.FTZ R94, R0.reuse, R94 ;  /* 0x0000005e005e7220 */ /* 0x040fe40000410000 */
[C---:B------:R-:W-:Y:S02]  /*130a0*/  FMUL.FTZ R95, R0.reuse, R95 ;  /* 0x0000005f005f7220 */ /* 0x040fe40000410000 */
[C---:B------:R-:W-:Y:S04]  /*130b0*/  FMUL.FTZ R98, R0.reuse, R98 ;  /* 0x0000006200627220 */ /* 0x040fe80000410000 */
[C---:B------:R-:W-:Y:S02]  /*130c0*/  FMUL.FTZ R99, R0.reuse, R99 ;  /* 0x0000006300637220 */ /* 0x040fe40000410000 */
[C---:B------:R-:W-:Y:S02]  /*130d0*/  FMUL.FTZ R102, R0.reuse, R102 ;  /* 0x0000006600667220 */ /* 0x040fe40000410000 */
[----:B------:R-:W-:Y:S01]  /*130e0*/  FMUL.FTZ R103, R0, R103 ;  /* 0x0000006700677220 */ /* 0x000fe20000410000 */
[----:B------:R-:W-:Y:S01]  /*130f0*/  IADD3 R0, R176, R8, RZ ;  /* 0x00000008b0007210 */ /* 0x000fe20007ffe0ff */
[----:B------:R-:W-:Y:S02]  /*13100*/  FADD.FTZ R9, R117, R120 ;  /* 0x0000007875097221 */ /* 0x000fe40000010000 */
[----:B------:R-:W2:Y:S02]  /*13110*/  MUFU.EX2 R120, R164 ;  /* 0x000000a400787308 */ /* 0x000ea40000000800 */
[----:B------:R-:W3:Y:S01]  /*13120*/  LDSM.16.MT88.4 R112, [R0] ;  /* 0x000000000070783b */ /* 0x000ee20000004200 */
[C---:B-1----:R-:W-:Y:S01]  /*13130*/  FADD.FTZ R9, R118.reuse, R9 ;  /* 0x0000000976097221 */ /* 0x042fe20000010000 */
[----:B------:R-:W-:Y:S02]  /*13140*/  F2FP.BF16.PACK_AB R118, R118, R117 ;  /* 0x000000757676723e */ /* 0x000fe400000010ff */
[----:B------:R-:W-:Y:S01]  /*13150*/  F2FP.BF16.PACK_AB R117, R152, R153 ;  /* 0x000000999875723e */ /* 0x000fe200000010ff */
[----:B------:R-:W-:Y:S04]  /*13160*/  FADD.FTZ R9, R121, R9 ;  /* 0x0000000979097221 */ /* 0x000fe80000010000 */
[----:B--2---:R-:W-:Y:S04]  /*13170*/  FADD.FTZ R9, R120, R9 ;  /* 0x0000000978097221 */ /* 0x004fe80000010000 */
[----:B------:R-:W-:Y:S04]  /*13180*/  FADD.FTZ R9, R125, R9 ;  /* 0x000000097d097221 */ /* 0x000fe80000010000 */
[----:B------:R-:W-:Y:S01]  /*13190*/  FADD.FTZ R9, R124, R9 ;  /* 0x000000097c097221 */ /* 0x000fe20000010000 */
        /* <DEDUP_REMOVED lines=27> */
[----:B------:R-:W-:Y:S05]  /*13350*/  MUFU.EX2 R144, R186 ;  /* 0x000000ba00907308 */ /* 0x000fea0000000800 */
[----:B------:R-:W-:Y:S02]  /*13360*/  F2FP.BF16.PACK_AB R145, R150, R151 ;  /* 0x000000979691723e */ /* 0x000fe400000010ff */
[----:B------:R-:W-:Y:S03]  /*13370*/  F2FP.BF16.PACK_AB R147, R148, R149 ;  /* 0x000000959493723e */ /* 0x000fe600000010ff */
[----:B------:R-:W-:Y:S01]  /*13380*/  MUFU.EX2 R146, R188 ;  /* 0x000000bc00927308 */ /* 0x000fe20000000800 */
        /* <DEDUP_REMOVED lines=43> */
[----:B---3--:R-:W-:Y:S04]  /*13640*/  FADD.FTZ R9, R125, R9 ;  /* 0x000000097d097221 */ /* 0x008fe80000010000 */
[C---:B------:R-:W-:Y:S01]  /*13650*/  FADD.FTZ R9, R144.reuse, R9 ;  /* 0x0000000990097221 */ /* 0x040fe20000010000 */
[----:B------:R-:W-:Y:S01]  /*13660*/  F2FP.BF16.PACK_AB R144, R144, R125 ;  /* 0x0000007d9090723e */ /* 0x000fe200000010ff */
[C---:B-1----:R-:W-:Y:S05]  /*13670*/  HMMA.16816.F32.BF16 R4, R112.reuse, R116, R4 ;  /* 0x000000747004723c */ /* 0x042fea0000041804 */
[----:B----4-:R-:W-:Y:S03]  /*13680*/  FADD.FTZ R9, R124, R9 ;  /* 0x000000097c097221 */ /* 0x010fe60000010000 */
[C---:B------:R-:W-:Y:S01]  /*13690*/  HMMA.16816.F32.BF16 R12, R112.reuse, R118, R12 ;  /* 0x00000076700c723c */ /* 0x040fe2000004180c */
[----:B------:R-:W1:Y:S03]  /*136a0*/  LDSM.16.MT88.4 R116, [R8+0x1000] ;  /* 0x001000000874783b */ /* 0x000e660000004200 */
[C---:B------:R-:W-:Y:S01]  /*136b0*/  FADD.FTZ R192, R146.reuse, R9 ;  /* 0x0000000992c07221 */ /* 0x040fe20000010000 */
[----:B------:R-:W-:Y:S03]  /*136c0*/  F2FP.BF16.PACK_AB R146, R146, R124 ;  /* 0x0000007c9292723e */ /* 0x000fe600000010ff */
        /* <DEDUP_REMOVED lines=30> */
[----:B------:R-:W-:Y:S04]  /*138b0*/  FADD.FTZ R116, R153, R116 ;  /* 0x0000007499747221 */ /* 0x000fe80000010000 */
[C---:B--2---:R-:W-:Y:S04]  /*138c0*/  HMMA.16816.F32.BF16 R96, R112.reuse, R120, R96 ;  /* 0x000000787060723c */ /* 0x044fe80000041860 */
[----:B------:R-:W-:Y:S04]  /*138d0*/  FADD.FTZ R116, R152, R116 ;  /* 0x0000007498747221 */ /* 0x000fe80000010000 */
[----:B------:R-:W-:Y:S01]  /*138e0*/  HMMA.16816.F32.BF16 R100, R112, R122, R100 ;  /* 0x0000007a7064723c */ /* 0x000fe20000041864 */
[----:B------:R-:W-:Y:S03]  /*138f0*/  LDSM.16.MT88.4 R112, [R0+0x1800] ;  /* 0x001800000070783b */ /* 0x000fe60000004200 */
[----:B------:R-:W-:Y:S04]  /*13900*/  FADD.FTZ R9, R154, R116 ;  /* 0x000000749a097221 */ /* 0x000fe80000010000 */
[C---:B------:R-:W-:Y:S01]  /*13910*/  HMMA.16816.F32.BF16 R140, R144.reuse, R136, R4 ;  /* 0x00000088908c723c */ /* 0x040fe20000041804 */
[----:B------:R-:W1:Y:S07]  /*13920*/  LDSM.16.MT88.4 R116, [R8+0x1800] ;  /* 0x001800000874783b */ /* 0x000e6e0000004200 */
[C---:B------:R-:W-:Y:S01]  /*13930*/  HMMA.16816.F32.BF16 R136, R144.reuse, R138, R12 ;  /* 0x0000008a9088723c */ /* 0x040fe2000004180c */
[----:B------:R-:W2:Y:S07]  /*13940*/  LDSM.16.MT88.4 R4, [R2+0x3800] ;  /* 0x003800000204783b */ /* 0x000eae0000004200 */
[C---:B------:R-:W-:Y:S01]  /*13950*/  HMMA.16816.F32.BF16 R132, R144.reuse, R128, R16 ;  /* 0x000000809084723c */ /* 0x040fe20000041810 */
[----:B------:R-:W3:Y:S07]  /*13960*/  LDSM.16.MT88.4 R12, [R3+0x3800] ;  /* 0x00380000030c783b */ /* 0x000eee0000004200 */
[C---:B------:R-:W-:Y:S01]  /*13970*/  HMMA.16816.F32.BF16 R128, R144.reuse, R130, R20 ;  /* 0x000000829080723c */ /* 0x040fe20000041814 */
[----:B------:R-:W4:Y:S08]  /*13980*/  LDSM.16.MT88.4 R16, [R8+0x3800] ;  /* 0x003800000810783b */ /* 0x000f300000004200 */
[----:B------:R-:W-:Y:S01]  /*13990*/  LDSM.16.MT88.4 R20, [R3+0x5800] ;  /* 0x005800000314783b */ /* 0x000fe20000004200 */
[C---:B-1----:R-:W-:Y:S07]  /*139a0*/  HMMA.16816.F32.BF16 R124, R144.reuse, R116, R24 ;  /* 0x00000074907c723c */ /* 0x042fee0000041818 */
[----:B------:R-:W-:Y:S01]  /*139b0*/  LDSM.16.MT88.4 R24, [R8+0x5800] ;  /* 0x005800000818783b */ /* 0x000fe20000004200 */
[C---:B------:R-:W-:Y:S08]  /*139c0*/  HMMA.16816.F32.BF16 R120, R144.reuse, R118, R28 ;  /* 0x000000769078723c */ /* 0x040ff0000004181c */
[C---:B------:R-:W-:Y:S08]  /*139d0*/  HMMA.16816.F32.BF16 R116, R144.reuse, R112, R32 ;  /* 0x000000709074723c */ /* 0x040ff00000041820 */
[C---:B------:R-:W-:Y:S08]  /*139e0*/  HMMA.16816.F32.BF16 R112, R144.reuse, R114, R36 ;  /* 0x000000729070723c */ /* 0x040ff00000041824 */
[C---:B--2---:R-:W-:Y:S08]  /*139f0*/  HMMA.16816.F32.BF16 R40, R144.reuse, R4, R40 ;  /* 0x000000049028723c */ /* 0x044ff00000041828 */
[C---:B------:R-:W-:Y:S01]  /*13a00*/  HMMA.16816.F32.BF16 R44, R144.reuse, R6, R44 ;  /* 0x00000006902c723c */ /* 0x040fe2000004182c */
[----:B------:R-:W1:Y:S07]  /*13a10*/  LDSM.16.MT88.4 R4, [R0+0x3800] ;  /* 0x003800000004783b */ /* 0x000e6e0000004200 */
[C---:B---3--:R-:W-:Y:S08]  /*13a20*/  HMMA.16816.F32.BF16 R48, R144.reuse, R12, R48 ;  /* 0x0000000c9030723c */ /* 0x048ff00000041830 */
[C---:B------:R-:W-:Y:S01]  /*13a30*/  HMMA.16816.F32.BF16 R52, R144.reuse, R14, R52 ;  /* 0x0000000e9034723c */ /* 0x040fe20000041834 */
[----:B------:R2:W3:Y:S07]  /*13a40*/  LDSM.16.MT88.4 R12, [R2+0x5800] ;  /* 0x00580000020c783b */ /* 0x0004ee0000004200 */
[C---:B----4-:R-:W-:Y:S08]  /*13a50*/  HMMA.16816.F32.BF16 R56, R144.reuse, R16, R56 ;  /* 0x000000109038723c */ /* 0x050ff00000041838 */
[C---:B------:R-:W-:Y:S01]  /*13a60*/  HMMA.16816.F32.BF16 R60, R144.reuse, R18, R60 ;  /* 0x00000012903c723c */ /* 0x040fe2000004183c */
[----:B------:R4:W5:Y:S03]  /*13a70*/  LDSM.16.MT88.4 R16, [R0+0x5800] ;  /* 0x005800000010783b */ /* 0x0009660000004200 */
[----:B--2---:R-:W-:Y:S04]  /*13a80*/  IADD3 R2, R180, -0x2, RZ ;  /* 0xfffffffeb4027810 */ /* 0x004fe80007ffe0ff */
[C---:B-1----:R-:W-:Y:S03]  /*13a90*/  HMMA.16816.F32.BF16 R64, R144.reuse, R4, R64 ;  /* 0x000000049040723c */ /* 0x042fe60000041840 */
[----:B------:R-:W-:Y:S05]  /*13aa0*/  ISETP.GE.AND P0, PT, R2, R201, PT ;  /* 0x000000c90200720c */ /* 0x000fea0003f06270 */
[C---:B------:R-:W-:Y:S04]  /*13ab0*/  HMMA.16816.F32.BF16 R68, R144.reuse, R6, R68 ;  /* 0x000000069044723c */ /* 0x040fe80000041844 */
[----:B----4-:R-:W-:Y:S04]  /*13ac0*/  FADD.FTZ R0, R155, R9 ;  /* 0x000000099b007221 */ /* 0x010fe80000010000 */
[C---:B---3--:R-:W-:Y:S04]  /*13ad0*/  HMMA.16816.F32.BF16 R72, R144.reuse, R12, R72 ;  /* 0x0000000c9048723c */ /* 0x048fe80000041848 */
        /* <DEDUP_REMOVED lines=16> */
[----:B------:R-:W-:Y:S01]  /*13be0*/  IMAD.MOV.U32 R0, RZ, RZ, c[0x0][0x2b8] ;  /* 0x0000ae00ff007624 */ /* 0x000fe200078e00ff */
[----:B------:R-:W-:Y:S01]  /*13bf0*/  MOV R181, RZ ;  /* 0x000000ff00b57202 */ /* 0x000fe20000000f00 */
[----:B------:R-:W-:Y:S02]  /*13c00*/  IMAD R2, R180, 0x40, R218 ;  /* 0x00000040b4027824 */ /* 0x000fe400078e02da */
[----:B------:R-:W-:Y:S01]  /*13c10*/  IMAD R8, R183, 0x3000, R224 ;  /* 0x00003000b7087824 */ /* 0x000fe200078e02e0 */
[----:B------:R-:W-:Y:S02]  /*13c20*/  ISETP.NE.AND P0, PT, R0, 0x1, PT ;  /* 0x000000010000780c */ /* 0x000fe40003f05270 */
[----:B------:R-:W-:Y:S05]  /*13c30*/  IADD3 R2, R2, -0x80, R196 ;  /* 0xffffff8002027810 */ /* 0x000fea0007ffe0c4 */
        /* <DEDUP_REMOVED lines=13> */
[----:B------:R-:W-:Y:S05]  /*13d10*/  IMAD R0, R182, c[0x0][0x1e4], R0 ;  /* 0x00007900b6007a24 */ /* 0x000fea00078e0200 */
[----:B------:R-:W-:Y:S02]  /*13d20*/  IADD3 R3, R3, R0, RZ ;  /* 0x0000000003037210 */ /* 0x000fe40007ffe0ff */
        /* <DEDUP_REMOVED lines=10> */
.L_x_2481:
[----:B------:R-:W-:-:S05]  /*13dd0*/  BRA.DIV ~URZ, `(.L_x_2375) ;  /* 0x0000a7f27f007947 */ /* 0x000fca000b800000 */
[----:B------:R-:W3:Y:S01]  /*13de0*/  SHFL.IDX PT, R2, R13, RZ, 0x181f ;  /* 0x00181fff0d027589 */ /* 0x000ee200000e0000 */
[----:B------:R-:W-:Y:S01]  /*13df0*/  IMAD.SHL.U32 R9, R187, 0x2, RZ ;  /* 0x00000002bb097824 */ /* 0x000fe200078e00ff */
[----:B------:R-:W-:Y:S01]  /*13e00*/  SHF.R.S32.HI R3, RZ, 0x1f, R187 ;  /* 0x0000001fff037819 */ /* 0x000fe200000114bb */
[----:B------:R-:W-:Y:S01]  /*13e10*/  IMAD.SHL.U32 R0, R8, 0x2, RZ ;  /* 0x0000000208007824 */ /* 0x000fe200078e00ff */
[C---:B------:R-:W-:Y:S01]  /*13e20*/  SHF.L.U64.HI R15, R195.reuse, 0x1, R206 ;  /* 0x00000001c30f7819 */ /* 0x040fe200000102ce */
[----:B------:R-:W-:Y:S01]  /*13e30*/  IMAD.SHL.U32 R16, R195, 0x2, RZ ;  /* 0x00000002c3107824 */ /* 0x000fe200078e00ff */
[----:B------:R-:W-:Y:S01]  /*13e40*/  SHF.L.U64.HI R14, R187, 0x1, R3 ;  /* 0x00000001bb0e7819 */ /* 0x000fe20000010203 */
[C---:B------:R-:W-:Y:S01]  /*13e50*/  IMAD.SHL.U32 R12, R194.reuse, 0x2, RZ ;  /* 0x00000002c20c7824 */ /* 0x040fe200078e00ff */
[----:B------:R-:W-:Y:S02]  /*13e60*/  SHF.L.U64.HI R17, R194, 0x1, R205 ;  /* 0x00000001c2117819 */ /* 0x000fe400000102cd */
[----:B------:R-:W-:Y:S02]  /*13e70*/  SEL R3, RZ, 0x10, P6 ;  /* 0x00000010ff037807 */ /* 0x000fe40003000000 */
[----:B------:R-:W-:Y:S02]  /*13e80*/  SEL R8, RZ, 0x10, P4 ;  /* 0x00000010ff087807 */ /* 0x000fe40002000000 */
[----:B---3--:R-:W-:Y:S05]  /*13e90*/  IADD3 R6, P0, R2, R9, RZ ;  /* 0x0000000902067210 */ /* 0x008fea0007f1e0ff */
        /* <DEDUP_REMOVED lines=10> */
[----:B------:R3:W4:Y:S04]  /*13f40*/  SHFL.IDX PT, R4, R5, 0x1, 0x181f ;  /* 0x00381f0005047f89 */ /* 0x00072800000e0000 */
[----:B------:R1:W-:Y:S02]  /*13f50*/  LDGSTS.E.BYPASS.LTC128B.128 [R0+0x10100], [R6.64], !P6 ;  /* 0x1010000006007fae */ /* 0x0003e4000f101d4a */
[----:B-1-3--:R-:W-:Y:S03]  /*13f60*/  IMAD.MOV.U32 R5, RZ, RZ, R3 ;  /* 0x000000ffff057224 */ /* 0x00afe600078e0003 */
.L_x_2482:
[----:B--2---:R-:W-:Y:S02]  /*13f70*/  IADD3 R6, P0, R2, R9, RZ ;  /* 0x0000000902067210 */ /* 0x004fe40007f1e0ff */
[----:B------:R-:W-:Y:S03]  /*13f80*/  IADD3 R3, -R5, 0x10, RZ ;  /* 0x0000001005037810 */ /* 0x000fe60007ffe1ff */
[----:B----4-:R-:W-:Y:S01]  /*13f90*/  IMAD.X R7, R4, 0x1, R14, P0 ;  /* 0x0000000104077824 */ /* 0x010fe200000e060e */
[----:B------:R-:W-:Y:S04]  /*13fa0*/  LOP3.LUT R3, R3, 0xf, RZ, 0xc0, !PT ;  /* 0x0000000f03037812 */ /* 0x000fe800078ec0ff */
[----:B------:R-:W-:Y:S01]  /*13fb0*/  @!PT LDS RZ, [RZ] ;  /* 0x00000000fffff984 */ /* 0x000fe20000000800 */
[----:B------:R-:W-:Y:S01]  /*13fc0*/  @!PT LDS RZ, [RZ] ;  /* 0x00000000fffff984 */ /* 0x000fe20000000800 */
[----:B------:R-:W-:Y:S01]  /*13fd0*/  @!PT LDS RZ, [RZ] ;  /* 0x00000000fffff984 */ /* 0x000fe20000000800 */
[----:B------:R1:W-:Y:S02]  /*13fe0*/  LDGSTS.E.BYPASS.LTC128B.128 [R0+0xd100], [R6.64], !P5 ;  /* 0x0d10000006007fae */ /* 0x0003e4000e901d4a */
[----:B-1----:R-:W-:Y:S04]  /*13ff0*/  IADD3 R6, -R8, 0x10, RZ ;  /* 0x0000001008067810 */ /* 0x002fe80007ffe1ff */
[----:B------:R-:W-:Y:S04]  /*14000*/  LOP3.LUT R6, R6, 0xf, RZ, 0xc0, !PT ;  /* 0x0000000f06067812 */ /* 0x000fe800078ec0ff */
[----:B------:R-:W-:Y:S04]  /*14010*/  IADD3 R6, P1, P0, R6, R2, R16 ;  /* 0x0000000206067210 */ /* 0x000fe8000783e010 */
[----:B------:R-:W-:Y:S02]  /*14020*/  IADD3.X R7, RZ, R4, R15, P1, P0 ;  /* 0x00000004ff077210 */ /* 0x000fe40000fe040f */
[----:B------:R-:W-:Y:S04]  /*14030*/  IADD3 R2, P1, P0, R3, R2, R12 ;  /* 0x0000000203027210 */ /* 0x000fe8000783e00c */
[----:B------:R-:W-:Y:S02]  /*14040*/  IADD3.X R3, RZ, R4, R17, P1, P0 ;  /* 0x00000004ff037210 */ /* 0x000fe40000fe0411 */
[----:B------:R-:W-:Y:S02]  /*14050*/  ISETP.NE.U32.AND P1, PT, R8, RZ, PT ;  /* 0x000000ff0800720c */ /* 0x000fe40003f25070 */
[----:B------:R-:W-:Y:S11]  /*14060*/  ISETP.NE.U32.AND P0, PT, R5, RZ, PT ;  /* 0x000000ff0500720c */ /* 0x000ff60003f05070 */
[----:B------:R1:W-:Y:S04]  /*14070*/  LDGSTS.E.BYPASS.LTC128B.128.ZFILL [R0+0xf100], [R6.64], P1 ;  /* 0x0f10000006007fae */ /* 0x0003e80008941d4a */
[----:B------:R1:W-:Y:S02]  /*14080*/  LDGSTS.E.BYPASS.LTC128B.128.ZFILL [R0+0x11100], [R2.64], P0 ;  /* 0x1110000002007fae */ /* 0x0003e40008141d4a */
.L_x_2373:
[----:B------:R-:W-:Y:S05]  /*14090*/  BSYNC B0 ;  /* 0x0000000000007941 */ /* 0x000fea0003800000 */
.L_x_2372:
[C---:B------:R-:W-:Y:S01]  /*140a0*/  ISETP.GT.AND P0, PT, R180.reuse, R191, PT ;  /* 0x000000bfb400720c */ /* 0x040fe20003f04270 */
[----:B------:R-:W0:Y:S01]  /*140b0*/  LDGDEPBAR ;  /* 0x00000000000079af */ /* 0x000e220000000000 */
[C---:B------:R-:W-:Y:S01]  /*140c0*/  ISETP.GE.AND P1, PT, R169.reuse, 0x1, PT ;  /* 0x00000001a900780c */ /* 0x040fe20003f26270 */
[----:B------:R-:W-:Y:S01]  /*140d0*/  IMAD.MOV.U32 R8, RZ, RZ, R105 ;  /* 0x000000ffff087224 */ /* 0x000fe200078e0069 */
[----:B------:R-:W-:Y:S01]  /*140e0*/  IADD3 R169, R169, 0x1, RZ ;  /* 0x00000001a9a97810 */ /* 0x000fe20007ffe0ff */
[----:B-1----:R-:W-:Y:S01]  /*140f0*/  IMAD.MOV.U32 R0, RZ, RZ, R104 ;  /* 0x000000ffff007224 */ /* 0x002fe200078e0068 */
[----:B------:R-:W-:Y:S02]  /*14100*/  IADD3 R180, R180, -0x1, RZ ;  /* 0xffffffffb4b47810 */ /* 0x000fe40007ffe0ff */
[----:B------:R-:W-:Y:S05]  /*14110*/  SEL R169, R169, RZ, !P1 ;  /* 0x000000ffa9a97207 */ /* 0x000fea0004800000 */
[----:B------:R-:W-:-:S05]  /*14120*/  @P0 BRA `(.L_x_2376) ;  /* 0xffffd23000000947 */ /* 0x000fca000383ffff */
.L_x_2366:
[----:B------:R-:W-:-:S13]  /*14130*/  ISETP.GE.AND P0, PT, R180, R201, PT ;  /* 0x000000c9b400720c */ /* 0x000fda0003f06270 */
[----:B------:R-:W-:Y:S05]  /*14140*/  @!P0 BRA `(.L_x_2377) ;  /* 0x0000376000008947 */ /* 0x000fea0003800000 */
[----:B------:R-:W-:Y:S02]  /*14150*/  MOV R9, R105 ;  /* 0x0000006900097202 */ /* 0x000fe40000000f00 */
[----:B------:R-:W-:Y:S02]  /*14160*/  MOV R8, R104 ;  /* 0x0000006800087202 */ /* 0x000fe40000000f00 */
.L_x_2394:
        /* <DEDUP_REMOVED lines=34> */
.L_x_2483:
[----:B------:R-:W-:-:S05]  /*14390*/  BRA.DIV ~URZ, `(.L_x_2381) ;  /* 0x0000a5727f007947 */ /* 0x000fca000b800000 */
[----:B------:R-:W5:Y:S01]  /*143a0*/  SHFL.IDX PT, R2, R17, RZ, 0x181f ;  /* 0x00181fff11027589 */ /* 0x000f6200000e0000 */
[----:B------:R-:W-:Y:S01]  /*143b0*/  IMAD.SHL.U32 R18, R187, 0x2, RZ ;  /* 0x00000002bb127824 */ /* 0x000fe200078e00ff */
[----:B------:R-:W-:Y:S01]  /*143c0*/  SHF.R.S32.HI R3, RZ, 0x1f, R187 ;  /* 0x0000001fff037819 */ /* 0x000fe200000114bb */
[----:B------:R-:W-:Y:S01]  /*143d0*/  IMAD R32, R183, 0x6000, RZ ;  /* 0x00006000b7207824 */ /* 0x000fe200078e02ff */
[----:B------:R-:W-:Y:S01]  /*143e0*/  SHF.L.U32 R19, R195, 0x1, RZ ;  /* 0x00000001c3137819 */ /* 0x000fe200000006ff */
[----:B------:R-:W-:Y:S01]  /*143f0*/  IMAD.SHL.U32 R24, R194, 0x2, RZ ;  /* 0x00000002c2187824 */ /* 0x000fe200078e00ff */
[----:B------:R-:W-:Y:S01]  /*14400*/  SHF.L.U64.HI R25, R187, 0x1, R3 ;  /* 0x00000001bb197819 */ /* 0x000fe20000010203 */
[----:B------:R-:W-:Y:S01]  /*14410*/  IMAD.IADD R4, R200, 0x1, R32 ;  /* 0x00000001c8047824 */ /* 0x000fe200078e0220 */
[----:B------:R-:W-:Y:S02]  /*14420*/  SHF.L.U64.HI R27, R195, 0x1, R206 ;  /* 0x00000001c31b7819 */ /* 0x000fe400000102ce */
[----:B------:R-:W-:Y:S02]  /*14430*/  SHF.L.U64.HI R26, R194, 0x1, R205 ;  /* 0x00000001c21a7819 */ /* 0x000fe400000102cd */
        /* <DEDUP_REMOVED lines=9> */
[----:B------:R3:W4:Y:S02]  /*144d0*/  SHFL.IDX PT, R2, R17, 0x1, 0x181f ;  /* 0x00381f0011027f89 */ /* 0x00072400000e0000 */
[----:B------:R-:W-:Y:S02]  /*144e0*/  IADD3.X R7, R5, R26, RZ, P0, !PT ;  /* 0x0000001a05077210 */ /* 0x000fe400007fe4ff */
[----:B------:R3:W2:Y:S04]  /*144f0*/  SHFL.IDX PT, R5, R16, 0x1, 0x181f ;  /* 0x00381f0010057f89 */ /* 0x0006a800000e0000 */
[----:B------:R3:W-:Y:S03]  /*14500*/  LDGSTS.E.BYPASS.LTC128B.128 [R4+0x4100], [R6.64], !P6 ;  /* 0x0410000006047fae */ /* 0x0007e6000f101d4a */
.L_x_2484:
[----:B---34-:R-:W-:Y:S01]  /*14510*/  IADD3 R6, P0, R2, R18, RZ ;  /* 0x0000001202067210 */ /* 0x018fe20007f1e0ff */
[----:B------:R-:W-:Y:S04]  /*14520*/  IMAD.IADD R32, R200, 0x1, R32 ;  /* 0x00000001c8207824 */ /* 0x000fe800078e0220 */
[C---:B--2---:R-:W-:Y:S05]  /*14530*/  IMAD.X R7, R5.reuse, 0x1, R25, P0 ;  /* 0x0000000105077824 */ /* 0x044fea00000e0619 */
[----:B------:R-:W-:Y:S01]  /*14540*/  @!PT LDS RZ, [RZ] ;  /* 0x00000000fffff984 */ /* 0x000fe20000000800 */
[----:B------:R-:W-:Y:S01]  /*14550*/  @!PT LDS RZ, [RZ] ;  /* 0x00000000fffff984 */ /* 0x000fe20000000800 */
[----:B------:R-:W-:Y:S01]  /*14560*/  @!PT LDS RZ, [RZ] ;  /* 0x00000000fffff984 */ /* 0x000fe20000000800 */
[----:B------:R2:W-:Y:S02]  /*14570*/  LDGSTS.E.BYPASS.LTC128B.128 [R4+0x1100], [R6.64], !P5 ;  /* 0x0110000006047fae */ /* 0x0005e4000e901d4a */
[C---:B--2---:R-:W-:Y:S02]  /*14580*/  IADD3 R6, P1, R2.reuse, R19, RZ ;  /* 0x0000001302067210 */ /* 0x044fe40007f3e0ff */
[----:B------:R-:W-:Y:S03]  /*14590*/  IADD3 R2, P0, R2, R24, RZ ;  /* 0x0000001802027210 */ /* 0x000fe60007f1e0ff */
[C---:B------:R-:W-:Y:S01]  /*145a0*/  IMAD.X R7, R5.reuse, 0x1, R27, P1 ;  /* 0x0000000105077824 */ /* 0x040fe200008e061b */
[----:B------:R-:W-:Y:S04]  /*145b0*/  IADD3.X R3, R5, R26, RZ, P0, !PT ;  /* 0x0000001a05037210 */ /* 0x000fe800007fe4ff */
[----:B------:R2:W-:Y:S04]  /*145c0*/  LDGSTS.E.BYPASS.LTC128B.128 [R4+0x3100], [R6.64], !P4 ;  /* 0x0310000006047fae */ /* 0x0005e8000e101d4a */
[----:B------:R2:W-:Y:S02]  /*145d0*/  LDGSTS.E.BYPASS.LTC128B.128 [R32+0x5100], [R2.64], !P6 ;  /* 0x0510000002207fae */ /* 0x0005e4000f101d4a */
.L_x_2379:
[----:B------:R-:W-:Y:S05]  /*145e0*/  BSYNC B0 ;  /* 0x0000000000007941 */ /* 0x000fea0003800000 */
.L_x_2378:
[----:B------:R-:W0:Y:S01]  /*145f0*/  LDGDEPBAR ;  /* 0x00000000000079af */ /* 0x000e220000000000 */
[----:B------:R-:W-:Y:S01]  /*14600*/  WARPSYNC 0xffffffff ;  /* 0xffffffff00007948 */ /* 0x000fe20003800000 */
[C---:B--23--:R-:W-:Y:S01]  /*14610*/  HMMA.16816.F32.BF16 R4, R36.reuse, R12, RZ ;  /* 0x0000000c2404723c */ /* 0x04cfe200000418ff */
[----:B------:R-:W-:Y:S01]  /*14620*/  IMAD.MOV.U32 R184, RZ, RZ, 0x1 ;  /* 0x00000001ffb87424 */ /* 0x000fe200078e00ff */
[----:B------:R-:W-:Y:S02]  /*14630*/  ULDC UR4, c[0x0][0x324] ;  /* 0x0000c90000047ab9 */ /* 0x000fe40000000800 */
[C---:B------:R-:W-:Y:S01]  /*14640*/  IMAD.IADD R3, R170.reuse, 0x1, R0 ;  /* 0x00000001aa037824 */ /* 0x040fe200078e0200 */
[C---:B------:R-:W-:Y:S01]  /*14650*/  IADD3 R2, R171.reuse, R0, R170 ;  /* 0x00000000ab027210 */ /* 0x040fe20007ffe0aa */
[----:B------:R-:W-:Y:S01]  /*14660*/  IMAD.IADD R105, R170, 0x1, R104 ;  /* 0x00000001aa697824 */ /* 0x000fe200078e0268 */
[----:B------:R-:W-:Y:S01]  /*14670*/  ISETP.LE.AND P1, PT, R184, c[0x0][0x32c], PT ;  /* 0x0000cb00b8007a0c */ /* 0x000fe20003f23270 */
[C---:B------:R-:W-:Y:S01]  /*14680*/  HMMA.16816.F32.BF16 R12, R36.reuse, R14, RZ ;  /* 0x0000000e240c723c */ /* 0x040fe200000418ff */
[----:B------:R-:W-:Y:S07]  /*14690*/  ULOP3.LUT UR4, URZ, UR4, URZ, 0x33, !UPT ;  /* 0x000000043f047292 */ /* 0x000fee000f8e333f */
        /* <DEDUP_REMOVED lines=113> */
[----:B------:R-:W-:Y:S01]  /*14db0*/  IADD3 R104, R222, R104, R223 ;  /* 0x00000068de687210 */ /* 0x000fe20007ffe0df */
[C---:B--2---:R-:W-:Y:S08]  /*14dc0*/  HMMA.16816.F32.BF16 R4, R144.reuse, R156, R4 ;  /* 0x0000009c9004723c */ /* 0x044ff00000041804 */
        /* <DEDUP_REMOVED lines=26> */
[----:B------:R-:W-:Y:S01]  /*14f70*/  IMAD.MOV.U32 R157, RZ, RZ, 0x1 ;  /* 0x00000001ff9d7424 */ /* 0x000fe200078e00ff */
[C---:B------:R-:W-:Y:S04]  /*14f80*/  HMMA.16816.F32.BF16 R12, R152.reuse, R158, R12 ;  /* 0x0000009e980c723c */ /* 0x040fe8000004180c */
[----:B------:R-:W-:Y:S01]  /*14f90*/  ISETP.NE.AND P0, PT, R157, c[0x0][0x2c4], PT ;  /* 0x0000b1009d007a0c */ /* 0x000fe20003f05270 */
[----:B------:R-:W-:Y:S03]  /*14fa0*/  IMAD.SHL.U32 R156, R180, 0x40, RZ ;  /* 0x00000040b49c7824 */ /* 0x000fe600078e00ff */
[C---:B--2---:R-:W-:Y:S04]  /*14fb0*/  HMMA.16816.F32.BF16 R16, R152.reuse, R144, R16 ;  /* 0x000000909810723c */ /* 0x044fe80000041810 */
[----:B----4-:R-:W-:Y:S04]  /*14fc0*/  IADD3 R2, R183, 0x1, RZ ;  /* 0x00000001b7027810 */ /* 0x010fe80007ffe0ff */
[C---:B------:R-:W-:Y:S04]  /*14fd0*/  HMMA.16816.F32.BF16 R20, R152.reuse, R146, R20 ;  /* 0x000000929814723c */ /* 0x040fe80000041814 */
[----:B------:R-:W-:Y:S04]  /*14fe0*/  @P0 IMAD.HI.U32 R0, R104, c[0x0][0x2c8], RZ ;  /* 0x0000b20068000a27 */ /* 0x000fe800078e00ff */
[C---:B---3--:R-:W-:Y:S04]  /*14ff0*/  HMMA.16816.F32.BF16 R24, R152.reuse, R148, R24 ;  /* 0x000000949818723c */ /* 0x048fe80000041818 */
[----:B------:R-:W-:Y:S02]  /*15000*/  @P0 SHF.R.U32.HI R104, RZ, c[0x0][0x2cc], R0 ;  /* 0x0000b300ff680a19 */ /* 0x000fe40000011600 */
[----:B------:R-:W-:Y:S02]  /*15010*/  IADD3 R0, -R197, 0x1, -R156 ;  /* 0x00000001c5007810 */ /* 0x000fe40007ffe99c */
[C---:B------:R-:W-:Y:S01]  /*15020*/  HMMA.16816.F32.BF16 R28, R152.reuse, R150, R28 ;  /* 0x00000096981c723c */ /* 0x040fe2000004181c */
[----:B------:R-:W1:Y:S02]  /*15030*/  SHFL.IDX PT, R3, R104, RZ, 0x1c1f ;  /* 0x001c1fff68037589 */ /* 0x000e6400000e0000 */
[----:B------:R-:W-:Y:S02]  /*15040*/  ISETP.GE.AND P0, PT, R183, 0x1, PT ;  /* 0x00000001b700780c */ /* 0x000fe40003f06270 */
[----:B------:R-:W-:Y:S02]  /*15050*/  IADD3 R0, -R198, R0, R199 ;  /* 0x00000000c6007210 */ /* 0x000fe40007ffe1c7 */
[----:B------:R-:W-:Y:S01]  /*15060*/  SEL R183, R2, RZ, !P0 ;  /* 0x000000ff02b77207 */ /* 0x000fe20004000000 */
[C---:B-----5:R-:W-:Y:S04]  /*15070*/  HMMA.16816.F32.BF16 R32, R152.reuse, R160, R32 ;  /* 0x000000a09820723c */ /* 0x060fe80000041820 */
[C---:B------:R-:W-:Y:S02]  /*15080*/  IADD3 R144, R0.reuse, c[0x0][0x328], RZ ;  /* 0x0000ca0000907a10 */ /* 0x040fe40007ffe0ff */
[----:B------:R-:W-:Y:S02]  /*15090*/  IADD3 R105, R0, UR4, RZ ;  /* 0x0000000400697c10 */ /* 0x000fe4000fffe0ff */
[----:B------:R-:W-:Y:S04]  /*150a0*/  HMMA.16816.F32.BF16 R36, R152, R162, R36 ;  /* 0x000000a29824723c */ /* 0x000fe80000041824 */
[--C-:B-1----:R-:W-:Y:S02]  /*150b0*/  IMAD.IADD R2, R144, 0x1, R3.reuse ;  /* 0x0000000190027824 */ /* 0x102fe400078e0203 */
[----:B------:R-:W-:Y:S02]  /*150c0*/  IMAD.IADD R0, R105, 0x1, R3 ;  /* 0x0000000169007824 */ /* 0x000fe400078e0203 */
[----:B------:R-:W-:-:S05]  /*150d0*/  @!P1 BRA `(.L_x_2382) ;  /* 0x0000015000009947 */ /* 0x000fca0003800000 */
[----:B------:R-:W-:Y:S01]  /*150e0*/  IADD3 R3, -R198, R199, R3 ;  /* 0x000000c7c6037210 */ /* 0x000fe20007ffe103 */
[----:B------:R-:W-:Y:S03]  /*150f0*/  BSSY B0, `(.L_x_2383) ;  /* 0x000000e000007945 */ /* 0x000fe60003800000 */
[----:B------:R-:W-:Y:S11]  /*15100*/  ISETP.GT.AND P0, PT, R3, -0x1, PT ;  /* 0xffffffff0300780c */ /* 0x000ff60003f04270 */
[----:B------:R-:W-:Y:S02]  /*15110*/  @!UPT UIADD3 URZ, URZ, URZ, URZ ;  /* 0x0000003f3f3ff290 */ /* 0x000fe4000fffe03f */
[----:B------:R-:W-:-:S05]  /*15120*/  @P0 BRA `(.L_x_2384) ;  /* 0x0000006000000947 */ /* 0x000fca0003800000 */
[----:B------:R-:W-:Y:S02]  /*15130*/  ISETP.NE.AND P0, PT, R157, c[0x0][0x32c], PT ;  /* 0x0000cb009d007a0c */ /* 0x000fe40003f05270 */
[----:B------:R-:W-:Y:S11]  /*15140*/  LOP3.LUT R3, RZ, R3, RZ, 0x33, !PT ;  /* 0x00000003ff037212 */ /* 0x000ff600078e33ff */
[----:B------:R-:W-:Y:S05]  /*15150*/  @P0 IMAD.HI.U32 R145, R3, c[0x0][0x330], RZ ;  /* 0x0000cc0003910a27 */ /* 0x000fea00078e00ff */
[----:B------:R-:W-:Y:S04]  /*15160*/  @P0 SHF.R.U32.HI R3, RZ, c[0x0][0x334], R145 ;  /* 0x0000cd00ff030a19 */ /* 0x000fe80000011691 */
[----:B------:R-:W-:Y:S01]  /*15170*/  LOP3.LUT R3, RZ, R3, RZ, 0x33, !PT ;  /* 0x00000003ff037212 */ /* 0x000fe200078e33ff */
[----:B------:R-:W-:-:S05]  /*15180*/  BRA `(.L_x_2385) ;  /* 0x0000004000007947 */ /* 0x000fca0003800000 */
.L_x_2384:
[----:B------:R-:W-:Y:S11]  /*15190*/  ISETP.NE.AND P0, PT, R157, c[0x0][0x32c], PT ;  /* 0x0000cb009d007a0c */ /* 0x000ff60003f05270 */
[----:B------:R-:W-:Y:S02]  /*151a0*/  @!UPT UIADD3 URZ, URZ, URZ, URZ ;  /* 0x0000003f3f3ff290 */ /* 0x000fe4000fffe03f */
[----:B------:R-:W-:Y:S05]  /*151b0*/  @P0 IMAD.HI.U32 R145, R3, c[0x0][0x330], RZ ;  /* 0x0000cc0003910a27 */ /* 0x000fea00078e00ff */
[----:B------:R-:W-:Y:S02]  /*151c0*/  @P0 SHF.R.U32.HI R3, RZ, c[0x0][0x334], R145 ;  /* 0x0000cd00ff030a19 */ /* 0x000fe40000011691 */
.L_x_2385:
[----:B------:R-:W-:Y:S05]  /*151d0*/  BSYNC B0 ;  /* 0x0000000000007941 */ /* 0x000fea0003800000 */
.L_x_2383:
[----:B------:R-:W-:Y:S04]  /*151e0*/  IMAD R3, R3, c[0x0][0x32c], -R156 ;  /* 0x0000cb0003037a24 */ /* 0x000fe800078e0a9c */
[----:B------:R-:W-:Y:S05]  /*151f0*/  IMAD.IADD R3, R3, 0x1, -R197 ;  /* 0x0000000103037824 */ /* 0x000fea00078e0ac5 */
[----:B------:R-:W-:Y:S02]  /*15200*/  IMNMX R0, R0, R3, !PT ;  /* 0x0000000300007217 */ /* 0x000fe40007800200 */
[----:B------:R-:W-:Y:S04]  /*15210*/  IADD3 R3, R3, c[0x0][0x32c], RZ ;  /* 0x0000cb0003037a10 */ /* 0x000fe80007ffe0ff */
[----:B------:R-:W-:Y:S02]  /*15220*/  IMNMX R2, R2, R3, PT ;  /* 0x0000000302027217 */ /* 0x000fe40003800200 */
.L_x_2382:
[----:B------:R-:W-:Y:S04]  /*15230*/  ISETP.GT.AND P2, PT, R180, -0x1, PT ;  /* 0xffffffffb400780c */ /* 0x000fe80003f44270 */
[----:B------:R-:W-:Y:S04]  /*15240*/  ISETP.GT.AND P0, PT, R0, RZ, P2 ;  /* 0x000000ff0000720c */ /* 0x000fe80001704270 */
[----:B------:R-:W-:Y:S04]  /*15250*/  ISETP.LT.OR P0, PT, R2, 0x1, P0 ;  /* 0x000000010200780c */ /* 0x000fe80000701670 */
[----:B------:R-:W-:Y:S02]  /*15260*/  FSEL R145, R4, -INF , !P0 ;  /* 0xff80000004917808 */ /* 0x000fe40004000000 */
[----:B------:R-:W-:Y:S01]  /*15270*/  ISETP.GT.AND P0, PT, R0, 0x1, P2 ;  /* 0x000000010000780c */ /* 0x000fe20001704270 */
[----:B------:R-:W1:Y:S03]  /*15280*/  SHFL.IDX PT, R4, R104, 0x1, 0x1c1f ;  /* 0x003c1f0068047f89 */ /* 0x000e6600000e0000 */
[----:B------:R-:W-:Y:S04]  /*15290*/  ISETP.LT.OR P0, PT, R2, 0x2, P0 ;  /* 0x000000020200780c */ /* 0x000fe80000701670 */
[----:B------:R-:W-:Y:S02]  /*152a0*/  FSEL R5, R5, -INF , !P0 ;  /* 0xff80000005057808 */ /* 0x000fe40004000000 */
[----:B------:R-:W-:Y:S04]  /*152b0*/  ISETP.GT.AND P0, PT, R0, 0x8, P2 ;  /* 0x000000080000780c */ /* 0x000fe80001704270 */
[----:B------:R-:W-:Y:S04]  /*152c0*/  ISETP.LT.OR P0, PT, R2, 0x9, P0 ;  /* 0x000000090200780c */ /* 0x000fe80000701670 */
[----:B------:R-:W-:Y:S02]  /*152d0*/  FSEL R12, R12, -INF , !P0 ;  /* 0xff8000000c0c7808 */ /* 0x000fe40004000000 */
[----:B------:R-:W-:Y:S04]  /*152e0*/  ISETP.GT.AND P0, PT, R0, 0x9, P2 ;  /* 0x000000090000780c */ /* 0x000fe80001704270 */
[----:B------:R-:W-:Y:S01]  /*152f0*/  ISETP.LT.OR P0, PT, R2, 0xa, P0 ;  /* 0x0000000a0200780c */ /* 0x000fe20000701670 */
[--C-:B-1----:R-:W-:Y:S03]  /*15300*/  IMAD.IADD R3, R144, 0x1, R4.reuse ;  /* 0x0000000190037824 */ /* 0x102fe600078e0204 */
        /* <DEDUP_REMOVED lines=35> */
[----:B------:R-:W-:Y:S01]  /*15540*/  ISETP.LT.OR P0, PT, R2, 0x3a, P0 ;  /* 0x0000003a0200780c */ /* 0x000fe20000701670 */
[----:B------:R-:W-:Y:S03]  /*15550*/  IMAD.IADD R2, R105, 0x1, R4 ;  /* 0x0000000169027824 */ /* 0x000fe600078e0204 */
[----:B------:R-:W-:Y:S01]  /*15560*/  FSEL R37, R37, -INF , !P0 ;  /* 0xff80000025257808 */ /* 0x000fe20004000000 */
        /* <DEDUP_REMOVED lines=12> */
.L_x_2388:
[----:B------:R-:W-:Y:S11]  /*15630*/  ISETP.NE.AND P0, PT, R157, c[0x0][0x32c], PT ;  /* 0x0000cb009d007a0c */ /* 0x000ff60003f05270 */
[----:B------:R-:W-:Y:S02]  /*15640*/  @!UPT UIADD3 URZ, URZ, URZ, URZ ;  /* 0x0000003f3f3ff290 */ /* 0x000fe4000fffe03f */
[----:B------:R-:W-:Y:S05]  /*15650*/  @P0 IMAD.HI.U32 R4, R0, c[0x0][0x330], RZ ;  /* 0x0000cc0000040a27 */ /* 0x000fea00078e00ff */
[----:B------:R-:W-:Y:S02]  /*15660*/  @P0 SHF.R.U32.HI R0, RZ, c[0x0][0x334], R4 ;  /* 0x0000cd00ff000a19 */ /* 0x000fe40000011604 */
.L_x_2389:
[----:B------:R-:W-:Y:S05]  /*15670*/  BSYNC B0 ;  /* 0x0000000000007941 */ /* 0x000fea0003800000 */
.L_x_2387:
[----:B------:R-:W-:Y:S04]  /*15680*/  IMAD R0, R0, c[0x0][0x32c], -R156 ;  /* 0x0000cb0000007a24 */ /* 0x000fe800078e0a9c */
[----:B------:R-:W-:Y:S05]  /*15690*/  IMAD.IADD R0, R0, 0x1, -R197 ;  /* 0x0000000100007824 */ /* 0x000fea00078e0ac5 */
[----:B------:R-:W-:Y:S02]  /*156a0*/  IMNMX R2, R2, R0, !PT ;  /* 0x0000000002027217 */ /* 0x000fe40007800200 */
[----:B------:R-:W-:Y:S04]  /*156b0*/  IADD3 R0, R0, c[0x0][0x32c], RZ ;  /* 0x0000cb0000007a10 */ /* 0x000fe80007ffe0ff */
[----:B------:R-:W-:Y:S02]  /*156c0*/  IMNMX R3, R3, R0, PT ;  /* 0x0000000003037217 */ /* 0x000fe40003800200 */
.L_x_2386:
        /* <DEDUP_REMOVED lines=39> */
[--C-:B------:R-:W-:Y:S01]  /*15940*/  FFMA.FTZ R12, R12, c[0x0][0x2d0], -R4.reuse ;  /* 0x0000b4000c0c7a23 */ /* 0x100fe20000010804 */
[----:B------:R-:W-:Y:S01]  /*15950*/  FMNMX.FTZ R105, R6, R9, !PT ;  /* 0x0000000906697209 */ /* 0x000fe20007810000 */
[--C-:B------:R-:W-:Y:S01]  /*15960*/  FFMA.FTZ R13, R13, c[0x0][0x2d0], -R4.reuse ;  /* 0x0000b4000d0d7a23 */ /* 0x100fe20000010804 */
[----:B------:R-:W-:Y:S01]  /*15970*/  ISETP.LT.OR P0, PT, R3, 0x2, P0 ;  /* 0x000000020300780c */ /* 0x000fe20000701670 */
[--C-:B------:R-:W-:Y:S02]  /*15980*/  FFMA.FTZ R161, R17, c[0x0][0x2d0], -R4.reuse ;  /* 0x0000b40011a17a23 */ /* 0x100fe40000010804 */
[--C-:B------:R-:W-:Y:S01]  /*15990*/  FFMA.FTZ R191, R32, c[0x0][0x2d0], -R4.reuse ;  /* 0x0000b40020bf7a23 */ /* 0x100fe20000010804 */
[----:B------:R-:W-:Y:S01]  /*159a0*/  FSEL R7, R7, -INF , !P0 ;  /* 0xff80000007077808 */ /* 0x000fe20004000000 */
[----:B------:R-:W1:Y:S01]  /*159b0*/  MUFU.EX2 R0, R0 ;  /* 0x0000000000007308 */ /* 0x000e620000000800 */
        /* <DEDUP_REMOVED lines=21> */
[C---:B-1----:R-:W-:Y:S01]  /*15b10*/  FMUL.FTZ R32, R0.reuse, R116 ;  /* 0x0000007400207220 */ /* 0x042fe20000410000 */
[----:B------:R-:W-:Y:S01]  /*15b20*/  ISETP.LT.OR P0, PT, R3, 0x11, P0 ;  /* 0x000000110300780c */ /* 0x000fe20000701670 */
[C---:B------:R-:W-:Y:S02]  /*15b30*/  FMUL.FTZ R33, R0.reuse, R117 ;  /* 0x0000007500217220 */ /* 0x040fe40000410000 */
[----:B------:R-:W-:Y:S01]  /*15b40*/  FMUL.FTZ R36, R0, R112 ;  /* 0x0000007000247220 */ /* 0x000fe20000410000 */
[----:B------:R-:W-:Y:S01]  /*15b50*/  FSEL R149, R18, -INF , !P0 ;  /* 0xff80000012957808 */ /* 0x000fe20004000000 */
[----:B------:R-:W1:Y:S01]  /*15b60*/  MUFU.EX2 R13, R13 ;  /* 0x0000000d000d7308 */ /* 0x000e620000000800 */
[----:B------:R-:W-:Y:S01]  /*15b70*/  ISETP.GT.AND P0, PT, R2, 0x11, P2 ;  /* 0x000000110200780c */ /* 0x000fe20001704270 */
[C---:B------:R-:W-:Y:S01]  /*15b80*/  FMUL.FTZ R37, R0.reuse, R113 ;  /* 0x0000007100257220 */ /* 0x040fe20000410000 */
[----:B------:R-:W-:Y:S01]  /*15b90*/  FMNMX.FTZ R105, R149, R105, !PT ;  /* 0x0000006995697209 */ /* 0x000fe20007810000 */
[C---:B------:R-:W-:Y:S01]  /*15ba0*/  FMUL.FTZ R16, R0.reuse, R132 ;  /* 0x0000008400107220 */ /* 0x040fe20000410000 */
[----:B------:R-:W-:Y:S01]  /*15bb0*/  ISETP.LT.OR P0, PT, R3, 0x12, P0 ;  /* 0x000000120300780c */ /* 0x000fe20000701670 */
[C---:B------:R-:W-:Y:S02]  /*15bc0*/  FMUL.FTZ R17, R0.reuse, R133 ;  /* 0x0000008500117220 */ /* 0x040fe40000410000 */
[C---:B------:R-:W-:Y:S01]  /*15bd0*/  FMUL.FTZ R20, R0.reuse, R128 ;  /* 0x0000008000147220 */ /* 0x040fe20000410000 */
[----:B------:R-:W-:Y:S01]  /*15be0*/  FSEL R150, R19, -INF , !P0 ;  /* 0xff80000013967808 */ /* 0x000fe20004000000 */
[----:B------:R-:W-:Y:S01]  /*15bf0*/  FMUL.FTZ R21, R0, R129 ;  /* 0x0000008100157220 */ /* 0x000fe20000410000 */
[----:B------:R-:W-:Y:S01]  /*15c00*/  ISETP.GT.AND P0, PT, R2, 0x18, P2 ;  /* 0x000000180200780c */ /* 0x000fe20001704270 */
[----:B------:R-:W-:Y:S01]  /*15c10*/  FMUL.FTZ R24, R0, R124 ;  /* 0x0000007c00187220 */ /* 0x000fe20000410000 */
[----:B------:R-:W-:Y:S01]  /*15c20*/  FMNMX.FTZ R105, R150, R105, !PT ;  /* 0x0000006996697209 */ /* 0x000fe20007810000 */
[C---:B------:R-:W-:Y:S01]  /*15c30*/  FMUL.FTZ R25, R0.reuse, R125 ;  /* 0x0000007d00197220 */ /* 0x040fe20000410000 */
[----:B------:R-:W-:Y:S01]  /*15c40*/  ISETP.LT.OR P0, PT, R3, 0x19, P0 ;  /* 0x000000190300780c */ /* 0x000fe20000701670 */
[C---:B------:R-:W-:Y:S01]  /*15c50*/  FMUL.FTZ R28, R0.reuse, R120 ;  /* 0x00000078001c7220 */ /* 0x040fe20000410000 */
[----:B------:R-:W-:Y:S01]  /*15c60*/  MUFU.EX2 R159, R159 ;  /* 0x0000009f009f7308 */ /* 0x000fe20000000800 */
[----:B------:R-:W-:Y:S01]  /*15c70*/  FMUL.FTZ R40, R0, R40 ;  /* 0x0000002800287220 */ /* 0x000fe20000410000 */
[----:B------:R-:W-:Y:S01]  /*15c80*/  FSEL R151, R22, -INF , !P0 ;  /* 0xff80000016977808 */ /* 0x000fe20004000000 */
[----:B------:R-:W-:Y:S01]  /*15c90*/  FMUL.FTZ R41, R0, R41 ;  /* 0x0000002900297220 */ /* 0x000fe20000410000 */
[----:B------:R-:W-:Y:S01]  /*15ca0*/  ISETP.GT.AND P0, PT, R2, 0x19, P2 ;  /* 0x000000190200780c */ /* 0x000fe20001704270 */
[C---:B------:R-:W-:Y:S01]  /*15cb0*/  FMUL.FTZ R44, R0.reuse, R44 ;  /* 0x0000002c002c7220 */ /* 0x040fe20000410000 */
[----:B------:R-:W-:Y:S01]  /*15cc0*/  FMNMX.FTZ R105, R151, R105, !PT ;  /* 0x0000006997697209 */ /* 0x000fe20007810000 */
        /* <DEDUP_REMOVED lines=48> */
[C---:B------:R-:W-:Y:S01]  /*15fd0*/  FMUL.FTZ R93, R0.reuse, R93 ;  /* 0x0000005d005d7220 */ /* 0x040fe20000410000 */
[----:B------:R-:W-:Y:S01]  /*15fe0*/  FMNMX.FTZ R105, R157, R105, !PT ;  /* 0x000000699d697209 */ /* 0x000fe20007810000 */
[----:B------:R-:W-:Y:S01]  /*15ff0*/  FFMA.FTZ R167, R29, c[0x0][0x2d0], -R4 ;  /* 0x0000b4001da77a23 */ /* 0x000fe20000010804 */
[----:B------:R-:W-:Y:S01]  /*16000*/  ISETP.LT.OR P0, PT, R3, 0x31, P0 ;  /* 0x000000310300780c */ /* 0x000fe20000701670 */
[C---:B------:R-:W-:Y:S02]  /*16010*/  FMUL.FTZ R4, R0.reuse, R140 ;  /* 0x0000008c00047220 */ /* 0x040fe40000410000 */
        /* <DEDUP_REMOVED lines=8> */
[----:B------:R-:W-:Y:S01]  /*160a0*/  FMUL.FTZ R101, R0, R101 ;  /* 0x0000006500657220 */ /* 0x000fe20000410000 */
[----:B------:R-:W-:Y:S02]  /*160b0*/  MUFU.EX2 R167, R167 ;  /* 0x000000a700a77308 */ /* 0x000fe40000000800 */
[----:B------:R-:W-:Y:S02]  /*160c0*/  FSEL R166, R35, -INF , !P0 ;  /* 0xff80000023a67808 */ /* 0x000fe40004000000 */
[----:B------:R-:W-:Y:S01]  /*160d0*/  ISETP.GT.AND P0, PT, R2, 0x39, P2 ;  /* 0x000000390200780c */ /* 0x000fe20001704270 */
[----:B------:R-:W-:Y:S01]  /*160e0*/  FFMA.FTZ R2, R0, R192, R144 ;  /* 0x000000c000027223 */ /* 0x000fe20000010090 */
[----:B------:R-:W-:Y:S02]  /*160f0*/  FMNMX.FTZ R105, R166, R105, !PT ;  /* 0x00000069a6697209 */ /* 0x000fe40007810000 */
[----:B------:R-:W-:Y:S01]  /*16100*/  ISETP.LT.OR P0, PT, R3, 0x3a, P0 ;  /* 0x0000003a0300780c */ /* 0x000fe20000701670 */
[----:B------:R-:W-:Y:S01]  /*16110*/  FADD.FTZ R3, R5, R2 ;  /* 0x0000000205037221 */ /* 0x000fe20000010000 */
[----:B------:R-:W-:Y:S02]  /*16120*/  FMNMX.FTZ R105, R164, R105, !PT ;  /* 0x00000069a4697209 */ /* 0x000fe40007810000 */
[----:B------:R-:W-:Y:S02]  /*16130*/  FSEL R163, R39, -INF , !P0 ;  /* 0xff80000027a37808 */ /* 0x000fe40004000000 */
[----:B------:R-:W-:Y:S01]  /*16140*/  F2FP.BF16.PACK_AB R144, R5, R144 ;  /* 0x000000900590723e */ /* 0x000fe200000010ff */
[----:B------:R-:W-:Y:S01]  /*16150*/  FMUL.FTZ R5, R0, R141 ;  /* 0x0000008d00057220 */ /* 0x000fe20000410000 */
[----:B------:R-:W-:Y:S05]  /*16160*/  FMNMX.FTZ R105, R163, R105, !PT ;  /* 0x00000069a3697209 */ /* 0x000fea0007810000 */
[----:B------:R-:W1:Y:S02]  /*16170*/  SHFL.BFLY PT, R2, R105, 0x2, 0x1f ;  /* 0x0c401f0069027f89 */ /* 0x000e6400000e0000 */
[----:B-1----:R-:W-:Y:S06]  /*16180*/  FMNMX.FTZ R105, R105, R2, !PT ;  /* 0x0000000269697209 */ /* 0x002fec0007810000 */
[----:B------:R-:W1:Y:S02]  /*16190*/  SHFL.BFLY PT, R2, R105, 0x1, 0x1f ;  /* 0x0c201f0069027f89 */ /* 0x000e6400000e0000 */
[----:B-1----:R-:W-:Y:S01]  /*161a0*/  FMNMX.FTZ R105, R105, R2, !PT ;  /* 0x0000000269697209 */ /* 0x002fe20007810000 */
[----:B------:R-:W-:Y:S02]  /*161b0*/  FADD.FTZ R2, R12, R3 ;  /* 0x000000030c027221 */ /* 0x000fe40000010000 */
[C---:B------:R-:W-:Y:S01]  /*161c0*/  FMUL.FTZ R12, R0.reuse, R136 ;  /* 0x00000088000c7220 */ /* 0x040fe20000410000 */
[----:B------:R-:W-:Y:S01]  /*161d0*/  FSETP.NEU.FTZ.AND P0, PT, R105, -INF , PT ;  /* 0xff8000006900780b */ /* 0x000fe20003f1d000 */
[----:B------:R-:W-:Y:S02]  /*161e0*/  FADD.FTZ R158, R13, R2 ;  /* 0x000000020d9e7221 */ /* 0x000fe40000010000 */
[----:B------:R-:W-:Y:S01]  /*161f0*/  FMUL.FTZ R13, R0, R137 ;  /* 0x00000089000d7220 */ /* 0x000fe20000410000 */
[C---:B------:R-:W-:Y:S05]  /*16200*/  FSEL R2, R105.reuse, RZ, P0 ;  /* 0x000000ff69027208 */ /* 0x040fea0000000000 */
[----:B------:R-:W-:Y:S02]  /*16210*/  FADD.FTZ R2, -R2, R9 ;  /* 0x0000000902027221 */ /* 0x000fe40000010100 */
[----:B------:R-:W-:Y:S02]  /*16220*/  FMUL.FTZ R9, R105, c[0x0][0x2d0] ;  /* 0x0000b40069097a20 */ /* 0x000fe40000410000 */
[----:B------:R-:W-:Y:S03]  /*16230*/  FMUL.FTZ R2, R2, c[0x0][0x2d0] ;  /* 0x0000b40002027a20 */ /* 0x000fe60000410000 */
[----:B------:R-:W-:Y:S03]  /*16240*/  FSEL R9, R9, RZ, P0 ;  /* 0x000000ff09097208 */ /* 0x000fe60000000000 */
[----:B------:R-:W1:Y:S02]  /*16250*/  MUFU.EX2 R2, R2 ;  /* 0x0000000200027308 */ /* 0x000e640000000800 */
[--C-:B------:R-:W-:Y:S02]  /*16260*/  FFMA.FTZ R145, R6, c[0x0][0x2d0], -R9.reuse ;  /* 0x0000b40006917a23 */ /* 0x100fe40000010809 */
[--C-:B------:R-:W-:Y:S02]  /*16270*/  FFMA.FTZ R7, R7, c[0x0][0x2d0], -R9.reuse ;  /* 0x0000b40007077a23 */ /* 0x100fe40000010809 */
[----:B------:R-:W-:Y:S04]  /*16280*/  FFMA.FTZ R3, R147, c[0x0][0x2d0], -R9 ;  /* 0x0000b40093037a23 */ /* 0x000fe80000010809 */
[----:B------:R-:W2:Y:S10]  /*16290*/  MUFU.EX2 R145, R145 ;  /* 0x0000009100917308 */ /* 0x000eb40000000800 */
[----:B------:R-:W3:Y:S01]  /*162a0*/  MUFU.EX2 R0, R7 ;  /* 0x0000000700007308 */ /* 0x000ee20000000800 */
[C---:B-1----:R-:W-:Y:S02]  /*162b0*/  FMUL.FTZ R38, R2.reuse, R114 ;  /* 0x0000007202267220 */ /* 0x042fe40000410000 */
[C---:B------:R-:W-:Y:S02]  /*162c0*/  FMUL.FTZ R39, R2.reuse, R115 ;  /* 0x0000007302277220 */ /* 0x040fe40000410000 */
[C---:B------:R-:W-:Y:S02]  /*162d0*/  FMUL.FTZ R14, R2.reuse, R138 ;  /* 0x0000008a020e7220 */ /* 0x040fe40000410000 */
[C---:B------:R-:W-:Y:S03]  /*162e0*/  FMUL.FTZ R15, R2.reuse, R139 ;  /* 0x0000008b020f7220 */ /* 0x040fe60000410000 */
[----:B------:R-:W1:Y:S01]  /*162f0*/  MUFU.EX2 R3, R3 ;  /* 0x0000000300037308 */ /* 0x000e620000000800 */
[C---:B------:R-:W-:Y:S02]  /*16300*/  FMUL.FTZ R34, R2.reuse, R118 ;  /* 0x0000007602227220 */ /* 0x040fe40000410000 */
[C---:B--2---:R-:W-:Y:S02]  /*16310*/  FFMA.FTZ R8, R2.reuse, R193, R145 ;  /* 0x000000c102087223 */ /* 0x044fe40000010091 */
[C---:B------:R-:W-:Y:S02]  /*16320*/  FMUL.FTZ R35, R2.reuse, R119 ;  /* 0x0000007702237220 */ /* 0x040fe40000410000 */
[C---:B------:R-:W-:Y:S02]  /*16330*/  FMUL.FTZ R6, R2.reuse, R142 ;  /* 0x0000008e02067220 */ /* 0x040fe40000410000 */
[C---:B------:R-:W-:Y:S02]  /*16340*/  FMUL.FTZ R18, R2.reuse, R134 ;  /* 0x0000008602127220 */ /* 0x040fe40000410000 */
[----:B------:R-:W-:Y:S01]  /*16350*/  FMUL.FTZ R19, R2, R135 ;  /* 0x0000008702137220 */ /* 0x000fe20000410000 */
[C---:B---3--:R-:W-:Y:S01]  /*16360*/  F2FP.BF16.PACK_AB R145, R0.reuse, R145 ;  /* 0x000000910091723e */ /* 0x048fe200000010ff */
[----:B------:R-:W-:Y:S01]  /*16370*/  FADD.FTZ R8, R0, R8 ;  /* 0x0000000800087221 */ /* 0x000fe20000010000 */
[----:B------:R-:W-:Y:S01]  /*16380*/  IADD3 R0, R178, R168, RZ ;  /* 0x000000a8b2007210 */ /* 0x000fe20007ffe0ff */
[C---:B------:R-:W-:Y:S02]  /*16390*/  FMUL.FTZ R7, R2.reuse, R143 ;  /* 0x0000008f02077220 */ /* 0x040fe40000410000 */
[C---:B------:R-:W-:Y:S02]  /*163a0*/  FMUL.FTZ R22, R2.reuse, R130 ;  /* 0x0000008202167220 */ /* 0x040fe40000410000 */
[----:B------:R-:W2:Y:S01]  /*163b0*/  LDSM.16.MT88.4 R112, [R0] ;  /* 0x000000000070783b */ /* 0x000ea20000004200 */
        /* <DEDUP_REMOVED lines=9> */
[C---:B------:R-:W-:Y:S01]  /*16450*/  FMUL.FTZ R46, R2.reuse, R46 ;  /* 0x0000002e022e7220 */ /* 0x040fe20000410000 */
[----:B------:R-:W-:Y:S01]  /*16460*/  LDSM.16.MT88.4 R136, [R0+0x1800] ;  /* 0x001800000088783b */ /* 0x000fe20000004200 */
        /* <DEDUP_REMOVED lines=30> */
[----:B-1----:R-:W-:Y:S01]  /*16650*/  FADD.FTZ R131, R3, R8 ;  /* 0x0000000803837221 */ /* 0x002fe20000010000 */
[----:B------:R-:W-:Y:S01]  /*16660*/  IADD3 R8, R179, R168, RZ ;  /* 0x000000a8b3087210 */ /* 0x000fe20007ffe0ff */
[----:B------:R-:W1:Y:S02]  /*16670*/  MUFU.EX2 R123, R2 ;  /* 0x00000002007b7308 */ /* 0x000e640000000800 */
[----:B-1----:R-:W-:Y:S02]  /*16680*/  F2FP.BF16.PACK_AB R147, R123, R3 ;  /* 0x000000037b93723e */ /* 0x002fe400000010ff */
[C---:B------:R-:W-:Y:S02]  /*16690*/  IADD3 R2, R176.reuse, R0, RZ ;  /* 0x00000000b0027210 */ /* 0x040fe40007ffe0ff */
[----:B------:R-:W-:Y:S03]  /*166a0*/  IADD3 R3, R176, R8, RZ ;  /* 0x00000008b0037210 */ /* 0x000fe60007ffe0ff */
[C---:B--2---:R-:W-:Y:S08]  /*166b0*/  HMMA.16816.F32.BF16 R4, R144.reuse, R112, R4 ;  /* 0x000000709004723c */ /* 0x044ff00000041804 */
        /* <DEDUP_REMOVED lines=33> */
[----:B------:R-:W-:Y:S01]  /*168d0*/  FFMA.FTZ R112, R149, c[0x0][0x2d0], -R9 ;  /* 0x0000b40095707a23 */ /* 0x000fe20000010809 */
[----:B------:R-:W-:Y:S03]  /*168e0*/  HMMA.16816.F32.BF16 R100, R144, R114, R100 ;  /* 0x000000729064723c */ /* 0x000fe60000041864 */
[----:B------:R1:W-:Y:S01]  /*168f0*/  MUFU.EX2 R121, R112 ;  /* 0x0000007000797308 */ /* 0x0003e20000000800 */
[----:B------:R-:W-:Y:S03]  /*16900*/  FADD.FTZ R113, R120, R158 ;  /* 0x0000009e78717221 */ /* 0x000fe60000010000 */
[----:B------:R-:W-:Y:S01]  /*16910*/  F2FP.BF16.PACK_AB R114, R159, R160 ;  /* 0x000000a09f72723e */ /* 0x000fe200000010ff */
[----:B------:R-:W-:Y:S05]  /*16920*/  FADD.FTZ R129, R122, R113 ;  /* 0x000000717a817221 */ /* 0x000fea0000010000 */
[----:B------:R-:W-:Y:S01]  /*16930*/  MUFU.EX2 R158, R188 ;  /* 0x000000bc009e7308 */ /* 0x000fe20000000800 */
[--C-:B-1----:R-:W-:Y:S09]  /*16940*/  FFMA.FTZ R112, R150, c[0x0][0x2d0], -R9.reuse ;  /* 0x0000b40096707a23 */ /* 0x102ff20000010809 */
        /* <DEDUP_REMOVED lines=10> */
[----:B------:R1:W-:Y:S01]  /*169f0*/  MUFU.EX2 R125, R120 ;  /* 0x00000078007d7308 */ /* 0x0003e20000000800 */
[C---:B------:R-:W-:Y:S08]  /*16a00*/  HMMA.16816.F32.BF16 R4, R112.reuse, R116, R4 ;  /* 0x000000747004723c */ /* 0x040ff00000041804 */
[C---:B------:R-:W-:Y:S01]  /*16a10*/  HMMA.16816.F32.BF16 R12, R112.reuse, R118, R12 ;  /* 0x00000076700c723c */ /* 0x040fe2000004180c */
[----:B------:R-:W2:Y:S03]  /*16a20*/  LDSM.16.MT88.4 R116, [R2+0x800] ;  /* 0x000800000274783b */ /* 0x000ea60000004200 */
[--C-:B-1----:R-:W-:Y:S02]  /*16a30*/  FFMA.FTZ R120, R154, c[0x0][0x2d0], -R9.reuse ;  /* 0x0000b4009a787a23 */ /* 0x102fe40000010809 */
[----:B------:R-:W-:Y:S10]  /*16a40*/  MUFU.EX2 R154, R191 ;  /* 0x000000bf009a7308 */ /* 0x000ff40000000800 */
[----:B------:R-:W1:Y:S01]  /*16a50*/  MUFU.EX2 R127, R120 ;  /* 0x00000078007f7308 */ /* 0x000e620000000800 */
        /* <DEDUP_REMOVED lines=31> */
[--C-:B------:R-:W-:Y:S01]  /*16c50*/  FFMA.FTZ R116, R155, c[0x0][0x2d0], -R9.reuse ;  /* 0x0000b4009b747a23 */ /* 0x100fe20000010809 */
[----:B------:R-:W-:Y:S01]  /*16c60*/  HMMA.16816.F32.BF16 R100, R112, R118, R100 ;  /* 0x000000767064723c */ /* 0x000fe20000041864 */
[----:B------:R-:W2:Y:S06]  /*16c70*/  MUFU.EX2 R155, R190 ;  /* 0x000000be009b7308 */ /* 0x000eac0000000800 */
[----:B------:R-:W-:Y:S01]  /*16c80*/  FFMA.FTZ R112, R157, c[0x0][0x2d0], -R9 ;  /* 0x0000b4009d707a23 */ /* 0x000fe20000010809 */
[----:B------:R-:W-:Y:S01]  /*16c90*/  F2FP.BF16.PACK_AB R114, R167, R151 ;  /* 0x00000097a772723e */ /* 0x000fe200000010ff */
[----:B------:R-:W-:Y:S02]  /*16ca0*/  FADD.FTZ R113, R160, R129 ;  /* 0x00000081a0717221 */ /* 0x000fe40000010000 */
[----:B------:R3:W-:Y:S02]  /*16cb0*/  MUFU.EX2 R126, R116 ;  /* 0x00000074007e7308 */ /* 0x0007e40000000800 */
[----:B------:R-:W-:Y:S01]  /*16cc0*/  FADD.FTZ R129, R159, R113 ;  /* 0x000000719f817221 */ /* 0x000fe20000010000 */
[----:B-1----:R-:W-:Y:S07]  /*16cd0*/  F2FP.BF16.PACK_AB R113, R127, R125 ;  /* 0x0000007d7f71723e */ /* 0x002fee00000010ff */
[----:B------:R1:W4:Y:S01]  /*16ce0*/  MUFU.EX2 R153, R112 ;  /* 0x0000007000997308 */ /* 0x0003220000000800 */
[----:B--2---:R-:W-:Y:S09]  /*16cf0*/  F2FP.BF16.PACK_AB R144, R155, R154 ;  /* 0x0000009a9b90723e */ /* 0x004ff200000010ff */
[----:B------:R-:W2:Y:S01]  /*16d00*/  MUFU.EX2 R157, R189 ;  /* 0x000000bd009d7308 */ /* 0x000ea20000000800 */
[----:B---3--:R-:W3:Y:S01]  /*16d10*/  LDSM.16.MT88.4 R116, [R0+0x1000] ;  /* 0x001000000074783b */ /* 0x008ee20000004200 */
[----:B-1----:R-:W-:Y:S01]  /*16d20*/  FADD.FTZ R112, R123, R131 ;  /* 0x000000837b707221 */ /* 0x002fe20000010000 */
[----:B----4-:R-:W-:Y:S03]  /*16d30*/  F2FP.BF16.PACK_AB R115, R153, R126 ;  /* 0x0000007e9973723e */ /* 0x010fe600000010ff */
[----:B------:R-:W-:Y:S03]  /*16d40*/  FADD.FTZ R112, R121, R112 ;  /* 0x0000007079707221 */ /* 0x000fe60000010000 */
[----:B------:R-:W1:Y:S01]  /*16d50*/  LDSM.16.MT88.4 R120, [R2+0x1000] ;  /* 0x001000000278783b */ /* 0x000e620000004200 */
[----:B------:R-:W-:Y:S01]  /*16d60*/  FADD.FTZ R112, R128, R112 ;  /* 0x0000007080707221 */ /* 0x000fe20000010000 */
[----:B--2---:R-:W-:Y:S03]  /*16d70*/  F2FP.BF16.PACK_AB R146, R158, R157 ;  /* 0x0000009d9e92723e */ /* 0x004fe600000010ff */
[----:B------:R-:W-:Y:S01]  /*16d80*/  FADD.FTZ R128, R124, R112 ;  /* 0x000000707c807221 */ /* 0x000fe20000010000 */
[----:B------:R-:W-:Y:S01]  /*16d90*/  F2FP.BF16.PACK_AB R112, R133, R132 ;  /* 0x000000848570723e */ /* 0x000fe200000010ff */
[----:B------:R-:W-:Y:S04]  /*16da0*/  FFMA.FTZ R124, R165, c[0x0][0x2d0], -R9 ;  /* 0x0000b400a57c7a23 */ /* 0x000fe80000010809 */
[----:B------:R2:W-:Y:S02]  /*16db0*/  MUFU.EX2 R150, R124 ;  /* 0x0000007c00967308 */ /* 0x0005e40000000800 */
[C---:B---3--:R-:W-:Y:S08]  /*16dc0*/  HMMA.16816.F32.BF16 R4, R112.reuse, R116, R4 ;  /* 0x000000747004723c */ /* 0x048ff00000041804 */
[C---:B------:R-:W-:Y:S01]  /*16dd0*/  HMMA.16816.F32.BF16 R12, R112.reuse, R118, R12 ;  /* 0x00000076700c723c */ /* 0x040fe2000004180c */
[----:B------:R-:W3:Y:S03]  /*16de0*/  LDSM.16.MT88.4 R116, [R8+0x1000] ;  /* 0x001000000874783b */ /* 0x000ee60000004200 */
[----:B--2---:R-:W-:Y:S04]  /*16df0*/  FADD.FTZ R124, R132, R129 ;  /* 0x00000081847c7221 */ /* 0x004fe80000010000 */
[C---:B-1----:R-:W-:Y:S08]  /*16e00*/  HMMA.16816.F32.BF16 R16, R112.reuse, R120, R16 ;  /* 0x000000787010723c */ /* 0x042ff00000041810 */
        /* <DEDUP_REMOVED lines=26> */
[C---:B--2---:R-:W-:Y:S07]  /*16fb0*/  HMMA.16816.F32.BF16 R88, R112.reuse, R116, R88 ;  /* 0x000000747058723c */ /* 0x044fee0000041858 */
[----:B------:R-:W-:Y:S01]  /*16fc0*/  FFMA.FTZ R116, R166, c[0x0][0x2d0], -R9 ;  /* 0x0000b400a6747a23 */ /* 0x000fe20000010809 */
[C---:B------:R-:W-:Y:S03]  /*16fd0*/  HMMA.16816.F32.BF16 R92, R112.reuse, R118, R92 ;  /* 0x00000076705c723c */ /* 0x040fe6000004185c */
[----:B------:R2:W3:Y:S01]  /*16fe0*/  MUFU.EX2 R149, R116 ;  /* 0x0000007400957308 */ /* 0x0004e20000000800 */
[----:B------:R-:W-:Y:S02]  /*16ff0*/  FADD.FTZ R117, R130, R128 ;  /* 0x0000008082757221 */ /* 0x000fe40000010000 */
[----:B------:R-:W4:Y:S02]  /*17000*/  LDSM.16.MT88.4 R128, [R2+0x1800] ;  /* 0x001800000280783b */ /* 0x000f240000004200 */
[C---:B-1----:R-:W-:Y:S04]  /*17010*/  HMMA.16816.F32.BF16 R96, R112.reuse, R120, R96 ;  /* 0x000000787060723c */ /* 0x042fe80000041860 */
[----:B------:R-:W-:Y:S02]  /*17020*/  FADD.FTZ R117, R125, R117 ;  /* 0x000000757d757221 */ /* 0x000fe40000010000 */
[----:B------:R-:W-:Y:S02]  /*17030*/  FADD.FTZ R125, R133, R124 ;  /* 0x0000007c857d7221 */ /* 0x000fe40000010000 */
[----:B------:R-:W-:Y:S01]  /*17040*/  HMMA.16816.F32.BF16 R100, R112, R122, R100 ;  /* 0x0000007a7064723c */ /* 0x000fe20000041864 */
[----:B------:R-:W-:Y:S03]  /*17050*/  LDSM.16.MT88.4 R112, [R3+0x1800] ;  /* 0x001800000370783b */ /* 0x000fe60000004200 */
[----:B------:R-:W-:Y:S02]  /*17060*/  FADD.FTZ R124, R127, R117 ;  /* 0x000000757f7c7221 */ /* 0x000fe40000010000 */
[----:B------:R-:W-:Y:S02]  /*17070*/  FADD.FTZ R151, R151, R125 ;  /* 0x0000007d97977221 */ /* 0x000fe40000010000 */
[----:B------:R-:W-:Y:S04]  /*17080*/  FADD.FTZ R152, R126, R124 ;  /* 0x0000007c7e987221 */ /* 0x000fe80000010000 */
[--C-:B--2---:R-:W-:Y:S01]  /*17090*/  FFMA.FTZ R116, R164, c[0x0][0x2d0], -R9.reuse ;  /* 0x0000b400a4747a23 */ /* 0x104fe20000010809 */
        /* <DEDUP_REMOVED lines=52> */
[----:B------:R-:W-:Y:S01]  /*173e0*/  IMAD.MOV.U32 R0, RZ, RZ, c[0x0][0x2b8] ;  /* 0x0000ae00ff007624 */ /* 0x000fe200078e00ff */
[----:B------:R-:W-:Y:S01]  /*173f0*/  IADD3 R2, R196, R156, R218 ;  /* 0x0000009cc4027210 */ /* 0x000fe20007ffe0da */
[----:B------:R-:W-:Y:S02]  /*17400*/  IMAD.MOV.U32 R181, RZ, RZ, RZ ;  /* 0x000000ffffb57224 */ /* 0x000fe400078e00ff */
[----:B------:R-:W-:Y:S01]  /*17410*/  IMAD R6, R183, 0x3000, R224 ;  /* 0x00003000b7067824 */ /* 0x000fe200078e02e0 */
[----:B------:R-:W-:Y:S02]  /*17420*/  ISETP.NE.AND P0, PT, R0, 0x1, PT ;  /* 0x000000010000780c */ /* 0x000fe40003f05270 */
[----:B------:R-:W-:Y:S05]  /*17430*/  IADD3 R2, R2, -0x80, RZ ;  /* 0xffffff8002027810 */ /* 0x000fea0007ffe0ff */
        /* <DEDUP_REMOVED lines=25> */
.L_x_2485:
        /* <DEDUP_REMOVED lines=19> */
[----:B------:R2:W3:Y:S03]  /*17700*/  SHFL.IDX PT, R2, R13, 0x1, 0x181f ;  /* 0x00381f000d027f89 */ /* 0x0004e600000e0000 */
[----:B------:R-:W-:Y:S02]  /*17710*/  IMAD.X R7, R4, 0x1, R15, P0 ;  /* 0x0000000104077824 */ /* 0x000fe400000e060f */
[----:B------:R2:W4:Y:S04]  /*17720*/  SHFL.IDX PT, R4, R5, 0x1, 0x181f ;  /* 0x00381f0005047f89 */ /* 0x00052800000e0000 */
[----:B------:R2:W-:Y:S02]  /*17730*/  LDGSTS.E.BYPASS.LTC128B.128 [R0+0x10100], [R6.64], !P6 ;  /* 0x1010000006007fae */ /* 0x0005e4000f101d4a */
.L_x_2486:
[C---:B--23--:R-:W-:Y:S02]  /*17740*/  IADD3 R8, P0, R2.reuse, R12, RZ ;  /* 0x0000000c02087210 */ /* 0x04cfe40007f1e0ff */
[----:B------:R-:W-:Y:S03]  /*17750*/  IADD3 R6, P1, R2, R14, RZ ;  /* 0x0000000e02067210 */ /* 0x000fe60007f3e0ff */
[----:B----4-:R-:W-:Y:S01]  /*17760*/  IMAD.X R9, R4, 0x1, R17, P0 ;  /* 0x0000000104097824 */ /* 0x010fe200000e0611 */
[----:B------:R-:W-:Y:S01]  /*17770*/  IADD3 R2, P0, R2, R16, RZ ;  /* 0x0000001002027210 */ /* 0x000fe20007f1e0ff */
[C---:B------:R-:W-:Y:S03]  /*17780*/  IMAD.X R7, R4.reuse, 0x1, R18, P1 ;  /* 0x0000000104077824 */ /* 0x040fe600008e0612 */
[----:B------:R-:W-:Y:S01]  /*17790*/  @!PT LDS RZ, [RZ] ;  /* 0x00000000fffff984 */ /* 0x000fe20000000800 */
[----:B------:R-:W-:Y:S01]  /*177a0*/  @!PT LDS RZ, [RZ] ;  /* 0x00000000fffff984 */ /* 0x000fe20000000800 */
[----:B------:R-:W-:Y:S01]  /*177b0*/  @!PT LDS RZ, [RZ] ;  /* 0x00000000fffff984 */ /* 0x000fe20000000800 */
[----:B------:R2:W-:Y:S01]  /*177c0*/  LDGSTS.E.BYPASS.LTC128B.128 [R0+0xd100], [R8.64], !P5 ;  /* 0x0d10000008007fae */ /* 0x0005e2000e901d4a */
[----:B------:R-:W-:Y:S03]  /*177d0*/  IMAD.X R3, R4, 0x1, R15, P0 ;  /* 0x0000000104037824 */ /* 0x000fe600000e060f */
[----:B------:R2:W-:Y:S04]  /*177e0*/  LDGSTS.E.BYPASS.LTC128B.128 [R0+0xf100], [R6.64], !P4 ;  /* 0x0f10000006007fae */ /* 0x0005e8000e101d4a */
[----:B------:R2:W-:Y:S02]  /*177f0*/  LDGSTS.E.BYPASS.LTC128B.128 [R0+0x11100], [R2.64], !P6 ;  /* 0x1110000002007fae */ /* 0x0005e4000f101d4a */
.L_x_2391:
[----:B------:R-:W-:Y:S05]  /*17800*/  BSYNC B0 ;  /* 0x0000000000007941 */ /* 0x000fea0003800000 */
.L_x_2390:
[----:B------:R-:W-:Y:S01]  /*17810*/  ISETP.GE.AND P0, PT, R201, R180, PT ;  /* 0x000000b4c900720c */ /* 0x000fe20003f06270 */
[----:B------:R-:W0:Y:S01]  /*17820*/  LDGDEPBAR ;  /* 0x00000000000079af */ /* 0x000e220000000000 */
[----:B--2---:R-:W-:Y:S01]  /*17830*/  IADD3 R0, R180, -0x1, RZ ;  /* 0xffffffffb4007810 */ /* 0x004fe20007ffe0ff */
[----:B------:R-:W-:Y:S01]  /*17840*/  IMAD.MOV.U32 R9, RZ, RZ, R105 ;  /* 0x000000ffff097224 */ /* 0x000fe200078e0069 */
[C---:B------:R-:W-:Y:S01]  /*17850*/  ISETP.GE.AND P1, PT, R169.reuse, 0x1, PT ;  /* 0x00000001a900780c */ /* 0x040fe20003f26270 */
[----:B------:R-:W-:Y:S01]  /*17860*/  IMAD.MOV.U32 R8, RZ, RZ, R104 ;  /* 0x000000ffff087224 */ /* 0x000fe200078e0068 */
[----:B------:R-:W-:Y:S01]  /*17870*/  IADD3 R169, R169, 0x1, RZ ;  /* 0x00000001a9a97810 */ /* 0x000fe20007ffe0ff */
[----:B------:R-:W-:Y:S03]  /*17880*/  IMAD.MOV.U32 R180, RZ, RZ, R0 ;  /* 0x000000ffffb47224 */ /* 0x000fe600078e0000 */
[----:B------:R-:W-:Y:S03]  /*17890*/  SEL R169, R169, RZ, !P1 ;  /* 0x000000ffa9a97207 */ /* 0x000fe60004800000 */
[----:B-1----:R-:W-:-:S05]  /*178a0*/  @!P0 BRA `(.L_x_2394) ;  /* 0xffffc8c000008947 */ /* 0x002fca000383ffff */
.L_x_2377:
[----:B------:R-:W-:Y:S05]  /*178b0*/  BRA.DIV ~URZ, `(.L_x_2395) ;  /* 0x000076027f007947 */ /* 0x000fea000b800000 */
[----:B------:R1:W2:Y:S02]  /*178c0*/  SHFL.BFLY PT, R0, R192, 0x2, 0x1f ;  /* 0x0c401f00c0007f89 */ /* 0x0002a400000e0000 */
.L_x_2487:
[----:B--2---:R-:W-:Y:S01]  /*178d0*/  FADD.FTZ R0, R0, R192 ;  /* 0x000000c000007221 */ /* 0x004fe20000010000 */
[----:B------:R-:W-:Y:S05]  /*178e0*/  BRA.DIV ~URZ, `(.L_x_2396) ;  /* 0x000076327f007947 */ /* 0x000fea000b800000 */
[----:B------:R-:W2:Y:S04]  /*178f0*/  SHFL.BFLY PT, R2, R193, 0x2, 0x1f ;  /* 0x0c401f00c1027f89 */ /* 0x000ea800000e0000 */
[----:B------:R-:W3:Y:S01]  /*17900*/  SHFL.BFLY PT, R4, R0, 0x1, 0x1f ;  /* 0x0c201f0000047f89 */ /* 0x000ee200000e0000 */
[----:B--2---:R-:W-:-:S02]  /*17910*/  FADD.FTZ R193, R2, R193 ;  /* 0x000000c102c17221 */ /* 0x004fc40000010000 */
[----:B---3--:R-:W-:-:S03]  /*17920*/  FADD.FTZ R0, R0, R4 ;  /* 0x0000000400007221 */ /* 0x008fc60000010000 */
[----:B------:R2:W3:Y:S04]  /*17930*/  SHFL.BFLY PT, R3, R193, 0x1, 0x1f ;  /* 0x0c201f00c1037f89 */ /* 0x0004e800000e0000 */
.L_x_2488:
[----:B------:R-:W-:Y:S01]  /*17940*/  FSETP.NE.FTZ.AND P1, PT, R0, RZ, PT ;  /* 0x000000ff0000720b */ /* 0x000fe20003f35000 */
[----:B---3--:R-:W-:Y:S01]  /*17950*/  FADD.FTZ R3, R3, R193 ;  /* 0x000000c103037221 */ /* 0x008fe20000010000 */
[----:B------:R-:W-:Y:S02]  /*17960*/  MOV R2, RZ ;  /* 0x000000ff00027202 */ /* 0x000fe40000000f00 */
[----:B------:R-:W-:Y:S02]  /*17970*/  MOV R23, 0xff800000 ;  /* 0xff80000000177802 */ /* 0x000fe40000000f00 */
[----:B------:R-:W-:Y:S02]  /*17980*/  FSETP.NE.FTZ.AND P0, PT, R3, RZ, PT ;  /* 0x000000ff0300720b */ /* 0x000fe40003f15000 */
[----:B------:R-:W-:-:S05]  /*17990*/  MOV R22, 0xff800000 ;  /* 0xff80000000167802 */ /* 0x000fca0000000f00 */
[----:B------:R-:W3:Y:S01]  /*179a0*/  @P1 MUFU.RCP R2, R0 ;  /* 0x0000000000021308 */ /* 0x000ee20000001000 */
[----:B------:R-:W-:-:S07]  /*179b0*/  @P1 MOV R6, 0x3f317218 ;  /* 0x3f31721800061802 */ /* 0x000fce0000000f00 */
[----:B------:R4:W5:Y:S01]  /*179c0*/  @P1 MUFU.LG2 R4, R0 ;  /* 0x0000000000041308 */ /* 0x0009620000000c00 */
[C---:B---3--:R-:W-:Y:S02]  /*179d0*/  FMUL.FTZ R140, R2.reuse, R140 ;  /* 0x0000008c028c7220 */ /* 0x048fe40000410000 */
[C---:B------:R-:W-:Y:S02]  /*179e0*/  FMUL.FTZ R141, R2.reuse, R141 ;  /* 0x0000008d028d7220 */ /* 0x040fe40000410000 */
[C---:B------:R-:W-:Y:S02]  /*179f0*/  FMUL.FTZ R136, R2.reuse, R136 ;  /* 0x0000008802887220 */ /* 0x040fe40000410000 */
[C---:B------:R-:W-:Y:S01]  /*17a00*/  FMUL.FTZ R137, R2.reuse, R137 ;  /* 0x0000008902897220 */ /* 0x040fe20000410000 */
[----:B----4-:R-:W-:Y:S01]  /*17a10*/  MOV R0, RZ ;  /* 0x000000ff00007202 */ /* 0x010fe20000000f00 */
[C---:B------:R-:W-:Y:S02]  /*17a20*/  FMUL.FTZ R132, R2.reuse, R132 ;  /* 0x0000008402847220 */ /* 0x040fe40000410000 */
[----:B------:R-:W-:-:S02]  /*17a30*/  FMUL.FTZ R133, R2, R133 ;  /* 0x0000008502857220 */ /* 0x000fc40000410000 */
[C---:B------:R-:W-:Y:S01]  /*17a40*/  FMUL.FTZ R128, R2.reuse, R128 ;  /* 0x0000008002807220 */ /* 0x040fe20000410000 */
[----:B------:R-:W3:Y:S01]  /*17a50*/  @P0 MUFU.RCP R0, R3 ;  /* 0x0000000300000308 */ /* 0x000ee20000001000 */
        /* <DEDUP_REMOVED lines=41> */
[----:B------:R4:W1:Y:S01]  /*17cf0*/  @P0 MUFU.LG2 R2, R3 ;  /* 0x0000000300020308 */ /* 0x0008620000000c00 */
[----:B-----5:R-:W-:Y:S02]  /*17d00*/  @P1 FMUL.FTZ R5, R4, 0.69314718246459960938 ;  /* 0x3f31721804051820 */ /* 0x020fe40000410000 */
[----:B------:R-:W-:Y:S02]  /*17d10*/  @P1 FMUL.FTZ R4, R6, c[0x0][0x2d0] ;  /* 0x0000b40006041a20 */ /* 0x000fe40000410000 */
[----:B---3--:R-:W-:Y:S02]  /*17d20*/  FMUL.FTZ R142, R0, R142 ;  /* 0x0000008e008e7220 */ /* 0x008fe40000410000 */
[----:B------:R-:W-:Y:S01]  /*17d30*/  @P1 FFMA.FTZ R23, R4, R104, R5 ;  /* 0x0000006804171223 */ /* 0x000fe20000010005 */
[----:B------:R-:W-:Y:S01]  /*17d40*/  MOV R4, 0x1 ;  /* 0x0000000100047802 */ /* 0x000fe20000000f00 */
[C---:B------:R-:W-:Y:S02]  /*17d50*/  FMUL.FTZ R143, R0.reuse, R143 ;  /* 0x0000008f008f7220 */ /* 0x040fe40000410000 */
[----:B------:R-:W-:-:S02]  /*17d60*/  FMUL.FTZ R138, R0, R138 ;  /* 0x0000008a008a7220 */ /* 0x000fc40000410000 */
[C---:B------:R-:W-:Y:S02]  /*17d70*/  FMUL.FTZ R139, R0.reuse, R139 ;  /* 0x0000008b008b7220 */ /* 0x040fe40000410000 */
[----:B------:R-:W-:Y:S01]  /*17d80*/  FMUL.FTZ R134, R0, R134 ;  /* 0x0000008600867220 */ /* 0x000fe20000410000 */
[----:B----4-:R-:W-:Y:S01]  /*17d90*/  @P0 MOV R3, 0x3f317218 ;  /* 0x3f31721800030802 */ /* 0x010fe20000000f00 */
[----:B-1----:R-:W-:Y:S02]  /*17da0*/  @P0 FMUL.FTZ R2, R2, 0.69314718246459960938 ;  /* 0x3f31721802020820 */ /* 0x002fe40000410000 */
[C---:B------:R-:W-:Y:S02]  /*17db0*/  FMUL.FTZ R135, R0.reuse, R135 ;  /* 0x0000008700877220 */ /* 0x040fe40000410000 */
        /* <DEDUP_REMOVED lines=45> */
.L_x_2306:
        /* <DEDUP_REMOVED lines=17> */
.L_x_2398:
[----:B------:R-:W-:Y:S05]  /*181a0*/  BSYNC B0 ;  /* 0x0000000000007941 */ /* 0x000fea0003800000 */
.L_x_2397:
[----:B------:R-:W-:Y:S01]  /*181b0*/  PRMT R0, R0, 0x9910, RZ ;  /* 0x0000991000007816 */ /* 0x000fe200000000ff */
[----:B------:R-:W-:Y:S01]  /*181c0*/  BSSY B1, `(.L_x_2399) ;  /* 0x0000375000017945 */ /* 0x000fe20003800000 */
[----:B------:R-:W-:Y:S02]  /*181d0*/  IMAD.MOV.U32 R29, RZ, RZ, R249 ;  /* 0x000000ffff1d7224 */ /* 0x000fe400078e00f9 */
[----:B------:R-:W-:-:S13]  /*181e0*/  ISETP.NE.AND P0, PT, R0, RZ, PT ;  /* 0x000000ff0000720c */ /* 0x000fda0003f05270 */
[----:B------:R-:W-:Y:S05]  /*181f0*/  @!P0 BRA `(.L_x_2400) ;  /* 0x00002b0000008947 */ /* 0x000fea0003800000 */
[----:B------:R-:W-:Y:S01]  /*18200*/  IMAD.SHL.U32 R0, R238, 0x40, RZ ;  /* 0x00000040ee007824 */ /* 0x000fe200078e00ff */
[----:B------:R-:W-:Y:S01]  /*18210*/  WARPSYNC 0xffffffff ;  /* 0xffffffff00007948 */ /* 0x000fe20003800000 */
[----:B------:R-:W-:Y:S01]  /*18220*/  IMAD.SHL.U32 R2, R244, 0x400, RZ ;  /* 0x00000400f4027824 */ /* 0x000fe200078e00ff */
[----:B------:R-:W-:Y:S01]  /*18230*/  BAR.SYNC.DEFER_BLOCKING 0x1, 0x100 ;  /* 0x0044000000007b1d */ /* 0x000fe20000010000 */
[----:B------:R-:W-:Y:S01]  /*18240*/  F2FP.BF16.PACK_AB R4, R141, R140 ;  /* 0x0000008c8d04723e */ /* 0x000fe200000010ff */
[----:B------:R-:W-:Y:S01]  /*18250*/  IMAD.MOV.U32 R7, RZ, RZ, 0x20 ;  /* 0x00000020ff077424 */ /* 0x000fe200078e00ff */
[----:B------:R-:W-:Y:S01]  /*18260*/  LOP3.LUT R0, R0, 0x1c0, RZ, 0xc0, !PT ;  /* 0x000001c000007812 */ /* 0x000fe200078ec0ff */
[----:B------:R-:W-:Y:S01]  /*18270*/  IMAD R3, R239, 0x2, R2 ;  /* 0x00000002ef037824 */ /* 0x000fe200078e0202 */
[----:B------:R-:W-:Y:S01]  /*18280*/  LOP3.LUT R2, R238, 0x1, RZ, 0xc0, !PT ;  /* 0x00000001ee027812 */ /* 0x000fe200078ec0ff */
[----:B------:R-:W-:Y:S01]  /*18290*/  IMAD.MOV.U32 R13, RZ, RZ, 0x40 ;  /* 0x00000040ff0d7424 */ /* 0x000fe200078e00ff */
[----:B------:R-:W-:Y:S01]  /*182a0*/  LEA.HI R0, R0, R0, RZ, 0x1d ;  /* 0x0000000000007211 */ /* 0x000fe200078fe8ff */
[----:B------:R-:W-:Y:S01]  /*182b0*/  IMAD.MOV.U32 R28, RZ, RZ, c[0x0][0x388] ;  /* 0x0000e200ff1c7624 */ /* 0x000fe200078e00ff */
[----:B------:R-:W-:-:S02]  /*182c0*/  ISETP.NE.U32.AND P0, PT, R2, 0x1, PT ;  /* 0x000000010200780c */ /* 0x000fc40003f05070 */
[----:B------:R-:W-:Y:S01]  /*182d0*/  F2FP.BF16.PACK_AB R5, R139, R138 ;  /* 0x0000008a8b05723e */ /* 0x000fe200000010ff */
[----:B------:R-:W-:Y:S01]  /*182e0*/  IMAD.IADD R0, R3, 0x1, R0 ;  /* 0x0000000103007824 */ /* 0x000fe200078e0200 */
[----:B------:R-:W-:Y:S02]  /*182f0*/  R2P PR, R238, 0x6 ;  /* 0x00000006ee007804 */ /* 0x000fe40000000000 */
[----:B------:R-:W-:Y:S01]  /*18300*/  F2FP.BF16.PACK_AB R6, R137, R136 ;  /* 0x000000888906723e */ /* 0x000fe200000010ff */
[----:B------:R-:W-:Y:S01]  /*18310*/  IMAD.SHL.U32 R0, R0, 0x2, RZ ;  /* 0x0000000200007824 */ /* 0x000fe200078e00ff */
[----:B------:R-:W-:Y:S02]  /*18320*/  F2FP.BF16.PACK_AB R8, R125, R124 ;  /* 0x0000007c7d08723e */ /* 0x000fe400000010ff */
[----:B------:R-:W-:Y:S02]  /*18330*/  SEL R13, R13, 0xffffffc0, !P2 ;  /* 0xffffffc00d0d7807 */ /* 0x000fe40005000000 */
[----:B------:R-:W-:-:S02]  /*18340*/  IADD3 R3, R0, 0x80, RZ ;  /* 0x0000008000037810 */ /* 0x000fc40007ffe0ff */
[----:B------:R-:W-:Y:S01]  /*18350*/  IADD3 R2, R0, 0x70, RZ ;  /* 0x0000007000027810 */ /* 0x000fe20007ffe0ff */
[----:B------:R1:W-:Y:S01]  /*18360*/  STS [R0+0x80], R4 ;  /* 0x0000800400007388 */ /* 0x0003e20000000800 */
[----:B------:R-:W-:Y:S02]  /*18370*/  @P0 IADD3 R2, R3, 0x10, RZ ;  /* 0x0000001003020810 */ /* 0x000fe40007ffe0ff */
[----:B------:R-:W-:Y:S02]  /*18380*/  F2FP.BF16.PACK_AB R3, R143, R142 ;  /* 0x0000008e8f03723e */ /* 0x000fe400000010ff */
[----:B------:R-:W-:Y:S01]  /*18390*/  F2FP.BF16.PACK_AB R12, R117, R116 ;  /* 0x00000074750c723e */ /* 0x000fe200000010ff */
[----:B------:R-:W-:Y:S01]  /*183a0*/  IMAD.IADD R14, R13, 0x1, R2 ;  /* 0x000000010d0e7824 */ /* 0x000fe200078e0202 */
[----:B------:R-:W-:Y:S01]  /*183b0*/  F2FP.BF16.PACK_AB R9, R113, R112 ;  /* 0x000000707109723e */ /* 0x000fe200000010ff */
[----:B------:R3:W-:Y:S01]  /*183c0*/  STS [R0+0x480], R3 ;  /* 0x0004800300007388 */ /* 0x0007e20000000800 */
[----:B------:R-:W-:-:S02]  /*183d0*/  ISETP.NE.U32.AND P0, PT, RZ, c[0x0][0x508], PT ;  /* 0x00014200ff007a0c */ /* 0x000fc40003f05070 */
[----:B------:R-:W-:Y:S01]  /*183e0*/  ISETP.NE.U32.AND P2, PT, RZ, c[0x0][0x500], PT ;  /* 0x00014000ff007a0c */ /* 0x000fe20003f45070 */
[----:B------:R4:W-:Y:S03]  /*183f0*/  STS [R2+0x400], R5 ;  /* 0x0004000502007388 */ /* 0x0009e60000000800 */
[----:B------:R-:W-:Y:S01]  /*18400*/  ISETP.NE.AND.EX P2, PT, RZ, c[0x0][0x504], PT, P2 ;  /* 0x00014100ff007a0c */ /* 0x000fe20003f45320 */
[----:B------:R2:W-:Y:S01]  /*18410*/  STS [R2], R6 ;  /* 0x0000000602007388 */ /* 0x0005e20000000800 */
[----:B-1----:R-:W-:Y:S02]  /*18420*/  SEL R4, R7, 0xffffffe0, !P1 ;  /* 0xffffffe007047807 */ /* 0x002fe40004800000 */
[----:B------:R-:W-:Y:S02]  /*18430*/  F2FP.BF16.PACK_AB R7, R135, R134 ;  /* 0x000000868707723e */ /* 0x000fe400000010ff */
[----:B------:R-:W-:Y:S01]  /*18440*/  ISETP.NE.AND.EX P1, PT, RZ, c[0x0][0x50c], PT, P0 ;  /* 0x00014300ff007a0c */ /* 0x000fe20003f25300 */
[----:B---3--:R-:W-:-:S02]  /*18450*/  IMAD.IADD R3, R0, 0x1, R4 ;  /* 0x0000000100037824 */ /* 0x008fc400078e0204 */
[----:B------:R-:W-:Y:S01]  /*18460*/  IMAD.IADD R4, R4, 0x1, R2 ;  /* 0x0000000104047824 */ /* 0x000fe200078e0202 */
[----:B----4-:R-:W-:Y:S02]  /*18470*/  F2FP.BF16.PACK_AB R5, R133, R132 ;  /* 0x000000848505723e */ /* 0x010fe400000010ff */
[----:B------:R1:W-:Y:S01]  /*18480*/  STS [R3+0x480], R7 ;  /* 0x0004800703007388 */ /* 0x0003e20000000800 */
[----:B--2---:R-:W-:-:S03]  /*18490*/  F2FP.BF16.PACK_AB R6, R129, R128 ;  /* 0x000000808106723e */ /* 0x004fc600000010ff */
[----:B------:R2:W-:Y:S04]  /*184a0*/  STS [R3+0x80], R5 ;  /* 0x0000800503007388 */ /* 0x0005e80000000800 */
[----:B------:R3:W-:Y:S01]  /*184b0*/  STS [R4], R6 ;  /* 0x0000000604007388 */ /* 0x0007e20000000800 */
[----:B-1----:R-:W-:Y:S02]  /*184c0*/  F2FP.BF16.PACK_AB R7, R127, R126 ;  /* 0x0000007e7f07723e */ /* 0x002fe400000010ff */
[----:B--2---:R-:W-:Y:S01]  /*184d0*/  F2FP.BF16.PACK_AB R5, R131, R130 ;  /* 0x000000828305723e */ /* 0x004fe200000010ff */
[----:B---3--:R-:W-:-:S04]  /*184e0*/  IMAD.IADD R6, R0, 0x1, R13 ;  /* 0x0000000100067824 */ /* 0x008fc800078e020d */
[----:B------:R1:W-:Y:S04]  /*184f0*/  STS [R4+0x400], R5 ;  /* 0x0004000504007388 */ /* 0x0003e80000000800 */
[----:B------:R2:W-:Y:S04]  /*18500*/  STS [R6+0x80], R8 ;  /* 0x0000800806007388 */ /* 0x0005e80000000800 */
[----:B------:R3:W-:Y:S01]  /*18510*/  STS [R6+0x480], R7 ;  /* 0x0004800706007388 */ /* 0x0007e20000000800 */
[----:B-1----:R-:W-:Y:S02]  /*18520*/  F2FP.BF16.PACK_AB R5, R121, R120 ;  /* 0x000000787905723e */ /* 0x002fe400000010ff */
[----:B--2---:R-:W-:-:S03]  /*18530*/  F2FP.BF16.PACK_AB R8, R123, R122 ;  /* 0x0000007a7b08723e */ /* 0x004fc600000010ff */
[----:B------:R1:W-:Y:S01]  /*18540*/  STS [R14], R5 ;  /* 0x000000050e007388 */ /* 0x0003e20000000800 */
[----:B---3--:R-:W-:-:S03]  /*18550*/  IMAD.IADD R7, R4, 0x1, R13 ;  /* 0x0000000104077824 */ /* 0x008fc600078e020d */
[----:B------:R2:W-:Y:S01]  /*18560*/  STS [R14+0x400], R8 ;  /* 0x000400080e007388 */ /* 0x0005e20000000800 */
[----:B-1----:R-:W-:Y:S01]  /*18570*/  IMAD.IADD R5, R13, 0x1, R3 ;  /* 0x000000010d057824 */ /* 0x002fe200078e0203 */
[----:B------:R-:W-:Y:S02]  /*18580*/  F2FP.BF16.PACK_AB R13, R63, R62 ;  /* 0x0000003e3f0d723e */ /* 0x000fe400000010ff */
[----:B--2---:R-:W-:Y:S02]  /*18590*/  F2FP.BF16.PACK_AB R8, R119, R118 ;  /* 0x000000767708723e */ /* 0x004fe400000010ff */
[----:B------:R1:W-:Y:S04]  /*185a0*/  STS [R5+0x80], R12 ;  /* 0x0000800c05007388 */ /* 0x0003e80000000800 */
[----:B------:R2:W-:Y:S04]  /*185b0*/  STS [R5+0x480], R8 ;  /* 0x0004800805007388 */ /* 0x0005e80000000800 */
[----:B------:R3:W-:Y:S01]  /*185c0*/  STS [R7], R9 ;  /* 0x0000000907007388 */ /* 0x0007e20000000800 */
[----:B-1----:R-:W-:-:S02]  /*185d0*/  F2FP.BF16.PACK_AB R12, R115, R114 ;  /* 0x00000072730c723e */ /* 0x002fc400000010ff */
        /* <DEDUP_REMOVED lines=31> */
[----:B------:R-:W-:Y:S01]  /*187d0*/  STS [R7+0x4000], R13 ;  /* 0x0040000d07007388 */ /* 0x000fe20000000800 */
[----:B-1----:R-:W-:Y:S02]  /*187e0*/  F2FP.BF16.PACK_AB R12, R75, R74 ;  /* 0x0000004a4b0c723e */ /* 0x002fe400000010ff */
[----:B--2---:R-:W-:-:S03]  /*187f0*/  F2FP.BF16.PACK_AB R8, R73, R72 ;  /* 0x000000484908723e */ /* 0x004fc600000010ff */
[----:B------:R1:W-:Y:S01]  /*18800*/  STS [R0+0x8480], R12 ;  /* 0x0084800c00007388 */ /* 0x0003e20000000800 */
[----:B---3--:R-:W-:-:S03]  /*18810*/  F2FP.BF16.PACK_AB R9, R77, R76 ;  /* 0x0000004c4d09723e */ /* 0x008fc600000010ff */
[----:B------:R2:W-:Y:S04]  /*18820*/  STS [R0+0x8080], R8 ;  /* 0x0080800800007388 */ /* 0x0005e80000000800 */
[----:B------:R3:W-:Y:S01]  /*18830*/  STS [R2+0x8000], R9 ;  /* 0x0080000902007388 */ /* 0x0007e20000000800 */
[----:B-1----:R-:W-:Y:S02]  /*18840*/  F2FP.BF16.PACK_AB R12, R83, R82 ;  /* 0x00000052530c723e */ /* 0x002fe400000010ff */
[----:B--2---:R-:W-:Y:S02]  /*18850*/  F2FP.BF16.PACK_AB R8, R79, R78 ;  /* 0x0000004e4f08723e */ /* 0x004fe400000010ff */
[----:B------:R-:W-:Y:S02]  /*18860*/  F2FP.BF16.PACK_AB R0, R81, R80 ;  /* 0x000000505100723e */ /* 0x000fe400000010ff */
[----:B---3--:R-:W-:Y:S01]  /*18870*/  F2FP.BF16.PACK_AB R9, R85, R84 ;  /* 0x000000545509723e */ /* 0x008fe200000010ff */
[----:B------:R1:W-:Y:S04]  /*18880*/  STS [R2+0x8400], R8 ;  /* 0x0084000802007388 */ /* 0x0003e80000000800 */
[----:B------:R2:W-:Y:S04]  /*18890*/  STS [R3+0x8080], R0 ;  /* 0x0080800003007388 */ /* 0x0005e80000000800 */
[----:B------:R3:W-:Y:S04]  /*188a0*/  STS [R3+0x8480], R12 ;  /* 0x0084800c03007388 */ /* 0x0007e80000000800 */
[----:B------:R-:W-:Y:S01]  /*188b0*/  STS [R4+0x8000], R9 ;  /* 0x0080000904007388 */ /* 0x000fe20000000800 */
[----:B-1----:R-:W-:-:S02]  /*188c0*/  F2FP.BF16.PACK_AB R8, R87, R86 ;  /* 0x000000565708723e */ /* 0x002fc400000010ff */
[----:B------:R-:W-:Y:S02]  /*188d0*/  F2FP.BF16.PACK_AB R2, R89, R88 ;  /* 0x000000585902723e */ /* 0x000fe400000010ff */
[----:B--2---:R-:W-:Y:S01]  /*188e0*/  F2FP.BF16.PACK_AB R0, R91, R90 ;  /* 0x0000005a5b00723e */ /* 0x004fe200000010ff */
        /* <DEDUP_REMOVED lines=13> */
[----:B-1----:R-:W-:Y:S01]  /*189c0*/  IMAD.MOV.U32 R4, RZ, RZ, 0x4 ;  /* 0x00000004ff047424 */ /* 0x002fe200078e00ff */
[----:B--2---:R-:W-:-:S03]  /*189d0*/  F2FP.BF16.PACK_AB R0, R103, R102 ;  /* 0x000000666700723e */ /* 0x004fc600000010ff */
[CC--:B------:R-:W-:Y:S02]  /*189e0*/  @P1 IMAD.WIDE R8, R227.reuse, R4.reuse, c[0x0][0x508] ;  /* 0x00014200e3081625 */ /* 0x0c0fe400078e0204 */
[----:B------:R1:W-:Y:S02]  /*189f0*/  STS [R7+0x8400], R0 ;  /* 0x0084000007007388 */ /* 0x0003e40000000800 */
[----:B---3--:R-:W-:Y:S02]  /*18a00*/  IMAD.MOV.U32 R2, RZ, RZ, RZ ;  /* 0x000000ffff027224 */ /* 0x008fe400078e00ff */
[----:B------:R-:W-:Y:S01]  /*18a10*/  IMAD.WIDE R4, R227, R4, c[0x0][0x500] ;  /* 0x00014000e3047625 */ /* 0x000fe200078e0204 */
[----:B------:R-:W-:Y:S06]  /*18a20*/  BAR.SYNC.DEFER_BLOCKING 0x1, 0x100 ;  /* 0x0044000000007b1d */ /* 0x000fec0000010000 */
[----:B------:R1:W5:Y:S04]  /*18a30*/  @P1 LDG.E R28, [R8.64] ;  /* 0x0000000a081c1981 */ /* 0x000368000c1e1900 */
[----:B------:R1:W5:Y:S01]  /*18a40*/  @P2 LDG.E R2, [R4.64] ;  /* 0x0000000a04022981 */ /* 0x000362000c1e1900 */
[----:B------:R-:W-:-:S04]  /*18a50*/  ISETP.NE.AND P0, PT, R248, RZ, PT ;  /* 0x000000fff800720c */ /* 0x000fc80003f05270 */
[----:B----4-:R-:W-:Y:S01]  /*18a60*/  SEL R3, R248, c[0x0][0x3d4], P0 ;  /* 0x0000f500f8037a07 */ /* 0x010fe20000000000 */
[----:B------:R-:W-:Y:S05]  /*18a70*/  @P1 BRA `(.L_x_2401) ;  /* 0x0000004000001947 */ /* 0x000fea0003800000 */
[----:B------:R-:W-:Y:S05]  /*18a80*/  @!P2 BRA `(.L_x_2401) ;  /* 0x000000300000a947 */ /* 0x000fea0003800000 */
[----:B-1----:R1:W2:Y:S04]  /*18a90*/  LDG.E R0, [R4.64] ;  /* 0x0000000a04007981 */ /* 0x0022a8000c1e1900 */
[----:B-1----:R-:W2:Y:S02]  /*18aa0*/  LDG.E R4, [R4.64+0x4] ;  /* 0x0000040a04047981 */ /* 0x002ea4000c1e1900 */
[----:B--2--5:R-:W-:Y:S02]  /*18ab0*/  IADD3 R28, -R0, R4, RZ ;  /* 0x00000004001c7210 */ /* 0x024fe40007ffe1ff */
.L_x_2401:
[----:B-1----:R-:W2:Y:S01]  /*18ac0*/  LDL R4, [R1+0x128] ;  /* 0x0001280001047983 */ /* 0x002ea20000100800 */
[----:B------:R-:W-:Y:S01]  /*18ad0*/  IMAD.MOV.U32 R0, RZ, RZ, 0x368 ;  /* 0x00000368ff007424 */ /* 0x000fe200078e00ff */
[----:B------:R-:W-:Y:S02]  /*18ae0*/  ISETP.GT.AND P2, PT, R3, 0x1, PT ;  /* 0x000000010300780c */ /* 0x000fe40003f44270 */
[----:B------:R-:W3:Y:S01]  /*18af0*/  LDL R25, [R1+0x124] ;  /* 0x0001240001197983 */ /* 0x000ee20000100800 */
[----:B------:R-:W-:-:S02]  /*18b00*/  ISETP.NE.U32.AND P0, PT, RZ, c[0x0][0x500], PT ;  /* 0x00014000ff007a0c */ /* 0x000fc40003f05070 */
[----:B------:R-:W-:Y:S02]  /*18b10*/  SEL R0, R0, 0x328, P2 ;  /* 0x0000032800007807 */ /* 0x000fe40001000000 */
[----:B------:R-:W-:Y:S02]  /*18b20*/  ISETP.NE.AND.EX P0, PT, RZ, c[0x0][0x504], PT, P0 ;  /* 0x00014100ff007a0c */ /* 0x000fe40003f05300 */
[----:B------:R1:W4:Y:S01]  /*18b30*/  LDC.64 R6, c[0x0][R0+0x170] ;  /* 0x00005c0000067b82 */ /* 0x0003220000000a00 */
[----:B------:R-:W-:-:S07]  /*18b40*/  SHF.R.S32.HI R3, RZ, 0x1f, R227 ;  /* 0x0000001fff037819 */ /* 0x000fce00000114e3 */
[----:B------:R1:W4:Y:S08]  /*18b50*/  LDC.64 R16, c[0x0][R0+0x168] ;  /* 0x00005a0000107b82 */ /* 0x0003300000000a00 */
[----:B------:R1:W2:Y:S08]  /*18b60*/  LDC.64 R18, c[0x0][R0+0x178] ;  /* 0x00005e0000127b82 */ /* 0x0002b00000000a00 */
[----:B------:R1:W2:Y:S01]  /*18b70*/  LDC.64 R20, c[0x0][R0+0x160] ;  /* 0x0000580000147b82 */ /* 0x0002a20000000a00 */
[----:B------:R-:W-:-:S02]  /*18b80*/  SEL R5, R3, RZ, !P0 ;  /* 0x000000ff03057207 */ /* 0x000fc40004000000 */
[----:B------:R-:W-:Y:S01]  /*18b90*/  LOP3.LUT R3, R226, 0xffff, RZ, 0xc0, !PT ;  /* 0x0000ffffe2037812 */ /* 0x000fe200078ec0ff */
[----:B-1----:R-:W-:-:S05]  /*18ba0*/  IMAD.MOV.U32 R0, RZ, RZ, c[0x0][0x4e8] ;  /* 0x00013a00ff007624 */ /* 0x002fca00078e00ff */
[----:B------:R-:W-:Y:S02]  /*18bb0*/  ISETP.NE.AND P3, PT, R0, 0x1, PT ;  /* 0x000000010000780c */ /* 0x000fe40003f65270 */
[----:B------:R-:W-:Y:S01]  /*18bc0*/  SEL R0, R227, RZ, !P0 ;  /* 0x000000ffe3007207 */ /* 0x000fe20004000000 */
[-C--:B----4-:R-:W-:Y:S01]  /*18bd0*/  IMAD.WIDE.U32 R8, R16, R3.reuse, RZ ;  /* 0x0000000310087225 */ /* 0x090fe200078e00ff */
[----:B------:R-:W1:Y:S03]  /*18be0*/  S2R R26, SR_TID.X ;  /* 0x00000000001a7919 */ /* 0x000e660000002100 */
[----:B------:R-:W-:Y:S01]  /*18bf0*/  IMAD R13, R17, R3, RZ ;  /* 0x00000003110d7224 */ /* 0x000fe200078e02ff */
[----:B-1----:R-:W-:-:S04]  /*18c00*/  SHF.R.S32.HI R24, RZ, 0x1f, R26 ;  /* 0x0000001fff187819 */ /* 0x002fc8000001141a */
[----:B------:R-:W-:-:S04]  /*18c10*/  LEA.HI R24, R24, R26, RZ, 0x5 ;  /* 0x0000001a18187211 */ /* 0x000fc800078f28ff */
[----:B------:R-:W-:-:S05]  /*18c20*/  LOP3.LUT R24, R24, 0xffffffe0, RZ, 0xc0, !PT ;  /* 0xffffffe018187812 */ /* 0x000fca00078ec0ff */
[----:B------:R-:W-:Y:S02]  /*18c30*/  IMAD.IADD R24, R26, 0x1, -R24 ;  /* 0x000000011a187824 */ /* 0x000fe400078e0a18 */
[----:B--2---:R-:W-:Y:S02]  /*18c40*/  IMAD.IADD R12, R4, 0x1, R240 ;  /* 0x00000001040c7824 */ /* 0x004fe400078e02f0 */
[----:B------:R-:W-:-:S04]  /*18c50*/  IMAD R4, R7, R0, RZ ;  /* 0x0000000007047224 */ /* 0x000fc800078e02ff */
        /* <DEDUP_REMOVED lines=29> */
[----:B------:R-:W-:Y:S02]  /*18e30*/  LEA.HI.X R5, R4, R6, R5, 0x2, P0 ;  /* 0x0000000604057211 */ /* 0x000fe400000f1405 */
[----:B------:R-:W-:Y:S04]  /*18e40*/  SHFL.IDX PT, R6, R7, RZ, 0x1c1f ;  /* 0x001c1fff07067589 */ /* 0x000fe800000e0000 */
[----:B------:R-:W-:Y:S01]  /*18e50*/  SHFL.IDX PT, R4, R7, 0x1, 0x1c1f ;  /* 0x003c1f0007047f89 */ /* 0x000fe200000e0000 */
[----:B---3--:R-:W-:-:S03]  /*18e60*/  IMAD.IADD R13, R25, 0x1, R240 ;  /* 0x00000001190d7824 */ /* 0x008fc600078e02f0 */
[----:B------:R-:W1:Y:S04]  /*18e70*/  SHFL.IDX PT, R7, R5, RZ, 0x1c1f ;  /* 0x001c1fff05077589 */ /* 0x000e6800000e0000 */
[----:B------:R-:W2:Y:S01]  /*18e80*/  SHFL.IDX PT, R5, R5, 0x1, 0x1c1f ;  /* 0x003c1f0005057f89 */ /* 0x000ea200000e0000 */
[----:B------:R-:W-:Y:S01]  /*18e90*/  IMAD R8, R28, c[0x0][0x4e8], RZ ;  /* 0x00013a001c087a24 */ /* 0x000fe200078e02ff */
[----:B------:R-:W-:Y:S02]  /*18ea0*/  LOP3.LUT P0, RZ, R24, 0x3, RZ, 0xc0, !PT ;  /* 0x0000000318ff7812 */ /* 0x000fe4000780c0ff */
[C---:B------:R-:W-:Y:S02]  /*18eb0*/  IADD3 R16, R13.reuse, 0x8, RZ ;  /* 0x000000080d107810 */ /* 0x040fe40007ffe0ff */
[----:B------:R-:W-:-:S02]  /*18ec0*/  ISETP.GE.OR P1, PT, R13, R8, P0 ;  /* 0x000000080d00720c */ /* 0x000fc40000726670 */
[----:B------:R-:W-:-:S11]  /*18ed0*/  ISETP.GE.OR P0, PT, R16, R8, P0 ;  /* 0x000000081000720c */ /* 0x000fd60000706670 */
[----:B-1----:R1:W-:Y:S04]  /*18ee0*/  @!P1 ST.E [R6.64], R23 ;  /* 0x0000001706009985 */ /* 0x0023e8000c10190a */
[----:B--2---:R1:W-:Y:S01]  /*18ef0*/  @!P0 ST.E [R4.64], R22 ;  /* 0x0000001604008985 */ /* 0x0043e2000c10190a */
[----:B------:R-:W-:Y:S05]  /*18f00*/  @P2 BRA `(.L_x_2402) ;  /* 0x0000082000002947 */ /* 0x000fea0003800000 */
[----:B------:R-:W2:Y:S01]  /*18f10*/  S2R R25, SR_TID.X ;  /* 0x0000000000197919 */ /* 0x000ea20000002100 */
[----:B------:R-:W-:Y:S01]  /*18f20*/  IMAD R9, R9, c[0x0][0x3a0], RZ ;  /* 0x0000e80009097a24 */ /* 0x000fe200078e02ff */
[----:B-1----:R-:W-:Y:S01]  /*18f30*/  SHF.R.S32.HI R7, RZ, 0x1f, R0 ;  /* 0x0000001fff077819 */ /* 0x002fe20000011400 */
[----:B------:R-:W-:Y:S01]  /*18f40*/  IMAD.WIDE.U32 R4, R2, c[0x0][0x3a0], RZ ;  /* 0x0000e80002047a25 */ /* 0x000fe200078e00ff */
[----:B------:R1:W3:Y:S01]  /*18f50*/  LDS.128 R44, [R111+0x1080] ;  /* 0x001080006f2c7984 */ /* 0x0002e20000000c00 */
[----:B------:R-:W-:-:S02]  /*18f60*/  IADD3 R12, R246, R240, RZ ;  /* 0x000000f0f60c7210 */ /* 0x000fc40007ffe0ff */
[----:B------:R-:W-:Y:S01]  /*18f70*/  IMAD R2, R2, c[0x0][0x3a4], R9 ;  /* 0x0000e90002027a24 */ /* 0x000fe200078e0209 */
[----:B------:R1:W4:Y:S01]  /*18f80*/  LDS.128 R56, [R111+0x2080] ;  /* 0x002080006f387984 */ /* 0x0003220000000c00 */
[----:B------:R-:W-:-:S03]  /*18f90*/  IMAD R7, R7, c[0x0][0x3f0], RZ ;  /* 0x0000fc0007077a24 */ /* 0x000fc600078e02ff */
[----:B------:R-:W-:Y:S01]  /*18fa0*/  IADD3 R5, R5, R2, RZ ;  /* 0x0000000205057210 */ /* 0x000fe20007ffe0ff */
[----:B------:R1:W1:Y:S01]  /*18fb0*/  LDS.128 R64, [R111+0x3080] ;  /* 0x003080006f407984 */ /* 0x0002620000000c00 */
[----:B------:R-:W-:-:S03]  /*18fc0*/  IMAD R7, R0, c[0x0][0x3f4], R7 ;  /* 0x0000fd0000077a24 */ /* 0x000fc600078e0207 */
[C---:B------:R-:W-:Y:S01]  /*18fd0*/  IMAD.WIDE.U32 R4, R3.reuse, c[0x0][0x3e8], R4 ;  /* 0x0000fa0003047a25 */ /* 0x040fe200078e0004 */
[----:B------:R1:W1:Y:S03]  /*18fe0*/  LDS.128 R20, [R111+0x4080] ;  /* 0x004080006f147984 */ /* 0x0002660000000c00 */
[----:B------:R-:W-:Y:S01]  /*18ff0*/  IMAD R5, R3, c[0x0][0x3ec], R5 ;  /* 0x0000fb0003057a24 */ /* 0x000fe200078e0205 */
[----:B------:R1:W1:Y:S01]  /*19000*/  LDS.128 R40, [R111+0x5080] ;  /* 0x005080006f287984 */ /* 0x0002620000000c00 */
[----:B--2---:R-:W-:Y:S02]  /*19010*/  SHF.R.S32.HI R24, RZ, 0x1f, R25 ;  /* 0x0000001fff187819 */ /* 0x004fe40000011419 */
[----:B------:R-:W-:Y:S01]  /*19020*/  IMAD.WIDE.U32 R4, R0, c[0x0][0x3f0], R4 ;  /* 0x0000fc0000047a25 */ /* 0x000fe200078e0004 */
[----:B------:R2:W1:Y:S01]  /*19030*/  LDS.128 R52, [R111+0x6080] ;  /* 0x006080006f347984 */ /* 0x0004620000000c00 */
[----:B------:R-:W-:-:S03]  /*19040*/  LEA.HI R24, R24, R25, RZ, 0x3 ;  /* 0x0000001918187211 */ /* 0x000fc600078f18ff */
[----:B------:R2:W1:Y:S01]  /*19050*/  LDS.128 R60, [R111+0x7080] ;  /* 0x007080006f3c7984 */ /* 0x0004620000000c00 */
[----:B------:R-:W-:Y:S02]  /*19060*/  IADD3 R5, R5, R7, RZ ;  /* 0x0000000705057210 */ /* 0x000fe40007ffe0ff */
[----:B------:R-:W-:Y:S01]  /*19070*/  LOP3.LUT R24, R24, 0xfffffff8, RZ, 0xc0, !PT ;  /* 0xfffffff818187812 */ /* 0x000fe200078ec0ff */
[----:B------:R2:W1:Y:S03]  /*19080*/  LDS.128 R16, [R111+0x8080] ;  /* 0x008080006f107984 */ /* 0x0004660000000c00 */
[----:B------:R-:W-:Y:S01]  /*19090*/  IADD3 R24, -R24, R25, RZ ;  /* 0x0000001918187210 */ /* 0x000fe20007ffe1ff */
[----:B------:R2:W1:Y:S03]  /*190a0*/  LDS.128 R36, [R111+0x9080] ;  /* 0x009080006f247984 */ /* 0x0004660000000c00 */
[----:B------:R-:W-:Y:S01]  /*190b0*/  LEA R6, R24, R246, 0x5 ;  /* 0x000000f618067211 */ /* 0x000fe200078e28ff */
[----:B------:R2:W1:Y:S03]  /*190c0*/  LDS.128 R48, [R111+0xa080] ;  /* 0x00a080006f307984 */ /* 0x0004660000000c00 */
[----:B------:R-:W-:Y:S01]  /*190d0*/  IADD3 R6, R240, R6, RZ ;  /* 0x00000006f0067210 */ /* 0x000fe20007ffe0ff */
[----:B------:R2:W1:Y:S03]  /*190e0*/  LDS.128 R24, [R111+0x80] ;  /* 0x000080006f187984 */ /* 0x0004660000000c00 */
[----:B------:R-:W-:Y:S01]  /*190f0*/  MOV R2, R6 ;  /* 0x0000000600027202 */ /* 0x000fe20000000f00 */
[----:B------:R-:W-:Y:S01]  /*19100*/  @P3 IMAD.HI.U32 R8, R6, c[0x0][0x4ec], RZ ;  /* 0x00013b0006083a27 */ /* 0x000fe200078e00ff */
[----:B------:R2:W1:Y:S04]  /*19110*/  LDS.128 R68, [R111+0xb080] ;  /* 0x00b080006f447984 */ /* 0x0004680000000c00 */
[----:B------:R-:W-:-:S04]  /*19120*/  @P3 SHF.R.U32.HI R2, RZ, c[0x0][0x4f0], R8 ;  /* 0x00013c00ff023a19 */ /* 0x000fc80000011608 */
[----:B------:R-:W-:Y:S02]  /*19130*/  SHF.R.S32.HI R3, RZ, 0x1f, R2 ;  /* 0x0000001fff037819 */ /* 0x000fe40000011402 */
[----:B------:R-:W-:-:S03]  /*19140*/  IADD3 R0, -R2, RZ, RZ ;  /* 0x000000ff02007210 */ /* 0x000fc60007ffe1ff */
[----:B------:R-:W-:Y:S02]  /*19150*/  IMAD R3, R3, c[0x0][0x3e0], RZ ;  /* 0x0000f80003037a24 */ /* 0x000fe400078e02ff */
        /* <DEDUP_REMOVED lines=13> */
.L_x_2489:
[----:B------:R-:W-:Y:S05]  /*19230*/  BRA.DIV ~URZ, `(.L_x_2404) ;  /* 0x00005e627f007947 */ /* 0x000fea000b800000 */
[----:B------:R3:W4:Y:S02]  /*19240*/  SHFL.IDX PT, R0, R14, RZ, 0x181f ;  /* 0x00181fff0e007589 */ /* 0x00072400000e0000 */
.L_x_2490:
        /* <DEDUP_REMOVED lines=16> */
.L_x_2406:
[----:B------:R-:W-:Y:S05]  /*19350*/  BSYNC B0 ;  /* 0x0000000000007941 */ /* 0x000fea0003800000 */
.L_x_2405:
[----:B------:R-:W-:Y:S05]  /*19360*/  BRA.DIV ~URZ, `(.L_x_2407) ;  /* 0x00005db27f007947 */ /* 0x000fea000b800000 */
[----:B--2---:R2:W1:Y:S04]  /*19370*/  SHFL.IDX PT, R4, R5, 0x1, 0x181f ;  /* 0x00381f0005047f89 */ /* 0x00446800000e0000 */
[----:B----4-:R2:W4:Y:S02]  /*19380*/  SHFL.IDX PT, R0, R14, 0x1, 0x181f ;  /* 0x00381f000e007f89 */ /* 0x01052400000e0000 */
.L_x_2491:
        /* <DEDUP_REMOVED lines=16> */
.L_x_2409:
[----:B------:R-:W-:Y:S05]  /*19490*/  BSYNC B0 ;  /* 0x0000000000007941 */ /* 0x000fea0003800000 */
.L_x_2408:
[----:B------:R-:W-:Y:S05]  /*194a0*/  BRA.DIV ~URZ, `(.L_x_2410) ;  /* 0x00005d627f007947 */ /* 0x000fea000b800000 */
[----:B-1----:R1:W2:Y:S02]  /*194b0*/  SHFL.IDX PT, R4, R5, 0x2, 0x181f ;  /* 0x00581f0005047f89 */ /* 0x0022a400000e0000 */
.L_x_2492:
[----:B------:R-:W-:Y:S05]  /*194c0*/  BRA.DIV ~URZ, `(.L_x_2411) ;  /* 0x00005dc27f007947 */ /* 0x000fea000b800000 */
[----:B----4-:R4:W1:Y:S02]  /*194d0*/  SHFL.IDX PT, R0, R14, 0x2, 0x181f ;  /* 0x00581f000e007f89 */ /* 0x01086400000e0000 */
.L_x_2493:
        /* <DEDUP_REMOVED lines=16> */
.L_x_2413:
[----:B------:R-:W-:Y:S05]  /*195e0*/  BSYNC B0 ;  /* 0x0000000000007941 */ /* 0x000fea0003800000 */
.L_x_2412:
[----:B------:R-:W-:Y:S05]  /*195f0*/  BRA.DIV ~URZ, `(.L_x_2414) ;  /* 0x00005d127f007947 */ /* 0x000fea000b800000 */
[----:B-1----:R1:W3:Y:S04]  /*19600*/  SHFL.IDX PT, R6, R5, 0x3, 0x181f ;  /* 0x00781f0005067f89 */ /* 0x0022e800000e0000 */
[----:B------:R1:W4:Y:S02]  /*19610*/  SHFL.IDX PT, R0, R14, 0x3, 0x181f ;  /* 0x00781f000e007f89 */ /* 0x00032400000e0000 */
.L_x_2494:
[----:B------:R-:W-:-:S04]  /*19620*/  IADD3 R2, R12, 0x60, RZ ;  /* 0x000000600c027810 */ /* 0x000fc80007ffe0ff */
[----:B------:R-:W-:-:S13]  /*19630*/  ISETP.GE.AND P0, PT, R2, R13, PT ;  /* 0x0000000d0200720c */ /* 0x000fda0003f06270 */
[----:B------:R-:W-:Y:S05]  /*19640*/  @P0 BRA `(.L_x_2415) ;  /* 0x000022c000000947 */ /* 0x000fea0003800000 */
[----:B------:R-:W-:Y:S02]  /*19650*/  ISETP.GE.AND P1, PT, R234, c[0x0][0x3c8], PT ;  /* 0x0000f200ea007a0c */ /* 0x000fe40003f26270 */
[----:B------:R-:W-:-:S11]  /*19660*/  ISETP.GE.AND P0, PT, R236, c[0x0][0x3c8], PT ;  /* 0x0000f200ec007a0c */ /* 0x000fd60003f06270 */
[-C--:B--2-4-:R-:W-:Y:S02]  /*19670*/  @!P1 LEA R4, P3, R234, R0.reuse, 0x1 ;  /* 0x00000000ea049211 */ /* 0x094fe400078608ff */
[----:B------:R-:W-:Y:S02]  /*19680*/  @!P0 LEA R2, P2, R236, R0, 0x1 ;  /* 0x00000000ec028211 */ /* 0x000fe400078408ff */
[-C--:B-1-3--:R-:W-:Y:S02]  /*19690*/  @!P1 LEA.HI.X R5, R234, R6.reuse, R235, 0x1, P3 ;  /* 0x00000006ea059211 */ /* 0x08afe400018f0ceb */
        /* <DEDUP_REMOVED lines=9> */
.L_x_2402:
[----:B------:R-:W-:Y:S02]  /*19730*/  IMAD R9, R9, c[0x0][0x408], RZ ;  /* 0x0001020009097a24 */ /* 0x000fe400078e02ff */
[----:B-1----:R-:W-:-:S04]  /*19740*/  IMAD.WIDE.U32 R4, R2, c[0x0][0x408], RZ ;  /* 0x0001020002047a25 */ /* 0x002fc800078e00ff */
[----:B------:R-:W-:Y:S02]  /*19750*/  IMAD R2, R2, c[0x0][0x40c], R9 ;  /* 0x0001030002027a24 */ /* 0x000fe400078e0209 */
[----:B------:R-:W-:-:S03]  /*19760*/  @P3 IMAD.HI.U32 R6, R12, c[0x0][0x4ec], RZ ;  /* 0x00013b000c063a27 */ /* 0x000fc600078e00ff */
[----:B------:R-:W-:Y:S02]  /*19770*/  IADD3 R5, R5, R2, RZ ;  /* 0x0000000205057210 */ /* 0x000fe40007ffe0ff */
[----:B------:R-:W-:-:S03]  /*19780*/  SHF.R.S32.HI R2, RZ, 0x1f, R0 ;  /* 0x0000001fff027819 */ /* 0x000fc60000011400 */
[----:B------:R-:W-:-:S04]  /*19790*/  IMAD.WIDE.U32 R4, R3, c[0x0][0x438], R4 ;  /* 0x00010e0003047a25 */ /* 0x000fc800078e0004 */
[----:B------:R-:W-:Y:S02]  /*197a0*/  IMAD R2, R2, c[0x0][0x440], RZ ;  /* 0x0001100002027a24 */ /* 0x000fe400078e02ff */
[----:B------:R-:W-:Y:S02]  /*197b0*/  IMAD R3, R3, c[0x0][0x43c], R5 ;  /* 0x00010f0003037a24 */ /* 0x000fe400078e0205 */
[----:B------:R-:W-:Y:S01]  /*197c0*/  IMAD R5, R0, c[0x0][0x444], R2 ;  /* 0x0001110000057a24 */ /* 0x000fe200078e0202 */
[----:B------:R-:W-:-:S05]  /*197d0*/  MOV R2, R4 ;  /* 0x0000000400027202 */ /* 0x000fca0000000f00 */
        /* <DEDUP_REMOVED lines=22> */
.L_x_2495:
[----:B------:R-:W-:Y:S05]  /*19940*/  BRA.DIV ~URZ, `(.L_x_2417) ;  /* 0x00005b327f007947 */ /* 0x000fea000b800000 */
[----:B------:R3:W4:Y:S02]  /*19950*/  SHFL.IDX PT, R0, R15, RZ, 0x1c1f ;  /* 0x001c1fff0f007589 */ /* 0x00072400000e0000 */
.L_x_2496:
        /* <DEDUP_REMOVED lines=22> */
[----:B-----5:R-:W-:-:S13]  /*19ac0*/  ISETP.GE.AND P0, PT, R22, c[0x0][0x3c8], PT ;  /* 0x0000f20016007a0c */ /* 0x020fda0003f06270 */
[----:B------:R-:W-:-:S04]  /*19ad0*/  @!P0 LEA R2, P6, R22, R0, 0x2 ;  /* 0x0000000016028211 */ /* 0x000fc800078c10ff */
[----:B---3--:R-:W-:Y:S02]  /*19ae0*/  @!P0 LEA.HI.X R3, R22, R4, R31, 0x2, P6 ;  /* 0x0000000416038211 */ /* 0x008fe400030f141f */
[----:B------:R-:W3:Y:S01]  /*19af0*/  LDL R22, [R1+0x108] ;  /* 0x0001080001167983 */ /* 0x000ee20000100800 */
[----:B----4-:R-:W-:Y:S02]  /*19b00*/  ISETP.GE.AND P1, PT, R12, c[0x0][0x3c8], PT ;  /* 0x0000f2000c007a0c */ /* 0x010fe40003f26270 */
[----:B--2---:R-:W-:Y:S01]  /*19b10*/  ISETP.GE.AND P2, PT, R32, c[0x0][0x3c8], PT ;  /* 0x0000f20020007a0c */ /* 0x004fe20003f46270 */
[----:B------:R-:W2:Y:S01]  /*19b20*/  LDL R31, [R1+0xec] ;  /* 0x0000ec00011f7983 */ /* 0x000ea20000100800 */
[----:B------:R-:W-:-:S09]  /*19b30*/  ISETP.GE.AND P5, PT, R24, c[0x0][0x3c8], PT ;  /* 0x0000f20018007a0c */ /* 0x000fd20003fa6270 */
[----:B------:R-:W-:-:S04]  /*19b40*/  @!P1 LEA R6, P3, R12, R0, 0x2 ;  /* 0x000000000c069211 */ /* 0x000fc800078610ff */
[----:B------:R-:W-:Y:S02]  /*19b50*/  @!P1 LEA.HI.X R7, R12, R4, R26, 0x2, P3 ;  /* 0x000000040c079211 */ /* 0x000fe400018f141a */
[----:B------:R-:W4:Y:S01]  /*19b60*/  LDL R26, [R1+0x10c] ;  /* 0x00010c00011a7983 */ /* 0x000f220000100800 */
[----:B------:R-:W-:Y:S02]  /*19b70*/  @!P2 IMAD.MOV.U32 R8, RZ, RZ, R0 ;  /* 0x000000ffff08a224 */ /* 0x000fe400078e0000 */
[----:B------:R-:W-:Y:S01]  /*19b80*/  @!P2 IMAD.MOV.U32 R9, RZ, RZ, R4 ;  /* 0x000000ffff09a224 */ /* 0x000fe200078e0004 */
[----:B------:R-:W-:Y:S01]  /*19b90*/  ISETP.GE.AND P3, PT, R17, c[0x0][0x3c8], PT ;  /* 0x0000f20011007a0c */ /* 0x000fe20003f66270 */
[----:B------:R-:W5:Y:S02]  /*19ba0*/  LDL R12, [R1+0x9c] ;  /* 0x00009c00010c7983 */ /* 0x000f640000100800 */
[----:B------:R-:W-:Y:S01]  /*19bb0*/  @!P2 IMAD.WIDE R8, R32, 0x4, R8 ;  /* 0x000000042008a825 */ /* 0x000fe200078e0208 */
[----:B------:R-:W-:Y:S01]  /*19bc0*/  ISETP.GE.AND P4, PT, R18, c[0x0][0x3c8], PT ;  /* 0x0000f20012007a0c */ /* 0x000fe20003f86270 */
[----:B------:R-:W2:Y:S04]  /*19bd0*/  LDL R32, [R1+0x90] ;  /* 0x0000900001207983 */ /* 0x000ea80000100800 */
[----:B------:R1:W-:Y:S04]  /*19be0*/  @!P2 ST.E.64 [R8.64], R140 ;  /* 0x0000008c0800a985 */ /* 0x0003e8000c101b0a */
[----:B------:R-:W-:Y:S04]  /*19bf0*/  @!P1 ST.E.64 [R6.64], R136 ;  /* 0x0000008806009985 */ /* 0x000fe8000c101b0a */
[----:B------:R1:W-:Y:S01]  /*19c00*/  @!P0 ST.E.64 [R2.64], R132 ;  /* 0x0000008402008985 */ /* 0x0003e2000c101b0a */
[----:B------:R-:W-:-:S02]  /*19c10*/  ISETP.GE.AND P6, PT, R20, c[0x0][0x3c8], PT ;  /* 0x0000f20014007a0c */ /* 0x000fc40003fc6270 */
[----:B-1----:R-:W-:-:S04]  /*19c20*/  @!P5 LEA R8, P0, R24, R0, 0x2 ;  /* 0x000000001808d211 */ /* 0x002fc800078010ff */
[----:B------:R-:W-:Y:S02]  /*19c30*/  @!P5 LEA.HI.X R9, R24, R4, R30, 0x2, P0 ;  /* 0x000000041809d211 */ /* 0x000fe400000f141e */
[----:B------:R-:W2:Y:S01]  /*19c40*/  LDL R24, [R1+0x104] ;  /* 0x0001040001187983 */ /* 0x000ea20000100800 */
[CC--:B------:R-:W-:Y:S02]  /*19c50*/  @!P3 LEA R2, P0, R17.reuse, R0.reuse, 0x2 ;  /* 0x000000001102b211 */ /* 0x0c0fe400078010ff */
[----:B------:R-:W-:Y:S01]  /*19c60*/  @!P4 LEA R6, P1, R18, R0, 0x2 ;  /* 0x000000001206c211 */ /* 0x000fe200078210ff */
[----:B------:R-:W2:Y:S01]  /*19c70*/  LDL R30, [R1+0x8c] ;  /* 0x00008c00011e7983 */ /* 0x000ea20000100800 */
[----:B------:R-:W-:-:S03]  /*19c80*/  @!P3 LEA.HI.X R3, R17, R4, R27, 0x2, P0 ;  /* 0x000000041103b211 */ /* 0x000fc600000f141b */
[----:B------:R-:W2:Y:S01]  /*19c90*/  LDL R17, [R1+0xfc] ;  /* 0x0000fc0001117983 */ /* 0x000ea20000100800 */
[----:B------:R-:W-:-:S03]  /*19ca0*/  @!P4 LEA.HI.X R7, R18, R4, R21, 0x2, P1 ;  /* 0x000000041207c211 */ /* 0x000fc600008f1415 */
[----:B------:R-:W2:Y:S04]  /*19cb0*/  LDL R21, [R1+0x100] ;  /* 0x0001000001157983 */ /* 0x000ea80000100800 */
[----:B------:R-:W-:Y:S04]  /*19cc0*/  @!P5 ST.E.64 [R8.64], R128 ;  /* 0x000000800800d985 */ /* 0x000fe8000c101b0a */
[----:B------:R-:W-:Y:S04]  /*19cd0*/  @!P4 ST.E.64 [R6.64], R124 ;  /* 0x0000007c0600c985 */ /* 0x000fe8000c101b0a */
[----:B------:R1:W-:Y:S04]  /*19ce0*/  @!P3 ST.E.64 [R2.64], R120 ;  /* 0x000000780200b985 */ /* 0x0003e8000c101b0a */
[----:B------:R-:W2:Y:S01]  /*19cf0*/  LDL R18, [R1+0x94] ;  /* 0x0000940001127983 */ /* 0x000ea20000100800 */
[----:B-1----:R-:W-:-:S04]  /*19d00*/  @!P6 LEA R2, P4, R20, R0, 0x2 ;  /* 0x000000001402e211 */ /* 0x002fc800078810ff */
[----:B---3--:R-:W-:Y:S02]  /*19d10*/  @!P6 LEA.HI.X R3, R20, R4, R22, 0x2, P4 ;  /* 0x000000041403e211 */ /* 0x008fe400020f1416 */
[----:B------:R-:W3:Y:S04]  /*19d20*/  LDL R22, [R1+0xf8] ;  /* 0x0000f80001167983 */ /* 0x000ee80000100800 */
[----:B------:R-:W3:Y:S01]  /*19d30*/  LDL R20, [R1+0xf4] ;  /* 0x0000f40001147983 */ /* 0x000ee20000100800 */
[----:B------:R-:W-:Y:S02]  /*19d40*/  ISETP.GE.AND P5, PT, R25, c[0x0][0x3c8], PT ;  /* 0x0000f20019007a0c */ /* 0x000fe40003fa6270 */
[----:B------:R-:W-:Y:S02]  /*19d50*/  ISETP.GE.AND P2, PT, R252, c[0x0][0x3c8], PT ;  /* 0x0000f200fc007a0c */ /* 0x000fe40003f46270 */
[----:B------:R-:W-:-:S02]  /*19d60*/  SHF.R.S32.HI R27, RZ, 0x1f, R252 ;  /* 0x0000001fff1b7819 */ /* 0x000fc400000114fc */
[----:B------:R-:W-:-:S07]  /*19d70*/  ISETP.GE.AND P3, PT, R23, c[0x0][0x3c8], PT ;  /* 0x0000f20017007a0c */ /* 0x000fce0003f66270 */
[CC--:B------:R-:W-:Y:S02]  /*19d80*/  @!P5 LEA R6, P0, R25.reuse, R0.reuse, 0x2 ;  /* 0x000000001906d211 */ /* 0x0c0fe400078010ff */
[C---:B------:R-:W-:Y:S02]  /*19d90*/  @!P2 LEA R8, P1, R252.reuse, R0, 0x2 ;  /* 0x00000000fc08a211 */ /* 0x040fe400078210ff */
[-C--:B----4-:R-:W-:Y:S02]  /*19da0*/  @!P5 LEA.HI.X R7, R25, R4.reuse, R26, 0x2, P0 ;  /* 0x000000041907d211 */ /* 0x090fe400000f141a */
[C---:B------:R-:W-:Y:S01]  /*19db0*/  ISETP.GE.AND P0, PT, R252.reuse, c[0x0][0x3c8], PT ;  /* 0x0000f200fc007a0c */ /* 0x040fe20003f06270 */
[----:B------:R-:W4:Y:S01]  /*19dc0*/  LDL R25, [R1+0x84] ;  /* 0x0000840001197983 */ /* 0x000f220000100800 */
[----:B------:R-:W-:Y:S02]  /*19dd0*/  @!P2 LEA.HI.X R9, R252, R4, R27, 0x2, P1 ;  /* 0x00000004fc09a211 */ /* 0x000fe400008f141b */
[----:B-----5:R-:W-:Y:S01]  /*19de0*/  ISETP.GE.AND P1, PT, R12, c[0x0][0x3c8], PT ;  /* 0x0000f2000c007a0c */ /* 0x020fe20003f26270 */
[----:B------:R-:W5:Y:S01]  /*19df0*/  LDL R27, [R1+0x88] ;  /* 0x00008800011b7983 */ /* 0x000f620000100800 */
[----:B------:R-:W-:-:S03]  /*19e00*/  ISETP.GE.AND P2, PT, R19, c[0x0][0x3c8], PT ;  /* 0x0000f20013007a0c */ /* 0x000fc60003f46270 */
[----:B------:R-:W4:Y:S04]  /*19e10*/  LDL R26, [R1+0xe4] ;  /* 0x0000e400011a7983 */ /* 0x000f280000100800 */
[----:B------:R1:W-:Y:S04]  /*19e20*/  @!P0 ST.E.64 [R8.64], R116 ;  /* 0x0000007408008985 */ /* 0x0003e8000c101b0a */
[----:B------:R2:W-:Y:S04]  /*19e30*/  @!P5 ST.E.64 [R6.64], R112 ;  /* 0x000000700600d985 */ /* 0x0005e8000c101b0a */
[----:B------:R2:W-:Y:S01]  /*19e40*/  @!P6 ST.E.64 [R2.64], R40 ;  /* 0x000000280200e985 */ /* 0x0005e2000c101b0a */
[----:B------:R-:W-:-:S02]  /*19e50*/  ISETP.GE.AND P6, PT, R13, c[0x0][0x3c8], PT ;  /* 0x0000f2000d007a0c */ /* 0x000fc40003fc6270 */
[----:B-1----:R-:W-:-:S04]  /*19e60*/  @!P3 LEA R8, P0, R23, R0, 0x2 ;  /* 0x000000001708b211 */ /* 0x002fc800078010ff */
[----:B--2---:R-:W-:Y:S02]  /*19e70*/  @!P3 LEA.HI.X R9, R23, R4, R24, 0x2, P0 ;  /* 0x000000041709b211 */ /* 0x004fe400000f1418 */
[-C--:B------:R-:W-:Y:S01]  /*19e80*/  @!P2 LEA R6, P4, R19, R0.reuse, 0x2 ;  /* 0x000000001306a211 */ /* 0x080fe200078810ff */
[----:B------:R-:W2:Y:S01]  /*19e90*/  LDL R23, [R1+0x7c] ;  /* 0x00007c0001177983 */ /* 0x000ea20000100800 */
[----:B------:R-:W-:-:S04]  /*19ea0*/  @!P1 LEA R2, P0, R12, R0, 0x2 ;  /* 0x000000000c029211 */ /* 0x000fc800078010ff */
[-C--:B------:R-:W-:Y:S02]  /*19eb0*/  @!P1 LEA.HI.X R3, R12, R4.reuse, R17, 0x2, P0 ;  /* 0x000000040c039211 */ /* 0x080fe400000f1411 */
[----:B------:R-:W2:Y:S01]  /*19ec0*/  LDL R12, [R1+0x80] ;  /* 0x00008000010c7983 */ /* 0x000ea20000100800 */
[----:B------:R-:W-:-:S03]  /*19ed0*/  @!P2 LEA.HI.X R7, R19, R4, R21, 0x2, P4 ;  /* 0x000000041307a211 */ /* 0x000fc600020f1415 */
[----:B------:R-:W-:Y:S04]  /*19ee0*/  @!P3 ST.E.64 [R8.64], R44 ;  /* 0x0000002c0800b985 */ /* 0x000fe8000c101b0a */
[----:B------:R1:W-:Y:S01]  /*19ef0*/  @!P2 ST.E.64 [R6.64], R48 ;  /* 0x000000300600a985 */ /* 0x0003e2000c101b0a */
[----:B------:R-:W-:-:S03]  /*19f00*/  ISETP.GE.AND P3, PT, R251, c[0x0][0x3c8], PT ;  /* 0x0000f200fb007a0c */ /* 0x000fc60003f66270 */
[----:B------:R-:W2:Y:S01]  /*19f10*/  LDL R21, [R1+0x78] ;  /* 0x0000780001157983 */ /* 0x000ea20000100800 */
[----:B------:R-:W-:-:S03]  /*19f20*/  ISETP.GE.AND P5, PT, R18, c[0x0][0x3c8], PT ;  /* 0x0000f20012007a0c */ /* 0x000fc60003fa6270 */
[----:B------:R-:W2:Y:S04]  /*19f30*/  LDL R19, [R1+0x74] ;  /* 0x0000740001137983 */ /* 0x000ea80000100800 */
[----:B------:R-:W2:Y:S01]  /*19f40*/  LDL R17, [R1+0x70] ;  /* 0x0000700001117983 */ /* 0x000ea20000100800 */
[-C--:B-1----:R-:W-:Y:S02]  /*19f50*/  @!P6 LEA R6, P4, R13, R0.reuse, 0x2 ;  /* 0x000000000d06e211 */ /* 0x082fe400078810ff */
[C---:B------:R-:W-:Y:S02]  /*19f60*/  @!P3 LEA R8, P0, R251.reuse, R0, 0x2 ;  /* 0x00000000fb08b211 */ /* 0x040fe400078010ff */
[----:B------:R-:W-:Y:S01]  /*19f70*/  SHF.R.S32.HI R24, RZ, 0x1f, R251 ;  /* 0x0000001fff187819 */ /* 0x000fe200000114fb */
[----:B------:R1:W-:Y:S03]  /*19f80*/  @!P1 ST.E.64 [R2.64], R52 ;  /* 0x0000003402009985 */ /* 0x0003e6000c101b0a */
[----:B------:R-:W-:-:S02]  /*19f90*/  @!P3 LEA.HI.X R9, R251, R4, R24, 0x2, P0 ;  /* 0x00000004fb09b211 */ /* 0x000fc400000f1418 */
[----:B------:R-:W2:Y:S01]  /*19fa0*/  LDL R24, [R1+0xdc] ;  /* 0x0000dc0001187983 */ /* 0x000ea20000100800 */
[C---:B-1----:R-:W-:Y:S02]  /*19fb0*/  @!P5 LEA R2, P3, R18.reuse, R0, 0x2 ;  /* 0x000000001202d211 */ /* 0x042fe400078610ff */
[-C--:B---3--:R-:W-:Y:S02]  /*19fc0*/  @!P6 LEA.HI.X R7, R13, R4.reuse, R22, 0x2, P4 ;  /* 0x000000040d07e211 */ /* 0x088fe400020f1416 */
[----:B------:R-:W3:Y:S01]  /*19fd0*/  LDL R13, [R1+0xe0] ;  /* 0x0000e000010d7983 */ /* 0x000ee20000100800 */
[----:B------:R-:W-:-:S03]  /*19fe0*/  @!P5 LEA.HI.X R3, R18, R4, R20, 0x2, P3 ;  /* 0x000000041203d211 */ /* 0x000fc600018f1414 */
[----:B------:R-:W3:Y:S04]  /*19ff0*/  LDL R22, [R1+0xd8] ;  /* 0x0000d80001167983 */ /* 0x000ee80000100800 */
[----:B------:R-:W3:Y:S04]  /*1a000*/  LDL R20, [R1+0xd4] ;  /* 0x0000d40001147983 */ /* 0x000ee80000100800 */
[----:B------:R-:W3:Y:S01]  /*1a010*/  LDL R18, [R1+0xd0] ;  /* 0x0000d00001127983 */ /* 0x000ee20000100800 */
[----:B------:R-:W-:Y:S02]  /*1a020*/  ISETP.GE.AND P4, PT, R251, c[0x0][0x3c8], PT ;  /* 0x0000f200fb007a0c */ /* 0x000fe40003f86270 */
[----:B------:R-:W-:-:S02]  /*1a030*/  ISETP.GE.AND P1, PT, R30, c[0x0][0x3c8], PT ;  /* 0x0000f2001e007a0c */ /* 0x000fc40003f26270 */
[----:B------:R-:W-:-:S09]  /*1a040*/  ISETP.GE.AND P2, PT, R32, c[0x0][0x3c8], PT ;  /* 0x0000f20020007a0c */ /* 0x000fd20003f46270 */
[----:B------:R-:W-:Y:S04]  /*1a050*/  @!P4 ST.E.64 [R8.64], R56 ;  /* 0x000000380800c985 */ /* 0x000fe8000c101b0a */
[----:B------:R1:W-:Y:S01]  /*1a060*/  @!P6 ST.E.64 [R6.64], R60 ;  /* 0x0000003c0600e985 */ /* 0x0003e2000c101b0a */
[----:B-----5:R-:W-:-:S03]  /*1a070*/  ISETP.GE.AND P0, PT, R27, c[0x0][0x3c8], PT ;  /* 0x0000f2001b007a0c */ /* 0x020fc60003f06270 */
[----:B------:R5:W-:Y:S01]  /*1a080*/  @!P5 ST.E.64 [R2.64], R64 ;  /* 0x000000400200d985 */ /* 0x000be2000c101b0a */
[----:B----4-:R-:W-:Y:S02]  /*1a090*/  ISETP.GE.AND P5, PT, R25, c[0x0][0x3c8], PT ;  /* 0x0000f20019007a0c */ /* 0x010fe40003fa6270 */
[-C--:B-1----:R-:W-:Y:S02]  /*1a0a0*/  @!P1 LEA R6, P4, R30, R0.reuse, 0x2 ;  /* 0x000000001e069211 */ /* 0x082fe400078810ff */
[----:B------:R-:W-:-:S05]  /*1a0b0*/  @!P2 LEA R8, P3, R32, R0, 0x2 ;  /* 0x000000002008a211 */ /* 0x000fca00078610ff */
[----:B-----5:R-:W-:Y:S02]  /*1a0c0*/  @!P0 LEA R2, P6, R27, R0, 0x2 ;  /* 0x000000001b028211 */ /* 0x020fe400078c10ff */
[----:B------:R-:W-:-:S04]  /*1a0d0*/  @!P2 LEA.HI.X R9, R32, R4, R33, 0x2, P3 ;  /* 0x000000042009a211 */ /* 0x000fc800018f1421 */
[----:B------:R-:W-:-:S04]  /*1a0e0*/  P2R R3, PR, RZ, 0x10 ;  /* 0x00000010ff037803 */ /* 0x000fc80000000000 */
[----:B------:R-:W-:Y:S02]  /*1a0f0*/  ISETP.NE.AND P3, PT, R3, RZ, PT ;  /* 0x000000ff0300720c */ /* 0x000fe40003f65270 */
[----:B--2---:R-:W-:Y:S02]  /*1a100*/  ISETP.GE.AND P4, PT, R12, c[0x0][0x3c8], PT ;  /* 0x0000f2000c007a0c */ /* 0x004fe40003f86270 */
        /* <DEDUP_REMOVED lines=12> */
[----:B------:R-:W-:Y:S02]  /*1a1d0*/  ISETP.GE.AND P0, PT, R17, c[0x0][0x3c8], PT ;  /* 0x0000f20011007a0c */ /* 0x000fe40003f06270 */
[----:B---3--:R-:W-:Y:S02]  /*1a1e0*/  @!P4 LEA.HI.X R3, R12, R4, R13, 0x2, P6 ;  /* 0x000000040c03c211 */ /* 0x008fe400030f140d */
[----:B------:R-:W-:-:S03]  /*1a1f0*/  @!P3 LEA R12, P5, R23, R0, 0x2 ;  /* 0x00000000170cb211 */ /* 0x000fc600078a10ff */
[----:B------:R1:W-:Y:S01]  /*1a200*/  @!P4 ST.E.64 [R2.64], R84 ;  /* 0x000000540200c985 */ /* 0x0003e2000c101b0a */
[----:B------:R-:W-:-:S04]  /*1a210*/  @!P2 LEA R8, P6, R21, R0, 0x2 ;  /* 0x000000001508a211 */ /* 0x000fc800078c10ff */
[----:B------:R-:W-:-:S05]  /*1a220*/  @!P2 LEA.HI.X R9, R21, R4, R22, 0x2, P6 ;  /* 0x000000041509a211 */ /* 0x000fca00030f1416 */
        /* <DEDUP_REMOVED lines=11> */
.L_x_2419:
[----:B------:R-:W-:Y:S05]  /*1a2e0*/  BSYNC B0 ;  /* 0x0000000000007941 */ /* 0x000fea0003800000 */
.L_x_2418:
[----:B------:R-:W-:Y:S05]  /*1a2f0*/  BRA.DIV ~URZ, `(.L_x_2420) ;  /* 0x000052027f007947 */ /* 0x000fea000b800000 */
[----:B--2---:R2:W1:Y:S04]  /*1a300*/  SHFL.IDX PT, R4, R5, 0x1, 0x1c1f ;  /* 0x003c1f0005047f89 */ /* 0x00446800000e0000 */
[----:B----4-:R2:W4:Y:S02]  /*1a310*/  SHFL.IDX PT, R0, R15, 0x1, 0x1c1f ;  /* 0x003c1f000f007f89 */ /* 0x01052400000e0000 */
.L_x_2497:
        /* <DEDUP_REMOVED lines=36> */
[----:B-1----:R-:W-:Y:S01]  /*1a560*/  @!P1 LEA R6, P6, R19, R0, 0x2 ;  /* 0x0000000013069211 */ /* 0x002fe200078c10ff */
[----:B------:R-:W4:Y:S01]  /*1a570*/  LDL R24, [R1+0x8c] ;  /* 0x00008c0001187983 */ /* 0x000f220000100800 */
[----:B------:R-:W-:Y:S02]  /*1a580*/  ISETP.GE.AND P0, PT, R5, c[0x0][0x3c8], PT ;  /* 0x0000f20005007a0c */ /* 0x000fe40003f06270 */
[----:B------:R-:W-:Y:S01]  /*1a590*/  ISETP.GE.AND P4, PT, R252, c[0x0][0x3c8], PT ;  /* 0x0000f200fc007a0c */ /* 0x000fe20003f86270 */
[----:B------:R-:W5:Y:S08]  /*1a5a0*/  LDL R25, [R1+0xec] ;  /* 0x0000ec0001197983 */ /* 0x000f700000100800 */
        /* <DEDUP_REMOVED lines=8> */
[----:B------:R-:W-:Y:S04]  /*1a630*/  @!P1 ST.E.64 [R6.64], R130 ;  /* 0x0000008206009985 */ /* 0x000fe8000c101b0a */
[----:B------:R1:W-:Y:S04]  /*1a640*/  @!P0 ST.E.64 [R2.64], R126 ;  /* 0x0000007e02008985 */ /* 0x0003e8000c101b0a */
[----:B------:R-:W4:Y:S01]  /*1a650*/  LDL R19, [R1+0x104] ;  /* 0x0001040001137983 */ /* 0x000f220000100800 */
[----:B------:R-:W-:-:S02]  /*1a660*/  SHF.R.S32.HI R5, RZ, 0x1f, R252 ;  /* 0x0000001fff057819 */ /* 0x000fc400000114fc */
[----:B------:R-:W-:Y:S01]  /*1a670*/  ISETP.GE.AND P5, PT, R22, c[0x0][0x3c8], PT ;  /* 0x0000f20016007a0c */ /* 0x000fe20003fa6270 */
[----:B------:R-:W4:Y:S01]  /*1a680*/  LDL R15, [R1+0x98] ;  /* 0x00009800010f7983 */ /* 0x000f220000100800 */
[-C--:B-1----:R-:W-:Y:S02]  /*1a690*/  @!P3 LEA R2, P1, R21, R0.reuse, 0x2 ;  /* 0x000000001502b211 */ /* 0x082fe400078210ff */
[----:B------:R-:W-:-:S04]  /*1a6a0*/  @!P4 LEA R6, P6, R252, R0, 0x2 ;  /* 0x00000000fc06c211 */ /* 0x000fc800078c10ff */
[----:B------:R-:W-:Y:S02]  /*1a6b0*/  @!P4 LEA.HI.X R7, R252, R4, R5, 0x2, P6 ;  /* 0x00000004fc07c211 */ /* 0x000fe400030f1405 */
[----:B------:R-:W-:Y:S01]  /*1a6c0*/  ISETP.GE.AND P2, PT, R17, c[0x0][0x3c8], PT ;  /* 0x0000f20011007a0c */ /* 0x000fe20003f46270 */
[----:B------:R-:W5:Y:S04]  /*1a6d0*/  LDL R5, [R1+0x94] ;  /* 0x0000940001057983 */ /* 0x000f680000100800 */
[----:B------:R-:W-:-:S04]  /*1a6e0*/  P2R R3, PR, RZ, 0x2 ;  /* 0x00000002ff037803 */ /* 0x000fc80000000000 */
[----:B------:R-:W-:-:S04]  /*1a6f0*/  ISETP.NE.AND P6, PT, R3, RZ, PT ;  /* 0x000000ff0300720c */ /* 0x000fc80003fc5270 */
[----:B------:R-:W-:Y:S02]  /*1a700*/  @!P3 LEA.HI.X R3, R21, R4, R14, 0x2, P6 ;  /* 0x000000041503b211 */ /* 0x000fe400030f140e */
[----:B------:R-:W5:Y:S01]  /*1a710*/  LDL R14, [R1+0xfc] ;  /* 0x0000fc00010e7983 */ /* 0x000f620000100800 */
[----:B------:R-:W-:Y:S02]  /*1a720*/  @!P5 LEA R8, P0, R22, R0, 0x2 ;  /* 0x000000001608d211 */ /* 0x000fe400078010ff */
[----:B------:R-:W-:Y:S01]  /*1a730*/  ISETP.GE.AND P1, PT, R18, c[0x0][0x3c8], PT ;  /* 0x0000f20012007a0c */ /* 0x000fe20003f26270 */
[----:B------:R-:W5:Y:S01]  /*1a740*/  LDL R21, [R1+0xe0] ;  /* 0x0000e00001157983 */ /* 0x000f620000100800 */
[----:B------:R-:W-:-:S03]  /*1a750*/  @!P5 LEA.HI.X R9, R22, R4, R23, 0x2, P0 ;  /* 0x000000041609d211 */ /* 0x000fc600000f1417 */
        /* <DEDUP_REMOVED lines=11> */
[----:B------:R-:W-:-:S09]  /*1a810*/  ISETP.GE.AND P4, PT, R251, c[0x0][0x3c8], PT ;  /* 0x0000f200fb007a0c */ /* 0x000fd20003f86270 */
[----:B------:R-:W-:-:S04]  /*1a820*/  P2R R2, PR, RZ, 0x40 ;  /* 0x00000040ff027803 */ /* 0x000fc80000000000 */
[----:B------:R-:W-:Y:S02]  /*1a830*/  ISETP.NE.AND P3, PT, R2, RZ, PT ;  /* 0x000000ff0200720c */ /* 0x000fe40003f65270 */
[----:B------:R-:W-:Y:S02]  /*1a840*/  @!P0 LEA R2, P6, R12, R0, 0x2 ;  /* 0x000000000c028211 */ /* 0x000fe400078c10ff */
[-C--:B----4-:R-:W-:Y:S01]  /*1a850*/  @!P1 LEA.HI.X R7, R18, R4.reuse, R19, 0x2, P3 ;  /* 0x0000000412079211 */ /* 0x090fe200018f1413 */
[----:B------:R-:W-:Y:S01]  /*1a860*/  @!P2 ST.E.64 [R8.64], R42 ;  /* 0x0000002a0800a985 */ /* 0x000fe2000c101b0a */
[----:B------:R-:W-:Y:S02]  /*1a870*/  ISETP.GE.AND P5, PT, R13, c[0x0][0x3c8], PT ;  /* 0x0000f2000d007a0c */ /* 0x000fe40003fa6270 */
[----:B------:R-:W-:Y:S01]  /*1a880*/  @!P0 LEA.HI.X R3, R12, R4, R16, 0x2, P6 ;  /* 0x000000040c038211 */ /* 0x000fe200030f1410 */
[----:B------:R1:W-:Y:S04]  /*1a890*/  @!P1 ST.E.64 [R6.64], R46 ;  /* 0x0000002e06009985 */ /* 0x0003e8000c101b0a */
[----:B------:R-:W4:Y:S04]  /*1a8a0*/  LDL R12, [R1+0x84] ;  /* 0x00008400010c7983 */ /* 0x000f280000100800 */
[----:B------:R5:W-:Y:S01]  /*1a8b0*/  @!P0 ST.E.64 [R2.64], R50 ;  /* 0x0000003202008985 */ /* 0x000be2000c101b0a */
[----:B------:R-:W-:-:S03]  /*1a8c0*/  ISETP.GE.AND P3, PT, R15, c[0x0][0x3c8], PT ;  /* 0x0000f2000f007a0c */ /* 0x000fc60003f66270 */
[----:B------:R-:W2:Y:S04]  /*1a8d0*/  LDL R18, [R1+0x7c] ;  /* 0x00007c0001127983 */ /* 0x000ea80000100800 */
[----:B------:R-:W2:Y:S04]  /*1a8e0*/  LDL R16, [R1+0x78] ;  /* 0x0000780001107983 */ /* 0x000ea80000100800 */
[----:B------:R-:W2:Y:S01]  /*1a8f0*/  LDL R19, [R1+0xdc] ;  /* 0x0000dc0001137983 */ /* 0x000ea20000100800 */
[-C--:B-1----:R-:W-:Y:S02]  /*1a900*/  @!P4 LEA R6, P6, R251, R0.reuse, 0x2 ;  /* 0x00000000fb06c211 */ /* 0x082fe400078c10ff */
[----:B------:R-:W-:-:S04]  /*1a910*/  @!P5 LEA R8, P0, R13, R0, 0x2 ;  /* 0x000000000d08d211 */ /* 0x000fc800078010ff */
[----:B-----5:R-:W-:Y:S02]  /*1a920*/  @!P5 LEA.HI.X R9, R13, R4, R14, 0x2, P0 ;  /* 0x000000040d09d211 */ /* 0x020fe400000f140e */
[----:B------:R-:W-:Y:S01]  /*1a930*/  SHF.R.S32.HI R13, RZ, 0x1f, R251 ;  /* 0x0000001fff0d7819 */ /* 0x000fe200000114fb */
[----:B------:R-:W5:Y:S04]  /*1a940*/  LDL R14, [R1+0x74] ;  /* 0x00007400010e7983 */ /* 0x000f680000100800 */
[----:B------:R-:W-:-:S04]  /*1a950*/  P2R R2, PR, RZ, 0x40 ;  /* 0x00000040ff027803 */ /* 0x000fc80000000000 */
[----:B------:R-:W-:-:S04]  /*1a960*/  ISETP.NE.AND P0, PT, R2, RZ, PT ;  /* 0x000000ff0200720c */ /* 0x000fc80003f05270 */
[----:B------:R-:W-:Y:S02]  /*1a970*/  @!P4 LEA.HI.X R7, R251, R4, R13, 0x2, P0 ;  /* 0x00000004fb07c211 */ /* 0x000fe400000f140d */
[----:B------:R-:W5:Y:S01]  /*1a980*/  LDL R13, [R1+0xe4] ;  /* 0x0000e400010d7983 */ /* 0x000f620000100800 */
[----:B------:R-:W-:Y:S02]  /*1a990*/  ISETP.GE.AND P2, PT, R5, c[0x0][0x3c8], PT ;  /* 0x0000f20005007a0c */ /* 0x000fe40003f46270 */
[C---:B------:R-:W-:Y:S01]  /*1a9a0*/  @!P3 LEA R2, P6, R15.reuse, R0, 0x2 ;  /* 0x000000000f02b211 */ /* 0x040fe200078c10ff */
        /* <DEDUP_REMOVED lines=12> */
[----:B------:R-:W-:Y:S02]  /*1aa70*/  ISETP.GE.AND P5, PT, R22, c[0x0][0x3c8], PT ;  /* 0x0000f20016007a0c */ /* 0x000fe40003fa6270 */
[----:B----4-:R-:W-:-:S09]  /*1aa80*/  @!P0 LEA R2, P6, R24, R0, 0x2 ;  /* 0x0000000018028211 */ /* 0x010fd200078c10ff */
[----:B------:R-:W-:-:S04]  /*1aa90*/  P2R R3, PR, RZ, 0x10 ;  /* 0x00000010ff037803 */ /* 0x000fc80000000000 */
[----:B------:R-:W-:Y:S02]  /*1aaa0*/  ISETP.NE.AND P3, PT, R3, RZ, PT ;  /* 0x000000ff0300720c */ /* 0x000fe40003f65270 */
[----:B------:R-:W-:Y:S02]  /*1aab0*/  ISETP.GE.AND P4, PT, R12, c[0x0][0x3c8], PT ;  /* 0x0000f2000c007a0c */ /* 0x000fe40003f86270 */
[-C--:B------:R-:W-:Y:S02]  /*1aac0*/  @!P1 LEA.HI.X R7, R26, R4.reuse, R27, 0x2, P3 ;  /* 0x000000041a079211 */ /* 0x080fe400018f141b */
[----:B------:R-:W-:Y:S01]  /*1aad0*/  @!P0 LEA.HI.X R3, R24, R4, R25, 0x2, P6 ;  /* 0x0000000418038211 */ /* 0x000fe200030f1419 */
[----:B------:R-:W-:Y:S01]  /*1aae0*/  @!P2 ST.E.64 [R8.64], R66 ;  /* 0x000000420800a985 */ /* 0x000fe2000c101b0a */
[----:B--2---:R-:W-:-:S03]  /*1aaf0*/  ISETP.GE.AND P3, PT, R20, c[0x0][0x3c8], PT ;  /* 0x0000f20014007a0c */ /* 0x004fc60003f66270 */
        /* <DEDUP_REMOVED lines=8> */
[----:B-----5:R-:W-:Y:S02]  /*1ab80*/  @!P4 LEA.HI.X R3, R12, R4, R13, 0x2, P6 ;  /* 0x000000040c03c211 */ /* 0x020fe400030f140d */
        /* <DEDUP_REMOVED lines=23> */
.L_x_2400:
        /* <DEDUP_REMOVED lines=18> */
.L_x_2421:
[----:B------:R-:W3:Y:S01]  /*1ae20*/  S2R R24, SR_TID.X ;  /* 0x0000000000187919 */ /* 0x000ee20000002100 */
[----:B-1----:R-:W-:Y:S01]  /*1ae30*/  SHF.R.S32.HI R2, RZ, 0x1f, R227 ;  /* 0x0000001fff027819 */ /* 0x002fe200000114e3 */
[----:B------:R-:W-:Y:S01]  /*1ae40*/  BSSY B0, `(.L_x_2422) ;  /* 0x0000036000007945 */ /* 0x000fe20003800000 */
[----:B------:R-:W-:-:S02]  /*1ae50*/  LOP3.LUT R14, R226, 0xffff, RZ, 0xc0, !PT ;  /* 0x0000ffffe20e7812 */ /* 0x000fc400078ec0ff */
[----:B-----5:R-:W-:Y:S02]  /*1ae60*/  SHF.R.S32.HI R20, RZ, 0x1f, R0 ;  /* 0x0000001fff147819 */ /* 0x020fe40000011400 */
[----:B------:R-:W-:Y:S02]  /*1ae70*/  SEL R15, R227, RZ, !P2 ;  /* 0x000000ffe30f7207 */ /* 0x000fe40005000000 */
[----:B------:R-:W-:Y:S02]  /*1ae80*/  SEL R23, R2, RZ, !P2 ;  /* 0x000000ff02177207 */ /* 0x000fe40005000000 */
[----:B---3--:R-:W-:-:S13]  /*1ae90*/  ISETP.GT.AND P0, PT, R24, 0x7f, PT ;  /* 0x0000007f1800780c */ /* 0x008fda0003f04270 */
        /* <DEDUP_REMOVED lines=48> */
.L_x_2423:
[----:B------:R-:W-:Y:S05]  /*1b1a0*/  BSYNC B0 ;  /* 0x0000000000007941 */ /* 0x000fea0003800000 */
.L_x_2422:
[----:B------:R-:W-:-:S13]  /*1b1b0*/  ISETP.GT.AND P0, PT, R21, 0x1, PT ;  /* 0x000000011500780c */ /* 0x000fda0003f04270 */
[----:B------:R-:W-:Y:S05]  /*1b1c0*/  @P0 BRA `(.L_x_2415) ;  /* 0x0000074000000947 */ /* 0x000fea0003800000 */
[----:B-1----:R-:W-:Y:S01]  /*1b1d0*/  SHF.R.S32.HI R5, RZ, 0x1f, R24 ;  /* 0x0000001fff057819 */ /* 0x002fe20000011418 */
[----:B------:R-:W-:Y:S01]  /*1b1e0*/  IMAD R4, R20, c[0x0][0x3a0], RZ ;  /* 0x0000e80014047a24 */ /* 0x000fe200078e02ff */
[----:B------:R-:W-:Y:S02]  /*1b1f0*/  MOV R2, c[0x0][0x4e8] ;  /* 0x00013a0000027a02 */ /* 0x000fe40000000f00 */
[----:B------:R-:W-:Y:S02]  /*1b200*/  LEA.HI R5, R5, R24, RZ, 0x3 ;  /* 0x0000001805057211 */ /* 0x000fe400078f18ff */
[----:B------:R-:W-:Y:S01]  /*1b210*/  ISETP.NE.AND P0, PT, R2, 0x1, PT ;  /* 0x000000010200780c */ /* 0x000fe20003f05270 */
[----:B------:R-:W-:Y:S01]  /*1b220*/  IMAD.WIDE.U32 R2, R0, c[0x0][0x3a0], RZ ;  /* 0x0000e80000027a25 */ /* 0x000fe200078e00ff */
[----:B------:R-:W-:Y:S02]  /*1b230*/  LOP3.LUT R5, R5, 0xfffffff8, RZ, 0xc0, !PT ;  /* 0xfffffff805057812 */ /* 0x000fe400078ec0ff */
[----:B------:R-:W-:Y:S01]  /*1b240*/  IADD3 R13, R246, R240, RZ ;  /* 0x000000f0f60d7210 */ /* 0x000fe20007ffe0ff */
[----:B------:R-:W-:Y:S01]  /*1b250*/  IMAD R0, R0, c[0x0][0x3a4], R4 ;  /* 0x0000e90000007a24 */ /* 0x000fe200078e0204 */
[----:B------:R-:W-:-:S03]  /*1b260*/  IADD3 R5, -R5, R24, RZ ;  /* 0x0000001805057210 */ /* 0x000fc60007ffe1ff */
[----:B------:R-:W-:Y:S01]  /*1b270*/  IMAD.IADD R3, R3, 0x1, R0 ;  /* 0x0000000103037824 */ /* 0x000fe200078e0200 */
[----:B------:R-:W-:Y:S01]  /*1b280*/  LEA R4, R5, R246, 0x5 ;  /* 0x000000f605047211 */ /* 0x000fe200078e28ff */
[----:B------:R-:W-:Y:S02]  /*1b290*/  IMAD R5, R23, c[0x0][0x3f0], RZ ;  /* 0x0000fc0017057a24 */ /* 0x000fe400078e02ff */
[----:B------:R-:W-:Y:S01]  /*1b2a0*/  IMAD.WIDE.U32 R2, R14, c[0x0][0x3e8], R2 ;  /* 0x0000fa000e027a25 */ /* 0x000fe200078e0002 */
[----:B------:R-:W-:-:S03]  /*1b2b0*/  IADD3 R4, R240, R4, RZ ;  /* 0x00000004f0047210 */ /* 0x000fc60007ffe0ff */
[----:B------:R-:W-:Y:S01]  /*1b2c0*/  IMAD R3, R14, c[0x0][0x3ec], R3 ;  /* 0x0000fb000e037a24 */ /* 0x000fe200078e0203 */
[----:B------:R-:W-:Y:S01]  /*1b2d0*/  MOV R0, R4 ;  /* 0x0000000400007202 */ /* 0x000fe20000000f00 */
[----:B------:R-:W-:-:S04]  /*1b2e0*/  @P0 IMAD.HI.U32 R6, R4, c[0x0][0x4ec], RZ ;  /* 0x00013b0004060a27 */ /* 0x000fc800078e00ff */
[C---:B------:R-:W-:Y:S01]  /*1b2f0*/  IMAD R7, R15.reuse, c[0x0][0x3f4], R5 ;  /* 0x0000fd000f077a24 */ /* 0x040fe200078e0205 */
[----:B------:R-:W-:Y:S01]  /*1b300*/  @P0 SHF.R.U32.HI R0, RZ, c[0x0][0x4f0], R6 ;  /* 0x00013c00ff000a19 */ /* 0x000fe20000011606 */
[----:B------:R-:W-:-:S03]  /*1b310*/  IMAD.WIDE.U32 R2, R15, c[0x0][0x3f0], R2 ;  /* 0x0000fc000f027a25 */ /* 0x000fc600078e0002 */
[----:B------:R-:W-:Y:S01]  /*1b320*/  SHF.R.S32.HI R6, RZ, 0x1f, R0 ;  /* 0x0000001fff067819 */ /* 0x000fe20000011400 */
[----:B------:R-:W-:Y:S01]  /*1b330*/  IMAD.IADD R3, R3, 0x1, R7 ;  /* 0x0000000103037824 */ /* 0x000fe200078e0207 */
        /* <DEDUP_REMOVED lines=15> */
.L_x_2498:
[----:B------:R-:W-:Y:S05]  /*1b430*/  BRA.DIV ~URZ, `(.L_x_2425) ;  /* 0x000042327f007947 */ /* 0x000fea000b800000 */
[----:B------:R4:W1:Y:S02]  /*1b440*/  SHFL.IDX PT, R0, R14, RZ, 0x181f ;  /* 0x00181fff0e007589 */ /* 0x00086400000e0000 */
.L_x_2499:
        /* <DEDUP_REMOVED lines=16> */
.L_x_2427:
[----:B------:R-:W-:Y:S05]  /*1b550*/  BSYNC B0 ;  /* 0x0000000000007941 */ /* 0x000fea0003800000 */
.L_x_2426:
[----:B------:R-:W-:Y:S05]  /*1b560*/  BRA.DIV ~URZ, `(.L_x_2428) ;  /* 0x000041827f007947 */ /* 0x000fea000b800000 */
[----:B---3--:R3:W2:Y:S04]  /*1b570*/  SHFL.IDX PT, R4, R5, 0x1, 0x181f ;  /* 0x00381f0005047f89 */ /* 0x0086a800000e0000 */
[----:B-1----:R3:W1:Y:S02]  /*1b580*/  SHFL.IDX PT, R0, R14, 0x1, 0x181f ;  /* 0x00381f000e007f89 */ /* 0x00266400000e0000 */
.L_x_2500:
        /* <DEDUP_REMOVED lines=16> */
.L_x_2430:
[----:B------:R-:W-:Y:S05]  /*1b690*/  BSYNC B0 ;  /* 0x0000000000007941 */ /* 0x000fea0003800000 */
.L_x_2429:
[----:B------:R-:W-:Y:S05]  /*1b6a0*/  BRA.DIV ~URZ, `(.L_x_2431) ;  /* 0x000041327f007947 */ /* 0x000fea000b800000 */
[----:B--2---:R2:W3:Y:S02]  /*1b6b0*/  SHFL.IDX PT, R4, R5, 0x2, 0x181f ;  /* 0x00581f0005047f89 */ /* 0x0044e400000e0000 */
.L_x_2501:
[----:B------:R-:W-:Y:S05]  /*1b6c0*/  BRA.DIV ~URZ, `(.L_x_2432) ;  /* 0x000041927f007947 */ /* 0x000fea000b800000 */
[----:B-1----:R1:W2:Y:S02]  /*1b6d0*/  SHFL.IDX PT, R0, R14, 0x2, 0x181f ;  /* 0x00581f000e007f89 */ /* 0x0022a400000e0000 */
.L_x_2502:
        /* <DEDUP_REMOVED lines=16> */
.L_x_2434:
[----:B------:R-:W-:Y:S05]  /*1b7e0*/  BSYNC B0 ;  /* 0x0000000000007941 */ /* 0x000fea0003800000 */
.L_x_2433:
[----:B------:R-:W-:Y:S05]  /*1b7f0*/  BRA.DIV ~URZ, `(.L_x_2435) ;  /* 0x000040e27f007947 */ /* 0x000fea000b800000 */
[----:B---3--:R3:W1:Y:S04]  /*1b800*/  SHFL.IDX PT, R4, R5, 0x3, 0x181f ;  /* 0x00781f0005047f89 */ /* 0x00866800000e0000 */
[----:B--2---:R3:W2:Y:S02]  /*1b810*/  SHFL.IDX PT, R0, R14, 0x3, 0x181f ;  /* 0x00781f000e007f89 */ /* 0x0046a400000e0000 */
.L_x_2503:
        /* <DEDUP_REMOVED lines=15> */
.L_x_2415:
[----:B------:R-:W-:Y:S05]  /*1b910*/  BSYNC B1 ;  /* 0x0000000000017941 */ /* 0x000fea0003800000 */
.L_x_2399:
[----:B------:R-:W-:-:S13]  /*1b920*/  ISETP.NE.AND P0, PT, RZ, UR8, PT ;  /* 0x00000008ff007c0c */ /* 0x000fda000bf05270 */
[----:B------:R-:W-:Y:S01]  /*1b930*/  @P0 WARPSYNC 0xffffffff ;  /* 0xffffffff00000948 */ /* 0x000fe20003800000 */
[----:B------:R-:W-:Y:S06]  /*1b940*/  @P0 BAR.SYNC.DEFER_BLOCKING 0x5, 0x100 ;  /* 0x0144000000000b1d */ /* 0x000fec0000010000 */
[----:B------:R-:W5:Y:S02]  /*1b950*/  @P0 LDS.128 R224, [0x24100] ;  /* 0x02410000ffe00984 */ /* 0x000f640000000c00 */
[----:B--2-45:R-:W-:Y:S01]  /*1b960*/  @P0 MOV R0, R225 ;  /* 0x000000e100000202 */ /* 0x034fe20000000f00 */
[----:B------:R-:W-:-:S04]  /*1b970*/  @P0 IMAD.MOV.U32 R249, RZ, RZ, R224 ;  /* 0x000000fffff90224 */ /* 0x000fc800078e00e0 */
[----:B------:R2:W-:Y:S04]  /*1b980*/  @P0 STL [R1+0xc4], R0 ;  /* 0x0000c40001000387 */ /* 0x0005e80000100800 */
[----:B------:R-:W-:Y:S06]  /*1b990*/  @P0 BAR.ARV 0x4, 0x100 ;  /* 0x0104000000000b1d */ /* 0x000fec0000002000 */
[----:B------:R-:W-:Y:S05]  /*1b9a0*/  @P0 BRA `(.L_x_2436) ;  /* 0x00000f8000000947 */ /* 0x000fea0003800000 */
[----:B--2---:R-:W2:Y:S01]  /*1b9b0*/  S2R R0, SR_TID.X ;  /* 0x0000000000007919 */ /* 0x004ea20000002100 */
[----:B-1----:R-:W-:Y:S01]  /*1b9c0*/  IMAD.MOV.U32 R7, RZ, RZ, RZ ;  /* 0x000000ffff077224 */ /* 0x002fe200078e00ff */
[----:B--23--:R-:W-:-:S04]  /*1b9d0*/  LOP3.LUT R14, R0, 0x1f, RZ, 0xc0, !PT ;  /* 0x0000001f000e7812 */ /* 0x00cfc800078ec0ff */
[----:B------:R-:W-:Y:S01]  /*1b9e0*/  ISETP.NE.AND P6, PT, R14, 0x1f, PT ;  /* 0x0000001f0e00780c */ /* 0x000fe20003fc5270 */
[----:B------:R-:W-:Y:S10]  /*1b9f0*/  BRA.DIV ~URZ, `(.L_x_2437) ;  /* 0x00003fd27f007947 */ /* 0x000ff4000b800000 */
[----:B------:R1:W2:Y:S02]  /*1ba00*/  SHFL.IDX PT, R9, R29, RZ, 0x1f ;  /* 0x00001fff1d097589 */ /* 0x0002a400000e0000 */
.L_x_2504:
[----:B------:R-:W-:Y:S05]  /*1ba10*/  BRA.DIV ~URZ, `(.L_x_2438) ;  /* 0x000040327f007947 */ /* 0x000fea000b800000 */
[----:B------:R3:W4:Y:S02]  /*1ba20*/  SHFL.IDX PT, R8, R29, 0x1, 0x1f ;  /* 0x00201f001d087f89 */ /* 0x00072400000e0000 */
.L_x_2505:
        /* <DEDUP_REMOVED lines=18> */
.L_x_2506:
        /* <DEDUP_REMOVED lines=16> */
.L_x_2507:
[----:B---3--:R-:W-:Y:S01]  /*1bc50*/  IMAD R0, R0, c[0x0][0x538], RZ ;  /* 0x00014e0000007a24 */ /* 0x008fe200078e02ff */
[----:B------:R-:W-:Y:S04]  /*1bc60*/  BSSY B1, `(.L_x_2441) ;  /* 0x00000c1000017945 */ /* 0x000fe80003800000 */
[----:B----4-:R-:W-:-:S04]  /*1bc70*/  IADD3 R8, R0, R8, RZ ;  /* 0x0000000800087210 */ /* 0x010fc80007ffe0ff */
[----:B--2---:R-:W-:-:S13]  /*1bc80*/  ISETP.GT.AND P0, PT, R8, R9, PT ;  /* 0x000000090800720c */ /* 0x004fda0003f04270 */
[----:B------:R-:W-:Y:S05]  /*1bc90*/  @P0 BRA `(.L_x_2442) ;  /* 0x0000024000000947 */ /* 0x000fea0003800000 */
.L_x_2446:
        /* <DEDUP_REMOVED lines=16> */
.L_x_2508:
        /* <DEDUP_REMOVED lines=16> */
.L_x_2509:
[----:B--2---:R-:W-:-:S05]  /*1bea0*/  IMAD R0, R0, c[0x0][0x538], RZ ;  /* 0x00014e0000007a24 */ /* 0x004fca00078e02ff */
[----:B------:R-:W-:-:S04]  /*1beb0*/  IADD3 R8, R0, R8, RZ ;  /* 0x0000000800087210 */ /* 0x000fc80007ffe0ff */
[----:B------:R-:W-:-:S13]  /*1bec0*/  ISETP.GT.AND P0, PT, R8, R9, PT ;  /* 0x000000090800720c */ /* 0x000fda0003f04270 */
[----:B-1----:R-:W-:Y:S05]  /*1bed0*/  @!P0 BRA `(.L_x_2446) ;  /* 0xfffffdc000008947 */ /* 0x002fea000383ffff */
.L_x_2442:
[----:B------:R-:W-:-:S05]  /*1bee0*/  IADD3 R5, -R0, R8, RZ ;  /* 0x0000000800057210 */ /* 0x000fca0007ffe1ff */
[----:B------:R-:W-:-:S05]  /*1bef0*/  IMAD R0, R4, c[0x0][0x538], R5 ;  /* 0x00014e0004007a24 */ /* 0x000fca00078e0205 */
[----:B------:R-:W-:Y:S01]  /*1bf00*/  ISETP.GT.AND P0, PT, R0, R9, PT ;  /* 0x000000090000720c */ /* 0x000fe20003f04270 */
[----:B------:R-:W-:-:S12]  /*1bf10*/  BRA.DIV ~URZ, `(.L_x_2447) ;  /* 0x00003fc27f007947 */ /* 0x000fd8000b800000 */
[----:B------:R-:W-:-:S04]  /*1bf20*/  VOTE.ANY R12, PT, !P0 ;  /* 0x00000000000c7806 */ /* 0x000fc800040e0100 */
.L_x_2510:
[----:B------:R-:W2:Y:S02]  /*1bf30*/  POPC R0, R12 ;  /* 0x0000000c00007309 */ /* 0x000ea40000000000 */
[----:B--2---:R-:W-:Y:S01]  /*1bf40*/  IADD3 R227, R0, R227, RZ ;  /* 0x000000e300e37210 */ /* 0x004fe20007ffe0ff */
[----:B------:R-:W-:Y:S05]  /*1bf50*/  BRA.DIV ~URZ, `(.L_x_2448) ;  /* 0x00003fd27f007947 */ /* 0x000fea000b800000 */
[----:B------:R2:W3:Y:S04]  /*1bf60*/  SHFL.IDX PT, R8, R6, R0, 0x1f ;  /* 0x00001f0006087589 */ /* 0x0004e800000e0000 */
[----:B------:R2:W4:Y:S02]  /*1bf70*/  SHFL.IDX PT, R7, R7, R0, 0x1f ;  /* 0x00001f0007077589 */ /* 0x00052400000e0000 */
.L_x_2511:
[----:B------:R-:W-:Y:S01]  /*1bf80*/  ISETP.NE.AND P0, PT, R12, RZ, PT ;  /* 0x000000ff0c00720c */ /* 0x000fe20003f05270 */
[----:B------:R-:W-:-:S12]  /*1bf90*/  BSSY B0, `(.L_x_2449) ;  /* 0x0000005000007945 */ /* 0x000fd80003800000 */
[----:B------:R-:W-:Y:S05]  /*1bfa0*/  @!P0 BRA `(.L_x_2450) ;  /* 0x0000003000008947 */ /* 0x000fea0003800000 */
[----:B--2---:R-:W-:Y:S01]  /*1bfb0*/  IADD3 R0, R0, -0x1, RZ ;  /* 0xffffffff00007810 */ /* 0x004fe20007ffe0ff */
[----:B------:R-:W-:Y:S05]  /*1bfc0*/  BRA.DIV ~URZ, `(.L_x_2451) ;  /* 0x000040527f007947 */ /* 0x000fea000b800000 */
[----:B------:R2:W1:Y:S02]  /*1bfd0*/  SHFL.IDX PT, R13, R4, R0, 0x1f ;  /* 0x00001f00040d7589 */ /* 0x00046400000e0000 */
.L_x_2450:
[----:B------:R-:W-:Y:S05]  /*1bfe0*/  BSYNC B0 ;  /* 0x0000000000007941 */ /* 0x000fea0003800000 */
.L_x_2449:
[----:B----4-:R-:W-:Y:S01]  /*1bff0*/  ISETP.NE.AND P0, PT, R7, 0x1, PT ;  /* 0x000000010700780c */ /* 0x010fe20003f05270 */
[----:B-1----:R-:W-:Y:S01]  /*1c000*/  IMAD R249, R13, c[0x0][0x538], R5 ;  /* 0x00014e000df97a24 */ /* 0x002fe200078e0205 */
[----:B------:R-:W-:Y:S04]  /*1c010*/  BSSY B0, `(.L_x_2452) ;  /* 0x000007d000007945 */ /* 0x000fe80003800000 */
[----:B------:R-:W-:-:S07]  /*1c020*/  IADD3 R9, -R249, R9, RZ ;  /* 0x00000009f9097210 */ /* 0x000fce0007ffe1ff */
[----:B------:R-:W-:Y:S05]  /*1c030*/  @!P0 BRA `(.L_x_2453) ;  /* 0x000003b000008947 */ /* 0x000fea0003800000 */
[-C--:B---3--:R-:W-:Y:S02]  /*1c040*/  IABS R2, R8.reuse ;  /* 0x0000000800027213 */ /* 0x088fe40000000000 */
[----:B--2---:R-:W-:Y:S02]  /*1c050*/  IABS R6, R7 ;  /* 0x0000000700067213 */ /* 0x004fe40000000000 */
[----:B------:R-:W1:Y:S01]  /*1c060*/  I2F.RP R4, R2 ;  /* 0x0000000200047306 */ /* 0x000e620000209400 */
[----:B------:R-:W-:Y:S02]  /*1c070*/  IABS R12, R8 ;  /* 0x00000008000c7213 */ /* 0x000fe40000000000 */
[----:B------:R-:W-:-:S05]  /*1c080*/  IABS R3, R9 ;  /* 0x0000000900037213 */ /* 0x000fca0000000000 */
[----:B------:R-:W-:Y:S08]  /*1c090*/  I2F.RP R13, R6 ;  /* 0x00000006000d7306 */ /* 0x000ff00000209400 */
[----:B-1----:R-:W1:Y:S02]  /*1c0a0*/  MUFU.RCP R4, R4 ;  /* 0x0000000400047308 */ /* 0x002e640000001000 */
[----:B-1----:R-:W-:-:S06]  /*1c0b0*/  IADD3 R4, R4, 0xffffffe, RZ ;  /* 0x0ffffffe04047810 */ /* 0x002fcc0007ffe0ff */
[----:B------:R-:W1:Y:S02]  /*1c0c0*/  F2I.FTZ.U32.TRUNC.NTZ R5, R4 ;  /* 0x0000000400057305 */ /* 0x000e64000021f000 */
[----:B-1----:R-:W-:Y:S02]  /*1c0d0*/  IMAD.MOV R0, RZ, RZ, -R5 ;  /* 0x000000ffff007224 */ /* 0x002fe400078e0a05 */
        /* <DEDUP_REMOVED lines=49> */
.L_x_2453:
[----:B--2---:R-:W-:-:S04]  /*1c3f0*/  IMAD.MOV.U32 R4, RZ, RZ, 0x4 ;  /* 0x00000004ff047424 */ /* 0x004fc800078e00ff */
[----:B------:R-:W-:-:S06]  /*1c400*/  IMAD.WIDE R4, R227, R4, c[0x0][0x590] ;  /* 0x00016400e3047625 */ /* 0x000fcc00078e0204 */
[----:B------:R-:W2:Y:S01]  /*1c410*/  LDG.E R4, [R4.64] ;  /* 0x0000000a04047981 */ /* 0x000ea2000c1e1900 */
[----:B------:R-:W-:Y:S01]  /*1c420*/  IABS R6, R9 ;  /* 0x0000000900067213 */ /* 0x000fe20000000000 */
[----:B--23--:R-:W-:-:S05]  /*1c430*/  IMAD R7, R4, R8, RZ ;  /* 0x0000000804077224 */ /* 0x00cfca00078e02ff */
[-C--:B------:R-:W-:Y:S02]  /*1c440*/  IABS R5, R7.reuse ;  /* 0x0000000700057213 */ /* 0x080fe40000000000 */
[----:B------:R-:W-:Y:S02]  /*1c450*/  IABS R12, R7 ;  /* 0x00000007000c7213 */ /* 0x000fe40000000000 */
[----:B------:R-:W1:Y:S08]  /*1c460*/  I2F.RP R2, R5 ;  /* 0x0000000500027306 */ /* 0x000e700000209400 */
[----:B-1----:R-:W1:Y:S02]  /*1c470*/  MUFU.RCP R2, R2 ;  /* 0x0000000200027308 */ /* 0x002e640000001000 */
[----:B-1----:R-:W-:-:S06]  /*1c480*/  IADD3 R2, R2, 0xffffffe, RZ ;  /* 0x0ffffffe02027810 */ /* 0x002fcc0007ffe0ff */
[----:B------:R-:W1:Y:S02]  /*1c490*/  F2I.FTZ.U32.TRUNC.NTZ R3, R2 ;  /* 0x0000000200037305 */ /* 0x000e64000021f000 */
[----:B-1----:R-:W-:Y:S02]  /*1c4a0*/  IMAD.MOV R0, RZ, RZ, -R3 ;  /* 0x000000ffff007224 */ /* 0x002fe400078e0a03 */
        /* <DEDUP_REMOVED lines=25> */
[----:B------:R-:W1:Y:S08]  /*1c640*/  I2F.RP R4, R3 ;  /* 0x0000000300047306 */ /* 0x000e700000209400 */
        /* <DEDUP_REMOVED lines=25> */
.L_x_2454:
[----:B------:R-:W-:Y:S05]  /*1c7e0*/  BSYNC B0 ;  /* 0x0000000000007941 */ /* 0x000fea0003800000 */
.L_x_2452:
[----:B------:R-:W-:-:S04]  /*1c7f0*/  LOP3.LUT R2, RZ, R2, RZ, 0x33, !PT ;  /* 0x00000002ff027212 */ /* 0x000fc800078e33ff */
[----:B------:R-:W-:-:S05]  /*1c800*/  IADD3 R0, R2, R8, RZ ;  /* 0x0000000802007210 */ /* 0x000fca0007ffe0ff */
[----:B------:R1:W-:Y:S01]  /*1c810*/  STL [R1+0xc4], R0 ;  /* 0x0000c40001007387 */ /* 0x0003e20000100800 */
[----:B------:R-:W-:Y:S05]  /*1c820*/  BRA `(.L_x_2455) ;  /* 0x0000004000007947 */ /* 0x000fea0003800000 */
.L_x_2443:
[----:B------:R2:W-:Y:S01]  /*1c830*/  STL [R1+0xc4], RZ ;  /* 0x0000c4ff01007387 */ /* 0x0005e20000100800 */
[----:B------:R-:W-:Y:S02]  /*1c840*/  MOV R249, R9 ;  /* 0x0000000900f97202 */ /* 0x000fe40000000f00 */
[----:B------:R-:W-:Y:S02]  /*1c850*/  MOV R226, RZ ;  /* 0x000000ff00e27202 */ /* 0x000fe40000000f00 */
[----:B------:R-:W-:Y:S02]  /*1c860*/  MOV R227, c[0x0][0x53c] ;  /* 0x00014f0000e37a02 */ /* 0x000fe40000000f00 */
.L_x_2455:
[----:B------:R-:W-:Y:S05]  /*1c870*/  BSYNC B1 ;  /* 0x0000000000017941 */ /* 0x000fea0003800000 */
.L_x_2441:
[----:B-1----:R-:W3:Y:S01]  /*1c880*/  LDL R0, [R1+0xc4] ;  /* 0x0000c40001007983 */ /* 0x002ee20000100800 */
[----:B------:R-:W-:Y:S03]  /*1c890*/  WARPSYNC 0xffffffff ;  /* 0xffffffff00007948 */ /* 0x000fe60003800000 */
[----:B------:R-:W-:Y:S01]  /*1c8a0*/  BAR.SYNC.DEFER_BLOCKING 0x4, 0x100 ;  /* 0x0104000000007b1d */ /* 0x000fe20000010000 */
[----:B------:R-:W-:Y:S01]  /*1c8b0*/  ISETP.NE.AND P0, PT, R14, RZ, PT ;  /* 0x000000ff0e00720c */ /* 0x000fe20003f05270 */
[----:B------:R-:W-:Y:S01]  /*1c8c0*/  IMAD.MOV.U32 R6, RZ, RZ, R226 ;  /* 0x000000ffff067224 */ /* 0x000fe200078e00e2 */
[----:B------:R-:W-:-:S11]  /*1c8d0*/  MOV R7, R227 ;  /* 0x000000e300077202 */ /* 0x000fd60000000f00 */
[----:B------:R-:W-:-:S04]  /*1c8e0*/  @!P0 IMAD.MOV.U32 R224, RZ, RZ, R249 ;  /* 0x000000ffffe08224 */ /* 0x000fc800078e00f9 */
[----:B------:R-:W-:Y:S01]  /*1c8f0*/  IMAD.MOV.U32 R4, RZ, RZ, R224 ;  /* 0x000000ffff047224 */ /* 0x000fe200078e00e0 */
[----:B---3--:R-:W-:-:S05]  /*1c900*/  MOV R5, R0 ;  /* 0x0000000000057202 */ /* 0x008fca0000000f00 */
[----:B------:R1:W-:Y:S04]  /*1c910*/  @!P0 STS.128 [0x24100], R4 ;  /* 0x02410004ff008388 */ /* 0x0003e80000000c00 */
[----:B------:R-:W-:Y:S06]  /*1c920*/  BAR.ARV 0x5, 0x100 ;  /* 0x0144000000007b1d */ /* 0x000fec0000002000 */
.L_x_2436:
[----:B------:R-:W-:-:S13]  /*1c930*/  ISETP.GE.AND P0, PT, R227, c[0x0][0x53c], PT ;  /* 0x00014f00e3007a0c */ /* 0x000fda0003f06270 */
[----:B-123--:R-:W-:Y:S01]  /*1c940*/  @P0 CALL.REL.NOINC `(.L_x_2456) ;  /* 0x0000001000000944 */ /* 0x00efe20003c00000 */
[----:B------:R-:W-:Y:S05]  /*1c950*/  BRA `(.L_x_2457) ;  /* 0xfffe547000007947 */ /* 0x000fea000383ffff */
.L_x_2456:
[----:B------:R-:W-:Y:S05]  /*1c960*/  EXIT ;  /* 0x000000000000794d */ /* 0x000fea0003800000 */
.L_x_2245:
[----:B------:R-:W-:Y:S01]  /*1c970*/  IMAD.MOV.U32 R0, RZ, RZ, R5 ;  /* 0x000000ffff007224 */ /* 0x000fe200078e0005 */
[----:B------:R-:W-:Y:S02]  /*1c980*/  MOV R3, 0x1 ;  /* 0x0000000100037802 */ /* 0x000fe40000000f00 */
[----:B------:R-:W-:Y:S02]  /*1c990*/  MOV R2, 0x1c9b0 ;  /* 0x0001c9b000027802 */ /* 0x000fe40000000f00 */
[----:B------:R-:W-:Y:S05]  /*1c9a0*/  CALL.REL.NOINC `($__internal_40_$__cuda_sm70_shflsync_up_p) ;  /* 0x0000baa000007944 */ /* 0x000fea0003c00000 */
[----:B------:R-:W-:Y:S01]  /*1c9b0*/  MOV R0, R4 ;  /* 0x0000000400007202 */ /* 0x000fe20000000f00 */
[----:B------:R-:W-:Y:S05]  /*1c9c0*/  BRA `(.L_x_2458) ;  /* 0xfffe3af000007947 */ /* 0x000fea000383ffff */
.L_x_2246:
[----:B------:R-:W-:Y:S01]  /*1c9d0*/  IMAD.MOV.U32 R0, RZ, RZ, R5 ;  /* 0x000000ffff007224 */ /* 0x000fe200078e0005 */
[----:B------:R-:W-:Y:S02]  /*1c9e0*/  MOV R3, 0x2 ;  /* 0x0000000200037802 */ /* 0x000fe40000000f00 */
[----:B------:R-:W-:Y:S02]  /*1c9f0*/  MOV R2, 0x1ca10 ;  /* 0x0001ca1000027802 */ /* 0x000fe40000000f00 */
[----:B------:R-:W-:Y:S05]  /*1ca00*/  CALL.REL.NOINC `($__internal_40_$__cuda_sm70_shflsync_up_p) ;  /* 0x0000ba4000007944 */ /* 0x000fea0003c00000 */
[----:B------:R-:W-:Y:S01]  /*1ca10*/  SEL R4, R4, RZ, P4 ;  /* 0x000000ff04047207 */ /* 0x000fe20002000000 */
[----:B------:R-:W-:Y:S01]  /*1ca20*/  IMAD.MOV.U32 R3, RZ, RZ, 0x4 ;  /* 0x00000004ff037424 */ /* 0x000fe200078e00ff */
[----:B------:R-:W-:-:S03]  /*1ca30*/  MOV R2, 0x1ca60 ;  /* 0x0001ca6000027802 */ /* 0x000fc60000000f00 */
[----:B------:R-:W-:Y:S02]  /*1ca40*/  IMAD.IADD R0, R5, 0x1, R4 ;  /* 0x0000000105007824 */ /* 0x000fe400078e0204 */
        /* <DEDUP_REMOVED lines=13> */
[----:B------:R-:W-:Y:S02]  /*1cb20*/  MOV R2, 0x1f ;  /* 0x0000001f00027802 */ /* 0x000fe40000000f00 */
[----:B------:R-:W-:Y:S01]  /*1cb30*/  MOV R184, 0xffffffff ;  /* 0xffffffff00b87802 */ /* 0x000fe20000000f00 */
[----:B------:R-:W-:Y:S01]  /*1cb40*/  IMAD.IADD R4, R0, 0x1, R4 ;  /* 0x0000000100047824 */ /* 0x000fe200078e0204 */
[----:B------:R-:W-:-:S03]  /*1cb50*/  MOV R3, 0x1cb80 ;  /* 0x0001cb8000037802 */ /* 0x000fc60000000f00 */
[----:B------:R-:W-:Y:S02]  /*1cb60*/  IMAD.MOV.U32 R35, RZ, RZ, R4 ;  /* 0x000000ffff237224 */ /* 0x000fe400078e0004 */
[----:B------:R-:W-:Y:S05]  /*1cb70*/  CALL.REL.NOINC `($__internal_39_$__cuda_sm70_shflsync_idx_p) ;  /* 0x0000b88000007944 */ /* 0x000fea0003c00000 */
[----:B------:R-:W-:Y:S01]  /*1cb80*/  MOV R0, R185 ;  /* 0x000000b900007202 */ /* 0x000fe20000000f00 */
[----:B------:R-:W-:Y:S05]  /*1cb90*/  BRA `(.L_x_2459) ;  /* 0xfffe3a2000007947 */ /* 0x000fea000383ffff */
.L_x_2248:
[----:B------:R-:W-:Y:S02]  /*1cba0*/  SEL R0, RZ, 0x1, P0 ;  /* 0x00000001ff007807 */ /* 0x000fe40000000000 */
[----:B------:R-:W-:Y:S02]  /*1cbb0*/  MOV R2, 0x1cbd0 ;  /* 0x0001cbd000027802 */ /* 0x000fe40000000f00 */
[----:B------:R-:W-:Y:S05]  /*1cbc0*/  CALL.REL.NOINC `($__internal_41_$__cuda_sm70_votesync_ballot) ;  /* 0x0000b8e000007944 */ /* 0x000fea0003c00000 */
[----:B------:R-:W-:Y:S01]  /*1cbd0*/  MOV R6, R0 ;  /* 0x0000000000067202 */ /* 0x000fe20000000f00 */
[----:B------:R-:W-:Y:S05]  /*1cbe0*/  BRA `(.L_x_2460) ;  /* 0xfffe3a6000007947 */ /* 0x000fea000383ffff */
.L_x_2249:
[----:B------:R-:W-:Y:S01]  /*1cbf0*/  IMAD.MOV.U32 R35, RZ, RZ, R9 ;  /* 0x000000ffff237224 */ /* 0x000fe200078e0009 */
[----:B------:R-:W-:Y:S01]  /*1cc00*/  MOV R34, 0x1f ;  /* 0x0000001f00227802 */ /* 0x000fe20000000f00 */
[----:B------:R-:W-:Y:S01]  /*1cc10*/  IMAD.MOV.U32 R2, RZ, RZ, R0 ;  /* 0x000000ffff027224 */ /* 0x000fe200078e0000 */
[----:B------:R-:W-:Y:S02]  /*1cc20*/  MOV R184, 0xffffffff ;  /* 0xffffffff00b87802 */ /* 0x000fe40000000f00 */
[----:B------:R-:W-:Y:S02]  /*1cc30*/  MOV R3, 0x1cc50 ;  /* 0x0001cc5000037802 */ /* 0x000fe40000000f00 */
[----:B------:R-:W-:Y:S05]  /*1cc40*/  CALL.REL.NOINC `($__internal_39_$__cuda_sm70_shflsync_idx_p) ;  /* 0x0000b7b000007944 */ /* 0x000fea0003c00000 */
[----:B------:R-:W-:Y:S01]  /*1cc50*/  IMAD.MOV.U32 R12, RZ, RZ, R185 ;  /* 0x000000ffff0c7224 */ /* 0x000fe200078e00b9 */
[----:B------:R-:W-:Y:S01]  /*1cc60*/  MOV R5, RZ ;  /* 0x000000ff00057202 */ /* 0x000fe20000000f00 */
[----:B------:R-:W-:Y:S01]  /*1cc70*/  IMAD.MOV.U32 R35, RZ, RZ, R8 ;  /* 0x000000ffff237224 */ /* 0x000fe200078e0008 */
[----:B------:R-:W-:Y:S01]  /*1cc80*/  MOV R34, 0x1f ;  /* 0x0000001f00227802 */ /* 0x000fe20000000f00 */
[----:B------:R-:W-:Y:S01]  /*1cc90*/  IMAD.MOV.U32 R2, RZ, RZ, R0 ;  /* 0x000000ffff027224 */ /* 0x000fe200078e0000 */
[----:B------:R-:W-:-:S02]  /*1cca0*/  MOV R184, 0xffffffff ;  /* 0xffffffff00b87802 */ /* 0x000fc40000000f00 */
[----:B------:R-:W-:Y:S02]  /*1ccb0*/  MOV R3, 0x1ccd0 ;  /* 0x0001ccd000037802 */ /* 0x000fe40000000f00 */
[----:B------:R-:W-:Y:S05]  /*1ccc0*/  CALL.REL.NOINC `($__internal_39_$__cuda_sm70_shflsync_idx_p) ;  /* 0x0000b73000007944 */ /* 0x000fea0003c00000 */
[----:B------:R-:W-:Y:S01]  /*1ccd0*/  MOV R9, R185 ;  /* 0x000000b900097202 */ /* 0x000fe20000000f00 */
[----:B------:R-:W-:Y:S05]  /*1cce0*/  BRA `(.L_x_2461) ;  /* 0xfffe39c000007947 */ /* 0x000fea000383ffff */
.L_x_2252:
[----:B------:R-:W-:Y:S01]  /*1ccf0*/  IMAD.MOV.U32 R35, RZ, RZ, R4 ;  /* 0x000000ffff237224 */ /* 0x000fe200078e0004 */
[----:B------:R-:W-:Y:S01]  /*1cd00*/  MOV R34, 0x1f ;  /* 0x0000001f00227802 */ /* 0x000fe20000000f00 */
[----:B------:R-:W-:Y:S01]  /*1cd10*/  IMAD.MOV.U32 R2, RZ, RZ, R0 ;  /* 0x000000ffff027224 */ /* 0x000fe200078e0000 */
[----:B------:R-:W-:Y:S02]  /*1cd20*/  MOV R184, 0xffffffff ;  /* 0xffffffff00b87802 */ /* 0x000fe40000000f00 */
[----:B------:R-:W-:Y:S02]  /*1cd30*/  MOV R3, 0x1cd50 ;  /* 0x0001cd5000037802 */ /* 0x000fe40000000f00 */
[----:B--23--:R-:W-:Y:S05]  /*1cd40*/  CALL.REL.NOINC `($__internal_39_$__cuda_sm70_shflsync_idx_p) ;  /* 0x0000b6b000007944 */ /* 0x00cfea0003c00000 */
[----:B------:R-:W-:Y:S01]  /*1cd50*/  MOV R5, R185 ;  /* 0x000000b900057202 */ /* 0x000fe20000000f00 */
[----:B------:R-:W-:Y:S05]  /*1cd60*/  BRA `(.L_x_2251) ;  /* 0xfffe39a000007947 */ /* 0x000fea000383ffff */
.L_x_2307:
[----:B------:R-:W-:Y:S01]  /*1cd70*/  IMAD.MOV.U32 R35, RZ, RZ, R12 ;  /* 0x000000ffff237224 */ /* 0x000fe200078e000c */
[----:B------:R-:W-:Y:S01]  /*1cd80*/  MOV R34, 0x181f ;  /* 0x0000181f00227802 */ /* 0x000fe20000000f00 */
[----:B------:R-:W-:Y:S01]  /*1cd90*/  IMAD.MOV.U32 R2, RZ, RZ, RZ ;  /* 0x000000ffff027224 */ /* 0x000fe200078e00ff */
[----:B------:R-:W-:-:S02]  /*1cda0*/  MOV R184, 0xffffffff ;  /* 0xffffffff00b87802 */ /* 0x000fc40000000f00 */
[----:B------:R-:W-:Y:S02]  /*1cdb0*/  MOV R3, 0x1cdd0 ;  /* 0x0001cdd000037802 */ /* 0x000fe40000000f00 */
[----:B-----5:R-:W-:Y:S05]  /*1cdc0*/  CALL.REL.NOINC `($__internal_39_$__cuda_sm70_shflsync_idx_p) ;  /* 0x0000b63000007944 */ /* 0x020fea0003c00000 */
[----:B------:R-:W-:Y:S01]  /*1cdd0*/  MOV R4, R185 ;  /* 0x000000b900047202 */ /* 0x000fe20000000f00 */
[----:B------:R-:W-:Y:S05]  /*1cde0*/  BRA `(.L_x_2462) ;  /* 0xfffebfe000007947 */ /* 0x000fea000383ffff */
.L_x_2308:
[----:B------:R-:W-:Y:S01]  /*1cdf0*/  IMAD.MOV.U32 R35, RZ, RZ, R14 ;  /* 0x000000ffff237224 */ /* 0x000fe200078e000e */
[----:B------:R-:W-:Y:S01]  /*1ce00*/  MOV R34, 0x181f ;  /* 0x0000181f00227802 */ /* 0x000fe20000000f00 */
[----:B------:R-:W-:Y:S01]  /*1ce10*/  IMAD.MOV.U32 R2, RZ, RZ, RZ ;  /* 0x000000ffff027224 */ /* 0x000fe200078e00ff */
[----:B------:R-:W-:Y:S02]  /*1ce20*/  MOV R184, 0xffffffff ;  /* 0xffffffff00b87802 */ /* 0x000fe40000000f00 */
[----:B------:R-:W-:Y:S02]  /*1ce30*/  MOV R3, 0x1ce50 ;  /* 0x0001ce5000037802 */ /* 0x000fe40000000f00 */
[----:B-12--5:R-:W-:Y:S05]  /*1ce40*/  CALL.REL.NOINC `($__internal_39_$__cuda_sm70_shflsync_idx_p) ;  /* 0x0000b5b000007944 */ /* 0x026fea0003c00000 */
[----:B------:R-:W-:Y:S01]  /*1ce50*/  MOV R0, R185 ;  /* 0x000000b900007202 */ /* 0x000fe20000000f00 */
[----:B------:R-:W-:Y:S05]  /*1ce60*/  BRA `(.L_x_2463) ;  /* 0xfffebf8000007947 */ /* 0x000fea000383ffff */
.L_x_2311:
[----:B------:R-:W-:Y:S01]  /*1ce70*/  IMAD.MOV.U32 R35, RZ, RZ, R12 ;  /* 0x000000ffff237224 */ /* 0x000fe200078e000c */
[----:B------:R-:W-:Y:S01]  /*1ce80*/  MOV R34, 0x181f ;  /* 0x0000181f00227802 */ /* 0x000fe20000000f00 */
[----:B--2---:R-:W-:Y:S01]  /*1ce90*/  IMAD.MOV.U32 R2, RZ, RZ, 0x1 ;  /* 0x00000001ff027424 */ /* 0x004fe200078e00ff */
[----:B------:R-:W-:-:S02]  /*1cea0*/  MOV R184, 0xffffffff ;  /* 0xffffffff00b87802 */ /* 0x000fc40000000f00 */
[----:B------:R-:W-:Y:S02]  /*1ceb0*/  MOV R3, 0x1ced0 ;  /* 0x0001ced000037802 */ /* 0x000fe40000000f00 */
[----:B-1-345:R-:W-:Y:S05]  /*1cec0*/  CALL.REL.NOINC `($__internal_39_$__cuda_sm70_shflsync_idx_p) ;  /* 0x0000b53000007944 */ /* 0x03afea0003c00000 */
[----:B------:R-:W-:Y:S01]  /*1ced0*/  IMAD.MOV.U32 R4, RZ, RZ, R185 ;  /* 0x000000ffff047224 */ /* 0x000fe200078e00b9 */
[----:B------:R-:W-:Y:S01]  /*1cee0*/  MOV R35, R14 ;  /* 0x0000000e00237202 */ /* 0x000fe20000000f00 */
[----:B------:R-:W-:Y:S01]  /*1cef0*/  IMAD.MOV.U32 R2, RZ, RZ, 0x1 ;  /* 0x00000001ff027424 */ /* 0x000fe200078e00ff */
[----:B------:R-:W-:Y:S01]  /*1cf00*/  MOV R34, 0x181f ;  /* 0x0000181f00227802 */ /* 0x000fe20000000f00 */
[----:B------:R-:W-:Y:S01]  /*1cf10*/  IMAD.MOV.U32 R184, RZ, RZ, -0x1 ;  /* 0xffffffffffb87424 */ /* 0x000fe200078e00ff */
[----:B------:R-:W-:Y:S02]  /*1cf20*/  MOV R3, 0x1cf40 ;  /* 0x0001cf4000037802 */ /* 0x000fe40000000f00 */
[----:B------:R-:W-:Y:S05]  /*1cf30*/  CALL.REL.NOINC `($__internal_39_$__cuda_sm70_shflsync_idx_p) ;  /* 0x0000b4c000007944 */ /* 0x000fea0003c00000 */
[----:B------:R-:W-:Y:S01]  /*1cf40*/  MOV R0, R185 ;  /* 0x000000b900007202 */ /* 0x000fe20000000f00 */
[----:B------:R-:W-:Y:S05]  /*1cf50*/  BRA `(.L_x_2464) ;  /* 0xfffebfd000007947 */ /* 0x000fea000383ffff */
.L_x_2314:
[----:B------:R-:W-:Y:S01]  /*1cf60*/  IMAD.MOV.U32 R35, RZ, RZ, R12 ;  /* 0x000000ffff237224 */ /* 0x000fe200078e000c */
[----:B------:R-:W-:Y:S01]  /*1cf70*/  MOV R34, 0x181f ;  /* 0x0000181f00227802 */ /* 0x000fe20000000f00 */
[----:B-1----:R-:W-:Y:S01]  /*1cf80*/  IMAD.MOV.U32 R2, RZ, RZ, 0x2 ;  /* 0x00000002ff027424 */ /* 0x002fe200078e00ff */
[----:B------:R-:W-:Y:S02]  /*1cf90*/  MOV R184, 0xffffffff ;  /* 0xffffffff00b87802 */ /* 0x000fe40000000f00 */
[----:B------:R-:W-:-:S02]  /*1cfa0*/  MOV R3, 0x1cfc0 ;  /* 0x0001cfc000037802 */ /* 0x000fc40000000f00 */
[----:B--2345:R-:W-:Y:S05]  /*1cfb0*/  CALL.REL.NOINC `($__internal_39_$__cuda_sm70_shflsync_idx_p) ;  /* 0x0000b44000007944 */ /* 0x03cfea0003c00000 */
[----:B------:R-:W-:Y:S01]  /*1cfc0*/  MOV R4, R185 ;  /* 0x000000b900047202 */ /* 0x000fe20000000f00 */
[----:B------:R-:W-:Y:S05]  /*1cfd0*/  BRA `(.L_x_2465) ;  /* 0xfffec08000007947 */ /* 0x000fea000383ffff */
.L_x_2315:
[----:B------:R-:W-:Y:S01]  /*1cfe0*/  IMAD.MOV.U32 R35, RZ, RZ, R14 ;  /* 0x000000ffff237224 */ /* 0x000fe200078e000e */
[----:B------:R-:W-:Y:S01]  /*1cff0*/  MOV R34, 0x181f ;  /* 0x0000181f00227802 */ /* 0x000fe20000000f00 */
[----:B------:R-:W-:Y:S01]  /*1d000*/  IMAD.MOV.U32 R2, RZ, RZ, 0x2 ;  /* 0x00000002ff027424 */ /* 0x000fe200078e00ff */
[----:B------:R-:W-:-:S02]  /*1d010*/  MOV R184, 0xffffffff ;  /* 0xffffffff00b87802 */ /* 0x000fc40000000f00 */
[----:B------:R-:W-:Y:S02]  /*1d020*/  MOV R3, 0x1d040 ;  /* 0x0001d04000037802 */ /* 0x000fe40000000f00 */
[----:B-12345:R-:W-:Y:S05]  /*1d030*/  CALL.REL.NOINC `($__internal_39_$__cuda_sm70_shflsync_idx_p) ;  /* 0x0000b3c000007944 */ /* 0x03efea0003c00000 */
[----:B------:R-:W-:Y:S01]  /*1d040*/  MOV R0, R185 ;  /* 0x000000b900007202 */ /* 0x000fe20000000f00 */
[----:B------:R-:W-:Y:S05]  /*1d050*/  BRA `(.L_x_2466) ;  /* 0xfffec02000007947 */ /* 0x000fea000383ffff */
.L_x_2318:
[----:B------:R-:W-:Y:S01]  /*1d060*/  IMAD.MOV.U32 R35, RZ, RZ, R12 ;  /* 0x000000ffff237224 */ /* 0x000fe200078e000c */
[----:B------:R-:W-:Y:S01]  /*1d070*/  MOV R34, 0x181f ;  /* 0x0000181f00227802 */ /* 0x000fe20000000f00 */
[----:B-1----:R-:W-:Y:S01]  /*1d080*/  IMAD.MOV.U32 R2, RZ, RZ, 0x3 ;  /* 0x00000003ff027424 */ /* 0x002fe200078e00ff */
[----:B------:R-:W-:Y:S02]  /*1d090*/  MOV R184, 0xffffffff ;  /* 0xffffffff00b87802 */ /* 0x000fe40000000f00 */
[----:B------:R-:W-:Y:S02]  /*1d0a0*/  MOV R3, 0x1d0c0 ;  /* 0x0001d0c000037802 */ /* 0x000fe40000000f00 */
[----:B--2345:R-:W-:Y:S05]  /*1d0b0*/  CALL.REL.NOINC `($__internal_39_$__cuda_sm70_shflsync_idx_p) ;  /* 0x0000b34000007944 */ /* 0x03cfea0003c00000 */
[----:B------:R-:W-:Y:S01]  /*1d0c0*/  IMAD.MOV.U32 R12, RZ, RZ, R185 ;  /* 0x000000ffff0c7224 */ /* 0x000fe200078e00b9 */
[----:B------:R-:W-:Y:S01]  /*1d0d0*/  MOV R35, R14 ;  /* 0x0000000e00237202 */ /* 0x000fe20000000f00 */
[----:B------:R-:W-:Y:S01]  /*1d0e0*/  IMAD.MOV.U32 R2, RZ, RZ, 0x3 ;  /* 0x00000003ff027424 */ /* 0x000fe200078e00ff */
[----:B------:R-:W-:Y:S01]  /*1d0f0*/  MOV R34, 0x181f ;  /* 0x0000181f00227802 */ /* 0x000fe20000000f00 */
[----:B------:R-:W-:Y:S01]  /*1d100*/  IMAD.MOV.U32 R184, RZ, RZ, -0x1 ;  /* 0xffffffffffb87424 */ /* 0x000fe200078e00ff */
[----:B------:R-:W-:-:S02]  /*1d110*/  MOV R3, 0x1d130 ;  /* 0x0001d13000037802 */ /* 0x000fc40000000f00 */
[----:B------:R-:W-:Y:S05]  /*1d120*/  CALL.REL.NOINC `($__internal_39_$__cuda_sm70_shflsync_idx_p) ;  /* 0x0000b2d000007944 */ /* 0x000fea0003c00000 */
[----:B------:R-:W-:Y:S01]  /*1d130*/  MOV R0, R185 ;  /* 0x000000b900007202 */ /* 0x000fe20000000f00 */
[----:B------:R-:W-:Y:S05]  /*1d140*/  BRA `(.L_x_2467) ;  /* 0xfffec07000007947 */ /* 0x000fea000383ffff */
.L_x_2321:
[----:B------:R-:W-:Y:S01]  /*1d150*/  IMAD.MOV.U32 R35, RZ, RZ, R5 ;  /* 0x000000ffff237224 */ /* 0x000fe200078e0005 */
[----:B------:R-:W-:Y:S01]  /*1d160*/  MOV R34, 0x181f ;  /* 0x0000181f00227802 */ /* 0x000fe20000000f00 */
[----:B------:R-:W-:Y:S01]  /*1d170*/  IMAD.MOV.U32 R2, RZ, RZ, RZ ;  /* 0x000000ffff027224 */ /* 0x000fe200078e00ff */
[----:B------:R-:W-:-:S02]  /*1d180*/  MOV R184, 0xffffffff ;  /* 0xffffffff00b87802 */ /* 0x000fc40000000f00 */
[----:B------:R-:W-:Y:S02]  /*1d190*/  MOV R3, 0x1d1b0 ;  /* 0x0001d1b000037802 */ /* 0x000fe40000000f00 */
[----:B------:R-:W-:Y:S05]  /*1d1a0*/  CALL.REL.NOINC `($__internal_39_$__cuda_sm70_shflsync_idx_p) ;  /* 0x0000b25000007944 */ /* 0x000fea0003c00000 */
[----:B------:R-:W-:Y:S01]  /*1d1b0*/  MOV R4, R185 ;  /* 0x000000b900047202 */ /* 0x000fe20000000f00 */
[----:B------:R-:W-:Y:S05]  /*1d1c0*/  BRA `(.L_x_2468) ;  /* 0xfffecce000007947 */ /* 0x000fea000383ffff */
.L_x_2322:
[----:B------:R-:W-:Y:S01]  /*1d1d0*/  IMAD.MOV.U32 R35, RZ, RZ, R15 ;  /* 0x000000ffff237224 */ /* 0x000fe200078e000f */
[----:B------:R-:W-:Y:S01]  /*1d1e0*/  MOV R34, 0x181f ;  /* 0x0000181f00227802 */ /* 0x000fe20000000f00 */
[----:B------:R-:W-:Y:S01]  /*1d1f0*/  IMAD.MOV.U32 R2, RZ, RZ, RZ ;  /* 0x000000ffff027224 */ /* 0x000fe200078e00ff */
[----:B------:R-:W-:Y:S02]  /*1d200*/  MOV R184, 0xffffffff ;  /* 0xffffffff00b87802 */ /* 0x000fe40000000f00 */
[----:B------:R-:W-:Y:S02]  /*1d210*/  MOV R3, 0x1d230 ;  /* 0x0001d23000037802 */ /* 0x000fe40000000f00 */
[----:B-12---:R-:W-:Y:S05]  /*1d220*/  CALL.REL.NOINC `($__internal_39_$__cuda_sm70_shflsync_idx_p) ;  /* 0x0000b1d000007944 */ /* 0x006fea0003c00000 */
[----:B------:R-:W-:Y:S01]  /*1d230*/  IMAD.SHL.U32 R14, R187, 0x2, RZ ;  /* 0x00000002bb0e7824 */ /* 0x000fe200078e00ff */
[----:B------:R-:W-:Y:S01]  /*1d240*/  SHF.R.S32.HI R0, RZ, 0x1f, R187 ;  /* 0x0000001fff007819 */ /* 0x000fe200000114bb */
[C---:B------:R-:W-:Y:S01]  /*1d250*/  IMAD.SHL.U32 R17, R195.reuse, 0x2, RZ ;  /* 0x00000002c3117824 */ /* 0x040fe200078e00ff */
[----:B------:R-:W-:Y:S01]  /*1d260*/  SHF.L.U64.HI R18, R195, 0x1, R206 ;  /* 0x00000001c3127819 */ /* 0x000fe200000102ce */
[C---:B------:R-:W-:Y:S01]  /*1d270*/  IMAD.SHL.U32 R19, R194.reuse, 0x2, RZ ;  /* 0x00000002c2137824 */ /* 0x040fe200078e00ff */
[----:B------:R-:W-:Y:S01]  /*1d280*/  SHF.L.U64.HI R16, R187, 0x1, R0 ;  /* 0x00000001bb107819 */ /* 0x000fe20000010200 */
[----:B------:R-:W-:Y:S01]  /*1d290*/  IMAD.MOV.U32 R35, RZ, RZ, R5 ;  /* 0x000000ffff237224 */ /* 0x000fe200078e0005 */
[C---:B------:R-:W-:Y:S01]  /*1d2a0*/  IADD3 R8, P0, R185.reuse, R14, RZ ;  /* 0x0000000eb9087210 */ /* 0x040fe20007f1e0ff */
[----:B------:R-:W-:Y:S01]  /*1d2b0*/  IMAD.MOV.U32 R34, RZ, RZ, 0x181f ;  /* 0x0000181fff227424 */ /* 0x000fe200078e00ff */
[C---:B------:R-:W-:Y:S01]  /*1d2c0*/  IADD3 R6, P1, R185.reuse, R17, RZ ;  /* 0x00000011b9067210 */ /* 0x040fe20007f3e0ff */
[----:B------:R-:W-:Y:S01]  /*1d2d0*/  IMAD.MOV.U32 R184, RZ, RZ, -0x1 ;  /* 0xffffffffffb87424 */ /* 0x000fe200078e00ff */
[----:B------:R-:W-:Y:S01]  /*1d2e0*/  SHF.L.U64.HI R20, R194, 0x1, R205 ;  /* 0x00000001c2147819 */ /* 0x000fe200000102cd */
[C---:B------:R-:W-:Y:S01]  /*1d2f0*/  IMAD.X R9, R4.reuse, 0x1, R16, P0 ;  /* 0x0000000104097824 */ /* 0x040fe200000e0610 */
[----:B------:R-:W-:Y:S01]  /*1d300*/  IADD3 R2, P0, R185, R19, RZ ;  /* 0x00000013b9027210 */ /* 0x000fe20007f1e0ff */
[----:B------:R-:W-:Y:S01]  /*1d310*/  IMAD.X R7, R4, 0x1, R18, P1 ;  /* 0x0000000104077824 */ /* 0x000fe200008e0612 */
[----:B------:R-:W-:-:S02]  /*1d320*/  SEL R0, RZ, 0x10, P6 ;  /* 0x00000010ff007807 */ /* 0x000fc40003000000 */
[----:B------:R-:W-:Y:S01]  /*1d330*/  @!PT LDS RZ, [RZ] ;  /* 0x00000000fffff984 */ /* 0x000fe20000000800 */
[----:B------:R-:W-:Y:S01]  /*1d340*/  @!PT LDS RZ, [RZ] ;  /* 0x00000000fffff984 */ /* 0x000fe20000000800 */
[----:B------:R-:W-:Y:S01]  /*1d350*/  @!PT LDS RZ, [RZ] ;  /* 0x00000000fffff984 */ /* 0x000fe20000000800 */
[----:B------:R1:W-:Y:S01]  /*1d360*/  LDGSTS.E.BYPASS.LTC128B.128 [R200+0x12100], [R8.64], !P5 ;  /* 0x1210000008c87fae */ /* 0x0003e2000e901d4a */
[----:B------:R-:W-:Y:S01]  /*1d370*/  IMAD.X R3, R4, 0x1, R20, P0 ;  /* 0x0000000104037824 */ /* 0x000fe200000e0614 */
[----:B------:R-:W-:Y:S02]  /*1d380*/  SEL R13, RZ, 0x10, P5 ;  /* 0x00000010ff0d7807 */ /* 0x000fe40002800000 */
[----:B------:R2:W-:Y:S01]  /*1d390*/  LDGSTS.E.BYPASS.LTC128B.128 [R200+0x14100], [R6.64], !P4 ;  /* 0x1410000006c87fae */ /* 0x0005e2000e101d4a */
[----:B------:R-:W-:-:S03]  /*1d3a0*/  SEL R12, RZ, 0x10, P4 ;  /* 0x00000010ff0c7807 */ /* 0x000fc60002000000 */
[----:B------:R3:W-:Y:S01]  /*1d3b0*/  LDGSTS.E.BYPASS.LTC128B.128 [R200+0x16100], [R2.64], !P6 ;  /* 0x1610000002c87fae */ /* 0x0007e2000f101d4a */
[----:B-1----:R-:W-:Y:S02]  /*1d3c0*/  IMAD.MOV.U32 R9, RZ, RZ, R0 ;  /* 0x000000ffff097224 */ /* 0x002fe400078e0000 */
[----:B---3--:R-:W-:Y:S01]  /*1d3d0*/  IMAD.MOV.U32 R2, RZ, RZ, 0x1 ;  /* 0x00000001ff027424 */ /* 0x008fe200078e00ff */
[----:B------:R-:W-:Y:S02]  /*1d3e0*/  MOV R3, 0x1d400 ;  /* 0x0001d40000037802 */ /* 0x000fe40000000f00 */
[----:B--2---:R-:W-:Y:S05]  /*1d3f0*/  CALL.REL.NOINC `($__internal_39_$__cuda_sm70_shflsync_idx_p) ;  /* 0x0000b00000007944 */ /* 0x004fea0003c00000 */
        /* <DEDUP_REMOVED lines=9> */
.L_x_2326:
[----:B------:R-:W-:Y:S01]  /*1d490*/  IMAD.MOV.U32 R35, RZ, RZ, R9 ;  /* 0x000000ffff237224 */ /* 0x000fe200078e0009 */
[----:B------:R-:W-:Y:S01]  /*1d4a0*/  MOV R34, 0x181f ;  /* 0x0000181f00227802 */ /* 0x000fe20000000f00 */
[----:B------:R-:W-:Y:S01]  /*1d4b0*/  IMAD.MOV.U32 R2, RZ, RZ, RZ ;  /* 0x000000ffff027224 */ /* 0x000fe200078e00ff */
[----:B------:R-:W-:-:S02]  /*1d4c0*/  MOV R184, 0xffffffff ;  /* 0xffffffff00b87802 */ /* 0x000fc40000000f00 */
[----:B------:R-:W-:Y:S02]  /*1d4d0*/  MOV R3, 0x1d4f0 ;  /* 0x0001d4f000037802 */ /* 0x000fe40000000f00 */
[----:B-12345:R-:W-:Y:S05]  /*1d4e0*/  CALL.REL.NOINC `($__internal_39_$__cuda_sm70_shflsync_idx_p) ;  /* 0x0000af1000007944 */ /* 0x03efea0003c00000 */
[----:B------:R-:W-:Y:S01]  /*1d4f0*/  MOV R8, R185 ;  /* 0x000000b900087202 */ /* 0x000fe20000000f00 */
[----:B------:R-:W-:Y:S05]  /*1d500*/  BRA `(.L_x_2470) ;  /* 0xfffecf8000007947 */ /* 0x000fea000383ffff */
.L_x_2327:
[----:B------:R-:W-:Y:S01]  /*1d510*/  IMAD.MOV.U32 R35, RZ, RZ, R25 ;  /* 0x000000ffff237224 */ /* 0x000fe200078e0019 */
[----:B------:R-:W-:Y:S01]  /*1d520*/  MOV R34, 0x181f ;  /* 0x0000181f00227802 */ /* 0x000fe20000000f00 */
[----:B------:R-:W-:Y:S01]  /*1d530*/  IMAD.MOV.U32 R2, RZ, RZ, RZ ;  /* 0x000000ffff027224 */ /* 0x000fe200078e00ff */
[----:B------:R-:W-:Y:S02]  /*1d540*/  MOV R184, 0xffffffff ;  /* 0xffffffff00b87802 */ /* 0x000fe40000000f00 */
[----:B------:R-:W-:Y:S02]  /*1d550*/  MOV R3, 0x1d570 ;  /* 0x0001d57000037802 */ /* 0x000fe40000000f00 */
[----:B-12345:R-:W-:Y:S05]  /*1d560*/  CALL.REL.NOINC `($__internal_39_$__cuda_sm70_shflsync_idx_p) ;  /* 0x0000ae9000007944 */ /* 0x03efea0003c00000 */
        /* <DEDUP_REMOVED lines=21> */
[----:B------:R-:W-:Y:S01]  /*1d6c0*/  SEL R21, RZ, 0x10, P5 ;  /* 0x00000010ff157807 */ /* 0x000fe20002800000 */
[----:B------:R-:W-:Y:S01]  /*1d6d0*/  IMAD.MOV.U32 R9, RZ, RZ, R0 ;  /* 0x000000ffff097224 */ /* 0x000fe200078e0000 */
[----:B------:R1:W-:Y:S01]  /*1d6e0*/  LDGSTS.E.BYPASS.LTC128B.128 [R200+0x8100], [R16.64], !P4 ;  /* 0x0810000010c87fae */ /* 0x0003e2000e101d4a */
[----:B------:R-:W-:-:S03]  /*1d6f0*/  SEL R20, RZ, 0x10, P4 ;  /* 0x00000010ff147807 */ /* 0x000fc60002000000 */
[----:B------:R2:W-:Y:S02]  /*1d700*/  LDGSTS.E.BYPASS.LTC128B.128 [R200+0xa100], [R2.64], !P6 ;  /* 0x0a10000002c87fae */ /* 0x0005e4000f101d4a */
[----:B--2---:R-:W-:Y:S01]  /*1d710*/  IMAD.MOV.U32 R2, RZ, RZ, 0x1 ;  /* 0x00000001ff027424 */ /* 0x004fe200078e00ff */
[----:B------:R-:W-:Y:S02]  /*1d720*/  MOV R3, 0x1d740 ;  /* 0x0001d74000037802 */ /* 0x000fe40000000f00 */
[----:B-1----:R-:W-:Y:S05]  /*1d730*/  CALL.REL.NOINC `($__internal_39_$__cuda_sm70_shflsync_idx_p) ;  /* 0x0000acc000007944 */ /* 0x002fea0003c00000 */
        /* <DEDUP_REMOVED lines=9> */
.L_x_2338:
        /* <DEDUP_REMOVED lines=8> */
.L_x_2339:
        /* <DEDUP_REMOVED lines=13> */
[----:B------:R-:W-:Y:S01]  /*1d920*/  IADD3 R2, P0, R185, R8, RZ ;  /* 0x00000008b9027210 */ /* 0x000fe20007f1e0ff */
[----:B------:R-:W-:Y:S01]  /*1d930*/  IMAD.MOV.U32 R34, RZ, RZ, 0x181f ;  /* 0x0000181fff227424 */ /* 0x000fe200078e00ff */
[----:B------:R-:W-:Y:S01]  /*1d940*/  SHF.L.U64.HI R15, R194, 0x1, R205 ;  /* 0x00000001c20f7819 */ /* 0x000fe200000102cd */
[----:B------:R-:W-:Y:S01]  /*1d950*/  IMAD.MOV.U32 R184, RZ, RZ, -0x1 ;  /* 0xffffffffffb87424 */ /* 0x000fe200078e00ff */
[----:B------:R-:W-:Y:S01]  /*1d960*/  SEL R0, RZ, 0x10, P6 ;  /* 0x00000010ff007807 */ /* 0x000fe20003000000 */
[----:B------:R-:W-:Y:S01]  /*1d970*/  IMAD.X R3, R4, 0x1, R9, P0 ;  /* 0x0000000104037824 */ /* 0x000fe200000e0609 */
[----:B------:R-:W-:-:S02]  /*1d980*/  SEL R13, RZ, 0x10, P5 ;  /* 0x00000010ff0d7807 */ /* 0x000fc40002800000 */
[----:B------:R-:W-:Y:S01]  /*1d990*/  SEL R12, RZ, 0x10, P4 ;  /* 0x00000010ff0c7807 */ /* 0x000fe20002000000 */
[----:B------:R-:W-:Y:S01]  /*1d9a0*/  IMAD.MOV.U32 R5, RZ, RZ, R0 ;  /* 0x000000ffff057224 */ /* 0x000fe200078e0000 */
        /* <DEDUP_REMOVED lines=12> */
[----:B------:R-:W-:Y:S05]  /*1da70*/  CALL.REL.NOINC `($__internal_39_$__cuda_sm70_shflsync_idx_p) ;  /* 0x0000a98000007944 */ /* 0x000fea0003c00000 */
        /* <DEDUP_REMOVED lines=9> */
.L_x_2347:
[----:B------:R-:W-:Y:S01]  /*1db10*/  MOV R34, 0x181f ;  /* 0x0000181f00227802 */ /* 0x000fe20000000f00 */
[----:B------:R-:W-:Y:S01]  /*1db20*/  IMAD.MOV.U32 R35, RZ, RZ, R9 ;  /* 0x000000ffff237224 */ /* 0x000fe200078e0009 */
[----:B------:R-:W-:Y:S01]  /*1db30*/  MOV R184, 0xffffffff ;  /* 0xffffffff00b87802 */ /* 0x000fe20000000f00 */
[----:B------:R-:W-:Y:S01]  /*1db40*/  IMAD.MOV.U32 R2, RZ, RZ, RZ ;  /* 0x000000ffff027224 */ /* 0x000fe200078e00ff */
[----:B------:R-:W-:Y:S02]  /*1db50*/  MOV R3, 0x1db70 ;  /* 0x0001db7000037802 */ /* 0x000fe40000000f00 */
[----:B-1234-:R-:W-:Y:S05]  /*1db60*/  CALL.REL.NOINC `($__internal_39_$__cuda_sm70_shflsync_idx_p) ;  /* 0x0000a89000007944 */ /* 0x01efea0003c00000 */
[----:B------:R-:W-:Y:S01]  /*1db70*/  MOV R5, R185 ;  /* 0x000000b900057202 */ /* 0x000fe20000000f00 */
[----:B------:R-:W-:-:S05]  /*1db80*/  BRA `(.L_x_2474) ;  /* 0xfffefe6000007947 */ /* 0x000fca000383ffff */
.L_x_2348:
[----:B------:R-:W-:Y:S01]  /*1db90*/  MOV R34, 0x181f ;  /* 0x0000181f00227802 */ /* 0x000fe20000000f00 */
[----:B------:R-:W-:Y:S01]  /*1dba0*/  IMAD.MOV.U32 R35, RZ, RZ, R17 ;  /* 0x000000ffff237224 */ /* 0x000fe200078e0011 */
[----:B------:R-:W-:Y:S01]  /*1dbb0*/  MOV R184, 0xffffffff ;  /* 0xffffffff00b87802 */ /* 0x000fe20000000f00 */
[----:B------:R-:W-:Y:S01]  /*1dbc0*/  IMAD.MOV.U32 R2, RZ, RZ, RZ ;  /* 0x000000ffff027224 */ /* 0x000fe200078e00ff */
[----:B------:R-:W-:Y:S02]  /*1dbd0*/  MOV R3, 0x1dbf0 ;  /* 0x0001dbf000037802 */ /* 0x000fe40000000f00 */
[----:B-1234-:R-:W-:Y:S05]  /*1dbe0*/  CALL.REL.NOINC `($__internal_39_$__cuda_sm70_shflsync_idx_p) ;  /* 0x0000a81000007944 */ /* 0x01efea0003c00000 */
[----:B------:R-:W-:Y:S01]  /*1dbf0*/  SHF.R.S32.HI R2, RZ, 0x1f, R187 ;  /* 0x0000001fff027819 */ /* 0x000fe200000114bb */
[----:B------:R-:W-:Y:S01]  /*1dc00*/  IMAD.SHL.U32 R24, R187, 0x2, RZ ;  /* 0x00000002bb187824 */ /* 0x000fe200078e00ff */
[----:B------:R-:W-:Y:S01]  /*1dc10*/  SHF.L.U64.HI R18, R195, 0x1, R206 ;  /* 0x00000001c3127819 */ /* 0x000fe200000102ce */
[----:B------:R-:W-:Y:S01]  /*1dc20*/  IMAD R27, R183, 0x6000, RZ ;  /* 0x00006000b71b7824 */ /* 0x000fe200078e02ff */
[----:B------:R-:W-:Y:S01]  /*1dc30*/  SHF.L.U64.HI R26, R187, 0x1, R2 ;  /* 0x00000001bb1a7819 */ /* 0x000fe20000010202 */
[----:B------:R-:W-:Y:S01]  /*1dc40*/  IMAD.SHL.U32 R16, R195, 0x2, RZ ;  /* 0x00000002c3107824 */ /* 0x000fe200078e00ff */
[----:B------:R-:W-:Y:S01]  /*1dc50*/  IADD3 R2, P0, R185, R24, RZ ;  /* 0x00000018b9027210 */ /* 0x000fe20007f1e0ff */
[----:B------:R-:W-:Y:S01]  /*1dc60*/  IMAD.IADD R4, R200, 0x1, R27 ;  /* 0x00000001c8047824 */ /* 0x000fe200078e021b */
[C---:B------:R-:W-:Y:S01]  /*1dc70*/  SHF.L.U64.HI R25, R194.reuse, 0x1, R205 ;  /* 0x00000001c2197819 */ /* 0x040fe200000102cd */
[----:B------:R-:W-:Y:S01]  /*1dc80*/  IMAD.SHL.U32 R19, R194, 0x2, RZ ;  /* 0x00000002c2137824 */ /* 0x000fe200078e00ff */
[----:B------:R-:W-:Y:S01]  /*1dc90*/  SEL R7, RZ, 0x10, P6 ;  /* 0x00000010ff077807 */ /* 0x000fe20003000000 */
[----:B------:R-:W-:Y:S01]  /*1dca0*/  IMAD.X R3, R5, 0x1, R26, P0 ;  /* 0x0000000105037824 */ /* 0x000fe200000e061a */
[----:B------:R-:W-:Y:S01]  /*1dcb0*/  MOV R35, R9 ;  /* 0x0000000900237202 */ /* 0x000fe20000000f00 */
[----:B------:R-:W-:Y:S01]  /*1dcc0*/  IMAD.MOV.U32 R184, RZ, RZ, -0x1 ;  /* 0xffffffffffb87424 */ /* 0x000fe200078e00ff */
[----:B------:R-:W-:Y:S01]  /*1dcd0*/  SEL R6, RZ, 0x10, P4 ;  /* 0x00000010ff067807 */ /* 0x000fe20002000000 */
[----:B------:R-:W-:Y:S01]  /*1dce0*/  IMAD.MOV.U32 R9, RZ, RZ, R7 ;  /* 0x000000ffff097224 */ /* 0x000fe200078e0007 */
[----:B------:R-:W-:Y:S01]  /*1dcf0*/  @!PT LDS RZ, [RZ] ;  /* 0x00000000fffff984 */ /* 0x000fe20000000800 */
[----:B------:R-:W-:Y:S01]  /*1dd00*/  @!PT LDS RZ, [RZ] ;  /* 0x00000000fffff984 */ /* 0x000fe20000000800 */
[----:B------:R-:W-:Y:S01]  /*1dd10*/  @!PT LDS RZ, [RZ] ;  /* 0x00000000fffff984 */ /* 0x000fe20000000800 */
[----:B------:R1:W-:Y:S01]  /*1dd20*/  LDGSTS.E.BYPASS.LTC128B.128 [R4+0x100], [R2.64], !P5 ;  /* 0x0010000002047fae */ /* 0x0003e2000e901d4a */
[----:B------:R-:W-:Y:S02]  /*1dd30*/  MOV R34, 0x181f ;  /* 0x0000181f00227802 */ /* 0x000fe40000000f00 */
[----:B-1----:R-:W-:Y:S04]  /*1dd40*/  IADD3 R2, P0, R185, R16, RZ ;  /* 0x00000010b9027210 */ /* 0x002fe80007f1e0ff */
[----:B------:R-:W-:Y:S05]  /*1dd50*/  IADD3.X R3, R5, R18, RZ, P0, !PT ;  /* 0x0000001205037210 */ /* 0x000fea00007fe4ff */
[----:B------:R1:W-:Y:S02]  /*1dd60*/  LDGSTS.E.BYPASS.LTC128B.128 [R4+0x2100], [R2.64], !P4 ;  /* 0x0210000002047fae */ /* 0x0003e4000e101d4a */
[----:B-1----:R-:W-:Y:S05]  /*1dd70*/  IADD3 R2, P0, R185, R19, RZ ;  /* 0x00000013b9027210 */ /* 0x002fea0007f1e0ff */
[----:B------:R-:W-:Y:S05]  /*1dd80*/  IMAD.X R3, R5, 0x1, R25, P0 ;  /* 0x0000000105037824 */ /* 0x000fea00000e0619 */
[----:B------:R1:W-:Y:S02]  /*1dd90*/  LDGSTS.E.BYPASS.LTC128B.128 [R4+0x4100], [R2.64], !P6 ;  /* 0x0410000002047fae */ /* 0x0003e4000f101d4a */
[----:B-1----:R-:W-:Y:S01]  /*1dda0*/  MOV R3, 0x1ddd0 ;  /* 0x0001ddd000037802 */ /* 0x002fe20000000f00 */
[----:B------:R-:W-:Y:S03]  /*1ddb0*/  IMAD.MOV.U32 R2, RZ, RZ, 0x1 ;  /* 0x00000001ff027424 */ /* 0x000fe600078e00ff */
[----:B------:R-:W-:Y:S05]  /*1ddc0*/  CALL.REL.NOINC `($__internal_39_$__cuda_sm70_shflsync_idx_p) ;  /* 0x0000a63000007944 */ /* 0x000fea0003c00000 */
[----:B------:R-:W-:Y:S01]  /*1ddd0*/  MOV R35, R17 ;  /* 0x0000001100237202 */ /* 0x000fe20000000f00 */
[----:B------:R-:W-:Y:S01]  /*1dde0*/  IMAD.MOV.U32 R5, RZ, RZ, R185 ;  /* 0x000000ffff057224 */ /* 0x000fe200078e00b9 */
[----:B------:R-:W-:Y:S01]  /*1ddf0*/  MOV R34, 0x181f ;  /* 0x0000181f00227802 */ /* 0x000fe20000000f00 */
[----:B------:R-:W-:Y:S01]  /*1de00*/  IMAD.MOV.U32 R2, RZ, RZ, 0x1 ;  /* 0x00000001ff027424 */ /* 0x000fe200078e00ff */
[----:B------:R-:W-:Y:S01]  /*1de10*/  MOV R3, 0x1de40 ;  /* 0x0001de4000037802 */ /* 0x000fe20000000f00 */
[----:B------:R-:W-:Y:S02]  /*1de20*/  IMAD.MOV.U32 R184, RZ, RZ, -0x1 ;  /* 0xffffffffffb87424 */ /* 0x000fe400078e00ff */
[----:B------:R-:W-:Y:S05]  /*1de30*/  CALL.REL.NOINC `($__internal_39_$__cuda_sm70_shflsync_idx_p) ;  /* 0x0000a5c000007944 */ /* 0x000fea0003c00000 */
[----:B------:R-:W-:Y:S01]  /*1de40*/  MOV R2, R185 ;  /* 0x000000b900027202 */ /* 0x000fe20000000f00 */
[----:B------:R-:W-:-:S05]  /*1de50*/  BRA `(.L_x_2475) ;  /* 0xfffefd4000007947 */ /* 0x000fca000383ffff */
.L_x_2359:
[----:B------:R-:W-:Y:S01]  /*1de60*/  MOV R34, 0x181f ;  /* 0x0000181f00227802 */ /* 0x000fe20000000f00 */
[----:B------:R-:W-:Y:S01]  /*1de70*/  IMAD.MOV.U32 R35, RZ, RZ, R5 ;  /* 0x000000ffff237224 */ /* 0x000fe200078e0005 */
[----:B------:R-:W-:Y:S01]  /*1de80*/  MOV R184, 0xffffffff ;  /* 0xffffffff00b87802 */ /* 0x000fe20000000f00 */
[----:B------:R-:W-:Y:S01]  /*1de90*/  IMAD.MOV.U32 R2, RZ, RZ, RZ ;  /* 0x000000ffff027224 */ /* 0x000fe200078e00ff */
[----:B------:R-:W-:Y:S02]  /*1dea0*/  MOV R3, 0x1dec0 ;  /* 0x0001dec000037802 */ /* 0x000fe40000000f00 */
[----:B------:R-:W-:Y:S05]  /*1deb0*/  CALL.REL.NOINC `($__internal_39_$__cuda_sm70_shflsync_idx_p) ;  /* 0x0000a54000007944 */ /* 0x000fea0003c00000 */
[----:B------:R-:W-:Y:S01]  /*1dec0*/  MOV R4, R185 ;  /* 0x000000b900047202 */ /* 0x000fe20000000f00 */
[----:B------:R-:W-:-:S05]  /*1ded0*/  BRA `(.L_x_2476) ;  /* 0xffff2e4000007947 */ /* 0x000fca000383ffff */
.L_x_2360:
[----:B------:R-:W-:Y:S01]  /*1dee0*/  MOV R34, 0x181f ;  /* 0x0000181f00227802 */ /* 0x000fe20000000f00 */
[----:B------:R-:W-:Y:S01]  /*1def0*/  IMAD.MOV.U32 R35, RZ, RZ, R18 ;  /* 0x000000ffff237224 */ /* 0x000fe200078e0012 */
[----:B------:R-:W-:Y:S01]  /*1df00*/  MOV R184, 0xffffffff ;  /* 0xffffffff00b87802 */ /* 0x000fe20000000f00 */
[----:B------:R-:W-:Y:S01]  /*1df10*/  IMAD.MOV.U32 R2, RZ, RZ, RZ ;  /* 0x000000ffff027224 */ /* 0x000fe200078e00ff */
[----:B------:R-:W-:Y:S02]  /*1df20*/  MOV R3, 0x1df40 ;  /* 0x0001df4000037802 */ /* 0x000fe40000000f00 */
[----:B-12---:R-:W-:Y:S05]  /*1df30*/  CALL.REL.NOINC `($__internal_39_$__cuda_sm70_shflsync_idx_p) ;  /* 0x0000a4c000007944 */ /* 0x006fea0003c00000 */
[----:B------:R-:W-:Y:S01]  /*1df40*/  SHF.R.S32.HI R0, RZ, 0x1f, R187 ;  /* 0x0000001fff007819 */ /* 0x000fe200000114bb */
[----:B------:R-:W-:Y:S01]  /*1df50*/  IMAD.SHL.U32 R20, R187, 0x2, RZ ;  /* 0x00000002bb147824 */ /* 0x000fe200078e00ff */
[C---:B------:R-:W-:Y:S01]  /*1df60*/  SHF.L.U64.HI R19, R195.reuse, 0x1, R206 ;  /* 0x00000001c3137819 */ /* 0x040fe200000102ce */
[----:B------:R-:W-:Y:S01]  /*1df70*/  IMAD.SHL.U32 R15, R195, 0x2, RZ ;  /* 0x00000002c30f7824 */ /* 0x000fe200078e00ff */
[----:B------:R-:W-:Y:S01]  /*1df80*/  SHF.L.U64.HI R21, R187, 0x1, R0 ;  /* 0x00000001bb157819 */ /* 0x000fe20000010200 */
[----:B------:R-:W-:Y:S01]  /*1df90*/  IMAD.SHL.U32 R0, R6, 0x2, RZ ;  /* 0x0000000206007824 */ /* 0x000fe200078e00ff */
[C---:B------:R-:W-:Y:S01]  /*1dfa0*/  IADD3 R2, P0, R185.reuse, R20, RZ ;  /* 0x00000014b9027210 */ /* 0x040fe20007f1e0ff */
[C---:B------:R-:W-:Y:S01]  /*1dfb0*/  IMAD.SHL.U32 R17, R194.reuse, 0x2, RZ ;  /* 0x00000002c2117824 */ /* 0x040fe200078e00ff */
[----:B------:R-:W-:Y:S01]  /*1dfc0*/  SHF.L.U64.HI R16, R194, 0x1, R205 ;  /* 0x00000001c2107819 */ /* 0x000fe200000102cd */
[----:B------:R-:W-:Y:S01]  /*1dfd0*/  IMAD.MOV.U32 R35, RZ, RZ, R5 ;  /* 0x000000ffff237224 */ /* 0x000fe200078e0005 */
[----:B------:R-:W-:Y:S01]  /*1dfe0*/  SEL R7, RZ, 0x10, P6 ;  /* 0x00000010ff077807 */ /* 0x000fe20003000000 */
[C---:B------:R-:W-:Y:S01]  /*1dff0*/  IMAD.X R3, R4.reuse, 0x1, R21, P0 ;  /* 0x0000000104037824 */ /* 0x040fe200000e0615 */
[----:B------:R-:W-:Y:S01]  /*1e000*/  SEL R14, RZ, 0x10, P4 ;  /* 0x00000010ff0e7807 */ /* 0x000fe20002000000 */
[----:B------:R-:W-:Y:S01]  /*1e010*/  IMAD.MOV.U32 R184, RZ, RZ, -0x1 ;  /* 0xffffffffffb87424 */ /* 0x000fe200078e00ff */
[----:B------:R-:W-:Y:S01]  /*1e020*/  MOV R34, 0x181f ;  /* 0x0000181f00227802 */ /* 0x000fe20000000f00 */
[----:B------:R-:W-:Y:S01]  /*1e030*/  IMAD.MOV.U32 R5, RZ, RZ, R7 ;  /* 0x000000ffff057224 */ /* 0x000fe200078e0007 */
[----:B------:R-:W-:Y:S01]  /*1e040*/  @!PT LDS RZ, [RZ] ;  /* 0x00000000fffff984 */ /* 0x000fe20000000800 */
[----:B------:R-:W-:Y:S01]  /*1e050*/  @!PT LDS RZ, [RZ] ;  /* 0x00000000fffff984 */ /* 0x000fe20000000800 */
[----:B------:R-:W-:Y:S01]  /*1e060*/  @!PT LDS RZ, [RZ] ;  /* 0x00000000fffff984 */ /* 0x000fe20000000800 */
[----:B------:R1:W-:Y:S02]  /*1e070*/  LDGSTS.E.BYPASS.LTC128B.128 [R0+0xc100], [R2.64], !P5 ;  /* 0x0c10000002007fae */ /* 0x0003e4000e901d4a */
[C---:B-1----:R-:W-:Y:S05]  /*1e080*/  IADD3 R2, P0, R185.reuse, R15, RZ ;  /* 0x0000000fb9027210 */ /* 0x042fea0007f1e0ff */
[C---:B------:R-:W-:Y:S05]  /*1e090*/  IMAD.X R3, R4.reuse, 0x1, R19, P0 ;  /* 0x0000000104037824 */ /* 0x040fea00000e0613 */
[----:B------:R1:W-:Y:S02]  /*1e0a0*/  LDGSTS.E.BYPASS.LTC128B.128 [R0+0xe100], [R2.64], !P4 ;  /* 0x0e10000002007fae */ /* 0x0003e4000e101d4a */
[----:B-1----:R-:W-:Y:S04]  /*1e0b0*/  IADD3 R2, P0, R185, R17, RZ ;  /* 0x00000011b9027210 */ /* 0x002fe80007f1e0ff */
[----:B------:R-:W-:Y:S05]  /*1e0c0*/  IADD3.X R3, R4, R16, RZ, P0, !PT ;  /* 0x0000001004037210 */ /* 0x000fea00007fe4ff */
        /* <DEDUP_REMOVED lines=13> */
.L_x_2369:
        /* <DEDUP_REMOVED lines=8> */
.L_x_2370:
        /* <DEDUP_REMOVED lines=45> */
.L_x_2371:
[----:B------:R-:W-:Y:S01]  /*1e4f0*/  MOV R9, 0x2 ;  /* 0x0000000200097802 */ /* 0x000fe20000000f00 */
[----:B------:R-:W-:Y:S01]  /*1e500*/  IMAD.MOV.U32 R2, RZ, RZ, R104 ;  /* 0x000000ffff027224 */ /* 0x000fe200078e0068 */
[----:B------:R-:W-:Y:S02]  /*1e510*/  MOV R3, 0x1e530 ;  /* 0x0001e53000037802 */ /* 0x000fe40000000f00 */
[----:B------:R-:W-:Y:S05]  /*1e520*/  CALL.REL.NOINC `($__internal_38_$__cuda_sm70_shflsync_bfly_p) ;  /* 0x00009e8000007944 */ /* 0x000fea0003c00000 */
[----:B------:R-:W-:Y:S01]  /*1e530*/  MOV R2, R9 ;  /* 0x0000000900027202 */ /* 0x000fe20000000f00 */
[----:B------:R-:W-:-:S05]  /*1e540*/  BRA `(.L_x_2480) ;  /* 0xffff3f0000007947 */ /* 0x000fca000383ffff */
.L_x_2374:
        /* <DEDUP_REMOVED lines=8> */
.L_x_2375:
        /* <DEDUP_REMOVED lines=44> */
.L_x_2380:
        /* <DEDUP_REMOVED lines=8> */
.L_x_2381:
        /* <DEDUP_REMOVED lines=8> */
[----:B------:R-:W-:Y:S01]  /*1e990*/  SHF.L.U32 R19, R195, 0x1, RZ ;  /* 0x00000001c3137819 */ /* 0x000fe200000006ff */
[----:B------:R-:W-:Y:S01]  /*1e9a0*/  IMAD R32, R183, 0x6000, RZ ;  /* 0x00006000b7207824 */ /* 0x000fe200078e02ff */
[----:B------:R-:W-:Y:S01]  /*1e9b0*/  SHF.L.U64.HI R25, R187, 0x1, R2 ;  /* 0x00000001bb197819 */ /* 0x000fe20000010202 */
[----:B------:R-:W-:Y:S01]  /*1e9c0*/  IMAD.SHL.U32 R24, R194, 0x2, RZ ;  /* 0x00000002c2187824 */ /* 0x000fe200078e00ff */
[----:B------:R-:W-:Y:S01]  /*1e9d0*/  IADD3 R2, P0, R185, R18, RZ ;  /* 0x00000012b9027210 */ /* 0x000fe20007f1e0ff */
[----:B------:R-:W-:Y:S01]  /*1e9e0*/  IMAD.IADD R4, R200, 0x1, R32 ;  /* 0x00000001c8047824 */ /* 0x000fe200078e0220 */
[----:B------:R-:W-:Y:S01]  /*1e9f0*/  SHF.L.U64.HI R27, R195, 0x1, R206 ;  /* 0x00000001c31b7819 */ /* 0x000fe200000102ce */
[----:B------:R-:W-:Y:S01]  /*1ea00*/  IMAD.MOV.U32 R35, RZ, RZ, R16 ;  /* 0x000000ffff237224 */ /* 0x000fe200078e0010 */
[----:B------:R-:W-:Y:S01]  /*1ea10*/  SHF.L.U64.HI R26, R194, 0x1, R205 ;  /* 0x00000001c21a7819 */ /* 0x000fe200000102cd */
[----:B------:R-:W-:Y:S01]  /*1ea20*/  IMAD.X R3, R5, 0x1, R25, P0 ;  /* 0x0000000105037824 */ /* 0x000fe200000e0619 */
[----:B------:R-:W-:Y:S01]  /*1ea30*/  MOV R34, 0x181f ;  /* 0x0000181f00227802 */ /* 0x000fe20000000f00 */
[----:B------:R-:W-:Y:S03]  /*1ea40*/  IMAD.MOV.U32 R184, RZ, RZ, -0x1 ;  /* 0xffffffffffb87424 */ /* 0x000fe600078e00ff */
[----:B------:R-:W-:Y:S01]  /*1ea50*/  @!PT LDS RZ, [RZ] ;  /* 0x00000000fffff984 */ /* 0x000fe20000000800 */
[----:B------:R-:W-:Y:S01]  /*1ea60*/  @!PT LDS RZ, [RZ] ;  /* 0x00000000fffff984 */ /* 0x000fe20000000800 */
[----:B------:R-:W-:Y:S01]  /*1ea70*/  @!PT LDS RZ, [RZ] ;  /* 0x00000000fffff984 */ /* 0x000fe20000000800 */
[----:B------:R1:W-:Y:S02]  /*1ea80*/  LDGSTS.E.BYPASS.LTC128B.128 [R4+0x100], [R2.64], !P5 ;  /* 0x0010000002047fae */ /* 0x0003e4000e901d4a */
[----:B-1----:R-:W-:Y:S05]  /*1ea90*/  IADD3 R2, P0, R185, R19, RZ ;  /* 0x00000013b9027210 */ /* 0x002fea0007f1e0ff */
[----:B------:R-:W-:Y:S05]  /*1eaa0*/  IMAD.X R3, R5, 0x1, R27, P0 ;  /* 0x0000000105037824 */ /* 0x000fea00000e061b */
[----:B------:R1:W-:Y:S02]  /*1eab0*/  LDGSTS.E.BYPASS.LTC128B.128 [R4+0x2100], [R2.64], !P4 ;  /* 0x0210000002047fae */ /* 0x0003e4000e101d4a */
[----:B-1----:R-:W-:Y:S04]  /*1eac0*/  IADD3 R2, P0, R185, R24, RZ ;  /* 0x00000018b9027210 */ /* 0x002fe80007f1e0ff */
[----:B------:R-:W-:Y:S05]  /*1ead0*/  IADD3.X R3, R5, R26, RZ, P0, !PT ;  /* 0x0000001a05037210 */ /* 0x000fea00007fe4ff */
[----:B------:R1:W-:Y:S02]  /*1eae0*/  LDGSTS.E.BYPASS.LTC128B.128 [R4+0x4100], [R2.64], !P6 ;  /* 0x0410000002047fae */ /* 0x0003e4000f101d4a */
[----:B-1----:R-:W-:Y:S01]  /*1eaf0*/  MOV R3, 0x1eb20 ;  /* 0x0001eb2000037802 */ /* 0x002fe20000000f00 */
[----:B------:R-:W-:Y:S02]  /*1eb00*/  IMAD.MOV.U32 R2, RZ, RZ, 0x1 ;  /* 0x00000001ff027424 */ /* 0x000fe400078e00ff */
        /* <DEDUP_REMOVED lines=10> */
.L_x_2392:
        /* <DEDUP_REMOVED lines=8> */
.L_x_2393:
        /* <DEDUP_REMOVED lines=8> */
[----:B------:R-:W-:Y:S01]  /*1ecb0*/  SHF.L.U32 R14, R195, 0x1, RZ ;  /* 0x00000001c30e7819 */ /* 0x000fe200000006ff */
[----:B------:R-:W-:Y:S01]  /*1ecc0*/  IMAD.SHL.U32 R16, R194, 0x2, RZ ;  /* 0x00000002c2107824 */ /* 0x000fe200078e00ff */
[----:B------:R-:W-:Y:S01]  /*1ecd0*/  SHF.L.U64.HI R17, R187, 0x1, R0 ;  /* 0x00000001bb117819 */ /* 0x000fe20000010200 */
[----:B------:R-:W-:Y:S01]  /*1ece0*/  IMAD.SHL.U32 R0, R6, 0x2, RZ ;  /* 0x0000000206007824 */ /* 0x000fe200078e00ff */
[----:B------:R-:W-:Y:S01]  /*1ecf0*/  IADD3 R2, P0, R185, R12, RZ ;  /* 0x0000000cb9027210 */ /* 0x000fe20007f1e0ff */
[----:B------:R-:W-:Y:S01]  /*1ed00*/  IMAD.MOV.U32 R35, RZ, RZ, R5 ;  /* 0x000000ffff237224 */ /* 0x000fe200078e0005 */
[----:B------:R-:W-:Y:S01]  /*1ed10*/  SHF.L.U64.HI R18, R195, 0x1, R206 ;  /* 0x00000001c3127819 */ /* 0x000fe200000102ce */
[----:B------:R-:W-:Y:S01]  /*1ed20*/  IMAD.MOV.U32 R184, RZ, RZ, -0x1 ;  /* 0xffffffffffb87424 */ /* 0x000fe200078e00ff */
[----:B------:R-:W-:Y:S01]  /*1ed30*/  SHF.L.U64.HI R15, R194, 0x1, R205 ;  /* 0x00000001c20f7819 */ /* 0x000fe200000102cd */
[C---:B------:R-:W-:Y:S01]  /*1ed40*/  IMAD.X R3, R4.reuse, 0x1, R17, P0 ;  /* 0x0000000104037824 */ /* 0x040fe200000e0611 */
[----:B------:R-:W-:Y:S04]  /*1ed50*/  MOV R34, 0x181f ;  /* 0x0000181f00227802 */ /* 0x000fe80000000f00 */
        /* <DEDUP_REMOVED lines=22> */
.L_x_2395:
[----:B------:R-:W-:Y:S01]  /*1eec0*/  IMAD.MOV.U32 R2, RZ, RZ, R192 ;  /* 0x000000ffff027224 */ /* 0x000fe200078e00c0 */
[----:B------:R-:W-:-:S02]  /*1eed0*/  MOV R9, 0x2 ;  /* 0x0000000200097802 */ /* 0x000fc40000000f00 */
[----:B------:R-:W-:Y:S02]  /*1eee0*/  MOV R3, 0x1ef00 ;  /* 0x0001ef0000037802 */ /* 0x000fe40000000f00 */
[----:B------:R-:W-:Y:S05]  /*1eef0*/  CALL.REL.NOINC `($__internal_38_$__cuda_sm70_shflsync_bfly_p) ;  /* 0x000094b000007944 */ /* 0x000fea0003c00000 */
[----:B------:R-:W-:Y:S01]  /*1ef00*/  MOV R0, R9 ;  /* 0x0000000900007202 */ /* 0x000fe20000000f00 */
[----:B------:R-:W-:Y:S05]  /*1ef10*/  BRA `(.L_x_2487) ;  /* 0xffff89b000007947 */ /* 0x000fea000383ffff */
.L_x_2396:
[----:B------:R-:W-:Y:S01]  /*1ef20*/  IMAD.MOV.U32 R2, RZ, RZ, R0 ;  /* 0x000000ffff027224 */ /* 0x000fe200078e0000 */
[----:B------:R-:W-:Y:S02]  /*1ef30*/  MOV R9, 0x1 ;  /* 0x0000000100097802 */ /* 0x000fe40000000f00 */
[----:B------:R-:W-:Y:S02]  /*1ef40*/  MOV R3, 0x1ef60 ;  /* 0x0001ef6000037802 */ /* 0x000fe40000000f00 */
[----:B-1----:R-:W-:Y:S05]  /*1ef50*/  CALL.REL.NOINC `($__internal_38_$__cuda_sm70_shflsync_bfly_p) ;  /* 0x0000945000007944 */ /* 0x002fea0003c00000 */
[----:B------:R-:W-:Y:S01]  /*1ef60*/  FADD.FTZ R0, R0, R9 ;  /* 0x0000000900007221 */ /* 0x000fe20000010000 */
[----:B------:R-:W-:Y:S02]  /*1ef70*/  MOV R2, R193 ;  /* 0x000000c100027202 */ /* 0x000fe40000000f00 */
[----:B------:R-:W-:Y:S02]  /*1ef80*/  MOV R9, 0x2 ;  /* 0x0000000200097802 */ /* 0x000fe40000000f00 */
[----:B------:R-:W-:Y:S02]  /*1ef90*/  MOV R3, 0x1efb0 ;  /* 0x0001efb000037802 */ /* 0x000fe40000000f00 */
[----:B------:R-:W-:Y:S05]  /*1efa0*/  CALL.REL.NOINC `($__internal_38_$__cuda_sm70_shflsync_bfly_p) ;  /* 0x0000940000007944 */ /* 0x000fea0003c00000 */
[----:B------:R-:W-:Y:S01]  /*1efb0*/  FADD.FTZ R193, R193, R9 ;  /* 0x00000009c1c17221 */ /* 0x000fe20000010000 */
[----:B------:R-:W-:-:S02]  /*1efc0*/  MOV R9, 0x1 ;  /* 0x0000000100097802 */ /* 0x000fc40000000f00 */
[----:B------:R-:W-:Y:S02]  /*1efd0*/  MOV R3, 0x1f000 ;  /* 0x0001f00000037802 */ /* 0x000fe40000000f00 */
[----:B------:R-:W-:Y:S02]  /*1efe0*/  MOV R2, R193 ;  /* 0x000000c100027202 */ /* 0x000fe40000000f00 */
[----:B------:R-:W-:Y:S05]  /*1eff0*/  CALL.REL.NOINC `($__internal_38_$__cuda_sm70_shflsync_bfly_p) ;  /* 0x000093b000007944 */ /* 0x000fea0003c00000 */
[----:B------:R-:W-:Y:S01]  /*1f000*/  MOV R3, R9 ;  /* 0x0000000900037202 */ /* 0x000fe20000000f00 */
[----:B------:R-:W-:Y:S05]  /*1f010*/  BRA `(.L_x_2488) ;  /* 0xffff892000007947 */ /* 0x000fea000383ffff */
.L_x_2403:
[----:B-1234-:R-:W-:Y:S01]  /*1f020*/  IMAD.MOV.U32 R35, RZ, RZ, R5 ;  /* 0x000000ffff237224 */ /* 0x01efe200078e0005 */
[----:B------:R-:W-:Y:S01]  /*1f030*/  MOV R34, 0x181f ;  /* 0x0000181f00227802 */ /* 0x000fe20000000f00 */
[----:B------:R-:W-:Y:S01]  /*1f040*/  IMAD.MOV.U32 R2, RZ, RZ, RZ ;  /* 0x000000ffff027224 */ /* 0x000fe200078e00ff */
[----:B------:R-:W-:Y:S02]  /*1f050*/  MOV R184, 0xffffffff ;  /* 0xffffffff00b87802 */ /* 0x000fe40000000f00 */
[----:B------:R-:W-:Y:S02]  /*1f060*/  MOV R3, 0x1f080 ;  /* 0x0001f08000037802 */ /* 0x000fe40000000f00 */
[----:B------:R-:W-:Y:S05]  /*1f070*/  CALL.REL.NOINC `($__internal_39_$__cuda_sm70_shflsync_idx_p) ;  /* 0x0000938000007944 */ /* 0x000fea0003c00000 */
[----:B------:R-:W-:Y:S01]  /*1f080*/  MOV R4, R185 ;  /* 0x000000b900047202 */ /* 0x000fe20000000f00 */
[----:B------:R-:W-:Y:S05]  /*1f090*/  BRA `(.L_x_2489) ;  /* 0xffffa19000007947 */ /* 0x000fea000383ffff */
.L_x_2404:
[----:B------:R-:W-:Y:S01]  /*1f0a0*/  IMAD.MOV.U32 R35, RZ, RZ, R14 ;  /* 0x000000ffff237224 */ /* 0x000fe200078e000e */
[----:B------:R-:W-:Y:S01]  /*1f0b0*/  MOV R34, 0x181f ;  /* 0x0000181f00227802 */ /* 0x000fe20000000f00 */
[----:B------:R-:W-:Y:S01]  /*1f0c0*/  IMAD.MOV.U32 R2, RZ, RZ, RZ ;  /* 0x000000ffff027224 */ /* 0x000fe200078e00ff */
[----:B------:R-:W-:-:S02]  /*1f0d0*/  MOV R184, 0xffffffff ;  /* 0xffffffff00b87802 */ /* 0x000fc40000000f00 */
[----:B------:R-:W-:Y:S02]  /*1f0e0*/  MOV R3, 0x1f100 ;  /* 0x0001f10000037802 */ /* 0x000fe40000000f00 */
[----:B-12---:R-:W-:Y:S05]  /*1f0f0*/  CALL.REL.NOINC `($__internal_39_$__cuda_sm70_shflsync_idx_p) ;  /* 0x0000930000007944 */ /* 0x006fea0003c00000 */
[----:B------:R-:W-:Y:S01]  /*1f100*/  MOV R0, R185 ;  /* 0x000000b900007202 */ /* 0x000fe20000000f00 */
[----:B------:R-:W-:Y:S05]  /*1f110*/  BRA `(.L_x_2490) ;  /* 0xffffa13000007947 */ /* 0x000fea000383ffff */
.L_x_2407:
[----:B------:R-:W-:Y:S01]  /*1f120*/  IMAD.MOV.U32 R35, RZ, RZ, R5 ;  /* 0x000000ffff237224 */ /* 0x000fe200078e0005 */
[----:B------:R-:W-:Y:S01]  /*1f130*/  MOV R34, 0x181f ;  /* 0x0000181f00227802 */ /* 0x000fe20000000f00 */
[----:B--2---:R-:W-:Y:S01]  /*1f140*/  IMAD.MOV.U32 R2, RZ, RZ, 0x1 ;  /* 0x00000001ff027424 */ /* 0x004fe200078e00ff */
[----:B------:R-:W-:Y:S02]  /*1f150*/  MOV R184, 0xffffffff ;  /* 0xffffffff00b87802 */ /* 0x000fe40000000f00 */
[----:B------:R-:W-:Y:S02]  /*1f160*/  MOV R3, 0x1f180 ;  /* 0x0001f18000037802 */ /* 0x000fe40000000f00 */
[----:B-1-34-:R-:W-:Y:S05]  /*1f170*/  CALL.REL.NOINC `($__internal_39_$__cuda_sm70_shflsync_idx_p) ;  /* 0x0000928000007944 */ /* 0x01afea0003c00000 */
        /* <DEDUP_REMOVED lines=9> */
.L_x_2410:
[----:B------:R-:W-:Y:S01]  /*1f210*/  IMAD.MOV.U32 R35, RZ, RZ, R5 ;  /* 0x000000ffff237224 */ /* 0x000fe200078e0005 */
[----:B------:R-:W-:Y:S01]  /*1f220*/  MOV R34, 0x181f ;  /* 0x0000181f00227802 */ /* 0x000fe20000000f00 */
[----:B-1----:R-:W-:Y:S01]  /*1f230*/  IMAD.MOV.U32 R2, RZ, RZ, 0x2 ;  /* 0x00000002ff027424 */ /* 0x002fe200078e00ff */
[----:B------:R-:W-:-:S02]  /*1f240*/  MOV R184, 0xffffffff ;  /* 0xffffffff00b87802 */ /* 0x000fc40000000f00 */
[----:B------:R-:W-:Y:S02]  /*1f250*/  MOV R3, 0x1f270 ;  /* 0x0001f27000037802 */ /* 0x000fe40000000f00 */
[----:B--234-:R-:W-:Y:S05]  /*1f260*/  CALL.REL.NOINC `($__internal_39_$__cuda_sm70_shflsync_idx_p) ;  /* 0x0000919000007944 */ /* 0x01cfea0003c00000 */
[----:B------:R-:W-:Y:S01]  /*1f270*/  MOV R4, R185 ;  /* 0x000000b900047202 */ /* 0x000fe20000000f00 */
[----:B------:R-:W-:Y:S05]  /*1f280*/  BRA `(.L_x_2492) ;  /* 0xffffa23000007947 */ /* 0x000fea000383ffff */
.L_x_2411:
[----:B------:R-:W-:Y:S01]  /*1f290*/  IMAD.MOV.U32 R35, RZ, RZ, R14 ;  /* 0x000000ffff237224 */ /* 0x000fe200078e000e */
[----:B------:R-:W-:Y:S01]  /*1f2a0*/  MOV R34, 0x181f ;  /* 0x0000181f00227802 */ /* 0x000fe20000000f00 */
[----:B------:R-:W-:Y:S01]  /*1f2b0*/  IMAD.MOV.U32 R2, RZ, RZ, 0x2 ;  /* 0x00000002ff027424 */ /* 0x000fe200078e00ff */
[----:B------:R-:W-:Y:S02]  /*1f2c0*/  MOV R184, 0xffffffff ;  /* 0xffffffff00b87802 */ /* 0x000fe40000000f00 */
[----:B------:R-:W-:Y:S02]  /*1f2d0*/  MOV R3, 0x1f2f0 ;  /* 0x0001f2f000037802 */ /* 0x000fe40000000f00 */
[----:B-1234-:R-:W-:Y:S05]  /*1f2e0*/  CALL.REL.NOINC `($__internal_39_$__cuda_sm70_shflsync_idx_p) ;  /* 0x0000911000007944 */ /* 0x01efea0003c00000 */
[----:B------:R-:W-:Y:S01]  /*1f2f0*/  MOV R0, R185 ;  /* 0x000000b900007202 */ /* 0x000fe20000000f00 */
[----:B------:R-:W-:Y:S05]  /*1f300*/  BRA `(.L_x_2493) ;  /* 0xffffa1d000007947 */ /* 0x000fea000383ffff */
.L_x_2414:
[----:B------:R-:W-:Y:S01]  /*1f310*/  IMAD.MOV.U32 R35, RZ, RZ, R5 ;  /* 0x000000ffff237224 */ /* 0x000fe200078e0005 */
[----:B------:R-:W-:Y:S01]  /*1f320*/  MOV R34, 0x181f ;  /* 0x0000181f00227802 */ /* 0x000fe20000000f00 */
[----:B-1----:R-:W-:Y:S01]  /*1f330*/  IMAD.MOV.U32 R2, RZ, RZ, 0x3 ;  /* 0x00000003ff027424 */ /* 0x002fe200078e00ff */
[----:B------:R-:W-:-:S02]  /*1f340*/  MOV R184, 0xffffffff ;  /* 0xffffffff00b87802 */ /* 0x000fc40000000f00 */
[----:B------:R-:W-:Y:S02]  /*1f350*/  MOV R3, 0x1f370 ;  /* 0x0001f37000037802 */ /* 0x000fe40000000f00 */
[----:B--234-:R-:W-:Y:S05]  /*1f360*/  CALL.REL.NOINC `($__internal_39_$__cuda_sm70_shflsync_idx_p) ;  /* 0x0000909000007944 */ /* 0x01cfea0003c00000 */
        /* <DEDUP_REMOVED lines=9> */
.L_x_2416:
[----:B------:R-:W-:Y:S01]  /*1f400*/  IMAD.MOV.U32 R35, RZ, RZ, R5 ;  /* 0x000000ffff237224 */ /* 0x000fe200078e0005 */
[----:B------:R-:W-:Y:S01]  /*1f410*/  MOV R34, 0x1c1f ;  /* 0x00001c1f00227802 */ /* 0x000fe20000000f00 */
[----:B------:R-:W-:Y:S01]  /*1f420*/  IMAD.MOV.U32 R2, RZ, RZ, RZ ;  /* 0x000000ffff027224 */ /* 0x000fe200078e00ff */
[----:B------:R-:W-:Y:S02]  /*1f430*/  MOV R184, 0xffffffff ;  /* 0xffffffff00b87802 */ /* 0x000fe40000000f00 */
[----:B------:R-:W-:-:S02]  /*1f440*/  MOV R3, 0x1f460 ;  /* 0x0001f46000037802 */ /* 0x000fc40000000f00 */
[----:B------:R-:W-:Y:S05]  /*1f450*/  CALL.REL.NOINC `($__internal_39_$__cuda_sm70_shflsync_idx_p) ;  /* 0x00008fa000007944 */ /* 0x000fea0003c00000 */
[----:B------:R-:W-:Y:S01]  /*1f460*/  MOV R4, R185 ;  /* 0x000000b900047202 */ /* 0x000fe20000000f00 */
[----:B------:R-:W-:Y:S05]  /*1f470*/  BRA `(.L_x_2495) ;  /* 0xffffa4c000007947 */ /* 0x000fea000383ffff */
.L_x_2417:
        /* <DEDUP_REMOVED lines=8> */
.L_x_2420:
[----:B------:R-:W-:Y:S01]  /*1f500*/  IMAD.MOV.U32 R35, RZ, RZ, R5 ;  /* 0x000000ffff237224 */ /* 0x000fe200078e0005 */
[----:B------:R-:W-:Y:S01]  /*1f510*/  MOV R34, 0x1c1f ;  /* 0x00001c1f00227802 */ /* 0x000fe20000000f00 */
[----:B-1----:R-:W-:Y:S01]  /*1f520*/  IMAD.MOV.U32 R2, RZ, RZ, 0x1 ;  /* 0x00000001ff027424 */ /* 0x002fe200078e00ff */
[----:B------:R-:W-:Y:S02]  /*1f530*/  MOV R184, 0xffffffff ;  /* 0xffffffff00b87802 */ /* 0x000fe40000000f00 */
[----:B------:R-:W-:Y:S02]  /*1f540*/  MOV R3, 0x1f560 ;  /* 0x0001f56000037802 */ /* 0x000fe40000000f00 */
[----:B--234-:R-:W-:Y:S05]  /*1f550*/  CALL.REL.NOINC `($__internal_39_$__cuda_sm70_shflsync_idx_p) ;  /* 0x00008ea000007944 */ /* 0x01cfea0003c00000 */
        /* <DEDUP_REMOVED lines=9> */
.L_x_2424:
[----:B------:R-:W-:Y:S01]  /*1f5f0*/  IMAD.MOV.U32 R35, RZ, RZ, R5 ;  /* 0x000000ffff237224 */ /* 0x000fe200078e0005 */
[----:B------:R-:W-:Y:S01]  /*1f600*/  MOV R34, 0x181f ;  /* 0x0000181f00227802 */ /* 0x000fe20000000f00 */
[----:B------:R-:W-:Y:S01]  /*1f610*/  IMAD.MOV.U32 R2, RZ, RZ, RZ ;  /* 0x000000ffff027224 */ /* 0x000fe200078e00ff */
[----:B------:R-:W-:-:S02]  /*1f620*/  MOV R184, 0xffffffff ;  /* 0xffffffff00b87802 */ /* 0x000fc40000000f00 */
[----:B------:R-:W-:Y:S02]  /*1f630*/  MOV R3, 0x1f650 ;  /* 0x0001f65000037802 */ /* 0x000fe40000000f00 */
[----:B--2---:R-:W-:Y:S05]  /*1f640*/  CALL.REL.NOINC `($__internal_39_$__cuda_sm70_shflsync_idx_p) ;  /* 0x00008db000007944 */ /* 0x004fea0003c00000 */
[----:B------:R-:W-:Y:S01]  /*1f650*/  MOV R4, R185 ;  /* 0x000000b900047202 */ /* 0x000fe20000000f00 */
[----:B------:R-:W-:Y:S05]  /*1f660*/  BRA `(.L_x_2498) ;  /* 0xffffbdc000007947 */ /* 0x000fea000383ffff */
.L_x_2425:
[----:B------:R-:W-:Y:S01]  /*1f670*/  IMAD.MOV.U32 R35, RZ, RZ, R14 ;  /* 0x000000ffff237224 */ /* 0x000fe200078e000e */
[----:B------:R-:W-:Y:S01]  /*1f680*/  MOV R34, 0x181f ;  /* 0x0000181f00227802 */ /* 0x000fe20000000f00 */
[----:B------:R-:W-:Y:S01]  /*1f690*/  IMAD.MOV.U32 R2, RZ, RZ, RZ ;  /* 0x000000ffff027224 */ /* 0x000fe200078e00ff */
[----:B------:R-:W-:Y:S02]  /*1f6a0*/  MOV R184, 0xffffffff ;  /* 0xffffffff00b87802 */ /* 0x000fe40000000f00 */
[----:B------:R-:W-:Y:S02]  /*1f6b0*/  MOV R3, 0x1f6d0 ;  /* 0x0001f6d000037802 */ /* 0x000fe40000000f00 */
[----:B-123--:R-:W-:Y:S05]  /*1f6c0*/  CALL.REL.NOINC `($__internal_39_$__cuda_sm70_shflsync_idx_p) ;  /* 0x00008d3000007944 */ /* 0x00efea0003c00000 */
[----:B------:R-:W-:Y:S01]  /*1f6d0*/  MOV R0, R185 ;  /* 0x000000b900007202 */ /* 0x000fe20000000f00 */
[----:B------:R-:W-:Y:S05]  /*1f6e0*/  BRA `(.L_x_2499) ;  /* 0xffffbd6000007947 */ /* 0x000fea000383ffff */
.L_x_2428:
        /* <DEDUP_REMOVED lines=15> */
.L_x_2431:
[----:B------:R-:W-:Y:S01]  /*1f7e0*/  IMAD.MOV.U32 R35, RZ, RZ, R5 ;  /* 0x000000ffff237224 */ /* 0x000fe200078e0005 */
[----:B------:R-:W-:Y:S01]  /*1f7f0*/  MOV R34, 0x181f ;  /* 0x0000181f00227802 */ /* 0x000fe20000000f00 */
[----:B-1----:R-:W-:Y:S01]  /*1f800*/  IMAD.MOV.U32 R2, RZ, RZ, 0x2 ;  /* 0x00000002ff027424 */ /* 0x002fe200078e00ff */
[----:B------:R-:W-:Y:S02]  /*1f810*/  MOV R184, 0xffffffff ;  /* 0xffffffff00b87802 */ /* 0x000fe40000000f00 */
[----:B------:R-:W-:-:S02]  /*1f820*/  MOV R3, 0x1f840 ;  /* 0x0001f84000037802 */ /* 0x000fc40000000f00 */
[----:B--234-:R-:W-:Y:S05]  /*1f830*/  CALL.REL.NOINC `($__internal_39_$__cuda_sm70_shflsync_idx_p) ;  /* 0x00008bc000007944 */ /* 0x01cfea0003c00000 */
[----:B------:R-:W-:Y:S01]  /*1f840*/  MOV R4, R185 ;  /* 0x000000b900047202 */ /* 0x000fe20000000f00 */
[----:B------:R-:W-:Y:S05]  /*1f850*/  BRA `(.L_x_2501) ;  /* 0xffffbe6000007947 */ /* 0x000fea000383ffff */
.L_x_2432:
        /* <DEDUP_REMOVED lines=8> */
.L_x_2435:
        /* <DEDUP_REMOVED lines=15> */
.L_x_2437:
        /* <DEDUP_REMOVED lines=8> */
.L_x_2438:
[----:B------:R-:W-:Y:S01]  /*1fa50*/  IMAD.MOV.U32 R35, RZ, RZ, R29 ;  /* 0x000000ffff237224 */ /* 0x000fe200078e001d */
[----:B------:R-:W-:Y:S01]  /*1fa60*/  MOV R34, 0x1f ;  /* 0x0000001f00227802 */ /* 0x000fe20000000f00 */
[----:B------:R-:W-:Y:S01]  /*1fa70*/  IMAD.MOV.U32 R2, RZ, RZ, 0x1 ;  /* 0x00000001ff027424 */ /* 0x000fe200078e00ff */
[----:B------:R-:W-:Y:S02]  /*1fa80*/  MOV R184, 0xffffffff ;  /* 0xffffffff00b87802 */ /* 0x000fe40000000f00 */
[----:B------:R-:W-:Y:S02]  /*1fa90*/  MOV R3, 0x1fab0 ;  /* 0x0001fab000037802 */ /* 0x000fe40000000f00 */
[----:B-12---:R-:W-:Y:S05]  /*1faa0*/  CALL.REL.NOINC `($__internal_39_$__cuda_sm70_shflsync_idx_p) ;  /* 0x0000895000007944 */ /* 0x006fea0003c00000 */
[----:B------:R-:W-:Y:S01]  /*1fab0*/  MOV R8, R185 ;  /* 0x000000b900087202 */ /* 0x000fe20000000f00 */
[----:B------:R-:W-:Y:S05]  /*1fac0*/  BRA `(.L_x_2505) ;  /* 0xffffbf6000007947 */ /* 0x000fea000383ffff */
.L_x_2439:
[----:B------:R-:W-:Y:S02]  /*1fad0*/  MOV R3, 0x1 ;  /* 0x0000000100037802 */ /* 0x000fe40000000f00 */
[----:B------:R-:W-:Y:S02]  /*1fae0*/  MOV R2, 0x1fb00 ;  /* 0x0001fb0000027802 */ /* 0x000fe40000000f00 */
[----:B-1234-:R-:W-:Y:S05]  /*1faf0*/  CALL.REL.NOINC `($__internal_40_$__cuda_sm70_shflsync_up_p) ;  /* 0x0000895000007944 */ /* 0x01efea0003c00000 */
[----:B------:R-:W-:Y:S05]  /*1fb00*/  BRA `(.L_x_2506) ;  /* 0xffffc04000007947 */ /* 0x000fea000383ffff */
.L_x_2440:
[----:B------:R-:W-:Y:S02]  /*1fb10*/  MOV R3, 0x2 ;  /* 0x0000000200037802 */ /* 0x000fe40000000f00 */
[----:B------:R-:W-:-:S02]  /*1fb20*/  MOV R2, 0x1fb40 ;  /* 0x0001fb4000027802 */ /* 0x000fc40000000f00 */
[----:B--2-4-:R-:W-:Y:S05]  /*1fb30*/  CALL.REL.NOINC `($__internal_40_$__cuda_sm70_shflsync_up_p) ;  /* 0x0000891000007944 */ /* 0x014fea0003c00000 */
        /* <DEDUP_REMOVED lines=25> */
.L_x_2444:
[----:B------:R-:W-:Y:S02]  /*1fcd0*/  MOV R3, 0x1 ;  /* 0x0000000100037802 */ /* 0x000fe40000000f00 */
[----:B------:R-:W-:Y:S02]  /*1fce0*/  MOV R2, 0x1fd00 ;  /* 0x0001fd0000027802 */ /* 0x000fe40000000f00 */
[----:B------:R-:W-:Y:S05]  /*1fcf0*/  CALL.REL.NOINC `($__internal_40_$__cuda_sm70_shflsync_up_p) ;  /* 0x0000875000007944 */ /* 0x000fea0003c00000 */
[----:B------:R-:W-:Y:S01]  /*1fd00*/  MOV R2, R4 ;  /* 0x0000000400027202 */ /* 0x000fe20000000f00 */
[----:B------:R-:W-:Y:S05]  /*1fd10*/  BRA `(.L_x_2508) ;  /* 0xffffc08000007947 */ /* 0x000fea000383ffff */
.L_x_2445:
        /* <DEDUP_REMOVED lines=28> */
.L_x_2447:
[----:B------:R-:W-:Y:S02]  /*1fee0*/  SEL R0, RZ, 0x1, P0 ;  /* 0x00000001ff007807 */ /* 0x000fe40000000000 */
[----:B------:R-:W-:Y:S02]  /*1fef0*/  MOV R2, 0x1ff10 ;  /* 0x0001ff1000027802 */ /* 0x000fe40000000f00 */
[----:B-1----:R-:W-:Y:S05]  /*1ff00*/  CALL.REL.NOINC `($__internal_41_$__cuda_sm70_votesync_ballot) ;  /* 0x000085a000007944 */ /* 0x002fea0003c00000 */
[----:B------:R-:W-:Y:S01]  /*1ff10*/  MOV R12, R0 ;  /* 0x00000000000c7202 */ /* 0x000fe20000000f00 */
[----:B------:R-:W-:Y:S05]  /*1ff20*/  BRA `(.L_x_2510) ;  /* 0xffffc00000007947 */ /* 0x000fea000383ffff */
.L_x_2448:
[----:B------:R-:W-:Y:S01]  /*1ff30*/  IMAD.MOV.U32 R35, RZ, RZ, R6 ;  /* 0x000000ffff237224 */ /* 0x000fe200078e0006 */
[----:B------:R-:W-:Y:S01]  /*1ff40*/  MOV R34, 0x1f ;  /* 0x0000001f00227802 */ /* 0x000fe20000000f00 */
[----:B------:R-:W-:Y:S01]  /*1ff50*/  IMAD.MOV.U32 R2, RZ, RZ, R0 ;  /* 0x000000ffff027224 */ /* 0x000fe200078e0000 */
[----:B------:R-:W-:Y:S02]  /*1ff60*/  MOV R184, 0xffffffff ;  /* 0xffffffff00b87802 */ /* 0x000fe40000000f00 */
[----:B------:R-:W-:Y:S02]  /*1ff70*/  MOV R3, 0x1ff90 ;  /* 0x0001ff9000037802 */ /* 0x000fe40000000f00 */
[----:B-1----:R-:W-:Y:S05]  /*1ff80*/  CALL.REL.NOINC `($__internal_39_$__cuda_sm70_shflsync_idx_p) ;  /* 0x0000847000007944 */ /* 0x002fea0003c00000 */
[----:B------:R-:W-:Y:S01]  /*1ff90*/  IMAD.MOV.U32 R8, RZ, RZ, R185 ;  /* 0x000000ffff087224 */ /* 0x000fe200078e00b9 */
[----:B------:R-:W-:Y:S01]  /*1ffa0*/  MOV R35, R7 ;  /* 0x0000000700237202 */ /* 0x000fe20000000f00 */
[----:B------:R-:W-:Y:S01]  /*1ffb0*/  IMAD.MOV.U32 R2, RZ, RZ, R0 ;  /* 0x000000ffff027224 */ /* 0x000fe200078e0000 */
[----:B------:R-:W-:Y:S01]  /*1ffc0*/  MOV R34, 0x1f ;  /* 0x0000001f00227802 */ /* 0x000fe20000000f00 */
[----:B------:R-:W-:Y:S01]  /*1ffd0*/  IMAD.MOV.U32 R184, RZ, RZ, -0x1 ;  /* 0xffffffffffb87424 */ /* 0x000fe200078e00ff */
[----:B------:R-:W-:-:S02]  /*1ffe0*/  MOV R3, 0x20000 ;  /* 0x0002000000037802 */ /* 0x000fc40000000f00 */
[----:B------:R-:W-:Y:S05]  /*1fff0*/  CALL.REL.NOINC `($__internal_39_$__cuda_sm70_shflsync_idx_p) ;  /* 0x0000840000007944 */ /* 0x000fea0003c00000 */
[----:B------:R-:W-:Y:S01]  /*20000*/  MOV R7, R185 ;  /* 0x000000b900077202 */ /* 0x000fe20000000f00 */
[----:B------:R-:W-:Y:S05]  /*20010*/  BRA `(.L_x_2511) ;  /* 0xffffbf6000007947 */ /* 0x000fea000383ffff */
.L_x_2451:
[----:B------:R-:W-:Y:S01]  /*20020*/  IMAD.MOV.U32 R35, RZ, RZ, R4 ;  /* 0x000000ffff237224 */ /* 0x000fe200078e0004 */
[----:B------:R-:W-:Y:S01]  /*20030*/  MOV R34, 0x1f ;  /* 0x0000001f00227802 */ /* 0x000fe20000000f00 */
[----:B------:R-:W-:Y:S01]  /*20040*/  IMAD.MOV.U32 R2, RZ, RZ, R0 ;  /* 0x000000ffff027224 */ /* 0x000fe200078e0000 */
[----:B------:R-:W-:-:S02]  /*20050*/  MOV R184, 0xffffffff ;  /* 0xffffffff00b87802 */ /* 0x000fc40000000f00 */
[----:B------:R-:W-:Y:S02]  /*20060*/  MOV R3, 0x20080 ;  /* 0x0002008000037802 */ /* 0x000fe40000000f00 */
[----:B-1-34-:R-:W-:Y:S05]  /*20070*/  CALL.REL.NOINC `($__internal_39_$__cuda_sm70_shflsync_idx_p) ;  /* 0x0000838000007944 */ /* 0x01afea0003c00000 */
[----:B------:R-:W-:Y:S01]  /*20080*/  MOV R13, R185 ;  /* 0x000000b9000d7202 */ /* 0x000fe20000000f00 */
[----:B------:R-:W-:Y:S05]  /*20090*/  BRA `(.L_x_2450) ;  /* 0xffffbf4000007947 */ /* 0x000fea000383ffff */
        .type           $_ZN7cutlass13device_kernelIN5flash19enable_sm80_to_sm89INS1_16FlashAttnFwdSm80INS1_25CollectiveMainloopFwdSm80ILi8ELi2ELb0EN4cute5tupleIJNS5_1CILi128EEENS7_ILi64EEENS7_ILi192EEEEEELi192ENS_10bfloat16_tEfNS_4arch4Sm80ELb0ELb1ELb0ELb1ELb1ELb1ELb1ELb1EEENS1_21CollectiveEpilogueFwdINS6_IJS8_SA_S9_EEENS6_IJNS7_ILi1EEESI_SI_EEESC_SE_Li256ELb1ELb1ELb1ELb0EEENS1_36VarlenDynamicPersistentTileSchedulerILi128ELi64ELi256ELi256ELb1ELb1ELb0ELb1ELb0ELb1EEEEEEEEEvNT_6ParamsE$_ZZN5flash25CollectiveMainloopFwdSm80ILi8ELi2ELb0EN4cute5tupleIJNS1_1CILi128EEENS3_ILi64EEENS3_ILi192EEEEEELi192EN7cutlass10bfloat16_tEfNS8_4arch4Sm80ELb0ELb1ELb0ELb1ELb1ELb1ELb1ELb1EE3mmaINS_16FlashAttnFwdSm80ISC_NS_21CollectiveEpilogueFwdINS2_IJS4_S6_S5_EEENS2_IJNS3_ILi1EEESH_SH_EEES9_SB_Li256ELb1ELb1ELb1ELb0EEENS_36VarlenDynamicPersistentTileSchedulerILi128ELi64ELi256ELi256ELb1ELb1ELb0ELb1ELb0ELb1EEEE13SharedStorageENS1_6TensorINS1_11ArrayEngineIfLm96EEENS1_6LayoutINS2_IJNS2_IJNS3_ILi2EEESS_EEESH_NS3_ILi24EEEEEENS2_IJNS2_IJSH_SS_EEENS3_ILi0EEENS3_ILi4EEEEEEEEEENS_7SoftmaxILi2ELi0EEEEEbRKNSC_6ParamsERT0_RT1_iRKNS_16SeqlenInfoQKNewKILb1ELb1EEENS2_IJiiiiEEERT_ENKUlvE_clEv,@function
        .size           $_ZN7cutlass13device_kernelIN5flash19enable_sm80_to_sm89INS1_16FlashAttnFwdSm80INS1_25CollectiveMainloopFwdSm80ILi8ELi2ELb0EN4cute5tupleIJNS5_1CILi128EEENS7_ILi64EEENS7_ILi192EEEEEELi192ENS_10bfloat16_tEfNS_4arch4Sm80ELb0ELb1ELb0ELb1ELb1ELb1ELb1ELb1EEENS1_21CollectiveEpilogueFwdINS6_IJS8_SA_S9_EEENS6_IJNS7_ILi1EEESI_SI_EEESC_SE_Li256ELb1ELb1ELb1ELb0EEENS1_36VarlenDynamicPersistentTileSchedulerILi128ELi64ELi256ELi256ELb1ELb1ELb0ELb1ELb0ELb1EEEEEEEEEvNT_6ParamsE$_ZZN5flash25CollectiveMainloopFwdSm80ILi8ELi2ELb0EN4cute5tupleIJNS1_1CILi128EEENS3_ILi64EEENS3_ILi192EEEEEELi192EN7cutlass10bfloat16_tEfNS8_4arch4Sm80ELb0ELb1ELb0ELb1ELb1ELb1ELb1ELb1EE3mmaINS_16FlashAttnFwdSm80ISC_NS_21CollectiveEpilogueFwdINS2_IJS4_S6_S5_EEENS2_IJNS3_ILi1EEESH_SH_EEES9_SB_Li256ELb1ELb1ELb1ELb0EEENS_36VarlenDynamicPersistentTileSchedulerILi128ELi64ELi256ELi256ELb1ELb1ELb0ELb1ELb0ELb1EEEE13SharedStorageENS1_6TensorINS1_11ArrayEngineIfLm96EEENS1_6LayoutINS2_IJNS2_IJNS3_ILi2EEESS_EEESH_NS3_ILi24EEEEEENS2_IJNS2_IJSH_SS_EEENS3_ILi0EEENS3_ILi4EEEEEEEEEENS_7SoftmaxILi2ELi0EEEEEbRKNSC_6ParamsERT0_RT1_iRKNS_16SeqlenInfoQKNewKILb1ELb1EEENS2_IJiiiiEEERT_ENKUlvE_clEv,($__internal_38_$__cuda_sm70_shflsync_bfly_p - $_ZN7cutlass13device_kernelIN5flash19enable_sm80_to_sm89INS1_16FlashAttnFwdSm80INS1_25CollectiveMainloopFwdSm80ILi8ELi2ELb0EN4cute5tupleIJNS5_1CILi128EEENS7_ILi64EEENS7_ILi192EEEEEELi192ENS_10bfloat16_tEfNS_4arch4Sm80ELb0ELb1ELb0ELb1ELb1ELb1ELb1ELb1EEENS1_21CollectiveEpilogueFwdINS6_IJS8_SA_S9_EEENS6_IJNS7_ILi1EEESI_SI_EEESC_SE_Li256ELb1ELb1ELb1ELb0EEENS1_36VarlenDynamicPersistentTileSchedulerILi128ELi64ELi256ELi256ELb1ELb1ELb0ELb1ELb0ELb1EEEEEEEEEvNT_6ParamsE$_ZZN5flash25CollectiveMainloopFwdSm80ILi8ELi2ELb0EN4cute5tupleIJNS1_1CILi128EEENS3_ILi64EEENS3_ILi192EEEEEELi192EN7cutlass10bfloat16_tEfNS8_4arch4Sm80ELb0ELb1ELb0ELb1ELb1ELb1ELb1ELb1EE3mmaINS_16FlashAttnFwdSm80ISC_NS_21CollectiveEpilogueFwdINS2_IJS4_S6_S5_EEENS2_IJNS3_ILi1EEESH_SH_EEES9_SB_Li256ELb1ELb1ELb1ELb0EEENS_36VarlenDynamicPersistentTileSchedulerILi128ELi64ELi256ELi256ELb1ELb1ELb0ELb1ELb0ELb1EEEE13SharedStorageENS1_6TensorINS1_11ArrayEngineIfLm96EEENS1_6LayoutINS2_IJNS2_IJNS3_ILi2EEESS_EEESH_NS3_ILi24EEEEEENS2_IJNS2_IJSH_SS_EEENS3_ILi0EEENS3_ILi4EEEEEEEEEENS_7SoftmaxILi2ELi0EEEEEbRKNSC_6ParamsERT0_RT1_iRKNS_16SeqlenInfoQKNewKILb1ELb1EEENS2_IJiiiiEEERT_ENKUlvE_clEv)
$_ZN7cutlass13device_kernelIN5flash19enable_sm80_to_sm89INS1_16FlashAttnFwdSm80INS1_25CollectiveMainloopFwdSm80ILi8ELi2ELb0EN4cute5tupleIJNS5_1CILi128EEENS7_ILi64EEENS7_ILi192EEEEEELi192ENS_10bfloat16_tEfNS_4arch4Sm80ELb0ELb1ELb0ELb1ELb1ELb1ELb1ELb1EEENS1_21CollectiveEpilogueFwdINS6_IJS8_SA_S9_EEENS6_IJNS7_ILi1EEESI_SI_EEESC_SE_Li256ELb1ELb1ELb1ELb0EEENS1_36VarlenDynamicPersistentTileSchedulerILi128ELi64ELi256ELi256ELb1ELb1ELb0ELb1ELb0ELb1EEEEEEEEEvNT_6ParamsE$_ZZN5flash25CollectiveMainloopFwdSm80ILi8ELi2ELb0EN4cute5tupleIJNS1_1CILi128EEENS3_ILi64EEENS3_ILi192EEEEEELi192EN7cutlass10bfloat16_tEfNS8_4arch4Sm80ELb0ELb1ELb0ELb1ELb1ELb1ELb1ELb1EE3mmaINS_16FlashAttnFwdSm80ISC_NS_21CollectiveEpilogueFwdINS2_IJS4_S6_S5_EEENS2_IJNS3_ILi1EEESH_SH_EEES9_SB_Li256ELb1ELb1ELb1ELb0EEENS_36VarlenDynamicPersistentTileSchedulerILi128ELi64ELi256ELi256ELb1ELb1ELb0ELb1ELb0ELb1EEEE13SharedStorageENS1_6TensorINS1_11ArrayEngineIfLm96EEENS1_6LayoutINS2_IJNS2_IJNS3_ILi2EEESS_EEESH_NS3_ILi24EEEEEENS2_IJNS2_IJSH_SS_EEENS3_ILi0EEENS3_ILi4EEEEEEEEEENS_7SoftmaxILi2ELi0EEEEEbRKNSC_6ParamsERT0_RT1_iRKNS_16SeqlenInfoQKNewKILb1ELb1EEENS2_IJiiiiEEERT_ENKUlvE_clEv:
        /* <DEDUP_REMOVED lines=9> */
[----:B------:R-:W-:Y:S05]  /*20130*/  RET.REL.NODEC R2 `(_ZN7cutlass13device_kernelIN5flash19enable_sm80_to_sm89INS1_16FlashAttnFwdSm80INS1_25CollectiveMainloopFwdSm80ILi8ELi2ELb0EN4cute5tupleIJNS5_1CILi128EEENS7_ILi64EEENS7_ILi192EEEEEELi192ENS_10bfloat16_tEfNS_4arch4Sm80ELb0ELb1ELb0ELb1ELb1ELb1ELb1ELb1EEENS1_21CollectiveEpilogueFwdINS6_IJS8_SA_S9_EEENS6_IJNS7_ILi1EEESI_SI_EEESC_SE_Li256ELb1ELb1ELb1ELb0EEENS1_36VarlenDynamicPersistentTileSchedulerILi128ELi64ELi256ELi256ELb1ELb1ELb0ELb1ELb0ELb1EEEEEEEEEvNT_6ParamsE) ;  /* 0xfffdfec002007950 */ /* 0x000fea0003c3ffff */
.L_x_2512:
[----:B------:R-:W2:Y:S04]  /*20140*/  LDL.64 R6, [R27+0x8] ;  /* 0x000008001b067983 */ /* 0x000ea80000100a00 */
[----:B------:R-:W3:Y:S04]  /*20150*/  LDL.64 R2, [R27+0x18] ;  /* 0x000018001b027983 */ /* 0x000ee80000100a00 */
[----:B------:R-:W4:Y:S01]  /*20160*/  LDL.64 R12, [R27+0x20] ;  /* 0x000020001b0c7983 */ /* 0x000f220000100a00 */
[----:B------:R-:W-:-:S03]  /*20170*/  ULDC.64 UR4, c[0x0][0x118] ;  /* 0x0000460000047ab9 */ /* 0x000fc60000000a00 */
[----:B------:R-:W4:Y:S04]  /*20180*/  LDL.64 R14, [R27+0x10] ;  /* 0x000010001b0e7983 */ /* 0x000f280000100a00 */
[----:B------:R-:W4:Y:S04]  /*20190*/  LD.E.64 R8, [R4.64+0x120] ;  /* 0x0001200404087980 */ /* 0x000f28000c101b00 */
[----:B------:R-:W4:Y:S04]  /*201a0*/  LD.E.U8 R25, [R4.64+0x138] ;  /* 0x0001380404197980 */ /* 0x000f28000c101100 */
[----:B------:R1:W5:Y:S04]  /*201b0*/  LD.E R24, [R4.64+0x164] ;  /* 0x0001640404187980 */ /* 0x000368000c101900 */
[----:B------:R1:W5:Y:S04]  /*201c0*/  LD.E.64 R18, [R4.64+0x110] ;  /* 0x0001100404127980 */ /* 0x000368000c101b00 */
[----:B------:R1:W5:Y:S04]  /*201d0*/  LD.E.64 R16, [R4.64+0x128] ;  /* 0x0001280404107980 */ /* 0x000368000c101b00 */
[----:B--2---:R4:W2:Y:S04]  /*201e0*/  LD.E R49, [R6.64] ;  /* 0x0000000406317980 */ /* 0x0048a8000c101900 */
[----:B---3--:R-:W3:Y:S04]  /*201f0*/  LD.E R0, [R2.64+0x20] ;  /* 0x0000200402007980 */ /* 0x008ee8000c101900 */
[----:B----4-:R3:W4:Y:S04]  /*20200*/  LD.E R13, [R12.64] ;  /* 0x000000040c0d7980 */ /* 0x010728000c101900 */
[----:B------:R1:W5:Y:S04]  /*20210*/  LD.E R26, [R14.64] ;  /* 0x000000040e1a7980 */ /* 0x000368000c101900 */
[----:B------:R-:W4:Y:S01]  /*20220*/  LD.E.64 R6, [R4.64+0x130] ;  /* 0x0001300404067980 */ /* 0x000f22000c101b00 */
[----:B------:R-:W-:-:S02]  /*20230*/  ISETP.NE.AND P0, PT, R25, RZ, PT ;  /* 0x000000ff1900720c */ /* 0x000fc40003f05270 */
[----:B--2---:R-:W-:Y:S02]  /*20240*/  SHF.R.S32.HI R105, RZ, 0x1f, R49 ;  /* 0x0000001fff697819 */ /* 0x004fe40000011431 */
[----:B---3--:R-:W-:Y:S01]  /*20250*/  SHF.R.S32.HI R12, RZ, 0x1f, R0 ;  /* 0x0000001fff0c7819 */ /* 0x008fe20000011400 */
[----:B-1----:R-:W-:Y:S01]  /*20260*/  IMAD R14, R9, R0, RZ ;  /* 0x00000000090e7224 */ /* 0x002fe200078e02ff */
[----:B------:R-:W-:-:S03]  /*20270*/  LEA.HI R2, R105, R49, RZ, 0x2 ;  /* 0x0000003169027211 */ /* 0x000fc600078f10ff */
[C---:B------:R-:W-:Y:S01]  /*20280*/  IMAD R14, R8.reuse, R12, R14 ;  /* 0x0000000c080e7224 */ /* 0x040fe200078e020e */
[----:B------:R-:W-:Y:S01]  /*20290*/  SHF.R.S32.HI R69, RZ, 0x2, R2 ;  /* 0x00000002ff457819 */ /* 0x000fe20000011402 */
[----:B------:R-:W-:-:S04]  /*202a0*/  IMAD.WIDE.U32 R22, R8, R0, RZ ;  /* 0x0000000008167225 */ /* 0x000fc800078e00ff */
[----:B----4-:R-:W-:Y:S02]  /*202b0*/  IMAD R28, R13, 0x80, R69 ;  /* 0x000000800d1c7824 */ /* 0x010fe400078e0245 */
[----:B------:R-:W-:-:S04]  /*202c0*/  IMAD R3, R7, R0, RZ ;  /* 0x0000000007037224 */ /* 0x000fc800078e02ff */
[----:B------:R-:W-:Y:S01]  /*202d0*/  IMAD R12, R6, R12, R3 ;  /* 0x0000000c060c7224 */ /* 0x000fe200078e0203 */
[----:B------:R-:W-:Y:S01]  /*202e0*/  LOP3.LUT R3, R2, 0xfffffffc, RZ, 0xc0, !PT ;  /* 0xfffffffc02037812 */ /* 0x000fe200078ec0ff */
[----:B------:R-:W-:-:S04]  /*202f0*/  IMAD.WIDE.U32 R20, R6, R0, RZ ;  /* 0x0000000006147225 */ /* 0x000fc800078e00ff */
[----:B------:R-:W-:Y:S01]  /*20300*/  IMAD.IADD R48, R49, 0x1, -R3 ;  /* 0x0000000131307824 */ /* 0x000fe200078e0a03 */
[----:B------:R-:W-:Y:S01]  /*20310*/  IADD3 R15, R23, R14, RZ ;  /* 0x0000000e170f7210 */ /* 0x000fe20007ffe0ff */
[----:B------:R-:W-:-:S03]  /*20320*/  IMAD.IADD R13, R21, 0x1, R12 ;  /* 0x00000001150d7824 */ /* 0x000fc600078e020c */
[C---:B------:R-:W-:Y:S02]  /*20330*/  SHF.L.U32 R68, R48.reuse, 0x3, RZ ;  /* 0x0000000330447819 */ /* 0x040fe400000006ff */
[----:B------:R-:W-:Y:S01]  /*20340*/  LEA R2, R48, R28, 0x6 ;  /* 0x0000001c30027211 */ /* 0x000fe200078e30ff */
[----:B------:R-:W-:Y:S05]  /*20350*/  @!P0 BRA `(.L_x_2513) ;  /* 0x00003c2000008947 */ /* 0x000fea0003800000 */
[----:B-----5:R-:W-:Y:S01]  /*20360*/  ISETP.NE.AND P0, PT, R24, 0x1, PT ;  /* 0x000000011800780c */ /* 0x020fe20003f05270 */
[----:B------:R-:W-:Y:S01]  /*20370*/  BSSY B0, `(.L_x_2514) ;  /* 0x0000008000007945 */ /* 0x000fe20003800000 */
[----:B------:R-:W-:-:S11]  /*20380*/  SHF.L.U32 R0, R48, 0x2, RZ ;  /* 0x0000000230007819 */ /* 0x000fd600000006ff */
[----:B------:R-:W-:Y:S05]  /*20390*/  @!P0 BRA `(.L_x_2515) ;  /* 0x0000005000008947 */ /* 0x000fea0003800000 */
[----:B------:R-:W-:Y:S02]  /*203a0*/  ULDC.64 UR4, c[0x0][0x118] ;  /* 0x0000460000047ab9 */ /* 0x000fe40000000a00 */
[----:B------:R1:W2:Y:S04]  /*203b0*/  LD.E R3, [R4.64+0x168] ;  /* 0x0001680404037980 */ /* 0x0002a8000c101900 */
[----:B-1----:R-:W3:Y:S01]  /*203c0*/  LD.E R4, [R4.64+0x16c] ;  /* 0x00016c0404047980 */ /* 0x002ee2000c101900 */
[----:B--2---:R-:W-:-:S05]  /*203d0*/  IMAD.HI.U32 R2, R2, R3, RZ ;  /* 0x0000000302027227 */ /* 0x004fca00078e00ff */
[----:B---3--:R-:W-:Y:S02]  /*203e0*/  SHF.R.U32.HI R2, RZ, R4, R2 ;  /* 0x00000004ff027219 */ /* 0x008fe40000011602 */
.L_x_2515:
[----:B------:R-:W-:Y:S05]  /*203f0*/  BSYNC B0 ;  /* 0x0000000000007941 */ /* 0x000fea0003800000 */
.L_x_2514:
        /* <DEDUP_REMOVED lines=17> */
.L_x_2564:
[----:B------:R-:W-:Y:S05]  /*20510*/  BRA.DIV ~URZ, `(.L_x_2517) ;  /* 0x000077927f007947 */ /* 0x000fea000b800000 */
[----:B------:R3:W4:Y:S04]  /*20520*/  SHFL.IDX PT, R4, R42, RZ, 0x1c1f ;  /* 0x001c1fff2a047589 */ /* 0x00072800000e0000 */
[----:B------:R3:W1:Y:S04]  /*20530*/  SHFL.IDX PT, R6, R36, RZ, 0x1c1f ;  /* 0x001c1fff24067589 */ /* 0x00066800000e0000 */
[----:B------:R3:W2:Y:S02]  /*20540*/  SHFL.IDX PT, R2, R43, RZ, 0x1c1f ;  /* 0x001c1fff2b027589 */ /* 0x0006a400000e0000 */
.L_x_2565:
        /* <DEDUP_REMOVED lines=16> */
[----:B-1----:R-:W-:-:S02]  /*20650*/  MOV R3, R6 ;  /* 0x0000000600037202 */ /* 0x002fc40000000f00 */
[----:B------:R-:W-:Y:S05]  /*20660*/  @P0 BRA `(.L_x_2519) ;  /* 0x000003f000000947 */ /* 0x000fea0003800000 */
[C---:B------:R-:W-:Y:S01]  /*20670*/  IADD3 R13, R0.reuse, 0x10, RZ ;  /* 0x00000010000d7810 */ /* 0x040fe20007ffe0ff */
[----:B------:R-:W-:Y:S01]  /*20680*/  CS2R R16, SRZ ;  /* 0x0000000000107805 */ /* 0x000fe2000001ff00 */
[-C--:B------:R-:W-:Y:S01]  /*20690*/  ISETP.GE.AND P0, PT, R0, R29.reuse, PT ;  /* 0x0000001d0000720c */ /* 0x080fe20003f06270 */
[----:B------:R-:W-:Y:S01]  /*206a0*/  ULDC.64 UR4, c[0x0][0x118] ;  /* 0x0000460000047ab9 */ /* 0x000fe20000000a00 */
[----:B------:R-:W-:Y:S01]  /*206b0*/  ISETP.GE.AND P2, PT, R13, R29, PT ;  /* 0x0000001d0d00720c */ /* 0x000fe20003f46270 */
[----:B------:R-:W-:-:S10]  /*206c0*/  CS2R R14, SRZ ;  /* 0x00000000000e7805 */ /* 0x000fd4000001ff00 */
[C---:B--2---:R-:W-:Y:S02]  /*206d0*/  @!P0 IMAD.WIDE R6, R0.reuse, 0x2, R2 ;  /* 0x0000000200068825 */ /* 0x044fe400078e0202 */
[----:B------:R-:W-:Y:S02]  /*206e0*/  @!P2 SHF.R.S32.HI R12, RZ, 0x1f, R13 ;  /* 0x0000001fff0ca819 */ /* 0x000fe4000001140d */
[----:B----4-:R-:W-:Y:S01]  /*206f0*/  @!P0 IMAD.WIDE R8, R0, 0x2, R4 ;  /* 0x0000000200088825 */ /* 0x010fe200078e0204 */
[----:B------:R1:W5:Y:S01]  /*20700*/  @!P0 LD.E.64 R16, [R6.64] ;  /* 0x0000000406108980 */ /* 0x000362000c101b00 */
[----:B------:R-:W-:Y:S02]  /*20710*/  @!P2 LEA.HI R12, R12, R13, RZ, 0x2 ;  /* 0x0000000d0c0ca211 */ /* 0x000fe400078f10ff */
[----:B------:R-:W-:Y:S01]  /*20720*/  IADD3 R13, R0, 0x20, RZ ;  /* 0x00000020000d7810 */ /* 0x000fe20007ffe0ff */
[----:B------:R2:W5:Y:S03]  /*20730*/  @!P0 LD.E.64 R14, [R8.64] ;  /* 0x00000004080e8980 */ /* 0x000566000c101b00 */
[----:B------:R-:W-:Y:S01]  /*20740*/  ISETP.GE.AND P1, PT, R13, R29, PT ;  /* 0x0000001d0d00720c */ /* 0x000fe20003f26270 */
[----:B------:R-:W-:Y:S01]  /*20750*/  CS2R R20, SRZ ;  /* 0x0000000000147805 */ /* 0x000fe2000001ff00 */
[----:B-1----:R-:W-:-:S02]  /*20760*/  @!P2 LOP3.LUT R6, R12, 0xfffffffc, RZ, 0xc0, !PT ;  /* 0xfffffffc0c06a812 */ /* 0x002fc400078ec0ff */
[----:B------:R-:W-:-:S03]  /*20770*/  IADD3 R12, R0, 0x30, RZ ;  /* 0x00000030000c7810 */ /* 0x000fc60007ffe0ff */
[----:B--2---:R-:W-:Y:S01]  /*20780*/  @!P2 IMAD.WIDE R8, R6, 0x2, R4 ;  /* 0x000000020608a825 */ /* 0x004fe200078e0204 */
[----:B------:R-:W-:-:S03]  /*20790*/  ISETP.GE.AND P0, PT, R12, R29, PT ;  /* 0x0000001d0c00720c */ /* 0x000fc60003f06270 */
[----:B------:R-:W-:-:S05]  /*207a0*/  @!P2 IMAD.WIDE R6, R6, 0x2, R2 ;  /* 0x000000020606a825 */ /* 0x000fca00078e0202 */
[----:B------:R1:W5:Y:S01]  /*207b0*/  @!P2 LD.E.64 R20, [R6.64] ;  /* 0x000000040614a980 */ /* 0x000362000c101b00 */
[----:B------:R-:W-:Y:S01]  /*207c0*/  CS2R R18, SRZ ;  /* 0x0000000000127805 */ /* 0x000fe2000001ff00 */
[----:B------:R-:W-:Y:S01]  /*207d0*/  CS2R R24, SRZ ;  /* 0x0000000000187805 */ /* 0x000fe2000001ff00 */
[----:B------:R-:W-:-:S04]  /*207e0*/  CS2R R22, SRZ ;  /* 0x0000000000167805 */ /* 0x000fc8000001ff00 */
[----:B------:R2:W5:Y:S01]  /*207f0*/  @!P2 LD.E.64 R18, [R8.64] ;  /* 0x000000040812a980 */ /* 0x000562000c101b00 */
[----:B-1----:R-:W-:Y:S02]  /*20800*/  @!P1 SHF.R.S32.HI R7, RZ, 0x1f, R13 ;  /* 0x0000001fff079819 */ /* 0x002fe4000001140d */
[----:B------:R-:W-:Y:S02]  /*20810*/  @!P0 SHF.R.S32.HI R6, RZ, 0x1f, R12 ;  /* 0x0000001fff068819 */ /* 0x000fe4000001140c */
[----:B------:R-:W-:Y:S02]  /*20820*/  @!P1 LEA.HI R7, R7, R13, RZ, 0x2 ;  /* 0x0000000d07079211 */ /* 0x000fe400078f10ff */
[----:B------:R-:W-:Y:S02]  /*20830*/  @!P0 LEA.HI R6, R6, R12, RZ, 0x2 ;  /* 0x0000000c06068211 */ /* 0x000fe400078f10ff */
[----:B------:R-:W-:Y:S02]  /*20840*/  @!P1 LOP3.LUT R7, R7, 0xfffffffc, RZ, 0xc0, !PT ;  /* 0xfffffffc07079812 */ /* 0x000fe400078ec0ff */
[----:B------:R-:W-:-:S03]  /*20850*/  @!P0 LOP3.LUT R6, R6, 0xfffffffc, RZ, 0xc0, !PT ;  /* 0xfffffffc06068812 */ /* 0x000fc600078ec0ff */
[----:B--2---:R-:W-:Y:S01]  /*20860*/  @!P1 IMAD.WIDE R8, R7, 0x2, R4 ;  /* 0x0000000207089825 */ /* 0x004fe200078e0204 */
[----:B------:R-:W-:-:S03]  /*20870*/  CS2R R30, SRZ ;  /* 0x00000000001e7805 */ /* 0x000fc6000001ff00 */
[----:B------:R-:W-:Y:S01]  /*20880*/  @!P1 IMAD.WIDE R12, R7, 0x2, R2 ;  /* 0x00000002070c9825 */ /* 0x000fe200078e0202 */
[----:B------:R1:W5:Y:S01]  /*20890*/  @!P1 LD.E.64 R24, [R8.64] ;  /* 0x0000000408189980 */ /* 0x000362000c101b00 */
[----:B------:R-:W-:-:S03]  /*208a0*/  CS2R R32, SRZ ;  /* 0x0000000000207805 */ /* 0x000fc6000001ff00 */
[----:B------:R2:W5:Y:S01]  /*208b0*/  @!P1 LD.E.64 R22, [R12.64] ;  /* 0x000000040c169980 */ /* 0x000562000c101b00 */
[----:B-1----:R-:W-:-:S04]  /*208c0*/  @!P0 IMAD.WIDE R8, R6, 0x2, R4 ;  /* 0x0000000206088825 */ /* 0x002fc800078e0204 */
[----:B------:R-:W-:Y:S01]  /*208d0*/  @!P0 IMAD.WIDE R6, R6, 0x2, R2 ;  /* 0x0000000206068825 */ /* 0x000fe200078e0202 */
[C---:B--2---:R-:W-:Y:S01]  /*208e0*/  IADD3 R12, R0.reuse, 0x40, RZ ;  /* 0x00000040000c7810 */ /* 0x044fe20007ffe0ff */
[----:B------:R1:W5:Y:S01]  /*208f0*/  @!P0 LD.E.64 R30, [R8.64] ;  /* 0x00000004081e8980 */ /* 0x000362000c101b00 */
[----:B------:R-:W-:Y:S02]  /*20900*/  IADD3 R13, R0, 0x50, RZ ;  /* 0x00000050000d7810 */ /* 0x000fe40007ffe0ff */
[-C--:B------:R-:W-:Y:S01]  /*20910*/  ISETP.GE.AND P1, PT, R12, R29.reuse, PT ;  /* 0x0000001d0c00720c */ /* 0x080fe20003f26270 */
[----:B------:R2:W5:Y:S01]  /*20920*/  @!P0 LD.E.64 R32, [R6.64] ;  /* 0x0000000406208980 */ /* 0x000562000c101b00 */
[----:B------:R-:W-:Y:S01]  /*20930*/  ISETP.GE.AND P0, PT, R13, R29, PT ;  /* 0x0000001d0d00720c */ /* 0x000fe20003f06270 */
[----:B------:R-:W-:Y:S01]  /*20940*/  CS2R R38, SRZ ;  /* 0x0000000000267805 */ /* 0x000fe2000001ff00 */
[----:B------:R-:W-:Y:S01]  /*20950*/  CS2R R44, SRZ ;  /* 0x00000000002c7805 */ /* 0x000fe2000001ff00 */
[----:B------:R-:W-:Y:S01]  /*20960*/  CS2R R40, SRZ ;  /* 0x0000000000287805 */ /* 0x000fe2000001ff00 */
[----:B------:R-:W-:-:S07]  /*20970*/  CS2R R46, SRZ ;  /* 0x00000000002e7805 */ /* 0x000fce000001ff00 */
[----:B--2---:R-:W-:Y:S02]  /*20980*/  @!P1 SHF.R.S32.HI R7, RZ, 0x1f, R12 ;  /* 0x0000001fff079819 */ /* 0x004fe4000001140c */
[----:B------:R-:W-:Y:S02]  /*20990*/  @!P0 SHF.R.S32.HI R6, RZ, 0x1f, R13 ;  /* 0x0000001fff068819 */ /* 0x000fe4000001140d */
[----:B------:R-:W-:Y:S02]  /*209a0*/  @!P1 LEA.HI R7, R7, R12, RZ, 0x2 ;  /* 0x0000000c07079211 */ /* 0x000fe400078f10ff */
[----:B------:R-:W-:Y:S02]  /*209b0*/  @!P0 LEA.HI R6, R6, R13, RZ, 0x2 ;  /* 0x0000000d06068211 */ /* 0x000fe400078f10ff */
[----:B------:R-:W-:Y:S02]  /*209c0*/  @!P1 LOP3.LUT R7, R7, 0xfffffffc, RZ, 0xc0, !PT ;  /* 0xfffffffc07079812 */ /* 0x000fe400078ec0ff */
[----:B------:R-:W-:-:S03]  /*209d0*/  @!P0 LOP3.LUT R6, R6, 0xfffffffc, RZ, 0xc0, !PT ;  /* 0xfffffffc06068812 */ /* 0x000fc600078ec0ff */
[----:B------:R-:W-:-:S04]  /*209e0*/  @!P1 IMAD.WIDE R12, R7, 0x2, R4 ;  /* 0x00000002070c9825 */ /* 0x000fc800078e0204 */
[C---:B-1----:R-:W-:Y:S01]  /*209f0*/  @!P0 IMAD.WIDE R8, R6.reuse, 0x2, R4 ;  /* 0x0000000206088825 */ /* 0x042fe200078e0204 */
[----:B------:R1:W5:Y:S03]  /*20a00*/  @!P1 LD.E.64 R38, [R12.64] ;  /* 0x000000040c269980 */ /* 0x000366000c101b00 */
[--C-:B------:R-:W-:Y:S01]  /*20a10*/  @!P1 IMAD.WIDE R4, R7, 0x2, R2.reuse ;  /* 0x0000000207049825 */ /* 0x100fe200078e0202 */
[----:B------:R1:W5:Y:S03]  /*20a20*/  @!P0 LD.E.64 R44, [R8.64] ;  /* 0x00000004082c8980 */ /* 0x000366000c101b00 */
[----:B------:R-:W-:Y:S01]  /*20a30*/  @!P0 IMAD.WIDE R2, R6, 0x2, R2 ;  /* 0x0000000206028825 */ /* 0x000fe200078e0202 */
[----:B------:R1:W5:Y:S04]  /*20a40*/  @!P1 LD.E.64 R40, [R4.64] ;  /* 0x0000000404289980 */ /* 0x000368000c101b00 */
[----:B------:R1:W5:Y:S02]  /*20a50*/  @!P0 LD.E.64 R46, [R2.64] ;  /* 0x00000004022e8980 */ /* 0x000364000c101b00 */
.L_x_2519:
[----:B------:R-:W-:Y:S05]  /*20a60*/  BSYNC B0 ;  /* 0x0000000000007941 */ /* 0x000fea0003800000 */
.L_x_2518:
[----:B-12--5:R-:W-:Y:S01]  /*20a70*/  IMAD.MOV.U32 R5, RZ, RZ, R44 ;  /* 0x000000ffff057224 */ /* 0x026fe200078e002c */
[----:B------:R-:W-:Y:S01]  /*20a80*/  MOV R2, R39 ;  /* 0x0000002700027202 */ /* 0x000fe20000000f00 */
[----:B----4-:R-:W-:-:S02]  /*20a90*/  IMAD.MOV.U32 R4, RZ, RZ, R45 ;  /* 0x000000ffff047224 */ /* 0x010fc400078e002d */
        /* <DEDUP_REMOVED lines=32> */
[----:B------:R-:W-:Y:S01]  /*20ca0*/  PRMT R74, R2, 0x5410, R3 ;  /* 0x00005410024a7816 */ /* 0x000fe20000000003 */
[----:B------:R-:W-:Y:S05]  /*20cb0*/  BRA.DIV ~URZ, `(.L_x_2520) ;  /* 0x000071527f007947 */ /* 0x000fea000b800000 */
[----:B------:R1:W2:Y:S04]  /*20cc0*/  SHFL.IDX PT, R5, R37, 0x1, 0x1c1f ;  /* 0x003c1f0025057f89 */ /* 0x0002a800000e0000 */
[----:B------:R1:W4:Y:S04]  /*20cd0*/  SHFL.IDX PT, R4, R42, 0x1, 0x1c1f ;  /* 0x003c1f002a047f89 */ /* 0x00032800000e0000 */
[----:B------:R1:W3:Y:S04]  /*20ce0*/  SHFL.IDX PT, R6, R36, 0x1, 0x1c1f ;  /* 0x003c1f0024067f89 */ /* 0x0002e800000e0000 */
[----:B------:R1:W1:Y:S02]  /*20cf0*/  SHFL.IDX PT, R2, R43, 0x1, 0x1c1f ;  /* 0x003c1f002b027f89 */ /* 0x00026400000e0000 */
.L_x_2566:
        /* <DEDUP_REMOVED lines=18> */
[-C--:B------:R-:W-:Y:S01]  /*20e20*/  ISETP.GE.AND P0, PT, R0, R29.reuse, PT ;  /* 0x0000001d0000720c */ /* 0x080fe20003f06270 */
[----:B------:R-:W-:Y:S01]  /*20e30*/  ULDC.64 UR4, c[0x0][0x118] ;  /* 0x0000460000047ab9 */ /* 0x000fe20000000a00 */
[----:B------:R-:W-:Y:S01]  /*20e40*/  ISETP.GE.AND P2, PT, R13, R29, PT ;  /* 0x0000001d0d00720c */ /* 0x000fe20003f46270 */
[----:B------:R-:W-:-:S10]  /*20e50*/  CS2R R36, SRZ ;  /* 0x0000000000247805 */ /* 0x000fd4000001ff00 */
[C---:B------:R-:W-:Y:S02]  /*20e60*/  @!P0 IMAD.WIDE R6, R0.reuse, 0x2, R2 ;  /* 0x0000000200068825 */ /* 0x040fe400078e0202 */
[----:B------:R-:W-:Y:S02]  /*20e70*/  @!P2 SHF.R.S32.HI R12, RZ, 0x1f, R13 ;  /* 0x0000001fff0ca819 */ /* 0x000fe4000001140d */
[----:B--2-4-:R-:W-:Y:S01]  /*20e80*/  @!P0 IMAD.WIDE R8, R0, 0x2, R4 ;  /* 0x0000000200088825 */ /* 0x014fe200078e0204 */
        /* <DEDUP_REMOVED lines=54> */
.L_x_2522:
[----:B------:R-:W-:Y:S05]  /*211f0*/  BSYNC B0 ;  /* 0x0000000000007941 */ /* 0x000fea0003800000 */
.L_x_2521:
[----:B-1----:R-:W3:Y:S01]  /*21200*/  LDL.64 R2, [R27+0x20] ;  /* 0x000020001b027983 */ /* 0x002ee20000100a00 */
[----:B------:R-:W-:-:S04]  /*21210*/  DEPBAR.LE SB0, 0x3 ;  /* 0x000080c00000791a */ /* 0x000fc80000000000 */
[----:B--2-4-:R-:W2:Y:S01]  /*21220*/  LDL.64 R4, [R27+0x28] ;  /* 0x000028001b047983 */ /* 0x014ea20000100a00 */
[----:B------:R-:W-:Y:S01]  /*21230*/  WARPSYNC 0xffffffff ;  /* 0xffffffff00007948 */ /* 0x000fe20003800000 */
[----:B------:R-:W-:Y:S02]  /*21240*/  ULDC.64 UR4, c[0x0][0x118] ;  /* 0x0000460000047ab9 */ /* 0x000fe40000000a00 */
[----:B------:R-:W-:Y:S06]  /*21250*/  BAR.SYNC.DEFER_BLOCKING 0x0 ;  /* 0x0000000000007b1d */ /* 0x000fec0000010000 */
[----:B---3--:R1:W3:Y:S04]  /*21260*/  LD.E R8, [R2.64] ;  /* 0x0000000402087980 */ /* 0x0082e8000c101900 */
[----:B--2---:R2:W4:Y:S01]  /*21270*/  LD.E.64 R26, [R4.64] ;  /* 0x00000004041a7980 */ /* 0x004522000c101b00 */
[----:B------:R-:W-:Y:S01]  /*21280*/  LEA.HI R49, R105, R49, RZ, 0x5 ;  /* 0x0000003169317211 */ /* 0x000fe200078f28ff */
[----:B------:R-:W-:Y:S01]  /*21290*/  IMAD.MOV.U32 R62, RZ, RZ, 0x20 ;  /* 0x00000020ff3e7424 */ /* 0x000fe200078e00ff */
[----:B------:R-:W-:Y:S01]  /*212a0*/  BSSY B1, `(.L_x_2523) ;  /* 0x000017f000017945 */ /* 0x000fe20003800000 */
[----:B-1---5:R-:W-:-:S02]  /*212b0*/  IMAD.MOV.U32 R3, RZ, RZ, R73 ;  /* 0x000000ffff037224 */ /* 0x022fc400078e0049 */
[----:B------:R-:W-:Y:S02]  /*212c0*/  IMAD.MOV.U32 R2, RZ, RZ, R64 ;  /* 0x000000ffff027224 */ /* 0x000fe400078e0040 */
[----:B--2---:R-:W-:-:S03]  /*212d0*/  IMAD.MOV.U32 R4, RZ, RZ, R72 ;  /* 0x000000ffff047224 */ /* 0x004fc600078e0048 */
[----:B------:R-:W-:Y:S01]  /*212e0*/  PRMT R95, R95, 0x5410, R2 ;  /* 0x000054105f5f7816 */ /* 0x000fe20000000002 */
[----:B------:R-:W-:Y:S01]  /*212f0*/  IMAD.MOV.U32 R2, RZ, RZ, R56 ;  /* 0x000000ffff027224 */ /* 0x000fe200078e0038 */
[----:B------:R-:W-:Y:S01]  /*21300*/  PRMT R97, R3, 0x5410, R4 ;  /* 0x0000541003617816 */ /* 0x000fe20000000004 */
[----:B------:R-:W-:Y:S02]  /*21310*/  IMAD.MOV.U32 R4, RZ, RZ, R58 ;  /* 0x000000ffff047224 */ /* 0x000fe400078e003a */
[----:B------:R-:W-:Y:S01]  /*21320*/  IMAD.MOV.U32 R3, RZ, RZ, R59 ;  /* 0x000000ffff037224 */ /* 0x000fe200078e003b */
[----:B------:R-:W-:Y:S01]  /*21330*/  PRMT R91, R91, 0x5410, R2 ;  /* 0x000054105b5b7816 */ /* 0x000fe20000000002 */
[----:B------:R-:W-:Y:S02]  /*21340*/  IMAD.MOV.U32 R5, RZ, RZ, R65 ;  /* 0x000000ffff057224 */ /* 0x000fe400078e0041 */
[----:B------:R-:W-:Y:S01]  /*21350*/  IMAD.MOV.U32 R2, RZ, RZ, R51 ;  /* 0x000000ffff027224 */ /* 0x000fe200078e0033 */
[----:B------:R-:W-:Y:S01]  /*21360*/  PRMT R93, R3, 0x5410, R4 ;  /* 0x00005410035d7816 */ /* 0x000fe20000000004 */
[----:B------:R-:W-:Y:S01]  /*21370*/  IMAD.MOV.U32 R3, RZ, RZ, R50 ;  /* 0x000000ffff037224 */ /* 0x000fe200078e0032 */
[----:B------:R-:W-:Y:S01]  /*21380*/  PRMT R95, R5, 0x7610, R95 ;  /* 0x00007610055f7816 */ /* 0x000fe2000000005f */
[----:B------:R-:W-:Y:S01]  /*21390*/  IMAD.MOV.U32 R4, RZ, RZ, R57 ;  /* 0x000000ffff047224 */ /* 0x000fe200078e0039 */
[----:B------:R-:W-:-:S02]  /*213a0*/  SHF.R.S32.HI R5, RZ, 0x1f, R69 ;  /* 0x0000001fff057819 */ /* 0x000fc40000011445 */
        /* <DEDUP_REMOVED lines=14> */
[----:B------:R-:W-:Y:S01]  /*21490*/  IMAD.SHL.U32 R6, R3, 0x40, RZ ;  /* 0x0000004003067824 */ /* 0x000fe200078e00ff */
        /* <DEDUP_REMOVED lines=15> */
[----:B------:R-:W-:Y:S01]  /*21590*/  IMAD.MOV.U32 R2, RZ, RZ, R52 ;  /* 0x000000ffff027224 */ /* 0x000fe200078e0034 */
[----:B------:R-:W-:Y:S01]  /*215a0*/  SEL R62, R62, 0xffffffe0, !P1 ;  /* 0xffffffe03e3e7807 */ /* 0x000fe20004800000 */
[----:B------:R-:W-:-:S03]  /*215b0*/  IMAD.SHL.U32 R7, R49, 0x10, RZ ;  /* 0x0000001031077824 */ /* 0x000fc600078e00ff */
[----:B------:R-:W-:Y:S01]  /*215c0*/  PRMT R86, R86, 0x5410, R2 ;  /* 0x0000541056567816 */ /* 0x000fe20000000002 */
[----:B------:R-:W-:Y:S01]  /*215d0*/  IMAD.MOV.U32 R2, RZ, RZ, R43 ;  /* 0x000000ffff027224 */ /* 0x000fe200078e002b */
[----:B------:R-:W-:Y:S02]  /*215e0*/  LOP3.LUT R63, R6, 0xfffffe00, R7, 0xf8, !PT ;  /* 0xfffffe00063f7812 */ /* 0x000fe400078ef807 */
[----:B------:R-:W-:Y:S02]  /*215f0*/  PRMT R86, R4, 0x7610, R86 ;  /* 0x0000761004567816 */ /* 0x000fe40000000056 */
[----:B------:R-:W-:Y:S01]  /*21600*/  PRMT R82, R2, 0x5410, R3 ;  /* 0x0000541002527816 */ /* 0x000fe20000000003 */
        /* <DEDUP_REMOVED lines=8> */
[----:B------:R-:W-:Y:S02]  /*21690*/  ULDC.64 UR4, c[0x0][0x118] ;  /* 0x0000460000047ab9 */ /* 0x000fe40000000a00 */
[----:B------:R-:W2:Y:S01]  /*216a0*/  LD.E.128 R4, [R34.64] ;  /* 0x0000000422047980 */ /* 0x000ea2000c101d00 */
[----:B------:R-:W-:Y:S02]  /*216b0*/  SHF.R.U32.HI R3, RZ, 0x10, R15 ;  /* 0x00000010ff037819 */ /* 0x000fe4000001160f */
[----:B------:R-:W-:Y:S02]  /*216c0*/  SHF.R.U32.HI R2, RZ, 0x10, R17 ;  /* 0x00000010ff027819 */ /* 0x000fe40000011611 */
[----:B------:R-:W-:Y:S02]  /*216d0*/  PRMT R3, R75, 0x5410, R3 ;  /* 0x000054104b037816 */ /* 0x000fe40000000003 */
[----:B------:R-:W-:Y:S02]  /*216e0*/  PRMT R2, R74, 0x5410, R2 ;  /* 0x000054104a027816 */ /* 0x000fe40000000002 */
[----:B------:R-:W-:-:S02]  /*216f0*/  SHF.R.U64 R9, R16, 0x10, R17 ;  /* 0x0000001010097819 */ /* 0x000fc40000001211 */
[C---:B------:R-:W-:Y:S01]  /*21700*/  SHF.L.U32 R28, R3.reuse, 0x10, RZ ;  /* 0x00000010031c7819 */ /* 0x040fe200000006ff */
[C---:B------:R-:W-:Y:S01]  /*21710*/  IMAD.U32 R17, R2.reuse, 0x10000, RZ ;  /* 0x0001000002117824 */ /* 0x040fe200078e00ff */
[----:B------:R-:W-:Y:S02]  /*21720*/  LOP3.LUT R49, R2, 0xffff0000, RZ, 0xc0, !PT ;  /* 0xffff000002317812 */ /* 0x000fe400078ec0ff */
[----:B------:R-:W-:Y:S02]  /*21730*/  SHF.R.U64 R12, R14, 0x10, R15 ;  /* 0x000000100e0c7819 */ /* 0x000fe4000000120f */
[----:B------:R-:W-:Y:S02]  /*21740*/  LOP3.LUT R48, R3, 0xffff0000, RZ, 0xc0, !PT ;  /* 0xffff000003307812 */ /* 0x000fe400078ec0ff */
[----:B------:R-:W-:Y:S02]  /*21750*/  PRMT R9, R74, 0x5432, R9 ;  /* 0x000054324a097816 */ /* 0x000fe40000000009 */
[----:B------:R-:W-:-:S02]  /*21760*/  PRMT R12, R75, 0x5432, R12 ;  /* 0x000054324b0c7816 */ /* 0x000fc4000000000c */
[C---:B--2---:R-:W-:Y:S01]  /*21770*/  LOP3.LUT R8, R6.reuse, 0xffff0000, RZ, 0xc0, !PT ;  /* 0xffff000006087812 */ /* 0x044fe200078ec0ff */
[C---:B------:R-:W-:Y:S01]  /*21780*/  IMAD.U32 R13, R7.reuse, 0x10000, RZ ;  /* 0x00010000070d7824 */ /* 0x040fe200078e00ff */
[----:B------:R-:W-:Y:S01]  /*21790*/  LOP3.LUT R7, R7, 0xffff0000, RZ, 0xc0, !PT ;  /* 0xffff000007077812 */ /* 0x000fe200078ec0ff */
[----:B------:R-:W-:Y:S01]  /*217a0*/  IMAD.U32 R14, R6, 0x10000, RZ ;  /* 0x00010000060e7824 */ /* 0x000fe200078e00ff */
[C---:B------:R-:W-:Y:S01]  /*217b0*/  LOP3.LUT R3, R4.reuse, 0xffff0000, RZ, 0xc0, !PT ;  /* 0xffff000004037812 */ /* 0x040fe200078ec0ff */
[----:B------:R-:W-:Y:S01]  /*217c0*/  IMAD.U32 R6, R4, 0x10000, RZ ;  /* 0x0001000004067824 */ /* 0x000fe200078e00ff */
[C---:B------:R-:W-:Y:S01]  /*217d0*/  SHF.L.U32 R2, R5.reuse, 0x10, RZ ;  /* 0x0000001005027819 */ /* 0x040fe200000006ff */
[C---:B------:R-:W-:Y:S01]  /*217e0*/  FMUL.FTZ R16, R8.reuse, R17 ;  /* 0x0000001108107220 */ /* 0x040fe20000410000 */
[----:B------:R-:W-:Y:S01]  /*217f0*/  LOP3.LUT R4, R5, 0xffff0000, RZ, 0xc0, !PT ;  /* 0xffff000005047812 */ /* 0x000fe200078ec0ff */
[----:B------:R-:W-:Y:S02]  /*21800*/  FMUL.FTZ R15, R8, R28 ;  /* 0x0000001c080f7220 */ /* 0x000fe40000410000 */
[----:B------:R-:W-:-:S02]  /*21810*/  FMUL.FTZ R5, R7, R49 ;  /* 0x0000003107057220 */ /* 0x000fc40000410000 */
[C---:B------:R-:W-:Y:S02]  /*21820*/  FFMA.FTZ R16, R14.reuse, R28, -R16 ;  /* 0x0000001c0e107223 */ /* 0x040fe40000010810 */
[----:B------:R-:W-:Y:S01]  /*21830*/  FFMA.FTZ R15, R14, R17, R15 ;  /* 0x000000110e0f7223 */ /* 0x000fe2000001000f */
[C---:B------:R-:W-:Y:S01]  /*21840*/  SHF.L.U32 R17, R12.reuse, 0x10, RZ ;  /* 0x000000100c117819 */ /* 0x040fe200000006ff */
[-C--:B------:R-:W-:Y:S01]  /*21850*/  FMUL.FTZ R7, R7, R48.reuse ;  /* 0x0000003007077220 */ /* 0x080fe20000410000 */
[----:B------:R-:W-:Y:S01]  /*21860*/  LOP3.LUT R12, R12, 0xffff0000, RZ, 0xc0, !PT ;  /* 0xffff00000c0c7812 */ /* 0x000fe200078ec0ff */
[----:B------:R-:W-:Y:S01]  /*21870*/  FFMA.FTZ R14, R13, R48, -R5 ;  /* 0x000000300d0e7223 */ /* 0x000fe20000010805 */
[C---:B------:R-:W-:Y:S01]  /*21880*/  LOP3.LUT R48, R9.reuse, 0xffff0000, RZ, 0xc0, !PT ;  /* 0xffff000009307812 */ /* 0x040fe200078ec0ff */
[----:B------:R-:W-:Y:S02]  /*21890*/  IMAD.U32 R28, R9, 0x10000, RZ ;  /* 0x00010000091c7824 */ /* 0x000fe400078e00ff */
[----:B------:R-:W-:-:S02]  /*218a0*/  FMUL.FTZ R5, R4, R12 ;  /* 0x0000000c04057220 */ /* 0x000fc40000410000 */
[C---:B------:R-:W-:Y:S02]  /*218b0*/  FMUL.FTZ R8, R3.reuse, R28 ;  /* 0x0000001c03087220 */ /* 0x040fe40000410000 */
[----:B------:R-:W-:Y:S02]  /*218c0*/  FMUL.FTZ R3, R3, R17 ;  /* 0x0000001103037220 */ /* 0x000fe40000410000 */
[----:B------:R-:W-:Y:S02]  /*218d0*/  FMUL.FTZ R9, R4, R48 ;  /* 0x0000003004097220 */ /* 0x000fe40000410000 */
[C---:B------:R-:W-:Y:S02]  /*218e0*/  FFMA.FTZ R4, R6.reuse, R28, R3 ;  /* 0x0000001c06047223 */ /* 0x040fe40000010003 */
[----:B------:R-:W-:Y:S02]  /*218f0*/  FFMA.FTZ R7, R13, R49, R7 ;  /* 0x000000310d077223 */ /* 0x000fe40000010007 */
[----:B------:R-:W-:Y:S01]  /*21900*/  FFMA.FTZ R8, R6, R17, -R8 ;  /* 0x0000001106087223 */ /* 0x000fe20000010808 */
[----:B------:R-:W-:Y:S01]  /*21910*/  F2FP.BF16.PACK_AB R6, R15, R16 ;  /* 0x000000100f06723e */ /* 0x000fe200000010ff */
[C---:B------:R-:W-:Y:S01]  /*21920*/  FFMA.FTZ R3, R2.reuse, R12, -R9 ;  /* 0x0000000c02037223 */ /* 0x040fe20000010809 */
[----:B------:R-:W-:Y:S01]  /*21930*/  F2FP.BF16.PACK_AB R7, R7, R14 ;  /* 0x0000000e0707723e */ /* 0x000fe200000010ff */
[----:B------:R-:W-:Y:S01]  /*21940*/  FFMA.FTZ R5, R2, R48, R5 ;  /* 0x0000003002057223 */ /* 0x000fe20000010005 */
[----:B------:R-:W-:-:S04]  /*21950*/  F2FP.BF16.PACK_AB R4, R4, R8 ;  /* 0x000000080404723e */ /* 0x000fc800000010ff */
[----:B------:R-:W-:-:S05]  /*21960*/  F2FP.BF16.PACK_AB R5, R5, R3 ;  /* 0x000000030505723e */ /* 0x000fca00000010ff */
[----:B------:R1:W-:Y:S02]  /*21970*/  ST.E.128 [R34.64], R4 ;  /* 0x0000000422007985 */ /* 0x0003e4000c101d04 */
.L_x_2526:
[----:B------:R-:W-:Y:S05]  /*21980*/  BSYNC B0 ;  /* 0x0000000000007941 */ /* 0x000fea0003800000 */
.L_x_2525:
[----:B------:R-:W-:Y:S01]  /*21990*/  IADD3 R2, R0, 0x10, RZ ;  /* 0x0000001000027810 */ /* 0x000fe20007ffe0ff */
[----:B------:R-:W-:Y:S03]  /*219a0*/  BSSY B0, `(.L_x_2527) ;  /* 0x0000036000007945 */ /* 0x000fe60003800000 */
[----:B------:R-:W-:-:S13]  /*219b0*/  ISETP.GE.AND P0, PT, R2, R29, PT ;  /* 0x0000001d0200720c */ /* 0x000fda0003f06270 */
[----:B------:R-:W-:Y:S05]  /*219c0*/  @P0 BRA `(.L_x_2528) ;  /* 0x0000033000000947 */ /* 0x000fea0003800000 */
[----:B------:R-:W-:Y:S01]  /*219d0*/  IADD3 R3, P0, R62, R63, RZ ;  /* 0x0000003f3e037210 */ /* 0x000fe20007f1e0ff */
[----:B------:R-:W-:-:S03]  /*219e0*/  ULDC.64 UR4, c[0x0][0x118] ;  /* 0x0000460000047ab9 */ /* 0x000fc60000000a00 */
[----:B-1----:R-:W-:Y:S02]  /*219f0*/  LEA.HI.X.SX32 R4, R62, RZ, 0x1, P0 ;  /* 0x000000ff3e047211 */ /* 0x002fe400000f0eff */
[----:B------:R-:W-:-:S04]  /*21a00*/  LEA R2, P0, R3, R26, 0x1 ;  /* 0x0000001a03027211 */ /* 0x000fc800078008ff */
[----:B------:R-:W-:-:S05]  /*21a10*/  LEA.HI.X R3, R3, R27, R4, 0x1, P0 ;  /* 0x0000001b03037211 */ /* 0x000fca00000f0c04 */
[----:B------:R-:W2:Y:S01]  /*21a20*/  LD.E.128 R4, [R2.64] ;  /* 0x0000000402047980 */ /* 0x000ea2000c101d00 */
        /* <DEDUP_REMOVED lines=17> */
[----:B------:R-:W-:-:S02]  /*21b40*/  FMUL.FTZ R18, R13, R19 ;  /* 0x000000130d127220 */ /* 0x000fc40000410000 */
[-C--:B------:R-:W-:Y:S02]  /*21b50*/  FMUL.FTZ R13, R13, R20.reuse ;  /* 0x000000140d0d7220 */ /* 0x080fe40000410000 */
[----:B------:R-:W-:Y:S02]  /*21b60*/  FFMA.FTZ R18, R17, R20, -R18 ;  /* 0x0000001411127223 */ /* 0x000fe40000010812 */
[----:B------:R-:W-:Y:S01]  /*21b70*/  IMAD.U32 R8, R4, 0x10000, RZ ;  /* 0x0001000004087824 */ /* 0x000fe200078e00ff */
[----:B------:R-:W-:Y:S01]  /*21b80*/  LOP3.LUT R4, R5, 0xffff0000, RZ, 0xc0, !PT ;  /* 0xffff000005047812 */ /* 0x000fe200078ec0ff */
[----:B------:R-:W-:Y:S02]  /*21b90*/  FMUL.FTZ R9, R12, R28 ;  /* 0x0000001c0c097220 */ /* 0x000fe40000410000 */
[----:B------:R-:W-:Y:S02]  /*21ba0*/  FFMA.FTZ R17, R17, R19, R13 ;  /* 0x0000001311117223 */ /* 0x000fe4000001000d */
[----:B------:R-:W-:-:S02]  /*21bb0*/  IMAD.U32 R6, R5, 0x10000, RZ ;  /* 0x0001000005067824 */ /* 0x000fc400078e00ff */
[C---:B------:R-:W-:Y:S01]  /*21bc0*/  IMAD.U32 R20, R14.reuse, 0x10000, RZ ;  /* 0x000100000e147824 */ /* 0x040fe200078e00ff */
[----:B------:R-:W-:Y:S01]  /*21bd0*/  LOP3.LUT R14, R14, 0xffff0000, RZ, 0xc0, !PT ;  /* 0xffff00000e0e7812 */ /* 0x000fe200078ec0ff */
[C---:B------:R-:W-:Y:S01]  /*21be0*/  IMAD.U32 R19, R15.reuse, 0x10000, RZ ;  /* 0x000100000f137824 */ /* 0x040fe200078e00ff */
[----:B------:R-:W-:Y:S01]  /*21bf0*/  LOP3.LUT R15, R15, 0xffff0000, RZ, 0xc0, !PT ;  /* 0xffff00000f0f7812 */ /* 0x000fe200078ec0ff */
[-C--:B------:R-:W-:Y:S02]  /*21c00*/  FMUL.FTZ R5, R12, R21.reuse ;  /* 0x000000150c057220 */ /* 0x080fe40000410000 */
[C---:B------:R-:W-:Y:S02]  /*21c10*/  FFMA.FTZ R12, R16.reuse, R21, -R9 ;  /* 0x00000015100c7223 */ /* 0x040fe40000010809 */
[----:B------:R-:W-:Y:S02]  /*21c20*/  FMUL.FTZ R9, R7, R20 ;  /* 0x0000001407097220 */ /* 0x000fe40000410000 */
[----:B------:R-:W-:-:S02]  /*21c30*/  FFMA.FTZ R16, R16, R28, R5 ;  /* 0x0000001c10107223 */ /* 0x000fc40000010005 */
[----:B------:R-:W-:Y:S02]  /*21c40*/  FMUL.FTZ R7, R7, R19 ;  /* 0x0000001307077220 */ /* 0x000fe40000410000 */
[C---:B------:R-:W-:Y:S02]  /*21c50*/  FMUL.FTZ R13, R4.reuse, R14 ;  /* 0x0000000e040d7220 */ /* 0x040fe40000410000 */
[----:B------:R-:W-:Y:S02]  /*21c60*/  FMUL.FTZ R5, R4, R15 ;  /* 0x0000000f04057220 */ /* 0x000fe40000410000 */
[C---:B------:R-:W-:Y:S02]  /*21c70*/  FFMA.FTZ R9, R8.reuse, R19, -R9 ;  /* 0x0000001308097223 */ /* 0x040fe40000010809 */
[----:B------:R-:W-:Y:S01]  /*21c80*/  FFMA.FTZ R4, R8, R20, R7 ;  /* 0x0000001408047223 */ /* 0x000fe20000010007 */
[----:B------:R-:W-:Y:S01]  /*21c90*/  F2FP.BF16.PACK_AB R7, R16, R12 ;  /* 0x0000000c1007723e */ /* 0x000fe200000010ff */
[----:B------:R-:W-:-:S02]  /*21ca0*/  FFMA.FTZ R8, R6, R15, -R13 ;  /* 0x0000000f06087223 */ /* 0x000fc4000001080d */
[----:B------:R-:W-:Y:S01]  /*21cb0*/  FFMA.FTZ R5, R6, R14, R5 ;  /* 0x0000000e06057223 */ /* 0x000fe20000010005 */
[----:B------:R-:W-:Y:S02]  /*21cc0*/  F2FP.BF16.PACK_AB R6, R17, R18 ;  /* 0x000000121106723e */ /* 0x000fe400000010ff */
[----:B------:R-:W-:Y:S02]  /*21cd0*/  F2FP.BF16.PACK_AB R4, R4, R9 ;  /* 0x000000090404723e */ /* 0x000fe400000010ff */
[----:B------:R-:W-:-:S05]  /*21ce0*/  F2FP.BF16.PACK_AB R5, R5, R8 ;  /* 0x000000080505723e */ /* 0x000fca00000010ff */
[----:B------:R1:W-:Y:S02]  /*21cf0*/  ST.E.128 [R2.64], R4 ;  /* 0x0000000402007985 */ /* 0x0003e4000c101d04 */
.L_x_2528:
[----:B------:R-:W-:Y:S05]  /*21d00*/  BSYNC B0 ;  /* 0x0000000000007941 */ /* 0x000fea0003800000 */
.L_x_2527:
[----:B-1----:R-:W-:Y:S01]  /*21d10*/  IADD3 R2, R0, 0x20, RZ ;  /* 0x0000002000027810 */ /* 0x002fe20007ffe0ff */
[----:B------:R-:W-:Y:S03]  /*21d20*/  BSSY B0, `(.L_x_2529) ;  /* 0x0000032000007945 */ /* 0x000fe60003800000 */
[----:B------:R-:W-:-:S13]  /*21d30*/  ISETP.GE.AND P0, PT, R2, R29, PT ;  /* 0x0000001d0200720c */ /* 0x000fda0003f06270 */
[----:B------:R-:W-:Y:S05]  /*21d40*/  @P0 BRA `(.L_x_2530) ;  /* 0x000002f000000947 */ /* 0x000fea0003800000 */
[----:B------:R-:W-:Y:S02]  /*21d50*/  ULDC.64 UR4, c[0x0][0x118] ;  /* 0x0000460000047ab9 */ /* 0x000fe40000000a00 */
[----:B------:R-:W2:Y:S01]  /*21d60*/  LD.E.128 R4, [R34.64+0x4000] ;  /* 0x0040000422047980 */ /* 0x000ea2000c101d00 */
[----:B------:R-:W-:Y:S02]  /*21d70*/  SHF.R.U32.HI R3, RZ, 0x10, R25 ;  /* 0x00000010ff037819 */ /* 0x000fe40000011619 */
[----:B------:R-:W-:Y:S02]  /*21d80*/  SHF.R.U32.HI R2, RZ, 0x10, R23 ;  /* 0x00000010ff027819 */ /* 0x000fe40000011617 */
[----:B------:R-:W-:Y:S02]  /*21d90*/  PRMT R3, R79, 0x5410, R3 ;  /* 0x000054104f037816 */ /* 0x000fe40000000003 */
[----:B------:R-:W-:Y:S02]  /*21da0*/  PRMT R2, R78, 0x5410, R2 ;  /* 0x000054104e027816 */ /* 0x000fe40000000002 */
[----:B------:R-:W-:-:S02]  /*21db0*/  SHF.L.U32 R18, R3, 0x10, RZ ;  /* 0x0000001003127819 */ /* 0x000fc400000006ff */
[----:B------:R-:W-:Y:S01]  /*21dc0*/  SHF.R.U64 R9, R22, 0x10, R23 ;  /* 0x0000001016097819 */ /* 0x000fe20000001217 */
        /* <DEDUP_REMOVED lines=26> */
[CC--:B------:R-:W-:Y:S02]  /*21f70*/  FMUL.FTZ R8, R3.reuse, R18.reuse ;  /* 0x0000001203087220 */ /* 0x0c0fe40000410000 */
        /* <DEDUP_REMOVED lines=11> */
[----:B------:R1:W-:Y:S02]  /*22030*/  ST.E.128 [R34.64+0x4000], R4 ;  /* 0x0040000422007985 */ /* 0x0003e4000c101d04 */
.L_x_2530:
[----:B------:R-:W-:Y:S05]  /*22040*/  BSYNC B0 ;  /* 0x0000000000007941 */ /* 0x000fea0003800000 */
.L_x_2529:
[----:B------:R-:W-:Y:S01]  /*22050*/  IADD3 R2, R0, 0x30, RZ ;  /* 0x0000003000027810 */ /* 0x000fe20007ffe0ff */
[----:B------:R-:W-:Y:S03]  /*22060*/  BSSY B0, `(.L_x_2531) ;  /* 0x0000037000007945 */ /* 0x000fe60003800000 */
[----:B------:R-:W-:-:S13]  /*22070*/  ISETP.GE.AND P0, PT, R2, R29, PT ;  /* 0x0000001d0200720c */ /* 0x000fda0003f06270 */
[----:B------:R-:W-:Y:S05]  /*22080*/  @P0 BRA `(.L_x_2532) ;  /* 0x0000034000000947 */ /* 0x000fea0003800000 */
[----:B------:R-:W-:Y:S01]  /*22090*/  IADD3 R2, R62, 0x2000, RZ ;  /* 0x000020003e027810 */ /* 0x000fe20007ffe0ff */
[----:B------:R-:W-:-:S03]  /*220a0*/  ULDC.64 UR4, c[0x0][0x118] ;  /* 0x0000460000047ab9 */ /* 0x000fc60000000a00 */
[----:B------:R-:W-:-:S04]  /*220b0*/  IADD3 R3, P0, R63, R2, RZ ;  /* 0x000000023f037210 */ /* 0x000fc80007f1e0ff */
        /* <DEDUP_REMOVED lines=49> */
.L_x_2532:
[----:B------:R-:W-:Y:S05]  /*223d0*/  BSYNC B0 ;  /* 0x0000000000007941 */ /* 0x000fea0003800000 */
.L_x_2531:
        /* <DEDUP_REMOVED lines=51> */
.L_x_2534:
[----:B------:R-:W-:Y:S05]  /*22710*/  BSYNC B0 ;  /* 0x0000000000007941 */ /* 0x000fea0003800000 */
.L_x_2533:
[----:B------:R-:W-:-:S04]  /*22720*/  IADD3 R2, R0, 0x50, RZ ;  /* 0x0000005000027810 */ /* 0x000fc80007ffe0ff */
        /* <DEDUP_REMOVED lines=54> */
.L_x_2524:
[----:B------:R-:W-:Y:S05]  /*22a90*/  BSYNC B1 ;  /* 0x0000000000017941 */ /* 0x000fea0003800000 */
.L_x_2523:
[----:B-1----:R-:W-:Y:S01]  /*22aa0*/  IADD3 R2, R69, 0x40, RZ ;  /* 0x0000004045027810 */ /* 0x002fe20007ffe0ff */
[----:B------:R-:W-:-:S03]  /*22ab0*/  IMAD.MOV.U32 R3, RZ, RZ, 0x0 ;  /* 0x00000000ff037424 */ /* 0x000fc600078e00ff */
[----:B------:R-:W-:Y:S01]  /*22ac0*/  ISETP.GE.AND P0, PT, R2, R68, PT ;  /* 0x000000440200720c */ /* 0x000fe20003f06270 */
[----:B------:R-:W-:-:S12]  /*22ad0*/  IMAD.MOV.U32 R2, RZ, RZ, R116 ;  /* 0x000000ffff027224 */ /* 0x000fd800078e0074 */
[----:B------:R-:W-:Y:S05]  /*22ae0*/  @P0 RET.REL.NODEC R2 `(_ZN7cutlass13device_kernelIN5flash19enable_sm80_to_sm89INS1_16FlashAttnFwdSm80INS1_25CollectiveMainloopFwdSm80ILi8ELi2ELb0EN4cute5tupleIJNS5_1CILi128EEENS7_ILi64EEENS7_ILi192EEEEEELi192ENS_10bfloat16_tEfNS_4arch4Sm80ELb0ELb1ELb0ELb1ELb1ELb1ELb1ELb1EEENS1_21CollectiveEpilogueFwdINS6_IJS8_SA_S9_EEENS6_IJNS7_ILi1EEESI_SI_EEESC_SE_Li256ELb1ELb1ELb1ELb0EEENS1_36VarlenDynamicPersistentTileSchedulerILi128ELi64ELi256ELi256ELb1ELb1ELb0ELb1ELb0ELb1EEEEEEEEEvNT_6ParamsE) ;  /* 0xfffdd51002000950 */ /* 0x000fea0003c3ffff */
[----:B------:R-:W-:Y:S01]  /*22af0*/  ISETP.GE.AND P0, PT, R0, R29, PT ;  /* 0x0000001d0000720c */ /* 0x000fe20003f06270 */
[----:B------:R-:W-:-:S12]  /*22b00*/  BSSY B0, `(.L_x_2535) ;  /* 0x0000031000007945 */ /* 0x000fd80003800000 */
        /* <DEDUP_REMOVED lines=48> */
.L_x_2536:
[----:B------:R-:W-:Y:S05]  /*22e10*/  BSYNC B0 ;  /* 0x0000000000007941 */ /* 0x000fea0003800000 */
.L_x_2535:
        /* <DEDUP_REMOVED lines=56> */
.L_x_2538:
[----:B------:R-:W-:Y:S05]  /*231a0*/  BSYNC B0 ;  /* 0x0000000000007941 */ /* 0x000fea0003800000 */
.L_x_2537:
        /* <DEDUP_REMOVED lines=51> */
.L_x_2540:
[----:B------:R-:W-:Y:S05]  /*234e0*/  BSYNC B0 ;  /* 0x0000000000007941 */ /* 0x000fea0003800000 */
.L_x_2539:
        /* <DEDUP_REMOVED lines=56> */
.L_x_2542:
[----:B------:R-:W-:Y:S05]  /*23870*/  BSYNC B0 ;  /* 0x0000000000007941 */ /* 0x000fea0003800000 */
.L_x_2541:
        /* <DEDUP_REMOVED lines=51> */
.L_x_2544:
[----:B------:R-:W-:Y:S05]  /*23bb0*/  BSYNC B0 ;  /* 0x0000000000007941 */ /* 0x000fea0003800000 */
.L_x_2543:
[----:B------:R-:W-:Y:S01]  /*23bc0*/  IADD3 R0, R0, 0x50, RZ ;  /* 0x0000005000007810 */ /* 0x000fe20007ffe0ff */
[----:B------:R-:W-:Y:S02]  /*23bd0*/  IMAD.MOV.U32 R2, RZ, RZ, R116 ;  /* 0x000000ffff027224 */ /* 0x000fe400078e0074 */
[----:B------:R-:W-:Y:S01]  /*23be0*/  IMAD.MOV.U32 R3, RZ, RZ, 0x0 ;  /* 0x00000000ff037424 */ /* 0x000fe200078e00ff */
[----:B------:R-:W-:-:S13]  /*23bf0*/  ISETP.GE.AND P0, PT, R0, R29, PT ;  /* 0x0000001d0000720c */ /* 0x000fda0003f06270 */
[----:B------:R-:W-:Y:S05]  /*23c00*/  @P0 RET.REL.NODEC R2 `(_ZN7cutlass13device_kernelIN5flash19enable_sm80_to_sm89INS1_16FlashAttnFwdSm80INS1_25CollectiveMainloopFwdSm80ILi8ELi2ELb0EN4cute5tupleIJNS5_1CILi128EEENS7_ILi64EEENS7_ILi192EEEEEELi192ENS_10bfloat16_tEfNS_4arch4Sm80ELb0ELb1ELb0ELb1ELb1ELb1ELb1ELb1EEENS1_21CollectiveEpilogueFwdINS6_IJS8_SA_S9_EEENS6_IJNS7_ILi1EEESI_SI_EEESC_SE_Li256ELb1ELb1ELb1ELb0EEENS1_36VarlenDynamicPersistentTileSchedulerILi128ELi64ELi256ELi256ELb1ELb1ELb0ELb1ELb0ELb1EEEEEEEEEvNT_6ParamsE) ;  /* 0xfffdc3f002000950 */ /* 0x000fea0003c3ffff */
[----:B------:R-:W-:Y:S01]  /*23c10*/  IADD3 R0, R62, 0x5000, RZ ;  /* 0x000050003e007810 */ /* 0x000fe20007ffe0ff */
[----:B------:R-:W-:-:S03]  /*23c20*/  ULDC.64 UR4, c[0x0][0x118] ;  /* 0x0000460000047ab9 */ /* 0x000fc60000000a00 */
[----:B------:R-:W-:-:S04]  /*23c30*/  IADD3 R3, P0, R63, R0, RZ ;  /* 0x000000003f037210 */ /* 0x000fc80007f1e0ff */
[----:B------:R-:W-:Y:S02]  /*23c40*/  LEA.HI.X.SX32 R0, R0, RZ, 0x1, P0 ;  /* 0x000000ff00007211 */ /* 0x000fe400000f0eff */
[----:B------:R-:W-:-:S04]  /*23c50*/  LEA R2, P0, R3, R26, 0x1 ;  /* 0x0000001a03027211 */ /* 0x000fc800078008ff */
[----:B------:R-:W-:-:S05]  /*23c60*/  LEA.HI.X R3, R3, R27, R0, 0x1, P0 ;  /* 0x0000001b03037211 */ /* 0x000fca00000f0c00 */
[----:B-1----:R-:W2:Y:S01]  /*23c70*/  LD.E.128 R4, [R2.64] ;  /* 0x0000000402047980 */ /* 0x002ea2000c101d00 */
[----:B------:R-:W-:Y:S02]  /*23c80*/  SHF.R.U32.HI R0, RZ, 0x10, R71 ;  /* 0x00000010ff007819 */ /* 0x000fe40000011647 */
[--C-:B------:R-:W-:Y:S02]  /*23c90*/  SHF.R.U32.HI R8, RZ, 0x10, R73.reuse ;  /* 0x00000010ff087819 */ /* 0x100fe40000011649 */
        /* <DEDUP_REMOVED lines=45> */
[----:B------:R-:W-:Y:S05]  /*23f70*/  RET.REL.NODEC R2 `(_ZN7cutlass13device_kernelIN5flash19enable_sm80_to_sm89INS1_16FlashAttnFwdSm80INS1_25CollectiveMainloopFwdSm80ILi8ELi2ELb0EN4cute5tupleIJNS5_1CILi128EEENS7_ILi64EEENS7_ILi192EEEEEELi192ENS_10bfloat16_tEfNS_4arch4Sm80ELb0ELb1ELb0ELb1ELb1ELb1ELb1ELb1EEENS1_21CollectiveEpilogueFwdINS6_IJS8_SA_S9_EEENS6_IJNS7_ILi1EEESI_SI_EEESC_SE_Li256ELb1ELb1ELb1ELb0EEENS1_36VarlenDynamicPersistentTileSchedulerILi128ELi64ELi256ELi256ELb1ELb1ELb0ELb1ELb0ELb1EEEEEEEEEvNT_6ParamsE) ;  /* 0xfffdc08002007950 */ /* 0x000fea0003c3ffff */
.L_x_2513:
[----:B-----5:R-:W-:Y:S01]  /*23f80*/  ISETP.NE.AND P0, PT, R24, 0x1, PT ;  /* 0x000000011800780c */ /* 0x020fe20003f05270 */
[----:B------:R-:W-:-:S12]  /*23f90*/  BSSY B0, `(.L_x_2545) ;  /* 0x0000007000007945 */ /* 0x000fd80003800000 */
[----:B------:R-:W-:Y:S05]  /*23fa0*/  @!P0 BRA `(.L_x_2546) ;  /* 0x0000005000008947 */ /* 0x000fea0003800000 */
[----:B------:R-:W-:Y:S02]  /*23fb0*/  ULDC.64 UR4, c[0x0][0x118] ;  /* 0x0000460000047ab9 */ /* 0x000fe40000000a00 */
[----:B------:R1:W2:Y:S04]  /*23fc0*/  LD.E R0, [R4.64+0x168] ;  /* 0x0001680404007980 */ /* 0x0002a8000c101900 */
[----:B-1----:R-:W3:Y:S01]  /*23fd0*/  LD.E R4, [R4.64+0x16c] ;  /* 0x00016c0404047980 */ /* 0x002ee2000c101900 */
[----:B--2---:R-:W-:-:S05]  /*23fe0*/  IMAD.HI.U32 R2, R2, R0, RZ ;  /* 0x0000000002027227 */ /* 0x004fca00078e00ff */
[----:B---3--:R-:W-:Y:S02]  /*23ff0*/  SHF.R.U32.HI R2, RZ, R4, R2 ;  /* 0x00000004ff027219 */ /* 0x008fe40000011602 */
.L_x_2546:
[----:B------:R-:W-:Y:S05]  /*24000*/  BSYNC B0 ;  /* 0x0000000000007941 */ /* 0x000fea0003800000 */
.L_x_2545:
        /* <DEDUP_REMOVED lines=18> */
.L_x_2567:
[----:B------:R-:W-:Y:S05]  /*24130*/  BRA.DIV ~URZ, `(.L_x_2548) ;  /* 0x00003f227f007947 */ /* 0x000fea000b800000 */
[----:B------:R3:W4:Y:S01]  /*24140*/  SHFL.IDX PT, R8, R25, RZ, 0x1c1f ;  /* 0x001c1fff19087589 */ /* 0x00072200000e0000 */
[----:B--2---:R-:W-:-:S03]  /*24150*/  MOV R9, R0 ;  /* 0x0000000000097202 */ /* 0x004fc60000000f00 */
[----:B------:R3:W2:Y:S04]  /*24160*/  SHFL.IDX PT, R16, R22, RZ, 0x1c1f ;  /* 0x001c1fff16107589 */ /* 0x0006a800000e0000 */
[----:B------:R3:W1:Y:S02]  /*24170*/  SHFL.IDX PT, R2, R30, RZ, 0x1c1f ;  /* 0x001c1fff1e027589 */ /* 0x00066400000e0000 */
.L_x_2568:
        /* <DEDUP_REMOVED lines=18> */
[C---:B------:R-:W-:Y:S01]  /*242a0*/  ISETP.GE.AND P0, PT, R68.reuse, R29, PT ;  /* 0x0000001d4400720c */ /* 0x040fe20003f06270 */
[----:B------:R-:W-:Y:S01]  /*242b0*/  CS2R R14, SRZ ;  /* 0x00000000000e7805 */ /* 0x000fe2000001ff00 */
[----:B------:R-:W-:Y:S01]  /*242c0*/  CS2R R12, SRZ ;  /* 0x00000000000c7805 */ /* 0x000fe2000001ff00 */
[----:B------:R-:W-:Y:S01]  /*242d0*/  CS2R R6, SRZ ;  /* 0x0000000000067805 */ /* 0x000fe2000001ff00 */
[----:B------:R-:W-:Y:S01]  /*242e0*/  CS2R R4, SRZ ;  /* 0x0000000000047805 */ /* 0x000fe2000001ff00 */
[C---:B------:R-:W-:Y:S01]  /*242f0*/  IADD3 R20, R68.reuse, 0x20, RZ ;  /* 0x0000002044147810 */ /* 0x040fe20007ffe0ff */
[----:B------:R-:W-:Y:S01]  /*24300*/  ULDC.64 UR4, c[0x0][0x118] ;  /* 0x0000460000047ab9 */ /* 0x000fe20000000a00 */
[----:B------:R-:W-:-:S06]  /*24310*/  IADD3 R21, R68, 0x40, RZ ;  /* 0x0000004044157810 */ /* 0x000fcc0007ffe0ff */
[----:B----4-:R-:W-:-:S04]  /*24320*/  @!P0 IMAD.WIDE R18, R68, 0x2, R8 ;  /* 0x0000000244128825 */ /* 0x010fc800078e0208 */
[----:B-1----:R-:W-:Y:S01]  /*24330*/  @!P0 IMAD.WIDE R16, R68, 0x2, R2 ;  /* 0x0000000244108825 */ /* 0x002fe200078e0202 */
[----:B------:R1:W5:Y:S01]  /*24340*/  @!P0 LD.E.128 R12, [R18.64] ;  /* 0x00000004120c8980 */ /* 0x000362000c101d00 */
[----:B------:R-:W-:-:S03]  /*24350*/  ISETP.GE.AND P1, PT, R20, R29, PT ;  /* 0x0000001d1400720c */ /* 0x000fc60003f26270 */
[----:B------:R2:W5:Y:S01]  /*24360*/  @!P0 LD.E.128 R4, [R16.64] ;  /* 0x0000000410048980 */ /* 0x000562000c101d00 */
        /* <DEDUP_REMOVED lines=8> */
[----:B------:R-:W-:-:S05]  /*243f0*/  CS2R R56, SRZ ;  /* 0x0000000000387805 */ /* 0x000fca000001ff00 */
[----:B------:R-:W-:-:S04]  /*24400*/  @!P0 SHF.R.S32.HI R0, RZ, 0x1f, R21 ;  /* 0x0000001fff008819 */ /* 0x000fc80000011415 */
[----:B------:R-:W-:-:S04]  /*24410*/  @!P0 LEA.HI R0, R0, R21, RZ, 0x3 ;  /* 0x0000001500008211 */ /* 0x000fc800078f18ff */
[----:B------:R-:W-:Y:S02]  /*24420*/  @!P0 LOP3.LUT R0, R0, 0xfffffff8, RZ, 0xc0, !PT ;  /* 0xfffffff800008812 */ /* 0x000fe400078ec0ff */
[----:B--2---:R-:W-:-:S03]  /*24430*/  @!P1 SHF.R.S32.HI R16, RZ, 0x1f, R20 ;  /* 0x0000001fff109819 */ /* 0x004fc60000011414 */
[----:B-1----:R-:W-:Y:S01]  /*24440*/  @!P0 IMAD.WIDE R18, R0, 0x2, R8 ;  /* 0x0000000200128825 */ /* 0x002fe200078e0208 */
[----:B------:R-:W-:-:S04]  /*24450*/  @!P1 LEA.HI R16, R16, R20, RZ, 0x3 ;  /* 0x0000001410109211 */ /* 0x000fc800078f18ff */
[----:B------:R1:W5:Y:S01]  /*24460*/  @!P0 LD.E.128 R52, [R18.64] ;  /* 0x0000000412348980 */ /* 0x000362000c101d00 */
[----:B------:R-:W-:-:S05]  /*24470*/  @!P1 LOP3.LUT R16, R16, 0xfffffff8, RZ, 0xc0, !PT ;  /* 0xfffffff810109812 */ /* 0x000fca00078ec0ff */
[----:B------:R-:W-:-:S04]  /*24480*/  @!P1 IMAD.WIDE R20, R16, 0x2, R8 ;  /* 0x0000000210149825 */ /* 0x000fc800078e0208 */
[--C-:B------:R-:W-:Y:S01]  /*24490*/  @!P1 IMAD.WIDE R8, R16, 0x2, R2.reuse ;  /* 0x0000000210089825 */ /* 0x100fe200078e0202 */
[----:B------:R1:W5:Y:S03]  /*244a0*/  @!P1 LD.E.128 R40, [R20.64] ;  /* 0x0000000414289980 */ /* 0x000366000c101d00 */
[----:B------:R-:W-:Y:S01]  /*244b0*/  @!P0 IMAD.WIDE R2, R0, 0x2, R2 ;  /* 0x0000000200028825 */ /* 0x000fe200078e0202 */
[----:B------:R1:W5:Y:S04]  /*244c0*/  @!P1 LD.E.128 R44, [R8.64] ;  /* 0x00000004082c9980 */ /* 0x000368000c101d00 */
[----:B------:R1:W5:Y:S02]  /*244d0*/  @!P0 LD.E.128 R56, [R2.64] ;  /* 0x0000000402388980 */ /* 0x000364000c101d00 */
.L_x_2550:
[----:B------:R-:W-:Y:S05]  /*244e0*/  BSYNC B0 ;  /* 0x0000000000007941 */ /* 0x000fea0003800000 */
.L_x_2549:
[----:B-1--45:R-:W-:Y:S01]  /*244f0*/  IMAD.MOV.U32 R8, RZ, RZ, R54 ;  /* 0x000000ffff087224 */ /* 0x032fe200078e0036 */
[----:B------:R-:W-:Y:S01]  /*24500*/  MOV R0, R53 ;  /* 0x0000003500007202 */ /* 0x000fe20000000f00 */
[----:B------:R-:W-:-:S02]  /*24510*/  IMAD.MOV.U32 R3, RZ, RZ, R55 ;  /* 0x000000ffff037224 */ /* 0x000fc400078e0037 */
        /* <DEDUP_REMOVED lines=39> */
.L_x_2569:
        /* <DEDUP_REMOVED lines=24> */
[----:B--2-4-:R-:W-:-:S04]  /*24910*/  @!P0 IMAD.WIDE R18, R68, 0x2, R8 ;  /* 0x0000000244128825 */ /* 0x014fc800078e0208 */
        /* <DEDUP_REMOVED lines=27> */
.L_x_2553:
[----:B------:R-:W-:Y:S05]  /*24ad0*/  BSYNC B0 ;  /* 0x0000000000007941 */ /* 0x000fea0003800000 */
.L_x_2552:
[----:B-1----:R-:W3:Y:S01]  /*24ae0*/  LDL.64 R2, [R27+0x20] ;  /* 0x000020001b027983 */ /* 0x002ee20000100a00 */
[----:B------:R-:W-:-:S04]  /*24af0*/  DEPBAR.LE SB0, 0x3 ;  /* 0x000080c00000791a */ /* 0x000fc80000000000 */
[----:B--2-4-:R-:W2:Y:S01]  /*24b00*/  LDL.64 R8, [R27+0x28] ;  /* 0x000028001b087983 */ /* 0x014ea20000100a00 */
[----:B------:R-:W-:Y:S01]  /*24b10*/  WARPSYNC 0xffffffff ;  /* 0xffffffff00007948 */ /* 0x000fe20003800000 */
[----:B------:R-:W-:Y:S02]  /*24b20*/  ULDC.64 UR4, c[0x0][0x118] ;  /* 0x0000460000047ab9 */ /* 0x000fe40000000a00 */
[----:B------:R-:W-:Y:S01]  /*24b30*/  BAR.SYNC.DEFER_BLOCKING 0x0 ;  /* 0x0000000000007b1d */ /* 0x000fe20000010000 */
[----:B-----5:R-:W-:-:S05]  /*24b40*/  MOV R0, R85 ;  /* 0x0000005500007202 */ /* 0x020fca0000000f00 */
[----:B---3--:R1:W3:Y:S04]  /*24b50*/  LD.E R16, [R2.64] ;  /* 0x0000000402107980 */ /* 0x0082e8000c101900 */
[----:B--2---:R2:W5:Y:S01]  /*24b60*/  LD.E.64 R50, [R8.64] ;  /* 0x0000000408327980 */ /* 0x004562000c101b00 */
[----:B------:R-:W-:Y:S01]  /*24b70*/  BSSY B1, `(.L_x_2554) ;  /* 0x0000194000017945 */ /* 0x000fe20003800000 */
[----:B-1----:R-:W-:Y:S02]  /*24b80*/  IMAD.MOV.U32 R3, RZ, RZ, R87 ;  /* 0x000000ffff037224 */ /* 0x002fe400078e0057 */
[----:B------:R-:W-:Y:S02]  /*24b90*/  IMAD.MOV.U32 R2, RZ, RZ, R84 ;  /* 0x000000ffff027224 */ /* 0x000fe400078e0054 */
[----:B--2---:R-:W-:-:S03]  /*24ba0*/  IMAD.MOV.U32 R8, RZ, RZ, R86 ;  /* 0x000000ffff087224 */ /* 0x004fc600078e0056 */
        /* <DEDUP_REMOVED lines=30> */
[----:B---3--:R-:W-:-:S05]  /*24d90*/  IMAD R8, R16, -0x80, R24 ;  /* 0xffffff8010087824 */ /* 0x008fca00078e0218 */
        /* <DEDUP_REMOVED lines=10> */
[----:B------:R-:W-:Y:S01]  /*24e40*/  LEA.HI R2, R105, R49, RZ, 0x5 ;  /* 0x0000003169027211 */ /* 0x000fe200078f28ff */
[----:B------:R-:W-:Y:S01]  /*24e50*/  ULDC.64 UR4, c[0x0][0x118] ;  /* 0x0000460000047ab9 */ /* 0x000fe20000000a00 */
[----:B------:R-:W-:Y:S01]  /*24e60*/  SHF.R.S32.HI R17, RZ, 0x1f, R8 ;  /* 0x0000001fff117819 */ /* 0x000fe20000011408 */
[----:B------:R-:W-:Y:S01]  /*24e70*/  IMAD.SHL.U32 R9, R8, 0x8, RZ ;  /* 0x0000000808097824 */ /* 0x000fe200078e00ff */
[----:B------:R-:W-:Y:S01]  /*24e80*/  LOP3.LUT R0, R0, 0x1c0, RZ, 0xc0, !PT ;  /* 0x000001c000007812 */ /* 0x000fe200078ec0ff */
[----:B------:R-:W-:Y:S01]  /*24e90*/  IMAD.SHL.U32 R2, R2, 0x10, RZ ;  /* 0x0000001002027824 */ /* 0x000fe200078e00ff */
[----:B------:R-:W-:Y:S02]  /*24ea0*/  LEA.HI R8, R17, R8, RZ, 0x3 ;  /* 0x0000000811087211 */ /* 0x000fe400078f18ff */
[----:B------:R-:W-:-:S02]  /*24eb0*/  LOP3.LUT R16, R0, 0x38, R68, 0xf8, !PT ;  /* 0x0000003800107812 */ /* 0x000fc400078ef844 */
[----:B------:R-:W-:Y:S02]  /*24ec0*/  SHF.R.U32.HI R3, RZ, 0x3, R0 ;  /* 0x00000003ff037819 */ /* 0x000fe40000011600 */
[----:B------:R-:W-:Y:S01]  /*24ed0*/  LOP3.LUT R9, R0, 0x38, R9, 0xf8, !PT ;  /* 0x0000003800097812 */ /* 0x000fe200078ef809 */
[----:B------:R-:W-:Y:S01]  /*24ee0*/  IMAD.SHL.U32 R0, R8, 0x400, RZ ;  /* 0x0000040008007824 */ /* 0x000fe200078e00ff */
[----:B------:R-:W-:-:S04]  /*24ef0*/  LOP3.LUT R2, R2, 0xfffffe00, RZ, 0xc0, !PT ;  /* 0xfffffe0002027812 */ /* 0x000fc800078ec0ff */
[----:B------:R-:W-:Y:S02]  /*24f00*/  LOP3.LUT R16, R2, R16, R3, 0xf6, !PT ;  /* 0x0000001002107212 */ /* 0x000fe400078ef603 */
[----:B------:R-:W-:Y:S02]  /*24f10*/  LOP3.LUT R3, R9, R3, RZ, 0x3c, !PT ;  /* 0x0000000309037212 */ /* 0x000fe400078e3cff */
[----:B------:R-:W-:Y:S01]  /*24f20*/  LOP3.LUT R0, R0, 0xffffe000, RZ, 0xc0, !PT ;  /* 0xffffe00000007812 */ /* 0x000fe200078ec0ff */
[----:B-----5:R-:W-:-:S03]  /*24f30*/  IMAD.WIDE.U32 R38, R16, 0x2, R50 ;  /* 0x0000000210267825 */ /* 0x020fc600078e0032 */
[----:B------:R-:W-:Y:S02]  /*24f40*/  IADD3 R0, R3, R0, R2 ;  /* 0x0000000003007210 */ /* 0x000fe40007ffe002 */
[----:B------:R-:W2:Y:S03]  /*24f50*/  LD.E.128 R20, [R38.64] ;  /* 0x0000000426147980 */ /* 0x000ea6000c101d00 */
[----:B------:R-:W-:-:S05]  /*24f60*/  IMAD.WIDE.U32 R36, R0, 0x2, R50 ;  /* 0x0000000200247825 */ /* 0x000fca00078e0032 */
[----:B------:R-:W3:Y:S01]  /*24f70*/  LD.E.128 R16, [R36.64] ;  /* 0x0000000424107980 */ /* 0x000ee2000c101d00 */
[--C-:B------:R-:W-:Y:S02]  /*24f80*/  SHF.R.U64 R4, R4, 0x10, R5.reuse ;  /* 0x0000001004047819 */ /* 0x100fe40000001205 */
[----:B------:R-:W-:Y:S02]  /*24f90*/  SHF.R.U32.HI R3, RZ, 0x10, R5 ;  /* 0x00000010ff037819 */ /* 0x000fe40000011605 */
[--C-:B------:R-:W-:Y:S02]  /*24fa0*/  SHF.R.U64 R5, R6, 0x10, R7.reuse ;  /* 0x0000001006057819 */ /* 0x100fe40000001207 */
[----:B------:R-:W-:Y:S02]  /*24fb0*/  SHF.R.U32.HI R6, RZ, 0x10, R7 ;  /* 0x00000010ff067819 */ /* 0x000fe40000011607 */
[----:B------:R-:W-:Y:S02]  /*24fc0*/  SHF.R.U64 R8, R12, 0x10, R13 ;  /* 0x000000100c087819 */ /* 0x000fe4000000120d */
[----:B------:R-:W-:-:S02]  /*24fd0*/  PRMT R27, R26, 0x5432, R4 ;  /* 0x000054321a1b7816 */ /* 0x000fc40000000004 */
[C---:B------:R-:W-:Y:S02]  /*24fe0*/  PRMT R25, R33.reuse, 0x5432, R5 ;  /* 0x0000543221197816 */ /* 0x040fe40000000005 */
[----:B------:R-:W-:Y:S02]  /*24ff0*/  PRMT R24, R33, 0x5410, R6 ;  /* 0x0000541021187816 */ /* 0x000fe40000000006 */
[--C-:B------:R-:W-:Y:S02]  /*25000*/  SHF.R.U64 R9, R14, 0x10, R15.reuse ;  /* 0x000000100e097819 */ /* 0x100fe4000000120f */
[----:B------:R-:W-:Y:S02]  /*25010*/  SHF.R.U32.HI R2, RZ, 0x10, R15 ;  /* 0x00000010ff027819 */ /* 0x000fe4000001160f */
[----:B------:R-:W-:Y:S02]  /*25020*/  PRMT R32, R32, 0x5410, R8 ;  /* 0x0000541020207816 */ /* 0x000fe40000000008 */
[----:B------:R-:W-:-:S02]  /*25030*/  SHF.R.U32.HI R0, RZ, 0x10, R13 ;  /* 0x00000010ff007819 */ /* 0x000fc4000001160d */
[----:B------:R-:W-:Y:S02]  /*25040*/  PRMT R26, R26, 0x5410, R3 ;  /* 0x000054101a1a7816 */ /* 0x000fe40000000003 */
[----:B------:R-:W-:Y:S02]  /*25050*/  PRMT R31, R31, 0x5410, R0 ;  /* 0x000054101f1f7816 */ /* 0x000fe40000000000 */
[C---:B------:R-:W-:Y:S02]  /*25060*/  PRMT R30, R70.reuse, 0x5432, R9 ;  /* 0x00005432461e7816 */ /* 0x040fe40000000009 */
[----:B------:R-:W-:Y:S01]  /*25070*/  PRMT R28, R70, 0x5410, R2 ;  /* 0x00005410461c7816 */ /* 0x000fe20000000002 */
[C---:B--2---:R-:W-:Y:S01]  /*25080*/  IMAD.U32 R34, R20.reuse, 0x10000, RZ ;  /* 0x0001000014227824 */ /* 0x044fe200078e00ff */
[----:B------:R-:W-:Y:S01]  /*25090*/  LOP3.LUT R33, R20, 0xffff0000, RZ, 0xc0, !PT ;  /* 0xffff000014217812 */ /* 0x000fe200078ec0ff */
[C---:B------:R-:W-:Y:S01]  /*250a0*/  IMAD.U32 R20, R21.reuse, 0x10000, RZ ;  /* 0x0001000015147824 */ /* 0x040fe200078e00ff */
[----:B------:R-:W-:Y:S01]  /*250b0*/  LOP3.LUT R15, R21, 0xffff0000, RZ, 0xc0, !PT ;  /* 0xffff0000150f7812 */ /* 0x000fe200078ec0ff */
[----:B------:R-:W-:Y:S01]  /*250c0*/  IMAD.U32 R12, R23, 0x10000, RZ ;  /* 0x00010000170c7824 */ /* 0x000fe200078e00ff */
[----:B------:R-:W-:Y:S01]  /*250d0*/  SHF.L.U32 R21, R27, 0x10, RZ ;  /* 0x000000101b157819 */ /* 0x000fe200000006ff */
[----:B------:R-:W-:Y:S01]  /*250e0*/  IMAD.U32 R14, R22, 0x10000, RZ ;  /* 0x00010000160e7824 */ /* 0x000fe200078e00ff */
[----:B------:R-:W-:Y:S01]  /*250f0*/  LOP3.LUT R9, R23, 0xffff0000, RZ, 0xc0, !PT ;  /* 0xffff000017097812 */ /* 0x000fe200078ec0ff */
[C---:B---3--:R-:W-:Y:S01]  /*25100*/  IMAD.U32 R8, R16.reuse, 0x10000, RZ ;  /* 0x0001000010087824 */ /* 0x048fe200078e00ff */
[----:B------:R-:W-:Y:S01]  /*25110*/  LOP3.LUT R7, R16, 0xffff0000, RZ, 0xc0, !PT ;  /* 0xffff000010077812 */ /* 0x000fe200078ec0ff */
[C---:B------:R-:W-:Y:S01]  /*25120*/  IMAD.U32 R6, R17.reuse, 0x10000, RZ ;  /* 0x0001000011067824 */ /* 0x040fe200078e00ff */
[----:B------:R-:W-:Y:S01]  /*25130*/  LOP3.LUT R5, R17, 0xffff0000, RZ, 0xc0, !PT ;  /* 0xffff000011057812 */ /* 0x000fe200078ec0ff */
[----:B------:R-:W-:Y:S01]  /*25140*/  IMAD.U32 R17, R32, 0x10000, RZ ;  /* 0x0001000020117824 */ /* 0x000fe200078e00ff */
[----:B------:R-:W-:Y:S01]  /*25150*/  LOP3.LUT R23, R27, 0xffff0000, RZ, 0xc0, !PT ;  /* 0xffff00001b177812 */ /* 0x000fe200078ec0ff */
[----:B------:R-:W-:Y:S01]  /*25160*/  FMUL.FTZ R16, R8, R21 ;  /* 0x0000001508107220 */ /* 0x000fe20000410000 */
[----:B------:R-:W-:Y:S01]  /*25170*/  LOP3.LUT R3, R18, 0xffff0000, RZ, 0xc0, !PT ;  /* 0xffff000012037812 */ /* 0x000fe200078ec0ff */
[-C--:B------:R-:W-:Y:S01]  /*25180*/  FMUL.FTZ R8, R8, R17.reuse ;  /* 0x0000001108087220 */ /* 0x080fe20000410000 */
[C---:B------:R-:W-:Y:S01]  /*25190*/  LOP3.LUT R0, R19.reuse, 0xffff0000, RZ, 0xc0, !PT ;  /* 0xffff000013007812 */ /* 0x040fe200078ec0ff */
[----:B------:R-:W-:Y:S01]  /*251a0*/  FFMA.FTZ R35, R34, R17, -R16 ;  /* 0x0000001122237223 */ /* 0x000fe20000010810 */
[----:B------:R-:W-:Y:S01]  /*251b0*/  LOP3.LUT R17, R32, 0xffff0000, RZ, 0xc0, !PT ;  /* 0xffff000020117812 */ /* 0x000fe200078ec0ff */
[----:B------:R-:W-:Y:S01]  /*251c0*/  IMAD.U32 R4, R18, 0x10000, RZ ;  /* 0x0001000012047824 */ /* 0x000fe200078e00ff */
[----:B------:R-:W-:Y:S01]  /*251d0*/  LOP3.LUT R32, R26, 0xffff0000, RZ, 0xc0, !PT ;  /* 0xffff00001a207812 */ /* 0x000fe200078ec0ff */
[----:B------:R-:W-:Y:S01]  /*251e0*/  IMAD.U32 R2, R19, 0x10000, RZ ;  /* 0x0001000013027824 */ /* 0x000fe200078e00ff */
[----:B------:R-:W-:Y:S01]  /*251f0*/  LOP3.LUT R13, R22, 0xffff0000, RZ, 0xc0, !PT ;  /* 0xffff0000160d7812 */ /* 0x000fe200078ec0ff */
[----:B------:R-:W-:-:S02]  /*25200*/  IMAD.U32 R18, R26, 0x10000, RZ ;  /* 0x000100001a127824 */ /* 0x000fc400078e00ff */
[----:B------:R-:W-:Y:S02]  /*25210*/  IMAD.U32 R19, R31, 0x10000, RZ ;  /* 0x000100001f137824 */ /* 0x000fe400078e00ff */
[----:B------:R-:W-:Y:S02]  /*25220*/  FFMA.FTZ R27, R34, R21, R8 ;  /* 0x00000015221b7223 */ /* 0x000fe40000010008 */
[C---:B------:R-:W-:Y:S02]  /*25230*/  FMUL.FTZ R16, R7.reuse, R23 ;  /* 0x0000001707107220 */ /* 0x040fe40000410000 */
[----:B------:R-:W-:Y:S02]  /*25240*/  FMUL.FTZ R8, R7, R17 ;  /* 0x0000001107087220 */ /* 0x000fe40000410000 */
[C---:B------:R-:W-:Y:S02]  /*25250*/  FMUL.FTZ R7, R6.reuse, R18 ;  /* 0x0000001206077220 */ /* 0x040fe40000410000 */
[----:B------:R-:W-:-:S02]  /*25260*/  FMUL.FTZ R6, R6, R19 ;  /* 0x0000001306067220 */ /* 0x000fc40000410000 */
[----:B------:R-:W-:Y:S01]  /*25270*/  FFMA.FTZ R19, R20, R19, -R7 ;  /* 0x0000001314137223 */ /* 0x000fe20000010807 */
[----:B------:R-:W-:Y:S01]  /*25280*/  LOP3.LUT R7, R31, 0xffff0000, RZ, 0xc0, !PT ;  /* 0xffff00001f077812 */ /* 0x000fe200078ec0ff */
[----:B------:R-:W-:Y:S01]  /*25290*/  FFMA.FTZ R22, R33, R17, -R16 ;  /* 0x0000001121167223 */ /* 0x000fe20000010810 */
[----:B------:R-:W-:Y:S01]  /*252a0*/  SHF.L.U32 R16, R30, 0x10, RZ ;  /* 0x000000101e107819 */ /* 0x000fe200000006ff */
[----:B------:R-:W-:Y:S02]  /*252b0*/  FFMA.FTZ R18, R20, R18, R6 ;  /* 0x0000001214127223 */ /* 0x000fe40000010006 */
[----:B------:R-:W-:Y:S02]  /*252c0*/  FMUL.FTZ R6, R5, R32 ;  /* 0x0000002005067220 */ /* 0x000fe40000410000 */
[C---:B------:R-:W-:Y:S01]  /*252d0*/  IMAD.U32 R20, R25.reuse, 0x10000, RZ ;  /* 0x0001000019147824 */ /* 0x040fe200078e00ff */
[----:B------:R-:W-:Y:S01]  /*252e0*/  LOP3.LUT R25, R25, 0xffff0000, RZ, 0xc0, !PT ;  /* 0xffff000019197812 */ /* 0x000fe200078ec0ff */
[----:B------:R-:W-:Y:S01]  /*252f0*/  FFMA.FTZ R21, R33, R23, R8 ;  /* 0x0000001721157223 */ /* 0x000fe20000010008 */
[----:B------:R-:W-:Y:S01]  /*25300*/  LOP3.LUT R23, R24, 0xffff0000, RZ, 0xc0, !PT ;  /* 0xffff000018177812 */ /* 0x000fe200078ec0ff */
[----:B------:R-:W-:-:S02]  /*25310*/  FFMA.FTZ R17, R15, R7, -R6 ;  /* 0x000000070f117223 */ /* 0x000fc40000010806 */
[----:B------:R-:W-:Y:S02]  /*25320*/  IMAD.U32 R26, R24, 0x10000, RZ ;  /* 0x00010000181a7824 */ /* 0x000fe400078e00ff */
[----:B------:R-:W-:Y:S02]  /*25330*/  FMUL.FTZ R5, R5, R7 ;  /* 0x0000000705057220 */ /* 0x000fe40000410000 */
[----:B------:R-:W-:Y:S02]  /*25340*/  IMAD.U32 R8, R28, 0x10000, RZ ;  /* 0x000100001c087824 */ /* 0x000fe400078e00ff */
[C---:B------:R-:W-:Y:S02]  /*25350*/  FMUL.FTZ R6, R4.reuse, R16 ;  /* 0x0000001004067220 */ /* 0x040fe40000410000 */
[----:B------:R-:W-:Y:S02]  /*25360*/  FMUL.FTZ R7, R4, R20 ;  /* 0x0000001404077220 */ /* 0x000fe40000410000 */
[----:B------:R-:W-:-:S02]  /*25370*/  FMUL.FTZ R4, R2, R26 ;  /* 0x0000001a02047220 */ /* 0x000fc40000410000 */
[----:B------:R-:W-:Y:S01]  /*25380*/  FFMA.FTZ R6, R14, R20, R6 ;  /* 0x000000140e067223 */ /* 0x000fe20000010006 */
[----:B------:R-:W-:Y:S01]  /*25390*/  LOP3.LUT R20, R30, 0xffff0000, RZ, 0xc0, !PT ;  /* 0xffff00001e147812 */ /* 0x000fe200078ec0ff */
[----:B------:R-:W-:Y:S02]  /*253a0*/  FMUL.FTZ R2, R2, R8 ;  /* 0x0000000802027220 */ /* 0x000fe40000410000 */
[----:B------:R-:W-:Y:S01]  /*253b0*/  FFMA.FTZ R16, R14, R16, -R7 ;  /* 0x000000100e107223 */ /* 0x000fe20000010807 */
[----:B------:R-:W-:Y:S01]  /*253c0*/  LOP3.LUT R14, R28, 0xffff0000, RZ, 0xc0, !PT ;  /* 0xffff00001c0e7812 */ /* 0x000fe200078ec0ff */
[----:B------:R-:W-:Y:S02]  /*253d0*/  FFMA.FTZ R5, R15, R32, R5 ;  /* 0x000000200f057223 */ /* 0x000fe40000010005 */
[C---:B------:R-:W-:Y:S02]  /*253e0*/  FFMA.FTZ R15, R12.reuse, R8, -R4 ;  /* 0x000000080c0f7223 */ /* 0x040fe40000010804 */
[----:B------:R-:W-:Y:S01]  /*253f0*/  FFMA.FTZ R8, R12, R26, R2 ;  /* 0x0000001a0c087223 */ /* 0x000fe20000010002 */
[----:B------:R-:W-:Y:S01]  /*25400*/  F2FP.BF16.PACK_AB R12, R22, R35 ;  /* 0x00000023160c723e */ /* 0x000fe200000010ff */
[----:B------:R-:W-:Y:S01]  /*25410*/  FMUL.FTZ R2, R3, R25 ;  /* 0x0000001903027220 */ /* 0x000fe20000410000 */
[----:B------:R-:W-:Y:S01]  /*25420*/  F2FP.BF16.PACK_AB R5, R5, R18 ;  /* 0x000000120505723e */ /* 0x000fe200000010ff */
[----:B------:R-:W-:-:S02]  /*25430*/  FMUL.FTZ R3, R3, R20 ;  /* 0x0000001403037220 */ /* 0x000fc40000410000 */
[C---:B------:R-:W-:Y:S02]  /*25440*/  FMUL.FTZ R7, R0.reuse, R23 ;  /* 0x0000001700077220 */ /* 0x040fe40000410000 */
[----:B------:R-:W-:Y:S02]  /*25450*/  FMUL.FTZ R4, R0, R14 ;  /* 0x0000000e00047220 */ /* 0x000fe40000410000 */
[C---:B------:R-:W-:Y:S02]  /*25460*/  FFMA.FTZ R2, R13.reuse, R20, -R2 ;  /* 0x000000140d027223 */ /* 0x040fe40000010802 */
[----:B------:R-:W-:Y:S01]  /*25470*/  FFMA.FTZ R0, R13, R25, R3 ;  /* 0x000000190d007223 */ /* 0x000fe20000010003 */
[----:B------:R-:W-:Y:S01]  /*25480*/  F2FP.BF16.PACK_AB R13, R17, R19 ;  /* 0x00000013110d723e */ /* 0x000fe200000010ff */
[C---:B------:R-:W-:Y:S01]  /*25490*/  FFMA.FTZ R7, R9.reuse, R14, -R7 ;  /* 0x0000000e09077223 */ /* 0x040fe20000010807 */
        /* <DEDUP_REMOVED lines=8> */
.L_x_2557:
[----:B------:R-:W-:Y:S05]  /*25520*/  BSYNC B0 ;  /* 0x0000000000007941 */ /* 0x000fea0003800000 */
.L_x_2556:
[----:B------:R-:W-:Y:S01]  /*25530*/  IADD3 R3, R68, 0x20, RZ ;  /* 0x0000002044037810 */ /* 0x000fe20007ffe0ff */
[----:B------:R-:W-:Y:S03]  /*25540*/  BSSY B0, `(.L_x_2558) ;  /* 0x000007b000007945 */ /* 0x000fe60003800000 */
[----:B------:R-:W-:-:S13]  /*25550*/  ISETP.GE.AND P0, PT, R3, R29, PT ;  /* 0x0000001d0300720c */ /* 0x000fda0003f06270 */
[----:B------:R-:W-:Y:S05]  /*25560*/  @P0 BRA `(.L_x_2559) ;  /* 0x0000078000000947 */ /* 0x000fea0003800000 */
[----:B------:R-:W-:Y:S01]  /*25570*/  SHF.R.S32.HI R0, RZ, 0x1f, R3 ;  /* 0x0000001fff007819 */ /* 0x000fe20000011403 */
[----:B-1----:R-:W-:Y:S01]  /*25580*/  IMAD.SHL.U32 R4, R69, 0x40, RZ ;  /* 0x0000004045047824 */ /* 0x002fe200078e00ff */
[----:B------:R-:W-:Y:S01]  /*25590*/  SHF.R.S32.HI R5, RZ, 0x1f, R49 ;  /* 0x0000001fff057819 */ /* 0x000fe20000011431 */
[----:B------:R-:W-:Y:S01]  /*255a0*/  ULDC.64 UR4, c[0x0][0x118] ;  /* 0x0000460000047ab9 */ /* 0x000fe20000000a00 */
[CC--:B------:R-:W-:Y:S02]  /*255b0*/  LEA.HI R2, R0.reuse, R3.reuse, RZ, 0x3 ;  /* 0x0000000300027211 */ /* 0x0c0fe400078f18ff */
[----:B------:R-:W-:Y:S02]  /*255c0*/  LEA.HI R3, R0, R3, RZ, 0x6 ;  /* 0x0000000300037211 */ /* 0x000fe400078f30ff */
[----:B------:R-:W-:Y:S02]  /*255d0*/  LOP3.LUT R0, R4, 0x1c0, RZ, 0xc0, !PT ;  /* 0x000001c004007812 */ /* 0x000fe400078ec0ff */
[--C-:B------:R-:W-:Y:S01]  /*255e0*/  SHF.R.S32.HI R4, RZ, 0x3, R2.reuse ;  /* 0x00000003ff047819 */ /* 0x100fe20000011402 */
[----:B------:R-:W-:Y:S01]  /*255f0*/  IMAD.SHL.U32 R6, R3, 0x80, RZ ;  /* 0x0000008003067824 */ /* 0x000fe200078e00ff */
[----:B------:R-:W-:-:S02]  /*25600*/  LOP3.LUT R7, R0, 0x38, R2, 0xf8, !PT ;  /* 0x0000003800077812 */ /* 0x000fc400078ef802 */
[----:B------:R-:W-:Y:S02]  /*25610*/  LEA.HI R2, R29, R4, RZ, 0x1d ;  /* 0x000000041d027211 */ /* 0x000fe400078fe8ff */
[----:B------:R-:W-:Y:S02]  /*25620*/  LEA.HI R5, R5, R49, RZ, 0x5 ;  /* 0x0000003105057211 */ /* 0x000fe400078f28ff */
[----:B------:R-:W-:Y:S02]  /*25630*/  SHF.R.S32.HI R4, RZ, 0x1f, R2 ;  /* 0x0000001fff047819 */ /* 0x000fe40000011402 */
[----:B------:R-:W-:Y:S01]  /*25640*/  SHF.R.U32.HI R9, RZ, 0x3, R0 ;  /* 0x00000003ff097819 */ /* 0x000fe20000011600 */
[----:B------:R-:W-:Y:S01]  /*25650*/  IMAD.SHL.U32 R3, R5, 0x10, RZ ;  /* 0x0000001005037824 */ /* 0x000fe200078e00ff */
        /* <DEDUP_REMOVED lines=11> */
[----:B-----5:R-:W-:-:S04]  /*25710*/  IMAD.WIDE.U32 R34, R6, 0x2, R50 ;  /* 0x0000000206227825 */ /* 0x020fc800078e0032 */
[----:B------:R-:W-:Y:S01]  /*25720*/  IMAD.WIDE.U32 R32, R0, 0x2, R50 ;  /* 0x0000000200207825 */ /* 0x000fe200078e0032 */
[----:B------:R-:W2:Y:S04]  /*25730*/  LD.E.128 R12, [R34.64] ;  /* 0x00000004220c7980 */ /* 0x000ea8000c101d00 */
[----:B------:R-:W3:Y:S01]  /*25740*/  LD.E.128 R4, [R32.64] ;  /* 0x0000000420047980 */ /* 0x000ee2000c101d00 */
[----:B------:R-:W-:Y:S02]  /*25750*/  SHF.R.U64 R9, R44, 0x10, R45 ;  /* 0x000000102c097819 */ /* 0x000fe4000000122d */
[----:B------:R-:W-:Y:S02]  /*25760*/  SHF.R.U64 R0, R40, 0x10, R41 ;  /* 0x0000001028007819 */ /* 0x000fe40000001229 */
[----:B------:R-:W-:-:S02]  /*25770*/  PRMT R22, R88, 0x5432, R9 ;  /* 0x0000543258167816 */ /* 0x000fc40000000009 */
[----:B------:R-:W-:Y:S02]  /*25780*/  SHF.R.U32.HI R16, RZ, 0x10, R45 ;  /* 0x00000010ff107819 */ /* 0x000fe4000001162d */
[----:B------:R-:W-:Y:S01]  /*25790*/  SHF.R.U64 R17, R46, 0x10, R47 ;  /* 0x000000102e117819 */ /* 0x000fe2000000122f */
[----:B------:R-:W-:Y:S01]  /*257a0*/  IMAD.U32 R31, R22, 0x10000, RZ ;  /* 0x00010000161f7824 */ /* 0x000fe200078e00ff */
[----:B------:R-:W-:Y:S02]  /*257b0*/  SHF.R.U64 R3, R42, 0x10, R43 ;  /* 0x000000102a037819 */ /* 0x000fe4000000122b */
[----:B------:R-:W-:Y:S02]  /*257c0*/  PRMT R30, R90, 0x5432, R0 ;  /* 0x000054325a1e7816 */ /* 0x000fe40000000000 */
[----:B------:R-:W-:Y:S02]  /*257d0*/  PRMT R21, R88, 0x5410, R16 ;  /* 0x0000541058157816 */ /* 0x000fe40000000010 */
[----:B------:R-:W-:-:S02]  /*257e0*/  PRMT R20, R89, 0x5432, R17 ;  /* 0x0000543259147816 */ /* 0x000fc40000000011 */
[----:B------:R-:W-:Y:S02]  /*257f0*/  SHF.R.U32.HI R2, RZ, 0x10, R41 ;  /* 0x00000010ff027819 */ /* 0x000fe40000011629 */
[----:B------:R-:W-:Y:S02]  /*25800*/  PRMT R27, R91, 0x5432, R3 ;  /* 0x000054325b1b7816 */ /* 0x000fe40000000003 */
[----:B------:R-:W-:Y:S01]  /*25810*/  LOP3.LUT R37, R22, 0xffff0000, RZ, 0xc0, !PT ;  /* 0xffff000016257812 */ /* 0x000fe200078ec0ff */
[----:B------:R-:W-:Y:S01]  /*25820*/  IMAD.U32 R22, R21, 0x10000, RZ ;  /* 0x0001000015167824 */ /* 0x000fe200078e00ff */
[----:B------:R-:W-:Y:S02]  /*25830*/  SHF.R.U32.HI R8, RZ, 0x10, R43 ;  /* 0x00000010ff087819 */ /* 0x000fe4000001162b */
[----:B------:R-:W-:Y:S02]  /*25840*/  PRMT R28, R90, 0x5410, R2 ;  /* 0x000054105a1c7816 */ /* 0x000fe40000000002 */
[----:B------:R-:W-:-:S02]  /*25850*/  PRMT R23, R91, 0x5410, R8 ;  /* 0x000054105b177816 */ /* 0x000fc40000000008 */
[----:B------:R-:W-:Y:S02]  /*25860*/  LOP3.LUT R38, R21, 0xffff0000, RZ, 0xc0, !PT ;  /* 0xffff000015267812 */ /* 0x000fe400078ec0ff */
[----:B------:R-:W-:-:S04]  /*25870*/  SHF.R.U32.HI R19, RZ, 0x10, R47 ;  /* 0x00000010ff137819 */ /* 0x000fc8000001162f */
        /* <DEDUP_REMOVED lines=11> */
[C---:B------:R-:W-:Y:S01]  /*25930*/  IMAD.U32 R4, R6.reuse, 0x10000, RZ ;  /* 0x0001000006047824 */ /* 0x040fe200078e00ff */
[----:B------:R-:W-:Y:S01]  /*25940*/  LOP3.LUT R3, R6, 0xffff0000, RZ, 0xc0, !PT ;  /* 0xffff000006037812 */ /* 0x000fe200078ec0ff */
[----:B------:R-:W-:Y:S01]  /*25950*/  IMAD.U32 R15, R30, 0x10000, RZ ;  /* 0x000100001e0f7824 */ /* 0x000fe200078e00ff */
[----:B------:R-:W-:Y:S01]  /*25960*/  LOP3.LUT R0, R7, 0xffff0000, RZ, 0xc0, !PT ;  /* 0xffff000007007812 */ /* 0x000fe200078ec0ff */
[----:B------:R-:W-:-:S02]  /*25970*/  FMUL.FTZ R6, R12, R31 ;  /* 0x0000001f0c067220 */ /* 0x000fc40000410000 */
[----:B------:R-:W-:Y:S02]  /*25980*/  IMAD.U32 R2, R7, 0x10000, RZ ;  /* 0x0001000007027824 */ /* 0x000fe400078e00ff */
[-C--:B------:R-:W-:Y:S02]  /*25990*/  FMUL.FTZ R7, R12, R15.reuse ;  /* 0x0000000f0c077220 */ /* 0x080fe40000410000 */
[----:B------:R-:W-:Y:S01]  /*259a0*/  FFMA.FTZ R36, R26, R15, -R6 ;  /* 0x0000000f1a247223 */ /* 0x000fe20000010806 */
[----:B------:R-:W-:Y:S01]  /*259b0*/  LOP3.LUT R15, R30, 0xffff0000, RZ, 0xc0, !PT ;  /* 0xffff00001e0f7812 */ /* 0x000fe200078ec0ff */
[----:B------:R-:W-:Y:S02]  /*259c0*/  FMUL.FTZ R6, R9, R37 ;  /* 0x0000002509067220 */ /* 0x000fe40000410000 */
[C---:B------:R-:W-:Y:S01]  /*259d0*/  IMAD.U32 R8, R5.reuse, 0x10000, RZ ;  /* 0x0001000005087824 */ /* 0x040fe200078e00ff */
[----:B------:R-:W-:Y:S01]  /*259e0*/  LOP3.LUT R5, R5, 0xffff0000, RZ, 0xc0, !PT ;  /* 0xffff000005057812 */ /* 0x000fe200078ec0ff */
[----:B------:R-:W-:-:S02]  /*259f0*/  IMAD.U32 R12, R28, 0x10000, RZ ;  /* 0x000100001c0c7824 */ /* 0x000fc400078e00ff */
[----:B------:R-:W-:Y:S02]  /*25a00*/  FFMA.FTZ R30, R25, R15, -R6 ;  /* 0x0000000f191e7223 */ /* 0x000fe40000010806 */
[----:B------:R-:W-:Y:S02]  /*25a10*/  FFMA.FTZ R31, R26, R31, R7 ;  /* 0x0000001f1a1f7223 */ /* 0x000fe40000010007 */
[----:B------:R-:W-:Y:S02]  /*25a20*/  FMUL.FTZ R9, R9, R15 ;  /* 0x0000000f09097220 */ /* 0x000fe40000410000 */
[C---:B------:R-:W-:Y:S02]  /*25a30*/  FMUL.FTZ R6, R8.reuse, R12 ;  /* 0x0000000c08067220 */ /* 0x040fe40000410000 */
[----:B------:R-:W-:Y:S01]  /*25a40*/  FMUL.FTZ R7, R8, R22 ;  /* 0x0000001608077220 */ /* 0x000fe20000410000 */
[----:B------:R-:W-:Y:S01]  /*25a50*/  LOP3.LUT R8, R28, 0xffff0000, RZ, 0xc0, !PT ;  /* 0xffff00001c087812 */ /* 0x000fe200078ec0ff */
[----:B------:R-:W-:-:S02]  /*25a60*/  FFMA.FTZ R26, R25, R37, R9 ;  /* 0x00000025191a7223 */ /* 0x000fc40000010009 */
[C---:B------:R-:W-:Y:S02]  /*25a70*/  FFMA.FTZ R22, R24.reuse, R22, R6 ;  /* 0x0000001618167223 */ /* 0x040fe40000010006 */
[----:B------:R-:W-:Y:S02]  /*25a80*/  FFMA.FTZ R25, R24, R12, -R7 ;  /* 0x0000000c18197223 */ /* 0x000fe40000010807 */
[----:B------:R-:W-:Y:S02]  /*25a90*/  FMUL.FTZ R6, R5, R38 ;  /* 0x0000002605067220 */ /* 0x000fe40000410000 */
[----:B------:R-:W-:Y:S02]  /*25aa0*/  IMAD.U32 R12, R20, 0x10000, RZ ;  /* 0x00010000140c7824 */ /* 0x000fe400078e00ff */
[----:B------:R-:W-:Y:S02]  /*25ab0*/  IMAD.U32 R15, R27, 0x10000, RZ ;  /* 0x000100001b0f7824 */ /* 0x000fe400078e00ff */
[----:B------:R-:W-:-:S02]  /*25ac0*/  FFMA.FTZ R21, R18, R8, -R6 ;  /* 0x0000000812157223 */ /* 0x000fc40000010806 */
[----:B------:R-:W-:Y:S02]  /*25ad0*/  FMUL.FTZ R7, R5, R8 ;  /* 0x0000000805077220 */ /* 0x000fe40000410000 */
[C---:B------:R-:W-:Y:S02]  /*25ae0*/  FMUL.FTZ R6, R4.reuse, R12 ;  /* 0x0000000c04067220 */ /* 0x040fe40000410000 */
[C---:B------:R-:W-:Y:S01]  /*25af0*/  IMAD.U32 R8, R19.reuse, 0x10000, RZ ;  /* 0x0001000013087824 */ /* 0x040fe200078e00ff */
[----:B------:R-:W-:Y:S01]  /*25b00*/  LOP3.LUT R19, R19, 0xffff0000, RZ, 0xc0, !PT ;  /* 0xffff000013137812 */ /* 0x000fe200078ec0ff */
[-C--:B------:R-:W-:Y:S02]  /*25b10*/  FMUL.FTZ R5, R4, R15.reuse ;  /* 0x0000000f04057220 */ /* 0x080fe40000410000 */
[----:B------:R-:W-:Y:S02]  /*25b20*/  IMAD.U32 R9, R23, 0x10000, RZ ;  /* 0x0001000017097824 */ /* 0x000fe400078e00ff */
[----:B------:R-:W-:-:S02]  /*25b30*/  FFMA.FTZ R15, R17, R15, -R6 ;  /* 0x0000000f110f7223 */ /* 0x000fc40000010806 */
[----:B------:R-:W-:Y:S02]  /*25b40*/  FMUL.FTZ R4, R2, R8 ;  /* 0x0000000802047220 */ /* 0x000fe40000410000 */
[----:B------:R-:W-:Y:S01]  /*25b50*/  FFMA.FTZ R6, R17, R12, R5 ;  /* 0x0000000c11067223 */ /* 0x000fe20000010005 */
[----:B------:R-:W-:Y:S01]  /*25b60*/  LOP3.LUT R17, R20, 0xffff0000, RZ, 0xc0, !PT ;  /* 0xffff000014117812 */ /* 0x000fe200078ec0ff */
[----:B------:R-:W-:Y:S01]  /*25b70*/  FMUL.FTZ R2, R2, R9 ;  /* 0x0000000902027220 */ /* 0x000fe20000410000 */
[----:B------:R-:W-:Y:S01]  /*25b80*/  LOP3.LUT R12, R27, 0xffff0000, RZ, 0xc0, !PT ;  /* 0xffff00001b0c7812 */ /* 0x000fe200078ec0ff */
[----:B------:R-:W-:Y:S01]  /*25b90*/  FFMA.FTZ R18, R18, R38, R7 ;  /* 0x0000002612127223 */ /* 0x000fe20000010007 */
[----:B------:R-:W-:Y:S01]  /*25ba0*/  LOP3.LUT R5, R23, 0xffff0000, RZ, 0xc0, !PT ;  /* 0xffff000017057812 */ /* 0x000fe200078ec0ff */
[----:B------:R-:W-:Y:S02]  /*25bb0*/  FFMA.FTZ R8, R13, R8, R2 ;  /* 0x000000080d087223 */ /* 0x000fe40000010002 */
[----:B------:R-:W-:-:S02]  /*25bc0*/  FMUL.FTZ R2, R3, R17 ;  /* 0x0000001103027220 */ /* 0x000fc40000410000 */
[----:B------:R-:W-:Y:S01]  /*25bd0*/  FFMA.FTZ R9, R13, R9, -R4 ;  /* 0x000000090d097223 */ /* 0x000fe20000010804 */
[----:B------:R-:W-:Y:S01]  /*25be0*/  F2FP.BF16.PACK_AB R13, R21, R25 ;  /* 0x00000019150d723e */ /* 0x000fe200000010ff */
[-C--:B------:R-:W-:Y:S02]  /*25bf0*/  FMUL.FTZ R3, R3, R12.reuse ;  /* 0x0000000c03037220 */ /* 0x080fe40000410000 */
[C---:B------:R-:W-:Y:S02]  /*25c00*/  FMUL.FTZ R7, R0.reuse, R19 ;  /* 0x0000001300077220 */ /* 0x040fe40000410000 */
[----:B------:R-:W-:Y:S02]  /*25c10*/  FMUL.FTZ R4, R0, R5 ;  /* 0x0000000500047220 */ /* 0x000fe40000410000 */
[----:B------:R-:W-:Y:S01]  /*25c20*/  FFMA.FTZ R2, R16, R12, -R2 ;  /* 0x0000000c10027223 */ /* 0x000fe20000010802 */
[----:B------:R-:W-:Y:S01]  /*25c30*/  F2FP.BF16.PACK_AB R12, R30, R36 ;  /* 0x000000241e0c723e */ /* 0x000fe200000010ff */
        /* <DEDUP_REMOVED lines=11> */
.L_x_2559:
[----:B------:R-:W-:Y:S05]  /*25cf0*/  BSYNC B0 ;  /* 0x0000000000007941 */ /* 0x000fea0003800000 */
.L_x_2558:
[----:B------:R-:W-:-:S04]  /*25d00*/  IADD3 R2, R68, 0x40, RZ ;  /* 0x0000004044027810 */ /* 0x000fc80007ffe0ff */
[----:B------:R-:W-:-:S13]  /*25d10*/  ISETP.GE.AND P0, PT, R2, R29, PT ;  /* 0x0000001d0200720c */ /* 0x000fda0003f06270 */
[----:B------:R-:W-:Y:S05]  /*25d20*/  @P0 BRA `(.L_x_2555) ;  /* 0x0000078000000947 */ /* 0x000fea0003800000 */
[----:B-1----:R-:W-:Y:S01]  /*25d30*/  SHF.R.S32.HI R4, RZ, 0x1f, R2 ;  /* 0x0000001fff047819 */ /* 0x002fe20000011402 */
[----:B------:R-:W-:Y:S01]  /*25d40*/  IMAD.SHL.U32 R6, R69, 0x40, RZ ;  /* 0x0000004045067824 */ /* 0x000fe200078e00ff */
[----:B------:R-:W-:Y:S01]  /*25d50*/  SHF.R.S32.HI R0, RZ, 0x1f, R49 ;  /* 0x0000001fff007819 */ /* 0x000fe20000011431 */
[----:B------:R-:W-:Y:S01]  /*25d60*/  ULDC.64 UR4, c[0x0][0x118] ;  /* 0x0000460000047ab9 */ /* 0x000fe20000000a00 */
[CC--:B------:R-:W-:Y:S02]  /*25d70*/  LEA.HI R3, R4.reuse, R2.reuse, RZ, 0x3 ;  /* 0x0000000204037211 */ /* 0x0c0fe400078f18ff */
[----:B------:R-:W-:Y:S02]  /*25d80*/  LEA.HI R2, R4, R2, RZ, 0x6 ;  /* 0x0000000204027211 */ /* 0x000fe400078f30ff */
[----:B------:R-:W-:Y:S02]  /*25d90*/  LEA.HI R5, R0, R49, RZ, 0x5 ;  /* 0x0000003100057211 */ /* 0x000fe400078f28ff */
[----:B------:R-:W-:Y:S01]  /*25da0*/  SHF.R.S32.HI R4, RZ, 0x3, R3 ;  /* 0x00000003ff047819 */ /* 0x000fe20000011403 */
[----:B------:R-:W-:Y:S01]  /*25db0*/  IMAD.SHL.U32 R7, R2, 0x80, RZ ;  /* 0x0000008002077824 */ /* 0x000fe200078e00ff */
[----:B------:R-:W-:Y:S01]  /*25dc0*/  LOP3.LUT R0, R6, 0x1c0, RZ, 0xc0, !PT ;  /* 0x000001c006007812 */ /* 0x000fe200078ec0ff */
[----:B------:R-:W-:Y:S01]  /*25dd0*/  IMAD.SHL.U32 R6, R5, 0x10, RZ ;  /* 0x0000001005067824 */ /* 0x000fe200078e00ff */
[----:B------:R-:W-:-:S02]  /*25de0*/  LEA.HI R2, R29, R4, RZ, 0x1d ;  /* 0x000000041d027211 */ /* 0x000fc400078fe8ff */
[----:B------:R-:W-:Y:S02]  /*25df0*/  LOP3.LUT R5, R0, 0x38, R3, 0xf8, !PT ;  /* 0x0000003800057812 */ /* 0x000fe400078ef803 */
[----:B------:R-:W-:Y:S02]  /*25e00*/  SHF.R.U32.HI R8, RZ, 0x3, R0 ;  /* 0x00000003ff087819 */ /* 0x000fe40000011600 */
[----:B------:R-:W-:Y:S02]  /*25e10*/  SHF.R.S32.HI R4, RZ, 0x1f, R2 ;  /* 0x0000001fff047819 */ /* 0x000fe40000011402 */
[----:B------:R-:W-:Y:S02]  /*25e20*/  LOP3.LUT R3, R6, 0xfffffe00, RZ, 0xc0, !PT ;  /* 0xfffffe0006037812 */ /* 0x000fe400078ec0ff */
[----:B------:R-:W-:Y:S01]  /*25e30*/  LOP3.LUT R6, R5, R8, RZ, 0x3c, !PT ;  /* 0x0000000805067212 */ /* 0x000fe200078e3cff */
[----:B------:R-:W-:Y:S01]  /*25e40*/  IMAD.SHL.U32 R5, R2, 0x8, RZ ;  /* 0x0000000802057824 */ /* 0x000fe200078e00ff */
[----:B------:R-:W-:-:S02]  /*25e50*/  LEA.HI R2, R4, R2, RZ, 0x3 ;  /* 0x0000000204027211 */ /* 0x000fc400078f18ff */
[----:B------:R-:W-:Y:S02]  /*25e60*/  LOP3.LUT R7, R7, 0xffffe000, RZ, 0xc0, !PT ;  /* 0xffffe00007077812 */ /* 0x000fe400078ec0ff */
[----:B------:R-:W-:Y:S01]  /*25e70*/  LOP3.LUT R4, R0, 0x38, R5, 0xf8, !PT ;  /* 0x0000003800047812 */ /* 0x000fe200078ef805 */
[----:B------:R-:W-:Y:S01]  /*25e80*/  IMAD.SHL.U32 R0, R2, 0x400, RZ ;  /* 0x0000040002007824 */ /* 0x000fe200078e00ff */
[----:B------:R-:W-:Y:S02]  /*25e90*/  IADD3 R6, R6, R7, R3 ;  /* 0x0000000706067210 */ /* 0x000fe40007ffe003 */
[----:B------:R-:W-:Y:S02]  /*25ea0*/  LOP3.LUT R2, R4, R8, RZ, 0x3c, !PT ;  /* 0x0000000804027212 */ /* 0x000fe400078e3cff */
[----:B------:R-:W-:Y:S01]  /*25eb0*/  LOP3.LUT R0, R0, 0xffffe000, RZ, 0xc0, !PT ;  /* 0xffffe00000007812 */ /* 0x000fe200078ec0ff */
[----:B-----5:R-:W-:-:S03]  /*25ec0*/  IMAD.WIDE.U32 R34, R6, 0x2, R50 ;  /* 0x0000000206227825 */ /* 0x020fc600078e0032 */
[----:B------:R-:W-:Y:S02]  /*25ed0*/  IADD3 R0, R2, R0, R3 ;  /* 0x0000000002007210 */ /* 0x000fe40007ffe003 */
[----:B------:R-:W2:Y:S03]  /*25ee0*/  LD.E.128 R12, [R34.64] ;  /* 0x00000004220c7980 */ /* 0x000ea6000c101d00 */
[----:B------:R-:W-:-:S05]  /*25ef0*/  IMAD.WIDE.U32 R32, R0, 0x2, R50 ;  /* 0x0000000200207825 */ /* 0x000fca00078e0032 */
[----:B------:R-:W3:Y:S01]  /*25f00*/  LD.E.128 R4, [R32.64] ;  /* 0x0000000420047980 */ /* 0x000ee2000c101d00 */
[----:B------:R-:W-:Y:S02]  /*25f10*/  SHF.R.U64 R9, R56, 0x10, R57 ;  /* 0x0000001038097819 */ /* 0x000fe40000001239 */
[----:B------:R-:W-:Y:S02]  /*25f20*/  SHF.R.U64 R0, R52, 0x10, R53 ;  /* 0x0000001034007819 */ /* 0x000fe40000001235 */
[----:B------:R-:W-:Y:S02]  /*25f30*/  PRMT R22, R92, 0x5432, R9 ;  /* 0x000054325c167816 */ /* 0x000fe40000000009 */
[----:B------:R-:W-:Y:S02]  /*25f40*/  SHF.R.U32.HI R16, RZ, 0x10, R57 ;  /* 0x00000010ff107819 */ /* 0x000fe40000011639 */
[----:B------:R-:W-:Y:S01]  /*25f50*/  SHF.R.U64 R17, R58, 0x10, R59 ;  /* 0x000000103a117819 */ /* 0x000fe2000000123b */
[----:B------:R-:W-:Y:S01]  /*25f60*/  IMAD.U32 R31, R22, 0x10000, RZ ;  /* 0x00010000161f7824 */ /* 0x000fe200078e00ff */
[----:B------:R-:W-:-:S02]  /*25f70*/  SHF.R.U64 R3, R54, 0x10, R55 ;  /* 0x0000001036037819 */ /* 0x000fc40000001237 */
[----:B------:R-:W-:Y:S02]  /*25f80*/  PRMT R30, R94, 0x5432, R0 ;  /* 0x000054325e1e7816 */ /* 0x000fe40000000000 */
[----:B------:R-:W-:Y:S02]  /*25f90*/  PRMT R21, R92, 0x5410, R16 ;  /* 0x000054105c157816 */ /* 0x000fe40000000010 */
[----:B------:R-:W-:Y:S02]  /*25fa0*/  PRMT R20, R93, 0x5432, R17 ;  /* 0x000054325d147816 */ /* 0x000fe40000000011 */
[----:B------:R-:W-:Y:S02]  /*25fb0*/  SHF.R.U32.HI R2, RZ, 0x10, R53 ;  /* 0x00000010ff027819 */ /* 0x000fe40000011635 */
[----:B------:R-:W-:Y:S02]  /*25fc0*/  PRMT R27, R95, 0x5432, R3 ;  /* 0x000054325f1b7816 */ /* 0x000fe40000000003 */
[----:B------:R-:W-:Y:S01]  /*25fd0*/  LOP3.LUT R36, R22, 0xffff0000, RZ, 0xc0, !PT ;  /* 0xffff000016247812 */ /* 0x000fe200078ec0ff */
[----:B------:R-:W-:Y:S01]  /*25fe0*/  IMAD.U32 R22, R21, 0x10000, RZ ;  /* 0x0001000015167824 */ /* 0x000fe200078e00ff */
[----:B------:R-:W-:-:S02]  /*25ff0*/  SHF.R.U32.HI R8, RZ, 0x10, R55 ;  /* 0x00000010ff087819 */ /* 0x000fc40000011637 */
[----:B------:R-:W-:Y:S02]  /*26000*/  PRMT R28, R94, 0x5410, R2 ;  /* 0x000054105e1c7816 */ /* 0x000fe40000000002 */
[----:B------:R-:W-:Y:S02]  /*26010*/  PRMT R23, R95, 0x5410, R8 ;  /* 0x000054105f177816 */ /* 0x000fe40000000008 */
[----:B------:R-:W-:Y:S02]  /*26020*/  LOP3.LUT R38, R21, 0xffff0000, RZ, 0xc0, !PT ;  /* 0xffff000015267812 */ /* 0x000fe400078ec0ff */
[----:B------:R-:W-:-:S04]  /*26030*/  SHF.R.U32.HI R19, RZ, 0x10, R59 ;  /* 0x00000010ff137819 */ /* 0x000fc8000001163b */
        /* <DEDUP_REMOVED lines=71> */
.L_x_2555:
[----:B------:R-:W-:Y:S05]  /*264b0*/  BSYNC B1 ;  /* 0x0000000000017941 */ /* 0x000fea0003800000 */
.L_x_2554:
[----:B------:R-:W-:Y:S01]  /*264c0*/  IADD3 R0, R69, 0x40, RZ ;  /* 0x0000004045007810 */ /* 0x000fe20007ffe0ff */
[----:B------:R-:W-:Y:S02]  /*264d0*/  IMAD.MOV.U32 R2, RZ, RZ, R116 ;  /* 0x000000ffff027224 */ /* 0x000fe400078e0074 */
[----:B------:R-:W-:Y:S01]  /*264e0*/  IMAD.MOV.U32 R3, RZ, RZ, 0x0 ;  /* 0x00000000ff037424 */ /* 0x000fe200078e00ff */
[----:B------:R-:W-:-:S13]  /*264f0*/  ISETP.GE.AND P0, PT, R0, R71, PT ;  /* 0x000000470000720c */ /* 0x000fda0003f06270 */
[----:B------:R-:W-:Y:S05]  /*26500*/  @P0 RET.REL.NODEC R2 `(_ZN7cutlass13device_kernelIN5flash19enable_sm80_to_sm89INS1_16FlashAttnFwdSm80INS1_25CollectiveMainloopFwdSm80ILi8ELi2ELb0EN4cute5tupleIJNS5_1CILi128EEENS7_ILi64EEENS7_ILi192EEEEEELi192ENS_10bfloat16_tEfNS_4arch4Sm80ELb0ELb1ELb0ELb1ELb1ELb1ELb1ELb1EEENS1_21CollectiveEpilogueFwdINS6_IJS8_SA_S9_EEENS6_IJNS7_ILi1EEESI_SI_EEESC_SE_Li256ELb1ELb1ELb1ELb0EEENS1_36VarlenDynamicPersistentTileSchedulerILi128ELi64ELi256ELi256ELb1ELb1ELb0ELb1ELb0ELb1EEEEEEEEEvNT_6ParamsE) ;  /* 0xfffd9af002000950 */ /* 0x000fea0003c3ffff */
[----:B------:R-:W-:Y:S01]  /*26510*/  ISETP.GE.AND P0, PT, R68, R29, PT ;  /* 0x0000001d4400720c */ /* 0x000fe20003f06270 */
[----:B------:R-:W-:-:S12]  /*26520*/  BSSY B0, `(.L_x_2560) ;  /* 0x0000073000007945 */ /* 0x000fd80003800000 */
[----:B------:R-:W-:Y:S05]  /*26530*/  @P0 BRA `(.L_x_2561) ;  /* 0x0000071000000947 */ /* 0x000fea0003800000 */
[----:B------:R-:W-:Y:S01]  /*26540*/  SHF.R.S32.HI R3, RZ, 0x1f, R0 ;  /* 0x0000001fff037819 */ /* 0x000fe20000011400 */
[----:B------:R-:W-:Y:S01]  /*26550*/  IMAD.SHL.U32 R2, R0, 0x40, RZ ;  /* 0x0000004000027824 */ /* 0x000fe200078e00ff */
[----:B-1----:R-:W-:Y:S01]  /*26560*/  LEA.HI R5, R29, R48, RZ, 0x1d ;  /* 0x000000301d057211 */ /* 0x002fe200078fe8ff */
[----:B------:R-:W-:Y:S01]  /*26570*/  ULDC.64 UR4, c[0x0][0x118] ;  /* 0x0000460000047ab9 */ /* 0x000fe20000000a00 */
        /* <DEDUP_REMOVED lines=20> */
[----:B------:R-:W-:Y:S02]  /*266c0*/  SHF.R.U32.HI R19, RZ, 0x10, R67 ;  /* 0x00000010ff137819 */ /* 0x000fe40000011643 */
[----:B------:R-:W-:Y:S02]  /*266d0*/  SHF.R.U64 R2, R60, 0x10, R61 ;  /* 0x000000103c027819 */ /* 0x000fe4000000123d */
[----:B------:R-:W-:Y:S02]  /*266e0*/  PRMT R23, R96, 0x5432, R16 ;  /* 0x0000543260177816 */ /* 0x000fe40000000010 */
[--C-:B------:R-:W-:Y:S02]  /*266f0*/  SHF.R.U64 R8, R62, 0x10, R63.reuse ;  /* 0x000000103e087819 */ /* 0x100fe4000000123f */
[----:B------:R-:W-:Y:S01]  /*26700*/  SHF.R.U32.HI R9, RZ, 0x10, R63 ;  /* 0x00000010ff097819 */ /* 0x000fe2000001163f */
[----:B------:R-:W-:Y:S01]  /*26710*/  IMAD.U32 R36, R23, 0x10000, RZ ;  /* 0x0001000017247824 */ /* 0x000fe200078e00ff */
[----:B------:R-:W-:-:S02]  /*26720*/  SHF.R.U32.HI R17, RZ, 0x10, R65 ;  /* 0x00000010ff117819 */ /* 0x000fc40000011641 */
[----:B------:R-:W-:Y:S02]  /*26730*/  SHF.R.U64 R18, R66, 0x10, R67 ;  /* 0x0000001042127819 */ /* 0x000fe40000001243 */
[----:B------:R-:W-:Y:S02]  /*26740*/  PRMT R20, R97, 0x5410, R19 ;  /* 0x0000541061147816 */ /* 0x000fe40000000013 */
[----:B------:R-:W-:Y:S02]  /*26750*/  PRMT R31, R98, 0x5432, R2 ;  /* 0x00005432621f7816 */ /* 0x000fe40000000002 */
[C---:B------:R-:W-:Y:S02]  /*26760*/  PRMT R28, R99.reuse, 0x5432, R8 ;  /* 0x00005432631c7816 */ /* 0x040fe40000000008 */
[----:B------:R-:W-:Y:S02]  /*26770*/  PRMT R24, R99, 0x5410, R9 ;  /* 0x0000541063187816 */ /* 0x000fe40000000009 */
[----:B------:R-:W-:-:S02]  /*26780*/  PRMT R22, R96, 0x5410, R17 ;  /* 0x0000541060167816 */ /* 0x000fc40000000011 */
[----:B------:R-:W-:Y:S02]  /*26790*/  PRMT R21, R97, 0x5432, R18 ;  /* 0x0000543261157816 */ /* 0x000fe40000000012 */
[----:B------:R-:W-:Y:S02]  /*267a0*/  SHF.R.U32.HI R3, RZ, 0x10, R61 ;  /* 0x00000010ff037819 */ /* 0x000fe4000001163d */
[----:B------:R-:W-:Y:S01]  /*267b0*/  LOP3.LUT R37, R23, 0xffff0000, RZ, 0xc0, !PT ;  /* 0xffff000017257812 */ /* 0x000fe200078ec0ff */
[----:B------:R-:W-:Y:S01]  /*267c0*/  IMAD.U32 R23, R22, 0x10000, RZ ;  /* 0x0001000016177824 */ /* 0x000fe200078e00ff */
        /* <DEDUP_REMOVED lines=24> */
[----:B------:R-:W-:Y:S02]  /*26950*/  IMAD.U32 R13, R30, 0x10000, RZ ;  /* 0x000100001e0d7824 */ /* 0x000fe400078e00ff */
[----:B------:R-:W-:-:S02]  /*26960*/  FFMA.FTZ R36, R27, R36, R7 ;  /* 0x000000241b247223 */ /* 0x000fc40000010007 */
[-C--:B------:R-:W-:Y:S02]  /*26970*/  FMUL.FTZ R12, R12, R15.reuse ;  /* 0x0000000f0c0c7220 */ /* 0x080fe40000410000 */
[C---:B------:R-:W-:Y:S02]  /*26980*/  FFMA.FTZ R31, R26.reuse, R15, -R6 ;  /* 0x0000000f1a1f7223 */ /* 0x040fe40000010806 */
[C---:B------:R-:W-:Y:S02]  /*26990*/  FMUL.FTZ R7, R9.reuse, R23 ;  /* 0x0000001709077220 */ /* 0x040fe40000410000 */
[----:B------:R-:W-:Y:S02]  /*269a0*/  FMUL.FTZ R6, R9, R13 ;  /* 0x0000000d09067220 */ /* 0x000fe40000410000 */
[----:B------:R-:W-:Y:S02]  /*269b0*/  FFMA.FTZ R27, R26, R37, R12 ;  /* 0x000000251a1b7223 */ /* 0x000fe4000001000c */
[C---:B------:R-:W-:Y:S01]  /*269c0*/  FFMA.FTZ R26, R25.reuse, R13, -R7 ;  /* 0x0000000d191a7223 */ /* 0x040fe20000010807 */
[----:B------:R-:W-:Y:S01]  /*269d0*/  LOP3.LUT R7, R30, 0xffff0000, RZ, 0xc0, !PT ;  /* 0xffff00001e077812 */ /* 0x000fe200078ec0ff */
[----:B------:R-:W-:-:S02]  /*269e0*/  FFMA.FTZ R23, R25, R23, R6 ;  /* 0x0000001719177223 */ /* 0x000fc40000010006 */
[----:B------:R-:W-:Y:S02]  /*269f0*/  FMUL.FTZ R6, R8, R22 ;  /* 0x0000001608067220 */ /* 0x000fe40000410000 */
[----:B------:R-:W-:Y:S02]  /*26a00*/  IMAD.U32 R12, R28, 0x10000, RZ ;  /* 0x000100001c0c7824 */ /* 0x000fe400078e00ff */
[C---:B------:R-:W-:Y:S01]  /*26a10*/  IMAD.U32 R15, R21.reuse, 0x10000, RZ ;  /* 0x00010000150f7824 */ /* 0x040fe200078e00ff */
[----:B------:R-:W-:Y:S01]  /*26a20*/  LOP3.LUT R21, R21, 0xffff0000, RZ, 0xc0, !PT ;  /* 0xffff000015157812 */ /* 0x000fe200078ec0ff */
[-C--:B------:R-:W-:Y:S02]  /*26a30*/  FMUL.FTZ R8, R8, R7.reuse ;  /* 0x0000000708087220 */ /* 0x080fe40000410000 */
[----:B------:R-:W-:Y:S02]  /*26a40*/  FFMA.FTZ R13, R19, R7, -R6 ;  /* 0x00000007130d7223 */ /* 0x000fe40000010806 */
[----:B------:R-:W-:-:S02]  /*26a50*/  IMAD.U32 R25, R20, 0x10000, RZ ;  /* 0x0001000014197824 */ /* 0x000fc400078e00ff */
[----:B------:R-:W-:Y:S01]  /*26a60*/  FMUL.FTZ R7, R5, R15 ;  /* 0x0000000f05077220 */ /* 0x000fe20000410000 */
[----:B------:R-:W-:Y:S01]  /*26a70*/  F2FP.BF16.PACK_AB R13, R13, R26 ;  /* 0x0000001a0d0d723e */ /* 0x000fe200000010ff */
[----:B------:R-:W-:Y:S02]  /*26a80*/  FMUL.FTZ R6, R5, R12 ;  /* 0x0000000c05067220 */ /* 0x000fe40000410000 */
[C---:B------:R-:W-:Y:S02]  /*26a90*/  IMAD.U32 R9, R24.reuse, 0x10000, RZ ;  /* 0x0001000018097824 */ /* 0x040fe400078e00ff */
[----:B------:R-:W-:Y:S01]  /*26aa0*/  FFMA.FTZ R22, R19, R22, R8 ;  /* 0x0000001613167223 */ /* 0x000fe20000010008 */
[----:B------:R-:W-:Y:S01]  /*26ab0*/  LOP3.LUT R8, R24, 0xffff0000, RZ, 0xc0, !PT ;  /* 0xffff000018087812 */ /* 0x000fe200078ec0ff */
[C---:B------:R-:W-:Y:S02]  /*26ac0*/  FMUL.FTZ R5, R3.reuse, R25 ;  /* 0x0000001903057220 */ /* 0x040fe40000410000 */
[----:B------:R-:W-:Y:S01]  /*26ad0*/  FFMA.FTZ R19, R18, R12, -R7 ;  /* 0x0000000c12137223 */ /* 0x000fe20000010807 */
[----:B------:R-:W-:Y:S01]  /*26ae0*/  LOP3.LUT R12, R28, 0xffff0000, RZ, 0xc0, !PT ;  /* 0xffff00001c0c7812 */ /* 0x000fe200078ec0ff */
[----:B------:R-:W-:Y:S01]  /*26af0*/  FFMA.FTZ R6, R18, R15, R6 ;  /* 0x0000000f12067223 */ /* 0x000fe20000010006 */
[----:B------:R-:W-:Y:S01]  /*26b00*/  LOP3.LUT R18, R20, 0xffff0000, RZ, 0xc0, !PT ;  /* 0xffff000014127812 */ /* 0x000fe200078ec0ff */
[----:B------:R-:W-:-:S02]  /*26b10*/  FMUL.FTZ R3, R3, R9 ;  /* 0x0000000903037220 */ /* 0x000fc40000410000 */
[C---:B------:R-:W-:Y:S02]  /*26b20*/  FFMA.FTZ R15, R16.reuse, R9, -R5 ;  /* 0x00000009100f7223 */ /* 0x040fe40000010805 */
[----:B------:R-:W-:Y:S02]  /*26b30*/  FFMA.FTZ R9, R16, R25, R3 ;  /* 0x0000001910097223 */ /* 0x000fe40000010003 */
[----:B------:R-:W-:Y:S02]  /*26b40*/  FMUL.FTZ R3, R4, R21 ;  /* 0x0000001504037220 */ /* 0x000fe40000410000 */
[----:B------:R-:W-:Y:S02]  /*26b50*/  FMUL.FTZ R5, R2, R18 ;  /* 0x0000001202057220 */ /* 0x000fe40000410000 */
[----:B------:R-:W-:Y:S02]  /*26b60*/  FMUL.FTZ R4, R4, R12 ;  /* 0x0000000c04047220 */ /* 0x000fe40000410000 */
[----:B------:R-:W-:-:S02]  /*26b70*/  FMUL.FTZ R7, R2, R8 ;  /* 0x0000000802077220 */ /* 0x000fc40000410000 */
[----:B------:R-:W-:Y:S01]  /*26b80*/  FFMA.FTZ R3, R17, R12, -R3 ;  /* 0x0000000c11037223 */ /* 0x000fe20000010803 */
[----:B------:R-:W-:Y:S01]  /*26b90*/  F2FP.BF16.PACK_AB R12, R31, R38 ;  /* 0x000000261f0c723e */ /* 0x000fe200000010ff */
[----:B------:R-:W-:Y:S01]  /*26ba0*/  FFMA.FTZ R8, R14, R8, -R5 ;  /* 0x000000080e087223 */ /* 0x000fe20000010805 */
[----:B------:R-:W-:Y:S01]  /*26bb0*/  F2FP.BF16.PACK_AB R5, R22, R23 ;  /* 0x000000171605723e */ /* 0x000fe200000010ff */
[----:B------:R-:W-:Y:S01]  /*26bc0*/  FFMA.FTZ R2, R17, R21, R4 ;  /* 0x0000001511027223 */ /* 0x000fe20000010004 */
[----:B------:R-:W-:Y:S01]  /*26bd0*/  F2FP.BF16.PACK_AB R4, R27, R36 ;  /* 0x000000241b04723e */ /* 0x000fe200000010ff */
[----:B------:R-:W-:Y:S01]  /*26be0*/  FFMA.FTZ R7, R14, R18, R7 ;  /* 0x000000120e077223 */ /* 0x000fe20000010007 */
[----:B------:R-:W-:Y:S02]  /*26bf0*/  F2FP.BF16.PACK_AB R14, R3, R19 ;  /* 0x00000013030e723e */ /* 0x000fe400000010ff */
[----:B------:R-:W-:Y:S02]  /*26c00*/  F2FP.BF16.PACK_AB R15, R8, R15 ;  /* 0x0000000f080f723e */ /* 0x000fe400000010ff */
[----:B------:R-:W-:-:S02]  /*26c10*/  F2FP.BF16.PACK_AB R6, R2, R6 ;  /* 0x000000060206723e */ /* 0x000fc400000010ff */
[----:B------:R-:W-:Y:S01]  /*26c20*/  F2FP.BF16.PACK_AB R7, R7, R9 ;  /* 0x000000090707723e */ /* 0x000fe200000010ff */
[----:B------:R1:W-:Y:S04]  /*26c30*/  ST.E.128 [R34.64], R12 ;  /* 0x0000000c22007985 */ /* 0x0003e8000c101d04 */
[----:B------:R1:W-:Y:S02]  /*26c40*/  ST.E.128 [R32.64], R4 ;  /* 0x0000000420007985 */ /* 0x0003e4000c101d04 */
.L_x_2561:
[----:B------:R-:W-:Y:S05]  /*26c50*/  BSYNC B0 ;  /* 0x0000000000007941 */ /* 0x000fea0003800000 */
.L_x_2560:
[----:B------:R-:W-:Y:S01]  /*26c60*/  IADD3 R2, R68, 0x20, RZ ;  /* 0x0000002044027810 */ /* 0x000fe20007ffe0ff */
[----:B------:R-:W-:Y:S03]  /*26c70*/  BSSY B0, `(.L_x_2562) ;  /* 0x000007b000007945 */ /* 0x000fe60003800000 */
        /* <DEDUP_REMOVED lines=13> */
[----:B------:R-:W-:Y:S02]  /*26d50*/  LOP3.LUT R9, R6, 0xffffe000, RZ, 0xc0, !PT ;  /* 0xffffe00006097812 */ /* 0x000fe400078ec0ff */
[----:B------:R-:W-:Y:S01]  /*26d60*/  SHF.R.S32.HI R5, RZ, 0x1f, R3 ;  /* 0x0000001fff057819 */ /* 0x000fe20000011403 */
[----:B------:R-:W-:Y:S01]  /*26d70*/  IMAD.SHL.U32 R6, R3, 0x8, RZ ;  /* 0x0000000803067824 */ /* 0x000fe200078e00ff */
[----:B------:R-:W-:Y:S02]  /*26d80*/  LEA.HI R7, R7, R0, RZ, 0x3 ;  /* 0x0000000007077211 */ /* 0x000fe400078f18ff */
[----:B------:R-:W-:Y:S02]  /*26d90*/  LEA.HI R3, R5, R3, RZ, 0x3 ;  /* 0x0000000305037211 */ /* 0x000fe400078f18ff */
[----:B------:R-:W-:Y:S01]  /*26da0*/  SHF.R.U32.HI R12, RZ, 0x3, R2 ;  /* 0x00000003ff0c7819 */ /* 0x000fe20000011602 */
[----:B------:R-:W-:Y:S01]  /*26db0*/  IMAD.SHL.U32 R4, R7, 0x40, RZ ;  /* 0x0000004007047824 */ /* 0x000fe200078e00ff */
[----:B------:R-:W-:Y:S01]  /*26dc0*/  LOP3.LUT R5, R2, 0x38, R6, 0xf8, !PT ;  /* 0x0000003802057812 */ /* 0x000fe200078ef806 */
[----:B------:R-:W-:Y:S01]  /*26dd0*/  IMAD.SHL.U32 R2, R3, 0x400, RZ ;  /* 0x0000040003027824 */ /* 0x000fe200078e00ff */
[----:B------:R-:W-:-:S02]  /*26de0*/  LOP3.LUT R7, R8, R12, RZ, 0x3c, !PT ;  /* 0x0000000c08077212 */ /* 0x000fc400078e3cff */
[----:B------:R-:W-:Y:S02]  /*26df0*/  LOP3.LUT R4, R4, 0xfffffe00, RZ, 0xc0, !PT ;  /* 0xfffffe0004047812 */ /* 0x000fe400078ec0ff */
[----:B------:R-:W-:Y:S02]  /*26e00*/  LOP3.LUT R3, R5, R12, RZ, 0x3c, !PT ;  /* 0x0000000c05037212 */ /* 0x000fe400078e3cff */
[----:B------:R-:W-:Y:S02]  /*26e10*/  LOP3.LUT R2, R2, 0xffffe000, RZ, 0xc0, !PT ;  /* 0xffffe00002027812 */ /* 0x000fe400078ec0ff */
[--C-:B------:R-:W-:Y:S02]  /*26e20*/  IADD3 R7, R7, R9, R4.reuse ;  /* 0x0000000907077210 */ /* 0x100fe40007ffe004 */
[----:B------:R-:W-:-:S03]  /*26e30*/  IADD3 R2, R3, R2, R4 ;  /* 0x0000000203027210 */ /* 0x000fc60007ffe004 */
[----:B-----5:R-:W-:-:S04]  /*26e40*/  IMAD.WIDE.U32 R34, R7, 0x2, R50 ;  /* 0x0000000207227825 */ /* 0x020fc800078e0032 */
[----:B------:R-:W-:Y:S01]  /*26e50*/  IMAD.WIDE.U32 R32, R2, 0x2, R50 ;  /* 0x0000000202207825 */ /* 0x000fe200078e0032 */
[----:B------:R-:W2:Y:S04]  /*26e60*/  LD.E.128 R12, [R34.64] ;  /* 0x00000004220c7980 */ /* 0x000ea8000c101d00 */
[----:B------:R-:W3:Y:S01]  /*26e70*/  LD.E.128 R4, [R32.64] ;  /* 0x0000000420047980 */ /* 0x000ee2000c101d00 */
[----:B------:R-:W-:Y:S02]  /*26e80*/  SHF.R.U64 R16, R76, 0x10, R77 ;  /* 0x000000104c107819 */ /* 0x000fe4000000124d */
[----:B------:R-:W-:Y:S02]  /*26e90*/  SHF.R.U32.HI R19, RZ, 0x10, R79 ;  /* 0x00000010ff137819 */ /* 0x000fe4000001164f */
[----:B------:R-:W-:-:S02]  /*26ea0*/  SHF.R.U64 R2, R72, 0x10, R73 ;  /* 0x0000001048027819 */ /* 0x000fc40000001249 */
[----:B------:R-:W-:Y:S02]  /*26eb0*/  PRMT R23, R100, 0x5432, R16 ;  /* 0x0000543264177816 */ /* 0x000fe40000000010 */
[--C-:B------:R-:W-:Y:S02]  /*26ec0*/  SHF.R.U64 R8, R74, 0x10, R75.reuse ;  /* 0x000000104a087819 */ /* 0x100fe4000000124b */
[----:B------:R-:W-:Y:S01]  /*26ed0*/  SHF.R.U32.HI R9, RZ, 0x10, R75 ;  /* 0x00000010ff097819 */ /* 0x000fe2000001164b */
[----:B------:R-:W-:Y:S01]  /*26ee0*/  IMAD.U32 R36, R23, 0x10000, RZ ;  /* 0x0001000017247824 */ /* 0x000fe200078e00ff */
[----:B------:R-:W-:Y:S02]  /*26ef0*/  SHF.R.U32.HI R17, RZ, 0x10, R77 ;  /* 0x00000010ff117819 */ /* 0x000fe4000001164d */
[----:B------:R-:W-:Y:S02]  /*26f00*/  SHF.R.U64 R18, R78, 0x10, R79 ;  /* 0x000000104e127819 */ /* 0x000fe4000000124f */
[----:B------:R-:W-:-:S02]  /*26f10*/  PRMT R20, R102, 0x5410, R19 ;  /* 0x0000541066147816 */ /* 0x000fc40000000013 */
[----:B------:R-:W-:Y:S02]  /*26f20*/  PRMT R31, R103, 0x5432, R2 ;  /* 0x00005432671f7816 */ /* 0x000fe40000000002 */
[C---:B------:R-:W-:Y:S02]  /*26f30*/  PRMT R28, R104.reuse, 0x5432, R8 ;  /* 0x00005432681c7816 */ /* 0x040fe40000000008 */
[----:B------:R-:W-:Y:S02]  /*26f40*/  PRMT R24, R104, 0x5410, R9 ;  /* 0x0000541068187816 */ /* 0x000fe40000000009 */
[----:B------:R-:W-:Y:S02]  /*26f50*/  PRMT R22, R100, 0x5410, R17 ;  /* 0x0000541064167816 */ /* 0x000fe40000000011 */
[----:B------:R-:W-:Y:S02]  /*26f60*/  PRMT R21, R102, 0x5432, R18 ;  /* 0x0000543266157816 */ /* 0x000fe40000000012 */
[----:B------:R-:W-:-:S02]  /*26f70*/  SHF.R.U32.HI R3, RZ, 0x10, R73 ;  /* 0x00000010ff037819 */ /* 0x000fc40000011649 */
[----:B------:R-:W-:Y:S01]  /*26f80*/  LOP3.LUT R37, R23, 0xffff0000, RZ, 0xc0, !PT ;  /* 0xffff000017257812 */ /* 0x000fe200078ec0ff */
[C---:B------:R-:W-:Y:S01]  /*26f90*/  IMAD.U32 R23, R22.reuse, 0x10000, RZ ;  /* 0x0001000016177824 */ /* 0x040fe200078e00ff */
        /* <DEDUP_REMOVED lines=72> */
.L_x_2563:
[----:B------:R-:W-:Y:S05]  /*27420*/  BSYNC B0 ;  /* 0x0000000000007941 */ /* 0x000fea0003800000 */
.L_x_2562:
[----:B-1----:R-:W-:Y:S01]  /*27430*/  IADD3 R4, R68, 0x40, RZ ;  /* 0x0000004044047810 */ /* 0x002fe20007ffe0ff */
[----:B------:R-:W-:Y:S02]  /*27440*/  IMAD.MOV.U32 R2, RZ, RZ, R116 ;  /* 0x000000ffff027224 */ /* 0x000fe400078e0074 */
[----:B------:R-:W-:Y:S01]  /*27450*/  IMAD.MOV.U32 R3, RZ, RZ, 0x0 ;  /* 0x00000000ff037424 */ /* 0x000fe200078e00ff */
[----:B------:R-:W-:-:S13]  /*27460*/  ISETP.GE.AND P0, PT, R4, R29, PT ;  /* 0x0000001d0400720c */ /* 0x000fda0003f06270 */
[----:B------:R-:W-:Y:S05]  /*27470*/  @P0 RET.REL.NODEC R2 `(_ZN7cutlass13device_kernelIN5flash19enable_sm80_to_sm89INS1_16FlashAttnFwdSm80INS1_25CollectiveMainloopFwdSm80ILi8ELi2ELb0EN4cute5tupleIJNS5_1CILi128EEENS7_ILi64EEENS7_ILi192EEEEEELi192ENS_10bfloat16_tEfNS_4arch4Sm80ELb0ELb1ELb0ELb1ELb1ELb1ELb1ELb1EEENS1_21CollectiveEpilogueFwdINS6_IJS8_SA_S9_EEENS6_IJNS7_ILi1EEESI_SI_EEESC_SE_Li256ELb1ELb1ELb1ELb0EEENS1_36VarlenDynamicPersistentTileSchedulerILi128ELi64ELi256ELi256ELb1ELb1ELb0ELb1ELb0ELb1EEEEEEEEEvNT_6ParamsE) ;  /* 0xfffd8b8002000950 */ /* 0x000fea0003c3ffff */
[----:B------:R-:W-:Y:S01]  /*27480*/  SHF.R.S32.HI R2, RZ, 0x1f, R4 ;  /* 0x0000001fff027819 */ /* 0x000fe20000011404 */
[----:B------:R-:W-:Y:S01]  /*27490*/  IMAD.SHL.U32 R5, R0, 0x40, RZ ;  /* 0x0000004000057824 */ /* 0x000fe200078e00ff */
[----:B------:R-:W-:Y:S01]  /*274a0*/  SHF.R.S32.HI R7, RZ, 0x1f, R0 ;  /* 0x0000001fff077819 */ /* 0x000fe20000011400 */
[----:B------:R-:W-:Y:S01]  /*274b0*/  ULDC.64 UR4, c[0x0][0x118] ;  /* 0x0000460000047ab9 */ /* 0x000fe20000000a00 */
[CC--:B------:R-:W-:Y:S02]  /*274c0*/  LEA.HI R3, R2.reuse, R4.reuse, RZ, 0x3 ;  /* 0x0000000402037211 */ /* 0x0c0fe400078f18ff */
[----:B------:R-:W-:Y:S02]  /*274d0*/  LEA.HI R4, R2, R4, RZ, 0x6 ;  /* 0x0000000402047211 */ /* 0x000fe400078f30ff */
[----:B------:R-:W-:Y:S02]  /*274e0*/  SHF.R.S32.HI R6, RZ, 0x3, R3 ;  /* 0x00000003ff067819 */ /* 0x000fe40000011403 */
[----:B------:R-:W-:Y:S01]  /*274f0*/  LOP3.LUT R2, R5, 0x1c0, RZ, 0xc0, !PT ;  /* 0x000001c005027812 */ /* 0x000fe200078ec0ff */
[----:B------:R-:W-:Y:S01]  /*27500*/  IMAD.SHL.U32 R4, R4, 0x80, RZ ;  /* 0x0000008004047824 */ /* 0x000fe200078e00ff */
[----:B------:R-:W-:-:S02]  /*27510*/  LEA.HI R5, R7, R0, RZ, 0x3 ;  /* 0x0000000007057211 */ /* 0x000fc400078f18ff */
[----:B------:R-:W-:Y:S02]  /*27520*/  LEA.HI R0, R29, R6, RZ, 0x1d ;  /* 0x000000061d007211 */ /* 0x000fe400078fe8ff */
[----:B------:R-:W-:Y:S02]  /*27530*/  LOP3.LUT R7, R4, 0xffffe000, RZ, 0xc0, !PT ;  /* 0xffffe00004077812 */ /* 0x000fe400078ec0ff */
[----:B------:R-:W-:Y:S02]  /*27540*/  SHF.R.S32.HI R4, RZ, 0x1f, R0 ;  /* 0x0000001fff047819 */ /* 0x000fe40000011400 */
[----:B------:R-:W-:Y:S01]  /*27550*/  LOP3.LUT R6, R2, 0x38, R3, 0xf8, !PT ;  /* 0x0000003802067812 */ /* 0x000fe200078ef803 */
[----:B------:R-:W-:Y:S01]  /*27560*/  IMAD.SHL.U32 R3, R5, 0x40, RZ ;  /* 0x0000004005037824 */ /* 0x000fe200078e00ff */
[----:B------:R-:W-:Y:S01]  /*27570*/  SHF.R.U32.HI R8, RZ, 0x3, R2 ;  /* 0x00000003ff087819 */ /* 0x000fe20000011602 */
[----:B------:R-:W-:Y:S01]  /*27580*/  IMAD.SHL.U32 R5, R0, 0x8, RZ ;  /* 0x0000000800057824 */ /* 0x000fe200078e00ff */
[----:B------:R-:W-:-:S02]  /*27590*/  LEA.HI R0, R4, R0, RZ, 0x3 ;  /* 0x0000000004007211 */ /* 0x000fc400078f18ff */
[----:B------:R-:W-:Y:S02]  /*275a0*/  LOP3.LUT R3, R3, 0xfffffe00, RZ, 0xc0, !PT ;  /* 0xfffffe0003037812 */ /* 0x000fe400078ec0ff */
[----:B------:R-:W-:Y:S01]  /*275b0*/  LOP3.LUT R2, R2, 0x38, R5, 0xf8, !PT ;  /* 0x0000003802027812 */ /* 0x000fe200078ef805 */
[----:B------:R-:W-:Y:S01]  /*275c0*/  IMAD.SHL.U32 R0, R0, 0x400, RZ ;  /* 0x0000040000007824 */ /* 0x000fe200078e00ff */
[-C--:B------:R-:W-:Y:S02]  /*275d0*/  LOP3.LUT R6, R6, R8.reuse, RZ, 0x3c, !PT ;  /* 0x0000000806067212 */ /* 0x080fe400078e3cff */
        /* <DEDUP_REMOVED lines=12> */
[----:B------:R-:W-:Y:S01]  /*276a0*/  PRMT R29, R114, 0x5432, R0 ;  /* 0x00005432721d7816 */ /* 0x000fe20000000000 */
[C---:B------:R-:W-:Y:S01]  /*276b0*/  IMAD.U32 R34, R22.reuse, 0x10000, RZ ;  /* 0x0001000016227824 */ /* 0x040fe200078e00ff */
[----:B------:R-:W-:Y:S02]  /*276c0*/  SHF.R.U32.HI R21, RZ, 0x10, R81 ;  /* 0x00000010ff157819 */ /* 0x000fe40000011651 */
[----:B------:R-:W-:Y:S02]  /*276d0*/  PRMT R23, R115, 0x5410, R8 ;  /* 0x0000541073177816 */ /* 0x000fe40000000008 */
[----:B------:R-:W-:Y:S02]  /*276e0*/  SHF.R.U32.HI R2, RZ, 0x10, R85 ;  /* 0x00000010ff027819 */ /* 0x000fe40000011655 */
[----:B------:R-:W-:-:S02]  /*276f0*/  LOP3.LUT R22, R22, 0xffff0000, RZ, 0xc0, !PT ;  /* 0xffff000016167812 */ /* 0x000fc400078ec0ff */
[----:B------:R-:W-:Y:S02]  /*27700*/  SHF.R.U64 R3, R86, 0x10, R87 ;  /* 0x0000001056037819 */ /* 0x000fe40000001257 */
[----:B------:R-:W-:Y:S02]  /*27710*/  PRMT R21, R112, 0x5410, R21 ;  /* 0x0000541070157816 */ /* 0x000fe40000000015 */
[----:B------:R-:W-:Y:S02]  /*27720*/  PRMT R28, R114, 0x5410, R2 ;  /* 0x00005410721c7816 */ /* 0x000fe40000000002 */
[----:B------:R-:W-:Y:S02]  /*27730*/  PRMT R27, R115, 0x5432, R3 ;  /* 0x00005432731b7816 */ /* 0x000fe40000000003 */
[--C-:B------:R-:W-:Y:S02]  /*27740*/  SHF.R.U64 R20, R82, 0x10, R83.reuse ;  /* 0x0000001052147819 */ /* 0x100fe40000001253 */
[----:B------:R-:W-:-:S02]  /*27750*/  SHF.R.U32.HI R19, RZ, 0x10, R83 ;  /* 0x00000010ff137819 */ /* 0x000fc40000011653 */
[C---:B------:R-:W-:Y:S02]  /*27760*/  PRMT R20, R113.reuse, 0x5432, R20 ;  /* 0x0000543271147816 */ /* 0x040fe40000000014 */
        /* <DEDUP_REMOVED lines=15> */
[----:B------:R-:W-:Y:S01]  /*27860*/  FMUL.FTZ R5, R12, R34 ;  /* 0x000000220c057220 */ /* 0x000fe20000410000 */
[----:B------:R-:W-:Y:S01]  /*27870*/  LOP3.LUT R2, R6, 0xffff0000, RZ, 0xc0, !PT ;  /* 0xffff000006027812 */ /* 0x000fe200078ec0ff */
[----:B------:R-:W-:-:S02]  /*27880*/  FMUL.FTZ R12, R12, R15 ;  /* 0x0000000f0c0c7220 */ /* 0x000fc40000410000 */
[----:B------:R-:W-:Y:S02]  /*27890*/  FFMA.FTZ R35, R26, R15, -R5 ;  /* 0x0000000f1a237223 */ /* 0x000fe40000010805 */
[----:B------:R-:W-:Y:S02]  /*278a0*/  FMUL.FTZ R5, R9, R22 ;  /* 0x0000001609057220 */ /* 0x000fe40000410000 */
[----:B------:R-:W-:Y:S01]  /*278b0*/  IMAD.U32 R3, R6, 0x10000, RZ ;  /* 0x0001000006037824 */ /* 0x000fe200078e00ff */
[----:B------:R-:W-:Y:S01]  /*278c0*/  LOP3.LUT R6, R7, 0xffff0000, RZ, 0xc0, !PT ;  /* 0xffff000007067812 */ /* 0x000fe200078ec0ff */
[----:B------:R-:W-:Y:S02]  /*278d0*/  IMAD.U32 R15, R21, 0x10000, RZ ;  /* 0x00010000150f7824 */ /* 0x000fe400078e00ff */
[----:B------:R-:W-:Y:S02]  /*278e0*/  IMAD.U32 R0, R7, 0x10000, RZ ;  /* 0x0001000007007824 */ /* 0x000fe400078e00ff */
[C---:B------:R-:W-:Y:S01]  /*278f0*/  IMAD.U32 R7, R28.reuse, 0x10000, RZ ;  /* 0x000100001c077824 */ /* 0x040fe200078e00ff */
[----:B------:R-:W-:Y:S01]  /*27900*/  LOP3.LUT R28, R28, 0xffff0000, RZ, 0xc0, !PT ;  /* 0xffff00001c1c7812 */ /* 0x000fe200078ec0ff */
[----:B------:R-:W-:-:S02]  /*27910*/  FMUL.FTZ R9, R9, R29 ;  /* 0x0000001d09097220 */ /* 0x000fc40000410000 */
[----:B------:R-:W-:Y:S01]  /*27920*/  FFMA.FTZ R34, R26, R34, R12 ;  /* 0x000000221a227223 */ /* 0x000fe2000001000c */
[----:B------:R-:W-:Y:S01]  /*27930*/  LOP3.LUT R26, R21, 0xffff0000, RZ, 0xc0, !PT ;  /* 0xffff0000151a7812 */ /* 0x000fe200078ec0ff */
[C---:B------:R-:W-:Y:S02]  /*27940*/  FFMA.FTZ R29, R25.reuse, R29, -R5 ;  /* 0x0000001d191d7223 */ /* 0x040fe40000010805 */
[C---:B------:R-:W-:Y:S02]  /*27950*/  FMUL.FTZ R5, R8.reuse, R15 ;  /* 0x0000000f08057220 */ /* 0x040fe40000410000 */
[-C--:B------:R-:W-:Y:S02]  /*27960*/  FMUL.FTZ R8, R8, R7.reuse ;  /* 0x0000000708087220 */ /* 0x080fe40000410000 */
[----:B------:R-:W-:Y:S02]  /*27970*/  FFMA.FTZ R21, R24, R7, -R5 ;  /* 0x0000000718157223 */ /* 0x000fe40000010805 */
[----:B------:R-:W-:-:S02]  /*27980*/  FFMA.FTZ R25, R25, R22, R9 ;  /* 0x0000001619197223 */ /* 0x000fc40000010009 */
[----:B------:R-:W-:Y:S02]  /*27990*/  FMUL.FTZ R5, R4, R26 ;  /* 0x0000001a04057220 */ /* 0x000fe40000410000 */
[----:B------:R-:W-:Y:S02]  /*279a0*/  FFMA.FTZ R24, R24, R15, R8 ;  /* 0x0000000f18187223 */ /* 0x000fe40000010008 */
        /* <DEDUP_REMOVED lines=11> */
[----:B------:R-:W-:Y:S02]  /*27a60*/  FMUL.FTZ R4, R3, R9 ;  /* 0x0000000903047220 */ /* 0x000fe40000410000 */
[C---:B------:R-:W-:Y:S02]  /*27a70*/  FMUL.FTZ R3, R0.reuse, R15 ;  /* 0x0000000f00037220 */ /* 0x040fe40000410000 */
[----:B------:R-:W-:-:S02]  /*27a80*/  FMUL.FTZ R0, R0, R8 ;  /* 0x0000000800007220 */ /* 0x000fc40000410000 */
[C---:B------:R-:W-:Y:S02]  /*27a90*/  FFMA.FTZ R8, R13.reuse, R8, -R3 ;  /* 0x000000080d087223 */ /* 0x040fe40000010803 */
[----:B------:R-:W-:Y:S01]  /*27aa0*/  FFMA.FTZ R3, R13, R15, R0 ;  /* 0x0000000f0d037223 */ /* 0x000fe20000010000 */
[----:B------:R-:W-:Y:S01]  /*27ab0*/  F2FP.BF16.PACK_AB R13, R28, R21 ;  /* 0x000000151c0d723e */ /* 0x000fe200000010ff */
[----:B------:R-:W-:Y:S02]  /*27ac0*/  FFMA.FTZ R18, R18, R26, R7 ;  /* 0x0000001a12127223 */ /* 0x000fe40000010007 */
[----:B------:R-:W-:Y:S02]  /*27ad0*/  FMUL.FTZ R0, R2, R20 ;  /* 0x0000001402007220 */ /* 0x000fe40000410000 */
[----:B------:R-:W-:Y:S02]  /*27ae0*/  FMUL.FTZ R15, R6, R19 ;  /* 0x00000013060f7220 */ /* 0x000fe40000410000 */
[----:B------:R-:W-:-:S02]  /*27af0*/  FMUL.FTZ R2, R2, R27 ;  /* 0x0000001b02027220 */ /* 0x000fc40000410000 */
[----:B------:R-:W-:Y:S02]  /*27b00*/  FMUL.FTZ R7, R6, R23 ;  /* 0x0000001706077220 */ /* 0x000fe40000410000 */
[C---:B------:R-:W-:Y:S01]  /*27b10*/  FFMA.FTZ R9, R17.reuse, R9, -R5 ;  /* 0x0000000911097223 */ /* 0x040fe20000010805 */
[----:B------:R-:W-:Y:S01]  /*27b20*/  F2FP.BF16.PACK_AB R5, R18, R24 ;  /* 0x000000181205723e */ /* 0x000fe200000010ff */
        /* <DEDUP_REMOVED lines=9> */
[----:B------:R-:W-:-:S02]  /*27bc0*/  F2FP.BF16.PACK_AB R4, R25, R34 ;  /* 0x000000221904723e */ /* 0x000fc400000010ff */
[----:B------:R-:W-:Y:S01]  /*27bd0*/  F2FP.BF16.PACK_AB R6, R6, R17 ;  /* 0x000000110606723e */ /* 0x000fe200000010ff */
[----:B------:R1:W-:Y:S01]  /*27be0*/  ST.E.128 [R32.64], R12 ;  /* 0x0000000c20007985 */ /* 0x0003e2000c101d04 */
[----:B------:R-:W-:Y:S01]  /*27bf0*/  F2FP.BF16.PACK_AB R7, R7, R3 ;  /* 0x000000030707723e */ /* 0x000fe200000010ff */
[----:B------:R-:W-:-:S04]  /*27c00*/  IMAD.MOV.U32 R3, RZ, RZ, 0x0 ;  /* 0x00000000ff037424 */ /* 0x000fc800078e00ff */
[----:B------:R1:W-:Y:S01]  /*27c10*/  ST.E.128 [R30.64], R4 ;  /* 0x000000041e007985 */ /* 0x0003e2000c101d04 */
[----:B------:R-:W-:Y:S05]  /*27c20*/  RET.REL.NODEC R2 `(_ZN7cutlass13device_kernelIN5flash19enable_sm80_to_sm89INS1_16FlashAttnFwdSm80INS1_25CollectiveMainloopFwdSm80ILi8ELi2ELb0EN4cute5tupleIJNS5_1CILi128EEENS7_ILi64EEENS7_ILi192EEEEEELi192ENS_10bfloat16_tEfNS_4arch4Sm80ELb0ELb1ELb0ELb1ELb1ELb1ELb1ELb1EEENS1_21CollectiveEpilogueFwdINS6_IJS8_SA_S9_EEENS6_IJNS7_ILi1EEESI_SI_EEESC_SE_Li256ELb1ELb1ELb1ELb0EEENS1_36VarlenDynamicPersistentTileSchedulerILi128ELi64ELi256ELi256ELb1ELb1ELb0ELb1ELb0ELb1EEEEEEEEEvNT_6ParamsE) ;  /* 0xfffd83d002007950 */ /* 0x000fea0003c3ffff */
.L_x_2516:
[----:B------:R-:W-:Y:S01]  /*27c30*/  IMAD.MOV.U32 R35, RZ, RZ, R37 ;  /* 0x000000ffff237224 */ /* 0x000fe200078e0025 */
[----:B------:R-:W-:Y:S01]  /*27c40*/  MOV R34, 0x1c1f ;  /* 0x00001c1f00227802 */ /* 0x000fe20000000f00 */
[----:B------:R-:W-:Y:S01]  /*27c50*/  IMAD.MOV.U32 R2, RZ, RZ, RZ ;  /* 0x000000ffff027224 */ /* 0x000fe200078e00ff */
[----:B------:R-:W-:Y:S02]  /*27c60*/  MOV R184, 0xffffffff ;  /* 0xffffffff00b87802 */ /* 0x000fe40000000f00 */
[----:B------:R-:W-:Y:S02]  /*27c70*/  MOV R3, 0x27c90 ;  /* 0x00027c9000037802 */ /* 0x000fe40000000f00 */
[----:B------:R-:W-:Y:S05]  /*27c80*/  CALL.REL.NOINC `($__internal_39_$__cuda_sm70_shflsync_idx_p) ;  /* 0x0000077000007944 */ /* 0x000fea0003c00000 */
[----:B------:R-:W-:Y:S01]  /*27c90*/  MOV R5, R185 ;  /* 0x000000b900057202 */ /* 0x000fe20000000f00 */
[----:B------:R-:W-:Y:S05]  /*27ca0*/  BRA `(.L_x_2564) ;  /* 0xffff886000007947 */ /* 0x000fea000383ffff */
.L_x_2517:
[----:B------:R-:W-:Y:S01]  /*27cb0*/  IMAD.MOV.U32 R35, RZ, RZ, R42 ;  /* 0x000000ffff237224 */ /* 0x000fe200078e002a */
[----:B------:R-:W-:Y:S01]  /*27cc0*/  MOV R34, 0x1c1f ;  /* 0x00001c1f00227802 */ /* 0x000fe20000000f00 */
[----:B------:R-:W-:Y:S01]  /*27cd0*/  IMAD.MOV.U32 R2, RZ, RZ, RZ ;  /* 0x000000ffff027224 */ /* 0x000fe200078e00ff */
[----:B------:R-:W-:-:S02]  /*27ce0*/  MOV R184, 0xffffffff ;  /* 0xffffffff00b87802 */ /* 0x000fc40000000f00 */
[----:B------:R-:W-:Y:S02]  /*27cf0*/  MOV R3, 0x27d10 ;  /* 0x00027d1000037802 */ /* 0x000fe40000000f00 */
[----:B-12---:R-:W-:Y:S05]  /*27d00*/  CALL.REL.NOINC `($__internal_39_$__cuda_sm70_shflsync_idx_p) ;  /* 0x000006f000007944 */ /* 0x006fea0003c00000 */
[----:B------:R-:W-:Y:S01]  /*27d10*/  IMAD.MOV.U32 R35, RZ, RZ, R36 ;  /* 0x000000ffff237224 */ /* 0x000fe200078e0024 */
[----:B------:R-:W-:Y:S01]  /*27d20*/  MOV R2, RZ ;  /* 0x000000ff00027202 */ /* 0x000fe20000000f00 */
[----:B------:R-:W-:Y:S01]  /*27d30*/  IMAD.MOV.U32 R34, RZ, RZ, 0x1c1f ;  /* 0x00001c1fff227424 */ /* 0x000fe200078e00ff */
[----:B------:R-:W-:Y:S01]  /*27d40*/  MOV R184, 0xffffffff ;  /* 0xffffffff00b87802 */ /* 0x000fe20000000f00 */
[----:B------:R-:W-:Y:S01]  /*27d50*/  IMAD.MOV.U32 R4, RZ, RZ, R185 ;  /* 0x000000ffff047224 */ /* 0x000fe200078e00b9 */
[----:B------:R-:W-:Y:S02]  /*27d60*/  MOV R3, 0x27d80 ;  /* 0x00027d8000037802 */ /* 0x000fe40000000f00 */
[----:B------:R-:W-:Y:S05]  /*27d70*/  CALL.REL.NOINC `($__internal_39_$__cuda_sm70_shflsync_idx_p) ;  /* 0x0000068000007944 */ /* 0x000fea0003c00000 */
[----:B------:R-:W-:Y:S01]  /*27d80*/  IMAD.MOV.U32 R6, RZ, RZ, R185 ;  /* 0x000000ffff067224 */ /* 0x000fe200078e00b9 */
[----:B------:R-:W-:Y:S01]  /*27d90*/  MOV R35, R43 ;  /* 0x0000002b00237202 */ /* 0x000fe20000000f00 */
[----:B------:R-:W-:Y:S01]  /*27da0*/  IMAD.MOV.U32 R2, RZ, RZ, RZ ;  /* 0x000000ffff027224 */ /* 0x000fe200078e00ff */
[----:B------:R-:W-:Y:S01]  /*27db0*/  MOV R34, 0x1c1f ;  /* 0x00001c1f00227802 */ /* 0x000fe20000000f00 */
[----:B------:R-:W-:Y:S01]  /*27dc0*/  IMAD.MOV.U32 R184, RZ, RZ, -0x1 ;  /* 0xffffffffffb87424 */ /* 0x000fe200078e00ff */
[----:B------:R-:W-:-:S02]  /*27dd0*/  MOV R3, 0x27df0 ;  /* 0x00027df000037802 */ /* 0x000fc40000000f00 */
[----:B------:R-:W-:Y:S05]  /*27de0*/  CALL.REL.NOINC `($__internal_39_$__cuda_sm70_shflsync_idx_p) ;  /* 0x0000061000007944 */ /* 0x000fea0003c00000 */
[----:B------:R-:W-:Y:S01]  /*27df0*/  MOV R2, R185 ;  /* 0x000000b900027202 */ /* 0x000fe20000000f00 */
[----:B------:R-:W-:Y:S05]  /*27e00*/  BRA `(.L_x_2565) ;  /* 0xffff874000007947 */ /* 0x000fea000383ffff */
.L_x_2520:
[----:B------:R-:W-:Y:S01]  /*27e10*/  IMAD.MOV.U32 R35, RZ, RZ, R37 ;  /* 0x000000ffff237224 */ /* 0x000fe200078e0025 */
[----:B------:R-:W-:Y:S01]  /*27e20*/  MOV R34, 0x1c1f ;  /* 0x00001c1f00227802 */ /* 0x000fe20000000f00 */
[----:B------:R-:W-:Y:S01]  /*27e30*/  IMAD.MOV.U32 R2, RZ, RZ, 0x1 ;  /* 0x00000001ff027424 */ /* 0x000fe200078e00ff */
[----:B------:R-:W-:-:S02]  /*27e40*/  MOV R184, 0xffffffff ;  /* 0xffffffff00b87802 */ /* 0x000fc40000000f00 */
[----:B------:R-:W-:Y:S02]  /*27e50*/  MOV R3, 0x27e70 ;  /* 0x00027e7000037802 */ /* 0x000fe40000000f00 */
[----:B---3--:R-:W-:Y:S05]  /*27e60*/  CALL.REL.NOINC `($__internal_39_$__cuda_sm70_shflsync_idx_p) ;  /* 0x0000059000007944 */ /* 0x008fea0003c00000 */
[----:B------:R-:W-:Y:S01]  /*27e70*/  IMAD.MOV.U32 R5, RZ, RZ, R185 ;  /* 0x000000ffff057224 */ /* 0x000fe200078e00b9 */
[----:B------:R-:W-:Y:S01]  /*27e80*/  MOV R35, R42 ;  /* 0x0000002a00237202 */ /* 0x000fe20000000f00 */
[----:B------:R-:W-:Y:S01]  /*27e90*/  IMAD.MOV.U32 R2, RZ, RZ, 0x1 ;  /* 0x00000001ff027424 */ /* 0x000fe200078e00ff */
[----:B------:R-:W-:Y:S01]  /*27ea0*/  MOV R34, 0x1c1f ;  /* 0x00001c1f00227802 */ /* 0x000fe20000000f00 */
[----:B------:R-:W-:Y:S01]  /*27eb0*/  IMAD.MOV.U32 R184, RZ, RZ, -0x1 ;  /* 0xffffffffffb87424 */ /* 0x000fe200078e00ff */
[----:B------:R-:W-:Y:S02]  /*27ec0*/  MOV R3, 0x27ee0 ;  /* 0x00027ee000037802 */ /* 0x000fe40000000f00 */
[----:B------:R-:W-:Y:S05]  /*27ed0*/  CALL.REL.NOINC `($__internal_39_$__cuda_sm70_shflsync_idx_p) ;  /* 0x0000052000007944 */ /* 0x000fea0003c00000 */
[----:B------:R-:W-:Y:S01]  /*27ee0*/  IMAD.MOV.U32 R35, RZ, RZ, R36 ;  /* 0x000000ffff237224 */ /* 0x000fe200078e0024 */
[----:B------:R-:W-:Y:S01]  /*27ef0*/  MOV R2, 0x1 ;  /* 0x0000000100027802 */ /* 0x000fe20000000f00 */
[----:B------:R-:W-:Y:S01]  /*27f00*/  IMAD.MOV.U32 R34, RZ, RZ, 0x1c1f ;  /* 0x00001c1fff227424 */ /* 0x000fe200078e00ff */
[----:B------:R-:W-:Y:S01]  /*27f10*/  MOV R184, 0xffffffff ;  /* 0xffffffff00b87802 */ /* 0x000fe20000000f00 */
[----:B------:R-:W-:Y:S01]  /*27f20*/  IMAD.MOV.U32 R4, RZ, RZ, R185 ;  /* 0x000000ffff047224 */ /* 0x000fe200078e00b9 */
[----:B------:R-:W-:-:S02]  /*27f30*/  MOV R3, 0x27f50 ;  /* 0x00027f5000037802 */ /* 0x000fc40000000f00 */
[----:B------:R-:W-:Y:S05]  /*27f40*/  CALL.REL.NOINC `($__internal_39_$__cuda_sm70_shflsync_idx_p) ;  /* 0x000004b000007944 */ /* 0x000fea0003c00000 */
        /* <DEDUP_REMOVED lines=9> */
.L_x_2547:
        /* <DEDUP_REMOVED lines=8> */
.L_x_2548:
[----:B------:R-:W-:Y:S01]  /*28060*/  IMAD.MOV.U32 R35, RZ, RZ, R25 ;  /* 0x000000ffff237224 */ /* 0x000fe200078e0019 */
[----:B------:R-:W-:Y:S01]  /*28070*/  MOV R34, 0x1c1f ;  /* 0x00001c1f00227802 */ /* 0x000fe20000000f00 */
[----:B------:R-:W-:Y:S01]  /*28080*/  IMAD.MOV.U32 R2, RZ, RZ, RZ ;  /* 0x000000ffff027224 */ /* 0x000fe200078e00ff */
[----:B------:R-:W-:Y:S02]  /*28090*/  MOV R184, 0xffffffff ;  /* 0xffffffff00b87802 */ /* 0x000fe40000000f00 */
[----:B------:R-:W-:Y:S02]  /*280a0*/  MOV R3, 0x280c0 ;  /* 0x000280c000037802 */ /* 0x000fe40000000f00 */
[----:B-12---:R-:W-:Y:S05]  /*280b0*/  CALL.REL.NOINC `($__internal_39_$__cuda_sm70_shflsync_idx_p) ;  /* 0x0000034000007944 */ /* 0x006fea0003c00000 */
[----:B------:R-:W-:Y:S01]  /*280c0*/  IMAD.MOV.U32 R35, RZ, RZ, R22 ;  /* 0x000000ffff237224 */ /* 0x000fe200078e0016 */
[----:B------:R-:W-:Y:S01]  /*280d0*/  MOV R34, 0x1c1f ;  /* 0x00001c1f00227802 */ /* 0x000fe20000000f00 */
[----:B------:R-:W-:Y:S01]  /*280e0*/  IMAD.MOV.U32 R2, RZ, RZ, RZ ;  /* 0x000000ffff027224 */ /* 0x000fe200078e00ff */
[----:B------:R-:W-:Y:S01]  /*280f0*/  MOV R8, R185 ;  /* 0x000000b900087202 */ /* 0x000fe20000000f00 */
[----:B------:R-:W-:Y:S01]  /*28100*/  IMAD.MOV.U32 R184, RZ, RZ, -0x1 ;  /* 0xffffffffffb87424 */ /* 0x000fe200078e00ff */
[----:B------:R-:W-:-:S02]  /*28110*/  MOV R9, R0 ;  /* 0x0000000000097202 */ /* 0x000fc40000000f00 */
[----:B------:R-:W-:Y:S02]  /*28120*/  MOV R3, 0x28140 ;  /* 0x0002814000037802 */ /* 0x000fe40000000f00 */
[----:B------:R-:W-:Y:S05]  /*28130*/  CALL.REL.NOINC `($__internal_39_$__cuda_sm70_shflsync_idx_p) ;  /* 0x000002c000007944 */ /* 0x000fea0003c00000 */
[----:B------:R-:W-:Y:S01]  /*28140*/  IMAD.MOV.U32 R16, RZ, RZ, R185 ;  /* 0x000000ffff107224 */ /* 0x000fe200078e00b9 */
[----:B------:R-:W-:Y:S01]  /*28150*/  MOV R35, R30 ;  /* 0x0000001e00237202 */ /* 0x000fe20000000f00 */
[----:B------:R-:W-:Y:S01]  /*28160*/  IMAD.MOV.U32 R2, RZ, RZ, RZ ;  /* 0x000000ffff027224 */ /* 0x000fe200078e00ff */
[----:B------:R-:W-:Y:S01]  /*28170*/  MOV R34, 0x1c1f ;  /* 0x00001c1f00227802 */ /* 0x000fe20000000f00 */
[----:B------:R-:W-:Y:S01]  /*28180*/  IMAD.MOV.U32 R184, RZ, RZ, -0x1 ;  /* 0xffffffffffb87424 */ /* 0x000fe200078e00ff */
[----:B------:R-:W-:Y:S02]  /*28190*/  MOV R3, 0x281b0 ;  /* 0x000281b000037802 */ /* 0x000fe40000000f00 */
[----:B------:R-:W-:Y:S05]  /*281a0*/  CALL.REL.NOINC `($__internal_39_$__cuda_sm70_shflsync_idx_p) ;  /* 0x0000025000007944 */ /* 0x000fea0003c00000 */
[----:B------:R-:W-:Y:S01]  /*281b0*/  MOV R2, R185 ;  /* 0x000000b900027202 */ /* 0x000fe20000000f00 */
[----:B------:R-:W-:Y:S05]  /*281c0*/  BRA `(.L_x_2568) ;  /* 0xffffbfb000007947 */ /* 0x000fea000383ffff */
.L_x_2551:
[----:B------:R-:W-:Y:S01]  /*281d0*/  IMAD.MOV.U32 R35, RZ, RZ, R23 ;  /* 0x000000ffff237224 */ /* 0x000fe200078e0017 */
[----:B------:R-:W-:Y:S01]  /*281e0*/  MOV R34, 0x1c1f ;  /* 0x00001c1f00227802 */ /* 0x000fe20000000f00 */
[----:B------:R-:W-:Y:S01]  /*281f0*/  IMAD.MOV.U32 R2, RZ, RZ, 0x1 ;  /* 0x00000001ff027424 */ /* 0x000fe200078e00ff */
[----:B------:R-:W-:Y:S02]  /*28200*/  MOV R184, 0xffffffff ;  /* 0xffffffff00b87802 */ /* 0x000fe40000000f00 */
[----:B------:R-:W-:-:S02]  /*28210*/  MOV R3, 0x28230 ;  /* 0x0002823000037802 */ /* 0x000fc40000000f00 */
[----:B---3--:R-:W-:Y:S05]  /*28220*/  CALL.REL.NOINC `($__internal_39_$__cuda_sm70_shflsync_idx_p) ;  /* 0x000001d000007944 */ /* 0x008fea0003c00000 */
[----:B------:R-:W-:Y:S01]  /*28230*/  IMAD.MOV.U32 R0, RZ, RZ, R185 ;  /* 0x000000ffff007224 */ /* 0x000fe200078e00b9 */
[----:B------:R-:W-:Y:S01]  /*28240*/  MOV R35, R25 ;  /* 0x0000001900237202 */ /* 0x000fe20000000f00 */
[----:B------:R-:W-:Y:S01]  /*28250*/  IMAD.MOV.U32 R2, RZ, RZ, 0x1 ;  /* 0x00000001ff027424 */ /* 0x000fe200078e00ff */
[----:B------:R-:W-:Y:S01]  /*28260*/  MOV R34, 0x1c1f ;  /* 0x00001c1f00227802 */ /* 0x000fe20000000f00 */
[----:B------:R-:W-:Y:S01]  /*28270*/  IMAD.MOV.U32 R184, RZ, RZ, -0x1 ;  /* 0xffffffffffb87424 */ /* 0x000fe200078e00ff */
[----:B------:R-:W-:-:S02]  /*28280*/  MOV R3, 0x282a0 ;  /* 0x000282a000037802 */ /* 0x000fc40000000f00 */
[----:B------:R-:W-:Y:S05]  /*28290*/  CALL.REL.NOINC `($__internal_39_$__cuda_sm70_shflsync_idx_p) ;  /* 0x0000016000007944 */ /* 0x000fea0003c00000 */
[----:B------:R-:W-:Y:S01]  /*282a0*/  IMAD.MOV.U32 R35, RZ, RZ, R22 ;  /* 0x000000ffff237224 */ /* 0x000fe200078e0016 */
[----:B------:R-:W-:Y:S01]  /*282b0*/  MOV R34, 0x1c1f ;  /* 0x00001c1f00227802 */ /* 0x000fe20000000f00 */
[----:B------:R-:W-:Y:S01]  /*282c0*/  IMAD.MOV.U32 R2, RZ, RZ, 0x1 ;  /* 0x00000001ff027424 */ /* 0x000fe200078e00ff */
[----:B------:R-:W-:Y:S01]  /*282d0*/  MOV R8, R185 ;  /* 0x000000b900087202 */ /* 0x000fe20000000f00 */
[----:B------:R-:W-:Y:S01]  /*282e0*/  IMAD.MOV.U32 R184, RZ, RZ, -0x1 ;  /* 0xffffffffffb87424 */ /* 0x000fe200078e00ff */
[----:B------:R-:W-:-:S02]  /*282f0*/  MOV R9, R0 ;  /* 0x0000000000097202 */ /* 0x000fc40000000f00 */
        /* <DEDUP_REMOVED lines=11> */
        .weak           $__internal_38_$__cuda_sm70_shflsync_bfly_p
        .type           $__internal_38_$__cuda_sm70_shflsync_bfly_p,@function
        .size           $__internal_38_$__cuda_sm70_shflsync_bfly_p,($__internal_39_$__cuda_sm70_shflsync_idx_p - $__internal_38_$__cuda_sm70_shflsync_bfly_p)
$__internal_38_$__cuda_sm70_shflsync_bfly_p:
[----:B------:R-:W-:Y:S04]  /*283b0*/  WARPSYNC R207 ;  /* 0x000000cf00007348 */ /* 0x000fe80003800000 */
[----:B------:R1:W2:Y:S02]  /*283c0*/  SHFL.BFLY PT, R9, R2, R9, R245 ;  /* 0x0c00000902097389 */ /* 0x0002a400000e00f5 */
[----:B-1----:R-:W-:-:S02]  /*283d0*/  MOV R2, R3 ;  /* 0x0000000300027202 */ /* 0x002fc40000000f00 */
[----:B------:R-:W-:-:S04]  /*283e0*/  MOV R3, 0x0 ;  /* 0x0000000000037802 */ /* 0x000fc80000000f00 */
[----:B--2---:R-:W-:Y:S05]  /*283f0*/  RET.REL.NODEC R2 `(_ZN7cutlass13device_kernelIN5flash19enable_sm80_to_sm89INS1_16FlashAttnFwdSm80INS1_25CollectiveMainloopFwdSm80ILi8ELi2ELb0EN4cute5tupleIJNS5_1CILi128EEENS7_ILi64EEENS7_ILi192EEEEEELi192ENS_10bfloat16_tEfNS_4arch4Sm80ELb0ELb1ELb0ELb1ELb1ELb1ELb1ELb1EEENS1_21CollectiveEpilogueFwdINS6_IJS8_SA_S9_EEENS6_IJNS7_ILi1EEESI_SI_EEESC_SE_Li256ELb1ELb1ELb1ELb0EEENS1_36VarlenDynamicPersistentTileSchedulerILi128ELi64ELi256ELi256ELb1ELb1ELb0ELb1ELb0ELb1EEEEEEEEEvNT_6ParamsE) ;  /* 0xfffd7c0002007950 */ /* 0x004fea0003c3ffff */
        .weak           $__internal_39_$__cuda_sm70_shflsync_idx_p
        .type           $__internal_39_$__cuda_sm70_shflsync_idx_p,@function
        .size           $__internal_39_$__cuda_sm70_shflsync_idx_p,($__internal_40_$__cuda_sm70_shflsync_up_p - $__internal_39_$__cuda_sm70_shflsync_idx_p)
$__internal_39_$__cuda_sm70_shflsync_idx_p:
[----:B------:R-:W-:Y:S04]  /*28400*/  WARPSYNC R184 ;  /* 0x000000b800007348 */ /* 0x000fe80003800000 */
[----:B------:R1:W2:Y:S02]  /*28410*/  SHFL.IDX PT, R185, R35, R2, R34 ;  /* 0x0000000223b97389 */ /* 0x0002a400000e0022 */
[----:B-1----:R-:W-:Y:S02]  /*28420*/  MOV R2, R3 ;  /* 0x0000000300027202 */ /* 0x002fe40000000f00 */
[----:B------:R-:W-:-:S04]  /*28430*/  MOV R3, 0x0 ;  /* 0x0000000000037802 */ /* 0x000fc80000000f00 */
[----:B--2---:R-:W-:Y:S05]  /*28440*/  RET.REL.NODEC R2 `(_ZN7cutlass13device_kernelIN5flash19enable_sm80_to_sm89INS1_16FlashAttnFwdSm80INS1_25CollectiveMainloopFwdSm80ILi8ELi2ELb0EN4cute5tupleIJNS5_1CILi128EEENS7_ILi64EEENS7_ILi192EEEEEELi192ENS_10bfloat16_tEfNS_4arch4Sm80ELb0ELb1ELb0ELb1ELb1ELb1ELb1ELb1EEENS1_21CollectiveEpilogueFwdINS6_IJS8_SA_S9_EEENS6_IJNS7_ILi1EEESI_SI_EEESC_SE_Li256ELb1ELb1ELb1ELb0EEENS1_36VarlenDynamicPersistentTileSchedulerILi128ELi64ELi256ELi256ELb1ELb1ELb0ELb1ELb0ELb1EEEEEEEEEvNT_6ParamsE) ;  /* 0xfffd7bb002007950 */ /* 0x004fea0003c3ffff */
        .weak           $__internal_40_$__cuda_sm70_shflsync_up_p
        .type           $__internal_40_$__cuda_sm70_shflsync_up_p,@function
        .size           $__internal_40_$__cuda_sm70_shflsync_up_p,($__internal_41_$__cuda_sm70_votesync_ballot - $__internal_40_$__cuda_sm70_shflsync_up_p)
$__internal_40_$__cuda_sm70_shflsync_up_p:
[----:B------:R-:W-:Y:S02]  /*28450*/  MOV R4, RZ ;  /* 0x000000ff00047202 */ /* 0x000fe40000000f00 */
[----:B------:R-:W-:-:S04]  /*28460*/  MOV R12, 0xffffffff ;  /* 0xffffffff000c7802 */ /* 0x000fc80000000f00 */
[----:B------:R-:W-:Y:S04]  /*28470*/  WARPSYNC R12 ;  /* 0x0000000c00007348 */ /* 0x000fe80003800000 */
[----:B------:R1:W2:Y:S02]  /*28480*/  SHFL.UP PT, R4, R0, R3, R4 ;  /* 0x0400000300047389 */ /* 0x0002a400000e0004 */
[----:B-1----:R-:W-:-:S04]  /*28490*/  MOV R3, 0x0 ;  /* 0x0000000000037802 */ /* 0x002fc80000000f00 */
[----:B--2---:R-:W-:Y:S05]  /*284a0*/  RET.REL.NODEC R2 `(_ZN7cutlass13device_kernelIN5flash19enable_sm80_to_sm89INS1_16FlashAttnFwdSm80INS1_25CollectiveMainloopFwdSm80ILi8ELi2ELb0EN4cute5tupleIJNS5_1CILi128EEENS7_ILi64EEENS7_ILi192EEEEEELi192ENS_10bfloat16_tEfNS_4arch4Sm80ELb0ELb1ELb0ELb1ELb1ELb1ELb1ELb1EEENS1_21CollectiveEpilogueFwdINS6_IJS8_SA_S9_EEENS6_IJNS7_ILi1EEESI_SI_EEESC_SE_Li256ELb1ELb1ELb1ELb0EEENS1_36VarlenDynamicPersistentTileSchedulerILi128ELi64ELi256ELi256ELb1ELb1ELb0ELb1ELb0ELb1EEEEEEEEEvNT_6ParamsE) ;  /* 0xfffd7b5002007950 */ /* 0x004fea0003c3ffff */
        .weak           $__internal_41_$__cuda_sm70_votesync_ballot
        .type           $__internal_41_$__cuda_sm70_votesync_ballot,@function
        .size           $__internal_41_$__cuda_sm70_votesync_ballot,(.L_x_3158 - $__internal_41_$__cuda_sm70_votesync_ballot)
$__internal_41_$__cuda_sm70_votesync_ballot:
[----:B------:R-:W-:Y:S01]  /*284b0*/  ISETP.NE.U32.AND P0, PT, R0, 0x1, PT ;  /* 0x000000010000780c */ /* 0x000fe20003f05070 */
[----:B------:R-:W-:-:S04]  /*284c0*/  IMAD.MOV.U32 R3, RZ, RZ, -0x1 ;  /* 0xffffffffff037424 */ /* 0x000fc800078e00ff */
[----:B------:R-:W-:Y:S08]  /*284d0*/  WARPSYNC R3 ;  /* 0x0000000300007348 */ /* 0x000ff00003800000 */
[----:B------:R-:W-:-:S04]  /*284e0*/  VOTE.ANY R0, PT, !P0 ;  /* 0x0000000000007806 */ /* 0x000fc800040e0100 */
[----:B------:R-:W-:Y:S01]  /*284f0*/  LOP3.LUT R0, R0, R3, RZ, 0xc0, !PT ;  /* 0x0000000300007212 */ /* 0x000fe200078ec0ff */
[----:B------:R-:W-:-:S04]  /*28500*/  IMAD.MOV.U32 R3, RZ, RZ, 0x0 ;  /* 0x00000000ff037424 */ /* 0x000fc800078e00ff */
[----:B------:R-:W-:Y:S05]  /*28510*/  RET.REL.NODEC R2 `(_ZN7cutlass13device_kernelIN5flash19enable_sm80_to_sm89INS1_16FlashAttnFwdSm80INS1_25CollectiveMainloopFwdSm80ILi8ELi2ELb0EN4cute5tupleIJNS5_1CILi128EEENS7_ILi64EEENS7_ILi192EEEEEELi192ENS_10bfloat16_tEfNS_4arch4Sm80ELb0ELb1ELb0ELb1ELb1ELb1ELb1ELb1EEENS1_21CollectiveEpilogueFwdINS6_IJS8_SA_S9_EEENS6_IJNS7_ILi1EEESI_SI_EEESC_SE_Li256ELb1ELb1ELb1ELb0EEENS1_36VarlenDynamicPersistentTileSchedulerILi128ELi64ELi256ELi256ELb1ELb1ELb0ELb1ELb0ELb1EEEEEEEEEvNT_6ParamsE) ;  /* 0xfffd7ae002007950 */ /* 0x000fea0003c3ffff */
.L_x_2570:
        /* <DEDUP_REMOVED lines=14> */
.L_x_3158:


//--------------------- .text._ZN7cutlass13device_kernelIN5flash19enable_sm80_to_sm89INS1_16FlashAttnFwdSm80INS1_25CollectiveMainloopFwdSm80ILi8ELi2ELb0EN4cute5tupleIJNS5_1CILi128EEENS7_ILi64EEENS7_ILi192EEEEEELi192ENS_10bfloat16_tEfNS_4arch4Sm80ELb1ELb0ELb0ELb0ELb1ELb0ELb1ELb1EEENS1_21CollectiveEpilogueFwdINS6_IJS8_SA_S9_EEENS6_IJNS7_ILi1EEESI_SI_EEESC_SE_Li256ELb0ELb1ELb1ELb0EEENS1_30DynamicPersistentTileSchedulerILi256ELi256ELb1ELb1ELb0EEEEEEEEEvNT_6ParamsE --------------------------
	.section	.text._ZN7cutlass13device_kernelIN5flash19enable_sm80_to_sm89INS1_16FlashAttnFwdSm80INS1_25CollectiveMainloopFwdSm80ILi8ELi2ELb0EN4cute5tupleIJNS5_1CILi128EEENS7_ILi64EEENS7_ILi192EEEEEELi192ENS_10bfloat16_tEfNS_4arch4Sm80ELb1ELb0ELb0ELb0ELb1ELb0ELb1ELb1EEENS1_21CollectiveEpilogueFwdINS6_IJS8_SA_S9_EEENS6_IJNS7_ILi1EEESI_SI_EEESC_SE_Li256ELb0ELb1ELb1ELb0EEENS1_30DynamicPersistentTileSchedulerILi256ELi256ELb1ELb1ELb0EEEEEEEEEvNT_6ParamsE,"ax",@progbits
	.sectioninfo	@"SHI_REGISTERS=255"
	.align	128
.text._ZN7cutlass13device_kernelIN5flash19enable_sm80_to_sm89INS1_16FlashAttnFwdSm80INS1_25CollectiveMainloopFwdSm80ILi8ELi2ELb0EN4cute5tupleIJNS5_1CILi128EEENS7_ILi64EEENS7_ILi192EEEEEELi192ENS_10bfloat16_tEfNS_4arch4Sm80ELb1ELb0ELb0ELb0ELb1ELb0ELb1ELb1EEENS1_21CollectiveEpilogueFwdINS6_IJS8_SA_S9_EEENS6_IJNS7_ILi1EEESI_SI_EEESC_SE_Li256ELb0ELb1ELb1ELb0EEENS1_30DynamicPersistentTileSchedulerILi256ELi256ELb1ELb1ELb0EEEEEEEEEvNT_6ParamsE:
        .type           _ZN7cutlass13device_kernelIN5flash19enable_sm80_to_sm89INS1_16FlashAttnFwdSm80INS1_25CollectiveMainloopFwdSm80ILi8ELi2ELb0EN4cute5tupleIJNS5_1CILi128EEENS7_ILi64EEENS7_ILi192EEEEEELi192ENS_10bfloat16_tEfNS_4arch4Sm80ELb1ELb0ELb0ELb0ELb1ELb0ELb1ELb1EEENS1_21CollectiveEpilogueFwdINS6_IJS8_SA_S9_EEENS6_IJNS7_ILi1EEESI_SI_EEESC_SE_Li256ELb0ELb1ELb1ELb0EEENS1_30DynamicPersistentTileSchedulerILi256ELi256ELb1ELb1ELb0EEEEEEEEEvNT_6ParamsE,@function
        .size           _ZN7cutlass13device_kernelIN5flash19enable_sm80_to_sm89INS1_16FlashAttnFwdSm80INS1_25CollectiveMainloopFwdSm80ILi8ELi2ELb0EN4cute5tupleIJNS5_1CILi128EEENS7_ILi64EEENS7_ILi192EEEEEELi192ENS_10bfloat16_tEfNS_4arch4Sm80ELb1ELb0ELb0ELb0ELb1ELb0ELb1ELb1EEENS1_21CollectiveEpilogueFwdINS6_IJS8_SA_S9_EEENS6_IJNS7_ILi1EEESI_SI_EEESC_SE_Li256ELb0ELb1ELb1ELb0EEENS1_30DynamicPersistentTileSchedulerILi256ELi256ELb1ELb1ELb0EEEEEEEEEvNT_6ParamsE,(.L_x_3164 - _ZN7cutlass13device_kernelIN5flash19enable_sm80_to_sm89INS1_16FlashAttnFwdSm80INS1_25CollectiveMainloopFwdSm80ILi8ELi2ELb0EN4cute5tupleIJNS5_1CILi128EEENS7_ILi64EEENS7_ILi192EEEEEELi192ENS_10bfloat16_tEfNS_4arch4Sm80ELb1ELb0ELb0ELb0ELb1ELb0ELb1ELb1EEENS1_21CollectiveEpilogueFwdINS6_IJS8_SA_S9_EEENS6_IJNS7_ILi1EEESI_SI_EEESC_SE_Li256ELb0ELb1ELb1ELb0EEENS1_30DynamicPersistentTileSchedulerILi256ELi256ELb1ELb1ELb0EEEEEEEEEvNT_6ParamsE)
        .other          _ZN7cutlass13device_kernelIN5flash19enable_sm80_to_sm89INS1_16FlashAttnFwdSm80INS1_25CollectiveMainloopFwdSm80ILi8ELi2ELb0EN4cute5tupleIJNS5_1CILi128EEENS7_ILi64EEENS7_ILi192EEEEEELi192ENS_10bfloat16_tEfNS_4arch4Sm80ELb1ELb0ELb0ELb0ELb1ELb0ELb1ELb1EEENS1_21CollectiveEpilogueFwdINS6_IJS8_SA_S9_EEENS6_IJNS7_ILi1EEESI_SI_EEESC_SE_Li256ELb0ELb1ELb1ELb0EEENS1_30DynamicPersistentTileSchedulerILi256ELi256ELb1ELb1ELb0EEEEEEEEEvNT_6ParamsE,@"STO_CUDA_ENTRY STV_DEFAULT"
_ZN7cutlass13device_kernelIN5flash19enable_sm80_to_sm89INS1_16FlashAttnFwdSm80INS1_25CollectiveMainloopFwdSm80ILi8ELi2ELb0EN4cute5tupleIJNS5_1CILi128EEENS7_ILi64EEENS7_ILi192EEEEEELi192ENS_10bfloat16_tEfNS_4arch4Sm80ELb1ELb0ELb0ELb0ELb1ELb0ELb1ELb1EEENS1_21CollectiveEpilogueFwdINS6_IJS8_SA_S9_EEENS6_IJNS7_ILi1EEESI_SI_EEESC_SE_Li256ELb0ELb1ELb1ELb0EEENS1_30DynamicPersistentTileSchedulerILi256ELi256ELb1ELb1ELb0EEEEEEEEEvNT_6ParamsE:
        /* <DEDUP_REMOVED lines=13> */
[----:B------:R-:W-:Y:S02]  /*00d0*/  ULDC.64 UR6, c[0x0][0x118] ;  /* 0x0000460000067ab9 */ /* 0x000fe40000000a00 */
[CC--:B------:R-:W-:Y:S02]  /*00e0*/  LEA.HI R3, R15.reuse, R18.reuse, RZ, 0x4 ;  /* 0x000000120f037211 */ /* 0x0c0fe400078f20ff */
[-C--:B------:R-:W-:Y:S02]  /*00f0*/  LEA.HI R10, R15, R18.reuse, RZ, 0x3 ;  /* 0x000000120f0a7211 */ /* 0x080fe400078f18ff */
[----:B------:R-:W-:Y:S02]  /*0100*/  LOP3.LUT R2, R3, 0xfffffff0, RZ, 0xc0, !PT ;  /* 0xfffffff003027812 */ /* 0x000fe400078ec0ff */
[----:B------:R-:W-:-:S02]  /*0110*/  LEA.HI R0, R15, R18, RZ, 0x2 ;  /* 0x000000120f007211 */ /* 0x000fc400078f10ff */
[----:B------:R-:W-:Y:S01]  /*0120*/  SHF.R.S32.HI R232, RZ, 0x3, R10 ;  /* 0x00000003ffe87819 */ /* 0x000fe2000001140a */
[----:B------:R-:W-:Y:S01]  /*0130*/  IMAD.IADD R4, R18, 0x1, -R2 ;  /* 0x0000000112047824 */ /* 0x000fe200078e0a02 */
[----:B------:R-:W-:Y:S02]  /*0140*/  LOP3.LUT R207, R10, 0xfffffff8, RZ, 0xc0, !PT ;  /* 0xfffffff80acf7812 */ /* 0x000fe400078ec0ff */
[----:B------:R-:W-:Y:S01]  /*0150*/  LOP3.LUT R0, R0, 0xfffffffc, RZ, 0xc0, !PT ;  /* 0xfffffffc00007812 */ /* 0x000fe200078ec0ff */
[----:B------:R-:W-:Y:S01]  /*0160*/  IMAD.SHL.U32 R2, R232, 0x40, RZ ;  /* 0x00000040e8027824 */ /* 0x000fe200078e00ff */
[----:B------:R-:W-:Y:S01]  /*0170*/  SHF.R.S32.HI R5, RZ, 0x4, R3 ;  /* 0x00000004ff057819 */ /* 0x000fe20000011403 */
[C---:B------:R-:W-:Y:S01]  /*0180*/  IMAD.IADD R207, R18.reuse, 0x1, -R207 ;  /* 0x0000000112cf7824 */ /* 0x040fe200078e0acf */
[----:B------:R-:W-:Y:S01]  /*0190*/  SHF.R.S32.HI R8, RZ, 0x1f, R4 ;  /* 0x0000001fff087819 */ /* 0x000fe20000011404 */
[----:B------:R-:W-:Y:S01]  /*01a0*/  IMAD.IADD R6, R18, 0x1, -R0 ;  /* 0x0000000112067824 */ /* 0x000fe200078e0a00 */
[----:B------:R-:W-:Y:S01]  /*01b0*/  LEA.HI R3, R3, R5, RZ, 0x1 ;  /* 0x0000000503037211 */ /* 0x000fe200078f08ff */
[C---:B------:R-:W-:Y:S01]  /*01c0*/  IMAD.SHL.U32 R192, R207.reuse, 0x8, RZ ;  /* 0x00000008cfc07824 */ /* 0x040fe200078e00ff */
[----:B------:R-:W-:Y:S01]  /*01d0*/  LOP3.LUT R0, R2, 0x1c0, RZ, 0xc0, !PT ;  /* 0x000001c002007812 */ /* 0x000fe200078ec0ff */
[----:B------:R-:W-:Y:S01]  /*01e0*/  IMAD R205, R207, 0x20, R232 ;  /* 0x00000020cfcd7824 */ /* 0x000fe200078e02e8 */
[----:B------:R-:W-:-:S02]  /*01f0*/  LOP3.LUT R3, R3, 0xfffffffe, RZ, 0xc0, !PT ;  /* 0xfffffffe03037812 */ /* 0x000fc400078ec0ff */
[----:B------:R-:W-:Y:S02]  /*0200*/  SHF.R.U32.HI R7, RZ, 0x3, R0 ;  /* 0x00000003ff077819 */ /* 0x000fe40000011600 */
[----:B------:R-:W-:Y:S01]  /*0210*/  LOP3.LUT R2, R0, 0x38, R192, 0xf8, !PT ;  /* 0x0000003800027812 */ /* 0x000fe200078ef8c0 */
[----:B------:R-:W-:Y:S01]  /*0220*/  IMAD.IADD R11, R5, 0x1, -R3 ;  /* 0x00000001050b7824 */ /* 0x000fe200078e0a03 */
[----:B------:R-:W-:Y:S02]  /*0230*/  LEA.HI R0, R6, R6, RZ, 0x1 ;  /* 0x0000000606007211 */ /* 0x000fe400078f08ff */
[----:B------:R-:W-:Y:S02]  /*0240*/  LEA.HI R5, R8, R4, RZ, 0x3 ;  /* 0x0000000408057211 */ /* 0x000fe400078f18ff */
[----:B------:R-:W-:Y:S01]  /*0250*/  LOP3.LUT R13, R2, R7, RZ, 0x3c, !PT ;  /* 0x00000007020d7212 */ /* 0x000fe200078e3cff */
[----:B------:R-:W-:Y:S01]  /*0260*/  IMAD.SHL.U32 R7, R207, 0x40, RZ ;  /* 0x00000040cf077824 */ /* 0x000fe200078e00ff */
[----:B------:R-:W-:-:S02]  /*0270*/  LOP3.LUT R2, R0, 0x1ffffffe, RZ, 0xc0, !PT ;  /* 0x1ffffffe00027812 */ /* 0x000fc400078ec0ff */
[----:B------:R-:W-:Y:S02]  /*0280*/  LOP3.LUT R3, R5, 0xfffffff8, RZ, 0xc0, !PT ;  /* 0xfffffff805037812 */ /* 0x000fe400078ec0ff */
[----:B------:R-:W-:Y:S01]  /*0290*/  LOP3.LUT R0, R7, 0x1c0, RZ, 0xc0, !PT ;  /* 0x000001c007007812 */ /* 0x000fe200078ec0ff */
[----:B------:R-:W-:Y:S01]  /*02a0*/  IMAD.IADD R14, R6, 0x1, -R2 ;  /* 0x00000001060e7824 */ /* 0x000fe200078e0a02 */
[----:B------:R-:W-:Y:S01]  /*02b0*/  LEA.HI R8, R15, R18, RZ, 0x5 ;  /* 0x000000120f087211 */ /* 0x000fe200078f28ff */
[----:B------:R-:W-:Y:S01]  /*02c0*/  IMAD.IADD R9, R4, 0x1, -R3 ;  /* 0x0000000104097824 */ /* 0x000fe200078e0a03 */
[----:B------:R-:W-:Y:S02]  /*02d0*/  LOP3.LUT R4, R0, 0x8, R10, 0xf8, !PT ;  /* 0x0000000800047812 */ /* 0x000fe400078ef80a */
        /* <DEDUP_REMOVED lines=8> */
[C---:B------:R-:W-:Y:S01]  /*0360*/  IMAD.SHL.U32 R3, R9.reuse, 0x40, RZ ;  /* 0x0000004009037824 */ /* 0x040fe200078e00ff */
[----:B------:R-:W-:Y:S01]  /*0370*/  R2P PR, R9, 0x6 ;  /* 0x0000000609007804 */ /* 0x000fe20000000000 */
[----:B------:R-:W-:Y:S01]  /*0380*/  IMAD.SHL.U32 R4, R11, 0x8, RZ ;  /* 0x000000080b047824 */ /* 0x000fe200078e00ff */
[----:B------:R-:W-:Y:S01]  /*0390*/  SHF.R.S32.HI R7, RZ, 0x1f, R17 ;  /* 0x0000001fff077819 */ /* 0x000fe20000011411 */
[----:B------:R-:W-:Y:S01]  /*03a0*/  IMAD.IADD R8, R6, 0x1, -R2 ;  /* 0x0000000106087824 */ /* 0x000fe200078e0a02 */
[----:B------:R-:W-:Y:S01]  /*03b0*/  LOP3.LUT R0, R3, 0x1c0, RZ, 0xc0, !PT ;  /* 0x000001c003007812 */ /* 0x000fe200078ec0ff */
[----:B------:R-:W-:Y:S01]  /*03c0*/  IMAD.SHL.U32 R2, R5, 0x40, RZ ;  /* 0x0000004005027824 */ /* 0x000fe200078e00ff */
[----:B------:R-:W-:-:S02]  /*03d0*/  LEA.HI R7, R7, R17, RZ, 0x2 ;  /* 0x0000001107077211 */ /* 0x000fc400078f10ff */
[----:B------:R-:W-:Y:S02]  /*03e0*/  LOP3.LUT R5, R0, 0x8, R4, 0xf8, !PT ;  /* 0x0000000800057812 */ /* 0x000fe400078ef804 */
[----:B------:R-:W-:Y:S02]  /*03f0*/  SHF.R.U32.HI R3, RZ, 0x3, R0 ;  /* 0x00000003ff037819 */ /* 0x000fe40000011600 */
[----:B------:R-:W-:Y:S02]  /*0400*/  LOP3.LUT R4, R2, 0xfffffe00, RZ, 0xc0, !PT ;  /* 0xfffffe0002047812 */ /* 0x000fe400078ec0ff */
[----:B------:R-:W-:Y:S01]  /*0410*/  LOP3.LUT R3, R5, R3, RZ, 0x3c, !PT ;  /* 0x0000000305037212 */ /* 0x000fe200078e3cff */
[----:B------:R-:W-:Y:S01]  /*0420*/  IMAD.MOV.U32 R5, RZ, RZ, 0x40 ;  /* 0x00000040ff057424 */ /* 0x000fe200078e00ff */
[----:B------:R-:W-:Y:S01]  /*0430*/  SHF.R.S32.HI R0, RZ, 0x2, R7 ;  /* 0x00000002ff007819 */ /* 0x000fe20000011407 */
[----:B------:R-:W-:Y:S01]  /*0440*/  IMAD R2, R6, 0x400, R4 ;  /* 0x0000040006027824 */ /* 0x000fe200078e0204 */
[----:B------:R-:W-:-:S02]  /*0450*/  SEL R168, R168, 0xffffffe0, !P1 ;  /* 0xffffffe0a8a87807 */ /* 0x000fc40004800000 */
[----:B------:R-:W-:Y:S01]  /*0460*/  LEA.HI R10, R15, R18, RZ, 0x6 ;  /* 0x000000120f0a7211 */ /* 0x000fe200078f30ff */
[----:B------:R-:W-:Y:S01]  /*0470*/  IMAD.IADD R2, R2, 0x1, R3 ;  /* 0x0000000102027824 */ /* 0x000fe200078e0203 */
[----:B------:R-:W-:Y:S01]  /*0480*/  LOP3.LUT R3, R3, R4, RZ, 0xfc, !PT ;  /* 0x0000000403037212 */ /* 0x000fe200078efcff */
[----:B------:R-:W-:Y:S01]  /*0490*/  IMAD R16, R8, 0x10, R0 ;  /* 0x0000001008107824 */ /* 0x000fe200078e0200 */
[----:B------:R-:W-:Y:S01]  /*04a0*/  LEA.HI R4, R15, R18, RZ, 0x7 ;  /* 0x000000120f047211 */ /* 0x000fe200078f38ff */
[----:B------:R-:W-:Y:S01]  /*04b0*/  IMAD R0, R11, 0x200, R12 ;  /* 0x000002000b007824 */ /* 0x000fe200078e020c */
[----:B------:R-:W-:Y:S01]  /*04c0*/  LEA R162, R2, 0x18100, 0x1 ;  /* 0x0001810002a27811 */ /* 0x000fe200078e08ff */
[----:B------:R-:W-:Y:S01]  /*04d0*/  IMAD.SHL.U32 R10, R10, 0x8, RZ ;  /* 0x000000080a0a7824 */ /* 0x000fe200078e00ff */
[----:B------:R-:W-:Y:S01]  /*04e0*/  SHF.R.S32.HI R6, RZ, 0x7, R4 ;  /* 0x00000007ff067819 */ /* 0x000fe20000011404 */
[----:B------:R-:W-:Y:S01]  /*04f0*/  STL [R1+0xc], R16 ;  /* 0x00000c1001007387 */ /* 0x000fe20000100800 */
[----:B------:R-:W-:Y:S01]  /*0500*/  LOP3.LUT R4, R7, 0x7ffffffc, RZ, 0xc0, !PT ;  /* 0x7ffffffc07047812 */ /* 0x000fe200078ec0ff */
[----:B------:R-:W-:Y:S01]  /*0510*/  IMAD.IADD R163, R162, 0x1, R168 ;  /* 0x00000001a2a37824 */ /* 0x000fe200078e02a8 */
[----:B------:R-:W-:-:S02]  /*0520*/  LEA R170, R3, 0x100, 0x1 ;  /* 0x0000010003aa7811 */ /* 0x000fc400078e08ff */
[----:B------:R-:W-:Y:S01]  /*0530*/  LEA R169, R0, 0xc100, 0x1 ;  /* 0x0000c10000a97811 */ /* 0x000fe200078e08ff */
[----:B------:R-:W-:Y:S01]  /*0540*/  IMAD.IADD R4, R17, 0x1, -R4 ;  /* 0x0000000111047824 */ /* 0x000fe200078e0a04 */
[----:B------:R-:W-:Y:S01]  /*0550*/  SEL R0, R5, 0xffffffc0, !P2 ;  /* 0xffffffc005007807 */ /* 0x000fe20005000000 */
[----:B------:R-:W-:Y:S01]  /*0560*/  IMAD.IADD R237, R168, 0x1, R170 ;  /* 0x00000001a8ed7824 */ /* 0x000fe200078e02aa */
[----:B------:R-:W-:Y:S01]  /*0570*/  IADD3 R200, R192, 0x80, RZ ;  /* 0x00000080c0c87810 */ /* 0x000fe20007ffe0ff */
[----:B------:R-:W-:Y:S01]  /*0580*/  IMAD.SHL.U32 R222, R4, 0x2, RZ ;  /* 0x0000000204de7824 */ /* 0x000fe200078e00ff */
[----:B------:R-:W-:Y:S01]  /*0590*/  LOP3.LUT R10, R13, 0x7ffffe00, R10, 0xf8, !PT ;  /* 0x7ffffe000d0a7812 */ /* 0x000fe200078ef80a */
[----:B------:R-:W-:Y:S01]  /*05a0*/  IMAD R4, R14, 0x8, R16 ;  /* 0x000000080e047824 */ /* 0x000fe200078e0210 */
[----:B------:R-:W-:Y:S01]  /*05b0*/  IADD3 R201, R192, 0x40, RZ ;  /* 0x00000040c0c97810 */ /* 0x000fe20007ffe0ff */
[----:B------:R-:W-:Y:S01]  /*05c0*/  IMAD.IADD R171, R0, 0x1, R170 ;  /* 0x0000000100ab7824 */ /* 0x000fe200078e02aa */
[----:B------:R-:W-:Y:S01]  /*05d0*/  IADD3 R15, R222, 0x10, RZ ;  /* 0x00000010de0f7810 */ /* 0x000fe20007ffe0ff */
[--C-:B------:R-:W-:Y:S01]  /*05e0*/  IMAD.IADD R165, R162, 0x1, R0.reuse ;  /* 0x00000001a2a57824 */ /* 0x100fe200078e0200 */
[----:B------:R1:W-:Y:S01]  /*05f0*/  STL [R1+0x4], R4 ;  /* 0x0000040401007387 */ /* 0x0003e20000100800 */
[----:B------:R-:W-:Y:S01]  /*0600*/  IMAD.IADD R164, R163, 0x1, R0 ;  /* 0x00000001a3a47824 */ /* 0x000fe200078e0200 */
[----:B------:R-:W-:Y:S01]  /*0610*/  IADD3 R11, R222, 0x28, RZ ;  /* 0x00000028de0b7810 */ /* 0x000fe20007ffe0ff */
[----:B------:R-:W-:Y:S01]  /*0620*/  IMAD.IADD R0, R0, 0x1, R237 ;  /* 0x0000000100007824 */ /* 0x000fe200078e02ed */
[----:B------:R-:W-:Y:S01]  /*0630*/  SHF.R.S32.HI R6, RZ, 0x1f, R192 ;  /* 0x0000001fff067819 */ /* 0x000fe200000114c0 */
[----:B------:R-:W-:Y:S01]  /*0640*/  IMAD.SHL.U32 R209, R10, 0x2, RZ ;  /* 0x000000020ad17824 */ /* 0x000fe200078e00ff */
[----:B------:R-:W-:Y:S01]  /*0650*/  IADD3 R8, R222, 0x40, RZ ;  /* 0x00000040de087810 */ /* 0x000fe20007ffe0ff */
[----:B------:R-:W-:Y:S01]  /*0660*/  IMAD.IADD R239, R168, 0x1, R171 ;  /* 0x00000001a8ef7824 */ /* 0x000fe200078e02ab */
[----:B------:R2:W-:Y:S01]  /*0670*/  STL [R1], R0 ;  /* 0x0000000001007387 */ /* 0x0005e20000100800 */
[----:B------:R-:W-:-:S02]  /*0680*/  SHF.R.S32.HI R6, RZ, 0x1f, R200 ;  /* 0x0000001fff067819 */ /* 0x000fc400000114c8 */
[C---:B------:R-:W-:Y:S02]  /*0690*/  IADD3 R6, R222.reuse, 0x50, RZ ;  /* 0x00000050de067810 */ /* 0x040fe40007ffe0ff */
[C---:B------:R-:W-:Y:S02]  /*06a0*/  IADD3 R252, R222.reuse, 0x60, RZ ;  /* 0x00000060defc7810 */ /* 0x040fe40007ffe0ff */
[----:B------:R-:W-:Y:S02]  /*06b0*/  SHF.R.S32.HI R5, RZ, 0x1f, R15 ;  /* 0x0000001fff057819 */ /* 0x000fe4000001140f */
[C---:B------:R-:W-:Y:S02]  /*06c0*/  IADD3 R251, R222.reuse, 0x68, RZ ;  /* 0x00000068defb7810 */ /* 0x040fe40007ffe0ff */
[C---:B------:R-:W-:Y:S02]  /*06d0*/  IADD3 R250, R222.reuse, 0x70, RZ ;  /* 0x00000070defa7810 */ /* 0x040fe40007ffe0ff */
[----:B------:R-:W-:-:S02]  /*06e0*/  IADD3 R249, R222, 0x78, RZ ;  /* 0x00000078def97810 */ /* 0x000fc40007ffe0ff */
[----:B------:R-:W-:Y:S02]  /*06f0*/  SHF.R.S32.HI R5, RZ, 0x1f, R11 ;  /* 0x0000001fff057819 */ /* 0x000fe4000001140b */
[C---:B-1----:R-:W-:Y:S02]  /*0700*/  IADD3 R4, R222.reuse, 0x58, RZ ;  /* 0x00000058de047810 */ /* 0x042fe40007ffe0ff */
[----:B------:R-:W-:Y:S02]  /*0710*/  SHF.R.S32.HI R7, RZ, 0x1f, R201 ;  /* 0x0000001fff077819 */ /* 0x000fe400000114c9 */
[C---:B------:R-:W-:Y:S02]  /*0720*/  IADD3 R248, R222.reuse, 0x80, RZ ;  /* 0x00000080def87810 */ /* 0x040fe40007ffe0ff */
[C---:B------:R-:W-:Y:S02]  /*0730*/  IADD3 R247, R222.reuse, 0x88, RZ ;  /* 0x00000088def77810 */ /* 0x040fe40007ffe0ff */
        /* <DEDUP_REMOVED lines=34> */
[----:B--2---:R-:W-:Y:S02]  /*0960*/  SHF.R.S32.HI R2, RZ, 0x1f, R241 ;  /* 0x0000001fff027819 */ /* 0x004fe400000114f1 */
.L_x_2635:
        /* <DEDUP_REMOVED lines=18> */
.L_x_2572:
[----:B------:R-:W-:-:S04]  /*0a90*/  MOV R0, c[0x0][0x554] ;  /* 0x0001550000007a02 */ /* 0x000fc80000000f00 */
[----:B------:R-:W-:Y:S02]  /*0aa0*/  ISETP.NE.AND P0, PT, R0, 0x1, PT ;  /* 0x000000010000780c */ /* 0x000fe40003f05270 */
[----:B------:R-:W-:-:S11]  /*0ab0*/  MOV R0, R2 ;  /* 0x0000000200007202 */ /* 0x000fd60000000f00 */
[----:B------:R-:W-:-:S05]  /*0ac0*/  @P0 IMAD.HI.U32 R4, R2, c[0x0][0x558], RZ ;  /* 0x0001560002040a27 */ /* 0x000fca00078e00ff */
[----:B------:R-:W-:-:S05]  /*0ad0*/  @P0 SHF.R.U32.HI R0, RZ, c[0x0][0x55c], R4 ;  /* 0x00015700ff000a19 */ /* 0x000fca0000011604 */
[----:B------:R-:W-:Y:S02]  /*0ae0*/  IMAD R4, R0, c[0x0][0x554], RZ ;  /* 0x0001550000047a24 */ /* 0x000fe400078e02ff */
.L_x_2573:
[----:B------:R-:W-:Y:S05]  /*0af0*/  BSYNC B0 ;  /* 0x0000000000007941 */ /* 0x000fea0003800000 */
.L_x_2571:
        /* <DEDUP_REMOVED lines=10> */
[----:B------:R-:W-:-:S05]  /*0ba0*/  @P1 SHF.R.U32.HI R233, RZ, c[0x0][0x550], R2 ;  /* 0x00015400ffe91a19 */ /* 0x000fca0000011602 */
[----:B------:R-:W-:-:S05]  /*0bb0*/  @P0 IMAD.WIDE R2, R233, R3, c[0x0][0x370] ;  /* 0x0000dc00e9020625 */ /* 0x000fca00078e0203 */
[----:B------:R1:W5:Y:S01]  /*0bc0*/  @P0 LDG.E R216, [R2.64] ;  /* 0x0000000602d80981 */ /* 0x000362000c1e1900 */
[----:B------:R-:W-:Y:S01]  /*0bd0*/  IMAD.MOV.U32 R236, RZ, RZ, R0 ;  /* 0x000000ffffec7224 */ /* 0x000fe200078e0000 */
[----:B------:R-:W-:Y:S01]  /*0be0*/  BSSY B0, `(.L_x_2574) ;  /* 0x0000040000007945 */ /* 0x000fe20003800000 */
[----:B------:R-:W-:-:S05]  /*0bf0*/  IMAD.MOV.U32 R5, RZ, RZ, 0x40 ;  /* 0x00000040ff057424 */ /* 0x000fca00078e00ff */
[----:B------:R-:W-:Y:S01]  /*0c00*/  IADD3 R5, R5, -c[0x0][0x168], RZ ;  /* 0x80005a0005057a10 */ /* 0x000fe20007ffe0ff */
[----:B-1----:R-:W-:-:S05]  /*0c10*/  IMAD.MOV.U32 R2, RZ, RZ, c[0x0][0x53c] ;  /* 0x00014f00ff027624 */ /* 0x002fca00078e00ff */
[----:B------:R-:W-:Y:S02]  /*0c20*/  ISETP.NE.AND P0, PT, R2, 0x1, PT ;  /* 0x000000010200780c */ /* 0x000fe40003f05270 */
[----:B------:R-:W-:-:S11]  /*0c30*/  LOP3.LUT R2, R0, 0x1ffffff, RZ, 0x3c, !PT ;  /* 0x01ffffff00027812 */ /* 0x000fd600078e3cff */
[----:B------:R-:W-:Y:S01]  /*0c40*/  @P0 IMAD.HI.U32 R3, R0, c[0x0][0x540], RZ ;  /* 0x0001500000030a27 */ /* 0x000fe200078e00ff */
[----:B------:R-:W-:Y:S02]  /*0c50*/  IADD3 R0, R2, c[0x0][0x53c], RZ ;  /* 0x00014f0002007a10 */ /* 0x000fe40007ffe0ff */
[----:B------:R-:W-:Y:S02]  /*0c60*/  MOV R2, c[0x0][0x2c4] ;  /* 0x0000b10000027a02 */ /* 0x000fe40000000f00 */
[----:B------:R-:W-:Y:S02]  /*0c70*/  @P0 SHF.R.U32.HI R236, RZ, c[0x0][0x544], R3 ;  /* 0x00015100ffec0a19 */ /* 0x000fe40000011603 */
[----:B------:R-:W-:Y:S01]  /*0c80*/  ISETP.NE.AND P4, PT, R2, 0x1, PT ;  /* 0x000000010200780c */ /* 0x000fe20003f85270 */
[----:B------:R-:W-:Y:S02]  /*0c90*/  IMAD.MOV.U32 R2, RZ, RZ, c[0x0][0x2ac] ;  /* 0x0000ab00ff027624 */ /* 0x000fe400078e00ff */
[----:B------:R-:W-:-:S02]  /*0ca0*/  IMAD R0, R236, c[0x0][0x53c], R0 ;  /* 0x00014f00ec007a24 */ /* 0x000fc400078e0200 */
[----:B------:R-:W-:Y:S02]  /*0cb0*/  IMAD R6, R2, c[0x0][0x1d0], RZ ;  /* 0x0000740002067a24 */ /* 0x000fe400078e02ff */
[----:B------:R-:W-:Y:S02]  /*0cc0*/  IMAD.SHL.U32 R238, R0, 0x80, RZ ;  /* 0x0000008000ee7824 */ /* 0x000fe400078e00ff */
[----:B------:R-:W-:Y:S01]  /*0cd0*/  IMAD R2, R2, c[0x0][0x1d0], R5 ;  /* 0x0000740002027a24 */ /* 0x000fe200078e0205 */
[----:B------:R-:W-:Y:S02]  /*0ce0*/  IADD3 R5, R6, 0x3f, RZ ;  /* 0x0000003f06057810 */ /* 0x000fe40007ffe0ff */
[----:B------:R-:W-:-:S05]  /*0cf0*/  IADD3 R0, R238, 0x7f, RZ ;  /* 0x0000007fee007810 */ /* 0x000fca0007ffe0ff */
        /* <DEDUP_REMOVED lines=8> */
[----:B------:R-:W-:-:S04]  /*0d80*/  SHF.R.S32.HI R2, RZ, 0x6, R3 ;  /* 0x00000006ff027819 */ /* 0x000fc80000011403 */
[----:B------:R-:W-:Y:S01]  /*0d90*/  IMNMX R8, R0, R2, PT ;  /* 0x0000000200087217 */ /* 0x000fe20003800200 */
[----:B------:R-:W-:Y:S02]  /*0da0*/  IMAD.MOV R0, RZ, RZ, -R233 ;  /* 0x000000ffff007224 */ /* 0x000fe400078e0ae9 */
[----:B------:R-:W-:Y:S01]  /*0db0*/  IMAD.MOV.U32 R2, RZ, RZ, RZ ;  /* 0x000000ffff027224 */ /* 0x000fe200078e00ff */
        /* <DEDUP_REMOVED lines=34> */
.L_x_2575:
[----:B------:R-:W-:Y:S05]  /*0fe0*/  BSYNC B0 ;  /* 0x0000000000007941 */ /* 0x000fea0003800000 */
.L_x_2574:
[----:B------:R-:W-:Y:S01]  /*0ff0*/  LOP3.LUT R0, R236, 0xffff, RZ, 0xc0, !PT ;  /* 0x0000ffffec007812 */ /* 0x000fe200078ec0ff */
[----:B------:R-:W-:Y:S01]  /*1000*/  CS2R R16, SRZ ;  /* 0x0000000000107805 */ /* 0x000fe2000001ff00 */
[----:B------:R-:W-:Y:S01]  /*1010*/  CS2R R96, SRZ ;  /* 0x0000000000607805 */ /* 0x000fe2000001ff00 */
[----:B------:R-:W-:Y:S01]  /*1020*/  CS2R R94, SRZ ;  /* 0x00000000005e7805 */ /* 0x000fe2000001ff00 */
        /* <DEDUP_REMOVED lines=57> */
[----:B------:R-:W-:Y:S02]  /*13c0*/  SHF.R.S32.HI R14, RZ, 0x1f, R234 ;  /* 0x0000001fff0e7819 */ /* 0x000fe400000114ea */
[----:B------:R-:W-:Y:S02]  /*13d0*/  IADD3 R4, R205, R238, RZ ;  /* 0x000000eecd047210 */ /* 0x000fe40007ffe0ff */
[----:B------:R-:W-:Y:S01]  /*13e0*/  SHF.R.S32.HI R6, RZ, 0x1f, R233 ;  /* 0x0000001fff067819 */ /* 0x000fe200000114e9 */
[----:B------:R-:W-:Y:S01]  /*13f0*/  IMAD R0, R14, c[0x0][0x1b8], RZ ;  /* 0x00006e000e007a24 */ /* 0x000fe200078e02ff */
[----:B------:R-:W-:Y:S01]  /*1400*/  ISETP.GE.AND P6, PT, R192, c[0x0][0x198], PT ;  /* 0x00006600c0007a0c */ /* 0x000fe20003fc6270 */
[----:B------:R-:W-:Y:S01]  /*1410*/  @P4 IMAD.HI.U32 R7, R4, c[0x0][0x2c8], RZ ;  /* 0x0000b20004074a27 */ /* 0x000fe200078e00ff */
[----:B------:R-:W-:Y:S02]  /*1420*/  ISETP.GE.AND P5, PT, R201, c[0x0][0x198], PT ;  /* 0x00006600c9007a0c */ /* 0x000fe40003fa6270 */
[----:B------:R-:W-:Y:S01]  /*1430*/  ISETP.GE.AND P3, PT, R200, c[0x0][0x198], PT ;  /* 0x00006600c8007a0c */ /* 0x000fe20003f66270 */
[----:B------:R-:W-:Y:S01]  /*1440*/  IMAD R5, R234, c[0x0][0x1bc], R0 ;  /* 0x00006f00ea057a24 */ /* 0x000fe200078e0200 */
[----:B------:R-:W-:Y:S01]  /*1450*/  IADD3 R224, R235, -0x1, RZ ;  /* 0xffffffffebe07810 */ /* 0x000fe20007ffe0ff */
        /* <DEDUP_REMOVED lines=25> */
.L_x_2636:
[----:B------:R-:W-:Y:S05]  /*15f0*/  BRA.DIV ~URZ, `(.L_x_2578) ;  /* 0x0000c5227f007947 */ /* 0x000fea000b800000 */
[----:B------:R3:W4:Y:S02]  /*1600*/  SHFL.IDX PT, R0, R11, RZ, 0x181f ;  /* 0x00181fff0b007589 */ /* 0x00072400000e0000 */
.L_x_2637:
        /* <DEDUP_REMOVED lines=21> */
.L_x_2580:
[----:B------:R-:W-:Y:S05]  /*1760*/  BSYNC B0 ;  /* 0x0000000000007941 */ /* 0x000fea0003800000 */
.L_x_2579:
[----:B------:R-:W-:Y:S05]  /*1770*/  BRA.DIV ~URZ, `(.L_x_2581) ;  /* 0x0000c4127f007947 */ /* 0x000fea000b800000 */
[----:B--2---:R2:W1:Y:S04]  /*1780*/  SHFL.IDX PT, R8, R9, 0x1, 0x181f ;  /* 0x00381f0009087f89 */ /* 0x00446800000e0000 */
[----:B----4-:R2:W4:Y:S02]  /*1790*/  SHFL.IDX PT, R0, R11, 0x1, 0x181f ;  /* 0x00381f000b007f89 */ /* 0x01052400000e0000 */
.L_x_2638:
        /* <DEDUP_REMOVED lines=19> */
.L_x_2583:
[----:B------:R-:W-:Y:S05]  /*18d0*/  BSYNC B0 ;  /* 0x0000000000007941 */ /* 0x000fea0003800000 */
.L_x_2582:
[----:B------:R-:W-:Y:S05]  /*18e0*/  BRA.DIV ~URZ, `(.L_x_2584) ;  /* 0x0000c3727f007947 */ /* 0x000fea000b800000 */
[----:B-1----:R1:W2:Y:S02]  /*18f0*/  SHFL.IDX PT, R8, R9, 0x2, 0x181f ;  /* 0x00581f0009087f89 */ /* 0x0022a400000e0000 */
.L_x_2639:
[----:B------:R-:W-:Y:S05]  /*1900*/  BRA.DIV ~URZ, `(.L_x_2585) ;  /* 0x0000c3c27f007947 */ /* 0x000fea000b800000 */
[----:B----4-:R4:W1:Y:S02]  /*1910*/  SHFL.IDX PT, R0, R11, 0x2, 0x181f ;  /* 0x00581f000b007f89 */ /* 0x01086400000e0000 */
.L_x_2640:
        /* <DEDUP_REMOVED lines=19> */
.L_x_2587:
[----:B------:R-:W-:Y:S05]  /*1a50*/  BSYNC B0 ;  /* 0x0000000000007941 */ /* 0x000fea0003800000 */
.L_x_2586:
[----:B------:R-:W-:Y:S05]  /*1a60*/  BRA.DIV ~URZ, `(.L_x_2588) ;  /* 0x0000c2d27f007947 */ /* 0x000fea000b800000 */
[----:B--2---:R2:W3:Y:S04]  /*1a70*/  SHFL.IDX PT, R8, R9, 0x3, 0x181f ;  /* 0x00781f0009087f89 */ /* 0x0044e800000e0000 */
[----:B-1----:R2:W1:Y:S02]  /*1a80*/  SHFL.IDX PT, R0, R11, 0x3, 0x181f ;  /* 0x00781f000b007f89 */ /* 0x00246400000e0000 */
.L_x_2641:
        /* <DEDUP_REMOVED lines=26> */
[----:B------:R-:W-:-:S02]  /*1c30*/  IMAD.MOV.U32 R15, RZ, RZ, c[0x0][0x2ac] ;  /* 0x0000ab00ff0f7624 */ /* 0x000fc400078e00ff */
        /* <DEDUP_REMOVED lines=16> */
[----:B------:R-:W-:Y:S01]  /*1d40*/  BSSY B0, `(.L_x_2589) ;  /* 0x00000b1000007945 */ /* 0x000fe20003800000 */
[----:B------:R-:W-:-:S04]  /*1d50*/  IMAD.WIDE.U32 R210, R234, c[0x0][0x1e8], RZ ;  /* 0x00007a00ead27a25 */ /* 0x000fc800078e00ff */
[----:B------:R-:W-:Y:S02]  /*1d60*/  IMAD R176, R0, c[0x0][0x2b8], R2 ;  /* 0x0000ae0000b07a24 */ /* 0x000fe400078e0202 */
[----:B------:R-:W-:Y:S02]  /*1d70*/  IMAD R100, R224, -0x40, R15 ;  /* 0xffffffc0e0647824 */ /* 0x000fe400078e020f */
[----:B------:R-:W-:-:S04]  /*1d80*/  IMAD.WIDE.U32 R2, R176, c[0x0][0x1e0], RZ ;  /* 0x00007800b0027a25 */ /* 0x000fc800078e00ff */
[----:B------:R-:W-:Y:S02]  /*1d90*/  IMAD.IADD R13, R100, 0x1, -R232 ;  /* 0x00000001640d7824 */ /* 0x000fe400078e0ae8 */
[----:B------:R-:W-:Y:S02]  /*1da0*/  IMAD R6, R14, c[0x0][0x210], RZ ;  /* 0x000084000e067a24 */ /* 0x000fe400078e02ff */
[----:B------:R-:W-:Y:S01]  /*1db0*/  IMAD.WIDE.U32 R214, R234, c[0x0][0x210], RZ ;  /* 0x00008400ead67a25 */ /* 0x000fe200078e00ff */
[----:B------:R-:W-:-:S03]  /*1dc0*/  ISETP.GE.AND P6, PT, R13, 0x1, PT ;  /* 0x000000010d00780c */ /* 0x000fc60003fc6270 */
[----:B------:R-:W-:Y:S01]  /*1dd0*/  IMAD R6, R234, c[0x0][0x214], R6 ;  /* 0x00008500ea067a24 */ /* 0x000fe200078e0206 */
[----:B-1----:R-:W-:Y:S01]  /*1de0*/  SHF.R.S32.HI R5, RZ, 0x1f, R176 ;  /* 0x0000001fff057819 */ /* 0x002fe200000114b0 */
[----:B------:R-:W-:Y:S02]  /*1df0*/  IMAD.SHL.U32 R17, R192, 0x2, RZ ;  /* 0x00000002c0117824 */ /* 0x000fe400078e00ff */
[----:B------:R-:W-:Y:S02]  /*1e00*/  IMAD.IADD R219, R215, 0x1, R6 ;  /* 0x00000001d7db7824 */ /* 0x000fe400078e0206 */
[----:B------:R-:W-:Y:S02]  /*1e10*/  IMAD R0, R5, c[0x0][0x1e0], RZ ;  /* 0x0000780005007a24 */ /* 0x000fe400078e02ff */
[----:B------:R-:W-:Y:S02]  /*1e20*/  IMAD.SHL.U32 R19, R200, 0x2, RZ ;  /* 0x00000002c8137824 */ /* 0x000fe400078e00ff */
[----:B------:R-:W-:Y:S01]  /*1e30*/  @P6 ISETP.GE.AND P1, PT, R192, c[0x0][0x1d4], PT ;  /* 0x00007500c0006a0c */ /* 0x000fe20003f26270 */
[----:B------:R-:W-:Y:S01]  /*1e40*/  IMAD R0, R176, c[0x0][0x1e4], R0 ;  /* 0x00007900b0007a24 */ /* 0x000fe200078e0200 */
[----:B------:R-:W-:-:S02]  /*1e50*/  @P6 ISETP.GE.AND P5, PT, R201, c[0x0][0x1d4], PT ;  /* 0x00007500c9006a0c */ /* 0x000fc40003fa6270 */
[----:B------:R-:W-:Y:S01]  /*1e60*/  @P6 ISETP.GE.AND P2, PT, R200, c[0x0][0x1d4], PT ;  /* 0x00007500c8006a0c */ /* 0x000fe20003f46270 */
[----:B------:R-:W-:Y:S02]  /*1e70*/  IMAD.IADD R3, R3, 0x1, R0 ;  /* 0x0000000103037824 */ /* 0x000fe400078e0200 */
[----:B------:R-:W-:Y:S01]  /*1e80*/  IMAD R0, R14, c[0x0][0x1e8], RZ ;  /* 0x00007a000e007a24 */ /* 0x000fe200078e02ff */
[----:B------:R-:W-:-:S03]  /*1e90*/  SHF.L.U64.HI R14, R192, 0x1, R18 ;  /* 0x00000001c00e7819 */ /* 0x000fc60000010212 */
[----:B------:R-:W-:-:S04]  /*1ea0*/  IMAD R0, R234, c[0x0][0x1ec], R0 ;  /* 0x00007b00ea007a24 */ /* 0x000fc800078e0200 */
[----:B------:R-:W-:Y:S01]  /*1eb0*/  IMAD.IADD R217, R211, 0x1, R0 ;  /* 0x00000001d3d97824 */ /* 0x000fe200078e0200 */
[----:B--234-:R-:W-:Y:S01]  /*1ec0*/  SHF.R.S32.HI R11, RZ, 0x1f, R173 ;  /* 0x0000001fff0b7819 */ /* 0x01cfe200000114ad */
[----:B------:R-:W-:-:S04]  /*1ed0*/  IMAD.WIDE.U32 R2, R173, c[0x0][0x1f0], R2 ;  /* 0x00007c00ad027a25 */ /* 0x000fc800078e0002 */
[C---:B------:R-:W-:Y:S01]  /*1ee0*/  IMAD R4, R11.reuse, c[0x0][0x1f0], RZ ;  /* 0x00007c000b047a24 */ /* 0x040fe200078e02ff */
[----:B------:R-:W-:Y:S01]  /*1ef0*/  IADD3 R0, P0, R2, R210, RZ ;  /* 0x000000d202007210 */ /* 0x000fe20007f1e0ff */
[----:B------:R-:W-:Y:S02]  /*1f00*/  IMAD R11, R11, c[0x0][0x218], RZ ;  /* 0x000086000b0b7a24 */ /* 0x000fe400078e02ff */
[C---:B------:R-:W-:Y:S02]  /*1f10*/  IMAD R4, R173.reuse, c[0x0][0x1f4], R4 ;  /* 0x00007d00ad047a24 */ /* 0x040fe400078e0204 */
[----:B------:R-:W-:-:S03]  /*1f20*/  IMAD R11, R173, c[0x0][0x21c], R11 ;  /* 0x00008700ad0b7a24 */ /* 0x000fc600078e020b */
[----:B------:R-:W-:Y:S01]  /*1f30*/  IADD3.X R2, R217, R3, R4, P0, !PT ;  /* 0x00000003d9027210 */ /* 0x000fe200007fe404 */
[----:B------:R-:W-:Y:S01]  /*1f40*/  IMAD R4, R5, c[0x0][0x208], RZ ;  /* 0x0000820005047a24 */ /* 0x000fe200078e02ff */
[----:B------:R-:W-:-:S03]  /*1f50*/  LEA R9, P0, R0, c[0x0][0x1c8], 0x1 ;  /* 0x0000720000097a11 */ /* 0x000fc600078008ff */
[----:B------:R-:W-:Y:S01]  /*1f60*/  IMAD R5, R176, c[0x0][0x20c], R4 ;  /* 0x00008300b0057a24 */ /* 0x000fe200078e0204 */
[----:B------:R-:W-:Y:S01]  /*1f70*/  LEA.HI.X R10, R0, c[0x0][0x1cc], R2, 0x1, P0 ;  /* 0x00007300000a7a11 */ /* 0x000fe200000f0c02 */
[----:B------:R-:W-:Y:S01]  /*1f80*/  IMAD.WIDE.U32 R2, R176, c[0x0][0x208], RZ ;  /* 0x00008200b0027a25 */ /* 0x000fe200078e00ff */
[----:B------:R-:W1:Y:S03]  /*1f90*/  SHFL.IDX PT, R0, R9, RZ, 0x181f ;  /* 0x00181fff09007589 */ /* 0x000e6600000e0000 */
[----:B------:R-:W-:Y:S01]  /*1fa0*/  IMAD.IADD R3, R3, 0x1, R5 ;  /* 0x0000000103037824 */ /* 0x000fe200078e0205 */
[----:B------:R-:W2:Y:S03]  /*1fb0*/  SHFL.IDX PT, R8, R10, RZ, 0x181f ;  /* 0x00181fff0a087589 */ /* 0x000ea600000e0000 */
[----:B------:R-:W-:Y:S01]  /*1fc0*/  IMAD.WIDE.U32 R2, R173, c[0x0][0x218], R2 ;  /* 0x00008600ad027a25 */ /* 0x000fe200078e0002 */
[----:B------:R-:W3:Y:S04]  /*1fd0*/  SHFL.IDX PT, R9, R9, 0x1, 0x181f ;  /* 0x00381f0009097f89 */ /* 0x000ee800000e0000 */
[----:B------:R-:W4:Y:S01]  /*1fe0*/  SHFL.IDX PT, R10, R10, 0x1, 0x181f ;  /* 0x00381f000a0a7f89 */ /* 0x000f2200000e0000 */
[----:B-1----:R-:W-:-:S04]  /*1ff0*/  @P6 LEA R4, P0, R192, R0, 0x1 ;  /* 0x00000000c0046211 */ /* 0x002fc800078008ff */
[----:B--2---:R-:W-:Y:S02]  /*2000*/  @P6 LEA.HI.X R5, R192, R8, R18, 0x1, P0 ;  /* 0x00000008c0056211 */ /* 0x004fe400000f0c12 */
[----:B------:R-:W-:-:S03]  /*2010*/  @P6 LEA R6, P0, R201, R0, 0x1 ;  /* 0x00000000c9066211 */ /* 0x000fc600078008ff */
[----:B------:R1:W-:Y:S01]  /*2020*/  @P6 LDGSTS.E.BYPASS.LTC128B.128 [R209+0xc100], [R4.64], !P1 ;  /* 0x0c10000004d16fae */ /* 0x0003e2000c901d46 */
[----:B------:R-:W-:-:S05]  /*2030*/  @P6 LEA.HI.X R7, R201, R8, R16, 0x1, P0 ;  /* 0x00000008c9076211 */ /* 0x000fca00000f0c10 */
[----:B------:R3:W-:Y:S01]  /*2040*/  @P6 LDGSTS.E.BYPASS.LTC128B.128 [R209+0xe100], [R6.64], !P5 ;  /* 0x0e10000006d16fae */ /* 0x0007e2000e901d46 */
[----:B-1----:R-:W-:Y:S02]  /*2050*/  @P6 LEA R4, P1, R200, R0, 0x1 ;  /* 0x00000000c8046211 */ /* 0x002fe400078208ff */
[----:B------:R-:W-:Y:S02]  /*2060*/  IADD3 R0, P0, R2, R214, RZ ;  /* 0x000000d602007210 */ /* 0x000fe40007f1e0ff */
[----:B------:R-:W-:Y:S02]  /*2070*/  @P6 LEA.HI.X R5, R200, R8, R20, 0x1, P1 ;  /* 0x00000008c8056211 */ /* 0x000fe400008f0c14 */
[----:B------:R-:W-:Y:S02]  /*2080*/  ISETP.GE.AND P1, PT, R13, 0x21, PT ;  /* 0x000000210d00780c */ /* 0x000fe40003f26270 */
[----:B------:R-:W-:Y:S01]  /*2090*/  IADD3.X R2, R219, R3, R11, P0, !PT ;  /* 0x00000003db027210 */ /* 0x000fe200007fe40b */
[----:B------:R1:W-:Y:S01]  /*20a0*/  @P6 LDGSTS.E.BYPASS.LTC128B.128 [R209+0x10100], [R4.64], !P2 ;  /* 0x1010000004d16fae */ /* 0x0003e2000d101d46 */
[----:B------:R-:W-:-:S04]  /*20b0*/  LEA R12, P0, R0, c[0x0][0x1f8], 0x1 ;  /* 0x00007e00000c7a11 */ /* 0x000fc800078008ff */
[----:B------:R-:W-:Y:S01]  /*20c0*/  LEA.HI.X R15, R0, c[0x0][0x1fc], R2, 0x1, P0 ;  /* 0x00007f00000f7a11 */ /* 0x000fe200000f0c02 */
[----:B------:R-:W2:Y:S04]  /*20d0*/  SHFL.IDX PT, R8, R12, RZ, 0x181f ;  /* 0x00181fff0c087589 */ /* 0x000ea800000e0000 */
[C---:B---3--:R-:W-:Y:S01]  /*20e0*/  @P1 LEA R6, P0, R192.reuse, R9, 0x1 ;  /* 0x00000009c0061211 */ /* 0x048fe200078008ff */
[----:B------:R-:W3:Y:S01]  /*20f0*/  SHFL.IDX PT, R11, R15, RZ, 0x181f ;  /* 0x00181fff0f0b7589 */ /* 0x000ee200000e0000 */
[C---:B------:R-:W-:Y:S02]  /*2100*/  @P1 ISETP.GE.AND P5, PT, R192.reuse, c[0x0][0x1d4], PT ;  /* 0x00007500c0001a0c */ /* 0x040fe40003fa6270 */
[C---:B------:R-:W-:Y:S01]  /*2110*/  @P1 ISETP.GE.AND P2, PT, R201.reuse, c[0x0][0x1d4], PT ;  /* 0x00007500c9001a0c */ /* 0x040fe20003f46270 */
[----:B------:R-:W5:Y:S01]  /*2120*/  SHFL.IDX PT, R0, R12, 0x1, 0x181f ;  /* 0x00381f000c007f89 */ /* 0x000f6200000e0000 */
[----:B----4-:R-:W-:Y:S01]  /*2130*/  @P1 LEA.HI.X R7, R192, R10, R18, 0x1, P0 ;  /* 0x0000000ac0071211 */ /* 0x010fe200000f0c12 */
[----:B------:R-:W-:Y:S01]  /*2140*/  IMAD.SHL.U32 R18, R201, 0x2, RZ ;  /* 0x00000002c9127824 */ /* 0x000fe200078e00ff */
[----:B------:R-:W-:-:S07]  /*2150*/  @P1 ISETP.GE.AND P0, PT, R200, c[0x0][0x1d4], PT ;  /* 0x00007500c8001a0c */ /* 0x000fce0003f06270 */
[----:B------:R5:W-:Y:S01]  /*2160*/  @P1 LDGSTS.E.BYPASS.LTC128B.128 [R209+0xd100], [R6.64], !P5 ;  /* 0x0d10000006d11fae */ /* 0x000be2000e901d46 */
[----:B------:R-:W-:Y:S02]  /*2170*/  ISETP.GE.AND P5, PT, R192, c[0x0][0x1d4], PT ;  /* 0x00007500c0007a0c */ /* 0x000fe40003fa6270 */
[----:B-1----:R-:W-:-:S04]  /*2180*/  @P1 LEA R4, P6, R201, R9, 0x1 ;  /* 0x00000009c9041211 */ /* 0x002fc800078c08ff */
[CCC-:B------:R-:W-:Y:S02]  /*2190*/  @P1 LEA.HI.X R5, R201.reuse, R10.reuse, R16.reuse, 0x1, P6 ;  /* 0x0000000ac9051211 */ /* 0x1c0fe400030f0c10 */
[C---:B------:R-:W-:Y:S02]  /*21a0*/  @P1 LEA R2, P6, R200.reuse, R9, 0x1 ;  /* 0x00000009c8021211 */ /* 0x040fe400078c08ff */
[C---:B------:R-:W-:Y:S01]  /*21b0*/  SHF.L.U64.HI R16, R201.reuse, 0x1, R16 ;  /* 0x00000001c9107819 */ /* 0x040fe20000010210 */
[----:B------:R2:W-:Y:S01]  /*21c0*/  @P1 LDGSTS.E.BYPASS.LTC128B.128 [R209+0xf100], [R4.64], !P2 ;  /* 0x0f10000004d11fae */ /* 0x0005e2000d101d46 */
[----:B------:R-:W-:Y:S02]  /*21d0*/  @P1 LEA.HI.X R3, R200, R10, R20, 0x1, P6 ;  /* 0x0000000ac8031211 */ /* 0x000fe400030f0c14 */
[----:B------:R-:W-:Y:S01]  /*21e0*/  ISETP.GE.AND P2, PT, R201, c[0x0][0x1d4], PT ;  /* 0x00007500c9007a0c */ /* 0x000fe20003f46270 */
[----:B------:R1:W4:Y:S01]  /*21f0*/  SHFL.IDX PT, R10, R15, 0x1, 0x181f ;  /* 0x00381f000f0a7f89 */ /* 0x00032200000e0000 */
[----:B------:R-:W-:-:S02]  /*2200*/  ISETP.LT.OR P6, PT, R13, 0x1, P5 ;  /* 0x000000010d00780c */ /* 0x000fc40002fc1670 */
[C---:B------:R-:W-:Y:S01]  /*2210*/  ISETP.LT.OR P5, PT, R13.reuse, 0x21, P5 ;  /* 0x000000210d00780c */ /* 0x040fe20002fa1670 */
[----:B------:R4:W-:Y:S01]  /*2220*/  @P1 LDGSTS.E.BYPASS.LTC128B.128 [R209+0x11100], [R2.64], !P0 ;  /* 0x1110000002d11fae */ /* 0x0009e2000c101d46 */
[C---:B------:R-:W-:Y:S02]  /*2230*/  ISETP.LT.OR P1, PT, R13.reuse, 0x1, P2 ;  /* 0x000000010d00780c */ /* 0x040fe40001721670 */
[----:B------:R-:W-:Y:S01]  /*2240*/  ISETP.LT.OR P2, PT, R13, 0x21, P2 ;  /* 0x000000210d00780c */ /* 0x000fe20001741670 */
[----:B------:R-:W0:Y:S01]  /*2250*/  LDGDEPBAR ;  /* 0x00000000000079af */ /* 0x000e220000000000 */
[----:B--2---:R-:W-:Y:S02]  /*2260*/  IADD3 R4, P0, R8, R17, RZ ;  /* 0x0000001108047210 */ /* 0x004fe40007f1e0ff */
[----:B-1----:R-:W-:-:S03]  /*2270*/  SHF.L.U64.HI R15, R200, 0x1, R20 ;  /* 0x00000001c80f7819 */ /* 0x002fc60000010214 */
[----:B---3--:R-:W-:Y:S01]  /*2280*/  IMAD.X R5, R11, 0x1, R14, P0 ;  /* 0x000000010b057824 */ /* 0x008fe200000e060e */
[----:B----4-:R-:W-:-:S04]  /*2290*/  IADD3 R2, P0, R8, R18, RZ ;  /* 0x0000001208027210 */ /* 0x010fc80007f1e0ff */
[----:B------:R1:W-:Y:S01]  /*22a0*/  LDGSTS.E.BYPASS.LTC128B.128 [R209+0x100], [R4.64], !P6 ;  /* 0x0010000004d17fae */ /* 0x0003e2000f101d46 */
[----:B------:R-:W-:Y:S01]  /*22b0*/  IADD3 R8, P6, R8, R19, RZ ;  /* 0x0000001308087210 */ /* 0x000fe20007fde0ff */
[----:B------:R-:W-:Y:S01]  /*22c0*/  IMAD.X R3, R11, 0x1, R16, P0 ;  /* 0x000000010b037824 */ /* 0x000fe200000e0610 */
[----:B-----5:R-:W-:-:S03]  /*22d0*/  IADD3 R6, P0, R0, R17, RZ ;  /* 0x0000001100067210 */ /* 0x020fc60007f1e0ff */
[----:B------:R-:W-:Y:S01]  /*22e0*/  IMAD.X R9, R11, 0x1, R15, P6 ;  /* 0x000000010b097824 */ /* 0x000fe200030e060f */
[----:B------:R2:W-:Y:S01]  /*22f0*/  LDGSTS.E.BYPASS.LTC128B.128 [R209+0x2100], [R2.64], !P1 ;  /* 0x0210000002d17fae */ /* 0x0005e2000c901d46 */
[----:B------:R-:W-:Y:S01]  /*2300*/  ISETP.GE.AND P1, PT, R200, c[0x0][0x1d4], PT ;  /* 0x00007500c8007a0c */ /* 0x000fe20003f26270 */
[----:B------:R-:W-:-:S03]  /*2310*/  IMAD.X R7, R10, 0x1, R14, P0 ;  /* 0x000000010a077824 */ /* 0x000fc600000e060e */
[C---:B------:R-:W-:Y:S02]  /*2320*/  ISETP.LT.OR P6, PT, R13.reuse, 0x1, P1 ;  /* 0x000000010d00780c */ /* 0x040fe40000fc1670 */
[----:B------:R-:W-:-:S11]  /*2330*/  ISETP.LT.OR P1, PT, R13, 0x21, P1 ;  /* 0x000000210d00780c */ /* 0x000fd60000f21670 */
[----:B------:R3:W-:Y:S01]  /*2340*/  LDGSTS.E.BYPASS.LTC128B.128 [R209+0x4100], [R8.64], !P6 ;  /* 0x0410000008d17fae */ /* 0x0007e2000f101d46 */
[----:B-1----:R-:W-:-:S03]  /*2350*/  IADD3 R4, P0, R0, R18, RZ ;  /* 0x0000001200047210 */ /* 0x002fc60007f1e0ff */
[----:B------:R3:W-:Y:S02]  /*2360*/  LDGSTS.E.BYPASS.LTC128B.128 [R209+0x1100], [R6.64], !P5 ;  /* 0x0110000006d17fae */ /* 0x0007e4000e901d46 */
[----:B------:R-:W-:Y:S01]  /*2370*/  IMAD.X R5, R10, 0x1, R16, P0 ;  /* 0x000000010a057824 */ /* 0x000fe200000e0610 */
[----:B--2---:R-:W-:-:S04]  /*2380*/  IADD3 R2, P0, R0, R19, RZ ;  /* 0x0000001300027210 */ /* 0x004fc80007f1e0ff */
[----:B------:R3:W-:Y:S01]  /*2390*/  LDGSTS.E.BYPASS.LTC128B.128 [R209+0x3100], [R4.64], !P2 ;  /* 0x0310000004d17fae */ /* 0x0007e2000d101d46 */
[----:B------:R-:W-:Y:S01]  /*23a0*/  ISETP.GT.AND P2, PT, R205, 0x3f, PT ;  /* 0x0000003fcd00780c */ /* 0x000fe20003f44270 */
[----:B------:R-:W-:-:S05]  /*23b0*/  IMAD.X R3, R10, 0x1, R15, P0 ;  /* 0x000000010a037824 */ /* 0x000fca00000e060f */
[----:B------:R3:W-:Y:S01]  /*23c0*/  LDGSTS.E.BYPASS.LTC128B.128 [R209+0x5100], [R2.64], !P1 ;  /* 0x0510000002d17fae */ /* 0x0007e2000c901d46 */
[----:B------:R-:W-:-:S03]  /*23d0*/  ISETP.GT.AND P1, PT, R224, R204, PT ;  /* 0x000000cce000720c */ /* 0x000fc60003f24270 */
[----:B------:R-:W0:Y:S10]  /*23e0*/  LDGDEPBAR ;  /* 0x00000000000079af */ /* 0x000e340000000000 */
[----:B------:R-:W-:Y:S05]  /*23f0*/  @!P1 BRA `(.L_x_2590) ;  /* 0x0000045000009947 */ /* 0x000fea0003800000 */
[----:B---3--:R-:W-:Y:S01]  /*2400*/  IMAD R2, R224, 0x40, R216 ;  /* 0x00000040e0027824 */ /* 0x008fe200078e02d8 */
        /* <DEDUP_REMOVED lines=27> */
.L_x_2642:
        /* <DEDUP_REMOVED lines=20> */
.L_x_2643:
[----:B--23--:R-:W-:Y:S02]  /*2700*/  IADD3 R6, -R11, 0x10, RZ ;  /* 0x000000100b067810 */ /* 0x00cfe40007ffe1ff */
[----:B------:R-:W-:-:S02]  /*2710*/  IADD3 R4, -R10, 0x10, RZ ;  /* 0x000000100a047810 */ /* 0x000fc40007ffe1ff */
[----:B------:R-:W-:Y:S02]  /*2720*/  LOP3.LUT R6, R6, 0xf, RZ, 0xc0, !PT ;  /* 0x0000000f06067812 */ /* 0x000fe400078ec0ff */
[----:B------:R-:W-:Y:S02]  /*2730*/  LOP3.LUT R4, R4, 0xf, RZ, 0xc0, !PT ;  /* 0x0000000f04047812 */ /* 0x000fe400078ec0ff */
[----:B------:R-:W-:Y:S02]  /*2740*/  IADD3 R6, P5, P0, R6, R0, R17 ;  /* 0x0000000006067210 */ /* 0x000fe400078be011 */
[----:B------:R-:W-:Y:S02]  /*2750*/  IADD3 R2, -R9, 0x10, RZ ;  /* 0x0000001009027810 */ /* 0x000fe40007ffe1ff */
[----:B------:R-:W-:Y:S02]  /*2760*/  IADD3.X R7, RZ, R8, R14, P5, P0 ;  /* 0x00000008ff077210 */ /* 0x000fe40002fe040e */
        /* <DEDUP_REMOVED lines=14> */
.L_x_2590:
[----:B------:R-:W-:Y:S05]  /*2850*/  BSYNC B0 ;  /* 0x0000000000007941 */ /* 0x000fea0003800000 */
.L_x_2589:
        /* <DEDUP_REMOVED lines=10> */
[----:B---3--:R2:W3:Y:S04]  /*2900*/  LDSM.16.M88.4 R8, [R162] ;  /* 0x00000000a208783b */ /* 0x0084e80000000200 */
[----:B------:R2:W4:Y:S04]  /*2910*/  LDSM.16.M88.4 R40, [R169] ;  /* 0x00000000a928783b */ /* 0x0005280000000200 */
[----:B------:R2:W1:Y:S04]  /*2920*/  LDSM.16.M88.4 R32, [R169+0x800] ;  /* 0x00080000a920783b */ /* 0x0004680000000200 */
[----:B------:R2:W1:Y:S04]  /*2930*/  LDSM.16.M88.4 R48, [R169+0x1000] ;  /* 0x00100000a930783b */ /* 0x0004680000000200 */
[----:B------:R2:W1:Y:S04]  /*2940*/  LDSM.16.M88.4 R52, [R169+0x1800] ;  /* 0x00180000a934783b */ /* 0x0004680000000200 */
[----:B-1----:R2:W1:Y:S04]  /*2950*/  LDSM.16.M88.4 R4, [R163] ;  /* 0x00000000a304783b */ /* 0x0024680000000200 */
        /* <DEDUP_REMOVED lines=28> */
[----:B------:R2:W4:Y:S02]  /*2b20*/  SHFL.IDX PT, R12, R13, RZ, 0x181f ;  /* 0x00181fff0d0c7589 */ /* 0x00052400000e0000 */
.L_x_2644:
[----:B------:R-:W-:Y:S05]  /*2b30*/  BRA.DIV ~URZ, `(.L_x_2596) ;  /* 0x0000b5f27f007947 */ /* 0x000fea000b800000 */
[----:B------:R-:W5:Y:S01]  /*2b40*/  SHFL.IDX PT, R0, R21, RZ, 0x181f ;  /* 0x00181fff15007589 */ /* 0x000f6200000e0000 */
[----:B------:R-:W-:Y:S02]  /*2b50*/  ISETP.GE.AND P5, PT, R192, c[0x0][0x1d4], PT ;  /* 0x00007500c0007a0c */ /* 0x000fe40003fa6270 */
[----:B------:R-:W-:Y:S02]  /*2b60*/  ISETP.GE.AND P1, PT, R201, c[0x0][0x1d4], PT ;  /* 0x00007500c9007a0c */ /* 0x000fe40003f26270 */
[----:B------:R-:W-:Y:S02]  /*2b70*/  SEL R19, RZ, 0x10, P5 ;  /* 0x00000010ff137807 */ /* 0x000fe40002800000 */
[----:B------:R-:W-:Y:S02]  /*2b80*/  SEL R18, RZ, 0x10, P1 ;  /* 0x00000010ff127807 */ /* 0x000fe40000800000 */
[----:B-----5:R-:W-:-:S02]  /*2b90*/  IADD3 R14, P0, R0, R25, RZ ;  /* 0x00000019000e7210 */ /* 0x020fc40007f1e0ff */
[----:B------:R-:W-:-:S03]  /*2ba0*/  IADD3 R2, P6, R0, R26, RZ ;  /* 0x0000001a00027210 */ /* 0x000fc60007fde0ff */
[----:B----4-:R-:W-:Y:S01]  /*2bb0*/  IMAD.X R15, R12, 0x1, R22, P0 ;  /* 0x000000010c0f7824 */ /* 0x010fe200000e0616 */
        /* <DEDUP_REMOVED lines=8> */
[----:B------:R-:W2:Y:S04]  /*2c40*/  SHFL.IDX PT, R0, R21, 0x1, 0x181f ;  /* 0x00381f0015007f89 */ /* 0x000ea800000e0000 */
[----:B------:R4:W-:Y:S04]  /*2c50*/  LDGSTS.E.BYPASS.LTC128B.128 [R209+0xa100], [R16.64], !P0 ;  /* 0x0a10000010d17fae */ /* 0x0009e8000c101d46 */
[----:B------:R5:W3:Y:S02]  /*2c60*/  SHFL.IDX PT, R12, R13, 0x1, 0x181f ;  /* 0x00381f000d0c7f89 */ /* 0x000ae400000e0000 */
[----:B--2--5:R-:W-:-:S02]  /*2c70*/  SEL R13, RZ, 0x10, P0 ;  /* 0x00000010ff0d7807 */ /* 0x024fc40000000000 */
.L_x_2645:
[----:B----4-:R-:W-:Y:S02]  /*2c80*/  IADD3 R2, -R19, 0x10, RZ ;  /* 0x0000001013027810 */ /* 0x010fe40007ffe1ff */
[----:B------:R-:W-:-:S02]  /*2c90*/  IADD3 R3, -R18, 0x10, RZ ;  /* 0x0000001012037810 */ /* 0x000fc40007ffe1ff */
[----:B------:R-:W-:Y:S02]  /*2ca0*/  LOP3.LUT R2, R2, 0xf, RZ, 0xc0, !PT ;  /* 0x0000000f02027812 */ /* 0x000fe400078ec0ff */
[----:B------:R-:W-:Y:S02]  /*2cb0*/  IADD3 R14, -R13, 0x10, RZ ;  /* 0x000000100d0e7810 */ /* 0x000fe40007ffe1ff */
[----:B------:R-:W-:Y:S02]  /*2cc0*/  LOP3.LUT R3, R3, 0xf, RZ, 0xc0, !PT ;  /* 0x0000000f03037812 */ /* 0x000fe400078ec0ff */
[-C--:B------:R-:W-:Y:S02]  /*2cd0*/  IADD3 R16, P1, P0, R2, R0.reuse, R25 ;  /* 0x0000000002107210 */ /* 0x080fe4000783e019 */
[----:B------:R-:W-:Y:S02]  /*2ce0*/  LOP3.LUT R2, R14, 0xf, RZ, 0xc0, !PT ;  /* 0x0000000f0e027812 */ /* 0x000fe400078ec0ff */
[----:B------:R-:W-:-:S02]  /*2cf0*/  IADD3 R14, P6, P5, R3, R0, R26 ;  /* 0x00000000030e7210 */ /* 0x000fc40007dde01a */
[----:B---3--:R-:W-:Y:S02]  /*2d00*/  IADD3.X R17, RZ, R12, R22, P1, P0 ;  /* 0x0000000cff117210 */ /* 0x008fe40000fe0416 */
        /* <DEDUP_REMOVED lines=12> */
.L_x_2594:
[----:B------:R-:W-:Y:S05]  /*2dd0*/  BSYNC B0 ;  /* 0x0000000000007941 */ /* 0x000fea0003800000 */
.L_x_2593:
[----:B--2---:R-:W2:Y:S01]  /*2de0*/  LDL R3, [R1+0x4] ;  /* 0x0000040001037983 */ /* 0x004ea20000100800 */
[----:B------:R-:W-:Y:S01]  /*2df0*/  IMAD.MOV.U32 R0, RZ, RZ, 0x40 ;  /* 0x00000040ff007424 */ /* 0x000fe200078e00ff */
[----:B------:R-:W-:-:S02]  /*2e00*/  LOP3.LUT P0, RZ, R207, 0x4, RZ, 0xc0, !PT ;  /* 0x00000004cfff7812 */ /* 0x000fc4000780c0ff */
[----:B------:R-:W0:Y:S01]  /*2e10*/  LDGDEPBAR ;  /* 0x00000000000079af */ /* 0x000e220000000000 */
[----:B------:R-:W-:Y:S01]  /*2e20*/  WARPSYNC 0xffffffff ;  /* 0xffffffff00007948 */ /* 0x000fe20003800000 */
[C---:B---34-:R-:W-:Y:S01]  /*2e30*/  HMMA.16816.F32.BF16 R44, R8.reuse, R40, RZ ;  /* 0x00000028082c723c */ /* 0x058fe200000418ff */
[----:B------:R-:W-:Y:S01]  /*2e40*/  SEL R166, R0, 0xffffffc0, !P0 ;  /* 0xffffffc000a67807 */ /* 0x000fe20004000000 */
[----:B------:R-:W-:Y:S03]  /*2e50*/  LDSM.16.M88.4 R16, [R165] ;  /* 0x00000000a510783b */ /* 0x000fe60000000200 */
[----:B------:R-:W-:Y:S01]  /*2e60*/  IADD3 R0, R166, R169, R167 ;  /* 0x000000a9a6007210 */ /* 0x000fe20007ffe0a7 */
[----:B------:R-:W-:Y:S01]  /*2e70*/  IMAD.IADD R2, R169, 0x1, R166 ;  /* 0x00000001a9027824 */ /* 0x000fe200078e02a6 */
[----:B------:R-:W-:Y:S01]  /*2e80*/  LDSM.16.M88.4 R88, [R169+0x2000] ;  /* 0x00200000a958783b */ /* 0x000fe20000000200 */
[C---:B------:R-:W-:Y:S03]  /*2e90*/  HMMA.16816.F32.BF16 R40, R8.reuse, R42, RZ ;  /* 0x0000002a0828723c */ /* 0x040fe600000418ff */
[----:B------:R-:W3:Y:S04]  /*2ea0*/  LDSM.16.M88.4 R68, [R2] ;  /* 0x000000000244783b */ /* 0x000ee80000000200 */
[----:B------:R-:W4:Y:S01]  /*2eb0*/  LDSM.16.M88.4 R76, [R2+0x800] ;  /* 0x00080000024c783b */ /* 0x000f220000000200 */
[C---:B------:R-:W-:Y:S03]  /*2ec0*/  HMMA.16816.F32.BF16 R36, R8.reuse, R32, RZ ;  /* 0x000000200824723c */ /* 0x040fe600000418ff */
[----:B------:R-:W5:Y:S04]  /*2ed0*/  LDSM.16.M88.4 R80, [R2+0x1000] ;  /* 0x001000000250783b */ /* 0x000f680000000200 */
[----:B------:R-:W-:Y:S01]  /*2ee0*/  LDSM.16.M88.4 R92, [R0+0x800] ;  /* 0x00080000005c783b */ /* 0x000fe20000000200 */
[C---:B------:R-:W-:Y:S03]  /*2ef0*/  HMMA.16816.F32.BF16 R32, R8.reuse, R34, RZ ;  /* 0x000000220820723c */ /* 0x040fe600000418ff */
[----:B------:R-:W-:Y:S04]  /*2f00*/  LDSM.16.M88.4 R84, [R169+0x2800] ;  /* 0x00280000a954783b */ /* 0x000fe80000000200 */
[----:B------:R-:W-:Y:S01]  /*2f10*/  LDSM.16.M88.4 R96, [R169+0x3800] ;  /* 0x00380000a960783b */ /* 0x000fe20000000200 */
[C---:B------:R-:W-:Y:S08]  /*2f20*/  HMMA.16816.F32.BF16 R28, R8.reuse, R48, RZ ;  /* 0x00000030081c723c */ /* 0x040ff000000418ff */
[C---:B------:R-:W-:Y:S08]  /*2f30*/  HMMA.16816.F32.BF16 R24, R8.reuse, R50, RZ ;  /* 0x000000320818723c */ /* 0x040ff000000418ff */
[C---:B------:R-:W-:Y:S08]  /*2f40*/  HMMA.16816.F32.BF16 R12, R8.reuse, R52, RZ ;  /* 0x00000034080c723c */ /* 0x040ff000000418ff */
[----:B------:R-:W-:Y:S08]  /*2f50*/  HMMA.16816.F32.BF16 R8, R8, R54, RZ ;  /* 0x000000360808723c */ /* 0x000ff000000418ff */
[C---:B-1----:R-:W-:Y:S08]  /*2f60*/  HMMA.16816.F32.BF16 R52, R4.reuse, R56, R44 ;  /* 0x000000380434723c */ /* 0x042ff0000004182c */
[C---:B------:R-:W-:Y:S08]  /*2f70*/  HMMA.16816.F32.BF16 R44, R4.reuse, R58, R40 ;  /* 0x0000003a042c723c */ /* 0x040ff00000041828 */
[C---:B------:R-:W-:Y:S08]  /*2f80*/  HMMA.16816.F32.BF16 R36, R4.reuse, R60, R36 ;  /* 0x0000003c0424723c */ /* 0x040ff00000041824 */
[C---:B------:R-:W-:Y:S08]  /*2f90*/  HMMA.16816.F32.BF16 R40, R4.reuse, R62, R32 ;  /* 0x0000003e0428723c */ /* 0x040ff00000041820 */
[C---:B------:R-:W-:Y:S08]  /*2fa0*/  HMMA.16816.F32.BF16 R48, R4.reuse, R64, R28 ;  /* 0x000000400430723c */ /* 0x040ff0000004181c */
[C---:B------:R-:W-:Y:S01]  /*2fb0*/  HMMA.16816.F32.BF16 R60, R4.reuse, R66, R24 ;  /* 0x00000042043c723c */ /* 0x040fe20000041818 */
[----:B------:R-:W1:Y:S07]  /*2fc0*/  LDSM.16.M88.4 R64, [R2+0x1800] ;  /* 0x001800000240783b */ /* 0x000e6e0000000200 */
[C---:B------:R-:W-:Y:S01]  /*2fd0*/  HMMA.16816.F32.BF16 R56, R4.reuse, R72, R12 ;  /* 0x000000480438723c */ /* 0x040fe2000004180c */
[----:B------:R-:W-:Y:S07]  /*2fe0*/  LDSM.16.M88.4 R12, [R164] ;  /* 0x00000000a40c783b */ /* 0x000fee0000000200 */
[----:B------:R-:W-:Y:S01]  /*2ff0*/  HMMA.16816.F32.BF16 R32, R4, R74, R8 ;  /* 0x0000004a0420723c */ /* 0x000fe20000041808 */
[----:B------:R-:W1:Y:S04]  /*3000*/  LDSM.16.M88.4 R72, [R0] ;  /* 0x000000000048783b */ /* 0x000e680000000200 */
[----:B------:R-:W-:Y:S03]  /*3010*/  LDSM.16.M88.4 R8, [R162+0x4000] ;  /* 0x00400000a208783b */ /* 0x000fe60000000200 */
[C---:B---3--:R-:W-:Y:S01]  /*3020*/  HMMA.16816.F32.BF16 R28, R16.reuse, R68, R52 ;  /* 0x00000044101c723c */ /* 0x048fe20000041834 */
[----:B------:R-:W3:Y:S07]  /*3030*/  LDSM.16.M88.4 R52, [R0+0x1000] ;  /* 0x001000000034783b */ /* 0x000eee0000000200 */
[C---:B------:R-:W-:Y:S08]  /*3040*/  HMMA.16816.F32.BF16 R24, R16.reuse, R70, R44 ;  /* 0x000000461018723c */ /* 0x040ff0000004182c */
[C---:B----4-:R-:W-:Y:S08]  /*3050*/  HMMA.16816.F32.BF16 R40, R16.reuse, R78, R40 ;  /* 0x0000004e1028723c */ /* 0x050ff00000041828 */
[C---:B-----5:R-:W-:Y:S08]  /*3060*/  HMMA.16816.F32.BF16 R48, R16.reuse, R80, R48 ;  /* 0x000000501030723c */ /* 0x060ff00000041830 */
[C---:B------:R-:W-:Y:S01]  /*3070*/  HMMA.16816.F32.BF16 R60, R16.reuse, R82, R60 ;  /* 0x00000052103c723c */ /* 0x040fe2000004183c */
[----:B------:R-:W4:Y:S07]  /*3080*/  LDSM.16.M88.4 R80, [R0+0x1800] ;  /* 0x001800000050783b */ /* 0x000f2e0000000200 */
[C---:B------:R-:W-:Y:S01]  /*3090*/  HMMA.16816.F32.BF16 R4, R16.reuse, R76, R36 ;  /* 0x0000004c1004723c */ /* 0x040fe20000041824 */
[----:B------:R-:W5:Y:S07]  /*30a0*/  LDSM.16.M88.4 R76, [R169+0x3000] ;  /* 0x00300000a94c783b */ /* 0x000f6e0000000200 */
[C---:B-1----:R-:W-:Y:S08]  /*30b0*/  HMMA.16816.F32.BF16 R68, R16.reuse, R64, R56 ;  /* 0x000000401044723c */ /* 0x042ff00000041838 */
[----:B------:R-:W-:Y:S08]  /*30c0*/  HMMA.16816.F32.BF16 R64, R16, R66, R32 ;  /* 0x000000421040723c */ /* 0x000ff00000041820 */
[C---:B------:R-:W-:Y:S08]  /*30d0*/  HMMA.16816.F32.BF16 R44, R12.reuse, R74, R24 ;  /* 0x0000004a0c2c723c */ /* 0x040ff00000041818 */
[C---:B------:R-:W-:Y:S08]  /*30e0*/  HMMA.16816.F32.BF16 R32, R12.reuse, R94, R40 ;  /* 0x0000005e0c20723c */ /* 0x040ff00000041828 */
[C---:B------:R-:W-:Y:S01]  /*30f0*/  HMMA.16816.F32.BF16 R56, R12.reuse, R72, R28 ;  /* 0x000000480c38723c */ /* 0x040fe2000004181c */
[----:B------:R-:W-:Y:S07]  /*3100*/  LDSM.16.M88.4 R72, [R20+0x3000] ;  /* 0x003000001448783b */ /* 0x000fee0000000200 */
[C---:B------:R-:W-:Y:S01]  /*3110*/  HMMA.16816.F32.BF16 R36, R12.reuse, R92, R4 ;  /* 0x0000005c0c24723c */ /* 0x040fe20000041804 */
[----:B------:R-:W-:Y:S04]  /*3120*/  LDSM.16.M88.4 R4, [R163+0x4000] ;  /* 0x00400000a304783b */ /* 0x000fe80000000200 */
[----:B------:R-:W1:Y:S03]  /*3130*/  LDSM.16.M88.4 R92, [R20+0x2000] ;  /* 0x00200000145c783b */ /* 0x000e660000000200 */
[C---:B---3--:R-:W-:Y:S08]  /*3140*/  HMMA.16816.F32.BF16 R28, R12.reuse, R52, R48 ;  /* 0x000000340c1c723c */ /* 0x048ff00000041830 */
[C---:B------:R-:W-:Y:S01]  /*3150*/  HMMA.16816.F32.BF16 R24, R12.reuse, R54, R60 ;  /* 0x000000360c18723c */ /* 0x040fe2000004183c */
[----:B------:R-:W3:Y:S07]  /*3160*/  LDSM.16.M88.4 R60, [R20+0x2800] ;  /* 0x00280000143c783b */ /* 0x000eee0000000200 */
[C---:B----4-:R-:W-:Y:S01]  /*3170*/  HMMA.16816.F32.BF16 R16, R12.reuse, R80, R68 ;  /* 0x000000500c10723c */ /* 0x050fe20000041844 */
[----:B------:R-:W-:Y:S07]  /*3180*/  LDSM.16.M88.4 R68, [R2+0x3000] ;  /* 0x003000000244783b */ /* 0x000fee0000000200 */
[----:B------:R-:W-:Y:S01]  /*3190*/  HMMA.16816.F32.BF16 R64, R12, R82, R64 ;  /* 0x000000520c40723c */ /* 0x000fe20000041840 */
[----:B------:R-:W-:Y:S07]  /*31a0*/  LDSM.16.M88.4 R80, [R2+0x3800] ;  /* 0x003800000250783b */ /* 0x000fee0000000200 */
[C---:B------:R-:W-:Y:S08]  /*31b0*/  HMMA.16816.F32.BF16 R52, R8.reuse, R90, R44 ;  /* 0x0000005a0834723c */ /* 0x040ff0000004182c */
[C---:B------:R-:W-:Y:S01]  /*31c0*/  HMMA.16816.F32.BF16 R44, R8.reuse, R86, R32 ;  /* 0x00000056082c723c */ /* 0x040fe20000041820 */
[----:B------:R-:W4:Y:S07]  /*31d0*/  LDSM.16.M88.4 R32, [R20+0x3800] ;  /* 0x003800001420783b */ /* 0x000f2e0000000200 */
[C---:B------:R-:W-:Y:S08]  /*31e0*/  HMMA.16816.F32.BF16 R12, R8.reuse, R88, R56 ;  /* 0x00000058080c723c */ /* 0x040ff00000041838 */
[C---:B------:R-:W-:Y:S01]  /*31f0*/  HMMA.16816.F32.BF16 R48, R8.reuse, R84, R36 ;  /* 0x000000540830723c */ /* 0x040fe20000041824 */
[----:B------:R-:W-:Y:S07]  /*3200*/  LDSM.16.M88.4 R84, [R2+0x2800] ;  /* 0x002800000254783b */ /* 0x000fee0000000200 */
[----:B-----5:R-:W-:Y:S01]  /*3210*/  HMMA.16816.F32.BF16 R40, R8, R76, R28 ;  /* 0x0000004c0828723c */ /* 0x020fe2000004181c */
[----:B--2---:R-:W-:-:S07]  /*3220*/  IMAD.IADD R206, R3, 0x1, R238 ;  /* 0x0000000103ce7824 */ /* 0x004fce00078e02ee */
[C---:B------:R-:W-:Y:S01]  /*3230*/  HMMA.16816.F32.BF16 R36, R8.reuse, R78, R24 ;  /* 0x0000004e0824723c */ /* 0x040fe20000041818 */
[----:B------:R-:W-:Y:S07]  /*3240*/  LDSM.16.M88.4 R76, [R2+0x2000] ;  /* 0x00200000024c783b */ /* 0x000fee0000000200 */
[C---:B------:R-:W-:Y:S01]  /*3250*/  HMMA.16816.F32.BF16 R28, R8.reuse, R96, R16 ;  /* 0x00000060081c723c */ /* 0x040fe20000041810 */
[----:B------:R-:W2:Y:S07]  /*3260*/  LDSM.16.M88.4 R16, [R165+0x4000] ;  /* 0x00400000a510783b */ /* 0x000eae0000000200 */
[----:B------:R-:W-:Y:S08]  /*3270*/  HMMA.16816.F32.BF16 R24, R8, R98, R64 ;  /* 0x000000620818723c */ /* 0x000ff00000041840 */
[C---:B-1----:R-:W-:Y:S08]  /*3280*/  HMMA.16816.F32.BF16 R12, R4.reuse, R92, R12 ;  /* 0x0000005c040c723c */ /* 0x042ff0000004180c */
[C---:B------:R-:W-:Y:S08]  /*3290*/  HMMA.16816.F32.BF16 R8, R4.reuse, R94, R52 ;  /* 0x0000005e0408723c */ /* 0x040ff00000041834 */
[C---:B---3--:R-:W-:Y:S08]  /*32a0*/  HMMA.16816.F32.BF16 R64, R4.reuse, R62, R44 ;  /* 0x0000003e0440723c */ /* 0x048ff0000004182c */
[C---:B------:R-:W-:Y:S08]  /*32b0*/  HMMA.16816.F32.BF16 R56, R4.reuse, R60, R48 ;  /* 0x0000003c0438723c */ /* 0x040ff00000041830 */
[C---:B------:R-:W-:Y:S08]  /*32c0*/  HMMA.16816.F32.BF16 R60, R4.reuse, R72, R40 ;  /* 0x00000048043c723c */ /* 0x040ff00000041828 */
[C---:B------:R-:W-:Y:S01]  /*32d0*/  HMMA.16816.F32.BF16 R52, R4.reuse, R74, R36 ;  /* 0x0000004a0434723c */ /* 0x040fe20000041824 */
[----:B------:R-:W-:Y:S07]  /*32e0*/  LDSM.16.M88.4 R72, [R0+0x3000] ;  /* 0x003000000048783b */ /* 0x000fee0000000200 */
[C---:B----4-:R-:W-:Y:S01]  /*32f0*/  HMMA.16816.F32.BF16 R48, R4.reuse, R32, R28 ;  /* 0x000000200430723c */ /* 0x050fe2000004181c */
[----:B------:R-:W-:Y:S07]  /*3300*/  LDSM.16.M88.4 R28, [R0+0x2000] ;  /* 0x00200000001c783b */ /* 0x000fee0000000200 */
[----:B------:R-:W-:Y:S01]  /*3310*/  HMMA.16816.F32.BF16 R44, R4, R34, R24 ;  /* 0x00000022042c723c */ /* 0x000fe20000041818 */
[----:B------:R-:W1:Y:S04]  /*3320*/  LDSM.16.M88.4 R4, [R164+0x4000] ;  /* 0x00400000a404783b */ /* 0x000e680000000200 */
[----:B------:R-:W3:Y:S03]  /*3330*/  LDSM.16.M88.4 R32, [R0+0x2800] ;  /* 0x002800000020783b */ /* 0x000ee60000000200 */
[C---:B--2---:R-:W-:Y:S01]  /*3340*/  HMMA.16816.F32.BF16 R36, R16.reuse, R76, R12 ;  /* 0x0000004c1024723c */ /* 0x044fe2000004180c */
[----:B------:R-:W-:Y:S07]  /*3350*/  LDSM.16.M88.4 R12, [R162+0x8000] ;  /* 0x00800000a20c783b */ /* 0x000fee0000000200 */
[C---:B------:R-:W-:Y:S01]  /*3360*/  HMMA.16816.F32.BF16 R24, R16.reuse, R78, R8 ;  /* 0x0000004e1018723c */ /* 0x040fe20000041808 */
[----:B------:R-:W-:Y:S07]  /*3370*/  LDSM.16.M88.4 R76, [R169+0x5000] ;  /* 0x00500000a94c783b */ /* 0x000fee0000000200 */
[C---:B------:R-:W-:Y:S01]  /*3380*/  HMMA.16816.F32.BF16 R40, R16.reuse, R86, R64 ;  /* 0x000000561028723c */ /* 0x040fe20000041840 */
[----:B------:R-:W2:Y:S07]  /*3390*/  LDSM.16.M88.4 R64, [R0+0x3800] ;  /* 0x003800000040783b */ /* 0x000eae0000000200 */
[C---:B------:R-:W-:Y:S01]  /*33a0*/  HMMA.16816.F32.BF16 R8, R16.reuse, R84, R56 ;  /* 0x000000541008723c */ /* 0x040fe20000041838 */
[----:B------:R-:W-:Y:S07]  /*33b0*/  LDSM.16.M88.4 R84, [R169+0x5800] ;  /* 0x00580000a954783b */ /* 0x000fee0000000200 */
[C---:B------:R-:W-:Y:S08]  /*33c0*/  HMMA.16816.F32.BF16 R60, R16.reuse, R68, R60 ;  /* 0x00000044103c723c */ /* 0x040ff0000004183c */
[C---:B------:R-:W-:Y:S01]  /*33d0*/  HMMA.16816.F32.BF16 R56, R16.reuse, R70, R52 ;  /* 0x000000461038723c */ /* 0x040fe20000041834 */
[----:B------:R-:W4:Y:S07]  /*33e0*/  LDSM.16.M88.4 R68, [R169+0x4000] ;  /* 0x00400000a944783b */ /* 0x000f2e0000000200 */
[C---:B------:R-:W-:Y:S08]  /*33f0*/  HMMA.16816.F32.BF16 R52, R16.reuse, R80, R48 ;  /* 0x000000501034723c */ /* 0x040ff00000041830 */
[----:B------:R-:W-:Y:S01]  /*3400*/  HMMA.16816.F32.BF16 R48, R16, R82, R44 ;  /* 0x000000521030723c */ /* 0x000fe2000004182c */
[----:B------:R-:W5:Y:S07]  /*3410*/  LDSM.16.M88.4 R80, [R169+0x4800] ;  /* 0x00480000a950783b */ /* 0x000f6e0000000200 */
[C---:B-1----:R-:W-:Y:S08]  /*3420*/  HMMA.16816.F32.BF16 R44, R4.reuse, R28, R36 ;  /* 0x0000001c042c723c */ /* 0x042ff00000041824 */
[C---:B------:R-:W-:Y:S08]  /*3430*/  HMMA.16816.F32.BF16 R36, R4.reuse, R30, R24 ;  /* 0x0000001e0424723c */ /* 0x040ff00000041818 */
[C---:B---3--:R-:W-:Y:S01]  /*3440*/  HMMA.16816.F32.BF16 R28, R4.reuse, R32, R8 ;  /* 0x00000020041c723c */ /* 0x048fe20000041808 */
[----:B------:R-:W-:Y:S07]  /*3450*/  LDSM.16.M88.4 R8, [R163+0x8000] ;  /* 0x00800000a308783b */ /* 0x000fee0000000200 */
[C---:B------:R-:W-:Y:S08]  /*3460*/  HMMA.16816.F32.BF16 R24, R4.reuse, R34, R40 ;  /* 0x000000220418723c */ /* 0x040ff00000041828 */
[C---:B------:R-:W-:Y:S01]  /*3470*/  HMMA.16816.F32.BF16 R16, R4.reuse, R72, R60 ;  /* 0x000000480410723c */ /* 0x040fe2000004183c */
[----:B------:R-:W-:Y:S07]  /*3480*/  LDSM.16.M88.4 R60, [R2+0x4800] ;  /* 0x00480000023c783b */ /* 0x000fee0000000200 */
[C---:B------:R-:W-:Y:S01]  /*3490*/  HMMA.16816.F32.BF16 R32, R4.reuse, R74, R56 ;  /* 0x0000004a0420723c */ /* 0x040fe20000041838 */
[----:B------:R-:W1:Y:S04]  /*34a0*/  LDSM.16.M88.4 R56, [R20+0x4000] ;  /* 0x004000001438783b */ /* 0x000e680000000200 */
[----:B------:R-:W-:Y:S03]  /*34b0*/  LDSM.16.M88.4 R72, [R20+0x5800] ;  /* 0x005800001448783b */ /* 0x000fe60000000200 */
[C---:B--2---:R-:W-:Y:S08]  /*34c0*/  HMMA.16816.F32.BF16 R52, R4.reuse, R64, R52 ;  /* 0x000000400434723c */ /* 0x044ff00000041834 */
[----:B------:R-:W-:Y:S01]  /*34d0*/  HMMA.16816.F32.BF16 R48, R4, R66, R48 ;  /* 0x000000420430723c */ /* 0x000fe20000041830 */
[----:B------:R-:W2:Y:S04]  /*34e0*/  LDSM.16.M88.4 R64, [R20+0x4800] ;  /* 0x004800001440783b */ /* 0x000ea80000000200 */
[----:B------:R-:W-:Y:S03]  /*34f0*/  LDSM.16.M88.4 R4, [R165+0x8000] ;  /* 0x00800000a504783b */ /* 0x000fe60000000200 */
[C---:B----4-:R-:W-:Y:S08]  /*3500*/  HMMA.16816.F32.BF16 R44, R12.reuse, R68, R44 ;  /* 0x000000440c2c723c */ /* 0x050ff0000004182c */
[C---:B------:R-:W-:Y:S01]  /*3510*/  HMMA.16816.F32.BF16 R40, R12.reuse, R70, R36 ;  /* 0x000000460c28723c */ /* 0x040fe20000041824 */
[----:B------:R3:W4:Y:S07]  /*3520*/  LDSM.16.M88.4 R68, [R20+0x5000] ;  /* 0x005000001444783b */ /* 0x00072e0000000200 */
[C---:B-----5:R-:W-:Y:S08]  /*3530*/  HMMA.16816.F32.BF16 R36, R12.reuse, R80, R28 ;  /* 0x000000500c24723c */ /* 0x060ff0000004181c */
[C---:B------:R-:W-:Y:S08]  /*3540*/  HMMA.16816.F32.BF16 R28, R12.reuse, R82, R24 ;  /* 0x000000520c1c723c */ /* 0x040ff00000041818 */
[C---:B------:R-:W-:Y:S08]  /*3550*/  HMMA.16816.F32.BF16 R24, R12.reuse, R76, R16 ;  /* 0x0000004c0c18723c */ /* 0x040ff00000041810 */
[C---:B---3--:R-:W-:Y:S01]  /*3560*/  HMMA.16816.F32.BF16 R20, R12.reuse, R78, R32 ;  /* 0x0000004e0c14723c */ /* 0x048fe20000041820 */
[----:B------:R-:W3:Y:S07]  /*3570*/  LDSM.16.M88.4 R76, [R2+0x4000] ;  /* 0x00400000024c783b */ /* 0x000eee0000000200 */
[C---:B------:R-:W-:Y:S08]  /*3580*/  HMMA.16816.F32.BF16 R16, R12.reuse, R84, R52 ;  /* 0x000000540c10723c */ /* 0x040ff00000041834 */
[----:B------:R-:W-:Y:S08]  /*3590*/  HMMA.16816.F32.BF16 R12, R12, R86, R48 ;  /* 0x000000560c0c723c */ /* 0x000ff00000041830 */
[C---:B-1----:R-:W-:Y:S08]  /*35a0*/  HMMA.16816.F32.BF16 R52, R8.reuse, R56, R44 ;  /* 0x000000380834723c */ /* 0x042ff0000004182c */
[C---:B------:R-:W-:Y:S01]  /*35b0*/  HMMA.16816.F32.BF16 R32, R8.reuse, R58, R40 ;  /* 0x0000003a0820723c */ /* 0x040fe20000041828 */
[----:B------:R-:W-:Y:S07]  /*35c0*/  LDSM.16.M88.4 R56, [R0+0x4000] ;  /* 0x004000000038783b */ /* 0x000fee0000000200 */
[C---:B--2---:R-:W-:Y:S08]  /*35d0*/  HMMA.16816.F32.BF16 R48, R8.reuse, R64, R36 ;  /* 0x000000400830723c */ /* 0x044ff00000041824 */
[C---:B----4-:R-:W-:Y:S08]  /*35e0*/  HMMA.16816.F32.BF16 R40, R8.reuse, R68, R24 ;  /* 0x000000440828723c */ /* 0x050ff00000041818 */
[C---:B------:R-:W-:Y:S08]  /*35f0*/  HMMA.16816.F32.BF16 R36, R8.reuse, R70, R20 ;  /* 0x000000460824723c */ /* 0x040ff00000041814 */
[C---:B------:R-:W-:Y:S01]  /*3600*/  HMMA.16816.F32.BF16 R24, R8.reuse, R72, R16 ;  /* 0x000000480818723c */ /* 0x040fe20000041810 */
[----:B------:R-:W1:Y:S07]  /*3610*/  LDSM.16.M88.4 R16, [R2+0x5800] ;  /* 0x005800000210783b */ /* 0x000e6e0000000200 */
[C---:B------:R-:W-:Y:S01]  /*3620*/  HMMA.16816.F32.BF16 R44, R8.reuse, R66, R28 ;  /* 0x00000042082c723c */ /* 0x040fe2000004181c */
[----:B------:R2:W-:Y:S04]  /*3630*/  LDSM.16.M88.4 R28, [R2+0x5000] ;  /* 0x00500000021c783b */ /* 0x0005e80000000200 */
[----:B------:R-:W-:Y:S03]  /*3640*/  LDSM.16.M88.4 R64, [R0+0x5000] ;  /* 0x005000000040783b */ /* 0x000fe60000000200 */
[----:B------:R-:W-:Y:S01]  /*3650*/  HMMA.16816.F32.BF16 R20, R8, R74, R12 ;  /* 0x0000004a0814723c */ /* 0x000fe2000004180c */
[----:B------:R-:W4:Y:S07]  /*3660*/  LDSM.16.M88.4 R8, [R164+0x8000] ;  /* 0x00800000a408783b */ /* 0x000f2e0000000200 */
[C---:B---3--:R-:W-:Y:S01]  /*3670*/  HMMA.16816.F32.BF16 R12, R4.reuse, R76, R52 ;  /* 0x0000004c040c723c */ /* 0x048fe20000041834 */
[----:B------:R-:W3:Y:S07]  /*3680*/  LDSM.16.M88.4 R52, [R0+0x4800] ;  /* 0x004800000034783b */ /* 0x000eee0000000200 */
[----:B------:R-:W-:Y:S01]  /*3690*/  HMMA.16816.F32.BF16 R48, R4, R60, R48 ;  /* 0x0000003c0430723c */ /* 0x000fe20000041830 */
[----:B------:R-:W5:Y:S01]  /*36a0*/  LDL R60, [R1] ;  /* 0x00000000013c7983 */ /* 0x000f620000100800 */
[----:B--2---:R-:W-:-:S06]  /*36b0*/  @P4 IMAD.HI.U32 R2, R206, c[0x0][0x2c8], RZ ;  /* 0x0000b200ce024a27 */ /* 0x004fcc00078e00ff */
[C---:B------:R-:W-:Y:S08]  /*36c0*/  HMMA.16816.F32.BF16 R32, R4.reuse, R78, R32 ;  /* 0x0000004e0420723c */ /* 0x040ff00000041820 */
[C---:B-1----:R-:W-:Y:S08]  /*36d0*/  HMMA.16816.F32.BF16 R24, R4.reuse, R16, R24 ;  /* 0x000000100418723c */ /* 0x042ff00000041818 */
[----:B------:R-:W-:Y:S08]  /*36e0*/  HMMA.16816.F32.BF16 R20, R4, R18, R20 ;  /* 0x000000120414723c */ /* 0x000ff00000041814 */
[----:B----4-:R-:W-:Y:S01]  /*36f0*/  HMMA.16816.F32.BF16 R16, R8, R56, R12 ;  /* 0x000000380810723c */ /* 0x010fe2000004180c */
[----:B------:R1:W-:Y:S01]  /*3700*/  LDSM.16.M88.4 R12, [R0+0x5800] ;  /* 0x00580000000c783b */ /* 0x0003e20000000200 */
[----:B------:R-:W-:Y:S01]  /*3710*/  IMAD.MOV.U32 R3, RZ, RZ, c[0x0][0x2ac] ;  /* 0x0000ab00ff037624 */ /* 0x000fe200078e00ff */
[----:B------:R-:W-:-:S04]  /*3720*/  DEPBAR.LE SB0, 0x2 ;  /* 0x000080800000791a */ /* 0x000fc80000000000 */
[----:B------:R-:W-:Y:S01]  /*3730*/  BAR.SYNC.DEFER_BLOCKING 0x0 ;  /* 0x0000000000007b1d */ /* 0x000fe20000010000 */
[C---:B------:R-:W-:Y:S08]  /*3740*/  HMMA.16816.F32.BF16 R44, R4.reuse, R62, R44 ;  /* 0x0000003e042c723c */ /* 0x040ff0000004182c */
[----:B------:R-:W-:Y:S01]  /*3750*/  HMMA.16816.F32.BF16 R40, R4, R28, R40 ;  /* 0x0000001c0428723c */ /* 0x000fe20000041828 */
[----:B-1----:R-:W-:Y:S01]  /*3760*/  IMAD.MOV.U32 R0, RZ, RZ, R206 ;  /* 0x000000ffff007224 */ /* 0x002fe200078e00ce */
[----:B------:R-:W-:-:S06]  /*3770*/  @P4 SHF.R.U32.HI R0, RZ, c[0x0][0x2cc], R2 ;  /* 0x0000b300ff004a19 */ /* 0x000fcc0000011602 */
[----:B------:R-:W-:Y:S01]  /*3780*/  HMMA.16816.F32.BF16 R36, R4, R30, R36 ;  /* 0x0000001e0424723c */ /* 0x000fe20000041824 */
[----:B------:R-:W1:Y:S04]  /*3790*/  SHFL.IDX PT, R4, R0, RZ, 0x1c1f ;  /* 0x001c1fff00047589 */ /* 0x000e6800000e0000 */
[----:B------:R2:W4:Y:S03]  /*37a0*/  SHFL.IDX PT, R2, R0, 0x1, 0x1c1f ;  /* 0x003c1f0000027f89 */ /* 0x00052600000e0000 */
[C---:B------:R-:W-:Y:S01]  /*37b0*/  HMMA.16816.F32.BF16 R32, R8.reuse, R58, R32 ;  /* 0x0000003a0820723c */ /* 0x040fe20000041820 */
[----:B------:R-:W-:Y:S04]  /*37c0*/  LDSM.16.MT88.4 R28, [R171+0x800] ;  /* 0x00080000ab1c783b */ /* 0x000fe80000004200 */
[----:B------:R-:W-:Y:S03]  /*37d0*/  LDSM.16.MT88.4 R56, [R170+0x4000] ;  /* 0x00400000aa38783b */ /* 0x000fe60000004200 */
[----:B---3--:R-:W-:Y:S01]  /*37e0*/  HMMA.16816.F32.BF16 R48, R8, R52, R48 ;  /* 0x000000340830723c */ /* 0x008fe20000041830 */
[----:B------:R-:W-:Y:S04]  /*37f0*/  LDSM.16.MT88.4 R72, [R171+0x2800] ;  /* 0x00280000ab48783b */ /* 0x000fe80000004200 */
[----:B------:R-:W-:Y:S01]  /*3800*/  LDSM.16.MT88.4 R68, [R239+0x2800] ;  /* 0x00280000ef44783b */ /* 0x000fe20000004200 */
[----:B--2---:R-:W-:-:S04]  /*3810*/  IMAD.MOV.U32 R0, RZ, RZ, 0x1 ;  /* 0x00000001ff007424 */ /* 0x004fc800078e00ff */
[----:B------:R-:W-:-:S04]  /*3820*/  IMAD R0, R224, -0x40, R0 ;  /* 0xffffffc0e0007824 */ /* 0x000fc800078e0200 */
[----:B------:R-:W-:-:S05]  /*3830*/  IMAD R0, R3, c[0x0][0x1d0], R0 ;  /* 0x0000740003007a24 */ /* 0x000fca00078e0200 */
[--C-:B------:R-:W-:Y:S01]  /*3840*/  IADD3 R0, R0, -c[0x0][0x168], -R222.reuse ;  /* 0x80005a0000007a10 */ /* 0x100fe20007ffe8de */
[----:B------:R-:W-:-:S04]  /*3850*/  IMAD.IADD R3, R100, 0x1, -R222 ;  /* 0x0000000164037824 */ /* 0x000fc800078e0ade */
[C---:B-1----:R-:W-:Y:S02]  /*3860*/  IMAD.IADD R4, R0.reuse, 0x1, R4 ;  /* 0x0000000100047824 */ /* 0x042fe400078e0204 */
[----:B----4-:R-:W-:-:S03]  /*3870*/  IMAD.IADD R0, R0, 0x1, R2 ;  /* 0x0000000100007824 */ /* 0x010fc600078e0202 */
[C---:B------:R-:W-:Y:S01]  /*3880*/  IMNMX R2, R3.reuse, R4, PT ;  /* 0x0000000403027217 */ /* 0x040fe20003800200 */
[C---:B------:R-:W-:Y:S01]  /*3890*/  HMMA.16816.F32.BF16 R44, R8.reuse, R54, R44 ;  /* 0x00000036082c723c */ /* 0x040fe2000004182c */
[----:B------:R-:W-:Y:S01]  /*38a0*/  IMNMX R0, R3, R0, PT ;  /* 0x0000000003007217 */ /* 0x000fe20003800200 */
[----:B------:R-:W-:Y:S01]  /*38b0*/  LDSM.16.MT88.4 R52, [R239+0x2000] ;  /* 0x00200000ef34783b */ /* 0x000fe20000004200 */
[C---:B------:R-:W-:Y:S02]  /*38c0*/  ISETP.GT.AND P0, PT, R2.reuse, RZ, PT ;  /* 0x000000ff0200720c */ /* 0x040fe40003f04270 */
[C---:B------:R-:W-:Y:S02]  /*38d0*/  ISETP.GT.AND P1, PT, R2.reuse, 0x1, PT ;  /* 0x000000010200780c */ /* 0x040fe40003f24270 */
[----:B------:R-:W-:Y:S01]  /*38e0*/  ISETP.GT.AND P6, PT, R2, 0x8, PT ;  /* 0x000000080200780c */ /* 0x000fe20003fc4270 */
[----:B------:R-:W-:Y:S01]  /*38f0*/  HMMA.16816.F32.BF16 R40, R8, R64, R40 ;  /* 0x000000400828723c */ /* 0x000fe20000041828 */
[----:B------:R-:W-:-:S02]  /*3900*/  FSEL R4, R16, -INF , P0 ;  /* 0xff80000010047808 */ /* 0x000fc40000000000 */
[----:B------:R-:W-:-:S05]  /*3910*/  ISETP.GT.AND P0, PT, R2, 0x9, PT ;  /* 0x000000090200780c */ /* 0x000fca0003f04270 */
[----:B------:R-:W-:Y:S01]  /*3920*/  HMMA.16816.F32.BF16 R36, R8, R66, R36 ;  /* 0x000000420824723c */ /* 0x000fe20000041824 */
[----:B------:R-:W-:-:S07]  /*3930*/  FSEL R7, R32, -INF , P6 ;  /* 0xff80000020077808 */ /* 0x000fce0003000000 */
[C---:B------:R-:W-:Y:S08]  /*3940*/  HMMA.16816.F32.BF16 R24, R8.reuse, R12, R24 ;  /* 0x0000000c0818723c */ /* 0x040ff00000041818 */
[----:B------:R-:W-:Y:S07]  /*3950*/  HMMA.16816.F32.BF16 R20, R8, R14, R20 ;  /* 0x0000000e0814723c */ /* 0x000fee0000041814 */
[----:B------:R-:W-:-:S02]  /*3960*/  FSEL R8, R17, -INF , P1 ;  /* 0xff80000011087808 */ /* 0x000fc40000800000 */
[----:B------:R-:W-:Y:S02]  /*3970*/  ISETP.GT.AND P1, PT, R0, 0x1, PT ;  /* 0x000000010000780c */ /* 0x000fe40003f24270 */
[----:B------:R-:W-:Y:S02]  /*3980*/  FMNMX.FTZ R3, R4, R8, !PT ;  /* 0x0000000804037209 */ /* 0x000fe40007810000 */
[----:B------:R-:W-:Y:S02]  /*3990*/  ISETP.GT.AND P5, PT, R0, RZ, PT ;  /* 0x000000ff0000720c */ /* 0x000fe40003fa4270 */
        /* <DEDUP_REMOVED lines=8> */
[----:B------:R-:W-:-:S02]  /*3a20*/  ISETP.GT.AND P0, PT, R2, 0x18, PT ;  /* 0x000000180200780c */ /* 0x000fc40003f04270 */
[----:B------:R-:W-:Y:S02]  /*3a30*/  FSEL R9, R49, -INF , P5 ;  /* 0xff80000031097808 */ /* 0x000fe40002800000 */
[----:B------:R-:W-:Y:S02]  /*3a40*/  FMNMX.FTZ R3, R5, R3, !PT ;  /* 0x0000000305037209 */ /* 0x000fe40007810000 */
        /* <DEDUP_REMOVED lines=18> */
[C---:B------:R-:W-:Y:S02]  /*3b70*/  ISETP.GT.AND P0, PT, R2.reuse, 0x30, PT ;  /* 0x000000300200780c */ /* 0x040fe40003f04270 */
[C---:B------:R-:W-:Y:S02]  /*3b80*/  ISETP.GT.AND P1, PT, R2.reuse, 0x31, PT ;  /* 0x000000310200780c */ /* 0x040fe40003f24270 */
[C---:B------:R-:W-:Y:S02]  /*3b90*/  ISETP.GT.AND P6, PT, R2.reuse, 0x38, PT ;  /* 0x000000380200780c */ /* 0x040fe40003fc4270 */
[----:B------:R-:W-:-:S02]  /*3ba0*/  ISETP.GT.AND P5, PT, R2, 0x39, PT ;  /* 0x000000390200780c */ /* 0x000fc40003fa4270 */
[----:B------:R-:W-:Y:S02]  /*3bb0*/  FMNMX.FTZ R2, R83, R3, !PT ;  /* 0x0000000353027209 */ /* 0x000fe40007810000 */
[----:B------:R-:W-:Y:S02]  /*3bc0*/  FSEL R177, R24, -INF , P0 ;  /* 0xff80000018b17808 */ /* 0x000fe40000000000 */
[----:B------:R-:W-:Y:S02]  /*3bd0*/  ISETP.GT.AND P0, PT, R0, 0x9, PT ;  /* 0x000000090000780c */ /* 0x000fe40003f04270 */
[----:B------:R-:W-:Y:S02]  /*3be0*/  FMNMX.FTZ R3, R18, R19, !PT ;  /* 0x0000001312037209 */ /* 0x000fe40007810000 */
[----:B------:R-:W-:Y:S02]  /*3bf0*/  FMNMX.FTZ R2, R82, R2, !PT ;  /* 0x0000000252027209 */ /* 0x000fe40007810000 */
[----:B------:R-:W-:-:S02]  /*3c00*/  FSEL R175, R25, -INF , P1 ;  /* 0xff80000019af7808 */ /* 0x000fc40000800000 */
[----:B------:R-:W-:Y:S02]  /*3c10*/  FSEL R14, R35, -INF , P0 ;  /* 0xff800000230e7808 */ /* 0x000fe40000000000 */
[C---:B------:R-:W-:Y:S01]  /*3c20*/  ISETP.GT.AND P1, PT, R0.reuse, 0x10, PT ;  /* 0x000000100000780c */ /* 0x040fe20003f24270 */
[----:B------:R-:W-:Y:S01]  /*3c30*/  LDSM.16.MT88.4 R32, [R237] ;  /* 0x00000000ed20783b */ /* 0x000fe20000004200 */
[----:B------:R-:W-:Y:S02]  /*3c40*/  FMNMX.FTZ R3, R15, R3, !PT ;  /* 0x000000030f037209 */ /* 0x000fe40007810000 */
[----:B------:R-:W-:Y:S02]  /*3c50*/  FMNMX.FTZ R2, R177, R2, !PT ;  /* 0x00000002b1027209 */ /* 0x000fe40007810000 */
[----:B------:R-:W-:Y:S02]  /*3c60*/  ISETP.GT.AND P0, PT, R0, 0x11, PT ;  /* 0x000000110000780c */ /* 0x000fe40003f04270 */
[----:B------:R-:W-:-:S02]  /*3c70*/  FSEL R13, R50, -INF , P1 ;  /* 0xff800000320d7808 */ /* 0x000fc40000800000 */
[----:B------:R-:W-:Y:S02]  /*3c80*/  FSEL R174, R20, -INF , P6 ;  /* 0xff80000014ae7808 */ /* 0x000fe40003000000 */
        /* <DEDUP_REMOVED lines=8> */
[----:B------:R-:W-:Y:S02]  /*3d10*/  ISETP.GT.AND P1, PT, R0, 0x19, PT ;  /* 0x000000190000780c */ /* 0x000fe40003f24270 */
[----:B------:R-:W-:Y:S02]  /*3d20*/  FSEL R16, R46, -INF , P0 ;  /* 0xff8000002e107808 */ /* 0x000fe40000000000 */
[----:B------:R-:W-:Y:S02]  /*3d30*/  FMNMX.FTZ R2, R11, R2, !PT ;  /* 0x000000020b027209 */ /* 0x000fe40007810000 */
[----:B------:R-:W-:-:S02]  /*3d40*/  FMNMX.FTZ R125, R172, R125, !PT ;  /* 0x0000007dac7d7209 */ /* 0x000fc40007810000 */
[----:B------:R-:W-:Y:S02]  /*3d50*/  FSEL R17, R47, -INF , P1 ;  /* 0xff8000002f117808 */ /* 0x000fe40000800000 */
[----:B------:R-:W-:Y:S01]  /*3d60*/  ISETP.GT.AND P1, PT, R0, 0x20, PT ;  /* 0x000000200000780c */ /* 0x000fe20003f24270 */
[----:B------:R-:W1:Y:S01]  /*3d70*/  SHFL.BFLY PT, R3, R125, 0x2, 0x1f ;  /* 0x0c401f007d037f89 */ /* 0x000e6200000e0000 */
[----:B------:R-:W-:Y:S02]  /*3d80*/  FMNMX.FTZ R2, R16, R2, !PT ;  /* 0x0000000210027209 */ /* 0x000fe40007810000 */
[----:B------:R-:W-:Y:S01]  /*3d90*/  ISETP.GT.AND P0, PT, R0, 0x21, PT ;  /* 0x000000210000780c */ /* 0x000fe20003f04270 */
[----:B------:R-:W-:Y:S01]  /*3da0*/  LDSM.16.MT88.4 R44, [R237+0x2000] ;  /* 0x00200000ed2c783b */ /* 0x000fe20000004200 */
[----:B------:R-:W-:Y:S02]  /*3db0*/  FSEL R78, R42, -INF , P1 ;  /* 0xff8000002a4e7808 */ /* 0x000fe40000800000 */
[----:B------:R-:W-:-:S02]  /*3dc0*/  FMNMX.FTZ R2, R17, R2, !PT ;  /* 0x0000000211027209 */ /* 0x000fc40007810000 */
[----:B------:R-:W-:Y:S02]  /*3dd0*/  FSEL R77, R43, -INF , P0 ;  /* 0xff8000002b4d7808 */ /* 0x000fe40000000000 */
[----:B------:R-:W-:Y:S01]  /*3de0*/  ISETP.GT.AND P1, PT, R0, 0x28, PT ;  /* 0x000000280000780c */ /* 0x000fe20003f24270 */
[----:B------:R-:W-:Y:S01]  /*3df0*/  LDSM.16.MT88.4 R40, [R237+0x800] ;  /* 0x00080000ed28783b */ /* 0x000fe20000004200 */
[----:B------:R-:W-:Y:S02]  /*3e00*/  FMNMX.FTZ R2, R78, R2, !PT ;  /* 0x000000024e027209 */ /* 0x000fe40007810000 */
[----:B------:R-:W-:Y:S02]  /*3e10*/  ISETP.GT.AND P0, PT, R0, 0x29, PT ;  /* 0x000000290000780c */ /* 0x000fe40003f04270 */
[----:B------:R-:W-:Y:S02]  /*3e20*/  FSEL R76, R38, -INF , P1 ;  /* 0xff800000264c7808 */ /* 0x000fe40000800000 */
[----:B------:R-:W-:-:S02]  /*3e30*/  FMNMX.FTZ R2, R77, R2, !PT ;  /* 0x000000024d027209 */ /* 0x000fc40007810000 */
[----:B------:R-:W-:Y:S02]  /*3e40*/  FSEL R79, R39, -INF , P0 ;  /* 0xff800000274f7808 */ /* 0x000fe40000000000 */
[----:B------:R-:W-:Y:S01]  /*3e50*/  ISETP.GT.AND P1, PT, R0, 0x30, PT ;  /* 0x000000300000780c */ /* 0x000fe20003f24270 */
[----:B------:R-:W-:Y:S01]  /*3e60*/  LDSM.16.MT88.4 R36, [R171] ;  /* 0x00000000ab24783b */ /* 0x000fe20000004200 */
[----:B------:R-:W-:Y:S02]  /*3e70*/  FMNMX.FTZ R2, R76, R2, !PT ;  /* 0x000000024c027209 */ /* 0x000fe40007810000 */
[----:B------:R-:W-:Y:S01]  /*3e80*/  ISETP.GT.AND P0, PT, R0, 0x31, PT ;  /* 0x000000310000780c */ /* 0x000fe20003f04270 */
[----:B-----5:R-:W-:Y:S01]  /*3e90*/  LDSM.16.MT88.4 R64, [R60+0x4000] ;  /* 0x004000003c40783b */ /* 0x020fe20000004200 */
[----:B------:R-:W-:Y:S02]  /*3ea0*/  FSEL R161, R26, -INF , P1 ;  /* 0xff8000001aa17808 */ /* 0x000fe40000800000 */
[----:B------:R-:W-:-:S02]  /*3eb0*/  FMNMX.FTZ R2, R79, R2, !PT ;  /* 0x000000024f027209 */ /* 0x000fc40007810000 */
[----:B------:R-:W-:Y:S02]  /*3ec0*/  FSEL R160, R27, -INF , P0 ;  /* 0xff8000001ba07808 */ /* 0x000fe40000000000 */
[C---:B------:R-:W-:Y:S01]  /*3ed0*/  ISETP.GT.AND P1, PT, R0.reuse, 0x38, PT ;  /* 0x000000380000780c */ /* 0x040fe20003f24270 */
[----:B------:R-:W-:Y:S01]  /*3ee0*/  LDSM.16.MT88.4 R24, [R170+0x800] ;  /* 0x00080000aa18783b */ /* 0x000fe20000004200 */
[----:B------:R-:W-:Y:S02]  /*3ef0*/  FMNMX.FTZ R2, R161, R2, !PT ;  /* 0x00000002a1027209 */ /* 0x000fe40007810000 */
[----:B-1----:R-:W-:Y:S02]  /*3f00*/  FMNMX.FTZ R125, R125, R3, !PT ;  /* 0x000000037d7d7209 */ /* 0x002fe40007810000 */
[----:B------:R-:W-:Y:S02]  /*3f10*/  ISETP.GT.AND P0, PT, R0, 0x39, PT ;  /* 0x000000390000780c */ /* 0x000fe40003f04270 */
[----:B------:R-:W-:-:S02]  /*3f20*/  FSEL R95, R22, -INF , P1 ;  /* 0xff800000165f7808 */ /* 0x000fc40000800000 */
[----:B------:R-:W-:Y:S01]  /*3f30*/  FMNMX.FTZ R124, R160, R2, !PT ;  /* 0x00000002a07c7209 */ /* 0x000fe20007810000 */
[----:B------:R-:W1:Y:S01]  /*3f40*/  SHFL.BFLY PT, R0, R125, 0x1, 0x1f ;  /* 0x0c201f007d007f89 */ /* 0x000e6200000e0000 */
[----:B------:R-:W-:Y:S02]  /*3f50*/  FSEL R94, R23, -INF , P0 ;  /* 0xff800000175e7808 */ /* 0x000fe40000000000 */
[----:B------:R-:W-:-:S04]  /*3f60*/  FMNMX.FTZ R124, R95, R124, !PT ;  /* 0x0000007c5f7c7209 */ /* 0x000fc80007810000 */
[----:B------:R-:W-:-:S05]  /*3f70*/  FMNMX.FTZ R124, R94, R124, !PT ;  /* 0x0000007c5e7c7209 */ /* 0x000fca0007810000 */
[----:B------:R-:W2:Y:S01]  /*3f80*/  SHFL.BFLY PT, R3, R124, 0x2, 0x1f ;  /* 0x0c401f007c037f89 */ /* 0x000ea200000e0000 */
[----:B-1----:R-:W-:-:S04]  /*3f90*/  FMNMX.FTZ R125, R125, R0, !PT ;  /* 0x000000007d7d7209 */ /* 0x002fc80007810000 */
[C---:B------:R-:W-:Y:S01]  /*3fa0*/  FSETP.NEU.FTZ.AND P0, PT, R125.reuse, -INF , PT ;  /* 0xff8000007d00780b */ /* 0x040fe20003f1d000 */
[----:B------:R-:W-:-:S05]  /*3fb0*/  FMUL.FTZ R2, R125, c[0x0][0x2d0] ;  /* 0x0000b4007d027a20 */ /* 0x000fca0000410000 */
[----:B------:R-:W-:Y:S02]  /*3fc0*/  FSEL R2, R2, RZ, P0 ;  /* 0x000000ff02027208 */ /* 0x000fe40000000000 */
[----:B--2---:R-:W-:-:S03]  /*3fd0*/  FMNMX.FTZ R124, R124, R3, !PT ;  /* 0x000000037c7c7209 */ /* 0x004fc60007810000 */
[--C-:B------:R-:W-:Y:S02]  /*3fe0*/  FFMA.FTZ R0, R4, c[0x0][0x2d0], -R2.reuse ;  /* 0x0000b40004007a23 */ /* 0x100fe40000010802 */
[----:B------:R-:W1:Y:S02]  /*3ff0*/  SHFL.BFLY PT, R3, R124, 0x1, 0x1f ;  /* 0x0c201f007c037f89 */ /* 0x000e6400000e0000 */
[----:B------:R2:W-:Y:S02]  /*4000*/  MUFU.EX2 R225, R0 ;  /* 0x0000000000e17308 */ /* 0x0005e40000000800 */
[----:B--2---:R-:W-:-:S06]  /*4010*/  FFMA.FTZ R0, R8, c[0x0][0x2d0], -R2 ;  /* 0x0000b40008007a23 */ /* 0x004fcc0000010802 */
[----:B------:R2:W3:Y:S02]  /*4020*/  MUFU.EX2 R223, R0 ;  /* 0x0000000000df7308 */ /* 0x0004e40000000800 */
[----:B--2---:R-:W-:-:S06]  /*4030*/  FFMA.FTZ R0, R7, c[0x0][0x2d0], -R2 ;  /* 0x0000b40007007a23 */ /* 0x004fcc0000010802 */
[----:B------:R2:W-:Y:S01]  /*4040*/  MUFU.EX2 R226, R0 ;  /* 0x0000000000e27308 */ /* 0x0005e20000000800 */
[----:B-1----:R-:W-:Y:S01]  /*4050*/  FMNMX.FTZ R124, R124, R3, !PT ;  /* 0x000000037c7c7209 */ /* 0x002fe20007810000 */
[----:B--2---:R-:W-:-:S06]  /*4060*/  FFMA.FTZ R0, R6, c[0x0][0x2d0], -R2 ;  /* 0x0000b40006007a23 */ /* 0x004fcc0000010802 */
[----:B------:R1:W2:Y:S01]  /*4070*/  MUFU.EX2 R228, R0 ;  /* 0x0000000000e47308 */ /* 0x0002a20000000800 */
[--C-:B------:R-:W-:Y:S01]  /*4080*/  FFMA.FTZ R3, R10, c[0x0][0x2d0], -R2.reuse ;  /* 0x0000b4000a037a23 */ /* 0x100fe20000010802 */
[----:B------:R-:W-:Y:S01]  /*4090*/  FSETP.NEU.FTZ.AND P0, PT, R124, -INF , PT ;  /* 0xff8000007c00780b */ /* 0x000fe20003f1d000 */
[----:B-1----:R-:W-:-:S05]  /*40a0*/  FFMA.FTZ R0, R5, c[0x0][0x2d0], -R2 ;  /* 0x0000b40005007a23 */ /* 0x002fca0000010802 */
[----:B------:R-:W-:Y:S01]  /*40b0*/  MUFU.EX2 R229, R3 ;  /* 0x0000000300e57308 */ /* 0x000fe20000000800 */
[----:B------:R-:W1:Y:S07]  /*40c0*/  LDSM.16.MT88.4 R4, [R170] ;  /* 0x00000000aa04783b */ /* 0x000e6e0000004200 */
[----:B------:R4:W-:Y:S02]  /*40d0*/  MUFU.EX2 R227, R0 ;  /* 0x0000000000e37308 */ /* 0x0009e40000000800 */
[----:B----4-:R-:W-:-:S06]  /*40e0*/  FFMA.FTZ R0, R9, c[0x0][0x2d0], -R2 ;  /* 0x0000b40009007a23 */ /* 0x010fcc0000010802 */
[----:B------:R4:W-:Y:S01]  /*40f0*/  MUFU.EX2 R230, R0 ;  /* 0x0000000000e67308 */ /* 0x0009e20000000800 */
[----:B------:R-:W-:Y:S02]  /*4100*/  FFMA.FTZ R3, R12, c[0x0][0x2d0], -R2 ;  /* 0x0000b4000c037a23 */ /* 0x000fe40000010802 */
[----:B----4-:R-:W-:-:S05]  /*4110*/  FMUL.FTZ R0, R124, c[0x0][0x2d0] ;  /* 0x0000b4007c007a20 */ /* 0x010fca0000410000 */
[----:B------:R4:W-:Y:S01]  /*4120*/  MUFU.EX2 R231, R3 ;  /* 0x0000000300e77308 */ /* 0x0009e20000000800 */
[----:B------:R-:W-:-:S05]  /*4130*/  FSEL R0, R0, RZ, P0 ;  /* 0x000000ff00007208 */ /* 0x000fca0000000000 */
[----:B----4-:R-:W-:-:S04]  /*4140*/  FFMA.FTZ R3, R18, c[0x0][0x2d0], -R0 ;  /* 0x0000b40012037a23 */ /* 0x010fc80000010800 */
[----:B------:R4:W-:Y:S02]  /*4150*/  MUFU.EX2 R179, R3 ;  /* 0x0000000300b37308 */ /* 0x0009e40000000800 */
[----:B----4-:R-:W-:-:S06]  /*4160*/  FFMA.FTZ R3, R19, c[0x0][0x2d0], -R0 ;  /* 0x0000b40013037a23 */ /* 0x010fcc0000010800 */
[----:B------:R4:W5:Y:S02]  /*4170*/  MUFU.EX2 R178, R3 ;  /* 0x0000000300b27308 */ /* 0x0009640000000800 */
[----:B----4-:R-:W-:-:S06]  /*4180*/  FFMA.FTZ R3, R15, c[0x0][0x2d0], -R0 ;  /* 0x0000b4000f037a23 */ /* 0x010fcc0000010800 */
[----:B------:R4:W-:Y:S02]  /*4190*/  MUFU.EX2 R193, R3 ;  /* 0x0000000300c17308 */ /* 0x0009e40000000800 */
[----:B----4-:R-:W-:-:S06]  /*41a0*/  FFMA.FTZ R3, R14, c[0x0][0x2d0], -R0 ;  /* 0x0000b4000e037a23 */ /* 0x010fcc0000010800 */
[----:B------:R4:W1:Y:S01]  /*41b0*/  MUFU.EX2 R195, R3 ;  /* 0x0000000300c37308 */ /* 0x0008620000000800 */
[----:B---3--:R-:W-:Y:S02]  /*41c0*/  F2FP.BF16.PACK_AB R8, R223, R225 ;  /* 0x000000e1df08723e */ /* 0x008fe400000010ff */
[----:B--2---:R-:W-:Y:S02]  /*41d0*/  F2FP.BF16.PACK_AB R10, R228, R226 ;  /* 0x000000e2e40a723e */ /* 0x004fe400000010ff */
[----:B-----5:R-:W-:Y:S01]  /*41e0*/  F2FP.BF16.PACK_AB R9, R178, R179 ;  /* 0x000000b3b209723e */ /* 0x020fe200000010ff */
[----:B----4-:R-:W-:-:S04]  /*41f0*/  FFMA.FTZ R3, R13, c[0x0][0x2d0], -R0 ;  /* 0x0000b4000d037a23 */ /* 0x010fc80000010800 */
[----:B------:R2:W-:Y:S02]  /*4200*/  MUFU.EX2 R194, R3 ;  /* 0x0000000300c27308 */ /* 0x0005e40000000800 */
[----:B--2---:R-:W-:Y:S01]  /*4210*/  FFMA.FTZ R3, R11, c[0x0][0x2d0], -R0 ;  /* 0x0000b4000b037a23 */ /* 0x004fe20000010800 */
[----:B-1----:R-:W-:-:S05]  /*4220*/  F2FP.BF16.PACK_AB R11, R195, R193 ;  /* 0x000000c1c30b723e */ /* 0x002fca00000010ff */
[----:B------:R1:W2:Y:S02]  /*4230*/  MUFU.EX2 R203, R3 ;  /* 0x0000000300cb7308 */ /* 0x0002a40000000800 */
[----:B------:R-:W-:Y:S01]  /*4240*/  HMMA.16816.F32.BF16 R20, R8, R4, RZ ;  /* 0x000000040814723c */ /* 0x000fe200000418ff */
[----:B-1----:R-:W-:-:S05]  /*4250*/  FFMA.FTZ R3, R16, c[0x0][0x2d0], -R0 ;  /* 0x0000b40010037a23 */ /* 0x002fca0000010800 */
[----:B------:R1:W-:Y:S02]  /*4260*/  MUFU.EX2 R202, R3 ;  /* 0x0000000300ca7308 */ /* 0x0003e40000000800 */
[----:B-1----:R-:W-:Y:S02]  /*4270*/  FFMA.FTZ R3, R17, c[0x0][0x2d0], -R0 ;  /* 0x0000b40011037a23 */ /* 0x002fe40000010800 */
[----:B------:R-:W-:Y:S04]  /*4280*/  HMMA.16816.F32.BF16 R16, R8, R6, RZ ;  /* 0x000000060810723c */ /* 0x000fe800000418ff */
[----:B------:R-:W1:Y:S01]  /*4290*/  MUFU.EX2 R208, R3 ;  /* 0x0000000300d07308 */ /* 0x000e620000000800 */
[----:B------:R-:W-:Y:S02]  /*42a0*/  F2FP.BF16.PACK_AB R4, R230, R227 ;  /* 0x000000e3e604723e */ /* 0x000fe400000010ff */
[----:B--2---:R-:W-:-:S02]  /*42b0*/  F2FP.BF16.PACK_AB R5, R203, R194 ;  /* 0x000000c2cb05723e */ /* 0x004fc400000010ff */
[----:B------:R-:W-:Y:S01]  /*42c0*/  F2FP.BF16.PACK_AB R6, R231, R229 ;  /* 0x000000e5e706723e */ /* 0x000fe200000010ff */
[----:B------:R-:W-:Y:S01]  /*42d0*/  HMMA.16816.F32.BF16 R12, R8, R32, RZ ;  /* 0x00000020080c723c */ /* 0x000fe200000418ff */
[----:B-1----:R-:W-:-:S07]  /*42e0*/  F2FP.BF16.PACK_AB R7, R208, R202 ;  /* 0x000000cad007723e */ /* 0x002fce00000010ff */
[C---:B------:R-:W-:Y:S08]  /*42f0*/  HMMA.16816.F32.BF16 R128, R4.reuse, R24, R20 ;  /* 0x000000180480723c */ /* 0x040ff00000041814 */
[----:B------:R-:W-:Y:S01]  /*4300*/  HMMA.16816.F32.BF16 R148, R4, R26, R16 ;  /* 0x0000001a0494723c */ /* 0x000fe20000041810 */
[----:B------:R-:W1:Y:S04]  /*4310*/  LDSM.16.MT88.4 R24, [R60] ;  /* 0x000000003c18783b */ /* 0x000e680000004200 */
[----:B------:R-:W-:Y:S03]  /*4320*/  LDSM.16.MT88.4 R60, [R170+0x4800] ;  /* 0x00480000aa3c783b */ /* 0x000fe60000004200 */
[----:B------:R-:W-:Y:S01]  /*4330*/  HMMA.16816.F32.BF16 R20, R8, R34, RZ ;  /* 0x000000220814723c */ /* 0x000fe200000418ff */
[----:B------:R-:W-:Y:S07]  /*4340*/  LDSM.16.MT88.4 R32, [R170+0x2000] ;  /* 0x00200000aa20783b */ /* 0x000fee0000004200 */
[----:B------:R-:W-:Y:S08]  /*4350*/  HMMA.16816.F32.BF16 R100, R4, R40, R12 ;  /* 0x000000280464723c */ /* 0x000ff0000004180c */
[C---:B------:R-:W-:Y:S08]  /*4360*/  HMMA.16816.F32.BF16 R16, R8.reuse, R36, RZ ;  /* 0x000000240810723c */ /* 0x040ff000000418ff */
[----:B------:R-:W-:Y:S01]  /*4370*/  HMMA.16816.F32.BF16 R12, R8, R38, RZ ;  /* 0x00000026080c723c */ /* 0x000fe200000418ff */
[----:B------:R-:W-:Y:S07]  /*4380*/  LDSM.16.MT88.4 R36, [R171+0x2000] ;  /* 0x00200000ab24783b */ /* 0x000fee0000004200 */
[C---:B------:R-:W-:Y:S01]  /*4390*/  HMMA.16816.F32.BF16 R144, R4.reuse, R42, R20 ;  /* 0x0000002a0490723c */ /* 0x040fe20000041814 */
[----:B------:R-:W2:Y:S07]  /*43a0*/  LDSM.16.MT88.4 R40, [R239+0x800] ;  /* 0x00080000ef28783b */ /* 0x000eae0000004200 */
[C---:B------:R-:W-:Y:S08]  /*43b0*/  HMMA.16816.F32.BF16 R108, R4.reuse, R28, R16 ;  /* 0x0000001c046c723c */ /* 0x040ff00000041810 */
[----:B------:R-:W-:Y:S01]  /*43c0*/  HMMA.16816.F32.BF16 R116, R4, R30, R12 ;  /* 0x0000001e0474723c */ /* 0x000fe2000004180c */
[----:B------:R-:W3:Y:S07]  /*43d0*/  LDSM.16.MT88.4 R28, [R237+0x2800] ;  /* 0x00280000ed1c783b */ /* 0x000eee0000004200 */
[C---:B-1----:R-:W-:Y:S08]  /*43e0*/  HMMA.16816.F32.BF16 R16, R8.reuse, R24, RZ ;  /* 0x000000180810723c */ /* 0x042ff000000418ff */
[----:B------:R-:W-:Y:S11]  /*43f0*/  HMMA.16816.F32.BF16 R12, R8, R26, RZ ;  /* 0x0000001a080c723c */ /* 0x000ff600000418ff */
[----:B------:R-:W-:Y:S05]  /*4400*/  @!UPT UIADD3 URZ, URZ, URZ, URZ ;  /* 0x0000003f3f3ff290 */ /* 0x000fea000fffe03f */
[C---:B--2---:R-:W-:Y:S08]  /*4410*/  HMMA.16816.F32.BF16 R140, R4.reuse, R40, R16 ;  /* 0x00000028048c723c */ /* 0x044ff00000041810 */
[----:B------:R-:W-:Y:S01]  /*4420*/  HMMA.16816.F32.BF16 R132, R4, R42, R12 ;  /* 0x0000002a0484723c */ /* 0x000fe2000004180c */
[----:B------:R-:W1:Y:S07]  /*4430*/  LDSM.16.MT88.4 R40, [R237+0x4000] ;  /* 0x00400000ed28783b */ /* 0x000e6e0000004200 */
[C---:B------:R-:W-:Y:S08]  /*4440*/  HMMA.16816.F32.BF16 R16, R8.reuse, R44, RZ ;  /* 0x0000002c0810723c */ /* 0x040ff000000418ff */
[C---:B------:R-:W-:Y:S01]  /*4450*/  HMMA.16816.F32.BF16 R12, R8.reuse, R46, RZ ;  /* 0x0000002e080c723c */ /* 0x040fe200000418ff */
[----:B------:R-:W2:Y:S07]  /*4460*/  LDSM.16.MT88.4 R44, [R171+0x4000] ;  /* 0x00400000ab2c783b */ /* 0x000eae0000004200 */
[----:B------:R-:W-:Y:S08]  /*4470*/  HMMA.16816.F32.BF16 R24, R8, R32, RZ ;  /* 0x000000200818723c */ /* 0x000ff000000418ff */
[C---:B---3--:R-:W-:Y:S08]  /*4480*/  HMMA.16816.F32.BF16 R84, R4.reuse, R28, R16 ;  /* 0x0000001c0454723c */ /* 0x048ff00000041810 */
[----:B------:R-:W-:Y:S08]  /*4490*/  HMMA.16816.F32.BF16 R88, R4, R30, R12 ;  /* 0x0000001e0458723c */ /* 0x000ff0000004180c */
[C---:B------:R-:W-:Y:S08]  /*44a0*/  HMMA.16816.F32.BF16 R20, R8.reuse, R34, RZ ;  /* 0x000000220814723c */ /* 0x040ff000000418ff */
[C---:B------:R-:W-:Y:S08]  /*44b0*/  HMMA.16816.F32.BF16 R28, R8.reuse, R38, RZ ;  /* 0x00000026081c723c */ /* 0x040ff000000418ff */
[C---:B------:R-:W-:Y:S08]  /*44c0*/  HMMA.16816.F32.BF16 R16, R8.reuse, R56, RZ ;  /* 0x000000380810723c */ /* 0x040ff000000418ff */
[----:B------:R-:W-:Y:S08]  /*44d0*/  HMMA.16816.F32.BF16 R12, R8, R58, RZ ;  /* 0x0000003a080c723c */ /* 0x000ff000000418ff */
[C---:B------:R-:W-:Y:S08]  /*44e0*/  HMMA.16816.F32.BF16 R120, R4.reuse, R48, R24 ;  /* 0x000000300478723c */ /* 0x040ff00000041818 */
[C---:B------:R-:W-:Y:S08]  /*44f0*/  HMMA.16816.F32.BF16 R112, R4.reuse, R50, R20 ;  /* 0x000000320470723c */ /* 0x040ff00000041814 */
[----:B------:R-:W-:Y:S08]  /*4500*/  HMMA.16816.F32.BF16 R96, R4, R74, R28 ;  /* 0x0000004a0460723c */ /* 0x000ff0000004181c */
[C---:B------:R-:W-:Y:S08]  /*4510*/  HMMA.16816.F32.BF16 R24, R8.reuse, R52, RZ ;  /* 0x000000340818723c */ /* 0x040ff000000418ff */
[----:B------:R-:W-:Y:S08]  /*4520*/  HMMA.16816.F32.BF16 R20, R8, R54, RZ ;  /* 0x000000360814723c */ /* 0x000ff000000418ff */
[----:B------:R-:W-:Y:S01]  /*4530*/  HMMA.16816.F32.BF16 R28, R4, R60, R16 ;  /* 0x0000003c041c723c */ /* 0x000fe20000041810 */
[----:B------:R-:W-:Y:S07]  /*4540*/  LDSM.16.MT88.4 R16, [R237+0x4800] ;  /* 0x00480000ed10783b */ /* 0x000fee0000004200 */
[C---:B------:R-:W-:Y:S08]  /*4550*/  HMMA.16816.F32.BF16 R32, R8.reuse, R36, RZ ;  /* 0x000000240820723c */ /* 0x040ff000000418ff */
[C---:B-1----:R-:W-:Y:S08]  /*4560*/  HMMA.16816.F32.BF16 R56, R8.reuse, R40, RZ ;  /* 0x000000280838723c */ /* 0x042ff000000418ff */
[C---:B------:R-:W-:Y:S08]  /*4570*/  HMMA.16816.F32.BF16 R52, R8.reuse, R42, RZ ;  /* 0x0000002a0834723c */ /* 0x040ff000000418ff */
[----:B--2---:R-:W-:Y:S08]  /*4580*/  HMMA.16816.F32.BF16 R48, R8, R44, RZ ;  /* 0x0000002c0830723c */ /* 0x004ff000000418ff */
[----:B------:R-:W-:Y:S01]  /*4590*/  HMMA.16816.F32.BF16 R60, R4, R62, R12 ;  /* 0x0000003e043c723c */ /* 0x000fe2000004180c */
[----:B------:R-:W1:Y:S07]  /*45a0*/  LDSM.16.MT88.4 R12, [R171+0x4800] ;  /* 0x00480000ab0c783b */ /* 0x000e6e0000004200 */
[C---:B------:R-:W-:Y:S08]  /*45b0*/  HMMA.16816.F32.BF16 R44, R8.reuse, R46, RZ ;  /* 0x0000002e082c723c */ /* 0x040ff000000418ff */
[C---:B------:R-:W-:Y:S08]  /*45c0*/  HMMA.16816.F32.BF16 R40, R8.reuse, R64, RZ ;  /* 0x000000400828723c */ /* 0x040ff000000418ff */
[----:B------:R-:W-:Y:S01]  /*45d0*/  HMMA.16816.F32.BF16 R36, R8, R66, RZ ;  /* 0x000000420824723c */ /* 0x000fe200000418ff */
[----:B------:R-:W2:Y:S01]  /*45e0*/  LDSM.16.MT88.4 R8, [R239+0x4800] ;  /* 0x00480000ef08783b */ /* 0x000ea20000004200 */
[----:B------:R-:W-:-:S04]  /*45f0*/  FFMA.FTZ R3, R81, c[0x0][0x2d0], -R2 ;  /* 0x0000b40051037a23 */ /* 0x000fc80000010802 */
[----:B------:R3:W-:Y:S02]  /*4600*/  MUFU.EX2 R93, R3 ;  /* 0x00000003005d7308 */ /* 0x0007e40000000800 */
[----:B---3--:R-:W-:-:S06]  /*4610*/  FFMA.FTZ R3, R80, c[0x0][0x2d0], -R2 ;  /* 0x0000b40050037a23 */ /* 0x008fcc0000010802 */
[----:B------:R3:W4:Y:S01]  /*4620*/  MUFU.EX2 R137, R3 ;  /* 0x0000000300897308 */ /* 0x0007220000000800 */
[----:B-1----:R-:W-:Y:S01]  /*4630*/  HMMA.16816.F32.BF16 R48, R4, R12, R48 ;  /* 0x0000000c0430723c */ /* 0x002fe20000041830 */
[----:B---3--:R-:W-:-:S06]  /*4640*/  FFMA.FTZ R3, R83, c[0x0][0x2d0], -R2 ;  /* 0x0000b40053037a23 */ /* 0x008fcc0000010802 */
[----:B------:R1:W-:Y:S01]  /*4650*/  MUFU.EX2 R138, R3 ;  /* 0x00000003008a7308 */ /* 0x0003e20000000800 */
[C---:B------:R-:W-:Y:S01]  /*4660*/  HMMA.16816.F32.BF16 R44, R4.reuse, R14, R44 ;  /* 0x0000000e042c723c */ /* 0x040fe2000004182c */
[----:B------:R-:W3:Y:S07]  /*4670*/  LDSM.16.MT88.4 R12, [R237+0x1000] ;  /* 0x00100000ed0c783b */ /* 0x000eee0000004200 */
[----:B------:R-:W-:Y:S01]  /*4680*/  HMMA.16816.F32.BF16 R56, R4, R16, R56 ;  /* 0x000000100438723c */ /* 0x000fe20000041838 */
[----:B-1----:R-:W-:-:S07]  /*4690*/  FFMA.FTZ R3, R82, c[0x0][0x2d0], -R2 ;  /* 0x0000b40052037a23 */ /* 0x002fce0000010802 */
[C---:B------:R-:W-:Y:S01]  /*46a0*/  HMMA.16816.F32.BF16 R52, R4.reuse, R18, R52 ;  /* 0x000000120434723c */ /* 0x040fe20000041834 */
[----:B------:R-:W1:Y:S01]  /*46b0*/  LDSM.16.MT88.4 R16, [R170+0x1000] ;  /* 0x00100000aa10783b */ /* 0x000e620000004200 */
[----:B------:R5:W-:Y:S06]  /*46c0*/  MUFU.EX2 R139, R3 ;  /* 0x00000003008b7308 */ /* 0x000bec0000000800 */
[C---:B--2---:R-:W-:Y:S08]  /*46d0*/  HMMA.16816.F32.BF16 R40, R4.reuse, R8, R40 ;  /* 0x000000080428723c */ /* 0x044ff00000041828 */
[----:B------:R-:W-:Y:S01]  /*46e0*/  HMMA.16816.F32.BF16 R36, R4, R10, R36 ;  /* 0x0000000a0424723c */ /* 0x000fe20000041824 */
[----:B------:R-:W2:Y:S01]  /*46f0*/  LDSM.16.MT88.4 R8, [R171+0x1000] ;  /* 0x00100000ab08783b */ /* 0x000ea20000004200 */
[----:B-----5:R-:W-:-:S04]  /*4700*/  FFMA.FTZ R3, R78, c[0x0][0x2d0], -R0 ;  /* 0x0000b4004e037a23 */ /* 0x020fc80000010800 */
[----:B------:R5:W-:Y:S02]  /*4710*/  MUFU.EX2 R92, R3 ;  /* 0x00000003005c7308 */ /* 0x000be40000000800 */
[----:B-----5:R-:W-:-:S06]  /*4720*/  FFMA.FTZ R3, R77, c[0x0][0x2d0], -R0 ;  /* 0x0000b4004d037a23 */ /* 0x020fcc0000010800 */
[----:B------:R5:W1:Y:S02]  /*4730*/  MUFU.EX2 R127, R3 ;  /* 0x00000003007f7308 */ /* 0x000a640000000800 */
[----:B-----5:R-:W-:-:S06]  /*4740*/  FFMA.FTZ R3, R76, c[0x0][0x2d0], -R0 ;  /* 0x0000b4004c037a23 */ /* 0x020fcc0000010800 */
[----:B------:R5:W-:Y:S02]  /*4750*/  MUFU.EX2 R126, R3 ;  /* 0x00000003007e7308 */ /* 0x000be40000000800 */
[----:B-----5:R-:W-:-:S06]  /*4760*/  FFMA.FTZ R3, R79, c[0x0][0x2d0], -R0 ;  /* 0x0000b4004f037a23 */ /* 0x020fcc0000010800 */
[----:B------:R-:W5:Y:S01]  /*4770*/  MUFU.EX2 R136, R3 ;  /* 0x0000000300887308 */ /* 0x000f620000000800 */
[C---:B------:R-:W-:Y:S08]  /*4780*/  HMMA.16816.F32.BF16 R64, R4.reuse, R68, R24 ;  /* 0x000000440440723c */ /* 0x040ff00000041818 */
[C---:B------:R-:W-:Y:S08]  /*4790*/  HMMA.16816.F32.BF16 R104, R4.reuse, R72, R32 ;  /* 0x000000480468723c */ /* 0x040ff00000041820 */
[----:B------:R-:W-:Y:S07]  /*47a0*/  HMMA.16816.F32.BF16 R68, R4, R70, R20 ;  /* 0x000000460444723c */ /* 0x000fee0000041814 */
[----:B----4-:R-:W-:-:S02]  /*47b0*/  F2FP.BF16.PACK_AB R4, R137, R93 ;  /* 0x0000005d8904723e */ /* 0x010fc400000010ff */
[----:B-1----:R-:W-:Y:S02]  /*47c0*/  F2FP.BF16.PACK_AB R5, R127, R92 ;  /* 0x0000005c7f05723e */ /* 0x002fe400000010ff */
[----:B------:R-:W-:Y:S02]  /*47d0*/  F2FP.BF16.PACK_AB R6, R139, R138 ;  /* 0x0000008a8b06723e */ /* 0x000fe400000010ff */
[----:B-----5:R-:W-:-:S07]  /*47e0*/  F2FP.BF16.PACK_AB R7, R136, R126 ;  /* 0x0000007e8807723e */ /* 0x020fce00000010ff */
[C---:B---3--:R-:W-:Y:S08]  /*47f0*/  HMMA.16816.F32.BF16 R100, R4.reuse, R12, R100 ;  /* 0x0000000c0464723c */ /* 0x048ff00000041864 */
        /* <DEDUP_REMOVED lines=8> */
[C---:B-1----:R-:W-:Y:S01]  /*4880*/  HMMA.16816.F32.BF16 R76, R4.reuse, R12, R120 ;  /* 0x0000000c044c723c */ /* 0x042fe20000041878 */
[--C-:B------:R-:W-:Y:S01]  /*4890*/  FFMA.FTZ R3, R177, c[0x0][0x2d0], -R2.reuse ;  /* 0x0000b400b1037a23 */ /* 0x100fe20000010802 */
[----:B------:R-:W-:Y:S06]  /*48a0*/  LDSM.16.MT88.4 R120, [R239+0x1800] ;  /* 0x00180000ef78783b */ /* 0x000fec0000004200 */
[C---:B------:R-:W-:Y:S01]  /*48b0*/  HMMA.16816.F32.BF16 R80, R4.reuse, R14, R112 ;  /* 0x0000000e0450723c */ /* 0x040fe20000041870 */
[----:B------:R-:W1:Y:S04]  /*48c0*/  LDSM.16.MT88.4 R12, [R239+0x3000] ;  /* 0x00300000ef0c783b */ /* 0x000e680000004200 */
[----:B------:R-:W-:Y:S03]  /*48d0*/  LDSM.16.MT88.4 R112, [R171+0x1800] ;  /* 0x00180000ab70783b */ /* 0x000fe60000004200 */
[C---:B---3--:R-:W-:Y:S08]  /*48e0*/  HMMA.16816.F32.BF16 R116, R4.reuse, R16, R140 ;  /* 0x000000100474723c */ /* 0x048ff0000004188c */
[C---:B------:R-:W-:Y:S01]  /*48f0*/  HMMA.16816.F32.BF16 R72, R4.reuse, R18, R132 ;  /* 0x000000120448723c */ /* 0x040fe20000041884 */
[----:B------:R-:W3:Y:S04]  /*4900*/  LDSM.16.MT88.4 R16, [R171+0x3000] ;  /* 0x00300000ab10783b */ /* 0x000ee80000004200 */
[----:B------:R-:W-:Y:S03]  /*4910*/  LDSM.16.MT88.4 R132, [R170+0x1800] ;  /* 0x00180000aa84783b */ /* 0x000fe60000004200 */
[C---:B--2---:R-:W-:Y:S08]  /*4920*/  HMMA.16816.F32.BF16 R84, R4.reuse, R8, R84 ;  /* 0x000000080454723c */ /* 0x044ff00000041854 */
[C---:B------:R-:W-:Y:S01]  /*4930*/  HMMA.16816.F32.BF16 R88, R4.reuse, R10, R88 ;  /* 0x0000000a0458723c */ /* 0x040fe20000041858 */
[----:B------:R-:W2:Y:S07]  /*4940*/  LDSM.16.MT88.4 R8, [R170+0x5000] ;  /* 0x00500000aa08783b */ /* 0x000eae0000004200 */
[C---:B-1----:R-:W-:Y:S08]  /*4950*/  HMMA.16816.F32.BF16 R144, R4.reuse, R14, R68 ;  /* 0x0000000e0490723c */ /* 0x042ff00000041844 */
[C---:B------:R-:W-:Y:S01]  /*4960*/  HMMA.16816.F32.BF16 R148, R4.reuse, R12, R64 ;  /* 0x0000000c0494723c */ /* 0x040fe20000041840 */
[----:B------:R-:W1:Y:S04]  /*4970*/  LDSM.16.MT88.4 R12, [R171+0x5000] ;  /* 0x00500000ab0c783b */ /* 0x000e680000004200 */
[----:B------:R-:W-:Y:S03]  /*4980*/  LDSM.16.MT88.4 R64, [R239+0x3800] ;  /* 0x00380000ef40783b */ /* 0x000fe60000004200 */
[C---:B---3--:R-:W-:Y:S01]  /*4990*/  HMMA.16816.F32.BF16 R152, R4.reuse, R16, R104 ;  /* 0x000000100498723c */ /* 0x048fe20000041868 */
[----:B------:R-:W-:Y:S07]  /*49a0*/  LDSM.16.MT88.4 R104, [R237+0x1800] ;  /* 0x00180000ed68783b */ /* 0x000fee0000004200 */
[C---:B------:R-:W-:Y:S01]  /*49b0*/  HMMA.16816.F32.BF16 R156, R4.reuse, R18, R96 ;  /* 0x00000012049c723c */ /* 0x040fe20000041860 */
[----:B------:R-:W3:Y:S07]  /*49c0*/  LDSM.16.MT88.4 R16, [R237+0x5000] ;  /* 0x00500000ed10783b */ /* 0x000eee0000004200 */
[C---:B--2---:R-:W-:Y:S08]  /*49d0*/  HMMA.16816.F32.BF16 R68, R4.reuse, R8, R28 ;  /* 0x000000080444723c */ /* 0x044ff0000004181c */
[C---:B------:R-:W-:Y:S01]  /*49e0*/  HMMA.16816.F32.BF16 R28, R4.reuse, R10, R60 ;  /* 0x0000000a041c723c */ /* 0x040fe2000004183c */
[----:B------:R-:W2:Y:S07]  /*49f0*/  LDSM.16.MT88.4 R8, [R239+0x5000] ;  /* 0x00500000ef08783b */ /* 0x000eae0000004200 */
[C---:B-1----:R-:W-:Y:S01]  /*4a00*/  HMMA.16816.F32.BF16 R180, R4.reuse, R12, R48 ;  /* 0x0000000c04b4723c */ /* 0x042fe20000041830 */
[----:B------:R-:W-:Y:S07]  /*4a10*/  LDSM.16.MT88.4 R48, [R237+0x3800] ;  /* 0x00380000ed30783b */ /* 0x000fee0000004200 */
[C---:B------:R-:W-:Y:S01]  /*4a20*/  HMMA.16816.F32.BF16 R188, R4.reuse, R14, R44 ;  /* 0x0000000e04bc723c */ /* 0x040fe2000004182c */
[----:B------:R-:W-:Y:S07]  /*4a30*/  LDSM.16.MT88.4 R12, [R239+0x5800] ;  /* 0x00580000ef0c783b */ /* 0x000fee0000004200 */
[C---:B---3--:R-:W-:Y:S01]  /*4a40*/  HMMA.16816.F32.BF16 R140, R4.reuse, R16, R56 ;  /* 0x00000010048c723c */ /* 0x048fe20000041838 */
[----:B------:R-:W-:Y:S07]  /*4a50*/  LDSM.16.MT88.4 R56, [R171+0x3800] ;  /* 0x00380000ab38783b */ /* 0x000fee0000004200 */
[C---:B------:R-:W-:Y:S08]  /*4a60*/  HMMA.16816.F32.BF16 R16, R4.reuse, R18, R52 ;  /* 0x000000120410723c */ /* 0x040ff00000041834 */
[C---:B--2---:R-:W-:Y:S01]  /*4a70*/  HMMA.16816.F32.BF16 R196, R4.reuse, R8, R40 ;  /* 0x0000000804c4723c */ /* 0x044fe20000041828 */
[----:B------:R-:W1:Y:S07]  /*4a80*/  LDSM.16.MT88.4 R40, [R170+0x3800] ;  /* 0x00380000aa28783b */ /* 0x000e6e0000004200 */
[----:B------:R-:W-:Y:S01]  /*4a90*/  HMMA.16816.F32.BF16 R184, R4, R10, R36 ;  /* 0x0000000a04b8723c */ /* 0x000fe20000041824 */
[----:B------:R2:W-:Y:S02]  /*4aa0*/  MUFU.EX2 R7, R3 ;  /* 0x0000000300077308 */ /* 0x0005e40000000800 */
[----:B--2---:R-:W-:-:S06]  /*4ab0*/  FFMA.FTZ R3, R175, c[0x0][0x2d0], -R2 ;  /* 0x0000b400af037a23 */ /* 0x004fcc0000010802 */
[----:B------:R2:W3:Y:S02]  /*4ac0*/  MUFU.EX2 R8, R3 ;  /* 0x0000000300087308 */ /* 0x0004e40000000800 */
[--C-:B--2---:R-:W-:Y:S02]  /*4ad0*/  FFMA.FTZ R3, R174, c[0x0][0x2d0], -R2.reuse ;  /* 0x0000b400ae037a23 */ /* 0x104fe40000010802 */
[----:B------:R-:W-:-:S04]  /*4ae0*/  FFMA.FTZ R2, R172, c[0x0][0x2d0], -R2 ;  /* 0x0000b400ac027a23 */ /* 0x000fc80000010802 */
[----:B------:R2:W-:Y:S08]  /*4af0*/  MUFU.EX2 R9, R2 ;  /* 0x0000000200097308 */ /* 0x0005f00000000800 */
[----:B------:R-:W-:Y:S01]  /*4b00*/  MUFU.EX2 R10, R3 ;  /* 0x00000003000a7308 */ /* 0x000fe20000000800 */
[----:B--2---:R-:W-:-:S07]  /*4b10*/  FFMA.FTZ R2, R161, c[0x0][0x2d0], -R0 ;  /* 0x0000b400a1027a23 */ /* 0x004fce0000010800 */
[----:B------:R2:W-:Y:S02]  /*4b20*/  MUFU.EX2 R3, R2 ;  /* 0x0000000200037308 */ /* 0x0005e40000000800 */
[----:B--2---:R-:W-:-:S06]  /*4b30*/  FFMA.FTZ R2, R160, c[0x0][0x2d0], -R0 ;  /* 0x0000b400a0027a23 */ /* 0x004fcc0000010800 */
[----:B------:R2:W4:Y:S02]  /*4b40*/  MUFU.EX2 R5, R2 ;  /* 0x0000000200057308 */ /* 0x0005240000000800 */
[--C-:B--2---:R-:W-:Y:S02]  /*4b50*/  FFMA.FTZ R2, R95, c[0x0][0x2d0], -R0.reuse ;  /* 0x0000b4005f027a23 */ /* 0x104fe40000010800 */
[----:B------:R-:W-:-:S04]  /*4b60*/  FFMA.FTZ R0, R94, c[0x0][0x2d0], -R0 ;  /* 0x0000b4005e007a23 */ /* 0x000fc80000010800 */
[----:B------:R2:W-:Y:S08]  /*4b70*/  MUFU.EX2 R4, R2 ;  /* 0x0000000200047308 */ /* 0x0005f00000000800 */
[----:B------:R5:W1:Y:S01]  /*4b80*/  MUFU.EX2 R6, R0 ;  /* 0x0000000000067308 */ /* 0x000a620000000800 */
[----:B---3--:R-:W-:Y:S02]  /*4b90*/  F2FP.BF16.PACK_AB R96, R8, R7 ;  /* 0x000000070860723e */ /* 0x008fe400000010ff */
[----:B----4-:R-:W-:-:S02]  /*4ba0*/  F2FP.BF16.PACK_AB R97, R5, R3 ;  /* 0x000000030561723e */ /* 0x010fc400000010ff */
[----:B------:R-:W-:Y:S01]  /*4bb0*/  F2FP.BF16.PACK_AB R98, R9, R10 ;  /* 0x0000000a0962723e */ /* 0x000fe200000010ff */
[----:B--2---:R-:W-:Y:S02]  /*4bc0*/  FADD.FTZ R2, R225, R223 ;  /* 0x000000dfe1027221 */ /* 0x004fe40000010000 */
[----:B-----5:R-:W-:Y:S01]  /*4bd0*/  FADD.FTZ R0, R179, R178 ;  /* 0x000000b2b3007221 */ /* 0x020fe20000010000 */
[----:B-1----:R-:W-:-:S03]  /*4be0*/  F2FP.BF16.PACK_AB R99, R6, R4 ;  /* 0x000000040663723e */ /* 0x002fc600000010ff */
[----:B------:R-:W-:Y:S02]  /*4bf0*/  FADD.FTZ R0, R193, R0 ;  /* 0x00000000c1007221 */ /* 0x000fe40000010000 */
[----:B------:R-:W-:Y:S02]  /*4c00*/  FADD.FTZ R2, R226, R2 ;  /* 0x00000002e2027221 */ /* 0x000fe40000010000 */
[----:B------:R-:W-:Y:S01]  /*4c10*/  FADD.FTZ R0, R195, R0 ;  /* 0x00000000c3007221 */ /* 0x000fe20000010000 */
[----:B------:R-:W-:Y:S01]  /*4c20*/  HMMA.16816.F32.BF16 R116, R96, R120, R116 ;  /* 0x000000786074723c */ /* 0x000fe20000041874 */
[----:B------:R-:W-:Y:S02]  /*4c30*/  FADD.FTZ R2, R228, R2 ;  /* 0x00000002e4027221 */ /* 0x000fe40000010000 */
[----:B------:R-:W-:Y:S02]  /*4c40*/  FADD.FTZ R0, R194, R0 ;  /* 0x00000000c2007221 */ /* 0x000fe40000010000 */
[----:B------:R-:W-:-:S03]  /*4c50*/  FADD.FTZ R2, R227, R2 ;  /* 0x00000002e3027221 */ /* 0x000fc60000010000 */
[----:B------:R-:W-:Y:S01]  /*4c60*/  HMMA.16816.F32.BF16 R36, R96, R40, R76 ;  /* 0x000000286024723c */ /* 0x000fe2000004184c */
[----:B------:R-:W-:-:S07]  /*4c70*/  FADD.FTZ R0, R203, R0 ;  /* 0x00000000cb007221 */ /* 0x000fce0000010000 */
[----:B------:R-:W-:Y:S01]  /*4c80*/  HMMA.16816.F32.BF16 R44, R96, R48, R84 ;  /* 0x00000030602c723c */ /* 0x000fe20000041854 */
[----:B------:R-:W-:-:S07]  /*4c90*/  FADD.FTZ R2, R230, R2 ;  /* 0x00000002e6027221 */ /* 0x000fce0000010000 */
[----:B------:R-:W-:Y:S01]  /*4ca0*/  HMMA.16816.F32.BF16 R120, R96, R122, R72 ;  /* 0x0000007a6078723c */ /* 0x000fe20000041848 */
[----:B------:R-:W1:Y:S01]  /*4cb0*/  LDSM.16.MT88.4 R72, [R170+0x5800] ;  /* 0x00580000aa48783b */ /* 0x000e620000004200 */
[----:B------:R-:W-:-:S06]  /*4cc0*/  FADD.FTZ R0, R202, R0 ;  /* 0x00000000ca007221 */ /* 0x000fcc0000010000 */
[C---:B------:R-:W-:Y:S01]  /*4cd0*/  HMMA.16816.F32.BF16 R40, R96.reuse, R42, R80 ;  /* 0x0000002a6028723c */ /* 0x040fe20000041850 */
[----:B------:R-:W2:Y:S07]  /*4ce0*/  LDSM.16.MT88.4 R80, [R237+0x5800] ;  /* 0x00580000ed50783b */ /* 0x000eae0000004200 */
[----:B------:R-:W-:Y:S01]  /*4cf0*/  HMMA.16816.F32.BF16 R48, R96, R50, R88 ;  /* 0x000000326030723c */ /* 0x000fe20000041858 */
[----:B------:R-:W3:Y:S01]  /*4d00*/  LDSM.16.MT88.4 R88, [R171+0x5800] ;  /* 0x00580000ab58783b */ /* 0x000ee20000004200 */
[----:B------:R-:W-:-:S02]  /*4d10*/  FADD.FTZ R2, R229, R2 ;  /* 0x00000002e5027221 */ /* 0x000fc40000010000 */
[----:B------:R-:W-:Y:S02]  /*4d20*/  FADD.FTZ R0, R208, R0 ;  /* 0x00000000d0007221 */ /* 0x000fe40000010000 */
[----:B------:R-:W-:Y:S02]  /*4d30*/  FADD.FTZ R2, R231, R2 ;  /* 0x00000002e7027221 */ /* 0x000fe40000010000 */
[----:B------:R-:W-:Y:S02]  /*4d40*/  FADD.FTZ R0, R92, R0 ;  /* 0x000000005c007221 */ /* 0x000fe40000010000 */
[----:B------:R-:W-:Y:S02]  /*4d50*/  FADD.FTZ R2, R93, R2 ;  /* 0x000000025d027221 */ /* 0x000fe40000010000 */
[----:B------:R-:W-:Y:S02]  /*4d60*/  FADD.FTZ R0, R127, R0 ;  /* 0x000000007f007221 */ /* 0x000fe40000010000 */
[----:B------:R-:W-:-:S02]  /*4d70*/  FADD.FTZ R2, R137, R2 ;  /* 0x0000000289027221 */ /* 0x000fc40000010000 */
[----:B------:R-:W-:Y:S02]  /*4d80*/  FADD.FTZ R0, R126, R0 ;  /* 0x000000007e007221 */ /* 0x000fe40000010000 */
[----:B------:R-:W-:Y:S02]  /*4d90*/  FADD.FTZ R2, R138, R2 ;  /* 0x000000028a027221 */ /* 0x000fe40000010000 */
[----:B------:R-:W-:Y:S01]  /*4da0*/  FADD.FTZ R203, R136, R0 ;  /* 0x0000000088cb7221 */ /* 0x000fe20000010000 */
[----:B------:R-:W-:Y:S01]  /*4db0*/  IADD3 R0, R235, -0x3, RZ ;  /* 0xfffffffdeb007810 */ /* 0x000fe20007ffe0ff */
[----:B------:R-:W-:-:S03]  /*4dc0*/  FADD.FTZ R202, R139, R2 ;  /* 0x000000028bca7221 */ /* 0x000fc60000010000 */
[----:B------:R-:W-:Y:S01]  /*4dd0*/  ISETP.GE.AND P0, PT, R0, R204, PT ;  /* 0x000000cc0000720c */ /* 0x000fe20003f06270 */
[----:B------:R-:W-:Y:S02]  /*4de0*/  FADD.FTZ R202, R7, R202 ;  /* 0x000000ca07ca7221 */ /* 0x000fe40000010000 */
[----:B------:R-:W-:Y:S02]  /*4df0*/  FADD.FTZ R203, R3, R203 ;  /* 0x000000cb03cb7221 */ /* 0x000fe40000010000 */
[----:B------:R-:W-:Y:S02]  /*4e00*/  FADD.FTZ R202, R8, R202 ;  /* 0x000000ca08ca7221 */ /* 0x000fe40000010000 */
[----:B------:R-:W-:Y:S01]  /*4e10*/  FADD.FTZ R203, R5, R203 ;  /* 0x000000cb05cb7221 */ /* 0x000fe20000010000 */
[----:B------:R-:W-:Y:S01]  /*4e20*/  HMMA.16816.F32.BF16 R128, R96, R132, R128 ;  /* 0x000000846080723c */ /* 0x000fe20000041880 */
[----:B------:R-:W-:Y:S01]  /*4e30*/  FADD.FTZ R202, R10, R202 ;  /* 0x000000ca0aca7221 */ /* 0x000fe20000010000 */
[----:B------:R-:W-:Y:S01]  /*4e40*/  BSSY B0, `(.L_x_2597) ;  /* 0x0000066000007945 */ /* 0x000fe20003800000 */
[----:B------:R-:W-:-:S05]  /*4e50*/  FADD.FTZ R203, R4, R203 ;  /* 0x000000cb04cb7221 */ /* 0x000fca0000010000 */
[----:B------:R-:W-:Y:S01]  /*4e60*/  HMMA.16816.F32.BF16 R100, R96, R104, R100 ;  /* 0x000000686064723c */ /* 0x000fe20000041864 */
[----:B------:R-:W-:Y:S02]  /*4e70*/  FADD.FTZ R202, R9, R202 ;  /* 0x000000ca09ca7221 */ /* 0x000fe40000010000 */
[----:B------:R-:W-:-:S05]  /*4e80*/  FADD.FTZ R203, R6, R203 ;  /* 0x000000cb06cb7221 */ /* 0x000fca0000010000 */
[C---:B------:R-:W-:Y:S08]  /*4e90*/  HMMA.16816.F32.BF16 R108, R96.reuse, R112, R108 ;  /* 0x00000070606c723c */ /* 0x040ff0000004186c */
[C---:B------:R-:W-:Y:S08]  /*4ea0*/  HMMA.16816.F32.BF16 R52, R96.reuse, R56, R152 ;  /* 0x000000386034723c */ /* 0x040ff00000041898 */
[C---:B------:R-:W-:Y:S08]  /*4eb0*/  HMMA.16816.F32.BF16 R60, R96.reuse, R64, R148 ;  /* 0x00000040603c723c */ /* 0x040ff00000041894 */
[C---:B-1----:R-:W-:Y:S08]  /*4ec0*/  HMMA.16816.F32.BF16 R68, R96.reuse, R72, R68 ;  /* 0x000000486044723c */ /* 0x042ff00000041844 */
[C---:B--2---:R-:W-:Y:S08]  /*4ed0*/  HMMA.16816.F32.BF16 R76, R96.reuse, R80, R140 ;  /* 0x00000050604c723c */ /* 0x044ff0000004188c */
        /* <DEDUP_REMOVED lines=23> */
[----:B------:R1:W2:Y:S01]  /*5050*/  @!P2 LDG.E R173, [R2.64] ;  /* 0x0000000602ada981 */ /* 0x0002a2000c1e1900 */
[----:B------:R-:W-:Y:S01]  /*5060*/  IMAD.MOV R0, RZ, RZ, -R0 ;  /* 0x000000ffff007224 */ /* 0x000fe200078e0a00 */
[----:B------:R-:W-:Y:S01]  /*5070*/  SHF.R.S32.HI R11, RZ, 0x1f, R200 ;  /* 0x0000001fff0b7819 */ /* 0x000fe200000114c8 */
[----:B------:R-:W-:Y:S01]  /*5080*/  IMAD.SHL.U32 R18, R200, 0x2, RZ ;  /* 0x00000002c8127824 */ /* 0x000fe200078e00ff */
[----:B------:R-:W-:Y:S01]  /*5090*/  SHF.R.S32.HI R177, RZ, 0x1f, R201 ;  /* 0x0000001fffb17819 */ /* 0x000fe200000114c9 */
[----:B------:R-:W-:Y:S01]  /*50a0*/  IMAD R176, R0, c[0x0][0x2b8], R176 ;  /* 0x0000ae0000b07a24 */ /* 0x000fe200078e02b0 */
[----:B------:R-:W-:Y:S01]  /*50b0*/  SHF.L.U64.HI R15, R200, 0x1, R11 ;  /* 0x00000001c80f7819 */ /* 0x000fe2000001020b */
[----:B------:R-:W-:Y:S01]  /*50c0*/  IMAD.SHL.U32 R17, R201, 0x2, RZ ;  /* 0x00000002c9117824 */ /* 0x000fe200078e00ff */
[----:B------:R-:W-:Y:S01]  /*50d0*/  SHF.R.S32.HI R11, RZ, 0x1f, R192 ;  /* 0x0000001fff0b7819 */ /* 0x000fe200000114c0 */
[----:B------:R-:W-:Y:S01]  /*50e0*/  IMAD.SHL.U32 R16, R192, 0x2, RZ ;  /* 0x00000002c0107824 */ /* 0x000fe200078e00ff */
[----:B------:R-:W-:-:S02]  /*50f0*/  SHF.R.S32.HI R0, RZ, 0x1f, R176 ;  /* 0x0000001fff007819 */ /* 0x000fc400000114b0 */
[----:B------:R-:W-:Y:S02]  /*5100*/  SHF.L.U64.HI R14, R201, 0x1, R177 ;  /* 0x00000001c90e7819 */ /* 0x000fe400000102b1 */
[----:B------:R-:W-:Y:S01]  /*5110*/  SHF.L.U64.HI R13, R192, 0x1, R11 ;  /* 0x00000001c00d7819 */ /* 0x000fe2000001020b */
[----:B------:R-:W-:-:S04]  /*5120*/  IMAD R0, R0, c[0x0][0x1e0], RZ ;  /* 0x0000780000007a24 */ /* 0x000fc800078e02ff */
[C---:B------:R-:W-:Y:S02]  /*5130*/  IMAD R0, R176.reuse, c[0x0][0x1e4], R0 ;  /* 0x00007900b0007a24 */ /* 0x040fe400078e0200 */
[----:B-1----:R-:W-:-:S04]  /*5140*/  IMAD.WIDE.U32 R2, R176, c[0x0][0x1e0], RZ ;  /* 0x00007800b0027a25 */ /* 0x002fc800078e00ff */
[----:B------:R-:W-:Y:S01]  /*5150*/  IMAD.IADD R3, R3, 0x1, R0 ;  /* 0x0000000103037824 */ /* 0x000fe200078e0200 */
[----:B--2---:R-:W-:-:S03]  /*5160*/  SHF.R.S32.HI R5, RZ, 0x1f, R173 ;  /* 0x0000001fff057819 */ /* 0x004fc600000114ad */
[----:B------:R-:W-:-:S04]  /*5170*/  IMAD.WIDE.U32 R2, R173, c[0x0][0x1f0], R2 ;  /* 0x00007c00ad027a25 */ /* 0x000fc800078e0002 */
[----:B------:R-:W-:Y:S01]  /*5180*/  IMAD R5, R5, c[0x0][0x1f0], RZ ;  /* 0x00007c0005057a24 */ /* 0x000fe200078e02ff */
[----:B------:R-:W-:-:S03]  /*5190*/  IADD3 R0, P0, R210, R2, RZ ;  /* 0x00000002d2007210 */ /* 0x000fc60007f1e0ff */
[----:B------:R-:W-:-:S05]  /*51a0*/  IMAD R5, R173, c[0x0][0x1f4], R5 ;  /* 0x00007d00ad057a24 */ /* 0x000fca00078e0205 */
[----:B------:R-:W-:Y:S02]  /*51b0*/  IADD3.X R5, R217, R3, R5, P0, !PT ;  /* 0x00000003d9057210 */ /* 0x000fe400007fe405 */
[----:B------:R-:W-:-:S04]  /*51c0*/  LEA R12, P0, R0, c[0x0][0x1c8], 0x1 ;  /* 0x00007200000c7a11 */ /* 0x000fc800078008ff */
[----:B------:R-:W-:Y:S01]  /*51d0*/  LEA.HI.X R5, R0, c[0x0][0x1cc], R5, 0x1, P0 ;  /* 0x0000730000057a11 */ /* 0x000fe200000f0c05 */
[----:B------:R-:W-:Y:S06]  /*51e0*/  BRA.DIV ~URZ, `(.L_x_2599) ;  /* 0x000091827f007947 */ /* 0x000fec000b800000 */
[----:B------:R1:W2:Y:S02]  /*51f0*/  SHFL.IDX PT, R4, R5, RZ, 0x181f ;  /* 0x00181fff05047589 */ /* 0x0002a400000e0000 */
.L_x_2646:
        /* <DEDUP_REMOVED lines=21> */
.L_x_2647:
        /* <DEDUP_REMOVED lines=21> */
.L_x_2598:
[----:B------:R-:W-:Y:S05]  /*54a0*/  BSYNC B0 ;  /* 0x0000000000007941 */ /* 0x000fea0003800000 */
.L_x_2597:
[----:B-1----:R-:W-:Y:S01]  /*54b0*/  IMAD.MOV.U32 R3, RZ, RZ, c[0x0][0x2ac] ;  /* 0x0000ab00ff037624 */ /* 0x002fe200078e00ff */
[----:B------:R-:W-:Y:S01]  /*54c0*/  IADD3 R172, R235, -0x2, RZ ;  /* 0xfffffffeebac7810 */ /* 0x000fe20007ffe0ff */
[----:B------:R-:W-:Y:S01]  /*54d0*/  @P4 IMAD.HI.U32 R2, R238, c[0x0][0x2c8], RZ ;  /* 0x0000b200ee024a27 */ /* 0x000fe200078e00ff */
[----:B------:R-:W0:Y:S03]  /*54e0*/  LDGDEPBAR ;  /* 0x00000000000079af */ /* 0x000e260000000000 */
[----:B------:R-:W-:-:S02]  /*54f0*/  IMAD R3, R3, c[0x0][0x1d0], RZ ;  /* 0x0000740003037a24 */ /* 0x000fc400078e02ff */
[----:B------:R-:W-:Y:S01]  /*5500*/  IMAD.MOV.U32 R0, RZ, RZ, R238 ;  /* 0x000000ffff007224 */ /* 0x000fe200078e00ee */
[----:B------:R-:W-:Y:S01]  /*5510*/  @P4 SHF.R.U32.HI R0, RZ, c[0x0][0x2cc], R2 ;  /* 0x0000b300ff004a19 */ /* 0x000fe20000011602 */
[----:B------:R-:W-:Y:S02]  /*5520*/  IMAD.MOV.U32 R161, RZ, RZ, 0x1 ;  /* 0x00000001ffa17424 */ /* 0x000fe400078e00ff */
[----:B------:R-:W-:Y:S01]  /*5530*/  IMAD.MOV.U32 R198, RZ, RZ, RZ ;  /* 0x000000ffffc67224 */ /* 0x000fe200078e00ff */
[----:B------:R-:W-:-:S04]  /*5540*/  IADD3 R0, R0, -c[0x0][0x168], R3 ;  /* 0x80005a0000007a10 */ /* 0x000fc80007ffe003 */
[----:B------:R-:W-:-:S04]  /*5550*/  SHF.R.S32.HI R2, RZ, 0x1f, R0 ;  /* 0x0000001fff027819 */ /* 0x000fc80000011400 */
[----:B------:R-:W-:-:S04]  /*5560*/  LEA.HI R0, R2, R0, RZ, 0x6 ;  /* 0x0000000002007211 */ /* 0x000fc800078f30ff */
[----:B------:R-:W-:-:S04]  /*5570*/  SHF.R.S32.HI R0, RZ, 0x6, R0 ;  /* 0x00000006ff007819 */ /* 0x000fc80000011400 */
[----:B------:R-:W-:-:S04]  /*5580*/  IMNMX R208, R204, R0, !PT ;  /* 0x00000000ccd07217 */ /* 0x000fc80007800200 */
[----:B------:R-:W-:-:S13]  /*5590*/  ISETP.GE.AND P0, PT, R172, R208, PT ;  /* 0x000000d0ac00720c */ /* 0x000fda0003f06270 */
[----:B------:R-:W-:Y:S05]  /*55a0*/  @!P0 BRA `(.L_x_2601) ;  /* 0x000033d000008947 */ /* 0x000fea0003800000 */
[----:B------:R-:W-:Y:S01]  /*55b0*/  IMAD.MOV.U32 R127, RZ, RZ, R124 ;  /* 0x000000ffff7f7224 */ /* 0x000fe200078e007c */
[----:B------:R-:W-:Y:S01]  /*55c0*/  MOV R198, RZ ;  /* 0x000000ff00c67202 */ /* 0x000fe20000000f00 */
[----:B------:R-:W-:Y:S01]  /*55d0*/  IMAD.MOV.U32 R126, RZ, RZ, R125 ;  /* 0x000000ffff7e7224 */ /* 0x000fe200078e007d */
[----:B------:R-:W-:Y:S02]  /*55e0*/  MOV R161, 0x1 ;  /* 0x0000000100a17802 */ /* 0x000fe40000000f00 */
.L_x_2610:
        /* <DEDUP_REMOVED lines=21> */
[C---:B------:R-:W-:Y:S01]  /*5740*/  IMAD.SHL.U32 R23, R201.reuse, 0x2, RZ ;  /* 0x00000002c9177824 */ /* 0x040fe200078e00ff */
        /* <DEDUP_REMOVED lines=9> */
[----:B------:R-:W-:Y:S01]  /*57e0*/  SHF.L.U64.HI R20, R201, 0x1, R6 ;  /* 0x00000001c9147819 */ /* 0x000fe20000010206 */
[----:B------:R-:W-:Y:S01]  /*57f0*/  IMAD R12, R12, c[0x0][0x218], RZ ;  /* 0x000086000c0c7a24 */ /* 0x000fe200078e02ff */
[----:B------:R-:W-:Y:S01]  /*5800*/  SHF.L.U64.HI R15, R192, 0x1, R5 ;  /* 0x00000001c00f7819 */ /* 0x000fe20000010205 */
[----:B------:R-:W-:Y:S02]  /*5810*/  IMAD.IADD R3, R3, 0x1, R4 ;  /* 0x0000000103037824 */ /* 0x000fe400078e0204 */
[C---:B------:R-:W-:Y:S02]  /*5820*/  IMAD R12, R173.reuse, c[0x0][0x21c], R12 ;  /* 0x00008700ad0c7a24 */ /* 0x040fe400078e020c */
[----:B------:R-:W-:Y:S05]  /*5830*/  IMAD.WIDE.U32 R2, R173, c[0x0][0x218], R2 ;  /* 0x00008600ad027a25 */ /* 0x000fea00078e0002 */
[----:B------:R-:W-:Y:S04]  /*5840*/  IADD3 R2, P0, R214, R2, RZ ;  /* 0x00000002d6027210 */ /* 0x000fe80007f1e0ff */
[----:B------:R-:W-:Y:S02]  /*5850*/  IADD3.X R12, R219, R3, R12, P0, !PT ;  /* 0x00000003db0c7210 */ /* 0x000fe400007fe40c */
[C---:B------:R-:W-:Y:S04]  /*5860*/  LEA R14, P0, R2.reuse, c[0x0][0x1f8], 0x1 ;  /* 0x00007e00020e7a11 */ /* 0x040fe800078008ff */
[----:B------:R-:W-:Y:S01]  /*5870*/  LEA.HI.X R12, R2, c[0x0][0x1fc], R12, 0x1, P0 ;  /* 0x00007f00020c7a11 */ /* 0x000fe200000f0c0c */
[----:B------:R-:W-:-:S06]  /*5880*/  BRA.DIV ~URZ, `(.L_x_2604) ;  /* 0x00008d927f007947 */ /* 0x000fcc000b800000 */
[----:B------:R4:W3:Y:S02]  /*5890*/  SHFL.IDX PT, R5, R12, RZ, 0x181f ;  /* 0x00181fff0c057589 */ /* 0x0008e400000e0000 */
.L_x_2648:
[----:B------:R-:W-:-:S05]  /*58a0*/  BRA.DIV ~URZ, `(.L_x_2605) ;  /* 0x00008de27f007947 */ /* 0x000fca000b800000 */
[----:B------:R-:W5:Y:S01]  /*58b0*/  SHFL.IDX PT, R2, R14, RZ, 0x181f ;  /* 0x00181fff0e027589 */ /* 0x000f6200000e0000 */
[----:B------:R-:W-:Y:S01]  /*58c0*/  ISETP.GE.AND P5, PT, R192, c[0x0][0x1d4], PT ;  /* 0x00007500c0007a0c */ /* 0x000fe20003fa6270 */
[----:B------:R-:W-:Y:S01]  /*58d0*/  IMAD R4, R198, 0x6000, R220 ;  /* 0x00006000c6047824 */ /* 0x000fe200078e02dc */
[----:B------:R-:W-:Y:S04]  /*58e0*/  ISETP.GE.AND P1, PT, R201, c[0x0][0x1d4], PT ;  /* 0x00007500c9007a0c */ /* 0x000fe80003f26270 */
[----:B------:R-:W-:Y:S02]  /*58f0*/  SEL R13, RZ, 0x10, P1 ;  /* 0x00000010ff0d7807 */ /* 0x000fe40000800000 */
[----:B-----5:R-:W-:Y:S05]  /*5900*/  IADD3 R6, P0, R2, R22, RZ ;  /* 0x0000001602067210 */ /* 0x020fea0007f1e0ff */
[C---:B---3--:R-:W-:Y:S01]  /*5910*/  IMAD.X R7, R5.reuse, 0x1, R15, P0 ;  /* 0x0000000105077824 */ /* 0x048fe200000e060f */
[----:B------:R-:W-:Y:S04]  /*5920*/  ISETP.GE.AND P0, PT, R200, c[0x0][0x1d4], PT ;  /* 0x00007500c8007a0c */ /* 0x000fe80003f06270 */
[----:B------:R-:W-:Y:S01]  /*5930*/  @!PT LDS RZ, [RZ] ;  /* 0x00000000fffff984 */ /* 0x000fe20000000800 */
[----:B------:R-:W-:Y:S01]  /*5940*/  @!PT LDS RZ, [RZ] ;  /* 0x00000000fffff984 */ /* 0x000fe20000000800 */
[----:B------:R3:W-:Y:S02]  /*5950*/  LDGSTS.E.BYPASS.LTC128B.128 [R4], [R6.64], !P5 ;  /* 0x0000000006047fae */ /* 0x0007e4000e901d46 */
[C---:B---3--:R-:W-:Y:S05]  /*5960*/  IADD3 R6, P6, R2.reuse, R23, RZ ;  /* 0x0000001702067210 */ /* 0x048fea0007fde0ff */
[C---:B------:R-:W-:Y:S01]  /*5970*/  IMAD.X R7, R5.reuse, 0x1, R20, P6 ;  /* 0x0000000105077824 */ /* 0x040fe200030e0614 */
[----:B------:R-:W-:Y:S04]  /*5980*/  IADD3 R2, P6, R2, R28, RZ ;  /* 0x0000001c02027210 */ /* 0x000fe80007fde0ff */
[----:B------:R3:W-:Y:S01]  /*5990*/  LDGSTS.E.BYPASS.LTC128B.128 [R4+0x2000], [R6.64], !P1 ;  /* 0x0200000006047fae */ /* 0x0007e2000c901d46 */
[----:B------:R-:W-:Y:S03]  /*59a0*/  IMAD.X R3, R5, 0x1, R21, P6 ;  /* 0x0000000105037824 */ /* 0x000fe600030e0615 */
[----:B------:R5:W4:Y:S04]  /*59b0*/  SHFL.IDX PT, R5, R12, 0x1, 0x181f ;  /* 0x00381f000c057f89 */ /* 0x000b2800000e0000 */
[----:B------:R2:W-:Y:S01]  /*59c0*/  LDGSTS.E.BYPASS.LTC128B.128 [R4+0x4000], [R2.64], !P0 ;  /* 0x0400000002047fae */ /* 0x0005e2000c101d46 */
[----:B---3--:R-:W-:Y:S02]  /*59d0*/  SEL R6, RZ, 0x10, P5 ;  /* 0x00000010ff067807 */ /* 0x008fe40002800000 */
[----:B----45:R-:W-:Y:S01]  /*59e0*/  SEL R12, RZ, 0x10, P0 ;  /* 0x00000010ff0c7807 */ /* 0x030fe20000000000 */
[----:B--2---:R2:W3:Y:S04]  /*59f0*/  SHFL.IDX PT, R2, R14, 0x1, 0x181f ;  /* 0x00381f000e027f89 */ /* 0x0044e800000e0000 */
.L_x_2649:
[C---:B------:R-:W-:Y:S02]  /*5a00*/  ISETP.NE.U32.AND P5, PT, R6.reuse, RZ, PT ;  /* 0x000000ff0600720c */ /* 0x040fe40003fa5070 */
[----:B------:R-:W-:Y:S02]  /*5a10*/  IADD3 R6, -R6, 0x10, RZ ;  /* 0x0000001006067810 */ /* 0x000fe40007ffe1ff */
[C---:B------:R-:W-:Y:S02]  /*5a20*/  ISETP.NE.U32.AND P6, PT, R13.reuse, RZ, PT ;  /* 0x000000ff0d00720c */ /* 0x040fe40003fc5070 */
[----:B------:R-:W-:Y:S02]  /*5a30*/  LOP3.LUT R6, R6, 0xf, RZ, 0xc0, !PT ;  /* 0x0000000f06067812 */ /* 0x000fe400078ec0ff */
[----:B------:R-:W-:Y:S02]  /*5a40*/  IADD3 R13, -R13, 0x10, RZ ;  /* 0x000000100d0d7810 */ /* 0x000fe40007ffe1ff */
[-C--:B---3--:R-:W-:Y:S02]  /*5a50*/  IADD3 R6, P1, P0, R6, R2.reuse, R22 ;  /* 0x0000000206067210 */ /* 0x088fe4000783e016 */
[----:B------:R-:W-:Y:S02]  /*5a60*/  LOP3.LUT R13, R13, 0xf, RZ, 0xc0, !PT ;  /* 0x0000000f0d0d7812 */ /* 0x000fe400078ec0ff */
[-C--:B------:R-:W-:Y:S02]  /*5a70*/  IADD3.X R7, RZ, R5.reuse, R15, P1, P0 ;  /* 0x00000005ff077210 */ /* 0x080fe40000fe040f */
[C---:B------:R-:W-:Y:S03]  /*5a80*/  IADD3 R3, -R12.reuse, 0x10, RZ ;  /* 0x000000100c037810 */ /* 0x040fe60007ffe1ff */
[----:B------:R-:W-:Y:S01]  /*5a90*/  @!PT LDS RZ, [RZ] ;  /* 0x00000000fffff984 */ /* 0x000fe20000000800 */
[----:B------:R-:W-:Y:S01]  /*5aa0*/  @!PT LDS RZ, [RZ] ;  /* 0x00000000fffff984 */ /* 0x000fe20000000800 */
[----:B------:R-:W-:Y:S01]  /*5ab0*/  @!PT LDS RZ, [RZ] ;  /* 0x00000000fffff984 */ /* 0x000fe20000000800 */
[----:B------:R3:W-:Y:S01]  /*5ac0*/  LDGSTS.E.BYPASS.LTC128B.128.ZFILL [R4+0x1000], [R6.64], P5 ;  /* 0x0100000006047fae */ /* 0x0007e2000a941d46 */
[----:B------:R-:W-:Y:S02]  /*5ad0*/  LOP3.LUT R3, R3, 0xf, RZ, 0xc0, !PT ;  /* 0x0000000f03037812 */ /* 0x000fe400078ec0ff */
[----:B------:R-:W-:Y:S02]  /*5ae0*/  ISETP.NE.U32.AND P5, PT, R12, RZ, PT ;  /* 0x000000ff0c00720c */ /* 0x000fe40003fa5070 */
[-C--:B---3--:R-:W-:Y:S04]  /*5af0*/  IADD3 R6, P1, P0, R13, R2.reuse, R23 ;  /* 0x000000020d067210 */ /* 0x088fe8000783e017 */
[-C--:B------:R-:W-:Y:S02]  /*5b00*/  IADD3.X R7, RZ, R5.reuse, R20, P1, P0 ;  /* 0x00000005ff077210 */ /* 0x080fe40000fe0414 */
[----:B------:R-:W-:Y:S03]  /*5b10*/  IADD3 R2, P1, P0, R3, R2, R28 ;  /* 0x0000000203027210 */ /* 0x000fe6000783e01c */
[----:B------:R3:W-:Y:S01]  /*5b20*/  LDGSTS.E.BYPASS.LTC128B.128.ZFILL [R4+0x3000], [R6.64], P6 ;  /* 0x0300000006047fae */ /* 0x0007e2000b141d46 */
[----:B------:R-:W-:Y:S05]  /*5b30*/  IADD3.X R3, RZ, R5, R21, P1, P0 ;  /* 0x00000005ff037210 */ /* 0x000fea0000fe0415 */
[----:B------:R3:W-:Y:S04]  /*5b40*/  LDGSTS.E.BYPASS.LTC128B.128.ZFILL [R4+0x5000], [R2.64], P5 ;  /* 0x0500000002047fae */ /* 0x0007e8000a941d46 */
.L_x_2603:
[----:B------:R-:W-:Y:S05]  /*5b50*/  BSYNC B0 ;  /* 0x0000000000007941 */ /* 0x000fea0003800000 */
.L_x_2602:
[----:B------:R-:W0:Y:S01]  /*5b60*/  LDGDEPBAR ;  /* 0x00000000000079af */ /* 0x000e220000000000 */
[----:B------:R-:W-:Y:S01]  /*5b70*/  WARPSYNC 0xffffffff ;  /* 0xffffffff00007948 */ /* 0x000fe20003800000 */
[C---:B--23--:R-:W-:Y:S01]  /*5b80*/  HMMA.16816.F32.BF16 R4, R32.reuse, R8, RZ ;  /* 0x000000082004723c */ /* 0x04cfe200000418ff */
[----:B------:R-:W-:Y:S03]  /*5b90*/  BSSY B0, `(.L_x_2606) ;  /* 0x00002d5000007945 */ /* 0x000fe60003800000 */
[C---:B------:R-:W-:Y:S02]  /*5ba0*/  IADD3 R3, R166.reuse, R0, RZ ;  /* 0x00000000a6037210 */ /* 0x040fe40007ffe0ff */
[----:B------:R-:W-:Y:S02]  /*5bb0*/  IADD3 R125, R166, R124, RZ ;  /* 0x0000007ca67d7210 */ /* 0x000fe40007ffe0ff */
[C---:B------:R-:W-:Y:S01]  /*5bc0*/  HMMA.16816.F32.BF16 R8, R32.reuse, R10, RZ ;  /* 0x0000000a2008723c */ /* 0x040fe200000418ff */
[CC--:B------:R-:W-:Y:S03]  /*5bd0*/  IADD3 R2, R167.reuse, R0.reuse, R166 ;  /* 0x00000000a7027210 */ /* 0x0c0fe60007ffe0a6 */
[----:B------:R-:W-:Y:S04]  /*5be0*/  SHF.L.U32 R199, R172, 0x6, RZ ;  /* 0x00000006acc77819 */ /* 0x000fe800000006ff */
        /* <DEDUP_REMOVED lines=29> */
[----:B------:R-:W-:Y:S01]  /*5dc0*/  IADD3 R152, R167, R0, RZ ;  /* 0x00000000a7987210 */ /* 0x000fe20007ffe0ff */
        /* <DEDUP_REMOVED lines=26> */
[----:B------:R-:W2:Y:S08]  /*5f70*/  LDSM.16.M88.4 R144, [R152+0x2800] ;  /* 0x002800009890783b */ /* 0x000eb00000000200 */
        /* <DEDUP_REMOVED lines=12> */
[----:B------:R-:W1:Y:S08]  /*6040*/  LDSM.16.M88.4 R136, [R3+0x2800] ;  /* 0x002800000388783b */ /* 0x000e700000000200 */
        /* <DEDUP_REMOVED lines=12> */
[----:B------:R-:W2:Y:S08]  /*6110*/  LDSM.16.M88.4 R144, [R2+0x2800] ;  /* 0x002800000290783b */ /* 0x000eb00000000200 */
        /* <DEDUP_REMOVED lines=12> */
[----:B------:R-:W2:Y:S08]  /*61e0*/  LDSM.16.M88.4 R136, [R0+0x4800] ;  /* 0x004800000088783b */ /* 0x000eb00000000200 */
[----:B------:R-:W3:Y:S01]  /*61f0*/  LDSM.16.M88.4 R148, [R0+0x5000] ;  /* 0x005000000094783b */ /* 0x000ee20000000200 */
[C---:B-1----:R-:W-:Y:S08]  /*6200*/  HMMA.16816.F32.BF16 R4, R140.reuse, R144, R4 ;  /* 0x000000908c04723c */ /* 0x042ff00000041804 */
[C---:B------:R-:W-:Y:S01]  /*6210*/  HMMA.16816.F32.BF16 R8, R140.reuse, R146, R8 ;  /* 0x000000928c08723c */ /* 0x040fe20000041808 */
[----:B------:R1:W4:Y:S07]  /*6220*/  LDSM.16.M88.4 R144, [R0+0x5800] ;  /* 0x005800000090783b */ /* 0x00032e0000000200 */
[C---:B--2---:R-:W-:Y:S08]  /*6230*/  HMMA.16816.F32.BF16 R12, R140.reuse, R136, R12 ;  /* 0x000000888c0c723c */ /* 0x044ff0000004180c */
[C---:B------:R-:W-:Y:S01]  /*6240*/  HMMA.16816.F32.BF16 R16, R140.reuse, R138, R16 ;  /* 0x0000008a8c10723c */ /* 0x040fe20000041810 */
[----:B------:R-:W-:Y:S07]  /*6250*/  LDSM.16.M88.4 R136, [R163+0x8000] ;  /* 0x00800000a388783b */ /* 0x000fee0000000200 */
[C---:B---3--:R-:W-:Y:S04]  /*6260*/  HMMA.16816.F32.BF16 R20, R140.reuse, R148, R20 ;  /* 0x000000948c14723c */ /* 0x048fe80000041814 */
[----:B-1----:R-:W-:Y:S04]  /*6270*/  MOV R0, R206 ;  /* 0x000000ce00007202 */ /* 0x002fe80000000f00 */
[C---:B------:R-:W-:Y:S01]  /*6280*/  HMMA.16816.F32.BF16 R24, R140.reuse, R150, R24 ;  /* 0x000000968c18723c */ /* 0x040fe20000041818 */
[----:B------:R-:W1:Y:S07]  /*6290*/  LDSM.16.M88.4 R148, [R124+0x4000] ;  /* 0x004000007c94783b */ /* 0x000e6e0000000200 */
[C---:B----4-:R-:W-:Y:S08]  /*62a0*/  HMMA.16816.F32.BF16 R28, R140.reuse, R144, R28 ;  /* 0x000000908c1c723c */ /* 0x050ff0000004181c */
[----:B------:R-:W-:Y:S01]  /*62b0*/  HMMA.16816.F32.BF16 R32, R140, R146, R32 ;  /* 0x000000928c20723c */ /* 0x000fe20000041820 */
[----:B------:R-:W2:Y:S08]  /*62c0*/  LDSM.16.M88.4 R140, [R152+0x4800] ;  /* 0x00480000988c783b */ /* 0x000eb00000000200 */
[----:B------:R-:W3:Y:S08]  /*62d0*/  LDSM.16.M88.4 R144, [R152+0x5000] ;  /* 0x005000009890783b */ /* 0x000ef00000000200 */
[----:B------:R-:W4:Y:S01]  /*62e0*/  LDSM.16.M88.4 R152, [R152+0x5800] ;  /* 0x005800009898783b */ /* 0x000f220000000200 */
[C---:B-1----:R-:W-:Y:S08]  /*62f0*/  HMMA.16816.F32.BF16 R4, R136.reuse, R148, R4 ;  /* 0x000000948804723c */ /* 0x042ff00000041804 */
[C---:B------:R-:W-:Y:S01]  /*6300*/  HMMA.16816.F32.BF16 R8, R136.reuse, R150, R8 ;  /* 0x000000968808723c */ /* 0x040fe20000041808 */
[----:B------:R-:W-:Y:S07]  /*6310*/  LDSM.16.M88.4 R148, [R3+0x4800] ;  /* 0x004800000394783b */ /* 0x000fee0000000200 */
[C---:B--2---:R-:W-:Y:S08]  /*6320*/  HMMA.16816.F32.BF16 R12, R136.reuse, R140, R12 ;  /* 0x0000008c880c723c */ /* 0x044ff0000004180c */
[C---:B------:R-:W-:Y:S01]  /*6330*/  HMMA.16816.F32.BF16 R16, R136.reuse, R142, R16 ;  /* 0x0000008e8810723c */ /* 0x040fe20000041810 */
[----:B------:R-:W-:Y:S07]  /*6340*/  LDSM.16.M88.4 R140, [R165+0x8000] ;  /* 0x00800000a58c783b */ /* 0x000fee0000000200 */
[C---:B---3--:R-:W-:Y:S08]  /*6350*/  HMMA.16816.F32.BF16 R20, R136.reuse, R144, R20 ;  /* 0x000000908814723c */ /* 0x048ff00000041814 */
[C---:B------:R-:W-:Y:S01]  /*6360*/  HMMA.16816.F32.BF16 R24, R136.reuse, R146, R24 ;  /* 0x000000928818723c */ /* 0x040fe20000041818 */
[----:B------:R-:W1:Y:S07]  /*6370*/  LDSM.16.M88.4 R144, [R3+0x4000] ;  /* 0x004000000390783b */ /* 0x000e6e0000000200 */
[C---:B----4-:R-:W-:Y:S08]  /*6380*/  HMMA.16816.F32.BF16 R28, R136.reuse, R152, R28 ;  /* 0x00000098881c723c */ /* 0x050ff0000004181c */
[----:B------:R-:W-:Y:S01]  /*6390*/  HMMA.16816.F32.BF16 R32, R136, R154, R32 ;  /* 0x0000009a8820723c */ /* 0x000fe20000041820 */
[----:B------:R-:W2:Y:S08]  /*63a0*/  LDSM.16.M88.4 R136, [R3+0x5000] ;  /* 0x005000000388783b */ /* 0x000eb00000000200 */
[----:B------:R3:W4:Y:S01]  /*63b0*/  LDSM.16.M88.4 R152, [R3+0x5800] ;  /* 0x005800000398783b */ /* 0x0007220000000200 */
[C---:B-1----:R-:W-:Y:S05]  /*63c0*/  HMMA.16816.F32.BF16 R4, R140.reuse, R144, R4 ;  /* 0x000000908c04723c */ /* 0x042fea0000041804 */
[----:B---3--:R-:W-:Y:S03]  /*63d0*/  @P4 IMAD.HI.U32 R3, R206, c[0x0][0x2c8], RZ ;  /* 0x0000b200ce034a27 */ /* 0x008fe600078e00ff */
[C---:B------:R-:W-:Y:S01]  /*63e0*/  HMMA.16816.F32.BF16 R8, R140.reuse, R146, R8 ;  /* 0x000000928c08723c */ /* 0x040fe20000041808 */
[----:B------:R-:W-:Y:S03]  /*63f0*/  LDSM.16.M88.4 R144, [R164+0x8000] ;  /* 0x00800000a490783b */ /* 0x000fe60000000200 */
[----:B------:R-:W-:Y:S04]  /*6400*/  @P4 SHF.R.U32.HI R0, RZ, c[0x0][0x2cc], R3 ;  /* 0x0000b300ff004a19 */ /* 0x000fe80000011603 */
[C---:B------:R-:W-:Y:S01]  /*6410*/  HMMA.16816.F32.BF16 R12, R140.reuse, R148, R12 ;  /* 0x000000948c0c723c */ /* 0x040fe2000004180c */
[----:B------:R-:W-:Y:S07]  /*6420*/  SHFL.IDX PT, R3, R0, 0x1, 0x1c1f ;  /* 0x003c1f0000037f89 */ /* 0x000fee00000e0000 */
[C---:B------:R-:W-:Y:S01]  /*6430*/  HMMA.16816.F32.BF16 R16, R140.reuse, R150, R16 ;  /* 0x000000968c10723c */ /* 0x040fe20000041810 */
[----:B------:R1:W3:Y:S07]  /*6440*/  LDSM.16.M88.4 R148, [R125+0x4000] ;  /* 0x004000007d94783b */ /* 0x0002ee0000000200 */
[C---:B--2---:R-:W-:Y:S01]  /*6450*/  HMMA.16816.F32.BF16 R20, R140.reuse, R136, R20 ;  /* 0x000000888c14723c */ /* 0x044fe20000041814 */
[----:B------:R2:W-:Y:S07]  /*6460*/  SHFL.IDX PT, R124, R0, RZ, 0x1c1f ;  /* 0x001c1fff007c7589 */ /* 0x0005ee00000e0000 */
[C---:B------:R-:W-:Y:S01]  /*6470*/  HMMA.16816.F32.BF16 R24, R140.reuse, R138, R24 ;  /* 0x0000008a8c18723c */ /* 0x040fe20000041818 */
[----:B------:R-:W5:Y:S07]  /*6480*/  LDSM.16.M88.4 R136, [R2+0x4800] ;  /* 0x004800000288783b */ /* 0x000f6e0000000200 */
[C---:B----4-:R-:W-:Y:S01]  /*6490*/  HMMA.16816.F32.BF16 R28, R140.reuse, R152, R28 ;  /* 0x000000988c1c723c */ /* 0x050fe2000004181c */
[----:B-1----:R-:W-:Y:S07]  /*64a0*/  MOV R125, c[0x0][0x2ac] ;  /* 0x0000ab00007d7a02 */ /* 0x002fee0000000f00 */
[----:B------:R-:W-:Y:S01]  /*64b0*/  HMMA.16816.F32.BF16 R32, R140, R154, R32 ;  /* 0x0000009a8c20723c */ /* 0x000fe20000041820 */
[----:B------:R-:W1:Y:S03]  /*64c0*/  LDSM.16.M88.4 R140, [R2+0x5000] ;  /* 0x00500000028c783b */ /* 0x000e660000000200 */
[----:B--2---:R-:W-:Y:S04]  /*64d0*/  IADD3 R0, -R222, 0x1, -R199 ;  /* 0x00000001de007810 */ /* 0x004fe80007ffe9c7 */
[C---:B---3--:R-:W-:Y:S05]  /*64e0*/  HMMA.16816.F32.BF16 R4, R144.reuse, R148, R4 ;  /* 0x000000949004723c */ /* 0x048fea0000041804 */
[----:B------:R-:W-:Y:S03]  /*64f0*/  IMAD R0, R125, c[0x0][0x1d0], R0 ;  /* 0x000074007d007a24 */ /* 0x000fe600078e0200 */
[C---:B------:R-:W-:Y:S01]  /*6500*/  HMMA.16816.F32.BF16 R8, R144.reuse, R150, R8 ;  /* 0x000000969008723c */ /* 0x040fe20000041808 */
[----:B------:R2:W3:Y:S01]  /*6510*/  LDSM.16.M88.4 R148, [R2+0x5800] ;  /* 0x005800000294783b */ /* 0x0004e20000000200 */
[----:B------:R-:W-:Y:S04]  /*6520*/  DEPBAR.LE SB0, 0x2 ;  /* 0x000080800000791a */ /* 0x000fe80000000000 */
[----:B------:R-:W-:Y:S02]  /*6530*/  IADD3 R0, R0, -c[0x0][0x168], RZ ;  /* 0x80005a0000007a10 */ /* 0x000fe40007ffe0ff */
[C---:B-----5:R-:W-:Y:S01]  /*6540*/  HMMA.16816.F32.BF16 R12, R144.reuse, R136, R12 ;  /* 0x00000088900c723c */ /* 0x060fe2000004180c */
[----:B------:R-:W-:Y:S07]  /*6550*/  BAR.SYNC.DEFER_BLOCKING 0x0 ;  /* 0x0000000000007b1d */ /* 0x000fee0000010000 */
[C---:B------:R-:W-:Y:S08]  /*6560*/  HMMA.16816.F32.BF16 R16, R144.reuse, R138, R16 ;  /* 0x0000008a9010723c */ /* 0x040ff00000041810 */
[C---:B-1----:R-:W-:Y:S04]  /*6570*/  HMMA.16816.F32.BF16 R20, R144.reuse, R140, R20 ;  /* 0x0000008c9014723c */ /* 0x042fe80000041814 */
[C---:B--2---:R-:W-:Y:S02]  /*6580*/  IADD3 R2, R0.reuse, R124, RZ ;  /* 0x0000007c00027210 */ /* 0x044fe40007ffe0ff */
[----:B------:R-:W-:Y:S02]  /*6590*/  IADD3 R0, R0, R3, RZ ;  /* 0x0000000300007210 */ /* 0x000fe40007ffe0ff */
[C---:B------:R-:W-:Y:S03]  /*65a0*/  HMMA.16816.F32.BF16 R24, R144.reuse, R142, R24 ;  /* 0x0000008e9018723c */ /* 0x040fe60000041818 */
[C---:B------:R-:W-:Y:S02]  /*65b0*/  ISETP.GT.AND P6, PT, R2.reuse, RZ, PT ;  /* 0x000000ff0200720c */ /* 0x040fe40003fc4270 */
[----:B------:R-:W-:Y:S02]  /*65c0*/  ISETP.GT.AND P5, PT, R2, 0x1, PT ;  /* 0x000000010200780c */ /* 0x000fe40003fa4270 */
[----:B------:R-:W-:Y:S01]  /*65d0*/  FSEL R4, R4, -INF , P6 ;  /* 0xff80000004047808 */ /* 0x000fe20003000000 */
[C---:B---3--:R-:W-:Y:S04]  /*65e0*/  HMMA.16816.F32.BF16 R28, R144.reuse, R148, R28 ;  /* 0x00000094901c723c */ /* 0x048fe8000004181c */
[----:B------:R-:W-:Y:S02]  /*65f0*/  FMNMX.FTZ R3, R4, R126, !PT ;  /* 0x0000007e04037209 */ /* 0x000fe40007810000 */
[----:B------:R-:W-:Y:S02]  /*6600*/  FSEL R5, R5, -INF , P5 ;  /* 0xff80000005057808 */ /* 0x000fe40002800000 */
[C---:B------:R-:W-:Y:S01]  /*6610*/  ISETP.GT.AND P6, PT, R2.reuse, 0x8, PT ;  /* 0x000000080200780c */ /* 0x040fe20003fc4270 */
[----:B------:R-:W-:Y:S03]  /*6620*/  HMMA.16816.F32.BF16 R32, R144, R150, R32 ;  /* 0x000000969020723c */ /* 0x000fe60000041820 */
[----:B------:R-:W-:Y:S02]  /*6630*/  ISETP.GT.AND P5, PT, R2, 0x9, PT ;  /* 0x000000090200780c */ /* 0x000fe40003fa4270 */
[----:B------:R-:W-:Y:S02]  /*6640*/  FSEL R8, R8, -INF , P6 ;  /* 0xff80000008087808 */ /* 0x000fe40003000000 */
[----:B------:R-:W-:Y:S02]  /*6650*/  FMNMX.FTZ R3, R5, R3, !PT ;  /* 0x0000000305037209 */ /* 0x000fe40007810000 */
[----:B------:R-:W-:Y:S02]  /*6660*/  FSEL R9, R9, -INF , P5 ;  /* 0xff80000009097808 */ /* 0x000fe40002800000 */
[----:B------:R-:W-:Y:S02]  /*6670*/  ISETP.GT.AND P6, PT, R2, 0x10, PT ;  /* 0x000000100200780c */ /* 0x000fe40003fc4270 */
[----:B------:R-:W-:Y:S02]  /*6680*/  FMNMX.FTZ R3, R8, R3, !PT ;  /* 0x0000000308037209 */ /* 0x000fe40007810000 */
[----:B------:R-:W-:Y:S02]  /*6690*/  ISETP.GT.AND P1, PT, R0, RZ, PT ;  /* 0x000000ff0000720c */ /* 0x000fe40003f24270 */
[----:B------:R-:W-:Y:S02]  /*66a0*/  FSEL R143, R12, -INF , P6 ;  /* 0xff8000000c8f7808 */ /* 0x000fe40003000000 */
[----:B------:R-:W-:Y:S02]  /*66b0*/  FMNMX.FTZ R3, R9, R3, !PT ;  /* 0x0000000309037209 */ /* 0x000fe40007810000 */
[----:B------:R-:W-:Y:S02]  /*66c0*/  FSEL R6, R6, -INF , P1 ;  /* 0xff80000006067808 */ /* 0x000fe40000800000 */
[----:B------:R-:W-:Y:S02]  /*66d0*/  ISETP.GT.AND P0, PT, R0, 0x1, PT ;  /* 0x000000010000780c */ /* 0x000fe40003f04270 */
[----:B------:R-:W-:Y:S02]  /*66e0*/  ISETP.GT.AND P5, PT, R2, 0x11, PT ;  /* 0x000000110200780c */ /* 0x000fe40003fa4270 */
[----:B------:R-:W-:Y:S02]  /*66f0*/  ISETP.GT.AND P1, PT, R0, 0x8, PT ;  /* 0x000000080000780c */ /* 0x000fe40003f24270 */
[----:B------:R-:W-:Y:S02]  /*6700*/  FSEL R7, R7, -INF , P0 ;  /* 0xff80000007077808 */ /* 0x000fe40000000000 */
[----:B------:R-:W-:Y:S02]  /*6710*/  FMNMX.FTZ R125, R143, R3, !PT ;  /* 0x000000038f7d7209 */ /* 0x000fe40007810000 */
[----:B------:R-:W-:Y:S02]  /*6720*/  FMNMX.FTZ R3, R6, R127, !PT ;  /* 0x0000007f06037209 */ /* 0x000fe40007810000 */
[----:B------:R-:W-:Y:S02]  /*6730*/  FSEL R152, R13, -INF , P5 ;  /* 0xff8000000d987808 */ /* 0x000fe40002800000 */
[----:B------:R-:W-:Y:S02]  /*6740*/  FSEL R10, R10, -INF , P1 ;  /* 0xff8000000a0a7808 */ /* 0x000fe40000800000 */
[C---:B------:R-:W-:Y:S02]  /*6750*/  ISETP.GT.AND P1, PT, R0.reuse, 0x10, PT ;  /* 0x000000100000780c */ /* 0x040fe40003f24270 */
[----:B------:R-:W-:Y:S02]  /*6760*/  ISETP.GT.AND P0, PT, R0, 0x9, PT ;  /* 0x000000090000780c */ /* 0x000fe40003f04270 */
[----:B------:R-:W-:Y:S02]  /*6770*/  ISETP.GT.AND P6, PT, R2, 0x18, PT ;  /* 0x000000180200780c */ /* 0x000fe40003fc4270 */
[----:B------:R-:W-:Y:S02]  /*6780*/  FMNMX.FTZ R3, R7, R3, !PT ;  /* 0x0000000307037209 */ /* 0x000fe40007810000 */
[----:B------:R-:W-:Y:S02]  /*6790*/  FSEL R153, R14, -INF , P1 ;  /* 0xff8000000e997808 */ /* 0x000fe40000800000 */
[----:B------:R-:W-:Y:S02]  /*67a0*/  FSEL R11, R11, -INF , P0 ;  /* 0xff8000000b0b7808 */ /* 0x000fe40000000000 */
[----:B------:R-:W-:Y:S02]  /*67b0*/  ISETP.GT.AND P0, PT, R0, 0x11, PT ;  /* 0x000000110000780c */ /* 0x000fe40003f04270 */
[----:B------:R-:W-:Y:S02]  /*67c0*/  FSEL R148, R16, -INF , P6 ;  /* 0xff80000010947808 */ /* 0x000fe40003000000 */
[----:B------:R-:W-:Y:S02]  /*67d0*/  ISETP.GT.AND P5, PT, R2, 0x19, PT ;  /* 0x000000190200780c */ /* 0x000fe40003fa4270 */
[----:B------:R-:W-:Y:S02]  /*67e0*/  ISETP.GT.AND P1, PT, R0, 0x18, PT ;  /* 0x000000180000780c */ /* 0x000fe40003f24270 */
[----:B------:R-:W-:Y:S02]  /*67f0*/  FMNMX.FTZ R125, R152, R125, !PT ;  /* 0x0000007d987d7209 */ /* 0x000fe40007810000 */
[----:B------:R-:W-:Y:S02]  /*6800*/  FMNMX.FTZ R3, R10, R3, !PT ;  /* 0x000000030a037209 */ /* 0x000fe40007810000 */
[----:B------:R-:W-:Y:S02]  /*6810*/  FSEL R154, R15, -INF , P0 ;  /* 0xff8000000f9a7808 */ /* 0x000fe40000000000 */
[----:B------:R-:W-:Y:S02]  /*6820*/  FSEL R149, R17, -INF , P5 ;  /* 0xff80000011957808 */ /* 0x000fe40002800000 */
[----:B------:R-:W-:Y:S02]  /*6830*/  FSEL R155, R18, -INF , P1 ;  /* 0xff800000129b7808 */ /* 0x000fe40000800000 */
[----:B------:R-:W-:Y:S02]  /*6840*/  ISETP.GT.AND P1, PT, R2, 0x20, PT ;  /* 0x000000200200780c */ /* 0x000fe40003f24270 */
[----:B------:R-:W-:Y:S02]  /*6850*/  ISETP.GT.AND P0, PT, R0, 0x19, PT ;  /* 0x000000190000780c */ /* 0x000fe40003f04270 */
[----:B------:R-:W-:Y:S02]  /*6860*/  FMNMX.FTZ R125, R148, R125, !PT ;  /* 0x0000007d947d7209 */ /* 0x000fe40007810000 */
[----:B------:R-:W-:Y:S02]  /*6870*/  FMNMX.FTZ R3, R11, R3, !PT ;  /* 0x000000030b037209 */ /* 0x000fe40007810000 */
[----:B------:R-:W-:Y:S02]  /*6880*/  FSEL R146, R20, -INF , P1 ;  /* 0xff80000014927808 */ /* 0x000fe40000800000 */
[----:B------:R-:W-:Y:S02]  /*6890*/  FSEL R156, R19, -INF , P0 ;  /* 0xff800000139c7808 */ /* 0x000fe40000000000 */
[----:B------:R-:W-:Y:S02]  /*68a0*/  ISETP.GT.AND P0, PT, R2, 0x21, PT ;  /* 0x000000210200780c */ /* 0x000fe40003f04270 */
[----:B------:R-:W-:Y:S02]  /*68b0*/  FMNMX.FTZ R125, R149, R125, !PT ;  /* 0x0000007d957d7209 */ /* 0x000fe40007810000 */
[----:B------:R-:W-:Y:S02]  /*68c0*/  ISETP.GT.AND P6, PT, R0, 0x20, PT ;  /* 0x000000200000780c */ /* 0x000fe40003fc4270 */
[C---:B------:R-:W-:Y:S02]  /*68d0*/  ISETP.GT.AND P1, PT, R2.reuse, 0x29, PT ;  /* 0x000000290200780c */ /* 0x040fe40003f24270 */
[----:B------:R-:W-:Y:S02]  /*68e0*/  ISETP.GT.AND P5, PT, R2, 0x28, PT ;  /* 0x000000280200780c */ /* 0x000fe40003fa4270 */
[----:B------:R-:W-:Y:S02]  /*68f0*/  FMNMX.FTZ R3, R153, R3, !PT ;  /* 0x0000000399037209 */ /* 0x000fe40007810000 */
[----:B------:R-:W-:Y:S02]  /*6900*/  FSEL R151, R21, -INF , P0 ;  /* 0xff80000015977808 */ /* 0x000fe40000000000 */
[----:B------:R-:W-:Y:S02]  /*6910*/  FMNMX.FTZ R125, R146, R125, !PT ;  /* 0x0000007d927d7209 */ /* 0x000fe40007810000 */
[----:B------:R-:W-:Y:S02]  /*6920*/  FSEL R147, R22, -INF , P6 ;  /* 0xff80000016937808 */ /* 0x000fe40003000000 */
[C---:B------:R-:W-:Y:S02]  /*6930*/  ISETP.GT.AND P0, PT, R2.reuse, 0x30, PT ;  /* 0x000000300200780c */ /* 0x040fe40003f04270 */
[C---:B------:R-:W-:Y:S02]  /*6940*/  ISETP.GT.AND P6, PT, R2.reuse, 0x31, PT ;  /* 0x000000310200780c */ /* 0x040fe40003fc4270 */
[----:B------:R-:W-:Y:S02]  /*6950*/  FSEL R150, R25, -INF , P1 ;  /* 0xff80000019967808 */ /* 0x000fe40000800000 */
[----:B------:R-:W-:Y:S02]  /*6960*/  ISETP.GT.AND P1, PT, R2, 0x39, PT ;  /* 0x000000390200780c */ /* 0x000fe40003f24270 */
[----:B------:R-:W-:Y:S02]  /*6970*/  FSEL R158, R24, -INF , P5 ;  /* 0xff800000189e7808 */ /* 0x000fe40002800000 */
[----:B------:R-:W-:Y:S02]  /*6980*/  ISETP.GT.AND P5, PT, R2, 0x38, PT ;  /* 0x000000380200780c */ /* 0x000fe40003fa4270 */
[----:B------:R-:W-:Y:S02]  /*6990*/  FMNMX.FTZ R2, R154, R3, !PT ;  /* 0x000000039a027209 */ /* 0x000fe40007810000 */
[----:B------:R-:W-:Y:S02]  /*69a0*/  FMNMX.FTZ R125, R151, R125, !PT ;  /* 0x0000007d977d7209 */ /* 0x000fe40007810000 */
[----:B------:R-:W-:Y:S02]  /*69b0*/  FMNMX.FTZ R2, R155, R2, !PT ;  /* 0x000000029b027209 */ /* 0x000fe40007810000 */
[----:B------:R-:W-:Y:S02]  /*69c0*/  FMNMX.FTZ R125, R158, R125, !PT ;  /* 0x0000007d9e7d7209 */ /* 0x000fe40007810000 */
[----:B------:R-:W-:Y:S02]  /*69d0*/  FSEL R186, R28, -INF , P0 ;  /* 0xff8000001cba7808 */ /* 0x000fe40000000000 */
[----:B------:R-:W-:Y:S02]  /*69e0*/  ISETP.GT.AND P0, PT, R0, 0x21, PT ;  /* 0x000000210000780c */ /* 0x000fe40003f04270 */
[----:B------:R-:W-:Y:S02]  /*69f0*/  FMNMX.FTZ R2, R156, R2, !PT ;  /* 0x000000029c027209 */ /* 0x000fe40007810000 */
[----:B------:R-:W-:Y:S02]  /*6a00*/  FMNMX.FTZ R125, R150, R125, !PT ;  /* 0x0000007d967d7209 */ /* 0x000fe40007810000 */
[----:B------:R-:W-:Y:S02]  /*6a10*/  FSEL R144, R23, -INF , P0 ;  /* 0xff80000017907808 */ /* 0x000fe40000000000 */
[----:B------:R-:W-:Y:S02]  /*6a20*/  ISETP.GT.AND P0, PT, R0, 0x28, PT ;  /* 0x000000280000780c */ /* 0x000fe40003f04270 */
[----:B------:R-:W-:Y:S02]  /*6a30*/  FMNMX.FTZ R2, R147, R2, !PT ;  /* 0x0000000293027209 */ /* 0x000fe40007810000 */
[----:B------:R-:W-:Y:S02]  /*6a40*/  FSEL R185, R29, -INF , P6 ;  /* 0xff8000001db97808 */ /* 0x000fe40003000000 */
[----:B------:R-:W-:Y:S02]  /*6a50*/  FMNMX.FTZ R125, R186, R125, !PT ;  /* 0x0000007dba7d7209 */ /* 0x000fe40007810000 */
[----:B------:R-:W-:Y:S02]  /*6a60*/  FSEL R181, R33, -INF , P1 ;  /* 0xff80000021b57808 */ /* 0x000fe40000800000 */
        /* <DEDUP_REMOVED lines=9> */
[----:B------:R-:W-:Y:S02]  /*6b00*/  FSEL R184, R30, -INF , P1 ;  /* 0xff8000001eb87808 */ /* 0x000fe40000800000 */
[C---:B------:R-:W-:Y:S02]  /*6b10*/  ISETP.GT.AND P0, PT, R0.reuse, 0x31, PT ;  /* 0x000000310000780c */ /* 0x040fe40003f04270 */
[----:B------:R-:W-:Y:S02]  /*6b20*/  FMNMX.FTZ R2, R157, R2, !PT ;  /* 0x000000029d027209 */ /* 0x000fe40007810000 */
[----:B------:R-:W-:Y:S02]  /*6b30*/  FMNMX.FTZ R125, R181, R125, !PT ;  /* 0x0000007db57d7209 */ /* 0x000fe40007810000 */
[----:B------:R-:W-:Y:S02]  /*6b40*/  FSEL R183, R31, -INF , P0 ;  /* 0xff8000001fb77808 */ /* 0x000fe40000000000 */
[----:B------:R-:W-:Y:S01]  /*6b50*/  ISETP.GT.AND P1, PT, R0, 0x38, PT ;  /* 0x000000380000780c */ /* 0x000fe20003f24270 */
[----:B------:R-:W1:Y:S01]  /*6b60*/  SHFL.BFLY PT, R3, R125, 0x2, 0x1f ;  /* 0x0c401f007d037f89 */ /* 0x000e6200000e0000 */
[----:B------:R-:W-:Y:S02]  /*6b70*/  FMNMX.FTZ R2, R184, R2, !PT ;  /* 0x00000002b8027209 */ /* 0x000fe40007810000 */
[----:B------:R-:W-:Y:S02]  /*6b80*/  FSEL R187, R34, -INF , P1 ;  /* 0xff80000022bb7808 */ /* 0x000fe40000800000 */
[----:B------:R-:W-:Y:S02]  /*6b90*/  ISETP.GT.AND P0, PT, R0, 0x39, PT ;  /* 0x000000390000780c */ /* 0x000fe40003f04270 */
[----:B------:R-:W-:Y:S02]  /*6ba0*/  FMNMX.FTZ R0, R183, R2, !PT ;  /* 0x00000002b7007209 */ /* 0x000fe40007810000 */
[----:B------:R-:W-:Y:S02]  /*6bb0*/  FSEL R191, R35, -INF , P0 ;  /* 0xff80000023bf7808 */ /* 0x000fe40000000000 */
[----:B------:R-:W-:Y:S04]  /*6bc0*/  FMNMX.FTZ R0, R187, R0, !PT ;  /* 0x00000000bb007209 */ /* 0x000fe80007810000 */
        /* <DEDUP_REMOVED lines=8> */
[----:B------:R-:W-:Y:S05]  /*6c50*/  FMUL.FTZ R141, R125, c[0x0][0x2d0] ;  /* 0x0000b4007d8d7a20 */ /* 0x000fea0000410000 */
[----:B------:R-:W-:Y:S05]  /*6c60*/  FSEL R141, R141, RZ, P1 ;  /* 0x000000ff8d8d7208 */ /* 0x000fea0000800000 */
[--C-:B------:R-:W-:Y:S04]  /*6c70*/  FFMA.FTZ R2, R4, c[0x0][0x2d0], -R141.reuse ;  /* 0x0000b40004027a23 */ /* 0x100fe8000001088d */
[----:B------:R1:W-:Y:S01]  /*6c80*/  MUFU.EX2 R190, R2 ;  /* 0x0000000200be7308 */ /* 0x0003e20000000800 */
[----:B--2---:R-:W-:Y:S01]  /*6c90*/  FMNMX.FTZ R124, R0, R124, !PT ;  /* 0x0000007c007c7209 */ /* 0x004fe20007810000 */
[--C-:B------:R-:W-:Y:S03]  /*6ca0*/  FFMA.FTZ R0, R8, c[0x0][0x2d0], -R141.reuse ;  /* 0x0000b40008007a23 */ /* 0x100fe6000001088d */
[C---:B------:R-:W-:Y:S01]  /*6cb0*/  FSETP.NEU.FTZ.AND P0, PT, R124.reuse, -INF , PT ;  /* 0xff8000007c00780b */ /* 0x040fe20003f1d000 */
[----:B------:R-:W-:Y:S04]  /*6cc0*/  FMUL.FTZ R142, R124, c[0x0][0x2d0] ;  /* 0x0000b4007c8e7a20 */ /* 0x000fe80000410000 */
[----:B------:R2:W-:Y:S01]  /*6cd0*/  MUFU.EX2 R197, R0 ;  /* 0x0000000000c57308 */ /* 0x0005e20000000800 */
[----:B------:R-:W-:Y:S05]  /*6ce0*/  FSEL R142, R142, RZ, P0 ;  /* 0x000000ff8e8e7208 */ /* 0x000fea0000000000 */
[----:B------:R-:W-:Y:S04]  /*6cf0*/  FFMA.FTZ R3, R11, c[0x0][0x2d0], -R142 ;  /* 0x0000b4000b037a23 */ /* 0x000fe8000001088e */
[----:B------:R3:W-:Y:S01]  /*6d00*/  MUFU.EX2 R193, R3 ;  /* 0x0000000300c17308 */ /* 0x0007e20000000800 */
[--C-:B-1----:R-:W-:Y:S09]  /*6d10*/  FFMA.FTZ R2, R5, c[0x0][0x2d0], -R141.reuse ;  /* 0x0000b40005027a23 */ /* 0x102ff2000001088d */
[----:B------:R1:W4:Y:S01]  /*6d20*/  MUFU.EX2 R189, R2 ;  /* 0x0000000200bd7308 */ /* 0x0003220000000800 */
[----:B--2---:R-:W-:Y:S09]  /*6d30*/  FFMA.FTZ R0, R9, c[0x0][0x2d0], -R141 ;  /* 0x0000b40009007a23 */ /* 0x004ff2000001088d */
[----:B------:R2:W5:Y:S01]  /*6d40*/  MUFU.EX2 R196, R0 ;  /* 0x0000000000c47308 */ /* 0x0005620000000800 */
[----:B---3--:R-:W-:Y:S05]  /*6d50*/  IADD3 R3, R171, R160, RZ ;  /* 0x000000a0ab037210 */ /* 0x008fea0007ffe0ff */
[----:B------:R-:W-:Y:S01]  /*6d60*/  LDSM.16.MT88.4 R28, [R3] ;  /* 0x00000000031c783b */ /* 0x000fe20000004200 */
[----:B-1----:R-:W-:Y:S02]  /*6d70*/  FSEL R2, R125, RZ, P1 ;  /* 0x000000ff7d027208 */ /* 0x002fe40000800000 */
[----:B----4-:R-:W-:Y:S02]  /*6d80*/  F2FP.BF16.PACK_AB R136, R189, R190 ;  /* 0x000000bebd88723e */ /* 0x010fe400000010ff */
[----:B------:R-:W-:Y:S01]  /*6d90*/  ISETP.GE.AND P1, PT, R198, 0x1, PT ;  /* 0x00000001c600780c */ /* 0x000fe20003f26270 */
[----:B------:R-:W-:Y:S01]  /*6da0*/  FADD.FTZ R2, -R2, R126 ;  /* 0x0000007e02027221 */ /* 0x000fe20000010100 */
[----:B------:R-:W-:Y:S03]  /*6db0*/  IADD3 R126, R170, R160, RZ ;  /* 0x000000a0aa7e7210 */ /* 0x000fe60007ffe0ff */
[----:B------:R-:W-:Y:S01]  /*6dc0*/  FMUL.FTZ R2, R2, c[0x0][0x2d0] ;  /* 0x0000b40002027a20 */ /* 0x000fe20000410000 */
[----:B------:R-:W-:Y:S01]  /*6dd0*/  IADD3 R140, R168, R126, RZ ;  /* 0x0000007ea88c7210 */ /* 0x000fe20007ffe0ff */
[--C-:B--2---:R-:W-:Y:S01]  /*6de0*/  FFMA.FTZ R0, R6, c[0x0][0x2d0], -R142.reuse ;  /* 0x0000b40006007a23 */ /* 0x104fe2000001088e */
[----:B------:R-:W1:Y:S01]  /*6df0*/  LDSM.16.MT88.4 R12, [R126] ;  /* 0x000000007e0c783b */ /* 0x000e620000004200 */
[----:B-----5:R-:W-:Y:S02]  /*6e00*/  F2FP.BF16.PACK_AB R138, R196, R197 ;  /* 0x000000c5c48a723e */ /* 0x020fe400000010ff */
[----:B------:R2:W-:Y:S05]  /*6e10*/  MUFU.EX2 R188, R0 ;  /* 0x0000000000bc7308 */ /* 0x0005ea0000000800 */
[----:B------:R-:W3:Y:S05]  /*6e20*/  LDSM.16.MT88.4 R20, [R140] ;  /* 0x000000008c14783b */ /* 0x000eea0000004200 */
[----:B------:R-:W4:Y:S01]  /*6e30*/  MUFU.EX2 R2, R2 ;  /* 0x0000000200027308 */ /* 0x000f220000000800 */
[--C-:B--2---:R-:W-:Y:S09]  /*6e40*/  FFMA.FTZ R0, R7, c[0x0][0x2d0], -R142.reuse ;  /* 0x0000b40007007a23 */ /* 0x104ff2000001088e */
[----:B------:R2:W5:Y:S01]  /*6e50*/  MUFU.EX2 R195, R0 ;  /* 0x0000000000c37308 */ /* 0x0005620000000800 */
        /* <DEDUP_REMOVED lines=9> */
[--C-:B--2---:R-:W-:Y:S01]  /*6ef0*/  FFMA.FTZ R0, R10, c[0x0][0x2d0], -R142.reuse ;  /* 0x0000b4000a007a23 */ /* 0x104fe2000001088e */
[----:B-----5:R-:W-:Y:S01]  /*6f00*/  F2FP.BF16.PACK_AB R137, R195, R188 ;  /* 0x000000bcc389723e */ /* 0x020fe200000010ff */
[C---:B------:R-:W-:Y:S02]  /*6f10*/  FMUL.FTZ R33, R2.reuse, R121 ;  /* 0x0000007902217220 */ /* 0x040fe40000410000 */
[----:B------:R2:W4:Y:S01]  /*6f20*/  MUFU.EX2 R194, R0 ;  /* 0x0000000000c27308 */ /* 0x0005220000000800 */
        /* <DEDUP_REMOVED lines=12> */
[----:B--2---:R-:W-:Y:S01]  /*6ff0*/  FSEL R0, R124, RZ, P0 ;  /* 0x000000ff7c007208 */ /* 0x004fe20000000000 */
[C---:B------:R-:W-:Y:S01]  /*7000*/  FMUL.FTZ R60, R2.reuse, R60 ;  /* 0x0000003c023c7220 */ /* 0x040fe20000410000 */
[----:B----4-:R-:W-:Y:S01]  /*7010*/  F2FP.BF16.PACK_AB R139, R193, R194 ;  /* 0x000000c2c18b723e */ /* 0x010fe200000010ff */
[----:B------:R-:W-:Y:S02]  /*7020*/  FMUL.FTZ R61, R2, R61 ;  /* 0x0000003d023d7220 */ /* 0x000fe40000410000 */
[----:B------:R-:W-:Y:S01]  /*7030*/  FADD.FTZ R0, -R0, R127 ;  /* 0x0000007f00007221 */ /* 0x000fe20000010100 */
[----:B------:R-:W-:Y:S01]  /*7040*/  IADD3 R127, R168, R3, RZ ;  /* 0x00000003a87f7210 */ /* 0x000fe20007ffe0ff */
[----:B------:R-:W-:Y:S02]  /*7050*/  FMUL.FTZ R64, R2, R64 ;  /* 0x0000004002407220 */ /* 0x000fe40000410000 */
[----:B------:R-:W-:Y:S02]  /*7060*/  FMUL.FTZ R0, R0, c[0x0][0x2d0] ;  /* 0x0000b40000007a20 */ /* 0x000fe40000410000 */
[C---:B------:R-:W-:Y:S02]  /*7070*/  FMUL.FTZ R65, R2.reuse, R65 ;  /* 0x0000004102417220 */ /* 0x040fe40000410000 */
        /* <DEDUP_REMOVED lines=14> */
[C---:B--2---:R-:W-:Y:S02]  /*7160*/  FMUL.FTZ R6, R0.reuse, R130 ;  /* 0x0000008200067220 */ /* 0x044fe40000410000 */
[C---:B------:R-:W-:Y:S02]  /*7170*/  FMUL.FTZ R7, R0.reuse, R131 ;  /* 0x0000008300077220 */ /* 0x040fe40000410000 */
[C---:B------:R-:W-:Y:S02]  /*7180*/  FMUL.FTZ R10, R0.reuse, R134 ;  /* 0x00000086000a7220 */ /* 0x040fe40000410000 */
[C---:B------:R-:W-:Y:S02]  /*7190*/  FMUL.FTZ R11, R0.reuse, R135 ;  /* 0x00000087000b7220 */ /* 0x040fe40000410000 */
[----:B------:R-:W-:Y:S01]  /*71a0*/  LDSM.16.MT88.4 R132, [R126+0x1800] ;  /* 0x001800007e84783b */ /* 0x000fe20000004200 */
[C---:B-1----:R-:W-:Y:S05]  /*71b0*/  HMMA.16816.F32.BF16 R4, R136.reuse, R12, R4 ;  /* 0x0000000c8804723c */ /* 0x042fea0000041804 */
[----:B------:R-:W-:Y:S02]  /*71c0*/  FMUL.FTZ R18, R0, R106 ;  /* 0x0000006a00127220 */ /* 0x000fe40000410000 */
[C---:B------:R-:W-:Y:S01]  /*71d0*/  FMUL.FTZ R12, R2.reuse, R100 ;  /* 0x00000064020c7220 */ /* 0x040fe20000410000 */
[C---:B------:R-:W-:Y:S04]  /*71e0*/  HMMA.16816.F32.BF16 R8, R136.reuse, R14, R8 ;  /* 0x0000000e8808723c */ /* 0x040fe80000041808 */
[----:B------:R-:W-:Y:S02]  /*71f0*/  FMUL.FTZ R13, R2, R101 ;  /* 0x00000065020d7220 */ /* 0x000fe40000410000 */
[C---:B------:R-:W-:Y:S02]  /*7200*/  FMUL.FTZ R19, R0.reuse, R107 ;  /* 0x0000006b00137220 */ /* 0x040fe40000410000 */
[C---:B------:R-:W-:Y:S01]  /*7210*/  FMUL.FTZ R14, R0.reuse, R102 ;  /* 0x00000066000e7220 */ /* 0x040fe20000410000 */
[----:B------:R-:W-:Y:S03]  /*7220*/  LDSM.16.MT88.4 R104, [R126+0x2000] ;  /* 0x002000007e68783b */ /* 0x000fe60000004200 */
[C---:B------:R-:W-:Y:S02]  /*7230*/  FMUL.FTZ R15, R0.reuse, R103 ;  /* 0x00000067000f7220 */ /* 0x040fe40000410000 */
[C---:B------:R-:W-:Y:S02]  /*7240*/  FMUL.FTZ R26, R0.reuse, R114 ;  /* 0x00000072001a7220 */ /* 0x040fe40000410000 */
[C---:B------:R-:W-:Y:S01]  /*7250*/  FMUL.FTZ R27, R0.reuse, R115 ;  /* 0x00000073001b7220 */ /* 0x040fe20000410000 */
[----:B------:R-:W1:Y:S01]  /*7260*/  LDSM.16.MT88.4 R100, [R127] ;  /* 0x000000007f64783b */ /* 0x000e620000004200 */
[C---:B------:R-:W-:Y:S01]  /*7270*/  FMUL.FTZ R34, R0.reuse, R122 ;  /* 0x0000007a00227220 */ /* 0x040fe20000410000 */
[C---:B---3--:R-:W-:Y:S03]  /*7280*/  HMMA.16816.F32.BF16 R12, R136.reuse, R20, R12 ;  /* 0x00000014880c723c */ /* 0x048fe6000004180c */
[C---:B------:R-:W-:Y:S02]  /*7290*/  FMUL.FTZ R35, R0.reuse, R123 ;  /* 0x0000007b00237220 */ /* 0x040fe40000410000 */
[----:B------:R-:W-:Y:S01]  /*72a0*/  FMUL.FTZ R38, R0, R38 ;  /* 0x0000002600267220 */ /* 0x000fe20000410000 */
[----:B------:R-:W-:Y:S01]  /*72b0*/  LDSM.16.MT88.4 R120, [R127+0x1800] ;  /* 0x001800007f78783b */ /* 0x000fe20000004200 */
[C---:B------:R-:W-:Y:S01]  /*72c0*/  FMUL.FTZ R21, R2.reuse, R109 ;  /* 0x0000006d02157220 */ /* 0x040fe20000410000 */
[C---:B------:R-:W-:Y:S04]  /*72d0*/  HMMA.16816.F32.BF16 R16, R136.reuse, R22, R16 ;  /* 0x000000168810723c */ /* 0x040fe80000041810 */
[----:B------:R-:W-:Y:S02]  /*72e0*/  FMUL.FTZ R20, R2, R108 ;  /* 0x0000006c02147220 */ /* 0x000fe40000410000 */
[C---:B------:R-:W-:Y:S02]  /*72f0*/  FMUL.FTZ R39, R0.reuse, R39 ;  /* 0x0000002700277220 */ /* 0x040fe40000410000 */
[C---:B------:R-:W-:Y:S04]  /*7300*/  FMUL.FTZ R22, R0.reuse, R110 ;  /* 0x0000006e00167220 */ /* 0x040fe80000410000 */
[C---:B------:R-:W-:Y:S02]  /*7310*/  FMUL.FTZ R23, R0.reuse, R111 ;  /* 0x0000006f00177220 */ /* 0x040fe40000410000 */
[C---:B------:R-:W-:Y:S02]  /*7320*/  FMUL.FTZ R42, R0.reuse, R42 ;  /* 0x0000002a002a7220 */ /* 0x040fe40000410000 */
[C---:B------:R-:W-:Y:S02]  /*7330*/  FMUL.FTZ R43, R0.reuse, R43 ;  /* 0x0000002b002b7220 */ /* 0x040fe40000410000 */
[C---:B------:R-:W-:Y:S01]  /*7340*/  FMUL.FTZ R46, R0.reuse, R46 ;  /* 0x0000002e002e7220 */ /* 0x040fe20000410000 */
[C---:B------:R-:W-:Y:S03]  /*7350*/  HMMA.16816.F32.BF16 R20, R136.reuse, R28, R20 ;  /* 0x0000001c8814723c */ /* 0x040fe60000041814 */
[C---:B------:R-:W-:Y:S02]  /*7360*/  FMUL.FTZ R47, R0.reuse, R47 ;  /* 0x0000002f002f7220 */ /* 0x040fe40000410000 */
[----:B------:R-:W-:Y:S02]  /*7370*/  FMUL.FTZ R50, R0, R50 ;  /* 0x0000003200327220 */ /* 0x000fe40000410000 */
        /* <DEDUP_REMOVED lines=17> */
[C---:B------:R-:W-:Y:S04]  /*7490*/  HMMA.16816.F32.BF16 R36, R136.reuse, R104, R36 ;  /* 0x000000688824723c */ /* 0x040fe80000041824 */
[C---:B------:R-:W-:Y:S02]  /*74a0*/  FMUL.FTZ R70, R0.reuse, R70 ;  /* 0x0000004600467220 */ /* 0x040fe40000410000 */
[C---:B------:R-:W-:Y:S02]  /*74b0*/  FMUL.FTZ R71, R0.reuse, R71 ;  /* 0x0000004700477220 */ /* 0x040fe40000410000 */
[C---:B------:R-:W-:Y:S01]  /*74c0*/  HMMA.16816.F32.BF16 R40, R136.reuse, R106, R40 ;  /* 0x0000006a8828723c */ /* 0x040fe20000041828 */
[----:B------:R-:W2:Y:S03]  /*74d0*/  LDSM.16.MT88.4 R104, [R3+0x2000] ;  /* 0x002000000368783b */ /* 0x000ea60000004200 */
        /* <DEDUP_REMOVED lines=9> */
[----:B------:R-:W-:Y:S01]  /*7570*/  FMUL.FTZ R91, R0, R91 ;  /* 0x0000005b005b7220 */ /* 0x000fe20000410000 */
[C---:B-1----:R-:W-:Y:S03]  /*7580*/  HMMA.16816.F32.BF16 R44, R136.reuse, R100, R44 ;  /* 0x00000064882c723c */ /* 0x042fe6000004182c */
[--C-:B------:R-:W-:Y:S02]  /*7590*/  FFMA.FTZ R108, R143, c[0x0][0x2d0], -R141.reuse ;  /* 0x0000b4008f6c7a23 */ /* 0x100fe4000001088d */
[----:B------:R-:W-:Y:S02]  /*75a0*/  FMUL.FTZ R93, R2, R93 ;  /* 0x0000005d025d7220 */ /* 0x000fe40000410000 */
[----:B------:R1:W3:Y:S01]  /*75b0*/  MUFU.EX2 R180, R108 ;  /* 0x0000006c00b47308 */ /* 0x0002e20000000800 */
[C---:B------:R-:W-:Y:S01]  /*75c0*/  HMMA.16816.F32.BF16 R48, R136.reuse, R102, R48 ;  /* 0x000000668830723c */ /* 0x040fe20000041830 */
[----:B------:R-:W4:Y:S03]  /*75d0*/  LDSM.16.MT88.4 R100, [R127+0x2000] ;  /* 0x002000007f64783b */ /* 0x000f260000004200 */
[C---:B------:R-:W-:Y:S02]  /*75e0*/  FMUL.FTZ R94, R0.reuse, R94 ;  /* 0x0000005e005e7220 */ /* 0x040fe40000410000 */
[----:B------:R-:W-:Y:S02]  /*75f0*/  FMUL.FTZ R95, R0, R95 ;  /* 0x0000005f005f7220 */ /* 0x000fe40000410000 */
[C---:B--2---:R-:W-:Y:S04]  /*7600*/  HMMA.16816.F32.BF16 R52, R136.reuse, R104, R52 ;  /* 0x000000688834723c */ /* 0x044fe80000041834 */
[C---:B------:R-:W-:Y:S02]  /*7610*/  FMUL.FTZ R96, R2.reuse, R96 ;  /* 0x0000006002607220 */ /* 0x040fe40000410000 */
[----:B------:R-:W-:Y:S02]  /*7620*/  FMUL.FTZ R97, R2, R97 ;  /* 0x0000006102617220 */ /* 0x000fe40000410000 */
[C---:B------:R-:W-:Y:S01]  /*7630*/  HMMA.16816.F32.BF16 R56, R136.reuse, R106, R56 ;  /* 0x0000006a8838723c */ /* 0x040fe20000041838 */
[----:B------:R-:W2:Y:S03]  /*7640*/  LDSM.16.MT88.4 R104, [R126+0x4000] ;  /* 0x004000007e68783b */ /* 0x000ea60000004200 */
[C---:B------:R-:W-:Y:S02]  /*7650*/  FMUL.FTZ R98, R0.reuse, R98 ;  /* 0x0000006200627220 */ /* 0x040fe40000410000 */
[----:B------:R-:W-:Y:S02]  /*7660*/  FMUL.FTZ R99, R0, R99 ;  /* 0x0000006300637220 */ /* 0x000fe40000410000 */
[----:B-1----:R-:W-:Y:S04]  /*7670*/  FFMA.FTZ R108, R153, c[0x0][0x2d0], -R142 ;  /* 0x0000b400996c7a23 */ /* 0x002fe8000001088e */
[----:B------:R1:W5:Y:S01]  /*7680*/  MUFU.EX2 R178, R108 ;  /* 0x0000006c00b27308 */ /* 0x0003620000000800 */
[--C-:B------:R-:W-:Y:S02]  /*7690*/  FFMA.FTZ R112, R151, c[0x0][0x2d0], -R141.reuse ;  /* 0x0000b40097707a23 */ /* 0x100fe4000001088d */
[--C-:B------:R-:W-:Y:S02]  /*76a0*/  FFMA.FTZ R116, R185, c[0x0][0x2d0], -R141.reuse ;  /* 0x0000b400b9747a23 */ /* 0x100fe4000001088d */
[--C-:B------:R-:W-:Y:S02]  /*76b0*/  FFMA.FTZ R117, R182, c[0x0][0x2d0], -R141.reuse ;  /* 0x0000b400b6757a23 */ /* 0x100fe4000001088d */
[----:B------:R-:W-:Y:S02]  /*76c0*/  FFMA.FTZ R2, R2, R202, R190 ;  /* 0x000000ca02027223 */ /* 0x000fe400000100be */
[----:B------:R-:W-:Y:S01]  /*76d0*/  FFMA.FTZ R0, R0, R203, R188 ;  /* 0x000000cb00007223 */ /* 0x000fe200000100bc */
[----:B------:R3:W-:Y:S01]  /*76e0*/  MUFU.EX2 R153, R112 ;  /* 0x0000007000997308 */ /* 0x0007e20000000800 */
[----:B------:R-:W-:Y:S01]  /*76f0*/  FADD.FTZ R2, R189, R2 ;  /* 0x00000002bd027221 */ /* 0x000fe20000010000 */
[C---:B----4-:R-:W-:Y:S03]  /*7700*/  HMMA.16816.F32.BF16 R60, R136.reuse, R100, R60 ;  /* 0x00000064883c723c */ /* 0x050fe6000004183c */
[----:B------:R-:W-:Y:S02]  /*7710*/  FADD.FTZ R0, R195, R0 ;  /* 0x00000000c3007221 */ /* 0x000fe40000010000 */
[----:B------:R-:W-:Y:S02]  /*7720*/  FADD.FTZ R2, R197, R2 ;  /* 0x00000002c5027221 */ /* 0x000fe40000010000 */
[----:B------:R-:W-:Y:S01]  /*7730*/  FADD.FTZ R0, R194, R0 ;  /* 0x00000000c2007221 */ /* 0x000fe20000010000 */
[C---:B------:R-:W-:Y:S01]  /*7740*/  HMMA.16816.F32.BF16 R64, R136.reuse, R102, R64 ;  /* 0x000000668840723c */ /* 0x040fe20000041840 */
[----:B------:R-:W4:Y:S03]  /*7750*/  LDSM.16.MT88.4 R100, [R140+0x4000] ;  /* 0x004000008c64783b */ /* 0x000f260000004200 */
[----:B-1----:R-:W-:Y:S02]  /*7760*/  FFMA.FTZ R108, R154, c[0x0][0x2d0], -R142 ;  /* 0x0000b4009a6c7a23 */ /* 0x002fe4000001088e */
[----:B------:R-:W-:Y:S02]  /*7770*/  FADD.FTZ R2, R196, R2 ;  /* 0x00000002c4027221 */ /* 0x000fe40000010000 */
[C---:B--2---:R-:W-:Y:S01]  /*7780*/  HMMA.16816.F32.BF16 R68, R136.reuse, R104, R68 ;  /* 0x000000688844723c */ /* 0x044fe20000041844 */
[----:B------:R1:W2:Y:S03]  /*7790*/  MUFU.EX2 R177, R108 ;  /* 0x0000006c00b17308 */ /* 0x0002a60000000800 */
[----:B------:R-:W-:Y:S02]  /*77a0*/  FADD.FTZ R0, R193, R0 ;  /* 0x00000000c1007221 */ /* 0x000fe40000010000 */
[----:B---3--:R-:W-:Y:S02]  /*77b0*/  FFMA.FTZ R112, R147, c[0x0][0x2d0], -R142 ;  /* 0x0000b40093707a23 */ /* 0x008fe4000001088e */
[C---:B------:R-:W-:Y:S01]  /*77c0*/  HMMA.16816.F32.BF16 R72, R136.reuse, R106, R72 ;  /* 0x0000006a8848723c */ /* 0x040fe20000041848 */
[----:B------:R-:W3:Y:S02]  /*77d0*/  LDSM.16.MT88.4 R104, [R3+0x4000] ;  /* 0x004000000368783b */ /* 0x000ee40000004200 */
[----:B------:R4:W-:Y:S01]  /*77e0*/  MUFU.EX2 R151, R112 ;  /* 0x0000007000977308 */ /* 0x0009e20000000800 */
[----:B------:R-:W-:Y:S02]  /*77f0*/  FADD.FTZ R2, R180, R2 ;  /* 0x00000002b4027221 */ /* 0x000fe40000010000 */
[----:B-----5:R-:W-:Y:S07]  /*7800*/  FADD.FTZ R0, R178, R0 ;  /* 0x00000000b2007221 */ /* 0x020fee0000010000 */
[----:B------:R-:W-:Y:S01]  /*7810*/  MUFU.EX2 R147, R116 ;  /* 0x0000007400937308 */ /* 0x000fe20000000800 */
[----:B-1----:R-:W-:Y:S01]  /*7820*/  LDSM.16.MT88.4 R108, [R140+0x800] ;  /* 0x000800008c6c783b */ /* 0x002fe20000004200 */
[----:B--2---:R-:W-:Y:S01]  /*7830*/  FADD.FTZ R0, R177, R0 ;  /* 0x00000000b1007221 */ /* 0x004fe20000010000 */
[C---:B----4-:R-:W-:Y:S03]  /*7840*/  HMMA.16816.F32.BF16 R76, R136.reuse, R100, R76 ;  /* 0x00000064884c723c */ /* 0x050fe6000004184c */
[----:B------:R-:W-:Y:S04]  /*7850*/  FFMA.FTZ R112, R144, c[0x0][0x2d0], -R142 ;  /* 0x0000b40090707a23 */ /* 0x000fe8000001088e */
[--C-:B------:R-:W-:Y:S01]  /*7860*/  FFMA.FTZ R100, R152, c[0x0][0x2d0], -R141.reuse ;  /* 0x0000b40098647a23 */ /* 0x100fe2000001088d */
[C---:B------:R-:W-:Y:S01]  /*7870*/  HMMA.16816.F32.BF16 R80, R136.reuse, R102, R80 ;  /* 0x000000668850723c */ /* 0x040fe20000041850 */
[----:B------:R1:W-:Y:S07]  /*7880*/  MUFU.EX2 R152, R112 ;  /* 0x0000007000987308 */ /* 0x0003ee0000000800 */
[C---:B---3--:R-:W-:Y:S03]  /*7890*/  HMMA.16816.F32.BF16 R84, R136.reuse, R104, R84 ;  /* 0x000000688854723c */ /* 0x048fe60000041854 */
[----:B------:R2:W3:Y:S04]  /*78a0*/  MUFU.EX2 R179, R100 ;  /* 0x0000006400b37308 */ /* 0x0004e80000000800 */
[--C-:B------:R-:W-:Y:S01]  /*78b0*/  FFMA.FTZ R104, R148, c[0x0][0x2d0], -R141.reuse ;  /* 0x0000b40094687a23 */ /* 0x100fe2000001088d */
[C---:B------:R-:W-:Y:S05]  /*78c0*/  HMMA.16816.F32.BF16 R88, R136.reuse, R106, R88 ;  /* 0x0000006a8858723c */ /* 0x040fea0000041858 */
[----:B------:R4:W5:Y:S01]  /*78d0*/  MUFU.EX2 R175, R104 ;  /* 0x0000006800af7308 */ /* 0x0009620000000800 */
[--C-:B-1----:R-:W-:Y:S09]  /*78e0*/  FFMA.FTZ R112, R158, c[0x0][0x2d0], -R141.reuse ;  /* 0x0000b4009e707a23 */ /* 0x102ff2000001088d */
[----:B------:R1:W-:Y:S01]  /*78f0*/  MUFU.EX2 R154, R112 ;  /* 0x00000070009a7308 */ /* 0x0003e20000000800 */
[----:B--2---:R-:W2:Y:S01]  /*7900*/  LDSM.16.MT88.4 R100, [R127+0x4000] ;  /* 0x004000007f64783b */ /* 0x004ea20000004200 */
[----:B---3--:R-:W-:Y:S02]  /*7910*/  FADD.FTZ R2, R179, R2 ;  /* 0x00000002b3027221 */ /* 0x008fe40000010000 */
[--C-:B----4-:R-:W-:Y:S02]  /*7920*/  FFMA.FTZ R104, R149, c[0x0][0x2d0], -R141.reuse ;  /* 0x0000b40095687a23 */ /* 0x110fe4000001088d */
[----:B-----5:R-:W-:Y:S04]  /*7930*/  FADD.FTZ R2, R175, R2 ;  /* 0x00000002af027221 */ /* 0x020fe80000010000 */
[----:B------:R3:W4:Y:S01]  /*7940*/  MUFU.EX2 R174, R104 ;  /* 0x0000006800ae7308 */ /* 0x0007220000000800 */
[--C-:B-1----:R-:W-:Y:S01]  /*7950*/  FFMA.FTZ R112, R150, c[0x0][0x2d0], -R141.reuse ;  /* 0x0000b40096707a23 */ /* 0x102fe2000001088d */
[----:B---3--:R-:W1:Y:S01]  /*7960*/  LDSM.16.MT88.4 R104, [R126+0x800] ;  /* 0x000800007e68783b */ /* 0x008e620000004200 */
[C---:B----4-:R-:W-:Y:S01]  /*7970*/  FADD.FTZ R2, R174.reuse, R2 ;  /* 0x00000002ae027221 */ /* 0x050fe20000010000 */
[C---:B--2---:R-:W-:Y:S07]  /*7980*/  HMMA.16816.F32.BF16 R92, R136.reuse, R100, R92 ;  /* 0x00000064885c723c */ /* 0x044fee000004185c */
[--C-:B------:R-:W-:Y:S01]  /*7990*/  FFMA.FTZ R100, R155, c[0x0][0x2d0], -R142.reuse ;  /* 0x0000b4009b647a23 */ /* 0x100fe2000001088e */
[----:B------:R-:W-:Y:S01]  /*79a0*/  HMMA.16816.F32.BF16 R96, R136, R102, R96 ;  /* 0x000000668860723c */ /* 0x000fe20000041860 */
[----:B------:R2:W-:Y:S03]  /*79b0*/  MUFU.EX2 R155, R112 ;  /* 0x00000070009b7308 */ /* 0x0005e60000000800 */
[----:B------:R-:W-:Y:S03]  /*79c0*/  F2FP.BF16.PACK_AB R101, R177, R178 ;  /* 0x000000b2b165723e */ /* 0x000fe600000010ff */
[----:B------:R-:W-:Y:S04]  /*79d0*/  F2FP.BF16.PACK_AB R102, R174, R175 ;  /* 0x000000afae66723e */ /* 0x000fe800000010ff */
[----:B------:R3:W4:Y:S01]  /*79e0*/  MUFU.EX2 R160, R100 ;  /* 0x0000006400a07308 */ /* 0x0007220000000800 */
[--C-:B--2---:R-:W-:Y:S09]  /*79f0*/  FFMA.FTZ R112, R186, c[0x0][0x2d0], -R141.reuse ;  /* 0x0000b400ba707a23 */ /* 0x104ff2000001088d */
[----:B------:R2:W5:Y:S01]  /*7a00*/  MUFU.EX2 R144, R112 ;  /* 0x0000007000907308 */ /* 0x0005620000000800 */
[----:B---3--:R-:W-:Y:S02]  /*7a10*/  FFMA.FTZ R100, R156, c[0x0][0x2d0], -R142 ;  /* 0x0000b4009c647a23 */ /* 0x008fe4000001088e */
[----:B----4-:R-:W-:Y:S07]  /*7a20*/  FADD.FTZ R0, R160, R0 ;  /* 0x00000000a0007221 */ /* 0x010fee0000010000 */
[----:B------:R3:W4:Y:S01]  /*7a30*/  MUFU.EX2 R159, R100 ;  /* 0x00000064009f7308 */ /* 0x0007220000000800 */
[----:B--2---:R-:W-:Y:S01]  /*7a40*/  LDSM.16.MT88.4 R112, [R127+0x5000] ;  /* 0x005000007f70783b */ /* 0x004fe20000004200 */
[----:B-----5:R-:W-:Y:S02]  /*7a50*/  F2FP.BF16.PACK_AB R136, R147, R144 ;  /* 0x000000909388723e */ /* 0x020fe400000010ff */
[----:B---3--:R-:W-:Y:S01]  /*7a60*/  F2FP.BF16.PACK_AB R100, R179, R180 ;  /* 0x000000b4b364723e */ /* 0x008fe200000010ff */
[C---:B----4-:R-:W-:Y:S01]  /*7a70*/  FADD.FTZ R0, R159.reuse, R0 ;  /* 0x000000009f007221 */ /* 0x050fe20000010000 */
[----:B------:R-:W-:Y:S03]  /*7a80*/  F2FP.BF16.PACK_AB R103, R159, R160 ;  /* 0x000000a09f67723e */ /* 0x000fe600000010ff */
[----:B------:R-:W-:Y:S04]  /*7a90*/  FADD.FTZ R0, R151, R0 ;  /* 0x0000000097007221 */ /* 0x000fe80000010000 */
[C---:B-1----:R-:W-:Y:S05]  /*7aa0*/  HMMA.16816.F32.BF16 R4, R100.reuse, R104, R4 ;  /* 0x000000686404723c */ /* 0x042fea0000041804 */
[----:B------:R-:W-:Y:S03]  /*7ab0*/  FADD.FTZ R0, R152, R0 ;  /* 0x0000000098007221 */ /* 0x000fe60000010000 */
        /* <DEDUP_REMOVED lines=27> */
[--C-:B------:R-:W-:Y:S01]  /*7c70*/  FFMA.FTZ R108, R146, c[0x0][0x2d0], -R141.reuse ;  /* 0x0000b400926c7a23 */ /* 0x100fe2000001088d */
[C---:B------:R-:W-:Y:S01]  /*7c80*/  HMMA.16816.F32.BF16 R80, R100.reuse, R110, R80 ;  /* 0x0000006e6450723c */ /* 0x040fe20000041850 */
[----:B------:R-:W-:Y:S03]  /*7c90*/  MUFU.EX2 R146, R117 ;  /* 0x0000007500927308 */ /* 0x000fe60000000800 */
[----:B------:R-:W-:Y:S07]  /*7ca0*/  FFMA.FTZ R141, R181, c[0x0][0x2d0], -R141 ;  /* 0x0000b400b58d7a23 */ /* 0x000fee000001088d */
[----:B------:R2:W3:Y:S10]  /*7cb0*/  MUFU.EX2 R156, R108 ;  /* 0x0000006c009c7308 */ /* 0x0004f40000000800 */
[----:B------:R-:W4:Y:S01]  /*7cc0*/  MUFU.EX2 R148, R141 ;  /* 0x0000008d00947308 */ /* 0x000f220000000800 */
[C---:B-1----:R-:W-:Y:S07]  /*7cd0*/  HMMA.16816.F32.BF16 R84, R100.reuse, R104, R84 ;  /* 0x000000686454723c */ /* 0x042fee0000041854 */
[----:B------:R-:W-:Y:S01]  /*7ce0*/  FFMA.FTZ R104, R145, c[0x0][0x2d0], -R142 ;  /* 0x0000b40091687a23 */ /* 0x000fe2000001088e */
[C---:B------:R-:W-:Y:S01]  /*7cf0*/  HMMA.16816.F32.BF16 R88, R100.reuse, R106, R88 ;  /* 0x0000006a6458723c */ /* 0x040fe20000041858 */
[----:B--2---:R-:W1:Y:S02]  /*7d00*/  LDSM.16.MT88.4 R108, [R127+0x4800] ;  /* 0x004800007f6c783b */ /* 0x004e640000004200 */
[----:B------:R2:W5:Y:S01]  /*7d10*/  MUFU.EX2 R150, R104 ;  /* 0x0000006800967308 */ /* 0x0005620000000800 */
[----:B---3--:R-:W-:Y:S04]  /*7d20*/  FADD.FTZ R2, R156, R2 ;  /* 0x000000029c027221 */ /* 0x008fe80000010000 */
[----:B------:R-:W-:Y:S01]  /*7d30*/  FADD.FTZ R2, R153, R2 ;  /* 0x0000000299027221 */ /* 0x000fe20000010000 */
[----:B----4-:R-:W-:Y:S03]  /*7d40*/  F2FP.BF16.PACK_AB R138, R148, R146 ;  /* 0x00000092948a723e */ /* 0x010fe600000010ff */
[----:B------:R-:W-:Y:S04]  /*7d50*/  FADD.FTZ R2, R154, R2 ;  /* 0x000000029a027221 */ /* 0x000fe80000010000 */
[----:B------:R-:W-:Y:S01]  /*7d60*/  FADD.FTZ R2, R155, R2 ;  /* 0x000000029b027221 */ /* 0x000fe20000010000 */
[----:B--2---:R-:W2:Y:S01]  /*7d70*/  LDSM.16.MT88.4 R104, [R126+0x1000] ;  /* 0x001000007e68783b */ /* 0x004ea20000004200 */
[----:B-----5:R-:W-:Y:S01]  /*7d80*/  FADD.FTZ R0, R150, R0 ;  /* 0x0000000096007221 */ /* 0x020fe20000010000 */
[C---:B-1----:R-:W-:Y:S07]  /*7d90*/  HMMA.16816.F32.BF16 R92, R100.reuse, R108, R92 ;  /* 0x0000006c645c723c */ /* 0x042fee000004185c */
[--C-:B------:R-:W-:Y:S01]  /*7da0*/  FFMA.FTZ R108, R157, c[0x0][0x2d0], -R142.reuse ;  /* 0x0000b4009d6c7a23 */ /* 0x100fe2000001088e */
[----:B------:R-:W-:Y:S03]  /*7db0*/  HMMA.16816.F32.BF16 R96, R100, R110, R96 ;  /* 0x0000006e6460723c */ /* 0x000fe60000041860 */
[----:B------:R1:W3:Y:S04]  /*7dc0*/  MUFU.EX2 R149, R108 ;  /* 0x0000006c00957308 */ /* 0x0002e80000000800 */
[----:B------:R-:W-:Y:S02]  /*7dd0*/  F2FP.BF16.PACK_AB R100, R153, R156 ;  /* 0x0000009c9964723e */ /* 0x000fe400000010ff */
[----:B------:R-:W-:Y:S03]  /*7de0*/  F2FP.BF16.PACK_AB R101, R152, R151 ;  /* 0x000000979865723e */ /* 0x000fe600000010ff */
[----:B------:R-:W-:Y:S01]  /*7df0*/  F2FP.BF16.PACK_AB R102, R155, R154 ;  /* 0x0000009a9b66723e */ /* 0x000fe200000010ff */
[----:B-1----:R-:W1:Y:S01]  /*7e00*/  LDSM.16.MT88.4 R108, [R140+0x1000] ;  /* 0x001000008c6c783b */ /* 0x002e620000004200 */
[----:B---3--:R-:W-:Y:S07]  /*7e10*/  F2FP.BF16.PACK_AB R103, R149, R150 ;  /* 0x000000969567723e */ /* 0x008fee00000010ff */
        /* <DEDUP_REMOVED lines=28> */
[--C-:B------:R-:W-:Y:S01]  /*7fe0*/  FFMA.FTZ R108, R184, c[0x0][0x2d0], -R142.reuse ;  /* 0x0000b400b86c7a23 */ /* 0x100fe2000001088e */
[C---:B------:R-:W-:Y:S03]  /*7ff0*/  HMMA.16816.F32.BF16 R80, R100.reuse, R110, R80 ;  /* 0x0000006e6450723c */ /* 0x040fe60000041850 */
[----:B------:R1:W-:Y:S05]  /*8000*/  MUFU.EX2 R143, R108 ;  /* 0x0000006c008f7308 */ /* 0x0003ea0000000800 */
[C---:B--2---:R-:W-:Y:S08]  /*8010*/  HMMA.16816.F32.BF16 R84, R100.reuse, R104, R84 ;  /* 0x000000686454723c */ /* 0x044ff00000041854 */
[C---:B------:R-:W-:Y:S01]  /*8020*/  HMMA.16816.F32.BF16 R88, R100.reuse, R106, R88 ;  /* 0x0000006a6458723c */ /* 0x040fe20000041858 */
[----:B------:R-:W2:Y:S07]  /*8030*/  LDSM.16.MT88.4 R104, [R140+0x1800] ;  /* 0x001800008c68783b */ /* 0x000eae0000004200 */
[C---:B------:R-:W-:Y:S04]  /*8040*/  HMMA.16816.F32.BF16 R92, R100.reuse, R112, R92 ;  /* 0x00000070645c723c */ /* 0x040fe8000004185c */
[--C-:B-1----:R-:W-:Y:S04]  /*8050*/  FFMA.FTZ R108, R183, c[0x0][0x2d0], -R142.reuse ;  /* 0x0000b400b76c7a23 */ /* 0x102fe8000001088e */
[----:B------:R-:W-:Y:S01]  /*8060*/  HMMA.16816.F32.BF16 R96, R100, R114, R96 ;  /* 0x000000726460723c */ /* 0x000fe20000041860 */
[----:B------:R1:W3:Y:S01]  /*8070*/  MUFU.EX2 R145, R108 ;  /* 0x0000006c00917308 */ /* 0x0002e20000000800 */
[----:B------:R-:W4:Y:S02]  /*8080*/  LDSM.16.MT88.4 R112, [R3+0x1800] ;  /* 0x001800000370783b */ /* 0x000f240000004200 */
[--C-:B-1----:R-:W-:Y:S01]  /*8090*/  FFMA.FTZ R108, R187, c[0x0][0x2d0], -R142.reuse ;  /* 0x0000b400bb6c7a23 */ /* 0x102fe2000001088e */
[----:B---3--:R-:W-:Y:S01]  /*80a0*/  F2FP.BF16.PACK_AB R137, R145, R143 ;  /* 0x0000008f9189723e */ /* 0x008fe200000010ff */
[----:B------:R-:W-:Y:S05]  /*80b0*/  FFMA.FTZ R142, R191, c[0x0][0x2d0], -R142 ;  /* 0x0000b400bf8e7a23 */ /* 0x000fea000001088e */
[----:B------:R-:W-:Y:S10]  /*80c0*/  MUFU.EX2 R141, R108 ;  /* 0x0000006c008d7308 */ /* 0x000ff40000000800 */
[----:B------:R-:W1:Y:S02]  /*80d0*/  MUFU.EX2 R142, R142 ;  /* 0x0000008e008e7308 */ /* 0x000e640000000800 */
[----:B-1----:R-:W-:Y:S07]  /*80e0*/  F2FP.BF16.PACK_AB R139, R142, R141 ;  /* 0x0000008d8e8b723e */ /* 0x002fee00000010ff */
[C---:B------:R-:W-:Y:S01]  /*80f0*/  HMMA.16816.F32.BF16 R128, R136.reuse, R132, R4 ;  /* 0x000000848880723c */ /* 0x040fe20000041804 */
[----:B------:R-:W1:Y:S07]  /*8100*/  LDSM.16.MT88.4 R4, [R126+0x3800] ;  /* 0x003800007e04783b */ /* 0x000e6e0000004200 */
[C---:B------:R-:W-:Y:S01]  /*8110*/  HMMA.16816.F32.BF16 R132, R136.reuse, R134, R8 ;  /* 0x000000868884723c */ /* 0x040fe20000041808 */
[----:B------:R-:W3:Y:S07]  /*8120*/  LDSM.16.MT88.4 R8, [R140+0x3800] ;  /* 0x003800008c08783b */ /* 0x000eee0000004200 */
[C---:B--2---:R-:W-:Y:S01]  /*8130*/  HMMA.16816.F32.BF16 R100, R136.reuse, R104, R12 ;  /* 0x000000688864723c */ /* 0x044fe2000004180c */
[----:B------:R-:W2:Y:S07]  /*8140*/  LDSM.16.MT88.4 R12, [R3+0x3800] ;  /* 0x00380000030c783b */ /* 0x000eae0000004200 */
[C---:B------:R-:W-:Y:S01]  /*8150*/  HMMA.16816.F32.BF16 R104, R136.reuse, R106, R16 ;  /* 0x0000006a8868723c */ /* 0x040fe20000041810 */
[----:B------:R-:W5:Y:S07]  /*8160*/  LDSM.16.MT88.4 R16, [R127+0x3800] ;  /* 0x003800007f10783b */ /* 0x000f6e0000004200 */
[C---:B----4-:R-:W-:Y:S01]  /*8170*/  HMMA.16816.F32.BF16 R108, R136.reuse, R112, R20 ;  /* 0x00000070886c723c */ /* 0x050fe20000041814 */
[----:B------:R-:W-:Y:S07]  /*8180*/  LDSM.16.MT88.4 R20, [R140+0x5800] ;  /* 0x005800008c14783b */ /* 0x000fee0000004200 */
[C---:B------:R-:W-:Y:S08]  /*8190*/  HMMA.16816.F32.BF16 R112, R136.reuse, R114, R24 ;  /* 0x000000728870723c */ /* 0x040ff00000041818 */
[C---:B------:R-:W-:Y:S08]  /*81a0*/  HMMA.16816.F32.BF16 R116, R136.reuse, R120, R28 ;  /* 0x000000788874723c */ /* 0x040ff0000004181c */
[C---:B------:R-:W-:Y:S08]  /*81b0*/  HMMA.16816.F32.BF16 R120, R136.reuse, R122, R32 ;  /* 0x0000007a8878723c */ /* 0x040ff00000041820 */
[C---:B-1----:R-:W-:Y:S08]  /*81c0*/  HMMA.16816.F32.BF16 R36, R136.reuse, R4, R36 ;  /* 0x000000048824723c */ /* 0x042ff00000041824 */
[C---:B------:R-:W-:Y:S01]  /*81d0*/  HMMA.16816.F32.BF16 R40, R136.reuse, R6, R40 ;  /* 0x000000068828723c */ /* 0x040fe20000041828 */
[----:B------:R-:W1:Y:S07]  /*81e0*/  LDSM.16.MT88.4 R4, [R126+0x5800] ;  /* 0x005800007e04783b */ /* 0x000e6e0000004200 */
[C---:B---3--:R-:W-:Y:S08]  /*81f0*/  HMMA.16816.F32.BF16 R44, R136.reuse, R8, R44 ;  /* 0x00000008882c723c */ /* 0x048ff0000004182c */
[C---:B------:R-:W-:Y:S01]  /*8200*/  HMMA.16816.F32.BF16 R48, R136.reuse, R10, R48 ;  /* 0x0000000a8830723c */ /* 0x040fe20000041830 */
[----:B------:R3:W4:Y:S07]  /*8210*/  LDSM.16.MT88.4 R8, [R3+0x5800] ;  /* 0x005800000308783b */ /* 0x00072e0000004200 */
[C---:B--2---:R-:W-:Y:S08]  /*8220*/  HMMA.16816.F32.BF16 R52, R136.reuse, R12, R52 ;  /* 0x0000000c8834723c */ /* 0x044ff00000041834 */
[C---:B------:R-:W-:Y:S08]  /*8230*/  HMMA.16816.F32.BF16 R56, R136.reuse, R14, R56 ;  /* 0x0000000e8838723c */ /* 0x040ff00000041838 */
[C---:B-----5:R-:W-:Y:S04]  /*8240*/  HMMA.16816.F32.BF16 R60, R136.reuse, R16, R60 ;  /* 0x00000010883c723c */ /* 0x060fe8000004183c */
[----:B---3--:R-:W-:Y:S02]  /*8250*/  FADD.FTZ R3, R149, R0 ;  /* 0x0000000095037221 */ /* 0x008fe40000010000 */
[----:B------:R-:W-:Y:S02]  /*8260*/  FADD.FTZ R0, R144, R2 ;  /* 0x0000000290007221 */ /* 0x000fe40000010000 */
[C---:B------:R-:W-:Y:S04]  /*8270*/  HMMA.16816.F32.BF16 R64, R136.reuse, R18, R64 ;  /* 0x000000128840723c */ /* 0x040fe80000041840 */
[----:B------:R-:W-:Y:S02]  /*8280*/  FADD.FTZ R3, R143, R3 ;  /* 0x000000038f037221 */ /* 0x000fe40000010000 */
[----:B------:R-:W-:Y:S02]  /*8290*/  FADD.FTZ R2, R147, R0 ;  /* 0x0000000093027221 */ /* 0x000fe40000010000 */
[C---:B-1----:R-:W-:Y:S04]  /*82a0*/  HMMA.16816.F32.BF16 R68, R136.reuse, R4, R68 ;  /* 0x000000048844723c */ /* 0x042fe80000041844 */
[----:B------:R-:W-:Y:S02]  /*82b0*/  FADD.FTZ R0, R145, R3 ;  /* 0x0000000391007221 */ /* 0x000fe40000010000 */
[----:B------:R-:W-:Y:S01]  /*82c0*/  FADD.FTZ R3, R146, R2 ;  /* 0x0000000292037221 */ /* 0x000fe20000010000 */
[----:B------:R-:W-:Y:S01]  /*82d0*/  IADD3 R2, R198, 0x1, RZ ;  /* 0x00000001c6027810 */ /* 0x000fe20007ffe0ff */
[C---:B------:R-:W-:Y:S01]  /*82e0*/  HMMA.16816.F32.BF16 R72, R136.reuse, R6, R72 ;  /* 0x000000068848723c */ /* 0x040fe20000041848 */
[----:B------:R-:W1:Y:S03]  /*82f0*/  LDSM.16.MT88.4 R4, [R127+0x5800] ;  /* 0x005800007f04783b */ /* 0x000e660000004200 */
[----:B------:R-:W-:Y:S01]  /*8300*/  FADD.FTZ R0, R141, R0 ;  /* 0x000000008d007221 */ /* 0x000fe20000010000 */
[----:B------:R-:W-:Y:S01]  /*8310*/  SEL R198, R2, RZ, !P1 ;  /* 0x000000ff02c67207 */ /* 0x000fe20004800000 */
[----:B------:R-:W-:Y:S02]  /*8320*/  FADD.FTZ R202, R148, R3 ;  /* 0x0000000394ca7221 */ /* 0x000fe40000010000 */
[C---:B------:R-:W-:Y:S04]  /*8330*/  HMMA.16816.F32.BF16 R76, R136.reuse, R20, R76 ;  /* 0x00000014884c723c */ /* 0x040fe8000004184c */
[----:B------:R-:W-:Y:S04]  /*8340*/  FADD.FTZ R203, R142, R0 ;  /* 0x000000008ecb7221 */ /* 0x000fe80000010000 */
[C---:B------:R-:W-:Y:S08]  /*8350*/  HMMA.16816.F32.BF16 R80, R136.reuse, R22, R80 ;  /* 0x000000168850723c */ /* 0x040ff00000041850 */
[C---:B----4-:R-:W-:Y:S08]  /*8360*/  HMMA.16816.F32.BF16 R84, R136.reuse, R8, R84 ;  /* 0x000000088854723c */ /* 0x050ff00000041854 */
[C---:B------:R-:W-:Y:S08]  /*8370*/  HMMA.16816.F32.BF16 R88, R136.reuse, R10, R88 ;  /* 0x0000000a8858723c */ /* 0x040ff00000041858 */
[C---:B-1----:R-:W-:Y:S07]  /*8380*/  HMMA.16816.F32.BF16 R92, R136.reuse, R4, R92 ;  /* 0x00000004885c723c */ /* 0x042fee000004185c */
[----:B------:R-:W-:Y:S01]  /*8390*/  IADD3 R4, R172, -0x2, RZ ;  /* 0xfffffffeac047810 */ /* 0x000fe20007ffe0ff */
[----:B------:R-:W-:Y:S03]  /*83a0*/  HMMA.16816.F32.BF16 R96, R136, R6, R96 ;  /* 0x000000068860723c */ /* 0x000fe60000041860 */
[----:B------:R-:W-:Y:S11]  /*83b0*/  ISETP.GE.AND P0, PT, R4, R204, PT ;  /* 0x000000cc0400720c */ /* 0x000ff60003f06270 */
[----:B------:R-:W-:Y:S02]  /*83c0*/  @!UPT UIADD3 URZ, URZ, URZ, URZ ;  /* 0x0000003f3f3ff290 */ /* 0x000fe4000fffe03f */
[----:B------:R-:W-:-:S05]  /*83d0*/  @!P0 BRA `(.L_x_2607) ;  /* 0x0000050000008947 */ /* 0x000fca0003800000 */
[----:B------:R-:W-:Y:S01]  /*83e0*/  IADD3 R2, R205, R199, R216 ;  /* 0x000000c7cd027210 */ /* 0x000fe20007ffe0d8 */
[----:B------:R-:W-:Y:S01]  /*83f0*/  IMAD.MOV.U32 R173, RZ, RZ, RZ ;  /* 0x000000ffffad7224 */ /* 0x000fe200078e00ff */
[----:B------:R-:W-:Y:S01]  /*8400*/  SHF.R.S32.HI R223, RZ, 0x1f, R200 ;  /* 0x0000001fffdf7819 */ /* 0x000fe200000114c8 */
[----:B------:R-:W-:Y:S01]  /*8410*/  IMAD.SHL.U32 R18, R200, 0x2, RZ ;  /* 0x00000002c8127824 */ /* 0x000fe200078e00ff */
[----:B------:R-:W-:Y:S01]  /*8420*/  IADD3 R2, R2, -0x80, RZ ;  /* 0xffffff8002027810 */ /* 0x000fe20007ffe0ff */
[C---:B------:R-:W-:Y:S01]  /*8430*/  IMAD.SHL.U32 R17, R201.reuse, 0x2, RZ ;  /* 0x00000002c9117824 */ /* 0x040fe200078e00ff */
[----:B------:R-:W-:Y:S01]  /*8440*/  SHF.L.U64.HI R15, R200, 0x1, R223 ;  /* 0x00000001c80f7819 */ /* 0x000fe200000102df */
[----:B------:R-:W-:Y:S01]  /*8450*/  IMAD.SHL.U32 R16, R192, 0x2, RZ ;  /* 0x00000002c0107824 */ /* 0x000fe200078e00ff */
[----:B------:R-:W-:Y:S01]  /*8460*/  SHF.R.S32.HI R224, RZ, 0x1f, R201 ;  /* 0x0000001fffe07819 */ /* 0x000fe200000114c9 */
[----:B------:R-:W-:Y:S01]  /*8470*/  @P3 IMAD.HI.U32 R3, R2, c[0x0][0x2bc], RZ ;  /* 0x0000af0002033a27 */ /* 0x000fe200078e00ff */
[----:B------:R-:W-:Y:S02]  /*8480*/  SHF.R.S32.HI R223, RZ, 0x1f, R192 ;  /* 0x0000001fffdf7819 */ /* 0x000fe400000114c0 */
[----:B------:R-:W-:Y:S01]  /*8490*/  SHF.L.U64.HI R14, R201, 0x1, R224 ;  /* 0x00000001c90e7819 */ /* 0x000fe200000102e0 */
[----:B------:R-:W-:Y:S01]  /*84a0*/  IMAD.MOV.U32 R0, RZ, RZ, R2 ;  /* 0x000000ffff007224 */ /* 0x000fe200078e0002 */
[----:B------:R-:W-:Y:S02]  /*84b0*/  @P3 SHF.R.U32.HI R0, RZ, c[0x0][0x2c0], R3 ;  /* 0x0000b000ff003a19 */ /* 0x000fe40000011603 */
[----:B------:R-:W-:Y:S02]  /*84c0*/  SHF.L.U64.HI R13, R192, 0x1, R223 ;  /* 0x00000001c00d7819 */ /* 0x000fe400000102df */
        /* <DEDUP_REMOVED lines=22> */
.L_x_2650:
[----:B------:R-:W-:-:S05]  /*8630*/  BRA.DIV ~URZ, `(.L_x_2609) ;  /* 0x000063127f007947 */ /* 0x000fca000b800000 */
[----:B------:R-:W3:Y:S01]  /*8640*/  SHFL.IDX PT, R2, R12, RZ, 0x181f ;  /* 0x00181fff0c027589 */ /* 0x000ee200000e0000 */
[----:B------:R-:W-:Y:S01]  /*8650*/  ISETP.GE.AND P5, PT, R192, c[0x0][0x1d4], PT ;  /* 0x00007500c0007a0c */ /* 0x000fe20003fa6270 */
[----:B------:R-:W-:Y:S01]  /*8660*/  IMAD R0, R198, 0x6000, R221 ;  /* 0x00006000c6007824 */ /* 0x000fe200078e02dd */
[----:B------:R-:W-:Y:S02]  /*8670*/  ISETP.GE.AND P1, PT, R201, c[0x0][0x1d4], PT ;  /* 0x00007500c9007a0c */ /* 0x000fe40003f26270 */
[C---:B---3--:R-:W-:Y:S02]  /*8680*/  IADD3 R8, P0, R2.reuse, R16, RZ ;  /* 0x0000001002087210 */ /* 0x048fe40007f1e0ff */
[----:B------:R-:W-:Y:S03]  /*8690*/  IADD3 R6, P6, R2, R17, RZ ;  /* 0x0000001102067210 */ /* 0x000fe60007fde0ff */
[----:B--2---:R-:W-:Y:S01]  /*86a0*/  IMAD.X R9, R4, 0x1, R13, P0 ;  /* 0x0000000104097824 */ /* 0x004fe200000e060d */
[----:B------:R-:W-:Y:S01]  /*86b0*/  ISETP.GE.AND P0, PT, R200, c[0x0][0x1d4], PT ;  /* 0x00007500c8007a0c */ /* 0x000fe20003f06270 */
[----:B------:R-:W-:Y:S01]  /*86c0*/  IMAD.X R7, R4, 0x1, R14, P6 ;  /* 0x0000000104077824 */ /* 0x000fe200030e060e */
[----:B------:R-:W-:Y:S02]  /*86d0*/  IADD3 R10, P6, R2, R18, RZ ;  /* 0x00000012020a7210 */ /* 0x000fe40007fde0ff */
[----:B------:R-:W-:Y:S01]  /*86e0*/  @!PT LDS RZ, [RZ] ;  /* 0x00000000fffff984 */ /* 0x000fe20000000800 */
[----:B------:R-:W-:Y:S01]  /*86f0*/  @!PT LDS RZ, [RZ] ;  /* 0x00000000fffff984 */ /* 0x000fe20000000800 */
[----:B------:R2:W-:Y:S03]  /*8700*/  LDGSTS.E.BYPASS.LTC128B.128 [R0], [R8.64], !P5 ;  /* 0x0000000008007fae */ /* 0x0005e6000e901d46 */
[----:B------:R-:W-:Y:S01]  /*8710*/  IMAD.X R11, R4, 0x1, R15, P6 ;  /* 0x00000001040b7824 */ /* 0x000fe200030e060f */
[----:B------:R2:W-:Y:S04]  /*8720*/  LDGSTS.E.BYPASS.LTC128B.128 [R0+0x2000], [R6.64], !P1 ;  /* 0x0200000006007fae */ /* 0x0005e8000c901d46 */
[----:B------:R3:W4:Y:S04]  /*8730*/  SHFL.IDX PT, R4, R5, 0x1, 0x181f ;  /* 0x00381f0005047f89 */ /* 0x00072800000e0000 */
[----:B------:R5:W-:Y:S04]  /*8740*/  LDGSTS.E.BYPASS.LTC128B.128 [R0+0x4000], [R10.64], !P0 ;  /* 0x040000000a007fae */ /* 0x000be8000c101d46 */
[----:B------:R2:W1:Y:S02]  /*8750*/  SHFL.IDX PT, R2, R12, 0x1, 0x181f ;  /* 0x00381f000c027f89 */ /* 0x00046400000e0000 */
[----:B-1-3--:R-:W-:Y:S02]  /*8760*/  SEL R5, RZ, 0x10, P0 ;  /* 0x00000010ff057807 */ /* 0x00afe40000000000 */
[----:B-----5:R-:W-:Y:S02]  /*8770*/  SEL R11, RZ, 0x10, P5 ;  /* 0x00000010ff0b7807 */ /* 0x020fe40002800000 */
[----:B------:R-:W-:Y:S04]  /*8780*/  SEL R10, RZ, 0x10, P1 ;  /* 0x00000010ff0a7807 */ /* 0x000fe80000800000 */
.L_x_2651:
[----:B--2-4-:R-:W-:Y:S02]  /*8790*/  IADD3 R3, -R10, 0x10, RZ ;  /* 0x000000100a037810 */ /* 0x014fe40007ffe1ff */
[----:B------:R-:W-:Y:S02]  /*87a0*/  IADD3 R8, -R11, 0x10, RZ ;  /* 0x000000100b087810 */ /* 0x000fe40007ffe1ff */
[----:B------:R-:W-:Y:S02]  /*87b0*/  IADD3 R6, -R5, 0x10, RZ ;  /* 0x0000001005067810 */ /* 0x000fe40007ffe1ff */
[----:B------:R-:W-:Y:S02]  /*87c0*/  LOP3.LUT R7, R3, 0xf, RZ, 0xc0, !PT ;  /* 0x0000000f03077812 */ /* 0x000fe400078ec0ff */
[----:B------:R-:W-:Y:S02]  /*87d0*/  LOP3.LUT R8, R8, 0xf, RZ, 0xc0, !PT ;  /* 0x0000000f08087812 */ /* 0x000fe400078ec0ff */
[----:B------:R-:W-:Y:S02]  /*87e0*/  LOP3.LUT R3, R6, 0xf, RZ, 0xc0, !PT ;  /* 0x0000000f06037812 */ /* 0x000fe400078ec0ff */
[-C--:B------:R-:W-:Y:S02]  /*87f0*/  IADD3 R6, P6, P5, R7, R2.reuse, R17 ;  /* 0x0000000207067210 */ /* 0x080fe40007dde011 */
[----:B------:R-:W-:Y:S02]  /*8800*/  IADD3 R8, P1, P0, R8, R2, R16 ;  /* 0x0000000208087210 */ /* 0x000fe4000783e010 */
[-C--:B------:R-:W-:Y:S02]  /*8810*/  IADD3.X R7, RZ, R4.reuse, R14, P6, P5 ;  /* 0x00000004ff077210 */ /* 0x080fe400037ea40e */
[----:B------:R-:W-:Y:S02]  /*8820*/  ISETP.NE.U32.AND P6, PT, R11, RZ, PT ;  /* 0x000000ff0b00720c */ /* 0x000fe40003fc5070 */
[----:B------:R-:W-:Y:S02]  /*8830*/  IADD3.X R9, RZ, R4, R13, P1, P0 ;  /* 0x00000004ff097210 */ /* 0x000fe40000fe040d */
[----:B------:R-:W-:Y:S02]  /*8840*/  IADD3 R2, P1, P0, R3, R2, R18 ;  /* 0x0000000203027210 */ /* 0x000fe4000783e012 */
[----:B------:R-:W-:Y:S02]  /*8850*/  ISETP.NE.U32.AND P5, PT, R10, RZ, PT ;  /* 0x000000ff0a00720c */ /* 0x000fe40003fa5070 */
[----:B------:R-:W-:Y:S02]  /*8860*/  IADD3.X R3, RZ, R4, R15, P1, P0 ;  /* 0x00000004ff037210 */ /* 0x000fe40000fe040f */
[----:B------:R-:W-:Y:S03]  /*8870*/  ISETP.NE.U32.AND P0, PT, R5, RZ, PT ;  /* 0x000000ff0500720c */ /* 0x000fe60003f05070 */
[----:B------:R-:W-:Y:S01]  /*8880*/  @!PT LDS RZ, [RZ] ;  /* 0x00000000fffff984 */ /* 0x000fe20000000800 */
[----:B------:R-:W-:Y:S01]  /*8890*/  @!PT LDS RZ, [RZ] ;  /* 0x00000000fffff984 */ /* 0x000fe20000000800 */
[----:B------:R-:W-:Y:S01]  /*88a0*/  @!PT LDS RZ, [RZ] ;  /* 0x00000000fffff984 */ /* 0x000fe20000000800 */
[----:B------:R1:W-:Y:S06]  /*88b0*/  LDGSTS.E.BYPASS.LTC128B.128.ZFILL [R0+0x1000], [R8.64], P6 ;  /* 0x0100000008007fae */ /* 0x0003ec000b141d46 */
[----:B------:R1:W-:Y:S04]  /*88c0*/  LDGSTS.E.BYPASS.LTC128B.128.ZFILL [R0+0x3000], [R6.64], P5 ;  /* 0x0300000006007fae */ /* 0x0003e8000a941d46 */
[----:B------:R1:W-:Y:S02]  /*88d0*/  LDGSTS.E.BYPASS.LTC128B.128.ZFILL [R0+0x5000], [R2.64], P0 ;  /* 0x0500000002007fae */ /* 0x0003e40008141d46 */
.L_x_2607:
[----:B------:R-:W-:Y:S05]  /*88e0*/  BSYNC B0 ;  /* 0x0000000000007941 */ /* 0x000fea0003800000 */
.L_x_2606:
[C---:B------:R-:W-:Y:S01]  /*88f0*/  ISETP.GT.AND P0, PT, R172.reuse, R208, PT ;  /* 0x000000d0ac00720c */ /* 0x040fe20003f04270 */
[----:B------:R-:W0:Y:S01]  /*8900*/  LDGDEPBAR ;  /* 0x00000000000079af */ /* 0x000e220000000000 */
[C---:B------:R-:W-:Y:S01]  /*8910*/  ISETP.GE.AND P1, PT, R161.reuse, 0x1, PT ;  /* 0x00000001a100780c */ /* 0x040fe20003f26270 */
[----:B------:R-:W-:Y:S01]  /*8920*/  IMAD.MOV.U32 R127, RZ, RZ, R124 ;  /* 0x000000ffff7f7224 */ /* 0x000fe200078e007c */
[----:B------:R-:W-:Y:S01]  /*8930*/  IADD3 R161, R161, 0x1, RZ ;  /* 0x00000001a1a17810 */ /* 0x000fe20007ffe0ff */
[----:B------:R-:W-:Y:S01]  /*8940*/  IMAD.MOV.U32 R126, RZ, RZ, R125 ;  /* 0x000000ffff7e7224 */ /* 0x000fe200078e007d */
[----:B------:R-:W-:Y:S02]  /*8950*/  IADD3 R172, R172, -0x1, RZ ;  /* 0xffffffffacac7810 */ /* 0x000fe40007ffe0ff */
[----:B------:R-:W-:Y:S05]  /*8960*/  SEL R161, R161, RZ, !P1 ;  /* 0x000000ffa1a17207 */ /* 0x000fea0004800000 */
[----:B-1----:R-:W-:-:S05]  /*8970*/  @P0 BRA `(.L_x_2610) ;  /* 0xffffcc7000000947 */ /* 0x002fca000383ffff */
.L_x_2601:
[----:B------:R-:W-:Y:S01]  /*8980*/  ISETP.GE.AND P0, PT, R172, R204, PT ;  /* 0x000000ccac00720c */ /* 0x000fe20003f06270 */
[----:B------:R-:W-:Y:S01]  /*8990*/  IMAD.MOV.U32 R179, RZ, RZ, 0x1f ;  /* 0x0000001fffb37424 */ /* 0x000fe200078e00ff */
[----:B------:R-:W-:-:S11]  /*89a0*/  MOV R178, 0xffffffff ;  /* 0xffffffff00b27802 */ /* 0x000fd60000000f00 */
[----:B------:R-:W-:Y:S05]  /*89b0*/  @!P0 BRA `(.L_x_2611) ;  /* 0x00002ea000008947 */ /* 0x000fea0003800000 */
[----:B------:R-:W-:Y:S02]  /*89c0*/  MOV R126, R124 ;  /* 0x0000007c007e7202 */ /* 0x000fe40000000f00 */
[----:B------:R-:W-:Y:S02]  /*89d0*/  MOV R0, R125 ;  /* 0x0000007d00007202 */ /* 0x000fe40000000f00 */
.L_x_2621:
        /* <DEDUP_REMOVED lines=43> */
.L_x_2652:
        /* <DEDUP_REMOVED lines=22> */
.L_x_2653:
        /* <DEDUP_REMOVED lines=21> */
.L_x_2613:
[----:B------:R-:W-:Y:S05]  /*8f40*/  BSYNC B0 ;  /* 0x0000000000007941 */ /* 0x000fea0003800000 */
.L_x_2612:
[----:B------:R-:W0:Y:S01]  /*8f50*/  LDGDEPBAR ;  /* 0x00000000000079af */ /* 0x000e220000000000 */
[----:B------:R-:W-:Y:S01]  /*8f60*/  WARPSYNC 0xffffffff ;  /* 0xffffffff00007948 */ /* 0x000fe20003800000 */
[C---:B--23--:R-:W-:Y:S03]  /*8f70*/  HMMA.16816.F32.BF16 R4, R32.reuse, R8, RZ ;  /* 0x000000082004723c */ /* 0x04cfe600000418ff */
[----:B------:R-:W-:Y:S01]  /*8f80*/  ISETP.GE.AND P0, PT, R198, 0x1, PT ;  /* 0x00000001c600780c */ /* 0x000fe20003f06270 */
[C---:B------:R-:W-:Y:S01]  /*8f90*/  IMAD.IADD R3, R166.reuse, 0x1, R124 ;  /* 0x00000001a6037824 */ /* 0x040fe200078e027c */
        /* <DEDUP_REMOVED lines=184> */
.L_x_2654:
[----:B-12---:R-:W-:Y:S01]  /*9b20*/  FMNMX.FTZ R125, R125, R2, !PT ;  /* 0x000000027d7d7209 */ /* 0x006fe20007810000 */
[----:B------:R-:W-:Y:S01]  /*9b30*/  SHFL.BFLY PT, R3, R124, 0x2, 0x1f ;  /* 0x0c401f007c037f89 */ /* 0x000fe200000e0000 */
[----:B------:R-:W-:Y:S04]  /*9b40*/  DEPBAR.LE SB0, 0x2 ;  /* 0x000080800000791a */ /* 0x000fe80000000000 */
[----:B------:R-:W-:Y:S03]  /*9b50*/  BSSY B0, `(.L_x_2617) ;  /* 0x00001c6000007945 */ /* 0x000fe60003800000 */
[----:B------:R-:W1:Y:S08]  /*9b60*/  SHFL.BFLY PT, R2, R125, 0x1, 0x1f ;  /* 0x0c201f007d027f89 */ /* 0x000e7000000e0000 */
[----:B------:R-:W-:Y:S01]  /*9b70*/  BAR.SYNC.DEFER_BLOCKING 0x0 ;  /* 0x0000000000007b1d */ /* 0x000fe20000010000 */
[----:B-1----:R-:W-:Y:S02]  /*9b80*/  FMNMX.FTZ R125, R125, R2, !PT ;  /* 0x000000027d7d7209 */ /* 0x002fe40007810000 */
[----:B------:R-:W-:Y:S03]  /*9b90*/  FMNMX.FTZ R124, R124, R3, !PT ;  /* 0x000000037c7c7209 */ /* 0x000fe60007810000 */
[C---:B------:R-:W-:Y:S02]  /*9ba0*/  FADD.FTZ R0, -R125.reuse, R0 ;  /* 0x000000007d007221 */ /* 0x040fe40000010100 */
[----:B------:R-:W-:Y:S01]  /*9bb0*/  FMUL.FTZ R144, R125, c[0x0][0x2d0] ;  /* 0x0000b4007d907a20 */ /* 0x000fe20000410000 */
[----:B------:R-:W1:Y:S01]  /*9bc0*/  SHFL.BFLY PT, R3, R124, 0x1, 0x1f ;  /* 0x0c201f007c037f89 */ /* 0x000e6200000e0000 */
[----:B------:R-:W-:Y:S02]  /*9bd0*/  FMUL.FTZ R0, R0, c[0x0][0x2d0] ;  /* 0x0000b40000007a20 */ /* 0x000fe40000410000 */
[--C-:B------:R-:W-:Y:S02]  /*9be0*/  FFMA.FTZ R4, R4, c[0x0][0x2d0], -R144.reuse ;  /* 0x0000b40004047a23 */ /* 0x100fe40000010890 */
[----:B------:R2:W3:Y:S01]  /*9bf0*/  MUFU.EX2 R2, R0 ;  /* 0x0000000000027308 */ /* 0x0004e20000000800 */
        /* <DEDUP_REMOVED lines=9> */
[--C-:B------:R-:W-:Y:S01]  /*9c90*/  FFMA.FTZ R21, R21, c[0x0][0x2d0], -R144.reuse ;  /* 0x0000b40015157a23 */ /* 0x100fe20000010890 */
[----:B-1----:R-:W-:Y:S02]  /*9ca0*/  FMNMX.FTZ R124, R124, R3, !PT ;  /* 0x000000037c7c7209 */ /* 0x002fe40007810000 */
[----:B------:R-:W1:Y:S01]  /*9cb0*/  MUFU.EX2 R158, R5 ;  /* 0x00000005009e7308 */ /* 0x000e620000000800 */
[-C--:B------:R-:W-:Y:S01]  /*9cc0*/  IADD3 R3, R171, R160.reuse, RZ ;  /* 0x000000a0ab037210 */ /* 0x080fe20007ffe0ff */
[----:B------:R-:W-:Y:S02]  /*9cd0*/  FFMA.FTZ R25, R25, c[0x0][0x2d0], -R144 ;  /* 0x0000b40019197a23 */ /* 0x000fe40000010890 */
[----:B--2---:R-:W-:Y:S01]  /*9ce0*/  FADD.FTZ R0, -R124, R126 ;  /* 0x0000007e7c007221 */ /* 0x004fe20000010100 */
[----:B------:R-:W-:Y:S01]  /*9cf0*/  IADD3 R126, R170, R160, RZ ;  /* 0x000000a0aa7e7210 */ /* 0x000fe20007ffe0ff */
[----:B------:R-:W-:Y:S01]  /*9d00*/  FMUL.FTZ R145, R124, c[0x0][0x2d0] ;  /* 0x0000b4007c917a20 */ /* 0x000fe20000410000 */
[----:B------:R-:W-:Y:S01]  /*9d10*/  IADD3 R127, R168, R3, RZ ;  /* 0x00000003a87f7210 */ /* 0x000fe20007ffe0ff */
[----:B------:R-:W-:Y:S02]  /*9d20*/  FMUL.FTZ R0, R0, c[0x0][0x2d0] ;  /* 0x0000b40000007a20 */ /* 0x000fe40000410000 */
[----:B------:R-:W2:Y:S01]  /*9d30*/  LDSM.16.MT88.4 R140, [R126] ;  /* 0x000000007e8c783b */ /* 0x000ea20000004200 */
[--C-:B------:R-:W-:Y:S01]  /*9d40*/  FFMA.FTZ R6, R6, c[0x0][0x2d0], -R145.reuse ;  /* 0x0000b40006067a23 */ /* 0x100fe20000010891 */
[----:B------:R4:W-:Y:S01]  /*9d50*/  MUFU.EX2 R159, R8 ;  /* 0x00000008009f7308 */ /* 0x0009e20000000800 */
[--C-:B------:R-:W-:Y:S02]  /*9d60*/  FFMA.FTZ R7, R7, c[0x0][0x2d0], -R145.reuse ;  /* 0x0000b40007077a23 */ /* 0x100fe40000010891 */
[--C-:B------:R-:W-:Y:S02]  /*9d70*/  FFMA.FTZ R10, R10, c[0x0][0x2d0], -R145.reuse ;  /* 0x0000b4000a0a7a23 */ /* 0x100fe40000010891 */
[--C-:B------:R-:W-:Y:S02]  /*9d80*/  FFMA.FTZ R11, R11, c[0x0][0x2d0], -R145.reuse ;  /* 0x0000b4000b0b7a23 */ /* 0x100fe40000010891 */
[C---:B---3--:R-:W-:Y:S02]  /*9d90*/  FMUL.FTZ R4, R2.reuse, R128 ;  /* 0x0000008002047220 */ /* 0x048fe40000410000 */
[C---:B------:R-:W-:Y:S01]  /*9da0*/  FMUL.FTZ R100, R2.reuse, R100 ;  /* 0x0000006402647220 */ /* 0x040fe20000410000 */
[----:B------:R-:W3:Y:S01]  /*9db0*/  MUFU.EX2 R177, R9 ;  /* 0x0000000900b17308 */ /* 0x000ee20000000800 */
[----:B------:R-:W-:Y:S01]  /*9dc0*/  FMUL.FTZ R101, R2, R101 ;  /* 0x0000006502657220 */ /* 0x000fe20000410000 */
[----:B-1----:R-:W-:Y:S01]  /*9dd0*/  F2FP.BF16.PACK_AB R136, R158, R149 ;  /* 0x000000959e88723e */ /* 0x002fe200000010ff */
[C---:B------:R-:W-:Y:S02]  /*9de0*/  FMUL.FTZ R5, R2.reuse, R129 ;  /* 0x0000008102057220 */ /* 0x040fe40000410000 */
[C---:B------:R-:W-:Y:S02]  /*9df0*/  FMUL.FTZ R104, R2.reuse, R104 ;  /* 0x0000006802687220 */ /* 0x040fe40000410000 */
[C---:B------:R-:W-:Y:S02]  /*9e00*/  FMUL.FTZ R105, R2.reuse, R105 ;  /* 0x0000006902697220 */ /* 0x040fe40000410000 */
[C---:B------:R-:W-:Y:S01]  /*9e10*/  FMUL.FTZ R108, R2.reuse, R108 ;  /* 0x0000006c026c7220 */ /* 0x040fe20000410000 */
[----:B------:R-:W1:Y:S01]  /*9e20*/  MUFU.EX2 R0, R0 ;  /* 0x0000000000007308 */ /* 0x000e620000000800 */
[C---:B------:R-:W-:Y:S02]  /*9e30*/  FMUL.FTZ R109, R2.reuse, R109 ;  /* 0x0000006d026d7220 */ /* 0x040fe40000410000 */
[C---:B------:R-:W-:Y:S02]  /*9e40*/  FMUL.FTZ R112, R2.reuse, R112 ;  /* 0x0000007002707220 */ /* 0x040fe40000410000 */
[C---:B----4-:R-:W-:Y:S02]  /*9e50*/  FMUL.FTZ R8, R2.reuse, R132 ;  /* 0x0000008402087220 */ /* 0x050fe40000410000 */
[C---:B------:R-:W-:Y:S02]  /*9e60*/  FMUL.FTZ R113, R2.reuse, R113 ;  /* 0x0000007102717220 */ /* 0x040fe40000410000 */
[C---:B------:R-:W-:Y:S01]  /*9e70*/  FMUL.FTZ R116, R2.reuse, R116 ;  /* 0x0000007402747220 */ /* 0x040fe20000410000 */
[----:B------:R4:W-:Y:S01]  /*9e80*/  MUFU.EX2 R148, R6 ;  /* 0x0000000600947308 */ /* 0x0009e20000000800 */
[C---:B------:R-:W-:Y:S02]  /*9e90*/  FMUL.FTZ R117, R2.reuse, R117 ;  /* 0x0000007502757220 */ /* 0x040fe40000410000 */
[C---:B------:R-:W-:Y:S01]  /*9ea0*/  FMUL.FTZ R120, R2.reuse, R120 ;  /* 0x0000007802787220 */ /* 0x040fe20000410000 */
[----:B---3--:R-:W-:Y:S01]  /*9eb0*/  F2FP.BF16.PACK_AB R138, R177, R159 ;  /* 0x0000009fb18a723e */ /* 0x008fe200000010ff */
[C---:B------:R-:W-:Y:S02]  /*9ec0*/  FMUL.FTZ R9, R2.reuse, R133 ;  /* 0x0000008502097220 */ /* 0x040fe40000410000 */
[C---:B------:R-:W-:Y:S02]  /*9ed0*/  FMUL.FTZ R121, R2.reuse, R121 ;  /* 0x0000007902797220 */ /* 0x040fe40000410000 */
[C---:B------:R-:W-:Y:S01]  /*9ee0*/  FMUL.FTZ R36, R2.reuse, R36 ;  /* 0x0000002402247220 */ /* 0x040fe20000410000 */
[----:B------:R-:W3:Y:S01]  /*9ef0*/  MUFU.EX2 R157, R7 ;  /* 0x00000007009d7308 */ /* 0x000ee20000000800 */
[C---:B------:R-:W-:Y:S02]  /*9f00*/  FMUL.FTZ R37, R2.reuse, R37 ;  /* 0x0000002502257220 */ /* 0x040fe40000410000 */
[----:B------:R-:W-:Y:S02]  /*9f10*/  FMUL.FTZ R40, R2, R40 ;  /* 0x0000002802287220 */ /* 0x000fe40000410000 */
[C---:B-1----:R-:W-:Y:S02]  /*9f20*/  FMUL.FTZ R102, R0.reuse, R102 ;  /* 0x0000006600667220 */ /* 0x042fe40000410000 */
[C---:B------:R-:W-:Y:S02]  /*9f30*/  FMUL.FTZ R103, R0.reuse, R103 ;  /* 0x0000006700677220 */ /* 0x040fe40000410000 */
[C---:B------:R-:W-:Y:S01]  /*9f40*/  FMUL.FTZ R106, R0.reuse, R106 ;  /* 0x0000006a006a7220 */ /* 0x040fe20000410000 */
[----:B------:R1:W-:Y:S01]  /*9f50*/  MUFU.EX2 R174, R10 ;  /* 0x0000000a00ae7308 */ /* 0x0003e20000000800 */
[C---:B------:R-:W-:Y:S02]  /*9f60*/  FMUL.FTZ R107, R0.reuse, R107 ;  /* 0x0000006b006b7220 */ /* 0x040fe40000410000 */
[C---:B------:R-:W-:Y:S02]  /*9f70*/  FMUL.FTZ R110, R0.reuse, R110 ;  /* 0x0000006e006e7220 */ /* 0x040fe40000410000 */
[C---:B----4-:R-:W-:Y:S02]  /*9f80*/  FMUL.FTZ R6, R0.reuse, R130 ;  /* 0x0000008200067220 */ /* 0x050fe40000410000 */
[C---:B------:R-:W-:Y:S02]  /*9f90*/  FMUL.FTZ R111, R0.reuse, R111 ;  /* 0x0000006f006f7220 */ /* 0x040fe40000410000 */
[C---:B------:R-:W-:Y:S01]  /*9fa0*/  FMUL.FTZ R114, R0.reuse, R114 ;  /* 0x0000007200727220 */ /* 0x040fe20000410000 */
[----:B------:R-:W4:Y:S01]  /*9fb0*/  MUFU.EX2 R175, R11 ;  /* 0x0000000b00af7308 */ /* 0x000f220000000800 */
        /* <DEDUP_REMOVED lines=9> */
[C---:B-1----:R-:W-:Y:S02]  /*a050*/  FMUL.FTZ R10, R0.reuse, R134 ;  /* 0x00000086000a7220 */ /* 0x042fe40000410000 */
[----:B------:R-:W-:Y:S02]  /*a060*/  FMUL.FTZ R39, R0, R39 ;  /* 0x0000002700277220 */ /* 0x000fe40000410000 */
[----:B------:R-:W-:Y:S01]  /*a070*/  FMUL.FTZ R41, R2, R41 ;  /* 0x0000002902297220 */ /* 0x000fe20000410000 */
[----:B------:R-:W-:Y:S01]  /*a080*/  MUFU.EX2 R155, R17 ;  /* 0x00000011009b7308 */ /* 0x000fe20000000800 */
[C---:B------:R-:W-:Y:S02]  /*a090*/  FMUL.FTZ R42, R0.reuse, R42 ;  /* 0x0000002a002a7220 */ /* 0x040fe40000410000 */
[C---:B------:R-:W-:Y:S01]  /*a0a0*/  FMUL.FTZ R43, R0.reuse, R43 ;  /* 0x0000002b002b7220 */ /* 0x040fe20000410000 */
[----:B----4-:R-:W-:Y:S01]  /*a0b0*/  F2FP.BF16.PACK_AB R139, R175, R174 ;  /* 0x000000aeaf8b723e */ /* 0x010fe200000010ff */
[----:B------:R-:W-:Y:S02]  /*a0c0*/  FMUL.FTZ R11, R0, R135 ;  /* 0x00000087000b7220 */ /* 0x000fe40000410000 */
[----:B------:R-:W-:Y:S01]  /*a0d0*/  LDSM.16.MT88.4 R132, [R126+0x1800] ;  /* 0x001800007e84783b */ /* 0x000fe20000004200 */
[--C-:B------:R-:W-:Y:S02]  /*a0e0*/  FFMA.FTZ R18, R18, c[0x0][0x2d0], -R145.reuse ;  /* 0x0000b40012127a23 */ /* 0x100fe40000010891 */
[--C-:B------:R-:W-:Y:S01]  /*a0f0*/  FFMA.FTZ R19, R19, c[0x0][0x2d0], -R145.reuse ;  /* 0x0000b40013137a23 */ /* 0x100fe20000010891 */
[C---:B--2---:R-:W-:Y:S01]  /*a100*/  HMMA.16816.F32.BF16 R4, R136.reuse, R140, R4 ;  /* 0x0000008c8804723c */ /* 0x044fe20000041804 */
[----:B------:R-:W-:Y:S04]  /*a110*/  MUFU.EX2 R150, R18 ;  /* 0x0000001200967308 */ /* 0x000fe80000000800 */
[--C-:B------:R-:W-:Y:S02]  /*a120*/  FFMA.FTZ R22, R22, c[0x0][0x2d0], -R145.reuse ;  /* 0x0000b40016167a23 */ /* 0x100fe40000010891 */
[----:B------:R-:W-:Y:S01]  /*a130*/  IADD3 R140, R168, R126, RZ ;  /* 0x0000007ea88c7210 */ /* 0x000fe20007ffe0ff */
[C---:B------:R-:W-:Y:S03]  /*a140*/  HMMA.16816.F32.BF16 R8, R136.reuse, R142, R8 ;  /* 0x0000008e8808723c */ /* 0x040fe60000041808 */
[----:B------:R1:W-:Y:S01]  /*a150*/  MUFU.EX2 R151, R19 ;  /* 0x0000001300977308 */ /* 0x0003e20000000800 */
[----:B------:R-:W2:Y:S01]  /*a160*/  LDSM.16.MT88.4 R128, [R140] ;  /* 0x000000008c80783b */ /* 0x000ea20000004200 */
[--C-:B------:R-:W-:Y:S02]  /*a170*/  FFMA.FTZ R23, R23, c[0x0][0x2d0], -R145.reuse ;  /* 0x0000b40017177a23 */ /* 0x100fe40000010891 */
[--C-:B------:R-:W-:Y:S02]  /*a180*/  FFMA.FTZ R26, R26, c[0x0][0x2d0], -R145.reuse ;  /* 0x0000b4001a1a7a23 */ /* 0x100fe40000010891 */
[----:B------:R-:W-:Y:S03]  /*a190*/  FFMA.FTZ R27, R27, c[0x0][0x2d0], -R145 ;  /* 0x0000b4001b1b7a23 */ /* 0x000fe60000010891 */
        /* <DEDUP_REMOVED lines=10> */
[----:B-1----:R-:W-:Y:S01]  /*a240*/  LDSM.16.MT88.4 R16, [R140+0x800] ;  /* 0x000800008c10783b */ /* 0x002fe20000004200 */
        /* <DEDUP_REMOVED lines=10> */
[C---:B--2---:R-:W-:Y:S03]  /*a2f0*/  HMMA.16816.F32.BF16 R100, R136.reuse, R128, R100 ;  /* 0x000000808864723c */ /* 0x044fe60000041864 */
[C---:B------:R-:W-:Y:S02]  /*a300*/  FMUL.FTZ R60, R2.reuse, R60 ;  /* 0x0000003c023c7220 */ /* 0x040fe40000410000 */
[----:B------:R-:W-:Y:S02]  /*a310*/  FMUL.FTZ R61, R2, R61 ;  /* 0x0000003d023d7220 */ /* 0x000fe40000410000 */
[C---:B------:R-:W-:Y:S01]  /*a320*/  FMUL.FTZ R62, R0.reuse, R62 ;  /* 0x0000003e003e7220 */ /* 0x040fe20000410000 */
[C---:B------:R-:W-:Y:S01]  /*a330*/  HMMA.16816.F32.BF16 R104, R136.reuse, R130, R104 ;  /* 0x000000828868723c */ /* 0x040fe20000041868 */
[----:B------:R-:W1:Y:S01]  /*a340*/  LDSM.16.MT88.4 R128, [R3] ;  /* 0x000000000380783b */ /* 0x000e620000004200 */
[----:B------:R-:W2:Y:S02]  /*a350*/  MUFU.EX2 R154, R13 ;  /* 0x0000000d009a7308 */ /* 0x000ea40000000800 */
        /* <DEDUP_REMOVED lines=11> */
[----:B--2---:R-:W-:Y:S01]  /*a410*/  F2FP.BF16.PACK_AB R12, R154, R147 ;  /* 0x000000939a0c723e */ /* 0x004fe200000010ff */
        /* <DEDUP_REMOVED lines=29> */
[--C-:B------:R-:W-:Y:S02]  /*a5f0*/  FFMA.FTZ R24, R24, c[0x0][0x2d0], -R144.reuse ;  /* 0x0000b40018187a23 */ /* 0x100fe40000010890 */
[----:B------:R-:W-:Y:S01]  /*a600*/  FFMA.FTZ R2, R2, R202, R149 ;  /* 0x000000ca02027223 */ /* 0x000fe20000010095 */
[C---:B-1----:R-:W-:Y:S01]  /*a610*/  HMMA.16816.F32.BF16 R116, R136.reuse, R128, R116 ;  /* 0x000000808874723c */ /* 0x042fe20000041874 */
[----:B------:R1:W-:Y:S02]  /*a620*/  MUFU.EX2 R146, R24 ;  /* 0x0000001800927308 */ /* 0x0003e40000000800 */
[--C-:B------:R-:W-:Y:S02]  /*a630*/  FFMA.FTZ R14, R14, c[0x0][0x2d0], -R145.reuse ;  /* 0x0000b4000e0e7a23 */ /* 0x100fe40000010891 */
[--C-:B------:R-:W-:Y:S02]  /*a640*/  FFMA.FTZ R15, R15, c[0x0][0x2d0], -R145.reuse ;  /* 0x0000b4000f0f7a23 */ /* 0x100fe40000010891 */
[--C-:B------:R-:W-:Y:S01]  /*a650*/  FFMA.FTZ R28, R28, c[0x0][0x2d0], -R144.reuse ;  /* 0x0000b4001c1c7a23 */ /* 0x100fe20000010890 */
[C---:B------:R-:W-:Y:S01]  /*a660*/  HMMA.16816.F32.BF16 R120, R136.reuse, R130, R120 ;  /* 0x000000828878723c */ /* 0x040fe20000041878 */
[----:B------:R-:W2:Y:S02]  /*a670*/  LDSM.16.MT88.4 R128, [R126+0x2000] ;  /* 0x002000007e80783b */ /* 0x000ea40000004200 */
[----:B------:R3:W4:Y:S01]  /*a680*/  MUFU.EX2 R153, R14 ;  /* 0x0000000e00997308 */ /* 0x0007220000000800 */
[--C-:B------:R-:W-:Y:S02]  /*a690*/  FFMA.FTZ R29, R29, c[0x0][0x2d0], -R144.reuse ;  /* 0x0000b4001d1d7a23 */ /* 0x100fe40000010890 */
[--C-:B------:R-:W-:Y:S02]  /*a6a0*/  FFMA.FTZ R32, R32, c[0x0][0x2d0], -R144.reuse ;  /* 0x0000b40020207a23 */ /* 0x100fe40000010890 */
[----:B------:R-:W-:Y:S04]  /*a6b0*/  FFMA.FTZ R33, R33, c[0x0][0x2d0], -R144 ;  /* 0x0000b40021217a23 */ /* 0x000fe80000010890 */
[--C-:B------:R-:W-:Y:S01]  /*a6c0*/  FFMA.FTZ R30, R30, c[0x0][0x2d0], -R145.reuse ;  /* 0x0000b4001e1e7a23 */ /* 0x100fe20000010891 */
[----:B------:R-:W5:Y:S01]  /*a6d0*/  MUFU.EX2 R152, R15 ;  /* 0x0000000f00987308 */ /* 0x000f620000000800 */
[--C-:B------:R-:W-:Y:S02]  /*a6e0*/  FFMA.FTZ R31, R31, c[0x0][0x2d0], -R145.reuse ;  /* 0x0000b4001f1f7a23 */ /* 0x100fe40000010891 */
[--C-:B------:R-:W-:Y:S02]  /*a6f0*/  FFMA.FTZ R34, R34, c[0x0][0x2d0], -R145.reuse ;  /* 0x0000b40022227a23 */ /* 0x100fe40000010891 */
[----:B-1----:R-:W-:Y:S02]  /*a700*/  FFMA.FTZ R24, R0, R203, R148 ;  /* 0x000000cb00187223 */ /* 0x002fe40000010094 */
[----:B------:R-:W-:Y:S02]  /*a710*/  FADD.FTZ R0, R158, R2 ;  /* 0x000000029e007221 */ /* 0x000fe40000010000 */
[----:B------:R-:W-:Y:S01]  /*a720*/  FADD.FTZ R2, R157, R24 ;  /* 0x000000189d027221 */ /* 0x000fe20000010000 */
[----:B------:R-:W-:Y:S01]  /*a730*/  MUFU.EX2 R28, R28 ;  /* 0x0000001c001c7308 */ /* 0x000fe20000000800 */
[----:B------:R-:W-:Y:S02]  /*a740*/  FFMA.FTZ R35, R35, c[0x0][0x2d0], -R145 ;  /* 0x0000b40023237a23 */ /* 0x000fe40000010891 */
[----:B------:R-:W-:Y:S01]  /*a750*/  FADD.FTZ R0, R159, R0 ;  /* 0x000000009f007221 */ /* 0x000fe20000010000 */
[----:B---3--:R-:W-:Y:S01]  /*a760*/  F2FP.BF16.PACK_AB R14, R155, R156 ;  /* 0x0000009c9b0e723e */ /* 0x008fe200000010ff */
[----:B------:R-:W-:Y:S02]  /*a770*/  FADD.FTZ R2, R174, R2 ;  /* 0x00000002ae027221 */ /* 0x000fe40000010000 */
[----:B------:R-:W-:Y:S02]  /*a780*/  FADD.FTZ R0, R177, R0 ;  /* 0x00000000b1007221 */ /* 0x000fe40000010000 */
[----:B------:R-:W-:Y:S01]  /*a790*/  FADD.FTZ R2, R175, R2 ;  /* 0x00000002af027221 */ /* 0x000fe20000010000 */
[----:B------:R-:W-:Y:S01]  /*a7a0*/  MUFU.EX2 R29, R29 ;  /* 0x0000001d001d7308 */ /* 0x000fe20000000800 */
[----:B------:R-:W-:Y:S02]  /*a7b0*/  FADD.FTZ R0, R147, R0 ;  /* 0x0000000093007221 */ /* 0x000fe40000010000 */
[----:B----4-:R-:W-:Y:S01]  /*a7c0*/  FADD.FTZ R2, R153, R2 ;  /* 0x0000000299027221 */ /* 0x010fe20000010000 */
[----:B-----5:R-:W-:Y:S01]  /*a7d0*/  F2FP.BF16.PACK_AB R13, R152, R153 ;  /* 0x00000099980d723e */ /* 0x020fe200000010ff */
[----:B------:R-:W-:Y:S01]  /*a7e0*/  FADD.FTZ R0, R154, R0 ;  /* 0x000000009a007221 */ /* 0x000fe20000010000 */
[----:B------:R-:W-:Y:S01]  /*a7f0*/  F2FP.BF16.PACK_AB R15, R151, R150 ;  /* 0x00000096970f723e */ /* 0x000fe200000010ff */
[----:B------:R-:W-:Y:S01]  /*a800*/  FADD.FTZ R2, R152, R2 ;  /* 0x0000000298027221 */ /* 0x000fe20000010000 */
[C---:B--2---:R-:W-:Y:S02]  /*a810*/  HMMA.16816.F32.BF16 R36, R136.reuse, R128, R36 ;  /* 0x000000808824723c */ /* 0x044fe40000041824 */
[----:B------:R-:W-:Y:S01]  /*a820*/  MUFU.EX2 R32, R32 ;  /* 0x0000002000207308 */ /* 0x000fe20000000800 */
[----:B------:R-:W-:Y:S02]  /*a830*/  FADD.FTZ R0, R156, R0 ;  /* 0x000000009c007221 */ /* 0x000fe40000010000 */
[----:B------:R-:W-:Y:S02]  /*a840*/  FADD.FTZ R2, R150, R2 ;  /* 0x0000000296027221 */ /* 0x000fe40000010000 */
[----:B------:R-:W-:Y:S01]  /*a850*/  FADD.FTZ R0, R155, R0 ;  /* 0x000000009b007221 */ /* 0x000fe20000010000 */
[C---:B------:R-:W-:Y:S01]  /*a860*/  HMMA.16816.F32.BF16 R40, R136.reuse, R130, R40 ;  /* 0x000000828828723c */ /* 0x040fe20000041828 */
[----:B------:R-:W1:Y:S03]  /*a870*/  LDSM.16.MT88.4 R128, [R140+0x2000] ;  /* 0x002000008c80783b */ /* 0x000e660000004200 */
[----:B------:R-:W-:Y:S01]  /*a880*/  MUFU.EX2 R33, R33 ;  /* 0x0000002100217308 */ /* 0x000fe20000000800 */
[----:B------:R-:W-:Y:S02]  /*a890*/  FADD.FTZ R2, R151, R2 ;  /* 0x0000000297027221 */ /* 0x000fe40000010000 */
[----:B------:R-:W-:Y:S05]  /*a8a0*/  FADD.FTZ R0, R142, R0 ;  /* 0x000000008e007221 */ /* 0x000fea0000010000 */
[----:B------:R-:W-:Y:S02]  /*a8b0*/  FADD.FTZ R0, R141, R0 ;  /* 0x000000008d007221 */ /* 0x000fe40000010000 */
[----:B------:R-:W-:Y:S02]  /*a8c0*/  MUFU.EX2 R30, R30 ;  /* 0x0000001e001e7308 */ /* 0x000fe40000000800 */
[----:B------:R-:W-:Y:S08]  /*a8d0*/  FADD.FTZ R0, R146, R0 ;  /* 0x0000000092007221 */ /* 0x000ff00000010000 */
[----:B------:R-:W-:Y:S10]  /*a8e0*/  MUFU.EX2 R31, R31 ;  /* 0x0000001f001f7308 */ /* 0x000ff40000000800 */
[----:B------:R-:W-:Y:S01]  /*a8f0*/  MUFU.EX2 R34, R34 ;  /* 0x0000002200227308 */ /* 0x000fe20000000800 */
[C---:B-1----:R-:W-:Y:S09]  /*a900*/  HMMA.16816.F32.BF16 R44, R136.reuse, R128, R44 ;  /* 0x00000080882c723c */ /* 0x042ff2000004182c */
[----:B------:R-:W-:Y:S01]  /*a910*/  MUFU.EX2 R35, R35 ;  /* 0x0000002300237308 */ /* 0x000fe20000000800 */
        /* <DEDUP_REMOVED lines=22> */
[----:B------:R-:W-:Y:S01]  /*aa80*/  MUFU.EX2 R136, R26 ;  /* 0x0000001a00887308 */ /* 0x000fe20000000800 */
[----:B--2---:R-:W-:Y:S09]  /*aa90*/  FADD.FTZ R2, R138, R2 ;  /* 0x000000028a027221 */ /* 0x004ff20000010000 */
[----:B------:R2:W5:Y:S01]  /*aaa0*/  MUFU.EX2 R137, R27 ;  /* 0x0000001b00897308 */ /* 0x0005620000000800 */
[----:B---3--:R-:W-:Y:S01]  /*aab0*/  LDSM.16.MT88.4 R20, [R140+0x1000] ;  /* 0x001000008c14783b */ /* 0x008fe20000004200 */
[----:B----4-:R-:W-:Y:S01]  /*aac0*/  FADD.FTZ R2, R139, R2 ;  /* 0x000000028b027221 */ /* 0x010fe20000010000 */
[C---:B-1----:R-:W-:Y:S08]  /*aad0*/  HMMA.16816.F32.BF16 R4, R12.reuse, R128, R4 ;  /* 0x000000800c04723c */ /* 0x042ff00000041804 */
[C---:B------:R-:W-:Y:S01]  /*aae0*/  HMMA.16816.F32.BF16 R8, R12.reuse, R130, R8 ;  /* 0x000000820c08723c */ /* 0x040fe20000041808 */
[----:B--2---:R-:W-:Y:S07]  /*aaf0*/  LDSM.16.MT88.4 R24, [R3+0x1800] ;  /* 0x001800000318783b */ /* 0x004fee0000004200 */
[C---:B------:R-:W-:Y:S08]  /*ab00*/  HMMA.16816.F32.BF16 R100, R12.reuse, R16, R100 ;  /* 0x000000100c64723c */ /* 0x040ff00000041864 */
        /* <DEDUP_REMOVED lines=33> */
[----:B------:R-:W-:Y:S03]  /*ad20*/  F2FP.BF16.PACK_AB R14, R143, R146 ;  /* 0x000000928f0e723e */ /* 0x000fe600000010ff */
[----:B------:R-:W-:Y:S02]  /*ad30*/  F2FP.BF16.PACK_AB R13, R139, R138 ;  /* 0x0000008a8b0d723e */ /* 0x000fe400000010ff */
[----:B-----5:R-:W-:Y:S07]  /*ad40*/  F2FP.BF16.PACK_AB R15, R137, R136 ;  /* 0x00000088890f723e */ /* 0x020fee00000010ff */
        /* <DEDUP_REMOVED lines=40> */
[C---:B------:R-:W-:Y:S01]  /*afd0*/  HMMA.16816.F32.BF16 R128, R12.reuse, R132, R4 ;  /* 0x000000840c80723c */ /* 0x040fe20000041804 */
[----:B------:R-:W2:Y:S07]  /*afe0*/  LDSM.16.MT88.4 R4, [R127+0x1800] ;  /* 0x001800007f04783b */ /* 0x000eae0000004200 */
[C---:B------:R-:W-:Y:S01]  /*aff0*/  HMMA.16816.F32.BF16 R132, R12.reuse, R134, R8 ;  /* 0x000000860c84723c */ /* 0x040fe20000041808 */
[----:B------:R-:W3:Y:S07]  /*b000*/  LDSM.16.MT88.4 R8, [R126+0x3800] ;  /* 0x003800007e08783b */ /* 0x000eee0000004200 */
[C---:B-1----:R-:W-:Y:S08]  /*b010*/  HMMA.16816.F32.BF16 R100, R12.reuse, R16, R100 ;  /* 0x000000100c64723c */ /* 0x042ff00000041864 */
[C---:B------:R-:W-:Y:S01]  /*b020*/  HMMA.16816.F32.BF16 R104, R12.reuse, R18, R104 ;  /* 0x000000120c68723c */ /* 0x040fe20000041868 */
[----:B------:R-:W1:Y:S07]  /*b030*/  LDSM.16.MT88.4 R16, [R140+0x3800] ;  /* 0x003800008c10783b */ /* 0x000e6e0000004200 */
[C---:B------:R-:W-:Y:S08]  /*b040*/  HMMA.16816.F32.BF16 R108, R12.reuse, R24, R108 ;  /* 0x000000180c6c723c */ /* 0x040ff0000004186c */
[C---:B------:R-:W-:Y:S01]  /*b050*/  HMMA.16816.F32.BF16 R112, R12.reuse, R26, R112 ;  /* 0x0000001a0c70723c */ /* 0x040fe20000041870 */
[----:B------:R4:W-:Y:S07]  /*b060*/  LDSM.16.MT88.4 R24, [R3+0x5800] ;  /* 0x005800000318783b */ /* 0x0009ee0000004200 */
[C---:B--2---:R-:W-:Y:S08]  /*b070*/  HMMA.16816.F32.BF16 R116, R12.reuse, R4, R116 ;  /* 0x000000040c74723c */ /* 0x044ff00000041874 */
[C---:B------:R-:W-:Y:S01]  /*b080*/  HMMA.16816.F32.BF16 R120, R12.reuse, R6, R120 ;  /* 0x000000060c78723c */ /* 0x040fe20000041878 */
[----:B------:R-:W2:Y:S07]  /*b090*/  LDSM.16.MT88.4 R4, [R127+0x3800] ;  /* 0x003800007f04783b */ /* 0x000eae0000004200 */
[C---:B---3--:R-:W-:Y:S04]  /*b0a0*/  HMMA.16816.F32.BF16 R36, R12.reuse, R8, R36 ;  /* 0x000000080c24723c */ /* 0x048fe80000041824 */
[----:B----4-:R-:W-:Y:S02]  /*b0b0*/  FADD.FTZ R3, R136, R2 ;  /* 0x0000000288037221 */ /* 0x010fe40000010000 */
[----:B------:R-:W-:Y:S02]  /*b0c0*/  FADD.FTZ R2, R143, R0 ;  /* 0x000000008f027221 */ /* 0x000fe40000010000 */
[C---:B------:R-:W-:Y:S01]  /*b0d0*/  HMMA.16816.F32.BF16 R40, R12.reuse, R10, R40 ;  /* 0x0000000a0c28723c */ /* 0x040fe20000041828 */
[----:B------:R-:W3:Y:S03]  /*b0e0*/  LDSM.16.MT88.4 R8, [R126+0x5800] ;  /* 0x005800007e08783b */ /* 0x000ee60000004200 */
[----:B------:R-:W-:Y:S01]  /*b0f0*/  FADD.FTZ R0, R137, R3 ;  /* 0x0000000389007221 */ /* 0x000fe20000010000 */
[----:B------:R-:W-:Y:S01]  /*b100*/  IADD3 R3, R172, -0x2, RZ ;  /* 0xfffffffeac037810 */ /* 0x000fe20007ffe0ff */
[----:B------:R-:W-:Y:S02]  /*b110*/  FADD.FTZ R2, R28, R2 ;  /* 0x000000021c027221 */ /* 0x000fe40000010000 */
[C---:B-1----:R-:W-:Y:S03]  /*b120*/  HMMA.16816.F32.BF16 R44, R12.reuse, R16, R44 ;  /* 0x000000100c2c723c */ /* 0x042fe6000004182c */
[----:B------:R-:W-:Y:S01]  /*b130*/  ISETP.GE.AND P0, PT, R3, R204, PT ;  /* 0x000000cc0300720c */ /* 0x000fe20003f06270 */
[----:B------:R-:W-:Y:S02]  /*b140*/  FADD.FTZ R0, R30, R0 ;  /* 0x000000001e007221 */ /* 0x000fe40000010000 */
[----:B------:R-:W-:Y:S02]  /*b150*/  FADD.FTZ R2, R29, R2 ;  /* 0x000000021d027221 */ /* 0x000fe40000010000 */
        /* <DEDUP_REMOVED lines=11> */
[C---:B------:R-:W-:Y:S08]  /*b210*/  HMMA.16816.F32.BF16 R64, R12.reuse, R6, R64 ;  /* 0x000000060c40723c */ /* 0x040ff00000041840 */
[C---:B---3--:R-:W-:Y:S08]  /*b220*/  HMMA.16816.F32.BF16 R68, R12.reuse, R8, R68 ;  /* 0x000000080c44723c */ /* 0x048ff00000041844 */
[C---:B------:R-:W-:Y:S08]  /*b230*/  HMMA.16816.F32.BF16 R72, R12.reuse, R10, R72 ;  /* 0x0000000a0c48723c */ /* 0x040ff00000041848 */
[C---:B-1----:R-:W-:Y:S08]  /*b240*/  HMMA.16816.F32.BF16 R76, R12.reuse, R16, R76 ;  /* 0x000000100c4c723c */ /* 0x042ff0000004184c */
[C---:B------:R-:W-:Y:S08]  /*b250*/  HMMA.16816.F32.BF16 R80, R12.reuse, R18, R80 ;  /* 0x000000120c50723c */ /* 0x040ff00000041850 */
[C---:B------:R-:W-:Y:S08]  /*b260*/  HMMA.16816.F32.BF16 R84, R12.reuse, R24, R84 ;  /* 0x000000180c54723c */ /* 0x040ff00000041854 */
[C---:B------:R-:W-:Y:S08]  /*b270*/  HMMA.16816.F32.BF16 R88, R12.reuse, R26, R88 ;  /* 0x0000001a0c58723c */ /* 0x040ff00000041858 */
[C---:B----4-:R-:W-:Y:S08]  /*b280*/  HMMA.16816.F32.BF16 R92, R12.reuse, R20, R92 ;  /* 0x000000140c5c723c */ /* 0x050ff0000004185c */
        /* <DEDUP_REMOVED lines=40> */
.L_x_2655:
[----:B------:R-:W-:-:S05]  /*b510*/  BRA.DIV ~URZ, `(.L_x_2620) ;  /* 0x00003a127f007947 */ /* 0x000fca000b800000 */
[----:B------:R-:W3:Y:S01]  /*b520*/  SHFL.IDX PT, R2, R12, RZ, 0x181f ;  /* 0x00181fff0c027589 */ /* 0x000ee200000e0000 */
[----:B------:R-:W-:Y:S01]  /*b530*/  ISETP.GE.AND P4, PT, R192, c[0x0][0x1d4], PT ;  /* 0x00007500c0007a0c */ /* 0x000fe20003f86270 */
[----:B------:R-:W-:Y:S01]  /*b540*/  IMAD R0, R198, 0x6000, R221 ;  /* 0x00006000c6007824 */ /* 0x000fe200078e02dd */
[----:B------:R-:W-:Y:S02]  /*b550*/  ISETP.GE.AND P1, PT, R201, c[0x0][0x1d4], PT ;  /* 0x00007500c9007a0c */ /* 0x000fe40003f26270 */
[----:B------:R-:W-:Y:S02]  /*b560*/  ISETP.GE.AND P0, PT, R200, c[0x0][0x1d4], PT ;  /* 0x00007500c8007a0c */ /* 0x000fe40003f06270 */
[C---:B---3--:R-:W-:Y:S02]  /*b570*/  IADD3 R8, P5, R2.reuse, R16, RZ ;  /* 0x0000001002087210 */ /* 0x048fe40007fbe0ff */
[----:B------:R-:W-:Y:S03]  /*b580*/  IADD3 R6, P6, R2, R17, RZ ;  /* 0x0000001102067210 */ /* 0x000fe60007fde0ff */
[----:B--2---:R-:W-:Y:S01]  /*b590*/  IMAD.X R9, R4, 0x1, R13, P5 ;  /* 0x0000000104097824 */ /* 0x004fe200028e060d */
[----:B------:R-:W-:Y:S01]  /*b5a0*/  IADD3 R10, P5, R2, R18, RZ ;  /* 0x00000012020a7210 */ /* 0x000fe20007fbe0ff */
[C---:B------:R-:W-:Y:S01]  /*b5b0*/  IMAD.X R7, R4.reuse, 0x1, R14, P6 ;  /* 0x0000000104077824 */ /* 0x040fe200030e060e */
[----:B------:R-:W2:Y:S03]  /*b5c0*/  SHFL.IDX PT, R2, R12, 0x1, 0x181f ;  /* 0x00381f000c027f89 */ /* 0x000ea600000e0000 */
[----:B------:R-:W-:Y:S01]  /*b5d0*/  IMAD.X R11, R4, 0x1, R15, P5 ;  /* 0x00000001040b7824 */ /* 0x000fe200028e060f */
[----:B------:R-:W-:Y:S01]  /*b5e0*/  @!PT LDS RZ, [RZ] ;  /* 0x00000000fffff984 */ /* 0x000fe20000000800 */
[----:B------:R3:W-:Y:S04]  /*b5f0*/  LDGSTS.E.BYPASS.LTC128B.128 [R0], [R8.64], !P4 ;  /* 0x0000000008007fae */ /* 0x0007e8000e101d46 */
[----:B------:R4:W-:Y:S04]  /*b600*/  LDGSTS.E.BYPASS.LTC128B.128 [R0+0x2000], [R6.64], !P1 ;  /* 0x0200000006007fae */ /* 0x0009e8000c901d46 */
[----:B------:R5:W-:Y:S04]  /*b610*/  LDGSTS.E.BYPASS.LTC128B.128 [R0+0x4000], [R10.64], !P0 ;  /* 0x040000000a007fae */ /* 0x000be8000c101d46 */
[----:B------:R1:W2:Y:S01]  /*b620*/  SHFL.IDX PT, R4, R5, 0x1, 0x181f ;  /* 0x00381f0005047f89 */ /* 0x0002a200000e0000 */
[----:B----4-:R-:W-:Y:S02]  /*b630*/  SEL R7, RZ, 0x10, P0 ;  /* 0x00000010ff077807 */ /* 0x010fe40000000000 */
[----:B-1----:R-:W-:Y:S02]  /*b640*/  SEL R5, RZ, 0x10, P4 ;  /* 0x00000010ff057807 */ /* 0x002fe40002000000 */
[----:B-----5:R-:W-:Y:S02]  /*b650*/  SEL R10, RZ, 0x10, P1 ;  /* 0x00000010ff0a7807 */ /* 0x020fe40000800000 */
.L_x_2656:
[----:B--23--:R-:W-:Y:S02]  /*b660*/  IADD3 R8, -R5, 0x10, RZ ;  /* 0x0000001005087810 */ /* 0x00cfe40007ffe1ff */
[----:B------:R-:W-:Y:S02]  /*b670*/  IADD3 R3, -R10, 0x10, RZ ;  /* 0x000000100a037810 */ /* 0x000fe40007ffe1ff */
[----:B------:R-:W-:Y:S02]  /*b680*/  LOP3.LUT R8, R8, 0xf, RZ, 0xc0, !PT ;  /* 0x0000000f08087812 */ /* 0x000fe400078ec0ff */
[----:B------:R-:W-:Y:S02]  /*b690*/  LOP3.LUT R3, R3, 0xf, RZ, 0xc0, !PT ;  /* 0x0000000f03037812 */ /* 0x000fe400078ec0ff */
[----:B------:R-:W-:Y:S02]  /*b6a0*/  IADD3 R9, -R7, 0x10, RZ ;  /* 0x0000001007097810 */ /* 0x000fe40007ffe1ff */
[-C--:B------:R-:W-:Y:S02]  /*b6b0*/  IADD3 R8, P5, P4, R8, R2.reuse, R16 ;  /* 0x0000000208087210 */ /* 0x080fe40007cbe010 */
[----:B------:R-:W-:Y:S02]  /*b6c0*/  ISETP.NE.U32.AND P6, PT, R5, RZ, PT ;  /* 0x000000ff0500720c */ /* 0x000fe40003fc5070 */
[----:B------:R-:W-:Y:S02]  /*b6d0*/  IADD3 R6, P1, P0, R3, R2, R17 ;  /* 0x0000000203067210 */ /* 0x000fe4000783e011 */
[----:B------:R-:W-:Y:S02]  /*b6e0*/  LOP3.LUT R3, R9, 0xf, RZ, 0xc0, !PT ;  /* 0x0000000f09037812 */ /* 0x000fe400078ec0ff */
[-C--:B------:R-:W-:Y:S02]  /*b6f0*/  IADD3.X R9, RZ, R4.reuse, R13, P5, P4 ;  /* 0x00000004ff097210 */ /* 0x080fe40002fe840d */
[----:B------:R-:W-:Y:S02]  /*b700*/  ISETP.NE.U32.AND P5, PT, R10, RZ, PT ;  /* 0x000000ff0a00720c */ /* 0x000fe40003fa5070 */
[----:B------:R-:W-:Y:S02]  /*b710*/  ISETP.NE.U32.AND P4, PT, R7, RZ, PT ;  /* 0x000000ff0700720c */ /* 0x000fe40003f85070 */
[----:B------:R-:W-:Y:S01]  /*b720*/  IADD3.X R7, RZ, R4, R14, P1, P0 ;  /* 0x00000004ff077210 */ /* 0x000fe20000fe040e */
[----:B------:R-:W-:Y:S01]  /*b730*/  @!PT LDS RZ, [RZ] ;  /* 0x00000000fffff984 */ /* 0x000fe20000000800 */
[----:B------:R-:W-:Y:S01]  /*b740*/  @!PT LDS RZ, [RZ] ;  /* 0x00000000fffff984 */ /* 0x000fe20000000800 */
[----:B------:R-:W-:Y:S01]  /*b750*/  @!PT LDS RZ, [RZ] ;  /* 0x00000000fffff984 */ /* 0x000fe20000000800 */
[----:B------:R1:W-:Y:S01]  /*b760*/  LDGSTS.E.BYPASS.LTC128B.128.ZFILL [R0+0x1000], [R8.64], P6 ;  /* 0x0100000008007fae */ /* 0x0003e2000b141d46 */
[----:B------:R-:W-:Y:S04]  /*b770*/  IADD3 R2, P1, P0, R3, R2, R18 ;  /* 0x0000000203027210 */ /* 0x000fe8000783e012 */
[----:B------:R-:W-:Y:S03]  /*b780*/  IADD3.X R3, RZ, R4, R15, P1, P0 ;  /* 0x00000004ff037210 */ /* 0x000fe60000fe040f */
[----:B------:R1:W-:Y:S04]  /*b790*/  LDGSTS.E.BYPASS.LTC128B.128.ZFILL [R0+0x3000], [R6.64], P5 ;  /* 0x0300000006007fae */ /* 0x0003e8000a941d46 */
[----:B------:R1:W-:Y:S02]  /*b7a0*/  LDGSTS.E.BYPASS.LTC128B.128.ZFILL [R0+0x5000], [R2.64], P4 ;  /* 0x0500000002007fae */ /* 0x0003e4000a141d46 */
.L_x_2618:
[----:B------:R-:W-:Y:S05]  /*b7b0*/  BSYNC B0 ;  /* 0x0000000000007941 */ /* 0x000fea0003800000 */
.L_x_2617:
        /* <DEDUP_REMOVED lines=10> */
.L_x_2611:
[----:B------:R-:W-:Y:S05]  /*b860*/  BRA.DIV ~URZ, `(.L_x_2622) ;  /* 0x000039127f007947 */ /* 0x000fea000b800000 */
[----:B------:R1:W2:Y:S02]  /*b870*/  SHFL.BFLY PT, R0, R202, 0x2, 0x1f ;  /* 0x0c401f00ca007f89 */ /* 0x0002a400000e0000 */
.L_x_2657:
[----:B--2---:R-:W-:Y:S01]  /*b880*/  FADD.FTZ R0, R0, R202 ;  /* 0x000000ca00007221 */ /* 0x004fe20000010000 */
[----:B------:R-:W-:Y:S05]  /*b890*/  BRA.DIV ~URZ, `(.L_x_2623) ;  /* 0x000039427f007947 */ /* 0x000fea000b800000 */
[----:B------:R-:W2:Y:S04]  /*b8a0*/  SHFL.BFLY PT, R4, R203, 0x2, 0x1f ;  /* 0x0c401f00cb047f89 */ /* 0x000ea800000e0000 */
[----:B------:R-:W3:Y:S01]  /*b8b0*/  SHFL.BFLY PT, R2, R0, 0x1, 0x1f ;  /* 0x0c201f0000027f89 */ /* 0x000ee200000e0000 */
[----:B--2---:R-:W-:-:S02]  /*b8c0*/  FADD.FTZ R4, R4, R203 ;  /* 0x000000cb04047221 */ /* 0x004fc40000010000 */
[----:B---3--:R-:W-:-:S03]  /*b8d0*/  FADD.FTZ R0, R0, R2 ;  /* 0x0000000200007221 */ /* 0x008fc60000010000 */
[----:B------:R2:W3:Y:S04]  /*b8e0*/  SHFL.BFLY PT, R3, R4, 0x1, 0x1f ;  /* 0x0c201f0004037f89 */ /* 0x0004e800000e0000 */
.L_x_2658:
        /* <DEDUP_REMOVED lines=62> */
[----:B--2---:R-:W-:Y:S02]  /*bcd0*/  FMUL.FTZ R130, R0, R130 ;  /* 0x0000008200827220 */ /* 0x004fe40000410000 */
        /* <DEDUP_REMOVED lines=54> */
.L_x_2576:
        /* <DEDUP_REMOVED lines=17> */
.L_x_2625:
[----:B------:R-:W-:Y:S05]  /*c150*/  BSYNC B0 ;  /* 0x0000000000007941 */ /* 0x000fea0003800000 */
.L_x_2624:
        /* <DEDUP_REMOVED lines=15> */
[----:B-1---5:R-:W-:Y:S05]  /*c250*/  CALL.REL.NOINC `($__internal_43_$__cuda_sm70_shflsync_idx_p) ;  /* 0x0000314000007944 */ /* 0x022fea0003c00000 */
.L_x_2628:
[----:B------:R-:W2:Y:S01]  /*c260*/  LDL R6, [R1+0x4] ;  /* 0x0000040001067983 */ /* 0x000ea20000100800 */
[----:B------:R-:W-:Y:S01]  /*c270*/  IMAD.MOV.U32 R5, RZ, RZ, 0x1 ;  /* 0x00000001ff057424 */ /* 0x000fe200078e00ff */
[----:B------:R-:W-:Y:S01]  /*c280*/  SHF.R.S32.HI R0, RZ, 0x1f, R234 ;  /* 0x0000001fff007819 */ /* 0x000fe200000114ea */
[----:B------:R-:W-:Y:S01]  /*c290*/  IMAD.WIDE.U32 R2, R234, c[0x0][0x4d0], RZ ;  /* 0x00013400ea027a25 */ /* 0x000fe200078e00ff */
[----:B------:R-:W3:Y:S02]  /*c2a0*/  LDL R20, [R1+0xc] ;  /* 0x00000c0001147983 */ /* 0x000ee40000100800 */
[----:B------:R-:W-:Y:S01]  /*c2b0*/  ISETP.NE.AND P1, PT, R5, c[0x0][0x4e8], PT ;  /* 0x00013a0005007a0c */ /* 0x000fe20003f25270 */
[C---:B------:R-:W-:Y:S02]  /*c2c0*/  IMAD R4, R0.reuse, c[0x0][0x4d0], RZ ;  /* 0x0001340000047a24 */ /* 0x040fe400078e02ff */
[----:B------:R-:W-:Y:S01]  /*c2d0*/  IMAD R5, R0, c[0x0][0x438], RZ ;  /* 0x00010e0000057a24 */ /* 0x000fe200078e02ff */
[----:B------:R-:W-:Y:S01]  /*c2e0*/  SHF.R.S32.HI R0, RZ, 0x1f, R233 ;  /* 0x0000001fff007819 */ /* 0x000fe200000114e9 */
[----:B------:R-:W-:-:S02]  /*c2f0*/  IMAD R4, R234, c[0x0][0x4d4], R4 ;  /* 0x00013500ea047a24 */ /* 0x000fc400078e0204 */
[----:B------:R-:W-:Y:S02]  /*c300*/  IMAD R8, R234, c[0x0][0x43c], R5 ;  /* 0x00010f00ea087a24 */ /* 0x000fe400078e0205 */
[----:B------:R-:W-:Y:S02]  /*c310*/  IMAD.IADD R3, R3, 0x1, R4 ;  /* 0x0000000103037824 */ /* 0x000fe400078e0204 */
[----:B------:R-:W-:Y:S02]  /*c320*/  IMAD R9, R0, c[0x0][0x4d8], RZ ;  /* 0x0001360000097a24 */ /* 0x000fe400078e02ff */
[----:B------:R-:W-:Y:S01]  /*c330*/  IMAD.WIDE.U32 R4, R234, c[0x0][0x438], RZ ;  /* 0x00010e00ea047a25 */ /* 0x000fe200078e00ff */
[----:B------:R-:W4:Y:S03]  /*c340*/  S2R R21, SR_TID.X ;  /* 0x0000000000157919 */ /* 0x000f260000002100 */
[----:B------:R-:W-:-:S02]  /*c350*/  IMAD R9, R233, c[0x0][0x4dc], R9 ;  /* 0x00013700e9097a24 */ /* 0x000fc400078e0209 */
[----:B------:R-:W-:Y:S01]  /*c360*/  IMAD.WIDE.U32 R2, R233, c[0x0][0x4d8], R2 ;  /* 0x00013600e9027a25 */ /* 0x000fe200078e0002 */
[----:B------:R-:W-:-:S03]  /*c370*/  SHF.R.S32.HI R11, RZ, 0x1f, R236 ;  /* 0x0000001fff0b7819 */ /* 0x000fc600000114ec */
[----:B------:R-:W-:Y:S02]  /*c380*/  IMAD.IADD R5, R5, 0x1, R8 ;  /* 0x0000000105057824 */ /* 0x000fe400078e0208 */
[----:B------:R-:W-:Y:S02]  /*c390*/  IMAD.IADD R3, R3, 0x1, R9 ;  /* 0x0000000103037824 */ /* 0x000fe400078e0209 */
[----:B------:R-:W-:-:S04]  /*c3a0*/  IMAD.WIDE.U32 R8, R233, c[0x0][0x440], R4 ;  /* 0x00011000e9087a25 */ /* 0x000fc800078e0004 */
[----:B------:R-:W-:Y:S02]  /*c3b0*/  IMAD R12, R11, c[0x0][0x4e0], RZ ;  /* 0x000138000b0c7a24 */ /* 0x000fe400078e02ff */
[----:B------:R-:W-:-:S04]  /*c3c0*/  IMAD.WIDE.U32 R4, R236, c[0x0][0x4e0], R2 ;  /* 0x00013800ec047a25 */ /* 0x000fc800078e0002 */
[----:B------:R-:W-:Y:S02]  /*c3d0*/  IMAD R12, R236, c[0x0][0x4e4], R12 ;  /* 0x00013900ec0c7a24 */ /* 0x000fe400078e020c */
[----:B------:R-:W-:-:S04]  /*c3e0*/  IMAD R0, R0, c[0x0][0x440], RZ ;  /* 0x0001100000007a24 */ /* 0x000fc800078e02ff */
[----:B------:R-:W-:Y:S01]  /*c3f0*/  IMAD R15, R233, c[0x0][0x444], R0 ;  /* 0x00011100e90f7a24 */ /* 0x000fe200078e0200 */
[----:B----4-:R-:W-:Y:S01]  /*c400*/  SHF.R.S32.HI R19, RZ, 0x1f, R21 ;  /* 0x0000001fff137819 */ /* 0x010fe20000011415 */
[----:B------:R-:W-:Y:S02]  /*c410*/  IMAD R11, R11, c[0x0][0x448], RZ ;  /* 0x000112000b0b7a24 */ /* 0x000fe400078e02ff */
[----:B------:R-:W-:Y:S01]  /*c420*/  IMAD.IADD R3, R9, 0x1, R15 ;  /* 0x0000000109037824 */ /* 0x000fe200078e020f */
[----:B------:R-:W-:Y:S01]  /*c430*/  LEA.HI R19, R19, R21, RZ, 0x5 ;  /* 0x0000001513137211 */ /* 0x000fe200078f28ff */
[----:B------:R-:W-:-:S03]  /*c440*/  IMAD R11, R236, c[0x0][0x44c], R11 ;  /* 0x00011300ec0b7a24 */ /* 0x000fc600078e020b */
        /* <DEDUP_REMOVED lines=25> */
[----:B------:R-:W-:Y:S02]  /*c5e0*/  SHF.R.S32.HI R28, RZ, 0x1f, R28 ;  /* 0x0000001fff1c7819 */ /* 0x000fe4000001141c */
[----:B------:R-:W-:-:S02]  /*c5f0*/  IADD3 R29, R222, 0x50, RZ ;  /* 0x00000050de1d7810 */ /* 0x000fc40007ffe0ff */
[----:B------:R-:W-:Y:S02]  /*c600*/  SHF.R.S32.HI R30, RZ, 0x1f, R30 ;  /* 0x0000001fff1e7819 */ /* 0x000fe4000001141e */
[C---:B------:R-:W-:Y:S02]  /*c610*/  IADD3 R31, R222.reuse, 0x48, RZ ;  /* 0x00000048de1f7810 */ /* 0x040fe40007ffe0ff */
        /* <DEDUP_REMOVED lines=16> */
[----:B------:R-:W-:Y:S01]  /*c720*/  SHF.R.S32.HI R144, RZ, 0x1f, R144 ;  /* 0x0000001fff907819 */ /* 0x000fe20000011490 */
[----:B--2---:R-:W-:-:S04]  /*c730*/  IMAD.IADD R7, R6, 0x1, R238 ;  /* 0x0000000106077824 */ /* 0x004fc800078e02ee */
[----:B------:R-:W-:-:S04]  /*c740*/  @P1 IMAD.HI.U32 R10, R7, c[0x0][0x4ec], RZ ;  /* 0x00013b00070a1a27 */ /* 0x000fc800078e00ff */
[----:B------:R-:W-:Y:S01]  /*c750*/  IMAD.MOV.U32 R6, RZ, RZ, R7 ;  /* 0x000000ffff067224 */ /* 0x000fe200078e0007 */
[----:B------:R-:W-:-:S05]  /*c760*/  @P1 SHF.R.U32.HI R6, RZ, c[0x0][0x4f0], R10 ;  /* 0x00013c00ff061a19 */ /* 0x000fca000001160a */
[----:B------:R-:W-:-:S04]  /*c770*/  IMAD.MOV R10, RZ, RZ, -R6 ;  /* 0x000000ffff0a7224 */ /* 0x000fc800078e0a06 */
[----:B------:R-:W-:Y:S01]  /*c780*/  IMAD R10, R10, c[0x0][0x4e8], R7 ;  /* 0x00013a000a0a7a24 */ /* 0x000fe200078e0207 */
[----:B------:R-:W-:Y:S02]  /*c790*/  SHF.R.S32.HI R13, RZ, 0x1f, R6 ;  /* 0x0000001fff0d7819 */ /* 0x000fe40000011406 */
[----:B------:R-:W-:Y:S02]  /*c7a0*/  IADD3 R4, P0, R6, R4, RZ ;  /* 0x0000000406047210 */ /* 0x000fe40007f1e0ff */
[----:B------:R-:W-:Y:S01]  /*c7b0*/  SHF.R.S32.HI R14, RZ, 0x1f, R10 ;  /* 0x0000001fff0e7819 */ /* 0x000fe2000001140a */
[----:B------:R-:W-:Y:S01]  /*c7c0*/  @P1 IMAD.HI.U32 R2, R7, c[0x0][0x4ec], RZ ;  /* 0x00013b0007021a27 */ /* 0x000fe200078e00ff */
[----:B------:R-:W-:-:S03]  /*c7d0*/  IADD3.X R5, R13, R5, R12, P0, !PT ;  /* 0x000000050d057210 */ /* 0x000fc600007fe40c */
[----:B------:R-:W-:Y:S02]  /*c7e0*/  IMAD R6, R14, c[0x0][0x4c8], RZ ;  /* 0x000132000e067a24 */ /* 0x000fe400078e02ff */
[----:B------:R-:W-:Y:S01]  /*c7f0*/  IMAD.MOV.U32 R0, RZ, RZ, R7 ;  /* 0x000000ffff007224 */ /* 0x000fe200078e0007 */
[----:B------:R-:W-:Y:S01]  /*c800*/  @P1 SHF.R.U32.HI R0, RZ, c[0x0][0x4f0], R2 ;  /* 0x00013c00ff001a19 */ /* 0x000fe20000011602 */
[C---:B------:R-:W-:Y:S02]  /*c810*/  IMAD R6, R10.reuse, c[0x0][0x4cc], R6 ;  /* 0x000133000a067a24 */ /* 0x040fe400078e0206 */
[----:B------:R-:W-:Y:S01]  /*c820*/  IMAD.WIDE.U32 R4, R10, c[0x0][0x4c8], R4 ;  /* 0x000132000a047a25 */ /* 0x000fe200078e0004 */
[----:B------:R-:W-:-:S03]  /*c830*/  SHF.R.S32.HI R10, RZ, 0x1f, R0 ;  /* 0x0000001fff0a7819 */ /* 0x000fc60000011400 */
[----:B------:R-:W-:Y:S02]  /*c840*/  IMAD.MOV.U32 R2, RZ, RZ, R8 ;  /* 0x000000ffff027224 */ /* 0x000fe400078e0008 */
[----:B------:R-:W-:Y:S02]  /*c850*/  IMAD.MOV R8, RZ, RZ, -R0 ;  /* 0x000000ffff087224 */ /* 0x000fe400078e0a00 */
[----:B------:R-:W-:Y:S01]  /*c860*/  IMAD.IADD R9, R5, 0x1, R6 ;  /* 0x0000000105097824 */ /* 0x000fe200078e0206 */
[----:B------:R-:W-:Y:S01]  /*c870*/  LEA R6, P0, R4, c[0x0][0x4a8], 0x2 ;  /* 0x00012a0004067a11 */ /* 0x000fe200078010ff */
[----:B------:R-:W-:-:S04]  /*c880*/  IMAD.WIDE.U32 R2, R236, c[0x0][0x448], R2 ;  /* 0x00011200ec027a25 */ /* 0x000fc800078e0002 */
[----:B------:R-:W-:Y:S01]  /*c890*/  IMAD R8, R8, c[0x0][0x4e8], R7 ;  /* 0x00013a0008087a24 */ /* 0x000fe200078e0207 */
[----:B------:R-:W-:Y:S01]  /*c8a0*/  LEA.HI.X R7, R4, c[0x0][0x4ac], R9, 0x2, P0 ;  /* 0x00012b0004077a11 */ /* 0x000fe200000f1409 */
[----:B------:R-:W-:Y:S02]  /*c8b0*/  IMAD R5, R10, c[0x0][0x430], RZ ;  /* 0x00010c000a057a24 */ /* 0x000fe400078e02ff */
[----:B------:R-:W-:Y:S01]  /*c8c0*/  IMAD.IADD R3, R3, 0x1, R11 ;  /* 0x0000000103037824 */ /* 0x000fe200078e020b */
[----:B------:R-:W-:Y:S01]  /*c8d0*/  SHFL.IDX PT, R4, R6, RZ, 0x1c1f ;  /* 0x001c1fff06047589 */ /* 0x000fe200000e0000 */
[C---:B------:R-:W-:Y:S01]  /*c8e0*/  IMAD R10, R0.reuse, c[0x0][0x434], R5 ;  /* 0x00010d00000a7a24 */ /* 0x040fe200078e0205 */
[----:B------:R-:W-:Y:S02]  /*c8f0*/  SHF.R.S32.HI R9, RZ, 0x1f, R8 ;  /* 0x0000001fff097819 */ /* 0x000fe40000011408 */
[----:B------:R-:W2:Y:S01]  /*c900*/  SHFL.IDX PT, R5, R7, RZ, 0x1c1f ;  /* 0x001c1fff07057589 */ /* 0x000ea200000e0000 */
[----:B------:R-:W-:-:S03]  /*c910*/  IMAD.WIDE.U32 R2, R0, c[0x0][0x430], R2 ;  /* 0x00010c0000027a25 */ /* 0x000fc600078e0002 */
[----:B------:R-:W-:Y:S01]  /*c920*/  SHFL.IDX PT, R6, R6, 0x1, 0x1c1f ;  /* 0x003c1f0006067f89 */ /* 0x000fe200000e0000 */
[----:B---3--:R-:W-:-:S03]  /*c930*/  IMAD.IADD R0, R20, 0x1, R238 ;  /* 0x0000000114007824 */ /* 0x008fc600078e02ee */
        /* <DEDUP_REMOVED lines=10> */
[----:B--2---:R2:W-:Y:S01]  /*c9e0*/  @!P2 ST.E [R4.64], R17 ;  /* 0x000000110400a985 */ /* 0x0045e2000c101906 */
        /* <DEDUP_REMOVED lines=17> */
[----:B--234-:R-:W-:Y:S02]  /*cb00*/  @!P5 IMAD.WIDE R6, R222, 0x4, R2 ;  /* 0x00000004de06d825 */ /* 0x01cfe400078e0202 */
[----:B------:R-:W-:-:S03]  /*cb10*/  @!P1 LEA R4, P3, R143, R2, 0x2 ;  /* 0x000000028f049211 */ /* 0x000fc600078610ff */
[----:B------:R2:W-:Y:S01]  /*cb20*/  @!P5 ST.E.64 [R6.64], R128 ;  /* 0x000000800600d985 */ /* 0x0005e2000c101b06 */
[----:B------:R-:W-:Y:S02]  /*cb30*/  @!P1 LEA.HI.X R5, R143, R3, R144, 0x2, P3 ;  /* 0x000000038f059211 */ /* 0x000fe400018f1490 */
[----:B------:R-:W-:-:S03]  /*cb40*/  ISETP.GE.AND P5, PT, R137, c[0x0][0x3c8], PT ;  /* 0x0000f20089007a0c */ /* 0x000fc60003fa6270 */
[----:B------:R3:W-:Y:S01]  /*cb50*/  @!P1 ST.E.64 [R4.64], R132 ;  /* 0x0000008404009985 */ /* 0x0007e2000c101b06 */
[----:B------:R-:W-:Y:S02]  /*cb60*/  ISETP.GE.AND P1, PT, R127, c[0x0][0x3c8], PT ;  /* 0x0000f2007f007a0c */ /* 0x000fe40003f26270 */
[----:B--2---:R-:W-:-:S04]  /*cb70*/  @!P4 LEA R6, P3, R141, R2, 0x2 ;  /* 0x000000028d06c211 */ /* 0x004fc800078610ff */
[----:B------:R-:W-:Y:S02]  /*cb80*/  @!P4 LEA.HI.X R7, R141, R3, R142, 0x2, P3 ;  /* 0x000000038d07c211 */ /* 0x000fe400018f148e */
[----:B---3--:R-:W-:-:S03]  /*cb90*/  @!P2 LEA R4, P3, R139, R2, 0x2 ;  /* 0x000000028b04a211 */ /* 0x008fc600078610ff */
        /* <DEDUP_REMOVED lines=60> */
[----:B--2---:R-:W-:-:S04]  /*cf60*/  @!P3 LEA R6, P4, R246, R2, 0x2 ;  /* 0x00000002f606b211 */ /* 0x004fc800078810ff */
        /* <DEDUP_REMOVED lines=11> */
[----:B--2---:R-:W-:-:S04]  /*d020*/  @!P4 LEA R6, P1, R243, R2, 0x2 ;  /* 0x00000002f306c211 */ /* 0x004fc800078210ff */
        /* <DEDUP_REMOVED lines=8> */
.L_x_2630:
[----:B------:R-:W-:Y:S05]  /*d0b0*/  BSYNC B0 ;  /* 0x0000000000007941 */ /* 0x000fea0003800000 */
.L_x_2629:
[----:B----4-:R4:W1:Y:S04]  /*d0c0*/  SHFL.IDX PT, R3, R10, 0x1, 0x1c1f ;  /* 0x003c1f000a037f89 */ /* 0x01086800000e0000 */
[----:B---3--:R4:W3:Y:S01]  /*d0d0*/  SHFL.IDX PT, R2, R11, 0x1, 0x1c1f ;  /* 0x003c1f000b027f89 */ /* 0x0088e200000e0000 */
[----:B------:R-:W-:Y:S05]  /*d0e0*/  @P0 BRA `(.L_x_2631) ;  /* 0x0000089000000947 */ /* 0x000fea0003800000 */
[----:B------:R-:W-:Y:S02]  /*d0f0*/  ISETP.GE.AND P1, PT, R222, c[0x0][0x3c8], PT ;  /* 0x0000f200de007a0c */ /* 0x000fe40003f26270 */
[----:B------:R-:W-:Y:S02]  /*d100*/  ISETP.GE.AND P2, PT, R143, c[0x0][0x3c8], PT ;  /* 0x0000f2008f007a0c */ /* 0x000fe40003f46270 */
[----:B------:R-:W-:Y:S02]  /*d110*/  ISETP.GE.AND P3, PT, R141, c[0x0][0x3c8], PT ;  /* 0x0000f2008d007a0c */ /* 0x000fe40003f66270 */
[----:B------:R-:W-:-:S07]  /*d120*/  ISETP.GE.AND P0, PT, R139, c[0x0][0x3c8], PT ;  /* 0x0000f2008b007a0c */ /* 0x000fce0003f06270 */
[----:B-123--:R-:W-:Y:S02]  /*d130*/  @!P1 IMAD.WIDE R6, R222, 0x4, R2 ;  /* 0x00000004de069825 */ /* 0x00efe400078e0202 */
        /* <DEDUP_REMOVED lines=8> */
[----:B--2---:R-:W-:-:S03]  /*d1c0*/  @!P0 LEA R4, P5, R139, R2, 0x2 ;  /* 0x000000028b048211 */ /* 0x004fc600078a10ff */
        /* <DEDUP_REMOVED lines=32> */
[CC--:B--2---:R-:W-:Y:S01]  /*d3d0*/  @!P0 LEA R4, P5, R27.reuse, R2.reuse, 0x2 ;  /* 0x000000021b048211 */ /* 0x0c4fe200078a10ff */
        /* <DEDUP_REMOVED lines=11> */
[CC--:B--2---:R-:W-:Y:S01]  /*d490*/  @!P4 LEA R4, P5, R250.reuse, R2.reuse, 0x2 ;  /* 0x00000002fa04c211 */ /* 0x0c4fe200078a10ff */
[----:B------:R1:W-:Y:S03]  /*d4a0*/  @!P2 ST.E.64 [R6.64], R58 ;  /* 0x0000003a0600a985 */ /* 0x0003e6000c101b06 */
[----:B------:R-:W-:Y:S02]  /*d4b0*/  @!P4 LEA.HI.X R5, R250, R3, R24, 0x2, P5 ;  /* 0x00000003fa05c211 */ /* 0x000fe400028f1418 */
[----:B---3--:R-:W-:-:S03]  /*d4c0*/  @!P3 LEA R8, P2, R249, R2, 0x2 ;  /* 0x00000002f908b211 */ /* 0x008fc600078410ff */
        /* <DEDUP_REMOVED lines=35> */
.L_x_2627:
[----:B------:R-:W2:Y:S02]  /*d700*/  S2R R3, SR_TID.X ;  /* 0x0000000000037919 */ /* 0x000ea40000002100 */
[----:B--2---:R-:W-:-:S13]  /*d710*/  ISETP.GT.AND P0, PT, R3, 0x7f, PT ;  /* 0x0000007f0300780c */ /* 0x004fda0003f04270 */
        /* <DEDUP_REMOVED lines=38> */
.L_x_2631:
[----:B------:R-:W-:Y:S05]  /*d980*/  BSYNC B1 ;  /* 0x0000000000017941 */ /* 0x000fea0003800000 */
.L_x_2626:
[----:B--2---:R-:W2:Y:S02]  /*d990*/  LDL R0, [R1+0x8] ;  /* 0x0000080001007983 */ /* 0x004ea40000100800 */
[----:B--2---:R-:W-:-:S13]  /*d9a0*/  ISETP.NE.AND P0, PT, R0, RZ, PT ;  /* 0x000000ff0000720c */ /* 0x004fda0003f05270 */
[----:B------:R-:W-:Y:S01]  /*d9b0*/  @P0 WARPSYNC 0xffffffff ;  /* 0xffffffff00000948 */ /* 0x000fe20003800000 */
[----:B------:R-:W-:Y:S06]  /*d9c0*/  @P0 BAR.SYNC.DEFER_BLOCKING 0x5, 0x100 ;  /* 0x0144000000000b1d */ /* 0x000fec0000010000 */
[----:B------:R-:W2:Y:S04]  /*d9d0*/  @P0 LDS R240, [0x24100] ;  /* 0x02410000fff00984 */ /* 0x000ea80000000800 */
[----:B------:R-:W-:Y:S06]  /*d9e0*/  @P0 BAR.ARV 0x4, 0x100 ;  /* 0x0104000000000b1d */ /* 0x000fec0000002000 */
[----:B------:R-:W-:Y:S05]  /*d9f0*/  @P0 BRA `(.L_x_2632) ;  /* 0x0000007000000947 */ /* 0x000fea0003800000 */
[----:B------:R-:W-:Y:S05]  /*da00*/  BRA.DIV ~URZ, `(.L_x_2633) ;  /* 0x000018d27f007947 */ /* 0x000fea000b800000 */
[----:B------:R4:W3:Y:S02]  /*da10*/  SHFL.IDX PT, R0, R18, RZ, 0x1f ;  /* 0x00001fff12007589 */ /* 0x0008e400000e0000 */
.L_x_2659:
[----:B------:R-:W-:Y:S01]  /*da20*/  WARPSYNC 0xffffffff ;  /* 0xffffffff00007948 */ /* 0x000fe20003800000 */
[----:B------:R-:W-:Y:S01]  /*da30*/  BAR.SYNC.DEFER_BLOCKING 0x4, 0x100 ;  /* 0x0104000000007b1d */ /* 0x000fe20000010000 */
[----:B--23--:R-:W-:-:S05]  /*da40*/  MOV R240, R0 ;  /* 0x0000000000f07202 */ /* 0x00cfca0000000f00 */
[----:B------:R2:W-:Y:S04]  /*da50*/  @!P6 STS [0x24100], R18 ;  /* 0x02410012ff00e388 */ /* 0x0005e80000000800 */
[----:B------:R-:W-:Y:S06]  /*da60*/  BAR.ARV 0x5, 0x100 ;  /* 0x0144000000007b1d */ /* 0x000fec0000002000 */
.L_x_2632:
[----:B--2---:R-:W-:-:S13]  /*da70*/  ISETP.GE.AND P0, PT, R240, c[0x0][0x538], PT ;  /* 0x00014e00f0007a0c */ /* 0x004fda0003f06270 */
[----:B-1-345:R-:W-:Y:S01]  /*da80*/  @P0 CALL.REL.NOINC `(.L_x_2634) ;  /* 0x0000001000000944 */ /* 0x03afe20003c00000 */
[----:B------:R-:W-:Y:S05]  /*da90*/  BRA `(.L_x_2635) ;  /* 0xffff2ed000007947 */ /* 0x000fea000383ffff */
.L_x_2634:
[----:B------:R-:W-:Y:S05]  /*daa0*/  EXIT ;  /* 0x000000000000794d */ /* 0x000fea0003800000 */
.L_x_2577:
[----:B------:R-:W-:Y:S01]  /*dab0*/  IMAD.MOV.U32 R30, RZ, RZ, R9 ;  /* 0x000000ffff1e7224 */ /* 0x000fe200078e0009 */
[----:B------:R-:W-:Y:S01]  /*dac0*/  MOV R29, RZ ;  /* 0x000000ff001d7202 */ /* 0x000fe20000000f00 */
[----:B------:R-:W-:Y:S01]  /*dad0*/  IMAD.MOV.U32 R3, RZ, RZ, 0x181f ;  /* 0x0000181fff037424 */ /* 0x000fe200078e00ff */
[----:B------:R-:W-:Y:S02]  /*dae0*/  MOV R2, 0xdb00 ;  /* 0x0000db0000027802 */ /* 0x000fe40000000f00 */
[----:B-----5:R-:W-:Y:S05]  /*daf0*/  CALL.REL.NOINC `($__internal_43_$__cuda_sm70_shflsync_idx_p) ;  /* 0x000018a000007944 */ /* 0x020fea0003c00000 */
[----:B------:R-:W-:Y:S01]  /*db00*/  MOV R8, R29 ;  /* 0x0000001d00087202 */ /* 0x000fe20000000f00 */
[----:B------:R-:W-:Y:S05]  /*db10*/  BRA `(.L_x_2636) ;  /* 0xffff3ad000007947 */ /* 0x000fea000383ffff */
.L_x_2578:
[----:B------:R-:W-:Y:S01]  /*db20*/  IMAD.MOV.U32 R30, RZ, RZ, R11 ;  /* 0x000000ffff1e7224 */ /* 0x000fe200078e000b */
[----:B------:R-:W-:Y:S01]  /*db30*/  MOV R29, RZ ;  /* 0x000000ff001d7202 */ /* 0x000fe20000000f00 */
[----:B------:R-:W-:Y:S01]  /*db40*/  IMAD.MOV.U32 R3, RZ, RZ, 0x181f ;  /* 0x0000181fff037424 */ /* 0x000fe200078e00ff */
[----:B------:R-:W-:Y:S02]  /*db50*/  MOV R2, 0xdb70 ;  /* 0x0000db7000027802 */ /* 0x000fe40000000f00 */
[----:B-12--5:R-:W-:Y:S05]  /*db60*/  CALL.REL.NOINC `($__internal_43_$__cuda_sm70_shflsync_idx_p) ;  /* 0x0000183000007944 */ /* 0x026fea0003c00000 */
[----:B------:R-:W-:Y:S01]  /*db70*/  MOV R0, R29 ;  /* 0x0000001d00007202 */ /* 0x000fe20000000f00 */
[----:B------:R-:W-:Y:S05]  /*db80*/  BRA `(.L_x_2637) ;  /* 0xffff3a8000007947 */ /* 0x000fea000383ffff */
.L_x_2581:
[----:B------:R-:W-:Y:S01]  /*db90*/  IMAD.MOV.U32 R30, RZ, RZ, R9 ;  /* 0x000000ffff1e7224 */ /* 0x000fe200078e0009 */
[----:B------:R-:W-:Y:S01]  /*dba0*/  MOV R29, 0x1 ;  /* 0x00000001001d7802 */ /* 0x000fe20000000f00 */
[----:B--2---:R-:W-:Y:S01]  /*dbb0*/  IMAD.MOV.U32 R3, RZ, RZ, 0x181f ;  /* 0x0000181fff037424 */ /* 0x004fe200078e00ff */
[----:B------:R-:W-:-:S02]  /*dbc0*/  MOV R2, 0xdbe0 ;  /* 0x0000dbe000027802 */ /* 0x000fc40000000f00 */
[----:B-1-345:R-:W-:Y:S05]  /*dbd0*/  CALL.REL.NOINC `($__internal_43_$__cuda_sm70_shflsync_idx_p) ;  /* 0x000017c000007944 */ /* 0x03afea0003c00000 */
[----:B------:R-:W-:Y:S01]  /*dbe0*/  IMAD.MOV.U32 R8, RZ, RZ, R29 ;  /* 0x000000ffff087224 */ /* 0x000fe200078e001d */
[----:B------:R-:W-:Y:S01]  /*dbf0*/  MOV R29, 0x1 ;  /* 0x00000001001d7802 */ /* 0x000fe20000000f00 */
[----:B------:R-:W-:Y:S01]  /*dc00*/  IMAD.MOV.U32 R30, RZ, RZ, R11 ;  /* 0x000000ffff1e7224 */ /* 0x000fe200078e000b */
[----:B------:R-:W-:-:S02]  /*dc10*/  MOV R3, 0x181f ;  /* 0x0000181f00037802 */ /* 0x000fc40000000f00 */
[----:B------:R-:W-:Y:S02]  /*dc20*/  MOV R2, 0xdc40 ;  /* 0x0000dc4000027802 */ /* 0x000fe40000000f00 */
[----:B------:R-:W-:Y:S05]  /*dc30*/  CALL.REL.NOINC `($__internal_43_$__cuda_sm70_shflsync_idx_p) ;  /* 0x0000176000007944 */ /* 0x000fea0003c00000 */
[----:B------:R-:W-:Y:S01]  /*dc40*/  MOV R0, R29 ;  /* 0x0000001d00007202 */ /* 0x000fe20000000f00 */
[----:B------:R-:W-:Y:S05]  /*dc50*/  BRA `(.L_x_2638) ;  /* 0xffff3b4000007947 */ /* 0x000fea000383ffff */
.L_x_2584:
[----:B------:R-:W-:Y:S01]  /*dc60*/  IMAD.MOV.U32 R30, RZ, RZ, R9 ;  /* 0x000000ffff1e7224 */ /* 0x000fe200078e0009 */
[----:B------:R-:W-:Y:S01]  /*dc70*/  MOV R29, 0x2 ;  /* 0x00000002001d7802 */ /* 0x000fe20000000f00 */
[----:B-1----:R-:W-:Y:S01]  /*dc80*/  IMAD.MOV.U32 R3, RZ, RZ, 0x181f ;  /* 0x0000181fff037424 */ /* 0x002fe200078e00ff */
[----:B------:R-:W-:Y:S02]  /*dc90*/  MOV R2, 0xdcb0 ;  /* 0x0000dcb000027802 */ /* 0x000fe40000000f00 */
[----:B--2345:R-:W-:Y:S05]  /*dca0*/  CALL.REL.NOINC `($__internal_43_$__cuda_sm70_shflsync_idx_p) ;  /* 0x000016f000007944 */ /* 0x03cfea0003c00000 */
[----:B------:R-:W-:Y:S01]  /*dcb0*/  MOV R8, R29 ;  /* 0x0000001d00087202 */ /* 0x000fe20000000f00 */
[----:B------:R-:W-:Y:S05]  /*dcc0*/  BRA `(.L_x_2639) ;  /* 0xffff3c3000007947 */ /* 0x000fea000383ffff */
.L_x_2585:
[----:B------:R-:W-:Y:S01]  /*dcd0*/  IMAD.MOV.U32 R30, RZ, RZ, R11 ;  /* 0x000000ffff1e7224 */ /* 0x000fe200078e000b */
[----:B------:R-:W-:Y:S01]  /*dce0*/  MOV R29, 0x2 ;  /* 0x00000002001d7802 */ /* 0x000fe20000000f00 */
[----:B------:R-:W-:Y:S01]  /*dcf0*/  IMAD.MOV.U32 R3, RZ, RZ, 0x181f ;  /* 0x0000181fff037424 */ /* 0x000fe200078e00ff */
[----:B------:R-:W-:Y:S02]  /*dd00*/  MOV R2, 0xdd20 ;  /* 0x0000dd2000027802 */ /* 0x000fe40000000f00 */
[----:B-12345:R-:W-:Y:S05]  /*dd10*/  CALL.REL.NOINC `($__internal_43_$__cuda_sm70_shflsync_idx_p) ;  /* 0x0000168000007944 */ /* 0x03efea0003c00000 */
[----:B------:R-:W-:Y:S01]  /*dd20*/  MOV R0, R29 ;  /* 0x0000001d00007202 */ /* 0x000fe20000000f00 */
[----:B------:R-:W-:Y:S05]  /*dd30*/  BRA `(.L_x_2640) ;  /* 0xffff3be000007947 */ /* 0x000fea000383ffff */
.L_x_2588:
[----:B------:R-:W-:Y:S01]  /*dd40*/  IMAD.MOV.U32 R30, RZ, RZ, R9 ;  /* 0x000000ffff1e7224 */ /* 0x000fe200078e0009 */
[----:B------:R-:W-:Y:S01]  /*dd50*/  MOV R29, 0x3 ;  /* 0x00000003001d7802 */ /* 0x000fe20000000f00 */
[----:B-1----:R-:W-:Y:S01]  /*dd60*/  IMAD.MOV.U32 R3, RZ, RZ, 0x181f ;  /* 0x0000181fff037424 */ /* 0x002fe200078e00ff */
[----:B------:R-:W-:-:S02]  /*dd70*/  MOV R2, 0xdd90 ;  /* 0x0000dd9000027802 */ /* 0x000fc40000000f00 */
[----:B--2345:R-:W-:Y:S05]  /*dd80*/  CALL.REL.NOINC `($__internal_43_$__cuda_sm70_shflsync_idx_p) ;  /* 0x0000161000007944 */ /* 0x03cfea0003c00000 */
        /* <DEDUP_REMOVED lines=8> */
.L_x_2591:
[----:B------:R-:W-:Y:S01]  /*de10*/  IMAD.MOV.U32 R30, RZ, RZ, R9 ;  /* 0x000000ffff1e7224 */ /* 0x000fe200078e0009 */
[----:B------:R-:W-:Y:S01]  /*de20*/  MOV R29, RZ ;  /* 0x000000ff001d7202 */ /* 0x000fe20000000f00 */
[----:B------:R-:W-:Y:S01]  /*de30*/  IMAD.MOV.U32 R3, RZ, RZ, 0x181f ;  /* 0x0000181fff037424 */ /* 0x000fe200078e00ff */
[----:B------:R-:W-:Y:S02]  /*de40*/  MOV R2, 0xde60 ;  /* 0x0000de6000027802 */ /* 0x000fe40000000f00 */
[----:B------:R-:W-:Y:S05]  /*de50*/  CALL.REL.NOINC `($__internal_43_$__cuda_sm70_shflsync_idx_p) ;  /* 0x0000154000007944 */ /* 0x000fea0003c00000 */
[----:B------:R-:W-:Y:S01]  /*de60*/  MOV R8, R29 ;  /* 0x0000001d00087202 */ /* 0x000fe20000000f00 */
[----:B------:R-:W-:Y:S05]  /*de70*/  BRA `(.L_x_2642) ;  /* 0xffff474000007947 */ /* 0x000fea000383ffff */
.L_x_2592:
[----:B------:R-:W-:Y:S01]  /*de80*/  IMAD.MOV.U32 R30, RZ, RZ, R12 ;  /* 0x000000ffff1e7224 */ /* 0x000fe200078e000c */
[----:B------:R-:W-:Y:S01]  /*de90*/  MOV R29, RZ ;  /* 0x000000ff001d7202 */ /* 0x000fe20000000f00 */
[----:B------:R-:W-:Y:S01]  /*dea0*/  IMAD.MOV.U32 R3, RZ, RZ, 0x181f ;  /* 0x0000181fff037424 */ /* 0x000fe200078e00ff */
[----:B------:R-:W-:Y:S02]  /*deb0*/  MOV R2, 0xded0 ;  /* 0x0000ded000027802 */ /* 0x000fe40000000f00 */
[----:B-12---:R-:W-:Y:S05]  /*dec0*/  CALL.REL.NOINC `($__internal_43_$__cuda_sm70_shflsync_idx_p) ;  /* 0x000014d000007944 */ /* 0x006fea0003c00000 */
[C---:B------:R-:W-:Y:S01]  /*ded0*/  IADD3 R6, P6, R29.reuse, R17, RZ ;  /* 0x000000111d067210 */ /* 0x040fe20007fde0ff */
[----:B------:R-:W-:Y:S01]  /*dee0*/  IMAD.MOV.U32 R30, RZ, RZ, R9 ;  /* 0x000000ffff1e7224 */ /* 0x000fe200078e0009 */
[----:B------:R-:W-:-:S02]  /*def0*/  IADD3 R4, P5, R29, R18, RZ ;  /* 0x000000121d047210 */ /* 0x000fc40007fbe0ff */
[----:B------:R-:W-:Y:S01]  /*df00*/  IADD3 R2, P0, R29, R19, RZ ;  /* 0x000000131d027210 */ /* 0x000fe20007f1e0ff */
[----:B------:R-:W-:Y:S01]  /*df10*/  IMAD.X R7, R8, 0x1, R14, P6 ;  /* 0x0000000108077824 */ /* 0x000fe200030e060e */
[----:B------:R-:W-:Y:S01]  /*df20*/  ISETP.GE.AND P6, PT, R192, c[0x0][0x1d4], PT ;  /* 0x00007500c0007a0c */ /* 0x000fe20003fc6270 */
[C---:B------:R-:W-:Y:S01]  /*df30*/  IMAD.X R5, R8.reuse, 0x1, R16, P5 ;  /* 0x0000000108057824 */ /* 0x040fe200028e0610 */
[----:B------:R-:W-:Y:S01]  /*df40*/  ISETP.GE.AND P5, PT, R201, c[0x0][0x1d4], PT ;  /* 0x00007500c9007a0c */ /* 0x000fe20003fa6270 */
[----:B------:R-:W-:Y:S01]  /*df50*/  IMAD.X R3, R8, 0x1, R15, P0 ;  /* 0x0000000108037824 */ /* 0x000fe200000e060f */
[----:B------:R-:W-:Y:S01]  /*df60*/  ISETP.GE.AND P0, PT, R200, c[0x0][0x1d4], PT ;  /* 0x00007500c8007a0c */ /* 0x000fe20003f06270 */
[----:B------:R-:W-:Y:S01]  /*df70*/  IMAD.MOV.U32 R29, RZ, RZ, 0x1 ;  /* 0x00000001ff1d7424 */ /* 0x000fe200078e00ff */
[----:B------:R-:W-:Y:S02]  /*df80*/  SEL R11, RZ, 0x10, P6 ;  /* 0x00000010ff0b7807 */ /* 0x000fe40003000000 */
[----:B------:R-:W-:-:S02]  /*df90*/  SEL R10, RZ, 0x10, P5 ;  /* 0x00000010ff0a7807 */ /* 0x000fc40002800000 */
[----:B------:R-:W-:-:S03]  /*dfa0*/  SEL R9, RZ, 0x10, P0 ;  /* 0x00000010ff097807 */ /* 0x000fc60000000000 */
        /* <DEDUP_REMOVED lines=8> */
[----:B-1----:R-:W-:Y:S05]  /*e030*/  CALL.REL.NOINC `($__internal_43_$__cuda_sm70_shflsync_idx_p) ;  /* 0x0000136000007944 */ /* 0x002fea0003c00000 */
        /* <DEDUP_REMOVED lines=8> */
.L_x_2595:
[----:B------:R-:W-:Y:S01]  /*e0c0*/  IMAD.MOV.U32 R30, RZ, RZ, R13 ;  /* 0x000000ffff1e7224 */ /* 0x000fe200078e000d */
[----:B------:R-:W-:Y:S01]  /*e0d0*/  MOV R29, RZ ;  /* 0x000000ff001d7202 */ /* 0x000fe20000000f00 */
[----:B------:R-:W-:Y:S01]  /*e0e0*/  IMAD.MOV.U32 R3, RZ, RZ, 0x181f ;  /* 0x0000181fff037424 */ /* 0x000fe200078e00ff */
[----:B------:R-:W-:Y:S02]  /*e0f0*/  MOV R2, 0xe110 ;  /* 0x0000e11000027802 */ /* 0x000fe40000000f00 */
[----:B-1234-:R-:W-:Y:S05]  /*e100*/  CALL.REL.NOINC `($__internal_43_$__cuda_sm70_shflsync_idx_p) ;  /* 0x0000129000007944 */ /* 0x01efea0003c00000 */
[----:B------:R-:W-:Y:S01]  /*e110*/  MOV R12, R29 ;  /* 0x0000001d000c7202 */ /* 0x000fe20000000f00 */
[----:B------:R-:W-:Y:S05]  /*e120*/  BRA `(.L_x_2644) ;  /* 0xffff4a0000007947 */ /* 0x000fea000383ffff */
.L_x_2596:
[----:B------:R-:W-:Y:S01]  /*e130*/  IMAD.MOV.U32 R30, RZ, RZ, R21 ;  /* 0x000000ffff1e7224 */ /* 0x000fe200078e0015 */
[----:B------:R-:W-:Y:S01]  /*e140*/  MOV R29, RZ ;  /* 0x000000ff001d7202 */ /* 0x000fe20000000f00 */
[----:B------:R-:W-:Y:S01]  /*e150*/  IMAD.MOV.U32 R3, RZ, RZ, 0x181f ;  /* 0x0000181fff037424 */ /* 0x000fe200078e00ff */
[----:B------:R-:W-:Y:S02]  /*e160*/  MOV R2, 0xe180 ;  /* 0x0000e18000027802 */ /* 0x000fe40000000f00 */
[----:B-1234-:R-:W-:Y:S05]  /*e170*/  CALL.REL.NOINC `($__internal_43_$__cuda_sm70_shflsync_idx_p) ;  /* 0x0000122000007944 */ /* 0x01efea0003c00000 */
        /* <DEDUP_REMOVED lines=31> */
.L_x_2599:
[----:B------:R-:W-:Y:S01]  /*e370*/  IMAD.MOV.U32 R30, RZ, RZ, R5 ;  /* 0x000000ffff1e7224 */ /* 0x000fe200078e0005 */
[----:B------:R-:W-:Y:S01]  /*e380*/  MOV R29, RZ ;  /* 0x000000ff001d7202 */ /* 0x000fe20000000f00 */
[----:B------:R-:W-:Y:S01]  /*e390*/  IMAD.MOV.U32 R3, RZ, RZ, 0x181f ;  /* 0x0000181fff037424 */ /* 0x000fe200078e00ff */
[----:B------:R-:W-:Y:S02]  /*e3a0*/  MOV R2, 0xe3c0 ;  /* 0x0000e3c000027802 */ /* 0x000fe40000000f00 */
[----:B------:R-:W-:Y:S05]  /*e3b0*/  CALL.REL.NOINC `($__internal_43_$__cuda_sm70_shflsync_idx_p) ;  /* 0x00000fe000007944 */ /* 0x000fea0003c00000 */
[----:B------:R-:W-:Y:S01]  /*e3c0*/  MOV R4, R29 ;  /* 0x0000001d00047202 */ /* 0x000fe20000000f00 */
[----:B------:R-:W-:Y:S05]  /*e3d0*/  BRA `(.L_x_2646) ;  /* 0xffff6e2000007947 */ /* 0x000fea000383ffff */
.L_x_2600:
[----:B------:R-:W-:Y:S01]  /*e3e0*/  IMAD.MOV.U32 R30, RZ, RZ, R12 ;  /* 0x000000ffff1e7224 */ /* 0x000fe200078e000c */
[----:B------:R-:W-:Y:S01]  /*e3f0*/  MOV R29, RZ ;  /* 0x000000ff001d7202 */ /* 0x000fe20000000f00 */
[----:B------:R-:W-:Y:S01]  /*e400*/  IMAD.MOV.U32 R3, RZ, RZ, 0x181f ;  /* 0x0000181fff037424 */ /* 0x000fe200078e00ff */
[----:B------:R-:W-:Y:S02]  /*e410*/  MOV R2, 0xe430 ;  /* 0x0000e43000027802 */ /* 0x000fe40000000f00 */
[----:B-12---:R-:W-:Y:S05]  /*e420*/  CALL.REL.NOINC `($__internal_43_$__cuda_sm70_shflsync_idx_p) ;  /* 0x00000f7000007944 */ /* 0x006fea0003c00000 */
[----:B------:R-:W-:Y:S01]  /*e430*/  IADD3 R6, P0, R29, R16, RZ ;  /* 0x000000101d067210 */ /* 0x000fe20007f1e0ff */
[----:B------:R-:W-:Y:S01]  /*e440*/  IMAD.MOV.U32 R30, RZ, RZ, R5 ;  /* 0x000000ffff1e7224 */ /* 0x000fe200078e0005 */
[----:B------:R-:W-:-:S02]  /*e450*/  ISETP.GE.AND P6, PT, R192, c[0x0][0x1d4], PT ;  /* 0x00007500c0007a0c */ /* 0x000fc40003fc6270 */
[----:B------:R-:W-:Y:S01]  /*e460*/  ISETP.GE.AND P5, PT, R201, c[0x0][0x1d4], PT ;  /* 0x00007500c9007a0c */ /* 0x000fe20003fa6270 */
[C---:B------:R-:W-:Y:S01]  /*e470*/  IMAD.X R7, R4.reuse, 0x1, R13, P0 ;  /* 0x0000000104077824 */ /* 0x040fe200000e060d */
[----:B------:R-:W-:Y:S02]  /*e480*/  IADD3 R2, P0, R29, R17, RZ ;  /* 0x000000111d027210 */ /* 0x000fe40007f1e0ff */
[----:B------:R-:W-:Y:S02]  /*e490*/  SEL R11, RZ, 0x10, P6 ;  /* 0x00000010ff0b7807 */ /* 0x000fe40003000000 */
[----:B------:R-:W-:Y:S01]  /*e4a0*/  SEL R10, RZ, 0x10, P5 ;  /* 0x00000010ff0a7807 */ /* 0x000fe20002800000 */
[----:B------:R-:W-:Y:S01]  /*e4b0*/  IMAD.X R3, R4, 0x1, R14, P0 ;  /* 0x0000000104037824 */ /* 0x000fe200000e060e */
[----:B------:R-:W-:-:S03]  /*e4c0*/  ISETP.GE.AND P0, PT, R200, c[0x0][0x1d4], PT ;  /* 0x00007500c8007a0c */ /* 0x000fc60003f06270 */
[----:B------:R-:W-:Y:S01]  /*e4d0*/  @!PT LDS RZ, [RZ] ;  /* 0x00000000fffff984 */ /* 0x000fe20000000800 */
[----:B------:R-:W-:Y:S01]  /*e4e0*/  @!PT LDS RZ, [RZ] ;  /* 0x00000000fffff984 */ /* 0x000fe20000000800 */
[----:B------:R-:W-:Y:S01]  /*e4f0*/  @!PT LDS RZ, [RZ] ;  /* 0x00000000fffff984 */ /* 0x000fe20000000800 */
[----:B------:R1:W-:Y:S01]  /*e500*/  LDGSTS.E.BYPASS.LTC128B.128 [R209+0xc100], [R6.64], !P6 ;  /* 0x0c10000006d17fae */ /* 0x0003e2000f101d46 */
[----:B------:R-:W-:-:S03]  /*e510*/  SEL R5, RZ, 0x10, P0 ;  /* 0x00000010ff057807 */ /* 0x000fc60000000000 */
[----:B------:R2:W-:Y:S02]  /*e520*/  LDGSTS.E.BYPASS.LTC128B.128 [R209+0xe100], [R2.64], !P5 ;  /* 0x0e10000002d17fae */ /* 0x0005e4000e901d46 */
[----:B--2---:R-:W-:Y:S01]  /*e530*/  IADD3 R2, P1, R29, R18, RZ ;  /* 0x000000121d027210 */ /* 0x004fe20007f3e0ff */
[----:B------:R-:W-:-:S04]  /*e540*/  IMAD.MOV.U32 R29, RZ, RZ, 0x1 ;  /* 0x00000001ff1d7424 */ /* 0x000fc800078e00ff */
[----:B------:R-:W-:-:S05]  /*e550*/  IMAD.X R3, R4, 0x1, R15, P1 ;  /* 0x0000000104037824 */ /* 0x000fca00008e060f */
[----:B------:R2:W-:Y:S02]  /*e560*/  LDGSTS.E.BYPASS.LTC128B.128 [R209+0x10100], [R2.64], !P0 ;  /* 0x1010000002d17fae */ /* 0x0005e4000c101d46 */
[----:B--2---:R-:W-:Y:S01]  /*e570*/  IMAD.MOV.U32 R3, RZ, RZ, 0x181f ;  /* 0x0000181fff037424 */ /* 0x004fe200078e00ff */
[----:B------:R-:W-:Y:S02]  /*e580*/  MOV R2, 0xe5a0 ;  /* 0x0000e5a000027802 */ /* 0x000fe40000000f00 */
[----:B-1----:R-:W-:Y:S05]  /*e590*/  CALL.REL.NOINC `($__internal_43_$__cuda_sm70_shflsync_idx_p) ;  /* 0x00000e0000007944 */ /* 0x002fea0003c00000 */
[----:B------:R-:W-:Y:S01]  /*e5a0*/  IMAD.MOV.U32 R4, RZ, RZ, R29 ;  /* 0x000000ffff047224 */ /* 0x000fe200078e001d */
[----:B------:R-:W-:Y:S01]  /*e5b0*/  MOV R29, 0x1 ;  /* 0x00000001001d7802 */ /* 0x000fe20000000f00 */
[----:B------:R-:W-:Y:S01]  /*e5c0*/  IMAD.MOV.U32 R30, RZ, RZ, R12 ;  /* 0x000000ffff1e7224 */ /* 0x000fe200078e000c */
[----:B------:R-:W-:Y:S02]  /*e5d0*/  MOV R3, 0x181f ;  /* 0x0000181f00037802 */ /* 0x000fe40000000f00 */
[----:B------:R-:W-:Y:S02]  /*e5e0*/  MOV R2, 0xe600 ;  /* 0x0000e60000027802 */ /* 0x000fe40000000f00 */
[----:B------:R-:W-:Y:S05]  /*e5f0*/  CALL.REL.NOINC `($__internal_43_$__cuda_sm70_shflsync_idx_p) ;  /* 0x00000da000007944 */ /* 0x000fea0003c00000 */
[----:B------:R-:W-:Y:S01]  /*e600*/  MOV R0, R29 ;  /* 0x0000001d00007202 */ /* 0x000fe20000000f00 */
[----:B------:R-:W-:Y:S05]  /*e610*/  BRA `(.L_x_2647) ;  /* 0xffff6d3000007947 */ /* 0x000fea000383ffff */
.L_x_2604:
[----:B------:R-:W-:Y:S01]  /*e620*/  MOV R29, RZ ;  /* 0x000000ff001d7202 */ /* 0x000fe20000000f00 */
[----:B------:R-:W-:Y:S01]  /*e630*/  IMAD.MOV.U32 R30, RZ, RZ, R12 ;  /* 0x000000ffff1e7224 */ /* 0x000fe200078e000c */
[----:B------:R-:W-:Y:S01]  /*e640*/  MOV R2, 0xe670 ;  /* 0x0000e67000027802 */ /* 0x000fe20000000f00 */
[----:B------:R-:W-:Y:S02]  /*e650*/  IMAD.MOV.U32 R3, RZ, RZ, 0x181f ;  /* 0x0000181fff037424 */ /* 0x000fe400078e00ff */
[----:B-1234-:R-:W-:Y:S05]  /*e660*/  CALL.REL.NOINC `($__internal_43_$__cuda_sm70_shflsync_idx_p) ;  /* 0x00000d3000007944 */ /* 0x01efea0003c00000 */
[----:B------:R-:W-:Y:S01]  /*e670*/  MOV R5, R29 ;  /* 0x0000001d00057202 */ /* 0x000fe20000000f00 */
[----:B------:R-:W-:-:S05]  /*e680*/  BRA `(.L_x_2648) ;  /* 0xffff721000007947 */ /* 0x000fca000383ffff */
.L_x_2605:
[----:B------:R-:W-:Y:S01]  /*e690*/  MOV R29, RZ ;  /* 0x000000ff001d7202 */ /* 0x000fe20000000f00 */
[----:B------:R-:W-:Y:S01]  /*e6a0*/  IMAD.MOV.U32 R30, RZ, RZ, R14 ;  /* 0x000000ffff1e7224 */ /* 0x000fe200078e000e */
[----:B------:R-:W-:Y:S01]  /*e6b0*/  MOV R2, 0xe6e0 ;  /* 0x0000e6e000027802 */ /* 0x000fe20000000f00 */
[----:B------:R-:W-:Y:S02]  /*e6c0*/  IMAD.MOV.U32 R3, RZ, RZ, 0x181f ;  /* 0x0000181fff037424 */ /* 0x000fe400078e00ff */
[----:B-1234-:R-:W-:Y:S05]  /*e6d0*/  CALL.REL.NOINC `($__internal_43_$__cuda_sm70_shflsync_idx_p) ;  /* 0x00000cc000007944 */ /* 0x01efea0003c00000 */
[----:B------:R-:W-:Y:S01]  /*e6e0*/  ISETP.GE.AND P6, PT, R192, c[0x0][0x1d4], PT ;  /* 0x00007500c0007a0c */ /* 0x000fe20003fc6270 */
[----:B------:R-:W-:Y:S01]  /*e6f0*/  IMAD R4, R198, 0x6000, R220 ;  /* 0x00006000c6047824 */ /* 0x000fe200078e02dc */
[----:B------:R-:W-:Y:S01]  /*e700*/  IADD3 R2, P0, R29, R22, RZ ;  /* 0x000000161d027210 */ /* 0x000fe20007f1e0ff */
[----:B------:R-:W-:Y:S01]  /*e710*/  IMAD.MOV.U32 R30, RZ, RZ, R12 ;  /* 0x000000ffff1e7224 */ /* 0x000fe200078e000c */
        /* <DEDUP_REMOVED lines=10> */
[----:B------:R1:W-:Y:S04]  /*e7c0*/  LDGSTS.E.BYPASS.LTC128B.128 [R4], [R2.64], !P6 ;  /* 0x0000000002047fae */ /* 0x0003e8000f101d46 */
        /* <DEDUP_REMOVED lines=8> */
[----:B------:R-:W-:Y:S05]  /*e850*/  CALL.REL.NOINC `($__internal_43_$__cuda_sm70_shflsync_idx_p) ;  /* 0x00000b4000007944 */ /* 0x000fea0003c00000 */
[----:B------:R-:W-:Y:S01]  /*e860*/  MOV R3, 0x181f ;  /* 0x0000181f00037802 */ /* 0x000fe20000000f00 */
[----:B------:R-:W-:Y:S01]  /*e870*/  IMAD.MOV.U32 R5, RZ, RZ, R29 ;  /* 0x000000ffff057224 */ /* 0x000fe200078e001d */
[----:B------:R-:W-:Y:S01]  /*e880*/  MOV R29, 0x1 ;  /* 0x00000001001d7802 */ /* 0x000fe20000000f00 */
[----:B------:R-:W-:Y:S01]  /*e890*/  IMAD.MOV.U32 R30, RZ, RZ, R14 ;  /* 0x000000ffff1e7224 */ /* 0x000fe200078e000e */
[----:B------:R-:W-:Y:S02]  /*e8a0*/  MOV R2, 0xe8c0 ;  /* 0x0000e8c000027802 */ /* 0x000fe40000000f00 */
[----:B------:R-:W-:Y:S05]  /*e8b0*/  CALL.REL.NOINC `($__internal_43_$__cuda_sm70_shflsync_idx_p) ;  /* 0x00000ae000007944 */ /* 0x000fea0003c00000 */
[----:B------:R-:W-:Y:S01]  /*e8c0*/  MOV R2, R29 ;  /* 0x0000001d00027202 */ /* 0x000fe20000000f00 */
[----:B------:R-:W-:-:S05]  /*e8d0*/  BRA `(.L_x_2649) ;  /* 0xffff712000007947 */ /* 0x000fca000383ffff */
.L_x_2608:
[----:B------:R-:W-:Y:S01]  /*e8e0*/  MOV R29, RZ ;  /* 0x000000ff001d7202 */ /* 0x000fe20000000f00 */
[----:B------:R-:W-:Y:S01]  /*e8f0*/  IMAD.MOV.U32 R30, RZ, RZ, R5 ;  /* 0x000000ffff1e7224 */ /* 0x000fe200078e0005 */
[----:B------:R-:W-:Y:S01]  /*e900*/  MOV R2, 0xe930 ;  /* 0x0000e93000027802 */ /* 0x000fe20000000f00 */
[----:B------:R-:W-:Y:S02]  /*e910*/  IMAD.MOV.U32 R3, RZ, RZ, 0x181f ;  /* 0x0000181fff037424 */ /* 0x000fe400078e00ff */
[----:B------:R-:W-:Y:S05]  /*e920*/  CALL.REL.NOINC `($__internal_43_$__cuda_sm70_shflsync_idx_p) ;  /* 0x00000a7000007944 */ /* 0x000fea0003c00000 */
[----:B------:R-:W-:Y:S01]  /*e930*/  MOV R4, R29 ;  /* 0x0000001d00047202 */ /* 0x000fe20000000f00 */
[----:B------:R-:W-:-:S05]  /*e940*/  BRA `(.L_x_2650) ;  /* 0xffff9ce000007947 */ /* 0x000fca000383ffff */
.L_x_2609:
[----:B------:R-:W-:Y:S01]  /*e950*/  MOV R29, RZ ;  /* 0x000000ff001d7202 */ /* 0x000fe20000000f00 */
[----:B------:R-:W-:Y:S01]  /*e960*/  IMAD.MOV.U32 R30, RZ, RZ, R12 ;  /* 0x000000ffff1e7224 */ /* 0x000fe200078e000c */
[----:B------:R-:W-:Y:S01]  /*e970*/  MOV R2, 0xe9a0 ;  /* 0x0000e9a000027802 */ /* 0x000fe20000000f00 */
[----:B------:R-:W-:Y:S02]  /*e980*/  IMAD.MOV.U32 R3, RZ, RZ, 0x181f ;  /* 0x0000181fff037424 */ /* 0x000fe400078e00ff */
[----:B-12---:R-:W-:Y:S05]  /*e990*/  CALL.REL.NOINC `($__internal_43_$__cuda_sm70_shflsync_idx_p) ;  /* 0x00000a0000007944 */ /* 0x006fea0003c00000 */
[----:B------:R-:W-:Y:S01]  /*e9a0*/  ISETP.GE.AND P6, PT, R192, c[0x0][0x1d4], PT ;  /* 0x00007500c0007a0c */ /* 0x000fe20003fc6270 */
[----:B------:R-:W-:Y:S01]  /*e9b0*/  IMAD R0, R198, 0x6000, R221 ;  /* 0x00006000c6007824 */ /* 0x000fe200078e02dd */
[----:B------:R-:W-:Y:S01]  /*e9c0*/  IADD3 R2, P0, R29, R16, RZ ;  /* 0x000000101d027210 */ /* 0x000fe20007f1e0ff */
[----:B------:R-:W-:Y:S01]  /*e9d0*/  IMAD.MOV.U32 R30, RZ, RZ, R5 ;  /* 0x000000ffff1e7224 */ /* 0x000fe200078e0005 */
[----:B------:R-:W-:Y:S02]  /*e9e0*/  ISETP.GE.AND P5, PT, R201, c[0x0][0x1d4], PT ;  /* 0x00007500c9007a0c */ /* 0x000fe40003fa6270 */
[C---:B------:R-:W-:Y:S01]  /*e9f0*/  IADD3 R6, P1, R29.reuse, R17, RZ ;  /* 0x000000111d067210 */ /* 0x040fe20007f3e0ff */
[----:B------:R-:W-:Y:S01]  /*ea00*/  IMAD.X R3, R4, 0x1, R13, P0 ;  /* 0x0000000104037824 */ /* 0x000fe200000e060d */
[----:B------:R-:W-:Y:S02]  /*ea10*/  ISETP.GE.AND P0, PT, R200, c[0x0][0x1d4], PT ;  /* 0x00007500c8007a0c */ /* 0x000fe40003f06270 */
[----:B------:R-:W-:Y:S01]  /*ea20*/  SEL R11, RZ, 0x10, P6 ;  /* 0x00000010ff0b7807 */ /* 0x000fe20003000000 */
[C---:B------:R-:W-:Y:S01]  /*ea30*/  IMAD.X R7, R4.reuse, 0x1, R14, P1 ;  /* 0x0000000104077824 */ /* 0x040fe200008e060e */
[----:B------:R-:W-:Y:S01]  /*ea40*/  SEL R10, RZ, 0x10, P5 ;  /* 0x00000010ff0a7807 */ /* 0x000fe20002800000 */
[----:B------:R-:W-:Y:S01]  /*ea50*/  @!PT LDS RZ, [RZ] ;  /* 0x00000000fffff984 */ /* 0x000fe20000000800 */
[----:B------:R-:W-:Y:S01]  /*ea60*/  @!PT LDS RZ, [RZ] ;  /* 0x00000000fffff984 */ /* 0x000fe20000000800 */
[----:B------:R-:W-:Y:S01]  /*ea70*/  @!PT LDS RZ, [RZ] ;  /* 0x00000000fffff984 */ /* 0x000fe20000000800 */
[----:B------:R1:W-:Y:S01]  /*ea80*/  LDGSTS.E.BYPASS.LTC128B.128 [R0], [R2.64], !P6 ;  /* 0x0000000002007fae */ /* 0x0003e2000f101d46 */
[----:B------:R-:W-:Y:S03]  /*ea90*/  SEL R5, RZ, 0x10, P0 ;  /* 0x00000010ff057807 */ /* 0x000fe60000000000 */
[----:B------:R2:W-:Y:S01]  /*eaa0*/  LDGSTS.E.BYPASS.LTC128B.128 [R0+0x2000], [R6.64], !P5 ;  /* 0x0200000006007fae */ /* 0x0005e2000e901d46 */
[----:B-1----:R-:W-:Y:S01]  /*eab0*/  IADD3 R2, P1, R29, R18, RZ ;  /* 0x000000121d027210 */ /* 0x002fe20007f3e0ff */
[----:B------:R-:W-:Y:S04]  /*eac0*/  IMAD.MOV.U32 R29, RZ, RZ, 0x1 ;  /* 0x00000001ff1d7424 */ /* 0x000fe800078e00ff */
[----:B------:R-:W-:Y:S05]  /*ead0*/  IMAD.X R3, R4, 0x1, R15, P1 ;  /* 0x0000000104037824 */ /* 0x000fea00008e060f */
[----:B------:R1:W-:Y:S02]  /*eae0*/  LDGSTS.E.BYPASS.LTC128B.128 [R0+0x4000], [R2.64], !P0 ;  /* 0x0400000002007fae */ /* 0x0003e4000c101d46 */
[----:B-1----:R-:W-:Y:S01]  /*eaf0*/  MOV R2, 0xeb20 ;  /* 0x0000eb2000027802 */ /* 0x002fe20000000f00 */
[----:B------:R-:W-:Y:S02]  /*eb00*/  IMAD.MOV.U32 R3, RZ, RZ, 0x181f ;  /* 0x0000181fff037424 */ /* 0x000fe400078e00ff */
[----:B--2---:R-:W-:Y:S05]  /*eb10*/  CALL.REL.NOINC `($__internal_43_$__cuda_sm70_shflsync_idx_p) ;  /* 0x0000088000007944 */ /* 0x004fea0003c00000 */
        /* <DEDUP_REMOVED lines=8> */
.L_x_2614:
[----:B------:R-:W-:Y:S01]  /*eba0*/  MOV R29, RZ ;  /* 0x000000ff001d7202 */ /* 0x000fe20000000f00 */
[----:B------:R-:W-:Y:S01]  /*ebb0*/  IMAD.MOV.U32 R30, RZ, RZ, R12 ;  /* 0x000000ffff1e7224 */ /* 0x000fe200078e000c */
[----:B------:R-:W-:Y:S01]  /*ebc0*/  MOV R2, 0xebf0 ;  /* 0x0000ebf000027802 */ /* 0x000fe20000000f00 */
[----:B------:R-:W-:Y:S02]  /*ebd0*/  IMAD.MOV.U32 R3, RZ, RZ, 0x181f ;  /* 0x0000181fff037424 */ /* 0x000fe400078e00ff */
[----:B-1234-:R-:W-:Y:S05]  /*ebe0*/  CALL.REL.NOINC `($__internal_43_$__cuda_sm70_shflsync_idx_p) ;  /* 0x000007b000007944 */ /* 0x01efea0003c00000 */
[----:B------:R-:W-:Y:S01]  /*ebf0*/  MOV R5, R29 ;  /* 0x0000001d00057202 */ /* 0x000fe20000000f00 */
[----:B------:R-:W-:-:S05]  /*ec00*/  BRA `(.L_x_2652) ;  /* 0xffffa08000007947 */ /* 0x000fca000383ffff */
.L_x_2615:
        /* <DEDUP_REMOVED lines=37> */
.L_x_2616:
[----:B------:R-:W-:Y:S01]  /*ee60*/  MOV R127, 0x2 ;  /* 0x00000002007f7802 */ /* 0x000fe20000000f00 */
[----:B------:R-:W-:Y:S01]  /*ee70*/  IMAD.MOV.U32 R2, RZ, RZ, R125 ;  /* 0x000000ffff027224 */ /* 0x000fe200078e007d */
[----:B------:R-:W-:Y:S02]  /*ee80*/  MOV R3, 0xeea0 ;  /* 0x0000eea000037802 */ /* 0x000fe40000000f00 */
[----:B------:R-:W-:Y:S05]  /*ee90*/  CALL.REL.NOINC `($__internal_42_$__cuda_sm70_shflsync_bfly_p) ;  /* 0x000004b000007944 */ /* 0x000fea0003c00000 */
[----:B------:R-:W-:Y:S01]  /*eea0*/  MOV R2, R127 ;  /* 0x0000007f00027202 */ /* 0x000fe20000000f00 */
[----:B------:R-:W-:-:S05]  /*eeb0*/  BRA `(.L_x_2654) ;  /* 0xffffac6000007947 */ /* 0x000fca000383ffff */
.L_x_2619:
[----:B------:R-:W-:Y:S01]  /*eec0*/  MOV R29, RZ ;  /* 0x000000ff001d7202 */ /* 0x000fe20000000f00 */
[----:B------:R-:W-:Y:S01]  /*eed0*/  IMAD.MOV.U32 R30, RZ, RZ, R5 ;  /* 0x000000ffff1e7224 */ /* 0x000fe200078e0005 */
[----:B------:R-:W-:Y:S01]  /*eee0*/  MOV R2, 0xef10 ;  /* 0x0000ef1000027802 */ /* 0x000fe20000000f00 */
[----:B------:R-:W-:Y:S02]  /*eef0*/  IMAD.MOV.U32 R3, RZ, RZ, 0x181f ;  /* 0x0000181fff037424 */ /* 0x000fe400078e00ff */
[----:B------:R-:W-:Y:S05]  /*ef00*/  CALL.REL.NOINC `($__internal_43_$__cuda_sm70_shflsync_idx_p) ;  /* 0x0000049000007944 */ /* 0x000fea0003c00000 */
[----:B------:R-:W-:Y:S01]  /*ef10*/  MOV R4, R29 ;  /* 0x0000001d00047202 */ /* 0x000fe20000000f00 */
[----:B------:R-:W-:-:S05]  /*ef20*/  BRA `(.L_x_2655) ;  /* 0xffffc5e000007947 */ /* 0x000fca000383ffff */
.L_x_2620:
        /* <DEDUP_REMOVED lines=37> */
.L_x_2622:
[----:B------:R-:W-:Y:S01]  /*f180*/  IMAD.MOV.U32 R2, RZ, RZ, R202 ;  /* 0x000000ffff027224 */ /* 0x000fe200078e00ca */
[----:B------:R-:W-:-:S02]  /*f190*/  MOV R127, 0x2 ;  /* 0x00000002007f7802 */ /* 0x000fc40000000f00 */
[----:B------:R-:W-:Y:S02]  /*f1a0*/  MOV R3, 0xf1c0 ;  /* 0x0000f1c000037802 */ /* 0x000fe40000000f00 */
[----:B------:R-:W-:Y:S05]  /*f1b0*/  CALL.REL.NOINC `($__internal_42_$__cuda_sm70_shflsync_bfly_p) ;  /* 0x0000019000007944 */ /* 0x000fea0003c00000 */
[----:B------:R-:W-:Y:S01]  /*f1c0*/  MOV R0, R127 ;  /* 0x0000007f00007202 */ /* 0x000fe20000000f00 */
[----:B------:R-:W-:Y:S05]  /*f1d0*/  BRA `(.L_x_2657) ;  /* 0xffffc6a000007947 */ /* 0x000fea000383ffff */
.L_x_2623:
[----:B------:R-:W-:Y:S01]  /*f1e0*/  IMAD.MOV.U32 R2, RZ, RZ, R0 ;  /* 0x000000ffff027224 */ /* 0x000fe200078e0000 */
[----:B------:R-:W-:Y:S02]  /*f1f0*/  MOV R127, 0x1 ;  /* 0x00000001007f7802 */ /* 0x000fe40000000f00 */
[----:B------:R-:W-:Y:S02]  /*f200*/  MOV R3, 0xf220 ;  /* 0x0000f22000037802 */ /* 0x000fe40000000f00 */
[----:B-1----:R-:W-:Y:S05]  /*f210*/  CALL.REL.NOINC `($__internal_42_$__cuda_sm70_shflsync_bfly_p) ;  /* 0x0000013000007944 */ /* 0x002fea0003c00000 */
[----:B------:R-:W-:Y:S01]  /*f220*/  FADD.FTZ R0, R0, R127 ;  /* 0x0000007f00007221 */ /* 0x000fe20000010000 */
[----:B------:R-:W-:Y:S02]  /*f230*/  MOV R2, R203 ;  /* 0x000000cb00027202 */ /* 0x000fe40000000f00 */
[----:B------:R-:W-:Y:S02]  /*f240*/  MOV R127, 0x2 ;  /* 0x00000002007f7802 */ /* 0x000fe40000000f00 */
[----:B------:R-:W-:Y:S02]  /*f250*/  MOV R3, 0xf270 ;  /* 0x0000f27000037802 */ /* 0x000fe40000000f00 */
[----:B------:R-:W-:Y:S05]  /*f260*/  CALL.REL.NOINC `($__internal_42_$__cuda_sm70_shflsync_bfly_p) ;  /* 0x000000e000007944 */ /* 0x000fea0003c00000 */
[----:B------:R-:W-:Y:S01]  /*f270*/  FADD.FTZ R4, R203, R127 ;  /* 0x0000007fcb047221 */ /* 0x000fe20000010000 */
[----:B------:R-:W-:-:S02]  /*f280*/  MOV R127, 0x1 ;  /* 0x00000001007f7802 */ /* 0x000fc40000000f00 */
[----:B------:R-:W-:Y:S02]  /*f290*/  MOV R3, 0xf2c0 ;  /* 0x0000f2c000037802 */ /* 0x000fe40000000f00 */
[----:B------:R-:W-:Y:S02]  /*f2a0*/  MOV R2, R4 ;  /* 0x0000000400027202 */ /* 0x000fe40000000f00 */
[----:B------:R-:W-:Y:S05]  /*f2b0*/  CALL.REL.NOINC `($__internal_42_$__cuda_sm70_shflsync_bfly_p) ;  /* 0x0000009000007944 */ /* 0x000fea0003c00000 */
[----:B------:R-:W-:Y:S01]  /*f2c0*/  MOV R3, R127 ;  /* 0x0000007f00037202 */ /* 0x000fe20000000f00 */
[----:B------:R-:W-:Y:S05]  /*f2d0*/  BRA `(.L_x_2658) ;  /* 0xffffc61000007947 */ /* 0x000fea000383ffff */
.L_x_2633:
[----:B------:R-:W-:Y:S01]  /*f2e0*/  IMAD.MOV.U32 R30, RZ, RZ, R18 ;  /* 0x000000ffff1e7224 */ /* 0x000fe200078e0012 */
[----:B------:R-:W-:Y:S01]  /*f2f0*/  MOV R29, RZ ;  /* 0x000000ff001d7202 */ /* 0x000fe20000000f00 */
[----:B-1----:R-:W-:Y:S01]  /*f300*/  IMAD.MOV.U32 R3, RZ, RZ, 0x1f ;  /* 0x0000001fff037424 */ /* 0x002fe200078e00ff */
[----:B---3--:R-:W-:Y:S02]  /*f310*/  MOV R2, 0xf330 ;  /* 0x0000f33000027802 */ /* 0x008fe40000000f00 */
[----:B--2-45:R-:W-:Y:S05]  /*f320*/  CALL.REL.NOINC `($__internal_43_$__cuda_sm70_shflsync_idx_p) ;  /* 0x0000007000007944 */ /* 0x034fea0003c00000 */
[----:B------:R-:W-:Y:S01]  /*f330*/  MOV R0, R29 ;  /* 0x0000001d00007202 */ /* 0x000fe20000000f00 */
[----:B------:R-:W-:Y:S05]  /*f340*/  BRA `(.L_x_2659) ;  /* 0xffffe6d000007947 */ /* 0x000fea000383ffff */
        .weak           $__internal_42_$__cuda_sm70_shflsync_bfly_p
        .type           $__internal_42_$__cuda_sm70_shflsync_bfly_p,@function
        .size           $__internal_42_$__cuda_sm70_shflsync_bfly_p,($__internal_43_$__cuda_sm70_shflsync_idx_p - $__internal_42_$__cuda_sm70_shflsync_bfly_p)
$__internal_42_$__cuda_sm70_shflsync_bfly_p:
[----:B------:R-:W-:Y:S04]  /*f350*/  WARPSYNC R178 ;  /* 0x000000b200007348 */ /* 0x000fe80003800000 */
[----:B------:R1:W2:Y:S02]  /*f360*/  SHFL.BFLY PT, R127, R2, R127, R179 ;  /* 0x0c00007f027f7389 */ /* 0x0002a400000e00b3 */
[----:B-1----:R-:W-:-:S02]  /*f370*/  MOV R2, R3 ;  /* 0x0000000300027202 */ /* 0x002fc40000000f00 */
[----:B------:R-:W-:-:S04]  /*f380*/  MOV R3, 0x0 ;  /* 0x0000000000037802 */ /* 0x000fc80000000f00 */
[----:B--2---:R-:W-:Y:S05]  /*f390*/  RET.REL.NODEC R2 `(_ZN7cutlass13device_kernelIN5flash19enable_sm80_to_sm89INS1_16FlashAttnFwdSm80INS1_25CollectiveMainloopFwdSm80ILi8ELi2ELb0EN4cute5tupleIJNS5_1CILi128EEENS7_ILi64EEENS7_ILi192EEEEEELi192ENS_10bfloat16_tEfNS_4arch4Sm80ELb1ELb0ELb0ELb0ELb1ELb0ELb1ELb1EEENS1_21CollectiveEpilogueFwdINS6_IJS8_SA_S9_EEENS6_IJNS7_ILi1EEESI_SI_EEESC_SE_Li256ELb0ELb1ELb1ELb0EEENS1_30DynamicPersistentTileSchedulerILi256ELi256ELb1ELb1ELb0EEEEEEEEEvNT_6ParamsE) ;  /* 0xffff0c6002007950 */ /* 0x004fea0003c3ffff */
        .weak           $__internal_43_$__cuda_sm70_shflsync_idx_p
        .type           $__internal_43_$__cuda_sm70_shflsync_idx_p,@function
        .size           $__internal_43_$__cuda_sm70_shflsync_idx_p,(.L_x_3164 - $__internal_43_$__cuda_sm70_shflsync_idx_p)
$__internal_43_$__cuda_sm70_shflsync_idx_p:
[----:B------:R-:W-:-:S04]  /*f3a0*/  MOV R31, 0xffffffff ;  /* 0xffffffff001f7802 */ /* 0x000fc80000000f00 */
[----:B------:R-:W-:Y:S04]  /*f3b0*/  WARPSYNC R31 ;  /* 0x0000001f00007348 */ /* 0x000fe80003800000 */
[----:B------:R1:W2:Y:S02]  /*f3c0*/  SHFL.IDX PT, R29, R30, R29, R3 ;  /* 0x0000001d1e1d7389 */ /* 0x0002a400000e0003 */
[----:B-1----:R-:W-:-:S04]  /*f3d0*/  MOV R3, 0x0 ;  /* 0x0000000000037802 */ /* 0x002fc80000000f00 */
[----:B--2---:R-:W-:Y:S05]  /*f3e0*/  RET.REL.NODEC R2 `(_ZN7cutlass13device_kernelIN5flash19enable_sm80_to_sm89INS1_16FlashAttnFwdSm80INS1_25CollectiveMainloopFwdSm80ILi8ELi2ELb0EN4cute5tupleIJNS5_1CILi128EEENS7_ILi64EEENS7_ILi192EEEEEELi192ENS_10bfloat16_tEfNS_4arch4Sm80ELb1ELb0ELb0ELb0ELb1ELb0ELb1ELb1EEENS1_21CollectiveEpilogueFwdINS6_IJS8_SA_S9_EEENS6_IJNS7_ILi1EEESI_SI_EEESC_SE_Li256ELb0ELb1ELb1ELb0EEENS1_30DynamicPersistentTileSchedulerILi256ELi256ELb1ELb1ELb0EEEEEEEEEvNT_6ParamsE) ;  /* 0xffff0c1002007950 */ /* 0x004fea0003c3ffff */
.L_x_2660:
        /* <DEDUP_REMOVED lines=9> */
.L_x_3164:


//--------------------- .text._ZN7cutlass13device_kernelIN5flash19enable_sm80_to_sm89INS1_16FlashAttnFwdSm80INS1_25CollectiveMainloopFwdSm80ILi8ELi2ELb0EN4cute5tupleIJNS5_1CILi128EEENS7_ILi64EEENS7_ILi192EEEEEELi192ENS_10bfloat16_tEfNS_4arch4Sm80ELb1ELb0ELb0ELb1ELb1ELb0ELb1ELb1EEENS1_21CollectiveEpilogueFwdINS6_IJS8_SA_S9_EEENS6_IJNS7_ILi1EEESI_SI_EEESC_SE_Li256ELb1ELb1ELb1ELb0EEENS1_36VarlenDynamicPersistentTileSchedulerILi128ELi64ELi256ELi256ELb1ELb1ELb0ELb1ELb1ELb1EEEEEEEEEvNT_6ParamsE --------------------------
	.section	.text._ZN7cutlass13device_kernelIN5flash19enable_sm80_to_sm89INS1_16FlashAttnFwdSm80INS1_25CollectiveMainloopFwdSm80ILi8ELi2ELb0EN4cute5tupleIJNS5_1CILi128EEENS7_ILi64EEENS7_ILi192EEEEEELi192ENS_10bfloat16_tEfNS_4arch4Sm80ELb1ELb0ELb0ELb1ELb1ELb0ELb1ELb1EEENS1_21CollectiveEpilogueFwdINS6_IJS8_SA_S9_EEENS6_IJNS7_ILi1EEESI_SI_EEESC_SE_Li256ELb1ELb1ELb1ELb0EEENS1_36VarlenDynamicPersistentTileSchedulerILi128ELi64ELi256ELi256ELb1ELb1ELb0ELb1ELb1ELb1EEEEEEEEEvNT_6ParamsE,"ax",@progbits
	.sectioninfo	@"SHI_REGISTERS=255"
	.align	128
.text._ZN7cutlass13device_kernelIN5flash19enable_sm80_to_sm89INS1_16FlashAttnFwdSm80INS1_25CollectiveMainloopFwdSm80ILi8ELi2ELb0EN4cute5tupleIJNS5_1CILi128EEENS7_ILi64EEENS7_ILi192EEEEEELi192ENS_10bfloat16_tEfNS_4arch4Sm80ELb1ELb0ELb0ELb1ELb1ELb0ELb1ELb1EEENS1_21CollectiveEpilogueFwdINS6_IJS8_SA_S9_EEENS6_IJNS7_ILi1EEESI_SI_EEESC_SE_Li256ELb1ELb1ELb1ELb0EEENS1_36VarlenDynamicPersistentTileSchedulerILi128ELi64ELi256ELi256ELb1ELb1ELb0ELb1ELb1ELb1EEEEEEEEEvNT_6ParamsE:
        .type           _ZN7cutlass13device_kernelIN5flash19enable_sm80_to_sm89INS1_16FlashAttnFwdSm80INS1_25CollectiveMainloopFwdSm80ILi8ELi2ELb0EN4cute5tupleIJNS5_1CILi128EEENS7_ILi64EEENS7_ILi192EEEEEELi192ENS_10bfloat16_tEfNS_4arch4Sm80ELb1ELb0ELb0ELb1ELb1ELb0ELb1ELb1EEENS1_21CollectiveEpilogueFwdINS6_IJS8_SA_S9_EEENS6_IJNS7_ILi1EEESI_SI_EEESC_SE_Li256ELb1ELb1ELb1ELb0EEENS1_36VarlenDynamicPersistentTileSchedulerILi128ELi64ELi256ELi256ELb1ELb1ELb0ELb1ELb1ELb1EEEEEEEEEvNT_6ParamsE,@function
        .size           _ZN7cutlass13device_kernelIN5flash19enable_sm80_to_sm89INS1_16FlashAttnFwdSm80INS1_25CollectiveMainloopFwdSm80ILi8ELi2ELb0EN4cute5tupleIJNS5_1CILi128EEENS7_ILi64EEENS7_ILi192EEEEEELi192ENS_10bfloat16_tEfNS_4arch4Sm80ELb1ELb0ELb0ELb1ELb1ELb0ELb1ELb1EEENS1_21CollectiveEpilogueFwdINS6_IJS8_SA_S9_EEENS6_IJNS7_ILi1EEESI_SI_EEESC_SE_Li256ELb1ELb1ELb1ELb0EEENS1_36VarlenDynamicPersistentTileSchedulerILi128ELi64ELi256ELi256ELb1ELb1ELb0ELb1ELb1ELb1EEEEEEEEEvNT_6ParamsE,(.L_x_3167 - _ZN7cutlass13device_kernelIN5flash19enable_sm80_to_sm89INS1_16FlashAttnFwdSm80INS1_25CollectiveMainloopFwdSm80ILi8ELi2ELb0EN4cute5tupleIJNS5_1CILi128EEENS7_ILi64EEENS7_ILi192EEEEEELi192ENS_10bfloat16_tEfNS_4arch4Sm80ELb1ELb0ELb0ELb1ELb1ELb0ELb1ELb1EEENS1_21CollectiveEpilogueFwdINS6_IJS8_SA_S9_EEENS6_IJNS7_ILi1EEESI_SI_EEESC_SE_Li256ELb1ELb1ELb1ELb0EEENS1_36VarlenDynamicPersistentTileSchedulerILi128ELi64ELi256ELi256ELb1ELb1ELb0ELb1ELb1ELb1EEEEEEEEEvNT_6ParamsE)
        .other          _ZN7cutlass13device_kernelIN5flash19enable_sm80_to_sm89INS1_16FlashAttnFwdSm80INS1_25CollectiveMainloopFwdSm80ILi8ELi2ELb0EN4cute5tupleIJNS5_1CILi128EEENS7_ILi64EEENS7_ILi192EEEEEELi192ENS_10bfloat16_tEfNS_4arch4Sm80ELb1ELb0ELb0ELb1ELb1ELb0ELb1ELb1EEENS1_21CollectiveEpilogueFwdINS6_IJS8_SA_S9_EEENS6_IJNS7_ILi1EEESI_SI_EEESC_SE_Li256ELb1ELb1ELb1ELb0EEENS1_36VarlenDynamicPersistentTileSchedulerILi128ELi64ELi256ELi256ELb1ELb1ELb0ELb1ELb1ELb1EEEEEEEEEvNT_6ParamsE,@"STO_CUDA_ENTRY STV_DEFAULT"
_ZN7cutlass13device_kernelIN5flash19enable_sm80_to_sm89INS1_16FlashAttnFwdSm80INS1_25CollectiveMainloopFwdSm80ILi8ELi2ELb0EN4cute5tupleIJNS5_1CILi128EEENS7_ILi64EEENS7_ILi192EEEEEELi192ENS_10bfloat16_tEfNS_4arch4Sm80ELb1ELb0ELb0ELb1ELb1ELb0ELb1ELb1EEENS1_21CollectiveEpilogueFwdINS6_IJS8_SA_S9_EEENS6_IJNS7_ILi1EEESI_SI_EEESC_SE_Li256ELb1ELb1ELb1ELb0EEENS1_36VarlenDynamicPersistentTileSchedulerILi128ELi64ELi256ELi256ELb1ELb1ELb0ELb1ELb1ELb1EEEEEEEEEvNT_6ParamsE:
        /* <DEDUP_REMOVED lines=52> */
.L_x_2666:
        /* <DEDUP_REMOVED lines=16> */
.L_x_2790:
        /* <DEDUP_REMOVED lines=16> */
.L_x_2791:
[----:B---3--:R-:W-:-:S05]  /*0540*/  IMAD R0, R0, c[0x0][0x538], RZ ;  /* 0x00014e0000007a24 */ /* 0x008fca00078e02ff */
[----:B------:R-:W-:-:S04]  /*0550*/  IADD3 R6, R0, R6, RZ ;  /* 0x0000000600067210 */ /* 0x000fc80007ffe0ff */
[----:B------:R-:W-:-:S13]  /*0560*/  ISETP.GT.AND P0, PT, R6, UR4, PT ;  /* 0x0000000406007c0c */ /* 0x000fda000bf04270 */
[----:B-12---:R-:W-:Y:S05]  /*0570*/  @!P0 BRA `(.L_x_2666) ;  /* 0xfffffdc000008947 */ /* 0x006fea000383ffff */
.L_x_2662:
[----:B------:R-:W-:-:S05]  /*0580*/  IADD3 R10, -R0, R6, RZ ;  /* 0x00000006000a7210 */ /* 0x000fca0007ffe1ff */
[----:B------:R-:W-:-:S05]  /*0590*/  IMAD R0, R4, c[0x0][0x538], R10 ;  /* 0x00014e0004007a24 */ /* 0x000fca00078e020a */
[----:B------:R-:W-:Y:S01]  /*05a0*/  ISETP.GT.AND P0, PT, R0, UR4, PT ;  /* 0x0000000400007c0c */ /* 0x000fe2000bf04270 */
[----:B------:R-:W-:-:S12]  /*05b0*/  BRA.DIV ~URZ, `(.L_x_2667) ;  /* 0x000114a27f007947 */ /* 0x000fd8000b800000 */
[----:B------:R-:W-:-:S04]  /*05c0*/  VOTE.ANY R6, PT, !P0 ;  /* 0x0000000000067806 */ /* 0x000fc800040e0100 */
.L_x_2792:
[----:B------:R-:W2:Y:S02]  /*05d0*/  POPC R0, R6 ;  /* 0x0000000600007309 */ /* 0x000ea40000000000 */
[----:B-12---:R-:W-:Y:S01]  /*05e0*/  IADD3 R227, R0, R7, RZ ;  /* 0x0000000700e37210 */ /* 0x006fe20007ffe0ff */
[----:B------:R-:W-:Y:S05]  /*05f0*/  BRA.DIV ~URZ, `(.L_x_2668) ;  /* 0x000114b27f007947 */ /* 0x000fea000b800000 */
[----:B------:R1:W2:Y:S01]  /*0600*/  SHFL.IDX PT, R225, R9, R0, 0x1f ;  /* 0x00001f0009e17589 */ /* 0x0002a200000e0000 */
[----:B------:R-:W-:-:S03]  /*0610*/  MOV R5, RZ ;  /* 0x000000ff00057202 */ /* 0x000fc60000000f00 */
[----:B------:R1:W3:Y:S04]  /*0620*/  SHFL.IDX PT, R9, R8, R0, 0x1f ;  /* 0x00001f0008097589 */ /* 0x0002e800000e0000 */
.L_x_2793:
[----:B------:R-:W-:Y:S01]  /*0630*/  ISETP.NE.AND P0, PT, R6, RZ, PT ;  /* 0x000000ff0600720c */ /* 0x000fe20003f05270 */
[----:B------:R-:W-:-:S12]  /*0640*/  BSSY B0, `(.L_x_2669) ;  /* 0x0000005000007945 */ /* 0x000fd80003800000 */
[----:B------:R-:W-:Y:S05]  /*0650*/  @!P0 BRA `(.L_x_2670) ;  /* 0x0000003000008947 */ /* 0x000fea0003800000 */
[----:B------:R-:W-:Y:S01]  /*0660*/  IADD3 R2, R0, -0x1, RZ ;  /* 0xffffffff00027810 */ /* 0x000fe20007ffe0ff */
[----:B------:R-:W-:Y:S05]  /*0670*/  BRA.DIV ~URZ, `(.L_x_2671) ;  /* 0x000115127f007947 */ /* 0x000fea000b800000 */
[----:B------:R4:W1:Y:S02]  /*0680*/  SHFL.IDX PT, R5, R4, R2, 0x1f ;  /* 0x00001f0204057589 */ /* 0x00086400000e0000 */
.L_x_2670:
[----:B------:R-:W-:Y:S05]  /*0690*/  BSYNC B0 ;  /* 0x0000000000007941 */ /* 0x000fea0003800000 */
.L_x_2669:
[----:B---3--:R-:W-:Y:S01]  /*06a0*/  ISETP.NE.AND P0, PT, R9, 0x1, PT ;  /* 0x000000010900780c */ /* 0x008fe20003f05270 */
[----:B-1----:R-:W-:Y:S01]  /*06b0*/  IMAD R224, R5, c[0x0][0x538], R10 ;  /* 0x00014e0005e07a24 */ /* 0x002fe200078e020a */
[----:B------:R-:W-:Y:S04]  /*06c0*/  BSSY B0, `(.L_x_2672) ;  /* 0x0000085000007945 */ /* 0x000fe80003800000 */
[----:B------:R-:W-:-:S07]  /*06d0*/  IADD3 R11, -R224, UR4, RZ ;  /* 0x00000004e00b7c10 */ /* 0x000fce000fffe1ff */
[----:B------:R-:W-:Y:S05]  /*06e0*/  @!P0 BRA `(.L_x_2673) ;  /* 0x000003e000008947 */ /* 0x000fea0003800000 */
[-C--:B--2---:R-:W-:Y:S02]  /*06f0*/  IABS R0, R225.reuse ;  /* 0x000000e100007213 */ /* 0x084fe40000000000 */
[----:B------:R-:W-:-:S03]  /*0700*/  IABS R6, R225 ;  /* 0x000000e100067213 */ /* 0x000fc60000000000 */
[----:B------:R-:W-:Y:S01]  /*0710*/  IMAD.MOV.U32 R5, RZ, RZ, R0 ;  /* 0x000000ffff057224 */ /* 0x000fe200078e0000 */
[----:B------:R-:W-:-:S03]  /*0720*/  IABS R0, R9 ;  /* 0x0000000900007213 */ /* 0x000fc60000000000 */
[----:B----4-:R-:W1:Y:S02]  /*0730*/  I2F.RP R2, R5 ;  /* 0x0000000500027306 */ /* 0x010e640000209400 */
        /* <DEDUP_REMOVED lines=57> */
.L_x_2673:
[----:B----4-:R-:W-:-:S04]  /*0ad0*/  IMAD.MOV.U32 R2, RZ, RZ, 0x4 ;  /* 0x00000004ff027424 */ /* 0x010fc800078e00ff */
[----:B------:R-:W-:-:S05]  /*0ae0*/  IMAD.WIDE R2, R227, R2, c[0x0][0x590] ;  /* 0x00016400e3027625 */ /* 0x000fca00078e0202 */
[----:B------:R-:W3:Y:S02]  /*0af0*/  LDG.E R7, [R2.64] ;  /* 0x0000000802077981 */ /* 0x000ee4000c1e1900 */
        /* <DEDUP_REMOVED lines=65> */
.L_x_2674:
[----:B------:R-:W-:Y:S05]  /*0f10*/  BSYNC B0 ;  /* 0x0000000000007941 */ /* 0x000fea0003800000 */
.L_x_2672:
[----:B------:R-:W-:-:S04]  /*0f20*/  LOP3.LUT R0, RZ, R0, RZ, 0x33, !PT ;  /* 0x00000000ff007212 */ /* 0x000fc800078e33ff */
[----:B------:R-:W-:Y:S01]  /*0f30*/  IADD3 R225, R0, R225, RZ ;  /* 0x000000e100e17210 */ /* 0x000fe20007ffe0ff */
[----:B------:R-:W-:Y:S05]  /*0f40*/  BRA `(.L_x_2675) ;  /* 0x0000004000007947 */ /* 0x000fea0003800000 */
.L_x_2663:
[----:B-1----:R-:W-:Y:S01]  /*0f50*/  IMAD.MOV.U32 R225, RZ, RZ, RZ ;  /* 0x000000ffffe17224 */ /* 0x002fe200078e00ff */
[----:B------:R-:W-:Y:S01]  /*0f60*/  MOV R226, RZ ;  /* 0x000000ff00e27202 */ /* 0x000fe20000000f00 */
[----:B------:R-:W-:Y:S01]  /*0f70*/  IMAD.U32 R224, RZ, RZ, UR4 ;  /* 0x00000004ffe07e24 */ /* 0x000fe2000f8e00ff */
[----:B------:R-:W-:Y:S02]  /*0f80*/  MOV R227, c[0x0][0x53c] ;  /* 0x00014f0000e37a02 */ /* 0x000fe40000000f00 */
.L_x_2675:
[----:B------:R-:W-:Y:S01]  /*0f90*/  ISETP.NE.AND P0, PT, R12, RZ, PT ;  /* 0x000000ff0c00720c */ /* 0x000fe20003f05270 */
[----:B------:R-:W-:-:S12]  /*0fa0*/  WARPSYNC 0xffffffff ;  /* 0xffffffff00007948 */ /* 0x000fd80003800000 */
[----:B------:R1:W-:Y:S04]  /*0fb0*/  @!P0 STS.128 [0x24100], R224 ;  /* 0x024100e0ff008388 */ /* 0x0003e80000000c00 */
[----:B------:R-:W-:Y:S06]  /*0fc0*/  BAR.ARV 0x5, 0x100 ;  /* 0x0144000000007b1d */ /* 0x000fec0000002000 */
.L_x_2661:
        /* <DEDUP_REMOVED lines=48> */
[----:B------:R-:W-:Y:S02]  /*12d0*/  LEA.HI R12, R12, R16, RZ, 0x2 ;  /* 0x000000100c0c7211 */ /* 0x000fe400078f10ff */
[----:B------:R-:W-:Y:S01]  /*12e0*/  ISETP.NE.U32.AND P3, PT, R6, 0x1, PT ;  /* 0x000000010600780c */ /* 0x000fe20003f65070 */
[----:B------:R-:W-:Y:S01]  /*12f0*/  IMAD.IADD R3, R4, 0x1, -R2 ;  /* 0x0000000104037824 */ /* 0x000fe200078e0a02 */
[----:B------:R-:W-:-:S02]  /*1300*/  LOP3.LUT R8, R0, 0x8, R15, 0xf8, !PT ;  /* 0x0000000800087812 */ /* 0x000fc400078ef80f */
[----:B------:R-:W-:Y:S02]  /*1310*/  SHF.R.U32.HI R6, RZ, 0x3, R0 ;  /* 0x00000003ff067819 */ /* 0x000fe40000011600 */
[----:B------:R-:W-:Y:S02]  /*1320*/  LOP3.LUT R0, R13, 0xfffffffc, RZ, 0xc0, !PT ;  /* 0xfffffffc0d007812 */ /* 0x000fe400078ec0ff */
[----:B------:R-:W-:Y:S02]  /*1330*/  SHF.R.S32.HI R2, RZ, 0x2, R12 ;  /* 0x00000002ff027819 */ /* 0x000fe4000001140c */
[----:B------:R-:W-:Y:S01]  /*1340*/  LOP3.LUT P0, RZ, R5, 0x2, RZ, 0xc0, !PT ;  /* 0x0000000205ff7812 */ /* 0x000fe2000780c0ff */
[----:B------:R-:W-:Y:S01]  /*1350*/  IMAD.IADD R0, R17, 0x1, -R0 ;  /* 0x0000000111007824 */ /* 0x000fe200078e0a00 */
[----:B------:R-:W-:Y:S01]  /*1360*/  LOP3.LUT P4, RZ, R5, 0x4, RZ, 0xc0, !PT ;  /* 0x0000000405ff7812 */ /* 0x000fe2000788c0ff */
[----:B------:R-:W-:Y:S01]  /*1370*/  IMAD R15, R3, 0x10, R2 ;  /* 0x00000010030f7824 */ /* 0x000fe200078e0202 */
[----:B------:R-:W-:Y:S01]  /*1380*/  LOP3.LUT R13, R8, R6, RZ, 0x3c, !PT ;  /* 0x00000006080d7212 */ /* 0x000fe200078e3cff */
        /* <DEDUP_REMOVED lines=8> */
[----:B------:R-:W-:Y:S01]  /*1410*/  IMAD R6, R0, 0x2, R8 ;  /* 0x0000000200067824 */ /* 0x000fe200078e0208 */
[----:B------:R-:W-:Y:S01]  /*1420*/  SHF.R.U32.HI R5, RZ, 0x3, R2 ;  /* 0x00000003ff057819 */ /* 0x000fe20000011602 */
[----:B------:R-:W-:Y:S01]  /*1430*/  STL [R1+0x18], R15 ;  /* 0x0000180f01007387 */ /* 0x000fe20000100800 */
[----:B------:R-:W-:-:S02]  /*1440*/  LOP3.LUT R7, R2, 0x8, R7, 0xf8, !PT ;  /* 0x0000000802077812 */ /* 0x000fc400078ef807 */
[----:B------:R-:W-:Y:S01]  /*1450*/  LOP3.LUT R11, R11, 0x7ffffe00, R9, 0xf8, !PT ;  /* 0x7ffffe000b0b7812 */ /* 0x000fe200078ef809 */
[----:B------:R-:W-:Y:S01]  /*1460*/  IMAD.SHL.U32 R9, R10, 0x40, RZ ;  /* 0x000000400a097824 */ /* 0x000fe200078e00ff */
[----:B------:R-:W-:Y:S01]  /*1470*/  LOP3.LUT R4, R4, 0x1c0, RZ, 0xc0, !PT ;  /* 0x000001c004047812 */ /* 0x000fe200078ec0ff */
[----:B------:R-:W-:Y:S01]  /*1480*/  IMAD.IADD R10, R0, 0x1, -R3 ;  /* 0x00000001000a7824 */ /* 0x000fe200078e0a03 */
[----:B------:R-:W-:Y:S01]  /*1490*/  LOP3.LUT R3, R7, R5, RZ, 0x3c, !PT ;  /* 0x0000000507037212 */ /* 0x000fe200078e3cff */
[----:B------:R-:W-:Y:S01]  /*14a0*/  IMAD R0, R14, 0x200, R13 ;  /* 0x000002000e007824 */ /* 0x000fe200078e020d */
[----:B------:R-:W-:Y:S01]  /*14b0*/  LOP3.LUT R5, R12, 0x7ffffffc, RZ, 0xc0, !PT ;  /* 0x7ffffffc0c057812 */ /* 0x000fe200078ec0ff */
[----:B------:R-:W-:Y:S01]  /*14c0*/  IMAD.SHL.U32 R209, R11, 0x2, RZ ;  /* 0x000000020bd17824 */ /* 0x000fe200078e00ff */
[----:B------:R-:W-:Y:S02]  /*14d0*/  SHF.R.S32.HI R7, RZ, 0x1f, R192 ;  /* 0x0000001fff077819 */ /* 0x000fe400000114c0 */
[----:B------:R-:W-:Y:S01]  /*14e0*/  LEA.HI R2, R4, R4, RZ, 0x1d ;  /* 0x0000000404027211 */ /* 0x000fe200078fe8ff */
[----:B------:R-:W-:Y:S01]  /*14f0*/  IMAD.IADD R7, R16, 0x1, -R5 ;  /* 0x0000000110077824 */ /* 0x000fe200078e0a05 */
[----:B------:R-:W-:-:S02]  /*1500*/  LOP3.LUT R4, R9, 0xfffffe00, RZ, 0xc0, !PT ;  /* 0xfffffe0009047812 */ /* 0x000fc400078ec0ff */
[----:B------:R-:W-:Y:S01]  /*1510*/  IADD3 R200, R192, 0x40, RZ ;  /* 0x00000040c0c87810 */ /* 0x000fe20007ffe0ff */
[----:B------:R-:W-:Y:S01]  /*1520*/  IMAD.SHL.U32 R228, R7, 0x2, RZ ;  /* 0x0000000207e47824 */ /* 0x000fe200078e00ff */
[----:B------:R-:W-:Y:S01]  /*1530*/  LEA R169, R0, 0xc100, 0x1 ;  /* 0x0000c10000a97811 */ /* 0x000fe200078e08ff */
[----:B------:R-:W-:Y:S01]  /*1540*/  IMAD.IADD R9, R6, 0x1, R2 ;  /* 0x0000000106097824 */ /* 0x000fe200078e0202 */
[CC--:B------:R-:W-:Y:S01]  /*1550*/  IADD3 R2, R3.reuse, R4.reuse, R8 ;  /* 0x0000000403027210 */ /* 0x0c0fe20007ffe008 */
[----:B------:R-:W-:Y:S01]  /*1560*/  IMAD R7, R10, 0x8, R15 ;  /* 0x000000080a077824 */ /* 0x000fe200078e020f */
[----:B------:R-:W-:Y:S01]  /*1570*/  LOP3.LUT R3, R3, R4, RZ, 0xfc, !PT ;  /* 0x0000000403037212 */ /* 0x000fe200078efcff */
[----:B------:R-:W-:Y:S01]  /*1580*/  IMAD.MOV.U32 R8, RZ, RZ, 0x40 ;  /* 0x00000040ff087424 */ /* 0x000fe200078e00ff */
[C---:B------:R-:W-:Y:S01]  /*1590*/  IADD3 R19, R228.reuse, 0x18, RZ ;  /* 0x00000018e4137810 */ /* 0x040fe20007ffe0ff */
[----:B------:R-:W-:Y:S01]  /*15a0*/  IMAD.MOV.U32 R4, RZ, RZ, 0x20 ;  /* 0x00000020ff047424 */ /* 0x000fe200078e00ff */
[C---:B------:R-:W-:Y:S01]  /*15b0*/  IADD3 R20, R228.reuse, 0x10, RZ ;  /* 0x00000010e4147810 */ /* 0x040fe20007ffe0ff */
[----:B------:R1:W-:Y:S01]  /*15c0*/  STL [R1+0x14], R7 ;  /* 0x0000140701007387 */ /* 0x0003e20000100800 */
[----:B------:R-:W-:-:S02]  /*15d0*/  IADD3 R16, R228, 0x30, RZ ;  /* 0x00000030e4107810 */ /* 0x000fc40007ffe0ff */
[----:B------:R-:W-:Y:S02]  /*15e0*/  LEA R238, R9, 0x80, 0x1 ;  /* 0x0000008009ee7811 */ /* 0x000fe400078e08ff */
[C---:B------:R-:W-:Y:S02]  /*15f0*/  IADD3 R17, R228.reuse, 0x28, RZ ;  /* 0x00000028e4117810 */ /* 0x040fe40007ffe0ff */
[----:B------:R-:W-:Y:S02]  /*1600*/  IADD3 R13, R228, 0x48, RZ ;  /* 0x00000048e40d7810 */ /* 0x000fe40007ffe0ff */
[----:B------:R-:W-:Y:S02]  /*1610*/  SHF.R.S32.HI R6, RZ, 0x1f, R200 ;  /* 0x0000001fff067819 */ /* 0x000fe400000114c8 */
[C---:B------:R-:W-:Y:S02]  /*1620*/  SEL R5, R8.reuse, 0xffffffc0, !P2 ;  /* 0xffffffc008057807 */ /* 0x040fe40005000000 */
[----:B------:R-:W-:-:S02]  /*1630*/  SEL R0, R8, 0xffffffc0, !P4 ;  /* 0xffffffc008007807 */ /* 0x000fc40006000000 */
[----:B------:R-:W-:Y:S02]  /*1640*/  IADD3 R14, R228, 0x40, RZ ;  /* 0x00000040e40e7810 */ /* 0x000fe40007ffe0ff */
[C---:B------:R-:W-:Y:S02]  /*1650*/  SEL R6, R4.reuse, 0xffffffe0, !P1 ;  /* 0xffffffe004067807 */ /* 0x040fe40004800000 */
[----:B------:R-:W-:Y:S02]  /*1660*/  SEL R168, R4, 0xffffffe0, !P0 ;  /* 0xffffffe004a87807 */ /* 0x000fe40004000000 */
[----:B------:R-:W-:Y:S01]  /*1670*/  IADD3 R11, R228, 0x58, RZ ;  /* 0x00000058e40b7810 */ /* 0x000fe20007ffe0ff */
[----:B------:R-:W-:Y:S01]  /*1680*/  IMAD.IADD R241, R238, 0x1, R6 ;  /* 0x00000001eef17824 */ /* 0x000fe200078e0206 */
[C---:B------:R-:W-:Y:S02]  /*1690*/  IADD3 R252, R228.reuse, 0x68, RZ ;  /* 0x00000068e4fc7810 */ /* 0x040fe40007ffe0ff */
[----:B-1----:R-:W-:-:S02]  /*16a0*/  IADD3 R7, R228, 0x60, RZ ;  /* 0x00000060e4077810 */ /* 0x002fc40007ffe0ff */
[----:B------:R-:W-:Y:S02]  /*16b0*/  SHF.R.S32.HI R8, RZ, 0x1f, R19 ;  /* 0x0000001fff087819 */ /* 0x000fe40000011413 */
[C---:B------:R-:W-:Y:S02]  /*16c0*/  IADD3 R251, R228.reuse, 0x70, RZ ;  /* 0x00000070e4fb7810 */ /* 0x040fe40007ffe0ff */
[----:B------:R-:W-:Y:S02]  /*16d0*/  IADD3 R249, R228, 0x80, RZ ;  /* 0x00000080e4f97810 */ /* 0x000fe40007ffe0ff */
[----:B------:R-:W-:Y:S02]  /*16e0*/  SHF.R.S32.HI R4, RZ, 0x1f, R20 ;  /* 0x0000001fff047819 */ /* 0x000fe40000011414 */
[----:B------:R-:W-:Y:S02]  /*16f0*/  SHF.R.S32.HI R8, RZ, 0x1f, R16 ;  /* 0x0000001fff087819 */ /* 0x000fe40000011410 */
[----:B------:R-:W-:-:S02]  /*1700*/  IADD3 R239, R238, -0x10, RZ ;  /* 0xfffffff0eeef7810 */ /* 0x000fc40007ffe0ff */
[C---:B------:R-:W-:Y:S02]  /*1710*/  IADD3 R248, R228.reuse, 0x88, RZ ;  /* 0x00000088e4f87810 */ /* 0x040fe40007ffe0ff */
[----:B------:R-:W-:Y:S02]  /*1720*/  IADD3 R246, R228, 0x98, RZ ;  /* 0x00000098e4f67810 */ /* 0x000fe40007ffe0ff */
[----:B------:R-:W-:Y:S02]  /*1730*/  SHF.R.S32.HI R4, RZ, 0x1f, R17 ;  /* 0x0000001fff047819 */ /* 0x000fe40000011411 */
[----:B------:R-:W-:Y:S02]  /*1740*/  SHF.R.S32.HI R8, RZ, 0x1f, R13 ;  /* 0x0000001fff087819 */ /* 0x000fe4000001140d */
[----:B------:R-:W-:Y:S02]  /*1750*/  @P3 IADD3 R239, R238, 0x10, RZ ;  /* 0x00000010eeef3810 */ /* 0x000fe40007ffe0ff */
[----:B------:R-:W-:-:S02]  /*1760*/  LEA R162, R2, 0x18100, 0x1 ;  /* 0x0001810002a27811 */ /* 0x000fc400078e08ff */
[----:B------:R-:W-:Y:S01]  /*1770*/  IADD3 R245, R228, 0xa0, RZ ;  /* 0x000000a0e4f57810 */ /* 0x000fe20007ffe0ff */
[----:B------:R-:W-:Y:S01]  /*1780*/  IMAD.IADD R240, R6, 0x1, R239 ;  /* 0x0000000106f07824 */ /* 0x000fe200078e02ef */
[----:B------:R-:W-:Y:S01]  /*1790*/  IADD3 R244, R228, 0xa8, RZ ;  /* 0x000000a8e4f47810 */ /* 0x000fe20007ffe0ff */
[----:B------:R-:W-:Y:S01]  /*17a0*/  IMAD.IADD R163, R162, 0x1, R168 ;  /* 0x00000001a2a37824 */ /* 0x000fe200078e02a8 */
[----:B------:R-:W-:Y:S01]  /*17b0*/  SHF.R.S32.HI R4, RZ, 0x1f, R14 ;  /* 0x0000001fff047819 */ /* 0x000fe2000001140e */
[----:B------:R-:W-:Y:S01]  /*17c0*/  IMAD.IADD R2, R240, 0x1, R5 ;  /* 0x00000001f0027824 */ /* 0x000fe200078e0205 */
[----:B------:R-:W-:Y:S01]  /*17d0*/  SHF.R.S32.HI R8, RZ, 0x1f, R7 ;  /* 0x0000001fff087819 */ /* 0x000fe20000011407 */
[--C-:B------:R-:W-:Y:S01]  /*17e0*/  IMAD.IADD R165, R162, 0x1, R0.reuse ;  /* 0x00000001a2a57824 */ /* 0x100fe200078e0200 */
[----:B------:R-:W-:Y:S01]  /*17f0*/  LEA R170, R3, 0x100, 0x1 ;  /* 0x0000010003aa7811 */ /* 0x000fe200078e08ff */
[----:B------:R-:W-:Y:S01]  /*1800*/  IMAD.IADD R3, R5, 0x1, R239 ;  /* 0x0000000105037824 */ /* 0x000fe200078e02ef */
[----:B------:R-:W-:Y:S01]  /*1810*/  IADD3 R243, R228, 0xb0, RZ ;  /* 0x000000b0e4f37810 */ /* 0x000fe20007ffe0ff */
[----:B------:R-:W-:Y:S01]  /*1820*/  IMAD.IADD R164, R163, 0x1, R0 ;  /* 0x00000001a3a47824 */ /* 0x000fe200078e0200 */
[----:B------:R-:W-:Y:S01]  /*1830*/  SHF.R.S32.HI R4, RZ, 0x1f, R11 ;  /* 0x0000001fff047819 */ /* 0x000fe2000001140b */
[----:B------:R-:W-:Y:S01]  /*1840*/  IMAD.IADD R231, R168, 0x1, R170 ;  /* 0x00000001a8e77824 */ /* 0x000fe200078e02aa */
[----:B------:R-:W-:Y:S01]  /*1850*/  SHF.R.S32.HI R7, RZ, 0x1f, R252 ;  /* 0x0000001fff077819 */ /* 0x000fe200000114fc */
[C---:B------:R-:W-:Y:S01]  /*1860*/  IMAD.IADD R171, R0.reuse, 0x1, R170 ;  /* 0x0000000100ab7824 */ /* 0x040fe200078e02aa */
[----:B------:R-:W-:Y:S01]  /*1870*/  SHF.R.S32.HI R4, RZ, 0x1f, R251 ;  /* 0x0000001fff047819 */ /* 0x000fe200000114fb */
[----:B------:R-:W-:Y:S01]  /*1880*/  IMAD.IADD R0, R0, 0x1, R231 ;  /* 0x0000000100007824 */ /* 0x000fe200078e02e7 */
[----:B------:R-:W-:Y:S01]  /*1890*/  SHF.R.S32.HI R7, RZ, 0x1f, R249 ;  /* 0x0000001fff077819 */ /* 0x000fe200000114f9 */
[----:B------:R-:W-:Y:S01]  /*18a0*/  IMAD.IADD R234, R168, 0x1, R171 ;  /* 0x00000001a8ea7824 */ /* 0x000fe200078e02ab */
[----:B------:R-:W-:-:S02]  /*18b0*/  SHF.R.S32.HI R4, RZ, 0x1f, R248 ;  /* 0x0000001fff047819 */ /* 0x000fc400000114f8 */
[----:B------:R-:W-:Y:S02]  /*18c0*/  SHF.R.S32.HI R7, RZ, 0x1f, R246 ;  /* 0x0000001fff077819 */ /* 0x000fe400000114f6 */
[----:B------:R-:W-:Y:S02]  /*18d0*/  SHF.R.S32.HI R4, RZ, 0x1f, R245 ;  /* 0x0000001fff047819 */ /* 0x000fe400000114f5 */
[----:B------:R-:W-:Y:S01]  /*18e0*/  SHF.R.S32.HI R7, RZ, 0x1f, R244 ;  /* 0x0000001fff077819 */ /* 0x000fe200000114f4 */
[----:B------:R-:W-:Y:S01]  /*18f0*/  IMAD.IADD R7, R238, 0x1, R5 ;  /* 0x00000001ee077824 */ /* 0x000fe200078e0205 */
[----:B------:R-:W-:Y:S01]  /*1900*/  SHF.R.S32.HI R4, RZ, 0x1f, R243 ;  /* 0x0000001fff047819 */ /* 0x000fe200000114f3 */
[----:B------:R-:W-:Y:S01]  /*1910*/  IMAD.IADD R4, R241, 0x1, R5 ;  /* 0x00000001f1047824 */ /* 0x000fe200078e0205 */
[----:B------:R-:W-:Y:S02]  /*1920*/  IADD3 R201, R192, 0x80, RZ ;  /* 0x00000080c0c97810 */ /* 0x000fe40007ffe0ff */
[----:B------:R1:W-:Y:S01]  /*1930*/  STL [R1+0xc], R7 ;  /* 0x00000c0701007387 */ /* 0x0003e20000100800 */
[----:B------:R-:W-:-:S02]  /*1940*/  IADD3 R21, R228, 0x8, RZ ;  /* 0x00000008e4157810 */ /* 0x000fc40007ffe0ff */
[C---:B------:R-:W-:Y:S01]  /*1950*/  IADD3 R18, R228.reuse, 0x20, RZ ;  /* 0x00000020e4127810 */ /* 0x040fe20007ffe0ff */
[----:B------:R1:W-:Y:S01]  /*1960*/  STL [R1+0x8], R4 ;  /* 0x0000080401007387 */ /* 0x0003e20000100800 */
[C---:B------:R-:W-:Y:S02]  /*1970*/  IADD3 R250, R228.reuse, 0x78, RZ ;  /* 0x00000078e4fa7810 */ /* 0x040fe40007ffe0ff */
[----:B------:R-:W-:Y:S01]  /*1980*/  SHF.R.S32.HI R12, RZ, 0x1f, R201 ;  /* 0x0000001fff0c7819 */ /* 0x000fe200000114c9 */
[----:B------:R1:W-:Y:S01]  /*1990*/  STL [R1+0x4], R3 ;  /* 0x0000040301007387 */ /* 0x0003e20000100800 */
[C---:B------:R-:W-:Y:S02]  /*19a0*/  IADD3 R15, R228.reuse, 0x38, RZ ;  /* 0x00000038e40f7810 */ /* 0x040fe40007ffe0ff */
[C---:B------:R-:W-:Y:S01]  /*19b0*/  IADD3 R247, R228.reuse, 0x90, RZ ;  /* 0x00000090e4f77810 */ /* 0x040fe20007ffe0ff */
[----:B------:R1:W-:Y:S01]  /*19c0*/  STL [R1], R2 ;  /* 0x0000000201007387 */ /* 0x0003e20000100800 */
[----:B------:R-:W-:-:S02]  /*19d0*/  IADD3 R12, R228, 0x50, RZ ;  /* 0x00000050e40c7810 */ /* 0x000fc40007ffe0ff */
[----:B------:R-:W-:Y:S01]  /*19e0*/  IADD3 R242, R228, 0xb8, RZ ;  /* 0x000000b8e4f27810 */ /* 0x000fe20007ffe0ff */
[----:B------:R1:W-:Y:S01]  /*19f0*/  STL [R1+0x10], R0 ;  /* 0x0000100001007387 */ /* 0x0003e20000100800 */
[----:B------:R-:W-:Y:S02]  /*1a00*/  SHF.R.S32.HI R9, RZ, 0x1f, R21 ;  /* 0x0000001fff097819 */ /* 0x000fe40000011415 */
[----:B------:R-:W-:Y:S02]  /*1a10*/  SHF.R.S32.HI R9, RZ, 0x1f, R18 ;  /* 0x0000001fff097819 */ /* 0x000fe40000011412 */
[----:B------:R-:W-:Y:S02]  /*1a20*/  SHF.R.S32.HI R8, RZ, 0x1f, R250 ;  /* 0x0000001fff087819 */ /* 0x000fe400000114fa */
[----:B------:R-:W-:Y:S02]  /*1a30*/  SHF.R.S32.HI R9, RZ, 0x1f, R15 ;  /* 0x0000001fff097819 */ /* 0x000fe4000001140f */
[----:B------:R-:W-:-:S02]  /*1a40*/  SHF.R.S32.HI R8, RZ, 0x1f, R247 ;  /* 0x0000001fff087819 */ /* 0x000fc400000114f7 */
[C---:B------:R-:W-:Y:S02]  /*1a50*/  IADD3 R223, R209.reuse, 0xc100, RZ ;  /* 0x0000c100d1df7810 */ /* 0x040fe40007ffe0ff */
[----:B------:R-:W-:Y:S02]  /*1a60*/  IADD3 R222, R209, 0x100, RZ ;  /* 0x00000100d1de7810 */ /* 0x000fe40007ffe0ff */
[----:B------:R-:W-:Y:S02]  /*1a70*/  SHF.R.S32.HI R9, RZ, 0x1f, R12 ;  /* 0x0000001fff097819 */ /* 0x000fe4000001140c */
[----:B------:R-:W-:Y:S02]  /*1a80*/  SHF.R.S32.HI R8, RZ, 0x1f, R242 ;  /* 0x0000001fff087819 */ /* 0x000fe400000114f2 */
.L_x_2789:
[----:B------:R-:W-:-:S04]  /*1a90*/  IMAD.MOV.U32 R8, RZ, RZ, 0x4 ;  /* 0x00000004ff087424 */ /* 0x000fc800078e00ff */
[----:B-1----:R-:W-:-:S05]  /*1aa0*/  IMAD.WIDE R2, R227, R8, c[0x0][0x588] ;  /* 0x00016200e3027625 */ /* 0x002fca00078e0208 */
        /* <DEDUP_REMOVED lines=28> */
.L_x_2676:
[----:B------:R-:W-:-:S04]  /*1c70*/  ISETP.NE.U32.AND P1, PT, RZ, c[0x0][0x368], PT ;  /* 0x0000da00ff007a0c */ /* 0x000fc80003f25070 */
[----:B------:R-:W-:-:S13]  /*1c80*/  ISETP.NE.AND.EX P1, PT, RZ, c[0x0][0x36c], PT, P1 ;  /* 0x0000db00ff007a0c */ /* 0x000fda0003f25310 */
[----:B------:R-:W-:Y:S05]  /*1c90*/  @!P1 BRA `(.L_x_2677) ;  /* 0x0000004000009947 */ /* 0x000fea0003800000 */
[----:B-1----:R-:W-:-:S04]  /*1ca0*/  IADD3 R2, P1, R232, c[0x0][0x368], RZ ;  /* 0x0000da00e8027a10 */ /* 0x002fc80007f3e0ff */
[----:B------:R-:W-:-:S05]  /*1cb0*/  IADD3.X R3, R233, c[0x0][0x36c], RZ, P1, !PT ;  /* 0x0000db00e9037a10 */ /* 0x000fca0000ffe4ff */
[----:B------:R1:W5:Y:S01]  /*1cc0*/  LDG.E R0, [R2.64] ;  /* 0x0000000802007981 */ /* 0x000362000c1e1900 */
[----:B------:R-:W-:Y:S05]  /*1cd0*/  BRA `(.L_x_2678) ;  /* 0x0000008000007947 */ /* 0x000fea0003800000 */
.L_x_2677:
        /* <DEDUP_REMOVED lines=8> */
.L_x_2678:
        /* <DEDUP_REMOVED lines=58> */
.L_x_2680:
[----:B------:R-:W-:Y:S05]  /*2100*/  BSYNC B0 ;  /* 0x0000000000007941 */ /* 0x000fea0003800000 */
.L_x_2679:
[----:B------:R-:W-:Y:S01]  /*2110*/  IMAD R204, R236, R2, RZ ;  /* 0x00000002eccc7224 */ /* 0x000fe200078e02ff */
        /* <DEDUP_REMOVED lines=99> */
.L_x_2794:
[----:B------:R-:W-:Y:S05]  /*2750*/  BRA.DIV ~URZ, `(.L_x_2683) ;  /* 0x0000f5027f007947 */ /* 0x000fea000b800000 */
[----:B------:R3:W4:Y:S02]  /*2760*/  SHFL.IDX PT, R0, R12, RZ, 0x181f ;  /* 0x00181fff0c007589 */ /* 0x00072400000e0000 */
.L_x_2795:
        /* <DEDUP_REMOVED lines=20> */
.L_x_2685:
[----:B------:R-:W-:Y:S05]  /*28b0*/  BSYNC B0 ;  /* 0x0000000000007941 */ /* 0x000fea0003800000 */
.L_x_2684:
[----:B------:R-:W-:Y:S05]  /*28c0*/  BRA.DIV ~URZ, `(.L_x_2686) ;  /* 0x0000f4027f007947 */ /* 0x000fea000b800000 */
[----:B--2---:R2:W1:Y:S04]  /*28d0*/  SHFL.IDX PT, R8, R9, 0x1, 0x181f ;  /* 0x00381f0009087f89 */ /* 0x00446800000e0000 */
[----:B----4-:R2:W4:Y:S02]  /*28e0*/  SHFL.IDX PT, R0, R12, 0x1, 0x181f ;  /* 0x00381f000c007f89 */ /* 0x01052400000e0000 */
.L_x_2796:
        /* <DEDUP_REMOVED lines=19> */
.L_x_2688:
[----:B------:R-:W-:Y:S05]  /*2a20*/  BSYNC B0 ;  /* 0x0000000000007941 */ /* 0x000fea0003800000 */
.L_x_2687:
[----:B------:R-:W-:Y:S05]  /*2a30*/  BRA.DIV ~URZ, `(.L_x_2689) ;  /* 0x0000f3627f007947 */ /* 0x000fea000b800000 */
[----:B-1----:R1:W2:Y:S02]  /*2a40*/  SHFL.IDX PT, R8, R9, 0x2, 0x181f ;  /* 0x00581f0009087f89 */ /* 0x0022a400000e0000 */
.L_x_2797:
[----:B------:R-:W-:Y:S05]  /*2a50*/  BRA.DIV ~URZ, `(.L_x_2690) ;  /* 0x0000f3b27f007947 */ /* 0x000fea000b800000 */
[----:B----4-:R4:W1:Y:S02]  /*2a60*/  SHFL.IDX PT, R0, R12, 0x2, 0x181f ;  /* 0x00581f000c007f89 */ /* 0x01086400000e0000 */
.L_x_2798:
        /* <DEDUP_REMOVED lines=19> */
.L_x_2692:
[----:B------:R-:W-:Y:S05]  /*2ba0*/  BSYNC B0 ;  /* 0x0000000000007941 */ /* 0x000fea0003800000 */
.L_x_2691:
[----:B------:R-:W-:Y:S05]  /*2bb0*/  BRA.DIV ~URZ, `(.L_x_2693) ;  /* 0x0000f2c27f007947 */ /* 0x000fea000b800000 */
[----:B--2---:R2:W3:Y:S04]  /*2bc0*/  SHFL.IDX PT, R8, R9, 0x3, 0x181f ;  /* 0x00781f0009087f89 */ /* 0x0044e800000e0000 */
[----:B-1----:R2:W1:Y:S02]  /*2bd0*/  SHFL.IDX PT, R0, R12, 0x3, 0x181f ;  /* 0x00781f000c007f89 */ /* 0x00246400000e0000 */
.L_x_2799:
[----:B------:R-:W-:Y:S01]  /*2be0*/  IADD3 R2, R10, 0x60, RZ ;  /* 0x000000600a027810 */ /* 0x000fe20007ffe0ff */
[----:B-----5:R-:W-:Y:S01]  /*2bf0*/  IMAD.WIDE.U32 R212, R13, c[0x0][0x2b0], RZ ;  /* 0x0000ac000dd47a25 */ /* 0x020fe200078e00ff */
[----:B------:R-:W-:-:S02]  /*2c00*/  SHF.R.S32.HI R18, RZ, 0x1f, R192 ;  /* 0x0000001fff127819 */ /* 0x000fc400000114c0 */
[----:B------:R-:W-:Y:S02]  /*2c10*/  ISETP.GE.AND P2, PT, R2, R11, PT ;  /* 0x0000000b0200720c */ /* 0x000fe40003f46270 */
        /* <DEDUP_REMOVED lines=40> */
[----:B------:R-:W-:Y:S02]  /*2ea0*/  IMAD R215, R14, c[0x0][0x1ec], R211 ;  /* 0x00007b000ed77a24 */ /* 0x000fe400078e02d3 */
[----:B------:R-:W-:-:S04]  /*2eb0*/  IMAD.WIDE.U32 R2, R177, c[0x0][0x1e0], RZ ;  /* 0x00007800b1027a25 */ /* 0x000fc800078e00ff */
[----:B------:R-:W-:Y:S02]  /*2ec0*/  IMAD R96, R184, -0x40, R220 ;  /* 0xffffffc0b8607824 */ /* 0x000fe400078e02dc */
[----:B------:R-:W-:-:S04]  /*2ed0*/  IMAD.WIDE.U32 R216, R14, c[0x0][0x210], RZ ;  /* 0x000084000ed87a25 */ /* 0x000fc800078e00ff */
[----:B------:R-:W-:Y:S02]  /*2ee0*/  IMAD.IADD R13, R96, 0x1, -R229 ;  /* 0x00000001600d7824 */ /* 0x000fe400078e0ae5 */
[----:B------:R-:W-:Y:S01]  /*2ef0*/  IMAD R219, R14, c[0x0][0x214], R217 ;  /* 0x000085000edb7a24 */ /* 0x000fe200078e02d9 */
[C---:B------:R-:W-:Y:S01]  /*2f00*/  SHF.L.U64.HI R14, R192.reuse, 0x1, R18 ;  /* 0x00000001c00e7819 */ /* 0x040fe20000010212 */
[----:B------:R-:W-:Y:S01]  /*2f10*/  IMAD.SHL.U32 R17, R192, 0x2, RZ ;  /* 0x00000002c0117824 */ /* 0x000fe200078e00ff */
[----:B-1----:R-:W-:Y:S01]  /*2f20*/  SHF.R.S32.HI R5, RZ, 0x1f, R177 ;  /* 0x0000001fff057819 */ /* 0x002fe200000114b1 */
[----:B------:R-:W-:Y:S01]  /*2f30*/  IMAD.SHL.U32 R19, R201, 0x2, RZ ;  /* 0x00000002c9137824 */ /* 0x000fe200078e00ff */
[----:B------:R-:W-:-:S03]  /*2f40*/  ISETP.GE.AND P6, PT, R13, 0x1, PT ;  /* 0x000000010d00780c */ /* 0x000fc60003fc6270 */
[----:B------:R-:W-:-:S04]  /*2f50*/  IMAD R0, R5, c[0x0][0x1e0], RZ ;  /* 0x0000780005007a24 */ /* 0x000fc800078e02ff */
[----:B------:R-:W-:-:S04]  /*2f60*/  IMAD R0, R177, c[0x0][0x1e4], R0 ;  /* 0x00007900b1007a24 */ /* 0x000fc800078e0200 */
[----:B------:R-:W-:Y:S02]  /*2f70*/  IMAD.IADD R3, R3, 0x1, R0 ;  /* 0x0000000103037824 */ /* 0x000fe400078e0200 */
[----:B------:R-:W-:Y:S02]  /*2f80*/  @P6 ISETP.GE.AND P1, PT, R192, c[0x0][0x1d4], PT ;  /* 0x00007500c0006a0c */ /* 0x000fe40003f26270 */
[----:B------:R-:W-:Y:S02]  /*2f90*/  @P6 ISETP.GE.AND P5, PT, R200, c[0x0][0x1d4], PT ;  /* 0x00007500c8006a0c */ /* 0x000fe40003fa6270 */
[----:B------:R-:W-:Y:S02]  /*2fa0*/  @P6 ISETP.GE.AND P2, PT, R201, c[0x0][0x1d4], PT ;  /* 0x00007500c9006a0c */ /* 0x000fe40003f46270 */
[----:B---3--:R-:W-:Y:S01]  /*2fb0*/  SHF.R.S32.HI R7, RZ, 0x1f, R173 ;  /* 0x0000001fff077819 */ /* 0x008fe200000114ad */
[----:B------:R-:W-:-:S04]  /*2fc0*/  IMAD.WIDE.U32 R2, R173, c[0x0][0x1f0], R2 ;  /* 0x00007c00ad027a25 */ /* 0x000fc800078e0002 */
[C---:B------:R-:W-:Y:S02]  /*2fd0*/  IMAD R0, R7.reuse, c[0x0][0x1f0], RZ ;  /* 0x00007c0007007a24 */ /* 0x040fe400078e02ff */
[----:B------:R-:W-:Y:S02]  /*2fe0*/  IMAD R7, R7, c[0x0][0x218], RZ ;  /* 0x0000860007077a24 */ /* 0x000fe400078e02ff */
[C---:B------:R-:W-:Y:S01]  /*2ff0*/  IMAD R4, R173.reuse, c[0x0][0x1f4], R0 ;  /* 0x00007d00ad047a24 */ /* 0x040fe200078e0200 */
[----:B------:R-:W-:Y:S01]  /*3000*/  IADD3 R0, P0, R2, R210, RZ ;  /* 0x000000d202007210 */ /* 0x000fe20007f1e0ff */
[----:B------:R-:W-:-:S03]  /*3010*/  IMAD R11, R173, c[0x0][0x21c], R7 ;  /* 0x00008700ad0b7a24 */ /* 0x000fc600078e0207 */
[----:B------:R-:W-:Y:S01]  /*3020*/  IADD3.X R2, R215, R3, R4, P0, !PT ;  /* 0x00000003d7027210 */ /* 0x000fe200007fe404 */
[----:B------:R-:W-:Y:S01]  /*3030*/  IMAD R4, R5, c[0x0][0x208], RZ ;  /* 0x0000820005047a24 */ /* 0x000fe200078e02ff */
[----:B------:R-:W-:-:S03]  /*3040*/  LEA R6, P0, R0, c[0x0][0x1c8], 0x1 ;  /* 0x0000720000067a11 */ /* 0x000fc600078008ff */
[C---:B------:R-:W-:Y:S01]  /*3050*/  IMAD R5, R177.reuse, c[0x0][0x20c], R4 ;  /* 0x00008300b1057a24 */ /* 0x040fe200078e0204 */
[----:B------:R-:W-:Y:S01]  /*3060*/  LEA.HI.X R10, R0, c[0x0][0x1cc], R2, 0x1, P0 ;  /* 0x00007300000a7a11 */ /* 0x000fe200000f0c02 */
[----:B------:R-:W-:Y:S01]  /*3070*/  IMAD.WIDE.U32 R2, R177, c[0x0][0x208], RZ ;  /* 0x00008200b1027a25 */ /* 0x000fe200078e00ff */
[----:B------:R-:W1:Y:S03]  /*3080*/  SHFL.IDX PT, R0, R6, RZ, 0x181f ;  /* 0x00181fff06007589 */ /* 0x000e6600000e0000 */
[----:B------:R-:W-:Y:S01]  /*3090*/  IMAD.IADD R3, R3, 0x1, R5 ;  /* 0x0000000103037824 */ /* 0x000fe200078e0205 */
[----:B------:R-:W3:Y:S03]  /*30a0*/  SHFL.IDX PT, R8, R10, RZ, 0x181f ;  /* 0x00181fff0a087589 */ /* 0x000ee600000e0000 */
[----:B------:R-:W-:Y:S01]  /*30b0*/  IMAD.WIDE.U32 R2, R173, c[0x0][0x218], R2 ;  /* 0x00008600ad027a25 */ /* 0x000fe200078e0002 */
[----:B--2---:R2:W5:Y:S04]  /*30c0*/  SHFL.IDX PT, R9, R6, 0x1, 0x181f ;  /* 0x00381f0006097f89 */ /* 0x00456800000e0000 */
[----:B------:R-:W4:Y:S01]  /*30d0*/  SHFL.IDX PT, R10, R10, 0x1, 0x181f ;  /* 0x00381f000a0a7f89 */ /* 0x000f2200000e0000 */
[----:B-1----:R-:W-:-:S04]  /*30e0*/  @P6 LEA R4, P0, R192, R0, 0x1 ;  /* 0x00000000c0046211 */ /* 0x002fc800078008ff */
[----:B---3--:R-:W-:Y:S02]  /*30f0*/  @P6 LEA.HI.X R5, R192, R8, R18, 0x1, P0 ;  /* 0x00000008c0056211 */ /* 0x008fe400000f0c12 */
[----:B--2---:R-:W-:-:S03]  /*3100*/  @P6 LEA R6, P0, R200, R0, 0x1 ;  /* 0x00000000c8066211 */ /* 0x004fc600078008ff */
[----:B------:R1:W-:Y:S01]  /*3110*/  @P6 LDGSTS.E.BYPASS.LTC128B.128 [R209+0xc100], [R4.64], !P1 ;  /* 0x0c10000004d16fae */ /* 0x0003e2000c901d48 */
[----:B------:R-:W-:-:S05]  /*3120*/  @P6 LEA.HI.X R7, R200, R8, R16, 0x1, P0 ;  /* 0x00000008c8076211 */ /* 0x000fca00000f0c10 */
[----:B------:R5:W-:Y:S01]  /*3130*/  @P6 LDGSTS.E.BYPASS.LTC128B.128 [R209+0xe100], [R6.64], !P5 ;  /* 0x0e10000006d16fae */ /* 0x000be2000e901d48 */
[C---:B-1----:R-:W-:Y:S02]  /*3140*/  @P6 LEA R4, P1, R201.reuse, R0, 0x1 ;  /* 0x00000000c9046211 */ /* 0x042fe400078208ff */
[----:B------:R-:W-:Y:S02]  /*3150*/  IADD3 R0, P0, R2, R216, RZ ;  /* 0x000000d802007210 */ /* 0x000fe40007f1e0ff */
[----:B------:R-:W-:Y:S02]  /*3160*/  @P6 LEA.HI.X R5, R201, R8, R20, 0x1, P1 ;  /* 0x00000008c9056211 */ /* 0x000fe400008f0c14 */
[----:B------:R-:W-:Y:S02]  /*3170*/  ISETP.GE.AND P1, PT, R13, 0x21, PT ;  /* 0x000000210d00780c */ /* 0x000fe40003f26270 */
[----:B------:R-:W-:Y:S01]  /*3180*/  IADD3.X R2, R219, R3, R11, P0, !PT ;  /* 0x00000003db027210 */ /* 0x000fe200007fe40b */
[----:B------:R1:W-:Y:S01]  /*3190*/  @P6 LDGSTS.E.BYPASS.LTC128B.128 [R209+0x10100], [R4.64], !P2 ;  /* 0x1010000004d16fae */ /* 0x0003e2000d101d48 */
[----:B----4-:R-:W-:-:S04]  /*31a0*/  LEA R12, P0, R0, c[0x0][0x1f8], 0x1 ;  /* 0x00007e00000c7a11 */ /* 0x010fc800078008ff */
[----:B------:R-:W-:Y:S01]  /*31b0*/  LEA.HI.X R15, R0, c[0x0][0x1fc], R2, 0x1, P0 ;  /* 0x00007f00000f7a11 */ /* 0x000fe200000f0c02 */
[----:B------:R-:W2:Y:S04]  /*31c0*/  SHFL.IDX PT, R8, R12, RZ, 0x181f ;  /* 0x00181fff0c087589 */ /* 0x000ea800000e0000 */
[C---:B-----5:R-:W-:Y:S01]  /*31d0*/  @P1 LEA R6, P0, R192.reuse, R9, 0x1 ;  /* 0x00000009c0061211 */ /* 0x060fe200078008ff */
[----:B------:R-:W3:Y:S01]  /*31e0*/  SHFL.IDX PT, R11, R15, RZ, 0x181f ;  /* 0x00181fff0f0b7589 */ /* 0x000ee200000e0000 */
[----:B------:R-:W-:Y:S02]  /*31f0*/  @P1 ISETP.GE.AND P5, PT, R192, c[0x0][0x1d4], PT ;  /* 0x00007500c0001a0c */ /* 0x000fe40003fa6270 */
[----:B------:R-:W-:Y:S01]  /*3200*/  @P1 ISETP.GE.AND P2, PT, R200, c[0x0][0x1d4], PT ;  /* 0x00007500c8001a0c */ /* 0x000fe20003f46270 */
[----:B------:R-:W4:Y:S01]  /*3210*/  SHFL.IDX PT, R0, R12, 0x1, 0x181f ;  /* 0x00381f000c007f89 */ /* 0x000f2200000e0000 */
[----:B------:R-:W-:Y:S01]  /*3220*/  @P1 LEA.HI.X R7, R192, R10, R18, 0x1, P0 ;  /* 0x0000000ac0071211 */ /* 0x000fe200000f0c12 */
        /* <DEDUP_REMOVED lines=11> */
[----:B------:R1:W5:Y:S01]  /*32e0*/  SHFL.IDX PT, R10, R15, 0x1, 0x181f ;  /* 0x00381f000f0a7f89 */ /* 0x00036200000e0000 */
        /* <DEDUP_REMOVED lines=13> */
[----:B------:R-:W-:-:S03]  /*33c0*/  IADD3 R6, P0, R0, R17, RZ ;  /* 0x0000001100067210 */ /* 0x000fc60007f1e0ff */
[----:B------:R-:W-:Y:S01]  /*33d0*/  IMAD.X R9, R11, 0x1, R15, P6 ;  /* 0x000000010b097824 */ /* 0x000fe200030e060f */
[----:B------:R2:W-:Y:S01]  /*33e0*/  LDGSTS.E.BYPASS.LTC128B.128 [R209+0x2100], [R2.64], !P1 ;  /* 0x0210000002d17fae */ /* 0x0005e2000c901d48 */
[----:B------:R-:W-:Y:S01]  /*33f0*/  ISETP.GE.AND P1, PT, R201, c[0x0][0x1d4], PT ;  /* 0x00007500c9007a0c */ /* 0x000fe20003f26270 */
[----:B-----5:R-:W-:-:S03]  /*3400*/  IMAD.X R7, R10, 0x1, R14, P0 ;  /* 0x000000010a077824 */ /* 0x020fc600000e060e */
        /* <DEDUP_REMOVED lines=42> */
.L_x_2800:
        /* <DEDUP_REMOVED lines=8> */
[----:B------:R-:W-:Y:S01]  /*3730*/  IMAD.X R5, R8, 0x1, R16, P5 ;  /* 0x0000000108057824 */ /* 0x000fe200028e0610 */
        /* <DEDUP_REMOVED lines=11> */
.L_x_2801:
        /* <DEDUP_REMOVED lines=21> */
.L_x_2695:
[----:B------:R-:W-:Y:S05]  /*3940*/  BSYNC B0 ;  /* 0x0000000000007941 */ /* 0x000fea0003800000 */
.L_x_2694:
        /* <DEDUP_REMOVED lines=10> */
[----:B-1-3--:R1:W2:Y:S04]  /*39f0*/  LDSM.16.M88.4 R4, [R162] ;  /* 0x00000000a204783b */ /* 0x00a2a80000000200 */
        /* <DEDUP_REMOVED lines=34> */
.L_x_2802:
        /* <DEDUP_REMOVED lines=8> */
[C---:B---3--:R-:W-:Y:S01]  /*3ca0*/  IMAD.X R15, R12.reuse, 0x1, R22, P0 ;  /* 0x000000010c0f7824 */ /* 0x048fe200000e0616 */
        /* <DEDUP_REMOVED lines=8> */
[----:B------:R-:W4:Y:S04]  /*3d30*/  SHFL.IDX PT, R0, R21, 0x1, 0x181f ;  /* 0x00381f0015007f89 */ /* 0x000f2800000e0000 */
[----:B------:R3:W-:Y:S04]  /*3d40*/  LDGSTS.E.BYPASS.LTC128B.128 [R209+0xa100], [R16.64], !P0 ;  /* 0x0a10000010d17fae */ /* 0x0007e8000c101d48 */
[----:B------:R5:W2:Y:S02]  /*3d50*/  SHFL.IDX PT, R12, R13, 0x1, 0x181f ;  /* 0x00381f000d0c7f89 */ /* 0x000aa400000e0000 */
[----:B----45:R-:W-:-:S02]  /*3d60*/  SEL R13, RZ, 0x10, P0 ;  /* 0x00000010ff0d7807 */ /* 0x030fc40000000000 */
.L_x_2803:
[----:B---3--:R-:W-:Y:S02]  /*3d70*/  IADD3 R2, -R19, 0x10, RZ ;  /* 0x0000001013027810 */ /* 0x008fe40007ffe1ff */
[----:B------:R-:W-:-:S02]  /*3d80*/  IADD3 R3, -R18, 0x10, RZ ;  /* 0x0000001012037810 */ /* 0x000fc40007ffe1ff */
[----:B------:R-:W-:Y:S02]  /*3d90*/  LOP3.LUT R2, R2, 0xf, RZ, 0xc0, !PT ;  /* 0x0000000f02027812 */ /* 0x000fe400078ec0ff */
[----:B------:R-:W-:Y:S02]  /*3da0*/  IADD3 R14, -R13, 0x10, RZ ;  /* 0x000000100d0e7810 */ /* 0x000fe40007ffe1ff */
[----:B------:R-:W-:Y:S02]  /*3db0*/  LOP3.LUT R3, R3, 0xf, RZ, 0xc0, !PT ;  /* 0x0000000f03037812 */ /* 0x000fe400078ec0ff */
[-C--:B------:R-:W-:Y:S02]  /*3dc0*/  IADD3 R16, P1, P0, R2, R0.reuse, R25 ;  /* 0x0000000002107210 */ /* 0x080fe4000783e019 */
[----:B------:R-:W-:Y:S02]  /*3dd0*/  LOP3.LUT R2, R14, 0xf, RZ, 0xc0, !PT ;  /* 0x0000000f0e027812 */ /* 0x000fe400078ec0ff */
[----:B------:R-:W-:-:S02]  /*3de0*/  IADD3 R14, P6, P5, R3, R0, R26 ;  /* 0x00000000030e7210 */ /* 0x000fc40007dde01a */
[----:B--2---:R-:W-:Y:S02]  /*3df0*/  IADD3.X R17, RZ, R12, R22, P1, P0 ;  /* 0x0000000cff117210 */ /* 0x004fe40000fe0416 */
        /* <DEDUP_REMOVED lines=12> */
.L_x_2699:
[----:B------:R-:W-:Y:S05]  /*3ec0*/  BSYNC B0 ;  /* 0x0000000000007941 */ /* 0x000fea0003800000 */
.L_x_2698:
[----:B--2---:R-:W2:Y:S01]  /*3ed0*/  LDL R3, [R1+0x14] ;  /* 0x0000140001037983 */ /* 0x004ea20000100800 */
[----:B------:R-:W-:Y:S01]  /*3ee0*/  IMAD.MOV.U32 R0, RZ, RZ, 0x40 ;  /* 0x00000040ff007424 */ /* 0x000fe200078e00ff */
[----:B------:R-:W-:-:S02]  /*3ef0*/  LOP3.LUT P0, RZ, R206, 0x4, RZ, 0xc0, !PT ;  /* 0x00000004ceff7812 */ /* 0x000fc4000780c0ff */
[----:B------:R-:W0:Y:S01]  /*3f00*/  LDGDEPBAR ;  /* 0x00000000000079af */ /* 0x000e220000000000 */
[----:B------:R-:W-:Y:S01]  /*3f10*/  WARPSYNC 0xffffffff ;  /* 0xffffffff00007948 */ /* 0x000fe20003800000 */
[----:B------:R-:W-:Y:S01]  /*3f20*/  SEL R166, R0, 0xffffffc0, !P0 ;  /* 0xffffffc000a67807 */ /* 0x000fe20004000000 */
[----:B---3--:R-:W-:Y:S01]  /*3f30*/  HMMA.16816.F32.BF16 R16, R4, R32, RZ ;  /* 0x000000200410723c */ /* 0x008fe200000418ff */
[----:B------:R-:W-:Y:S02]  /*3f40*/  LDSM.16.M88.4 R92, [R169+0x3800] ;  /* 0x00380000a95c783b */ /* 0x000fe40000000200 */
[----:B------:R-:W-:Y:S01]  /*3f50*/  IADD3 R0, R166, R169, R167 ;  /* 0x000000a9a6007210 */ /* 0x000fe20007ffe0a7 */
[----:B------:R-:W-:-:S04]  /*3f60*/  IMAD.IADD R2, R169, 0x1, R166 ;  /* 0x00000001a9027824 */ /* 0x000fc800078e02a6 */
[C---:B------:R-:W-:Y:S01]  /*3f70*/  HMMA.16816.F32.BF16 R12, R4.reuse, R34, RZ ;  /* 0x00000022040c723c */ /* 0x040fe200000418ff */
[----:B------:R-:W-:Y:S04]  /*3f80*/  LDSM.16.M88.4 R56, [R2] ;  /* 0x000000000238783b */ /* 0x000fe80000000200 */
[----:B------:R-:W-:Y:S03]  /*3f90*/  LDSM.16.M88.4 R60, [R2+0x800] ;  /* 0x00080000023c783b */ /* 0x000fe60000000200 */
[C---:B----4-:R-:W-:Y:S01]  /*3fa0*/  HMMA.16816.F32.BF16 R28, R4.reuse, R36, RZ ;  /* 0x00000024041c723c */ /* 0x050fe200000418ff */
[----:B------:R-:W-:Y:S04]  /*3fb0*/  LDSM.16.M88.4 R68, [R2+0x1000] ;  /* 0x001000000244783b */ /* 0x000fe80000000200 */
[----:B------:R-:W-:Y:S03]  /*3fc0*/  LDSM.16.M88.4 R76, [R2+0x1800] ;  /* 0x00180000024c783b */ /* 0x000fe60000000200 */
[C---:B------:R-:W-:Y:S01]  /*3fd0*/  HMMA.16816.F32.BF16 R36, R4.reuse, R38, RZ ;  /* 0x000000260424723c */ /* 0x040fe200000418ff */
[----:B------:R-:W-:Y:S07]  /*3fe0*/  LDSM.16.M88.4 R84, [R0+0x1800] ;  /* 0x001800000054783b */ /* 0x000fee0000000200 */
[C---:B-1----:R-:W-:Y:S08]  /*3ff0*/  HMMA.16816.F32.BF16 R40, R4.reuse, R44, RZ ;  /* 0x0000002c0428723c */ /* 0x042ff000000418ff */
[C---:B------:R-:W-:Y:S08]  /*4000*/  HMMA.16816.F32.BF16 R48, R4.reuse, R52, RZ ;  /* 0x000000340430723c */ /* 0x040ff000000418ff */
[C---:B------:R-:W-:Y:S08]  /*4010*/  HMMA.16816.F32.BF16 R44, R4.reuse, R46, RZ ;  /* 0x0000002e042c723c */ /* 0x040ff000000418ff */
[----:B------:R-:W-:Y:S01]  /*4020*/  HMMA.16816.F32.BF16 R52, R4, R54, RZ ;  /* 0x000000360434723c */ /* 0x000fe200000418ff */
[----:B------:R-:W1:Y:S07]  /*4030*/  LDSM.16.M88.4 R4, [R165] ;  /* 0x00000000a504783b */ /* 0x000e6e0000000200 */
[C---:B------:R-:W-:Y:S01]  /*4040*/  HMMA.16816.F32.BF16 R32, R8.reuse, R64, R16 ;  /* 0x000000400820723c */ /* 0x040fe20000041810 */
[----:B------:R-:W-:Y:S07]  /*4050*/  LDSM.16.M88.4 R16, [R164] ;  /* 0x00000000a410783b */ /* 0x000fee0000000200 */
[C---:B------:R-:W-:Y:S01]  /*4060*/  HMMA.16816.F32.BF16 R24, R8.reuse, R66, R12 ;  /* 0x000000420818723c */ /* 0x040fe2000004180c */
[----:B------:R-:W3:Y:S07]  /*4070*/  LDSM.16.M88.4 R64, [R0] ;  /* 0x000000000040783b */ /* 0x000eee0000000200 */
[C---:B------:R-:W-:Y:S08]  /*4080*/  HMMA.16816.F32.BF16 R12, R8.reuse, R72, R28 ;  /* 0x00000048080c723c */ /* 0x040ff0000004181c */
[C---:B------:R-:W-:Y:S01]  /*4090*/  HMMA.16816.F32.BF16 R28, R8.reuse, R74, R36 ;  /* 0x0000004a081c723c */ /* 0x040fe20000041824 */
[----:B------:R-:W4:Y:S07]  /*40a0*/  LDSM.16.M88.4 R72, [R0+0x800] ;  /* 0x000800000048783b */ /* 0x000f2e0000000200 */
[C---:B------:R-:W-:Y:S08]  /*40b0*/  HMMA.16816.F32.BF16 R40, R8.reuse, R80, R40 ;  /* 0x000000500828723c */ /* 0x040ff00000041828 */
[C---:B------:R-:W-:Y:S01]  /*40c0*/  HMMA.16816.F32.BF16 R44, R8.reuse, R82, R44 ;  /* 0x00000052082c723c */ /* 0x040fe2000004182c */
[----:B------:R-:W5:Y:S07]  /*40d0*/  LDSM.16.M88.4 R80, [R0+0x1000] ;  /* 0x001000000050783b */ /* 0x000f6e0000000200 */
[C---:B------:R-:W-:Y:S08]  /*40e0*/  HMMA.16816.F32.BF16 R48, R8.reuse, R88, R48 ;  /* 0x000000580830723c */ /* 0x040ff00000041830 */
[----:B------:R-:W-:Y:S01]  /*40f0*/  HMMA.16816.F32.BF16 R52, R8, R90, R52 ;  /* 0x0000005a0834723c */ /* 0x000fe20000041834 */
[----:B------:R-:W-:Y:S07]  /*4100*/  LDSM.16.M88.4 R88, [R20+0x3800] ;  /* 0x003800001458783b */ /* 0x000fee0000000200 */
[C---:B-1----:R-:W-:Y:S08]  /*4110*/  HMMA.16816.F32.BF16 R36, R4.reuse, R56, R32 ;  /* 0x000000380424723c */ /* 0x042ff00000041820 */
[C---:B------:R-:W-:Y:S01]  /*4120*/  HMMA.16816.F32.BF16 R32, R4.reuse, R58, R24 ;  /* 0x0000003a0420723c */ /* 0x040fe20000041818 */
[----:B------:R-:W-:Y:S07]  /*4130*/  LDSM.16.M88.4 R56, [R169+0x2000] ;  /* 0x00200000a938783b */ /* 0x000fee0000000200 */
[C---:B------:R-:W-:Y:S01]  /*4140*/  HMMA.16816.F32.BF16 R24, R4.reuse, R60, R12 ;  /* 0x0000003c0418723c */ /* 0x040fe2000004180c */
[----:B------:R-:W1:Y:S07]  /*4150*/  LDSM.16.M88.4 R12, [R162+0x4000] ;  /* 0x00400000a20c783b */ /* 0x000e6e0000000200 */
[C---:B------:R-:W-:Y:S01]  /*4160*/  HMMA.16816.F32.BF16 R8, R4.reuse, R62, R28 ;  /* 0x0000003e0408723c */ /* 0x040fe2000004181c */
[----:B------:R-:W1:Y:S07]  /*4170*/  LDSM.16.M88.4 R60, [R169+0x2800] ;  /* 0x00280000a93c783b */ /* 0x000e6e0000000200 */
[C---:B------:R-:W-:Y:S08]  /*4180*/  HMMA.16816.F32.BF16 R28, R4.reuse, R68, R40 ;  /* 0x00000044041c723c */ /* 0x040ff00000041828 */
[C---:B------:R-:W-:Y:S01]  /*4190*/  HMMA.16816.F32.BF16 R44, R4.reuse, R70, R44 ;  /* 0x00000046042c723c */ /* 0x040fe2000004182c */
[----:B------:R-:W1:Y:S07]  /*41a0*/  LDSM.16.M88.4 R68, [R169+0x3000] ;  /* 0x00300000a944783b */ /* 0x000e6e0000000200 */
[C---:B------:R-:W-:Y:S08]  /*41b0*/  HMMA.16816.F32.BF16 R48, R4.reuse, R76, R48 ;  /* 0x0000004c0430723c */ /* 0x040ff00000041830 */
[----:B------:R-:W-:Y:S01]  /*41c0*/  HMMA.16816.F32.BF16 R52, R4, R78, R52 ;  /* 0x0000004e0434723c */ /* 0x000fe20000041834 */
[----:B------:R-:W-:Y:S07]  /*41d0*/  LDSM.16.M88.4 R76, [R2+0x3000] ;  /* 0x00300000024c783b */ /* 0x000fee0000000200 */
[C---:B---3--:R-:W-:Y:S08]  /*41e0*/  HMMA.16816.F32.BF16 R40, R16.reuse, R64, R36 ;  /* 0x000000401028723c */ /* 0x048ff00000041824 */
[C---:B------:R-:W-:Y:S01]  /*41f0*/  HMMA.16816.F32.BF16 R36, R16.reuse, R66, R32 ;  /* 0x000000421024723c */ /* 0x040fe20000041820 */
[----:B------:R-:W-:Y:S07]  /*4200*/  LDSM.16.M88.4 R64, [R20+0x2000] ;  /* 0x002000001440783b */ /* 0x000fee0000000200 */
[C---:B----4-:R-:W-:Y:S08]  /*4210*/  HMMA.16816.F32.BF16 R32, R16.reuse, R72, R24 ;  /* 0x000000481020723c */ /* 0x050ff00000041818 */
[C---:B------:R-:W-:Y:S01]  /*4220*/  HMMA.16816.F32.BF16 R24, R16.reuse, R74, R8 ;  /* 0x0000004a1018723c */ /* 0x040fe20000041808 */
[----:B------:R-:W3:Y:S04]  /*4230*/  LDSM.16.M88.4 R8, [R163+0x4000] ;  /* 0x00400000a308783b */ /* 0x000ee80000000200 */
[----:B------:R-:W4:Y:S03]  /*4240*/  LDSM.16.M88.4 R72, [R20+0x2800] ;  /* 0x002800001448783b */ /* 0x000f260000000200 */
[C---:B-----5:R-:W-:Y:S08]  /*4250*/  HMMA.16816.F32.BF16 R4, R16.reuse, R80, R28 ;  /* 0x000000501004723c */ /* 0x060ff0000004181c */
        /* <DEDUP_REMOVED lines=8> */
[C---:B------:R-:W-:Y:S08]  /*42e0*/  HMMA.16816.F32.BF16 R36, R12.reuse, R60, R32 ;  /* 0x0000003c0c24723c */ /* 0x040ff00000041820 */
[C---:B------:R-:W-:Y:S01]  /*42f0*/  HMMA.16816.F32.BF16 R32, R12.reuse, R62, R24 ;  /* 0x0000003e0c20723c */ /* 0x040fe20000041818 */
[----:B------:R-:W-:Y:S07]  /*4300*/  LDSM.16.M88.4 R60, [R2+0x2000] ;  /* 0x00200000023c783b */ /* 0x000fee0000000200 */
[----:B------:R-:W-:Y:S01]  /*4310*/  HMMA.16816.F32.BF16 R24, R12, R68, R4 ;  /* 0x000000440c18723c */ /* 0x000fe20000041804 */
[----:B------:R-:W1:Y:S01]  /*4320*/  LDSM.16.M88.4 R4, [R165+0x4000] ;  /* 0x00400000a504783b */ /* 0x000e620000000200 */
[----:B--2---:R-:W-:-:S06]  /*4330*/  IMAD.IADD R205, R3, 0x1, R225 ;  /* 0x0000000103cd7824 */ /* 0x004fcc00078e02e1 */
[C---:B------:R-:W-:Y:S01]  /*4340*/  HMMA.16816.F32.BF16 R16, R12.reuse, R70, R28 ;  /* 0x000000460c10723c */ /* 0x040fe2000004181c */
[----:B------:R-:W5:Y:S07]  /*4350*/  LDSM.16.M88.4 R68, [R2+0x2800] ;  /* 0x002800000244783b */ /* 0x000f6e0000000200 */
[C---:B------:R-:W-:Y:S01]  /*4360*/  HMMA.16816.F32.BF16 R28, R12.reuse, R92, R48 ;  /* 0x0000005c0c1c723c */ /* 0x040fe20000041830 */
[----:B------:R-:W2:Y:S07]  /*4370*/  LDL R92, [R1+0x10] ;  /* 0x00001000015c7983 */ /* 0x000eae0000100800 */
[----:B------:R-:W-:Y:S01]  /*4380*/  HMMA.16816.F32.BF16 R52, R12, R94, R52 ;  /* 0x0000005e0c34723c */ /* 0x000fe20000041834 */
[----:B------:R-:W1:Y:S07]  /*4390*/  LDSM.16.M88.4 R12, [R164+0x4000] ;  /* 0x00400000a40c783b */ /* 0x000e6e0000000200 */
[C---:B---3--:R-:W-:Y:S08]  /*43a0*/  HMMA.16816.F32.BF16 R48, R8.reuse, R64, R44 ;  /* 0x000000400830723c */ /* 0x048ff0000004182c */
[C---:B------:R-:W-:Y:S01]  /*43b0*/  HMMA.16816.F32.BF16 R44, R8.reuse, R66, R40 ;  /* 0x00000042082c723c */ /* 0x040fe20000041828 */
[----:B------:R-:W3:Y:S07]  /*43c0*/  LDSM.16.M88.4 R64, [R0+0x2800] ;  /* 0x002800000040783b */ /* 0x000eee0000000200 */
[C---:B----4-:R-:W-:Y:S08]  /*43d0*/  HMMA.16816.F32.BF16 R40, R8.reuse, R72, R36 ;  /* 0x000000480828723c */ /* 0x050ff00000041824 */
[C---:B------:R-:W-:Y:S01]  /*43e0*/  HMMA.16816.F32.BF16 R36, R8.reuse, R74, R32 ;  /* 0x0000004a0824723c */ /* 0x040fe20000041820 */
[----:B------:R-:W-:Y:S07]  /*43f0*/  LDSM.16.M88.4 R72, [R169+0x4000] ;  /* 0x00400000a948783b */ /* 0x000fee0000000200 */
[C---:B-----5:R-:W-:Y:S08]  /*4400*/  HMMA.16816.F32.BF16 R32, R8.reuse, R80, R24 ;  /* 0x000000500820723c */ /* 0x060ff00000041818 */
[C---:B------:R-:W-:Y:S01]  /*4410*/  HMMA.16816.F32.BF16 R24, R8.reuse, R82, R16 ;  /* 0x000000520818723c */ /* 0x040fe20000041810 */
[----:B------:R-:W-:Y:S07]  /*4420*/  LDSM.16.M88.4 R80, [R169+0x5800] ;  /* 0x00580000a950783b */ /* 0x000fee0000000200 */
[C---:B------:R-:W-:Y:S01]  /*4430*/  HMMA.16816.F32.BF16 R16, R8.reuse, R88, R28 ;  /* 0x000000580810723c */ /* 0x040fe2000004181c */
[----:B------:R-:W-:Y:S07]  /*4440*/  LDSM.16.M88.4 R28, [R0+0x3800] ;  /* 0x00380000001c783b */ /* 0x000fee0000000200 */
[----:B------:R-:W-:Y:S08]  /*4450*/  HMMA.16816.F32.BF16 R8, R8, R90, R52 ;  /* 0x0000005a0808723c */ /* 0x000ff00000041834 */
[C---:B-1----:R-:W-:Y:S08]  /*4460*/  HMMA.16816.F32.BF16 R52, R4.reuse, R60, R48 ;  /* 0x0000003c0434723c */ /* 0x042ff00000041830 */
[C---:B------:R-:W-:Y:S08]  /*4470*/  HMMA.16816.F32.BF16 R60, R4.reuse, R62, R44 ;  /* 0x0000003e043c723c */ /* 0x040ff0000004182c */
[C---:B------:R-:W-:Y:S01]  /*4480*/  HMMA.16816.F32.BF16 R44, R4.reuse, R70, R36 ;  /* 0x00000046042c723c */ /* 0x040fe20000041824 */
[----:B------:R-:W1:Y:S07]  /*4490*/  LDSM.16.M88.4 R36, [R0+0x3000] ;  /* 0x003000000024783b */ /* 0x000e6e0000000200 */
[C---:B------:R-:W-:Y:S01]  /*44a0*/  HMMA.16816.F32.BF16 R48, R4.reuse, R68, R40 ;  /* 0x000000440430723c */ /* 0x040fe20000041828 */
[----:B------:R-:W-:Y:S07]  /*44b0*/  LDSM.16.M88.4 R68, [R169+0x4800] ;  /* 0x00480000a944783b */ /* 0x000fee0000000200 */
[C---:B------:R-:W-:Y:S08]  /*44c0*/  HMMA.16816.F32.BF16 R40, R4.reuse, R76, R32 ;  /* 0x0000004c0428723c */ /* 0x040ff00000041820 */
[C---:B------:R-:W-:Y:S08]  /*44d0*/  HMMA.16816.F32.BF16 R32, R4.reuse, R78, R24 ;  /* 0x0000004e0420723c */ /* 0x040ff00000041818 */
[C---:B------:R-:W-:Y:S08]  /*44e0*/  HMMA.16816.F32.BF16 R24, R4.reuse, R84, R16 ;  /* 0x000000540418723c */ /* 0x040ff00000041810 */
[----:B------:R-:W-:Y:S01]  /*44f0*/  HMMA.16816.F32.BF16 R16, R4, R86, R8 ;  /* 0x000000560410723c */ /* 0x000fe20000041808 */
[----:B------:R-:W4:Y:S04]  /*4500*/  LDSM.16.M88.4 R4, [R162+0x8000] ;  /* 0x00800000a204783b */ /* 0x000f280000000200 */
[----:B------:R-:W5:Y:S03]  /*4510*/  LDSM.16.M88.4 R84, [R169+0x5000] ;  /* 0x00500000a954783b */ /* 0x000f660000000200 */
[C---:B------:R-:W-:Y:S08]  /*4520*/  HMMA.16816.F32.BF16 R8, R12.reuse, R56, R52 ;  /* 0x000000380c08723c */ /* 0x040ff00000041834 */
[C---:B------:R-:W-:Y:S08]  /*4530*/  HMMA.16816.F32.BF16 R60, R12.reuse, R58, R60 ;  /* 0x0000003a0c3c723c */ /* 0x040ff0000004183c */
[C---:B---3--:R-:W-:Y:S08]  /*4540*/  HMMA.16816.F32.BF16 R56, R12.reuse, R64, R48 ;  /* 0x000000400c38723c */ /* 0x048ff00000041830 */
[C---:B------:R-:W-:Y:S08]  /*4550*/  HMMA.16816.F32.BF16 R52, R12.reuse, R66, R44 ;  /* 0x000000420c34723c */ /* 0x040ff0000004182c */
[C---:B-1----:R-:W-:Y:S01]  /*4560*/  HMMA.16816.F32.BF16 R64, R12.reuse, R36, R40 ;  /* 0x000000240c40723c */ /* 0x042fe20000041828 */
[----:B------:R-:W-:Y:S07]  /*4570*/  LDSM.16.M88.4 R40, [R20+0x4000] ;  /* 0x004000001428783b */ /* 0x000fee0000000200 */
[C---:B------:R-:W-:Y:S01]  /*4580*/  HMMA.16816.F32.BF16 R76, R12.reuse, R38, R32 ;  /* 0x000000260c4c723c */ /* 0x040fe20000041820 */
[----:B------:R-:W-:Y:S07]  /*4590*/  LDSM.16.M88.4 R36, [R20+0x4800] ;  /* 0x004800001424783b */ /* 0x000fee0000000200 */
[C---:B------:R-:W-:Y:S08]  /*45a0*/  HMMA.16816.F32.BF16 R48, R12.reuse, R28, R24 ;  /* 0x0000001c0c30723c */ /* 0x040ff00000041818 */
[----:B------:R-:W-:Y:S01]  /*45b0*/  HMMA.16816.F32.BF16 R44, R12, R30, R16 ;  /* 0x0000001e0c2c723c */ /* 0x000fe20000041810 */
[----:B------:R-:W1:Y:S07]  /*45c0*/  LDSM.16.M88.4 R12, [R163+0x8000] ;  /* 0x00800000a30c783b */ /* 0x000e6e0000000200 */
[C---:B----4-:R-:W-:Y:S01]  /*45d0*/  HMMA.16816.F32.BF16 R32, R4.reuse, R72, R8 ;  /* 0x000000480420723c */ /* 0x050fe20000041808 */
[----:B------:R-:W-:Y:S07]  /*45e0*/  LDSM.16.M88.4 R8, [R165+0x8000] ;  /* 0x00800000a508783b */ /* 0x000fee0000000200 */
[C---:B------:R-:W-:Y:S01]  /*45f0*/  HMMA.16816.F32.BF16 R24, R4.reuse, R68, R56 ;  /* 0x000000440418723c */ /* 0x040fe20000041838 */
[----:B------:R-:W3:Y:S07]  /*4600*/  LDSM.16.M88.4 R56, [R20+0x5000] ;  /* 0x005000001438783b */ /* 0x000eee0000000200 */
[C---:B------:R-:W-:Y:S01]  /*4610*/  HMMA.16816.F32.BF16 R28, R4.reuse, R74, R60 ;  /* 0x0000004a041c723c */ /* 0x040fe2000004183c */
[----:B------:R4:W1:Y:S07]  /*4620*/  LDSM.16.M88.4 R72, [R20+0x5800] ;  /* 0x005800001448783b */ /* 0x00086e0000000200 */
[C---:B------:R-:W-:Y:S01]  /*4630*/  HMMA.16816.F32.BF16 R16, R4.reuse, R70, R52 ;  /* 0x000000460410723c */ /* 0x040fe20000041834 */
[----:B------:R-:W-:Y:S07]  /*4640*/  LDSM.16.M88.4 R68, [R2+0x5800] ;  /* 0x005800000244783b */ /* 0x000fee0000000200 */
[C---:B-----5:R-:W-:Y:S01]  /*4650*/  HMMA.16816.F32.BF16 R52, R4.reuse, R84, R64 ;  /* 0x000000540434723c */ /* 0x060fe20000041840 */
[----:B------:R-:W-:Y:S07]  /*4660*/  LDSM.16.M88.4 R64, [R2+0x4800] ;  /* 0x004800000240783b */ /* 0x000fee0000000200 */
[C---:B------:R-:W-:Y:S01]  /*4670*/  HMMA.16816.F32.BF16 R60, R4.reuse, R86, R76 ;  /* 0x00000056043c723c */ /* 0x040fe2000004184c */
[----:B------:R-:W5:Y:S04]  /*4680*/  LDSM.16.M88.4 R84, [R2+0x4000] ;  /* 0x004000000254783b */ /* 0x000f680000000200 */
[----:B------:R2:W2:Y:S03]  /*4690*/  LDSM.16.M88.4 R76, [R2+0x5000] ;  /* 0x00500000024c783b */ /* 0x0004a60000000200 */
[C---:B----4-:R-:W-:Y:S08]  /*46a0*/  HMMA.16816.F32.BF16 R20, R4.reuse, R80, R48 ;  /* 0x000000500414723c */ /* 0x050ff00000041830 */
[----:B------:R-:W-:Y:S01]  /*46b0*/  HMMA.16816.F32.BF16 R48, R4, R82, R44 ;  /* 0x000000520430723c */ /* 0x000fe2000004182c */
[----:B------:R-:W-:Y:S04]  /*46c0*/  LDSM.16.M88.4 R4, [R164+0x8000] ;  /* 0x00800000a404783b */ /* 0x000fe80000000200 */
[----:B------:R-:W4:Y:S03]  /*46d0*/  LDSM.16.M88.4 R80, [R0+0x4000] ;  /* 0x004000000050783b */ /* 0x000f260000000200 */
[C---:B-1----:R-:W-:Y:S08]  /*46e0*/  HMMA.16816.F32.BF16 R44, R12.reuse, R40, R32 ;  /* 0x000000280c2c723c */ /* 0x042ff00000041820 */
[C---:B------:R-:W-:Y:S08]  /*46f0*/  HMMA.16816.F32.BF16 R32, R12.reuse, R36, R24 ;  /* 0x000000240c20723c */ /* 0x040ff00000041818 */
[C---:B------:R-:W-:Y:S08]  /*4700*/  HMMA.16816.F32.BF16 R40, R12.reuse, R42, R28 ;  /* 0x0000002a0c28723c */ /* 0x040ff0000004181c */
[C---:B------:R-:W-:Y:S08]  /*4710*/  HMMA.16816.F32.BF16 R36, R12.reuse, R38, R16 ;  /* 0x000000260c24723c */ /* 0x040ff00000041810 */
[C---:B---3--:R-:W-:Y:S01]  /*4720*/  HMMA.16816.F32.BF16 R24, R12.reuse, R58, R60 ;  /* 0x0000003a0c18723c */ /* 0x048fe2000004183c */
[----:B------:R-:W1:Y:S07]  /*4730*/  LDSM.16.M88.4 R60, [R0+0x4800] ;  /* 0x00480000003c783b */ /* 0x000e6e0000000200 */
[C---:B------:R-:W-:Y:S01]  /*4740*/  HMMA.16816.F32.BF16 R28, R12.reuse, R56, R52 ;  /* 0x000000380c1c723c */ /* 0x040fe20000041834 */
[----:B--2---:R-:W-:Y:S01]  /*4750*/  @P4 IMAD.HI.U32 R2, R205, c[0x0][0x2c8], RZ ;  /* 0x0000b200cd024a27 */ /* 0x004fe200078e00ff */
[----:B------:R-:W-:Y:S06]  /*4760*/  LDSM.16.M88.4 R56, [R0+0x5000] ;  /* 0x005000000038783b */ /* 0x000fec0000000200 */
[C---:B------:R-:W-:Y:S08]  /*4770*/  HMMA.16816.F32.BF16 R20, R12.reuse, R72, R20 ;  /* 0x000000480c14723c */ /* 0x040ff00000041814 */
[----:B------:R-:W-:Y:S08]  /*4780*/  HMMA.16816.F32.BF16 R16, R12, R74, R48 ;  /* 0x0000004a0c10723c */ /* 0x000ff00000041830 */
[C---:B-----5:R-:W-:Y:S08]  /*4790*/  HMMA.16816.F32.BF16 R12, R8.reuse, R84, R44 ;  /* 0x00000054080c723c */ /* 0x060ff0000004182c */
[C---:B------:R-:W-:Y:S08]  /*47a0*/  HMMA.16816.F32.BF16 R44, R8.reuse, R64, R32 ;  /* 0x00000040082c723c */ /* 0x040ff00000041820 */
[C---:B------:R-:W-:Y:S08]  /*47b0*/  HMMA.16816.F32.BF16 R32, R8.reuse, R78, R24 ;  /* 0x0000004e0820723c */ /* 0x040ff00000041818 */
[----:B------:R-:W-:Y:S08]  /*47c0*/  HMMA.16816.F32.BF16 R24, R8, R70, R16 ;  /* 0x000000460818723c */ /* 0x000ff00000041810 */
[----:B----4-:R-:W-:Y:S01]  /*47d0*/  HMMA.16816.F32.BF16 R16, R4, R80, R12 ;  /* 0x000000500410723c */ /* 0x010fe2000004180c */
[----:B------:R2:W-:Y:S01]  /*47e0*/  LDSM.16.M88.4 R12, [R0+0x5800] ;  /* 0x00580000000c783b */ /* 0x0005e20000000200 */
[----:B------:R-:W-:Y:S01]  /*47f0*/  IMAD.IADD R3, R96, 0x1, -R228 ;  /* 0x0000000160037824 */ /* 0x000fe200078e0ae4 */
[----:B------:R-:W-:-:S05]  /*4800*/  DEPBAR.LE SB0, 0x2 ;  /* 0x000080800000791a */ /* 0x000fca0000000000 */
[C---:B------:R-:W-:Y:S08]  /*4810*/  HMMA.16816.F32.BF16 R40, R8.reuse, R86, R40 ;  /* 0x000000560828723c */ /* 0x040ff00000041828 */
[----:B------:R-:W-:Y:S01]  /*4820*/  HMMA.16816.F32.BF16 R52, R8, R76, R28 ;  /* 0x0000004c0834723c */ /* 0x000fe2000004181c */
[----:B--2---:R-:W-:Y:S01]  /*4830*/  IMAD.MOV.U32 R0, RZ, RZ, R205 ;  /* 0x000000ffff007224 */ /* 0x004fe200078e00cd */
[----:B------:R-:W-:-:S06]  /*4840*/  @P4 SHF.R.U32.HI R0, RZ, c[0x0][0x2cc], R2 ;  /* 0x0000b300ff004a19 */ /* 0x000fcc0000011602 */
[C---:B------:R-:W-:Y:S01]  /*4850*/  HMMA.16816.F32.BF16 R48, R8.reuse, R66, R36 ;  /* 0x000000420830723c */ /* 0x040fe20000041824 */
[----:B------:R-:W-:Y:S06]  /*4860*/  BAR.SYNC.DEFER_BLOCKING 0x0 ;  /* 0x0000000000007b1d */ /* 0x000fec0000010000 */
[----:B------:R-:W2:Y:S01]  /*4870*/  SHFL.IDX PT, R2, R0, RZ, 0x1c1f ;  /* 0x001c1fff00027589 */ /* 0x000ea200000e0000 */
[----:B------:R-:W-:Y:S03]  /*4880*/  HMMA.16816.F32.BF16 R28, R8, R68, R20 ;  /* 0x00000044081c723c */ /* 0x000fe60000041814 */
[----:B------:R3:W4:Y:S05]  /*4890*/  SHFL.IDX PT, R8, R0, 0x1, 0x1c1f ;  /* 0x003c1f0000087f89 */ /* 0x00072a00000e0000 */
[C---:B------:R-:W-:Y:S08]  /*48a0*/  HMMA.16816.F32.BF16 R20, R4.reuse, R82, R40 ;  /* 0x000000520414723c */ /* 0x040ff00000041828 */
[----:B-1----:R-:W-:Y:S01]  /*48b0*/  HMMA.16816.F32.BF16 R36, R4, R60, R44 ;  /* 0x0000003c0424723c */ /* 0x002fe2000004182c */
[----:B------:R-:W-:Y:S01]  /*48c0*/  LDSM.16.MT88.4 R64, [R234+0x800] ;  /* 0x00080000ea40783b */ /* 0x000fe20000004200 */
[----:B---3--:R-:W-:-:S04]  /*48d0*/  IMAD.MOV.U32 R0, RZ, RZ, 0x1 ;  /* 0x00000001ff007424 */ /* 0x008fc800078e00ff */
[----:B------:R-:W-:-:S05]  /*48e0*/  IMAD R0, R184, -0x40, R0 ;  /* 0xffffffc0b8007824 */ /* 0x000fca00078e0200 */
[----:B------:R-:W-:-:S05]  /*48f0*/  IADD3 R0, -R228, R0, R220 ;  /* 0x00000000e4007210 */ /* 0x000fca0007ffe1dc */
[----:B------:R-:W-:-:S04]  /*4900*/  IMAD.IADD R0, R0, 0x1, -R221 ;  /* 0x0000000100007824 */ /* 0x000fc800078e0add */
[C---:B--2---:R-:W-:Y:S02]  /*4910*/  IMAD.IADD R2, R0.reuse, 0x1, R2 ;  /* 0x0000000100027824 */ /* 0x044fe400078e0202 */
[----:B----4-:R-:W-:-:S03]  /*4920*/  IMAD.IADD R0, R0, 0x1, R8 ;  /* 0x0000000100007824 */ /* 0x010fc600078e0208 */
[C---:B------:R-:W-:Y:S02]  /*4930*/  IMNMX R2, R3.reuse, R2, PT ;  /* 0x0000000203027217 */ /* 0x040fe40003800200 */
[----:B------:R-:W-:Y:S01]  /*4940*/  IMNMX R0, R3, R0, PT ;  /* 0x0000000003007217 */ /* 0x000fe20003800200 */
[----:B------:R-:W-:Y:S01]  /*4950*/  HMMA.16816.F32.BF16 R40, R4, R62, R48 ;  /* 0x0000003e0428723c */ /* 0x000fe20000041830 */
[C---:B------:R-:W-:Y:S01]  /*4960*/  ISETP.GT.AND P5, PT, R2.reuse, RZ, PT ;  /* 0x000000ff0200720c */ /* 0x040fe20003fa4270 */
[----:B------:R-:W-:Y:S01]  /*4970*/  LDSM.16.MT88.4 R60, [R231+0x2000] ;  /* 0x00200000e73c783b */ /* 0x000fe20000004200 */
[----:B------:R-:W-:Y:S02]  /*4980*/  ISETP.GT.AND P6, PT, R2, 0x1, PT ;  /* 0x000000010200780c */ /* 0x000fe40003fc4270 */
[----:B------:R-:W-:-:S03]  /*4990*/  ISETP.GT.AND P0, PT, R0, 0x1, PT ;  /* 0x000000010000780c */ /* 0x000fc60003f04270 */
[----:B------:R-:W-:Y:S01]  /*49a0*/  HMMA.16816.F32.BF16 R52, R4, R56, R52 ;  /* 0x000000380434723c */ /* 0x000fe20000041834 */
[----:B------:R-:W-:Y:S02]  /*49b0*/  FSEL R8, R17, -INF , P6 ;  /* 0xff80000011087808 */ /* 0x000fe40003000000 */
[----:B------:R-:W-:-:S05]  /*49c0*/  FSEL R19, R19, -INF , P0 ;  /* 0xff80000013137808 */ /* 0x000fca0000000000 */
[----:B------:R-:W-:Y:S01]  /*49d0*/  HMMA.16816.F32.BF16 R56, R4, R58, R32 ;  /* 0x0000003a0438723c */ /* 0x000fe20000041820 */
[----:B------:R-:W-:Y:S02]  /*49e0*/  ISETP.GT.AND P0, PT, R2, 0x9, PT ;  /* 0x000000090200780c */ /* 0x000fe40003f04270 */
[----:B------:R-:W-:-:S05]  /*49f0*/  ISETP.GT.AND P1, PT, R0, RZ, PT ;  /* 0x000000ff0000720c */ /* 0x000fca0003f24270 */
[----:B------:R-:W-:Y:S01]  /*4a00*/  HMMA.16816.F32.BF16 R32, R4, R12, R28 ;  /* 0x0000000c0420723c */ /* 0x000fe2000004181c */
[----:B------:R-:W-:-:S07]  /*4a10*/  FSEL R9, R21, -INF , P0 ;  /* 0xff80000015097808 */ /* 0x000fce0000000000 */
[----:B------:R-:W-:Y:S01]  /*4a20*/  HMMA.16816.F32.BF16 R24, R4, R14, R24 ;  /* 0x0000000e0418723c */ /* 0x000fe20000041818 */
[----:B------:R-:W-:Y:S01]  /*4a30*/  FSEL R10, R18, -INF , P1 ;  /* 0xff800000120a7808 */ /* 0x000fe20000800000 */
[----:B------:R-:W-:Y:S05]  /*4a40*/  LDSM.16.MT88.4 R12, [R170] ;  /* 0x00000000aa0c783b */ /* 0x000fea0000004200 */
[----:B------:R-:W-:Y:S02]  /*4a50*/  FSEL R6, R16, -INF , P5 ;  /* 0xff80000010067808 */ /* 0x000fe40002800000 */
[----:B------:R-:W-:Y:S02]  /*4a60*/  ISETP.GT.AND P5, PT, R2, 0x8, PT ;  /* 0x000000080200780c */ /* 0x000fe40003fa4270 */
[----:B------:R-:W-:-:S02]  /*4a70*/  FMNMX.FTZ R3, R6, R8, !PT ;  /* 0x0000000806037209 */ /* 0x000fc40007810000 */
[----:B------:R-:W-:Y:S02]  /*4a80*/  FSEL R7, R20, -INF , P5 ;  /* 0xff80000014077808 */ /* 0x000fe40002800000 */
[----:B------:R-:W-:Y:S02]  /*4a90*/  ISETP.GT.AND P0, PT, R0, 0x8, PT ;  /* 0x000000080000780c */ /* 0x000fe40003f04270 */
[----:B------:R-:W-:Y:S02]  /*4aa0*/  ISETP.GT.AND P1, PT, R2, 0x10, PT ;  /* 0x000000100200780c */ /* 0x000fe40003f24270 */
[----:B------:R-:W-:Y:S02]  /*4ab0*/  FMNMX.FTZ R3, R7, R3, !PT ;  /* 0x0000000307037209 */ /* 0x000fe40007810000 */
[----:B------:R-:W-:Y:S02]  /*4ac0*/  FSEL R11, R22, -INF , P0 ;  /* 0xff800000160b7808 */ /* 0x000fe40000000000 */
[----:B------:R-:W-:-:S02]  /*4ad0*/  FSEL R17, R36, -INF , P1 ;  /* 0xff80000024117808 */ /* 0x000fc40000800000 */
[C---:B------:R-:W-:Y:S02]  /*4ae0*/  ISETP.GT.AND P5, PT, R0.reuse, 0x9, PT ;  /* 0x000000090000780c */ /* 0x040fe40003fa4270 */
[----:B------:R-:W-:Y:S02]  /*4af0*/  ISETP.GT.AND P0, PT, R0, 0x11, PT ;  /* 0x000000110000780c */ /* 0x000fe40003f04270 */
[----:B------:R-:W-:Y:S02]  /*4b00*/  ISETP.GT.AND P6, PT, R2, 0x11, PT ;  /* 0x000000110200780c */ /* 0x000fe40003fc4270 */
[----:B------:R-:W-:Y:S02]  /*4b10*/  ISETP.GT.AND P1, PT, R0, 0x10, PT ;  /* 0x000000100000780c */ /* 0x000fe40003f24270 */
[----:B------:R-:W-:Y:S02]  /*4b20*/  FMNMX.FTZ R3, R9, R3, !PT ;  /* 0x0000000309037209 */ /* 0x000fe40007810000 */
[----:B------:R-:W-:-:S02]  /*4b30*/  FSEL R16, R23, -INF , P5 ;  /* 0xff80000017107808 */ /* 0x000fc40002800000 */
[----:B------:R-:W-:Y:S02]  /*4b40*/  FSEL R28, R39, -INF , P0 ;  /* 0xff800000271c7808 */ /* 0x000fe40000000000 */
[----:B------:R-:W-:Y:S02]  /*4b50*/  FSEL R20, R37, -INF , P6 ;  /* 0xff80000025147808 */ /* 0x000fe40003000000 */
[----:B------:R-:W-:Y:S02]  /*4b60*/  FSEL R23, R38, -INF , P1 ;  /* 0xff80000026177808 */ /* 0x000fe40000800000 */
[----:B------:R-:W-:Y:S01]  /*4b70*/  ISETP.GT.AND P0, PT, R2, 0x18, PT ;  /* 0x000000180200780c */ /* 0x000fe20003f04270 */
[----:B------:R-:W-:Y:S01]  /*4b80*/  LDSM.16.MT88.4 R36, [R170+0x800] ;  /* 0x00080000aa24783b */ /* 0x000fe20000004200 */
[----:B------:R-:W-:Y:S02]  /*4b90*/  FMNMX.FTZ R3, R17, R3, !PT ;  /* 0x0000000311037209 */ /* 0x000fe40007810000 */
[----:B------:R-:W-:-:S02]  /*4ba0*/  ISETP.GT.AND P1, PT, R0, 0x18, PT ;  /* 0x000000180000780c */ /* 0x000fc40003f24270 */
[----:B------:R-:W-:Y:S02]  /*4bb0*/  FMNMX.FTZ R4, R10, R19, !PT ;  /* 0x000000130a047209 */ /* 0x000fe40007810000 */
[----:B------:R-:W-:Y:S02]  /*4bc0*/  ISETP.GT.AND P5, PT, R2, 0x19, PT ;  /* 0x000000190200780c */ /* 0x000fe40003fa4270 */
[----:B------:R-:W-:Y:S02]  /*4bd0*/  FSEL R22, R40, -INF , P0 ;  /* 0xff80000028167808 */ /* 0x000fe40000000000 */
[----:B------:R-:W-:Y:S02]  /*4be0*/  FMNMX.FTZ R3, R20, R3, !PT ;  /* 0x0000000314037209 */ /* 0x000fe40007810000 */
[----:B------:R-:W-:Y:S02]  /*4bf0*/  FSEL R48, R42, -INF , P1 ;  /* 0xff8000002a307808 */ /* 0x000fe40000800000 */
[----:B------:R-:W-:-:S02]  /*4c00*/  ISETP.GT.AND P1, PT, R2, 0x20, PT ;  /* 0x000000200200780c */ /* 0x000fc40003f24270 */
[----:B------:R-:W-:Y:S02]  /*4c10*/  FMNMX.FTZ R4, R11, R4, !PT ;  /* 0x000000040b047209 */ /* 0x000fe40007810000 */
[----:B------:R-:W-:Y:S02]  /*4c20*/  ISETP.GT.AND P0, PT, R0, 0x19, PT ;  /* 0x000000190000780c */ /* 0x000fe40003f04270 */
[----:B------:R-:W-:Y:S02]  /*4c30*/  FSEL R21, R41, -INF , P5 ;  /* 0xff80000029157808 */ /* 0x000fe40002800000 */
[----:B------:R-:W-:Y:S02]  /*4c40*/  FMNMX.FTZ R3, R22, R3, !PT ;  /* 0x0000000316037209 */ /* 0x000fe40007810000 */
[----:B------:R-:W-:Y:S02]  /*4c50*/  FSEL R85, R52, -INF , P1 ;  /* 0xff80000034557808 */ /* 0x000fe40000800000 */
[----:B------:R-:W-:-:S02]  /*4c60*/  FMNMX.FTZ R4, R16, R4, !PT ;  /* 0x0000000410047209 */ /* 0x000fc40007810000 */
[----:B------:R-:W-:Y:S02]  /*4c70*/  FSEL R49, R43, -INF , P0 ;  /* 0xff8000002b317808 */ /* 0x000fe40000000000 */
[C---:B------:R-:W-:Y:S02]  /*4c80*/  ISETP.GT.AND P1, PT, R2.reuse, 0x29, PT ;  /* 0x000000290200780c */ /* 0x040fe40003f24270 */
[----:B------:R-:W-:Y:S02]  /*4c90*/  ISETP.GT.AND P0, PT, R2, 0x21, PT ;  /* 0x000000210200780c */ /* 0x000fe40003f04270 */
[----:B------:R-:W-:Y:S02]  /*4ca0*/  FMNMX.FTZ R3, R21, R3, !PT ;  /* 0x0000000315037209 */ /* 0x000fe40007810000 */
[----:B------:R-:W-:Y:S02]  /*4cb0*/  FMNMX.FTZ R4, R23, R4, !PT ;  /* 0x0000000417047209 */ /* 0x000fe40007810000 */
[----:B------:R-:W-:-:S02]  /*4cc0*/  FSEL R81, R57, -INF , P1 ;  /* 0xff80000039517808 */ /* 0x000fc40000800000 */
[----:B------:R-:W-:Y:S02]  /*4cd0*/  ISETP.GT.AND P5, PT, R2, 0x28, PT ;  /* 0x000000280200780c */ /* 0x000fe40003fa4270 */
[----:B------:R-:W-:Y:S02]  /*4ce0*/  FSEL R84, R53, -INF , P0 ;  /* 0xff80000035547808 */ /* 0x000fe40000000000 */
[----:B------:R-:W-:Y:S02]  /*4cf0*/  FMNMX.FTZ R3, R85, R3, !PT ;  /* 0x0000000355037209 */ /* 0x000fe40007810000 */
[----:B------:R-:W-:Y:S02]  /*4d00*/  ISETP.GT.AND P1, PT, R0, 0x20, PT ;  /* 0x000000200000780c */ /* 0x000fe40003f24270 */
[----:B------:R-:W-:Y:S02]  /*4d10*/  FMNMX.FTZ R4, R28, R4, !PT ;  /* 0x000000041c047209 */ /* 0x000fe40007810000 */
[----:B------:R-:W-:-:S02]  /*4d20*/  ISETP.GT.AND P0, PT, R2, 0x30, PT ;  /* 0x000000300200780c */ /* 0x000fc40003f04270 */
[----:B------:R-:W-:Y:S02]  /*4d30*/  FSEL R82, R56, -INF , P5 ;  /* 0xff80000038527808 */ /* 0x000fe40002800000 */
[----:B------:R-:W-:Y:S02]  /*4d40*/  FMNMX.FTZ R3, R84, R3, !PT ;  /* 0x0000000354037209 */ /* 0x000fe40007810000 */
[----:B------:R-:W-:Y:S02]  /*4d50*/  FSEL R79, R54, -INF , P1 ;  /* 0xff800000364f7808 */ /* 0x000fe40000800000 */
[C---:B------:R-:W-:Y:S02]  /*4d60*/  ISETP.GT.AND P6, PT, R2.reuse, 0x31, PT ;  /* 0x000000310200780c */ /* 0x040fe40003fc4270 */
[C---:B------:R-:W-:Y:S02]  /*4d70*/  ISETP.GT.AND P5, PT, R2.reuse, 0x38, PT ;  /* 0x000000380200780c */ /* 0x040fe40003fa4270 */
[----:B------:R-:W-:-:S02]  /*4d80*/  ISETP.GT.AND P1, PT, R2, 0x39, PT ;  /* 0x000000390200780c */ /* 0x000fc40003f24270 */
[----:B------:R-:W-:Y:S02]  /*4d90*/  FMNMX.FTZ R2, R48, R4, !PT ;  /* 0x0000000430027209 */ /* 0x000fe40007810000 */
[----:B------:R-:W-:Y:S02]  /*4da0*/  FSEL R87, R32, -INF , P0 ;  /* 0xff80000020577808 */ /* 0x000fe40000000000 */
[----:B------:R-:W-:Y:S02]  /*4db0*/  FMNMX.FTZ R3, R82, R3, !PT ;  /* 0x0000000352037209 */ /* 0x000fe40007810000 */
[----:B------:R-:W-:Y:S02]  /*4dc0*/  ISETP.GT.AND P0, PT, R0, 0x21, PT ;  /* 0x000000210000780c */ /* 0x000fe40003f04270 */
[----:B------:R-:W-:Y:S02]  /*4dd0*/  FMNMX.FTZ R2, R49, R2, !PT ;  /* 0x0000000231027209 */ /* 0x000fe40007810000 */
[----:B------:R-:W-:-:S02]  /*4de0*/  FMNMX.FTZ R3, R81, R3, !PT ;  /* 0x0000000351037209 */ /* 0x000fc40007810000 */
[----:B------:R-:W-:Y:S02]  /*4df0*/  FSEL R78, R55, -INF , P0 ;  /* 0xff800000374e7808 */ /* 0x000fe40000000000 */
[----:B------:R-:W-:Y:S02]  /*4e00*/  ISETP.GT.AND P0, PT, R0, 0x28, PT ;  /* 0x000000280000780c */ /* 0x000fe40003f04270 */
[----:B------:R-:W-:Y:S02]  /*4e10*/  FMNMX.FTZ R2, R79, R2, !PT ;  /* 0x000000024f027209 */ /* 0x000fe40007810000 */
[----:B------:R-:W-:Y:S02]  /*4e20*/  FSEL R86, R33, -INF , P6 ;  /* 0xff80000021567808 */ /* 0x000fe40003000000 */
        /* <DEDUP_REMOVED lines=8> */
[C---:B------:R-:W-:Y:S01]  /*4eb0*/  ISETP.GT.AND P1, PT, R0.reuse, 0x30, PT ;  /* 0x000000300000780c */ /* 0x040fe20003f24270 */
[----:B------:R-:W-:Y:S01]  /*4ec0*/  LDSM.16.MT88.4 R56, [R92] ;  /* 0x000000005c38783b */ /* 0x000fe20000004200 */
[----:B------:R-:W-:Y:S02]  /*4ed0*/  FMNMX.FTZ R2, R77, R2, !PT ;  /* 0x000000024d027209 */ /* 0x000fe40007810000 */
[----:B------:R-:W-:Y:S02]  /*4ee0*/  FMNMX.FTZ R3, R83, R3, !PT ;  /* 0x0000000353037209 */ /* 0x000fe40007810000 */
[----:B------:R-:W-:Y:S02]  /*4ef0*/  ISETP.GT.AND P0, PT, R0, 0x31, PT ;  /* 0x000000310000780c */ /* 0x000fe40003f04270 */
[----:B------:R-:W-:Y:S02]  /*4f00*/  FSEL R178, R34, -INF , P1 ;  /* 0xff80000022b27808 */ /* 0x000fe40000800000 */
[----:B------:R-:W-:-:S02]  /*4f10*/  FMNMX.FTZ R2, R76, R2, !PT ;  /* 0x000000024c027209 */ /* 0x000fc40007810000 */
[----:B------:R-:W-:Y:S02]  /*4f20*/  FMNMX.FTZ R3, R80, R3, !PT ;  /* 0x0000000350037209 */ /* 0x000fe40007810000 */
[----:B------:R-:W-:Y:S02]  /*4f30*/  FSEL R176, R35, -INF , P0 ;  /* 0xff80000023b07808 */ /* 0x000fe40000000000 */
[----:B------:R-:W-:Y:S02]  /*4f40*/  ISETP.GT.AND P1, PT, R0, 0x38, PT ;  /* 0x000000380000780c */ /* 0x000fe40003f24270 */
[----:B------:R-:W-:Y:S01]  /*4f50*/  FMNMX.FTZ R2, R178, R2, !PT ;  /* 0x00000002b2027209 */ /* 0x000fe20007810000 */
[----:B------:R-:W1:Y:S01]  /*4f60*/  SHFL.BFLY PT, R5, R3, 0x2, 0x1f ;  /* 0x0c401f0003057f89 */ /* 0x000e6200000e0000 */
[----:B------:R-:W-:Y:S02]  /*4f70*/  ISETP.GT.AND P0, PT, R0, 0x39, PT ;  /* 0x000000390000780c */ /* 0x000fe40003f04270 */
[----:B------:R-:W-:Y:S01]  /*4f80*/  FSEL R175, R26, -INF , P1 ;  /* 0xff8000001aaf7808 */ /* 0x000fe20000800000 */
[----:B------:R-:W-:Y:S01]  /*4f90*/  LDSM.16.MT88.4 R32, [R231+0x800] ;  /* 0x00080000e720783b */ /* 0x000fe20000004200 */
[----:B------:R-:W-:-:S02]  /*4fa0*/  FMNMX.FTZ R2, R176, R2, !PT ;  /* 0x00000002b0027209 */ /* 0x000fc40007810000 */
[----:B------:R-:W-:Y:S02]  /*4fb0*/  FSEL R174, R27, -INF , P0 ;  /* 0xff8000001bae7808 */ /* 0x000fe40000000000 */
        /* <DEDUP_REMOVED lines=11> */
[--C-:B------:R-:W-:Y:S01]  /*5070*/  FFMA.FTZ R3, R6, c[0x0][0x2d0], -R0.reuse ;  /* 0x0000b40006037a23 */ /* 0x100fe20000010800 */
[----:B--2---:R-:W-:Y:S01]  /*5080*/  FMNMX.FTZ R100, R2, R4, !PT ;  /* 0x0000000402647209 */ /* 0x004fe20007810000 */
[----:B------:R-:W-:Y:S02]  /*5090*/  FFMA.FTZ R2, R8, c[0x0][0x2d0], -R0 ;  /* 0x0000b40008027a23 */ /* 0x000fe40000010800 */
[----:B------:R1:W-:Y:S01]  /*50a0*/  MUFU.EX2 R74, R3 ;  /* 0x00000003004a7308 */ /* 0x0003e20000000800 */
[----:B------:R-:W-:-:S07]  /*50b0*/  FSETP.NEU.FTZ.AND P0, PT, R100, -INF , PT ;  /* 0xff8000006400780b */ /* 0x000fce0003f1d000 */
[----:B------:R2:W3:Y:S01]  /*50c0*/  MUFU.EX2 R71, R2 ;  /* 0x0000000200477308 */ /* 0x0004e20000000800 */
[----:B-1----:R-:W-:Y:S02]  /*50d0*/  FFMA.FTZ R3, R7, c[0x0][0x2d0], -R0 ;  /* 0x0000b40007037a23 */ /* 0x002fe40000010800 */
[----:B------:R-:W1:Y:S05]  /*50e0*/  LDSM.16.MT88.4 R4, [R231] ;  /* 0x00000000e704783b */ /* 0x000e6a0000004200 */
[----:B------:R4:W-:Y:S01]  /*50f0*/  MUFU.EX2 R72, R3 ;  /* 0x0000000300487308 */ /* 0x0009e20000000800 */
[----:B--2---:R-:W-:-:S05]  /*5100*/  FMUL.FTZ R2, R100, c[0x0][0x2d0] ;  /* 0x0000b40064027a20 */ /* 0x004fca0000410000 */
[----:B------:R-:W-:Y:S01]  /*5110*/  FSEL R2, R2, RZ, P0 ;  /* 0x000000ff02027208 */ /* 0x000fe20000000000 */
[----:B----4-:R-:W-:-:S04]  /*5120*/  FFMA.FTZ R3, R9, c[0x0][0x2d0], -R0 ;  /* 0x0000b40009037a23 */ /* 0x010fc80000010800 */
[----:B------:R2:W4:Y:S02]  /*5130*/  MUFU.EX2 R75, R3 ;  /* 0x00000003004b7308 */ /* 0x0005240000000800 */
[----:B--2---:R-:W-:-:S06]  /*5140*/  FFMA.FTZ R3, R10, c[0x0][0x2d0], -R2 ;  /* 0x0000b4000a037a23 */ /* 0x004fcc0000010802 */
[----:B------:R2:W-:Y:S02]  /*5150*/  MUFU.EX2 R69, R3 ;  /* 0x0000000300457308 */ /* 0x0005e40000000800 */
[----:B--2---:R-:W-:-:S06]  /*5160*/  FFMA.FTZ R3, R19, c[0x0][0x2d0], -R2 ;  /* 0x0000b40013037a23 */ /* 0x004fcc0000010802 */
[----:B------:R2:W5:Y:S02]  /*5170*/  MUFU.EX2 R68, R3 ;  /* 0x0000000300447308 */ /* 0x0005640000000800 */
[----:B--2---:R-:W-:-:S06]  /*5180*/  FFMA.FTZ R3, R11, c[0x0][0x2d0], -R2 ;  /* 0x0000b4000b037a23 */ /* 0x004fcc0000010802 */
[----:B------:R2:W-:Y:S02]  /*5190*/  MUFU.EX2 R70, R3 ;  /* 0x0000000300467308 */ /* 0x0005e40000000800 */
[----:B--2---:R-:W-:-:S06]  /*51a0*/  FFMA.FTZ R3, R16, c[0x0][0x2d0], -R2 ;  /* 0x0000b40010037a23 */ /* 0x004fcc0000010802 */
[----:B------:R2:W1:Y:S02]  /*51b0*/  MUFU.EX2 R73, R3 ;  /* 0x0000000300497308 */ /* 0x0004640000000800 */
[--C-:B--2---:R-:W-:Y:S02]  /*51c0*/  FFMA.FTZ R3, R17, c[0x0][0x2d0], -R0.reuse ;  /* 0x0000b40011037a23 */ /* 0x104fe40000010800 */
[----:B------:R-:W2:Y:S04]  /*51d0*/  LDSM.16.MT88.4 R16, [R171] ;  /* 0x00000000ab10783b */ /* 0x000ea80000004200 */
[----:B------:R1:W-:Y:S02]  /*51e0*/  MUFU.EX2 R95, R3 ;  /* 0x00000003005f7308 */ /* 0x0003e40000000800 */
[----:B-1----:R-:W-:-:S06]  /*51f0*/  FFMA.FTZ R3, R20, c[0x0][0x2d0], -R0 ;  /* 0x0000b40014037a23 */ /* 0x002fcc0000010800 */
[----:B------:R1:W1:Y:S02]  /*5200*/  MUFU.EX2 R160, R3 ;  /* 0x0000000300a07308 */ /* 0x0002640000000800 */
[----:B-1----:R-:W-:-:S06]  /*5210*/  FFMA.FTZ R3, R22, c[0x0][0x2d0], -R0 ;  /* 0x0000b40016037a23 */ /* 0x002fcc0000010800 */
[----:B------:R1:W-:Y:S02]  /*5220*/  MUFU.EX2 R172, R3 ;  /* 0x0000000300ac7308 */ /* 0x0003e40000000800 */
[----:B-1----:R-:W-:-:S06]  /*5230*/  FFMA.FTZ R3, R21, c[0x0][0x2d0], -R0 ;  /* 0x0000b40015037a23 */ /* 0x002fcc0000010800 */
[----:B------:R1:W-:Y:S02]  /*5240*/  MUFU.EX2 R161, R3 ;  /* 0x0000000300a17308 */ /* 0x0003e40000000800 */
[----:B-1----:R-:W-:-:S06]  /*5250*/  FFMA.FTZ R3, R23, c[0x0][0x2d0], -R2 ;  /* 0x0000b40017037a23 */ /* 0x002fcc0000010802 */
[----:B------:R1:W-:Y:S02]  /*5260*/  MUFU.EX2 R93, R3 ;  /* 0x00000003005d7308 */ /* 0x0003e40000000800 */
[--C-:B-1----:R-:W-:Y:S02]  /*5270*/  FFMA.FTZ R3, R28, c[0x0][0x2d0], -R2.reuse ;  /* 0x0000b4001c037a23 */ /* 0x102fe40000010802 */
[----:B------:R-:W1:Y:S04]  /*5280*/  LDSM.16.MT88.4 R28, [R171+0x800] ;  /* 0x00080000ab1c783b */ /* 0x000e680000004200 */
[----:B------:R2:W1:Y:S01]  /*5290*/  MUFU.EX2 R139, R3 ;  /* 0x00000003008b7308 */ /* 0x0004620000000800 */
[----:B---3--:R-:W-:Y:S02]  /*52a0*/  F2FP.BF16.PACK_AB R8, R71, R74 ;  /* 0x0000004a4708723e */ /* 0x008fe400000010ff */
[----:B----4-:R-:W-:Y:S01]  /*52b0*/  F2FP.BF16.PACK_AB R10, R75, R72 ;  /* 0x000000484b0a723e */ /* 0x010fe200000010ff */
[----:B--2---:R-:W-:-:S04]  /*52c0*/  FFMA.FTZ R3, R48, c[0x0][0x2d0], -R2 ;  /* 0x0000b40030037a23 */ /* 0x004fc80000010802 */
[----:B------:R2:W-:Y:S01]  /*52d0*/  MUFU.EX2 R94, R3 ;  /* 0x00000003005e7308 */ /* 0x0005e20000000800 */
[----:B-----5:R-:W-:Y:S02]  /*52e0*/  F2FP.BF16.PACK_AB R9, R68, R69 ;  /* 0x000000454409723e */ /* 0x020fe400000010ff */
[----:B------:R-:W-:Y:S01]  /*52f0*/  F2FP.BF16.PACK_AB R11, R73, R70 ;  /* 0x00000046490b723e */ /* 0x000fe200000010ff */
[----:B--2---:R-:W-:Y:S02]  /*5300*/  FFMA.FTZ R3, R49, c[0x0][0x2d0], -R2 ;  /* 0x0000b40031037a23 */ /* 0x004fe40000010802 */
[----:B------:R-:W2:Y:S04]  /*5310*/  LDSM.16.MT88.4 R48, [R170+0x2000] ;  /* 0x00200000aa30783b */ /* 0x000ea80000004200 */
[C---:B------:R-:W-:Y:S01]  /*5320*/  HMMA.16816.F32.BF16 R52, R8.reuse, R12, RZ ;  /* 0x0000000c0834723c */ /* 0x040fe200000418ff */
[----:B------:R-:W3:Y:S07]  /*5330*/  MUFU.EX2 R179, R3 ;  /* 0x0000000300b37308 */ /* 0x000eee0000000800 */
[C---:B------:R-:W-:Y:S08]  /*5340*/  HMMA.16816.F32.BF16 R44, R8.reuse, R14, RZ ;  /* 0x0000000e082c723c */ /* 0x040ff000000418ff */
[C---:B------:R-:W-:Y:S08]  /*5350*/  HMMA.16816.F32.BF16 R40, R8.reuse, R4, RZ ;  /* 0x000000040828723c */ /* 0x040ff000000418ff */
[C---:B------:R-:W-:Y:S08]  /*5360*/  HMMA.16816.F32.BF16 R24, R8.reuse, R6, RZ ;  /* 0x000000060818723c */ /* 0x040ff000000418ff */
[C---:B------:R-:W-:Y:S08]  /*5370*/  HMMA.16816.F32.BF16 R20, R8.reuse, R16, RZ ;  /* 0x000000100814723c */ /* 0x040ff000000418ff */
[----:B------:R-:W-:Y:S01]  /*5380*/  HMMA.16816.F32.BF16 R12, R8, R56, RZ ;  /* 0x00000038080c723c */ /* 0x000fe200000418ff */
[----:B------:R-:W-:-:S02]  /*5390*/  F2FP.BF16.PACK_AB R4, R160, R95 ;  /* 0x0000005fa004723e */ /* 0x000fc400000010ff */
[----:B-1----:R-:W-:Y:S02]  /*53a0*/  F2FP.BF16.PACK_AB R5, R139, R93 ;  /* 0x0000005d8b05723e */ /* 0x002fe400000010ff */
[----:B------:R-:W-:-:S03]  /*53b0*/  F2FP.BF16.PACK_AB R6, R161, R172 ;  /* 0x000000aca106723e */ /* 0x000fc600000010ff */
[----:B------:R-:W-:Y:S01]  /*53c0*/  HMMA.16816.F32.BF16 R16, R8, R18, RZ ;  /* 0x000000120810723c */ /* 0x000fe200000418ff */
[----:B---3--:R-:W-:-:S07]  /*53d0*/  F2FP.BF16.PACK_AB R7, R179, R94 ;  /* 0x0000005eb307723e */ /* 0x008fce00000010ff */
        /* <DEDUP_REMOVED lines=8> */
[----:B------:R-:W-:Y:S01]  /*5460*/  HMMA.16816.F32.BF16 R112, R4, R38, R44 ;  /* 0x000000260470723c */ /* 0x000fe2000004182c */
[----:B------:R-:W3:Y:S04]  /*5470*/  LDSM.16.MT88.4 R36, [R231+0x2800] ;  /* 0x00280000e724783b */ /* 0x000ee80000004200 */
[----:B------:R-:W-:Y:S03]  /*5480*/  LDSM.16.MT88.4 R44, [R234+0x2800] ;  /* 0x00280000ea2c783b */ /* 0x000fe60000004200 */
[C---:B--2---:R-:W-:Y:S08]  /*5490*/  HMMA.16816.F32.BF16 R12, R8.reuse, R48, RZ ;  /* 0x00000030080c723c */ /* 0x044ff000000418ff */
[----:B------:R-:W-:Y:S01]  /*54a0*/  HMMA.16816.F32.BF16 R32, R8, R50, RZ ;  /* 0x000000320820723c */ /* 0x000fe200000418ff */
[----:B------:R-:W2:Y:S07]  /*54b0*/  LDSM.16.MT88.4 R48, [R234+0x2000] ;  /* 0x00200000ea30783b */ /* 0x000eae0000004200 */
[----:B------:R-:W-:Y:S08]  /*54c0*/  HMMA.16816.F32.BF16 R128, R4, R30, R16 ;  /* 0x0000001e0480723c */ /* 0x000ff00000041810 */
[C---:B------:R-:W-:Y:S01]  /*54d0*/  HMMA.16816.F32.BF16 R16, R8.reuse, R58, RZ ;  /* 0x0000003a0810723c */ /* 0x040fe200000418ff */
[----:B------:R-:W4:Y:S07]  /*54e0*/  LDSM.16.MT88.4 R56, [R170+0x4000] ;  /* 0x00400000aa38783b */ /* 0x000f2e0000004200 */
[C---:B------:R-:W-:Y:S08]  /*54f0*/  HMMA.16816.F32.BF16 R28, R8.reuse, R60, RZ ;  /* 0x0000003c081c723c */ /* 0x040ff000000418ff */
[----:B------:R-:W-:Y:S08]  /*5500*/  HMMA.16816.F32.BF16 R24, R8, R62, RZ ;  /* 0x0000003e0818723c */ /* 0x000ff000000418ff */
[C---:B------:R-:W-:Y:S08]  /*5510*/  HMMA.16816.F32.BF16 R60, R4.reuse, R66, R16 ;  /* 0x00000042043c723c */ /* 0x040ff00000041810 */
[C---:B-1----:R-:W-:Y:S08]  /*5520*/  HMMA.16816.F32.BF16 R148, R4.reuse, R20, R12 ;  /* 0x000000140494723c */ /* 0x042ff0000004180c */
[C---:B------:R-:W-:Y:S01]  /*5530*/  HMMA.16816.F32.BF16 R64, R4.reuse, R22, R32 ;  /* 0x000000160440723c */ /* 0x040fe20000041820 */
[----:B------:R-:W1:Y:S07]  /*5540*/  LDSM.16.MT88.4 R32, [R170+0x4800] ;  /* 0x00480000aa20783b */ /* 0x000e6e0000004200 */
[C---:B---3--:R-:W-:Y:S08]  /*5550*/  HMMA.16816.F32.BF16 R144, R4.reuse, R36, R28 ;  /* 0x000000240490723c */ /* 0x048ff0000004181c */
[----:B------:R-:W-:Y:S01]  /*5560*/  HMMA.16816.F32.BF16 R132, R4, R38, R24 ;  /* 0x000000260484723c */ /* 0x000fe20000041818 */
[----:B------:R-:W3:Y:S07]  /*5570*/  LDSM.16.MT88.4 R36, [R231+0x4000] ;  /* 0x00400000e724783b */ /* 0x000eee0000004200 */
[C---:B--2---:R-:W-:Y:S08]  /*5580*/  HMMA.16816.F32.BF16 R20, R8.reuse, R50, RZ ;  /* 0x000000320814723c */ /* 0x044ff000000418ff */
[C---:B------:R-:W-:Y:S08]  /*5590*/  HMMA.16816.F32.BF16 R12, R8.reuse, R40, RZ ;  /* 0x00000028080c723c */ /* 0x040ff000000418ff */
[C---:B----4-:R-:W-:Y:S08]  /*55a0*/  HMMA.16816.F32.BF16 R16, R8.reuse, R56, RZ ;  /* 0x000000380810723c */ /* 0x050ff000000418ff */
[----:B------:R-:W-:Y:S08]  /*55b0*/  HMMA.16816.F32.BF16 R24, R8, R48, RZ ;  /* 0x000000300818723c */ /* 0x000ff000000418ff */
[C---:B------:R-:W-:Y:S01]  /*55c0*/  HMMA.16816.F32.BF16 R108, R4.reuse, R46, R20 ;  /* 0x0000002e046c723c */ /* 0x040fe20000041814 */
[----:B------:R-:W2:Y:S07]  /*55d0*/  LDSM.16.MT88.4 R20, [R231+0x4800] ;  /* 0x00480000e714783b */ /* 0x000eae0000004200 */
[----:B------:R-:W-:Y:S08]  /*55e0*/  HMMA.16816.F32.BF16 R140, R4, R52, R12 ;  /* 0x00000034048c723c */ /* 0x000ff0000004180c */
[C---:B------:R-:W-:Y:S08]  /*55f0*/  HMMA.16816.F32.BF16 R12, R8.reuse, R58, RZ ;  /* 0x0000003a080c723c */ /* 0x040ff000000418ff */
[----:B------:R-:W-:Y:S08]  /*5600*/  HMMA.16816.F32.BF16 R28, R8, R42, RZ ;  /* 0x0000002a081c723c */ /* 0x000ff000000418ff */
[C---:B-1----:R-:W-:Y:S08]  /*5610*/  HMMA.16816.F32.BF16 R96, R4.reuse, R32, R16 ;  /* 0x000000200460723c */ /* 0x042ff00000041810 */
[----:B------:R-:W-:Y:S01]  /*5620*/  HMMA.16816.F32.BF16 R116, R4, R44, R24 ;  /* 0x0000002c0474723c */ /* 0x000fe20000041818 */
[----:B------:R-:W1:Y:S07]  /*5630*/  LDSM.16.MT88.4 R24, [R171+0x4000] ;  /* 0x00400000ab18783b */ /* 0x000e6e0000004200 */
[----:B---3--:R-:W-:Y:S08]  /*5640*/  HMMA.16816.F32.BF16 R16, R8, R36, RZ ;  /* 0x000000240810723c */ /* 0x008ff000000418ff */
[----:B------:R-:W-:Y:S08]  /*5650*/  HMMA.16816.F32.BF16 R88, R4, R34, R12 ;  /* 0x000000220458723c */ /* 0x000ff0000004180c */
[----:B------:R-:W-:Y:S08]  /*5660*/  HMMA.16816.F32.BF16 R12, R8, R38, RZ ;  /* 0x00000026080c723c */ /* 0x000ff000000418ff */
[C---:B------:R-:W-:Y:S08]  /*5670*/  HMMA.16816.F32.BF16 R124, R4.reuse, R54, R28 ;  /* 0x00000036047c723c */ /* 0x040ff0000004181c */
[C---:B--2---:R-:W-:Y:S01]  /*5680*/  HMMA.16816.F32.BF16 R52, R4.reuse, R20, R16 ;  /* 0x000000140434723c */ /* 0x044fe20000041810 */
[----:B------:R-:W2:Y:S07]  /*5690*/  LDSM.16.MT88.4 R16, [R171+0x4800] ;  /* 0x00480000ab10783b */ /* 0x000eae0000004200 */
[----:B------:R-:W-:Y:S08]  /*56a0*/  HMMA.16816.F32.BF16 R48, R4, R22, R12 ;  /* 0x000000160430723c */ /* 0x000ff0000004180c */
[----:B-1----:R-:W-:Y:S11]  /*56b0*/  HMMA.16816.F32.BF16 R12, R8, R24, RZ ;  /* 0x00000018080c723c */ /* 0x002ff600000418ff */
[----:B------:R-:W-:Y:S11]  /*56c0*/  @!UPT UIADD3 URZ, URZ, URZ, URZ ;  /* 0x0000003f3f3ff290 */ /* 0x000ff6000fffe03f */
[----:B------:R-:W-:Y:S02]  /*56d0*/  @!UPT UIADD3 URZ, URZ, URZ, URZ ;  /* 0x0000003f3f3ff290 */ /* 0x000fe4000fffe03f */
[----:B--2---:R-:W-:Y:S08]  /*56e0*/  HMMA.16816.F32.BF16 R44, R4, R16, R12 ;  /* 0x00000010042c723c */ /* 0x004ff0000004180c */
[----:B------:R-:W-:Y:S11]  /*56f0*/  HMMA.16816.F32.BF16 R12, R8, R26, RZ ;  /* 0x0000001a080c723c */ /* 0x000ff600000418ff */
[----:B------:R-:W-:Y:S11]  /*5700*/  @!UPT UIADD3 URZ, URZ, URZ, URZ ;  /* 0x0000003f3f3ff290 */ /* 0x000ff6000fffe03f */
[----:B------:R-:W-:Y:S02]  /*5710*/  @!UPT UIADD3 URZ, URZ, URZ, URZ ;  /* 0x0000003f3f3ff290 */ /* 0x000fe4000fffe03f */
[----:B------:R-:W-:Y:S01]  /*5720*/  HMMA.16816.F32.BF16 R36, R4, R18, R12 ;  /* 0x000000120424723c */ /* 0x000fe2000004180c */
[----:B------:R-:W1:Y:S01]  /*5730*/  LDSM.16.MT88.4 R12, [R92+0x4000] ;  /* 0x004000005c0c783b */ /* 0x000e620000004200 */
[----:B------:R-:W-:-:S06]  /*5740*/  FFMA.FTZ R3, R85, c[0x0][0x2d0], -R0 ;  /* 0x0000b40055037a23 */ /* 0x000fcc0000010800 */
[C---:B-1----:R-:W-:Y:S08]  /*5750*/  HMMA.16816.F32.BF16 R16, R8.reuse, R12, RZ ;  /* 0x0000000c0810723c */ /* 0x042ff000000418ff */
[----:B------:R-:W-:Y:S01]  /*5760*/  HMMA.16816.F32.BF16 R8, R8, R14, RZ ;  /* 0x0000000e0808723c */ /* 0x000fe200000418ff */
[----:B------:R-:W1:Y:S01]  /*5770*/  LDSM.16.MT88.4 R12, [R234+0x4800] ;  /* 0x00480000ea0c783b */ /* 0x000e620000004200 */
[----:B------:R2:W-:Y:S02]  /*5780*/  MUFU.EX2 R92, R3 ;  /* 0x00000003005c7308 */ /* 0x0005e40000000800 */
[----:B--2---:R-:W-:-:S06]  /*5790*/  FFMA.FTZ R3, R84, c[0x0][0x2d0], -R0 ;  /* 0x0000b40054037a23 */ /* 0x004fcc0000010800 */
[----:B------:R2:W-:Y:S02]  /*57a0*/  MUFU.EX2 R137, R3 ;  /* 0x0000000300897308 */ /* 0x0005e40000000800 */
[----:B--2---:R-:W-:-:S06]  /*57b0*/  FFMA.FTZ R3, R82, c[0x0][0x2d0], -R0 ;  /* 0x0000b40052037a23 */ /* 0x004fcc0000010800 */
[----:B------:R2:W-:Y:S06]  /*57c0*/  MUFU.EX2 R136, R3 ;  /* 0x0000000300887308 */ /* 0x0005ec0000000800 */
[----:B-1----:R-:W-:Y:S01]  /*57d0*/  HMMA.16816.F32.BF16 R20, R4, R14, R8 ;  /* 0x0000000e0414723c */ /* 0x002fe20000041808 */
[----:B------:R-:W1:Y:S01]  /*57e0*/  LDSM.16.MT88.4 R8, [R170+0x1000] ;  /* 0x00100000aa08783b */ /* 0x000e620000004200 */
[----:B--2---:R-:W-:-:S04]  /*57f0*/  FFMA.FTZ R3, R81, c[0x0][0x2d0], -R0 ;  /* 0x0000b40051037a23 */ /* 0x004fc80000010800 */
[----:B------:R2:W3:Y:S02]  /*5800*/  MUFU.EX2 R138, R3 ;  /* 0x00000003008a7308 */ /* 0x0004e40000000800 */
[----:B------:R-:W-:Y:S01]  /*5810*/  HMMA.16816.F32.BF16 R24, R4, R12, R16 ;  /* 0x0000000c0418723c */ /* 0x000fe20000041810 */
[----:B--2---:R-:W-:-:S05]  /*5820*/  FFMA.FTZ R3, R79, c[0x0][0x2d0], -R2 ;  /* 0x0000b4004f037a23 */ /* 0x004fca0000010802 */
[----:B------:R2:W-:Y:S02]  /*5830*/  MUFU.EX2 R18, R3 ;  /* 0x0000000300127308 */ /* 0x0005e40000000800 */
[----:B--2---:R-:W-:-:S06]  /*5840*/  FFMA.FTZ R3, R78, c[0x0][0x2d0], -R2 ;  /* 0x0000b4004e037a23 */ /* 0x004fcc0000010802 */
[----:B------:R2:W4:Y:S02]  /*5850*/  MUFU.EX2 R102, R3 ;  /* 0x0000000300667308 */ /* 0x0005240000000800 */
[----:B--2---:R-:W-:-:S06]  /*5860*/  FFMA.FTZ R3, R77, c[0x0][0x2d0], -R2 ;  /* 0x0000b4004d037a23 */ /* 0x004fcc0000010802 */
[----:B------:R2:W-:Y:S01]  /*5870*/  MUFU.EX2 R19, R3 ;  /* 0x0000000300137308 */ /* 0x0005e20000000800 */
[----:B------:R-:W-:Y:S02]  /*5880*/  FADD.FTZ R4, R74, R71 ;  /* 0x000000474a047221 */ /* 0x000fe40000010000 */
[----:B--2---:R-:W-:-:S05]  /*5890*/  FFMA.FTZ R3, R76, c[0x0][0x2d0], -R2 ;  /* 0x0000b4004c037a23 */ /* 0x004fca0000010802 */
[----:B------:R2:W5:Y:S01]  /*58a0*/  MUFU.EX2 R103, R3 ;  /* 0x0000000300677308 */ /* 0x0005620000000800 */
[----:B------:R-:W-:Y:S02]  /*58b0*/  FADD.FTZ R5, R69, R68 ;  /* 0x0000004445057221 */ /* 0x000fe40000010000 */
[----:B------:R-:W-:Y:S01]  /*58c0*/  FADD.FTZ R4, R72, R4 ;  /* 0x0000000448047221 */ /* 0x000fe20000010000 */
[----:B---3--:R-:W-:-:S03]  /*58d0*/  F2FP.BF16.PACK_AB R6, R138, R136 ;  /* 0x000000888a06723e */ /* 0x008fc600000010ff */
[----:B------:R-:W-:Y:S01]  /*58e0*/  FADD.FTZ R12, R75, R4 ;  /* 0x000000044b0c7221 */ /* 0x000fe20000010000 */
[----:B------:R-:W-:Y:S01]  /*58f0*/  F2FP.BF16.PACK_AB R4, R137, R92 ;  /* 0x0000005c8904723e */ /* 0x000fe200000010ff */
[----:B--2---:R-:W-:Y:S01]  /*5900*/  FADD.FTZ R3, R70, R5 ;  /* 0x0000000546037221 */ /* 0x004fe20000010000 */
[----:B----4-:R-:W-:Y:S02]  /*5910*/  F2FP.BF16.PACK_AB R5, R102, R18 ;  /* 0x000000126605723e */ /* 0x010fe400000010ff */
[----:B-----5:R-:W-:-:S07]  /*5920*/  F2FP.BF16.PACK_AB R7, R103, R19 ;  /* 0x000000136707723e */ /* 0x020fce00000010ff */
        /* <DEDUP_REMOVED lines=15> */
[----:B------:R-:W-:-:S06]  /*5a20*/  FADD.FTZ R16, R73, R3 ;  /* 0x0000000349107221 */ /* 0x000fcc0000010000 */
[C---:B-1----:R-:W-:Y:S08]  /*5a30*/  HMMA.16816.F32.BF16 R68, R4.reuse, R8, R144 ;  /* 0x000000080444723c */ /* 0x042ff00000041890 */
[----:B------:R-:W-:Y:S01]  /*5a40*/  HMMA.16816.F32.BF16 R72, R4, R10, R132 ;  /* 0x0000000a0448723c */ /* 0x000fe20000041884 */
[----:B------:R-:W1:Y:S01]  /*5a50*/  LDSM.16.MT88.4 R8, [R171+0x3000] ;  /* 0x00300000ab08783b */ /* 0x000e620000004200 */
[----:B------:R-:W-:-:S02]  /*5a60*/  FFMA.FTZ R15, R87, c[0x0][0x2d0], -R0 ;  /* 0x0000b400570f7a23 */ /* 0x000fc40000010800 */
[--C-:B------:R-:W-:Y:S01]  /*5a70*/  FFMA.FTZ R14, R86, c[0x0][0x2d0], -R0.reuse ;  /* 0x0000b400560e7a23 */ /* 0x100fe20000010800 */
[----:B------:R-:W-:Y:S03]  /*5a80*/  LDSM.16.MT88.4 R132, [R234+0x1800] ;  /* 0x00180000ea84783b */ /* 0x000fe60000004200 */
[C---:B-1----:R-:W-:Y:S08]  /*5a90*/  HMMA.16816.F32.BF16 R180, R4.reuse, R8, R140 ;  /* 0x0000000804b4723c */ /* 0x042ff0000004188c */
[----:B------:R-:W-:Y:S01]  /*5aa0*/  HMMA.16816.F32.BF16 R152, R4, R10, R124 ;  /* 0x0000000a0498723c */ /* 0x000fe2000004187c */
[----:B------:R-:W1:Y:S01]  /*5ab0*/  LDSM.16.MT88.4 R8, [R234+0x3000] ;  /* 0x00300000ea08783b */ /* 0x000e620000004200 */
[----:B------:R-:W-:-:S02]  /*5ac0*/  FFMA.FTZ R13, R83, c[0x0][0x2d0], -R0 ;  /* 0x0000b400530d7a23 */ /* 0x000fc40000010800 */
[----:B------:R-:W-:Y:S01]  /*5ad0*/  FFMA.FTZ R0, R80, c[0x0][0x2d0], -R0 ;  /* 0x0000b40050007a23 */ /* 0x000fe20000010800 */
[----:B------:R-:W-:Y:S03]  /*5ae0*/  LDSM.16.MT88.4 R124, [R171+0x1800] ;  /* 0x00180000ab7c783b */ /* 0x000fe60000004200 */
[C---:B-1----:R-:W-:Y:S08]  /*5af0*/  HMMA.16816.F32.BF16 R144, R4.reuse, R8, R116 ;  /* 0x000000080490723c */ /* 0x042ff00000041874 */
[----:B------:R-:W-:Y:S01]  /*5b00*/  HMMA.16816.F32.BF16 R80, R4, R10, R108 ;  /* 0x0000000a0450723c */ /* 0x000fe2000004186c */
[----:B------:R-:W1:Y:S01]  /*5b10*/  LDSM.16.MT88.4 R8, [R170+0x5000] ;  /* 0x00500000aa08783b */ /* 0x000e620000004200 */
[----:B------:R2:W-:Y:S01]  /*5b20*/  MUFU.EX2 R17, R0 ;  /* 0x0000000000117308 */ /* 0x0005e20000000800 */
[----:B------:R-:W-:-:S02]  /*5b30*/  FADD.FTZ R3, R95, R12 ;  /* 0x0000000c5f037221 */ /* 0x000fc40000010000 */
[----:B------:R-:W-:Y:S04]  /*5b40*/  LDSM.16.MT88.4 R108, [R170+0x1800] ;  /* 0x00180000aa6c783b */ /* 0x000fe80000004200 */
[----:B------:R-:W-:Y:S01]  /*5b50*/  LDSM.16.MT88.4 R116, [R231+0x1800] ;  /* 0x00180000e774783b */ /* 0x000fe20000004200 */
[C---:B-1----:R-:W-:Y:S08]  /*5b60*/  HMMA.16816.F32.BF16 R76, R4.reuse, R8, R96 ;  /* 0x00000008044c723c */ /* 0x042ff00000041860 */
[C---:B------:R-:W-:Y:S01]  /*5b70*/  HMMA.16816.F32.BF16 R88, R4.reuse, R10, R88 ;  /* 0x0000000a0458723c */ /* 0x040fe20000041858 */
[----:B------:R-:W1:Y:S07]  /*5b80*/  LDSM.16.MT88.4 R8, [R231+0x5000] ;  /* 0x00500000e708783b */ /* 0x000e6e0000004200 */
[C---:B-1----:R-:W-:Y:S08]  /*5b90*/  HMMA.16816.F32.BF16 R156, R4.reuse, R8, R52 ;  /* 0x00000008049c723c */ /* 0x042ff00000041834 */
[C---:B------:R-:W-:Y:S01]  /*5ba0*/  HMMA.16816.F32.BF16 R148, R4.reuse, R10, R48 ;  /* 0x0000000a0494723c */ /* 0x040fe20000041830 */
[----:B------:R-:W1:Y:S01]  /*5bb0*/  LDSM.16.MT88.4 R8, [R171+0x5000] ;  /* 0x00500000ab08783b */ /* 0x000e620000004200 */
[--C-:B--2---:R-:W-:Y:S01]  /*5bc0*/  FFMA.FTZ R0, R178, c[0x0][0x2d0], -R2.reuse ;  /* 0x0000b400b2007a23 */ /* 0x104fe20000010802 */
[----:B------:R-:W-:Y:S02]  /*5bd0*/  MUFU.EX2 R15, R15 ;  /* 0x0000000f000f7308 */ /* 0x000fe40000000800 */
[----:B------:R-:W-:Y:S03]  /*5be0*/  LDSM.16.MT88.4 R48, [R231+0x3800] ;  /* 0x00380000e730783b */ /* 0x000fe60000004200 */
[C---:B-1----:R-:W-:Y:S08]  /*5bf0*/  HMMA.16816.F32.BF16 R84, R4.reuse, R8, R44 ;  /* 0x000000080454723c */ /* 0x042ff0000004182c */
[C---:B------:R-:W-:Y:S01]  /*5c00*/  HMMA.16816.F32.BF16 R140, R4.reuse, R10, R36 ;  /* 0x0000000a048c723c */ /* 0x040fe20000041824 */
[----:B------:R-:W1:Y:S01]  /*5c10*/  LDSM.16.MT88.4 R8, [R234+0x5000] ;  /* 0x00500000ea08783b */ /* 0x000e620000004200 */
[----:B------:R-:W2:Y:S08]  /*5c20*/  MUFU.EX2 R14, R14 ;  /* 0x0000000e000e7308 */ /* 0x000eb00000000800 */
[----:B------:R-:W3:Y:S01]  /*5c30*/  MUFU.EX2 R13, R13 ;  /* 0x0000000d000d7308 */ /* 0x000ee20000000800 */
[----:B--2---:R-:W-:Y:S01]  /*5c40*/  F2FP.BF16.PACK_AB R96, R14, R15 ;  /* 0x0000000f0e60723e */ /* 0x004fe200000010ff */
[C---:B-1----:R-:W-:Y:S06]  /*5c50*/  HMMA.16816.F32.BF16 R20, R4.reuse, R10, R20 ;  /* 0x0000000a0414723c */ /* 0x042fec0000041814 */
[----:B------:R1:W-:Y:S02]  /*5c60*/  MUFU.EX2 R10, R0 ;  /* 0x00000000000a7308 */ /* 0x0003e40000000800 */
[----:B------:R-:W-:Y:S07]  /*5c70*/  HMMA.16816.F32.BF16 R24, R4, R8, R24 ;  /* 0x000000080418723c */ /* 0x000fee0000041818 */
[----:B------:R-:W-:-:S02]  /*5c80*/  FFMA.FTZ R4, R175, c[0x0][0x2d0], -R2 ;  /* 0x0000b400af047a23 */ /* 0x000fc40000010802 */
[--C-:B-1----:R-:W-:Y:S02]  /*5c90*/  FFMA.FTZ R0, R176, c[0x0][0x2d0], -R2.reuse ;  /* 0x0000b400b0007a23 */ /* 0x102fe40000010802 */
[----:B------:R-:W-:Y:S01]  /*5ca0*/  FFMA.FTZ R2, R174, c[0x0][0x2d0], -R2 ;  /* 0x0000b400ae027a23 */ /* 0x000fe20000010802 */
[----:B------:R1:W-:Y:S08]  /*5cb0*/  MUFU.EX2 R8, R4 ;  /* 0x0000000400087308 */ /* 0x0003f00000000800 */
[----:B------:R-:W2:Y:S08]  /*5cc0*/  MUFU.EX2 R11, R0 ;  /* 0x00000000000b7308 */ /* 0x000eb00000000800 */
[----:B------:R-:W4:Y:S01]  /*5cd0*/  MUFU.EX2 R9, R2 ;  /* 0x0000000200097308 */ /* 0x000f220000000800 */
[----:B---3--:R-:W-:Y:S01]  /*5ce0*/  F2FP.BF16.PACK_AB R98, R17, R13 ;  /* 0x0000000d1162723e */ /* 0x008fe200000010ff */
[----:B------:R-:W-:Y:S01]  /*5cf0*/  FADD.FTZ R3, R160, R3 ;  /* 0x00000003a0037221 */ /* 0x000fe20000010000 */
[----:B-1----:R-:W-:Y:S01]  /*5d00*/  LDSM.16.MT88.4 R4, [R234+0x5800] ;  /* 0x00580000ea04783b */ /* 0x002fe20000004200 */
[----:B--2---:R-:W-:-:S02]  /*5d10*/  F2FP.BF16.PACK_AB R97, R11, R10 ;  /* 0x0000000a0b61723e */ /* 0x004fc400000010ff */
[----:B----4-:R-:W-:-:S07]  /*5d20*/  F2FP.BF16.PACK_AB R99, R9, R8 ;  /* 0x000000080963723e */ /* 0x010fce00000010ff */
[C---:B------:R-:W-:Y:S08]  /*5d30*/  HMMA.16816.F32.BF16 R120, R96.reuse, R124, R120 ;  /* 0x0000007c6078723c */ /* 0x040ff00000041878 */
[C---:B------:R-:W-:Y:S01]  /*5d40*/  HMMA.16816.F32.BF16 R124, R96.reuse, R126, R40 ;  /* 0x0000007e607c723c */ /* 0x040fe20000041828 */
[----:B------:R-:W1:Y:S07]  /*5d50*/  LDSM.16.MT88.4 R40, [R170+0x3800] ;  /* 0x00380000aa28783b */ /* 0x000e6e0000004200 */
[C---:B------:R-:W-:Y:S08]  /*5d60*/  HMMA.16816.F32.BF16 R44, R96.reuse, R48, R68 ;  /* 0x00000030602c723c */ /* 0x040ff00000041844 */
[C---:B------:R-:W-:Y:S01]  /*5d70*/  HMMA.16816.F32.BF16 R48, R96.reuse, R50, R72 ;  /* 0x000000326030723c */ /* 0x040fe20000041848 */
[----:B------:R-:W2:Y:S07]  /*5d80*/  LDSM.16.MT88.4 R72, [R170+0x5800] ;  /* 0x00580000aa48783b */ /* 0x000eae0000004200 */
[C---:B-1----:R-:W-:Y:S08]  /*5d90*/  HMMA.16816.F32.BF16 R36, R96.reuse, R40, R60 ;  /* 0x000000286024723c */ /* 0x042ff0000004183c */
[----:B------:R-:W-:Y:S01]  /*5da0*/  HMMA.16816.F32.BF16 R40, R96, R42, R64 ;  /* 0x0000002a6028723c */ /* 0x000fe20000041840 */
[----:B------:R-:W1:Y:S01]  /*5db0*/  LDSM.16.MT88.4 R64, [R234+0x3800] ;  /* 0x00380000ea40783b */ /* 0x000e620000004200 */
[----:B------:R-:W-:-:S06]  /*5dc0*/  FADD.FTZ R0, R93, R16 ;  /* 0x000000105d007221 */ /* 0x000fcc0000010000 */
[----:B------:R-:W-:Y:S01]  /*5dd0*/  HMMA.16816.F32.BF16 R128, R96, R132, R128 ;  /* 0x000000846080723c */ /* 0x000fe20000041880 */
[----:B------:R-:W-:-:S07]  /*5de0*/  FADD.FTZ R2, R139, R0 ;  /* 0x000000008b027221 */ /* 0x000fce0000010000 */
[----:B--2---:R-:W-:Y:S01]  /*5df0*/  HMMA.16816.F32.BF16 R68, R96, R72, R76 ;  /* 0x000000486044723c */ /* 0x004fe2000004184c */
[----:B------:R-:W-:-:S07]  /*5e00*/  FADD.FTZ R0, R172, R3 ;  /* 0x00000003ac007221 */ /* 0x000fce0000010000 */
[C---:B------:R-:W-:Y:S01]  /*5e10*/  HMMA.16816.F32.BF16 R132, R96.reuse, R134, R56 ;  /* 0x000000866084723c */ /* 0x040fe20000041838 */
[----:B------:R-:W2:Y:S07]  /*5e20*/  LDSM.16.MT88.4 R56, [R171+0x3800] ;  /* 0x00380000ab38783b */ /* 0x000eae0000004200 */
[C---:B------:R-:W-:Y:S01]  /*5e30*/  HMMA.16816.F32.BF16 R72, R96.reuse, R74, R88 ;  /* 0x0000004a6048723c */ /* 0x040fe20000041858 */
[----:B------:R-:W-:Y:S07]  /*5e40*/  LDSM.16.MT88.4 R88, [R171+0x5800] ;  /* 0x00580000ab58783b */ /* 0x000fee0000004200 */
[C---:B-1----:R-:W-:Y:S08]  /*5e50*/  HMMA.16816.F32.BF16 R60, R96.reuse, R64, R144 ;  /* 0x00000040603c723c */ /* 0x042ff00000041890 */
[----:B------:R-:W-:Y:S01]  /*5e60*/  HMMA.16816.F32.BF16 R64, R96, R66, R80 ;  /* 0x000000426040723c */ /* 0x000fe20000041850 */
[----:B------:R-:W1:Y:S01]  /*5e70*/  LDSM.16.MT88.4 R80, [R231+0x5800] ;  /* 0x00580000e750783b */ /* 0x000e620000004200 */
        /* <DEDUP_REMOVED lines=24> */
[C---:B--2---:R-:W-:Y:S08]  /*6000*/  HMMA.16816.F32.BF16 R52, R96.reuse, R56, R180 ;  /* 0x000000386034723c */ /* 0x044ff000000418b4 */
[C---:B-1----:R-:W-:Y:S08]  /*6010*/  HMMA.16816.F32.BF16 R76, R96.reuse, R80, R156 ;  /* 0x00000050604c723c */ /* 0x042ff0000004189c */
        /* <DEDUP_REMOVED lines=26> */
[----:B------:R-:W-:Y:S01]  /*61c0*/  SHF.L.U64.HI R15, R201, 0x1, R186 ;  /* 0x00000001c90f7819 */ /* 0x000fe200000102ba */
[----:B------:R-:W-:Y:S01]  /*61d0*/  IMAD.SHL.U32 R17, R200, 0x2, RZ ;  /* 0x00000002c8117824 */ /* 0x000fe200078e00ff */
[----:B------:R-:W-:Y:S01]  /*61e0*/  SHF.R.S32.HI R186, RZ, 0x1f, R192 ;  /* 0x0000001fffba7819 */ /* 0x000fe200000114c0 */
        /* <DEDUP_REMOVED lines=18> */
.L_x_2804:
        /* <DEDUP_REMOVED lines=21> */
.L_x_2805:
        /* <DEDUP_REMOVED lines=21> */
.L_x_2703:
[----:B------:R-:W-:Y:S05]  /*65b0*/  BSYNC B0 ;  /* 0x0000000000007941 */ /* 0x000fea0003800000 */
.L_x_2702:
[----:B-1----:R-:W-:Y:S01]  /*65c0*/  @P4 IMAD.HI.U32 R2, R225, c[0x0][0x2c8], RZ ;  /* 0x0000b200e1024a27 */ /* 0x002fe200078e00ff */
[----:B------:R-:W-:Y:S01]  /*65d0*/  IADD3 R172, R185, -0x2, RZ ;  /* 0xfffffffeb9ac7810 */ /* 0x000fe20007ffe0ff */
[----:B------:R-:W0:Y:S02]  /*65e0*/  LDGDEPBAR ;  /* 0x00000000000079af */ /* 0x000e240000000000 */
[----:B------:R-:W-:Y:S01]  /*65f0*/  IMAD.MOV.U32 R0, RZ, RZ, R225 ;  /* 0x000000ffff007224 */ /* 0x000fe200078e00e1 */
[----:B------:R-:W-:Y:S01]  /*6600*/  @P4 SHF.R.U32.HI R0, RZ, c[0x0][0x2cc], R2 ;  /* 0x0000b300ff004a19 */ /* 0x000fe20000011602 */
[----:B------:R-:W-:-:S02]  /*6610*/  IMAD.MOV.U32 R161, RZ, RZ, 0x1 ;  /* 0x00000001ffa17424 */ /* 0x000fc400078e00ff */
[----:B------:R-:W-:Y:S01]  /*6620*/  IMAD.MOV.U32 R198, RZ, RZ, RZ ;  /* 0x000000ffffc67224 */ /* 0x000fe200078e00ff */
[----:B------:R-:W-:-:S04]  /*6630*/  IADD3 R0, R0, R220, -R221 ;  /* 0x000000dc00007210 */ /* 0x000fc80007ffe8dd */
        /* <DEDUP_REMOVED lines=10> */
.L_x_2715:
        /* <DEDUP_REMOVED lines=43> */
.L_x_2806:
[----:B------:R-:W-:-:S05]  /*6990*/  BRA.DIV ~URZ, `(.L_x_2710) ;  /* 0x0000be327f007947 */ /* 0x000fca000b800000 */
[----:B------:R-:W5:Y:S01]  /*69a0*/  SHFL.IDX PT, R2, R14, RZ, 0x181f ;  /* 0x00181fff0e027589 */ /* 0x000f6200000e0000 */
[----:B------:R-:W-:Y:S01]  /*69b0*/  ISETP.GE.AND P5, PT, R192, c[0x0][0x1d4], PT ;  /* 0x00007500c0007a0c */ /* 0x000fe20003fa6270 */
[----:B------:R-:W-:Y:S01]  /*69c0*/  IMAD R4, R198, 0x6000, R222 ;  /* 0x00006000c6047824 */ /* 0x000fe200078e02de */
[----:B------:R-:W-:Y:S04]  /*69d0*/  ISETP.GE.AND P1, PT, R200, c[0x0][0x1d4], PT ;  /* 0x00007500c8007a0c */ /* 0x000fe80003f26270 */
[----:B------:R-:W-:Y:S02]  /*69e0*/  SEL R13, RZ, 0x10, P1 ;  /* 0x00000010ff0d7807 */ /* 0x000fe40000800000 */
[C---:B-----5:R-:W-:Y:S05]  /*69f0*/  IADD3 R6, P0, R2.reuse, R22, RZ ;  /* 0x0000001602067210 */ /* 0x060fea0007f1e0ff */
[----:B---3--:R-:W-:Y:S01]  /*6a00*/  IMAD.X R7, R5, 0x1, R15, P0 ;  /* 0x0000000105077824 */ /* 0x008fe200000e060f */
        /* <DEDUP_REMOVED lines=14> */
.L_x_2807:
[C---:B------:R-:W-:Y:S02]  /*6af0*/  IADD3 R3, -R6.reuse, 0x10, RZ ;  /* 0x0000001006037810 */ /* 0x040fe40007ffe1ff */
[----:B------:R-:W-:Y:S02]  /*6b00*/  ISETP.NE.U32.AND P5, PT, R6, RZ, PT ;  /* 0x000000ff0600720c */ /* 0x000fe40003fa5070 */
[----:B------:R-:W-:Y:S02]  /*6b10*/  LOP3.LUT R3, R3, 0xf, RZ, 0xc0, !PT ;  /* 0x0000000f03037812 */ /* 0x000fe400078ec0ff */
[----:B------:R-:W-:Y:S02]  /*6b20*/  ISETP.NE.U32.AND P6, PT, R13, RZ, PT ;  /* 0x000000ff0d00720c */ /* 0x000fe40003fc5070 */
[-C--:B---3--:R-:W-:Y:S02]  /*6b30*/  IADD3 R6, P1, P0, R3, R2.reuse, R22 ;  /* 0x0000000203067210 */ /* 0x088fe4000783e016 */
[----:B------:R-:W-:Y:S02]  /*6b40*/  IADD3 R3, -R13, 0x10, RZ ;  /* 0x000000100d037810 */ /* 0x000fe40007ffe1ff */
[-C--:B------:R-:W-:Y:S02]  /*6b50*/  IADD3.X R7, RZ, R5.reuse, R15, P1, P0 ;  /* 0x00000005ff077210 */ /* 0x080fe40000fe040f */
[----:B------:R-:W-:Y:S03]  /*6b60*/  LOP3.LUT R3, R3, 0xf, RZ, 0xc0, !PT ;  /* 0x0000000f03037812 */ /* 0x000fe600078ec0ff */
[----:B------:R-:W-:Y:S01]  /*6b70*/  @!PT LDS RZ, [RZ] ;  /* 0x00000000fffff984 */ /* 0x000fe20000000800 */
[----:B------:R-:W-:Y:S01]  /*6b80*/  @!PT LDS RZ, [RZ] ;  /* 0x00000000fffff984 */ /* 0x000fe20000000800 */
[----:B------:R-:W-:Y:S01]  /*6b90*/  @!PT LDS RZ, [RZ] ;  /* 0x00000000fffff984 */ /* 0x000fe20000000800 */
[----:B------:R3:W-:Y:S01]  /*6ba0*/  LDGSTS.E.BYPASS.LTC128B.128.ZFILL [R4+0x1000], [R6.64], P5 ;  /* 0x0100000006047fae */ /* 0x0007e2000a941d48 */
[C---:B------:R-:W-:Y:S02]  /*6bb0*/  ISETP.NE.U32.AND P5, PT, R12.reuse, RZ, PT ;  /* 0x000000ff0c00720c */ /* 0x040fe40003fa5070 */
[-C--:B---3--:R-:W-:Y:S02]  /*6bc0*/  IADD3 R6, P1, P0, R3, R2.reuse, R23 ;  /* 0x0000000203067210 */ /* 0x088fe4000783e017 */
[----:B------:R-:W-:Y:S02]  /*6bd0*/  IADD3 R3, -R12, 0x10, RZ ;  /* 0x000000100c037810 */ /* 0x000fe40007ffe1ff */
[-C--:B------:R-:W-:Y:S02]  /*6be0*/  IADD3.X R7, RZ, R5.reuse, R20, P1, P0 ;  /* 0x00000005ff077210 */ /* 0x080fe40000fe0414 */
[----:B------:R-:W-:Y:S03]  /*6bf0*/  LOP3.LUT R3, R3, 0xf, RZ, 0xc0, !PT ;  /* 0x0000000f03037812 */ /* 0x000fe600078ec0ff */
[----:B------:R3:W-:Y:S01]  /*6c00*/  LDGSTS.E.BYPASS.LTC128B.128.ZFILL [R4+0x3000], [R6.64], P6 ;  /* 0x0300000006047fae */ /* 0x0007e2000b141d48 */
[----:B------:R-:W-:Y:S04]  /*6c10*/  IADD3 R2, P1, P0, R3, R2, R28 ;  /* 0x0000000203027210 */ /* 0x000fe8000783e01c */
[----:B------:R-:W-:Y:S05]  /*6c20*/  IADD3.X R3, RZ, R5, R21, P1, P0 ;  /* 0x00000005ff037210 */ /* 0x000fea0000fe0415 */
[----:B------:R3:W-:Y:S04]  /*6c30*/  LDGSTS.E.BYPASS.LTC128B.128.ZFILL [R4+0x5000], [R2.64], P5 ;  /* 0x0500000002047fae */ /* 0x0007e8000a941d48 */
.L_x_2708:
[----:B------:R-:W-:Y:S05]  /*6c40*/  BSYNC B0 ;  /* 0x0000000000007941 */ /* 0x000fea0003800000 */
.L_x_2707:
[----:B------:R-:W0:Y:S01]  /*6c50*/  LDGDEPBAR ;  /* 0x00000000000079af */ /* 0x000e220000000000 */
[----:B------:R-:W-:Y:S01]  /*6c60*/  WARPSYNC 0xffffffff ;  /* 0xffffffff00007948 */ /* 0x000fe20003800000 */
[C---:B--23--:R-:W-:Y:S01]  /*6c70*/  HMMA.16816.F32.BF16 R4, R32.reuse, R8, RZ ;  /* 0x000000082004723c */ /* 0x04cfe200000418ff */
[----:B------:R-:W-:Y:S03]  /*6c80*/  BSSY B0, `(.L_x_2711) ;  /* 0x00002d3000007945 */ /* 0x000fe60003800000 */
[-C--:B------:R-:W-:Y:S02]  /*6c90*/  IADD3 R3, R166, R0.reuse, RZ ;  /* 0x00000000a6037210 */ /* 0x080fe40007ffe0ff */
[CC--:B------:R-:W-:Y:S02]  /*6ca0*/  IADD3 R100, R167.reuse, R0.reuse, RZ ;  /* 0x00000000a7647210 */ /* 0x0c0fe40007ffe0ff */
[C---:B------:R-:W-:Y:S01]  /*6cb0*/  HMMA.16816.F32.BF16 R8, R32.reuse, R10, RZ ;  /* 0x0000000a2008723c */ /* 0x040fe200000418ff */
[----:B------:R-:W-:Y:S03]  /*6cc0*/  IADD3 R2, R167, R0, R166 ;  /* 0x00000000a7027210 */ /* 0x000fe60007ffe0a6 */
        /* <DEDUP_REMOVED lines=17> */
[C---:B------:R-:W-:Y:S07]  /*6de0*/  HMMA.16816.F32.BF16 R28, R140.reuse, R156, R28 ;  /* 0x0000009c8c1c723c */ /* 0x040fee000004181c */
[----:B------:R-:W-:Y:S01]  /*6df0*/  IADD3 R156, R166, R101, RZ ;  /* 0x00000065a69c7210 */ /* 0x000fe20007ffe0ff */
        /* <DEDUP_REMOVED lines=13> */
[----:B------:R-:W2:Y:S08]  /*6ed0*/  LDSM.16.M88.4 R136, [R156+0x800] ;  /* 0x000800009c88783b */ /* 0x000eb00000000200 */
        /* <DEDUP_REMOVED lines=79> */
[----:B------:R-:W3:Y:S01]  /*73d0*/  LDSM.16.M88.4 R144, [R100+0x5000] ;  /* 0x005000006490783b */ /* 0x000ee20000000200 */
        /* <DEDUP_REMOVED lines=9> */
[C---:B------:R-:W-:Y:S08]  /*7470*/  HMMA.16816.F32.BF16 R28, R136.reuse, R152, R28 ;  /* 0x00000098881c723c */ /* 0x040ff0000004181c */
        /* <DEDUP_REMOVED lines=11> */
[----:B------:R-:W1:Y:S07]  /*7530*/  LDSM.16.M88.4 R148, [R156+0x4000] ;  /* 0x004000009c94783b */ /* 0x000e6e0000000200 */
[C---:B--2---:R-:W-:Y:S01]  /*7540*/  HMMA.16816.F32.BF16 R20, R140.reuse, R136, R20 ;  /* 0x000000888c14723c */ /* 0x044fe20000041814 */
[----:B------:R2:W-:Y:S07]  /*7550*/  SHFL.IDX PT, R100, R0, RZ, 0x1c1f ;  /* 0x001c1fff00647589 */ /* 0x0005ee00000e0000 */
[C---:B------:R-:W-:Y:S01]  /*7560*/  HMMA.16816.F32.BF16 R24, R140.reuse, R138, R24 ;  /* 0x0000008a8c18723c */ /* 0x040fe20000041818 */
[----:B------:R-:W3:Y:S07]  /*7570*/  LDSM.16.M88.4 R136, [R2+0x4800] ;  /* 0x004800000288783b */ /* 0x000eee0000000200 */
[C---:B----4-:R-:W-:Y:S08]  /*7580*/  HMMA.16816.F32.BF16 R28, R140.reuse, R152, R28 ;  /* 0x000000988c1c723c */ /* 0x050ff0000004181c */
[----:B------:R-:W-:Y:S01]  /*7590*/  HMMA.16816.F32.BF16 R32, R140, R154, R32 ;  /* 0x0000009a8c20723c */ /* 0x000fe20000041820 */
[----:B------:R-:W4:Y:S03]  /*75a0*/  LDSM.16.M88.4 R140, [R2+0x5000] ;  /* 0x00500000028c783b */ /* 0x000f260000000200 */
[----:B--2---:R-:W-:Y:S04]  /*75b0*/  IADD3 R0, -R228, 0x1, -R199 ;  /* 0x00000001e4007810 */ /* 0x004fe80007ffe9c7 */
[----:B------:R-:W-:Y:S01]  /*75c0*/  IADD3 R0, -R221, R0, R220 ;  /* 0x00000000dd007210 */ /* 0x000fe20007ffe1dc */
[C---:B-1----:R-:W-:Y:S08]  /*75d0*/  HMMA.16816.F32.BF16 R4, R144.reuse, R148, R4 ;  /* 0x000000949004723c */ /* 0x042ff00000041804 */
[C---:B------:R-:W-:Y:S01]  /*75e0*/  HMMA.16816.F32.BF16 R8, R144.reuse, R150, R8 ;  /* 0x000000969008723c */ /* 0x040fe20000041808 */
[----:B------:R1:W2:Y:S01]  /*75f0*/  LDSM.16.M88.4 R148, [R2+0x5800] ;  /* 0x005800000294783b */ /* 0x0002a20000000200 */
[----:B------:R-:W-:Y:S06]  /*7600*/  DEPBAR.LE SB0, 0x2 ;  /* 0x000080800000791a */ /* 0x000fec0000000000 */
[C---:B---3--:R-:W-:Y:S01]  /*7610*/  HMMA.16816.F32.BF16 R12, R144.reuse, R136, R12 ;  /* 0x00000088900c723c */ /* 0x048fe2000004180c */
[----:B------:R-:W-:Y:S07]  /*7620*/  BAR.SYNC.DEFER_BLOCKING 0x0 ;  /* 0x0000000000007b1d */ /* 0x000fee0000010000 */
[C---:B------:R-:W-:Y:S08]  /*7630*/  HMMA.16816.F32.BF16 R16, R144.reuse, R138, R16 ;  /* 0x0000008a9010723c */ /* 0x040ff00000041810 */
[C---:B----4-:R-:W-:Y:S04]  /*7640*/  HMMA.16816.F32.BF16 R20, R144.reuse, R140, R20 ;  /* 0x0000008c9014723c */ /* 0x050fe80000041814 */
[C---:B-1----:R-:W-:Y:S02]  /*7650*/  IADD3 R2, R0.reuse, R100, RZ ;  /* 0x0000006400027210 */ /* 0x042fe40007ffe0ff */
[----:B------:R-:W-:Y:S02]  /*7660*/  IADD3 R0, R0, R3, RZ ;  /* 0x0000000300007210 */ /* 0x000fe40007ffe0ff */
[C---:B------:R-:W-:Y:S03]  /*7670*/  HMMA.16816.F32.BF16 R24, R144.reuse, R142, R24 ;  /* 0x0000008e9018723c */ /* 0x040fe60000041818 */
[C---:B------:R-:W-:Y:S02]  /*7680*/  ISETP.GT.AND P6, PT, R2.reuse, RZ, PT ;  /* 0x000000ff0200720c */ /* 0x040fe40003fc4270 */
[----:B------:R-:W-:Y:S02]  /*7690*/  ISETP.GT.AND P5, PT, R2, 0x1, PT ;  /* 0x000000010200780c */ /* 0x000fe40003fa4270 */
[----:B------:R-:W-:Y:S01]  /*76a0*/  FSEL R136, R4, -INF , P6 ;  /* 0xff80000004887808 */ /* 0x000fe20003000000 */
[C---:B--2---:R-:W-:Y:S04]  /*76b0*/  HMMA.16816.F32.BF16 R28, R144.reuse, R148, R28 ;  /* 0x00000094901c723c */ /* 0x044fe8000004181c */
[----:B------:R-:W-:Y:S02]  /*76c0*/  FMNMX.FTZ R3, R136, R102, !PT ;  /* 0x0000006688037209 */ /* 0x000fe40007810000 */
[----:B------:R-:W-:Y:S02]  /*76d0*/  FSEL R100, R5, -INF , P5 ;  /* 0xff80000005647808 */ /* 0x000fe40002800000 */
[C---:B------:R-:W-:Y:S01]  /*76e0*/  ISETP.GT.AND P6, PT, R2.reuse, 0x8, PT ;  /* 0x000000080200780c */ /* 0x040fe20003fc4270 */
[----:B------:R-:W-:Y:S03]  /*76f0*/  HMMA.16816.F32.BF16 R32, R144, R150, R32 ;  /* 0x000000969020723c */ /* 0x000fe60000041820 */
[----:B------:R-:W-:Y:S02]  /*7700*/  ISETP.GT.AND P5, PT, R2, 0x9, PT ;  /* 0x000000090200780c */ /* 0x000fe40003fa4270 */
[----:B------:R-:W-:Y:S02]  /*7710*/  FSEL R5, R8, -INF , P6 ;  /* 0xff80000008057808 */ /* 0x000fe40003000000 */
[----:B------:R-:W-:Y:S02]  /*7720*/  FMNMX.FTZ R3, R100, R3, !PT ;  /* 0x0000000364037209 */ /* 0x000fe40007810000 */
[----:B------:R-:W-:Y:S02]  /*7730*/  ISETP.GT.AND P1, PT, R0, RZ, PT ;  /* 0x000000ff0000720c */ /* 0x000fe40003f24270 */
[----:B------:R-:W-:Y:S02]  /*7740*/  ISETP.GT.AND P6, PT, R2, 0x10, PT ;  /* 0x000000100200780c */ /* 0x000fe40003fc4270 */
[----:B------:R-:W-:Y:S02]  /*7750*/  FMNMX.FTZ R3, R5, R3, !PT ;  /* 0x0000000305037209 */ /* 0x000fe40007810000 */
[----:B------:R-:W-:Y:S02]  /*7760*/  FSEL R138, R6, -INF , P1 ;  /* 0xff800000068a7808 */ /* 0x000fe40000800000 */
[----:B------:R-:W-:Y:S02]  /*7770*/  FSEL R6, R9, -INF , P5 ;  /* 0xff80000009067808 */ /* 0x000fe40002800000 */
[----:B------:R-:W-:Y:S02]  /*7780*/  FSEL R143, R12, -INF , P6 ;  /* 0xff8000000c8f7808 */ /* 0x000fe40003000000 */
[----:B------:R-:W-:Y:S02]  /*7790*/  ISETP.GT.AND P5, PT, R2, 0x11, PT ;  /* 0x000000110200780c */ /* 0x000fe40003fa4270 */
[----:B------:R-:W-:Y:S02]  /*77a0*/  FMNMX.FTZ R3, R6, R3, !PT ;  /* 0x0000000306037209 */ /* 0x000fe40007810000 */
[C---:B------:R-:W-:Y:S02]  /*77b0*/  ISETP.GT.AND P1, PT, R0.reuse, 0x8, PT ;  /* 0x000000080000780c */ /* 0x040fe40003f24270 */
[----:B------:R-:W-:Y:S02]  /*77c0*/  ISETP.GT.AND P0, PT, R0, 0x1, PT ;  /* 0x000000010000780c */ /* 0x000fe40003f04270 */
[----:B------:R-:W-:Y:S02]  /*77d0*/  FSEL R152, R13, -INF , P5 ;  /* 0xff8000000d987808 */ /* 0x000fe40002800000 */
        /* <DEDUP_REMOVED lines=9> */
[----:B------:R-:W-:Y:S02]  /*7870*/  ISETP.GT.AND P5, PT, R2, 0x19, PT ;  /* 0x000000190200780c */ /* 0x000fe40003fa4270 */
[----:B------:R-:W-:Y:S02]  /*7880*/  ISETP.GT.AND P1, PT, R0, 0x18, PT ;  /* 0x000000180000780c */ /* 0x000fe40003f24270 */
[----:B------:R-:W-:Y:S02]  /*7890*/  FSEL R148, R16, -INF , P6 ;  /* 0xff80000010947808 */ /* 0x000fe40003000000 */
[----:B------:R-:W-:Y:S02]  /*78a0*/  FMNMX.FTZ R3, R152, R3, !PT ;  /* 0x0000000398037209 */ /* 0x000fe40007810000 */
[----:B------:R-:W-:Y:S02]  /*78b0*/  FSEL R154, R15, -INF , P0 ;  /* 0xff8000000f9a7808 */ /* 0x000fe40000000000 */
[----:B------:R-:W-:Y:S02]  /*78c0*/  FSEL R149, R17, -INF , P5 ;  /* 0xff80000011957808 */ /* 0x000fe40002800000 */
[----:B------:R-:W-:Y:S02]  /*78d0*/  FSEL R155, R18, -INF , P1 ;  /* 0xff800000129b7808 */ /* 0x000fe40000800000 */
[----:B------:R-:W-:Y:S02]  /*78e0*/  ISETP.GT.AND P1, PT, R2, 0x20, PT ;  /* 0x000000200200780c */ /* 0x000fe40003f24270 */
[----:B------:R-:W-:Y:S02]  /*78f0*/  ISETP.GT.AND P0, PT, R0, 0x19, PT ;  /* 0x000000190000780c */ /* 0x000fe40003f04270 */
[----:B------:R-:W-:Y:S02]  /*7900*/  FMNMX.FTZ R3, R148, R3, !PT ;  /* 0x0000000394037209 */ /* 0x000fe40007810000 */
[----:B------:R-:W-:Y:S02]  /*7910*/  FSEL R146, R20, -INF , P1 ;  /* 0xff80000014927808 */ /* 0x000fe40000800000 */
[----:B------:R-:W-:Y:S02]  /*7920*/  FSEL R156, R19, -INF , P0 ;  /* 0xff800000139c7808 */ /* 0x000fe40000000000 */
[----:B------:R-:W-:Y:S02]  /*7930*/  ISETP.GT.AND P0, PT, R2, 0x21, PT ;  /* 0x000000210200780c */ /* 0x000fe40003f04270 */
[----:B------:R-:W-:Y:S02]  /*7940*/  FMNMX.FTZ R3, R149, R3, !PT ;  /* 0x0000000395037209 */ /* 0x000fe40007810000 */
[----:B------:R-:W-:Y:S02]  /*7950*/  FSEL R151, R21, -INF , P0 ;  /* 0xff80000015977808 */ /* 0x000fe40000000000 */
[----:B------:R-:W-:Y:S02]  /*7960*/  FMNMX.FTZ R3, R146, R3, !PT ;  /* 0x0000000392037209 */ /* 0x000fe40007810000 */
[C---:B------:R-:W-:Y:S02]  /*7970*/  ISETP.GT.AND P5, PT, R2.reuse, 0x28, PT ;  /* 0x000000280200780c */ /* 0x040fe40003fa4270 */
[----:B------:R-:W-:Y:S02]  /*7980*/  ISETP.GT.AND P1, PT, R2, 0x29, PT ;  /* 0x000000290200780c */ /* 0x000fe40003f24270 */
[----:B------:R-:W-:Y:S02]  /*7990*/  FSEL R158, R24, -INF , P5 ;  /* 0xff800000189e7808 */ /* 0x000fe40002800000 */
[----:B------:R-:W-:Y:S02]  /*79a0*/  FMNMX.FTZ R3, R151, R3, !PT ;  /* 0x0000000397037209 */ /* 0x000fe40007810000 */
[----:B------:R-:W-:Y:S02]  /*79b0*/  ISETP.GT.AND P6, PT, R0, 0x20, PT ;  /* 0x000000200000780c */ /* 0x000fe40003fc4270 */
[----:B------:R-:W-:Y:S02]  /*79c0*/  ISETP.GT.AND P0, PT, R2, 0x30, PT ;  /* 0x000000300200780c */ /* 0x000fe40003f04270 */
[----:B------:R-:W-:Y:S02]  /*79d0*/  FSEL R150, R25, -INF , P1 ;  /* 0xff80000019967808 */ /* 0x000fe40000800000 */
[----:B------:R-:W-:Y:S02]  /*79e0*/  FMNMX.FTZ R3, R158, R3, !PT ;  /* 0x000000039e037209 */ /* 0x000fe40007810000 */
[----:B------:R-:W-:Y:S02]  /*79f0*/  FMNMX.FTZ R4, R138, R103, !PT ;  /* 0x000000678a047209 */ /* 0x000fe40007810000 */
[----:B------:R-:W-:Y:S02]  /*7a00*/  FSEL R147, R22, -INF , P6 ;  /* 0xff80000016937808 */ /* 0x000fe40003000000 */
[----:B------:R-:W-:Y:S02]  /*7a10*/  FSEL R186, R28, -INF , P0 ;  /* 0xff8000001cba7808 */ /* 0x000fe40000000000 */
[----:B------:R-:W-:Y:S02]  /*7a20*/  ISETP.GT.AND P6, PT, R2, 0x31, PT ;  /* 0x000000310200780c */ /* 0x000fe40003fc4270 */
        /* <DEDUP_REMOVED lines=11> */
[----:B------:R-:W-:Y:S02]  /*7ae0*/  FMNMX.FTZ R3, R182, R3, !PT ;  /* 0x00000003b6037209 */ /* 0x000fe40007810000 */
[----:B------:R-:W-:Y:S02]  /*7af0*/  FMNMX.FTZ R4, R153, R4, !PT ;  /* 0x0000000499047209 */ /* 0x000fe40007810000 */
[----:B------:R-:W-:Y:S02]  /*7b00*/  FMNMX.FTZ R3, R181, R3, !PT ;  /* 0x00000003b5037209 */ /* 0x000fe40007810000 */
[----:B------:R-:W-:Y:S02]  /*7b10*/  FMNMX.FTZ R2, R154, R4, !PT ;  /* 0x000000049a027209 */ /* 0x000fe40007810000 */
[C---:B------:R-:W-:Y:S01]  /*7b20*/  ISETP.GT.AND P0, PT, R0.reuse, 0x21, PT ;  /* 0x000000210000780c */ /* 0x040fe20003f04270 */
[----:B------:R-:W1:Y:S01]  /*7b30*/  SHFL.BFLY PT, R4, R3, 0x2, 0x1f ;  /* 0x0c401f0003047f89 */ /* 0x000e6200000e0000 */
[C---:B------:R-:W-:Y:S02]  /*7b40*/  ISETP.GT.AND P1, PT, R0.reuse, 0x29, PT ;  /* 0x000000290000780c */ /* 0x040fe40003f24270 */
[----:B------:R-:W-:Y:S02]  /*7b50*/  FSEL R144, R23, -INF , P0 ;  /* 0xff80000017907808 */ /* 0x000fe40000000000 */
[----:B------:R-:W-:Y:S02]  /*7b60*/  ISETP.GT.AND P0, PT, R0, 0x28, PT ;  /* 0x000000280000780c */ /* 0x000fe40003f04270 */
[----:B------:R-:W-:Y:S02]  /*7b70*/  FSEL R157, R27, -INF , P1 ;  /* 0xff8000001b9d7808 */ /* 0x000fe40000800000 */
[----:B------:R-:W-:Y:S02]  /*7b80*/  FSEL R145, R26, -INF , P0 ;  /* 0xff8000001a917808 */ /* 0x000fe40000000000 */
[C---:B------:R-:W-:Y:S02]  /*7b90*/  ISETP.GT.AND P1, PT, R0.reuse, 0x30, PT ;  /* 0x000000300000780c */ /* 0x040fe40003f24270 */
[----:B------:R-:W-:Y:S02]  /*7ba0*/  ISETP.GT.AND P0, PT, R0, 0x31, PT ;  /* 0x000000310000780c */ /* 0x000fe40003f04270 */
[----:B------:R-:W-:Y:S02]  /*7bb0*/  FSEL R184, R30, -INF , P1 ;  /* 0xff8000001eb87808 */ /* 0x000fe40000800000 */
[----:B------:R-:W-:Y:S02]  /*7bc0*/  FSEL R183, R31, -INF , P0 ;  /* 0xff8000001fb77808 */ /* 0x000fe40000000000 */
[C---:B------:R-:W-:Y:S02]  /*7bd0*/  ISETP.GT.AND P1, PT, R0.reuse, 0x38, PT ;  /* 0x000000380000780c */ /* 0x040fe40003f24270 */
[----:B------:R-:W-:Y:S02]  /*7be0*/  ISETP.GT.AND P0, PT, R0, 0x39, PT ;  /* 0x000000390000780c */ /* 0x000fe40003f04270 */
[----:B------:R-:W-:Y:S02]  /*7bf0*/  FMNMX.FTZ R2, R155, R2, !PT ;  /* 0x000000029b027209 */ /* 0x000fe40007810000 */
[----:B-1----:R-:W-:Y:S02]  /*7c00*/  FMNMX.FTZ R0, R3, R4, !PT ;  /* 0x0000000403007209 */ /* 0x002fe40007810000 */
[----:B------:R-:W-:Y:S02]  /*7c10*/  FMNMX.FTZ R2, R156, R2, !PT ;  /* 0x000000029c027209 */ /* 0x000fe40007810000 */
[----:B------:R-:W-:Y:S01]  /*7c20*/  FSEL R187, R34, -INF , P1 ;  /* 0xff80000022bb7808 */ /* 0x000fe20000800000 */
[----:B------:R-:W1:Y:S01]  /*7c30*/  SHFL.BFLY PT, R4, R0, 0x1, 0x1f ;  /* 0x0c201f0000047f89 */ /* 0x000e6200000e0000 */
[----:B------:R-:W-:Y:S02]  /*7c40*/  FMNMX.FTZ R2, R147, R2, !PT ;  /* 0x0000000293027209 */ /* 0x000fe40007810000 */
[----:B------:R-:W-:Y:S02]  /*7c50*/  FSEL R191, R35, -INF , P0 ;  /* 0xff80000023bf7808 */ /* 0x000fe40000000000 */
[----:B------:R-:W-:Y:S04]  /*7c60*/  FMNMX.FTZ R2, R144, R2, !PT ;  /* 0x0000000290027209 */ /* 0x000fe80007810000 */
[----:B------:R-:W-:Y:S04]  /*7c70*/  FMNMX.FTZ R2, R145, R2, !PT ;  /* 0x0000000291027209 */ /* 0x000fe80007810000 */
[----:B------:R-:W-:Y:S04]  /*7c80*/  FMNMX.FTZ R2, R157, R2, !PT ;  /* 0x000000029d027209 */ /* 0x000fe80007810000 */
[----:B------:R-:W-:Y:S04]  /*7c90*/  FMNMX.FTZ R2, R184, R2, !PT ;  /* 0x00000002b8027209 */ /* 0x000fe80007810000 */
[----:B------:R-:W-:Y:S02]  /*7ca0*/  FMNMX.FTZ R2, R183, R2, !PT ;  /* 0x00000002b7027209 */ /* 0x000fe40007810000 */
[----:B-1----:R-:W-:Y:S02]  /*7cb0*/  FMNMX.FTZ R101, R0, R4, !PT ;  /* 0x0000000400657209 */ /* 0x002fe40007810000 */
[----:B------:R-:W-:Y:S02]  /*7cc0*/  FMNMX.FTZ R2, R187, R2, !PT ;  /* 0x00000002bb027209 */ /* 0x000fe40007810000 */
[C---:B------:R-:W-:Y:S01]  /*7cd0*/  FSETP.NEU.FTZ.AND P1, PT, R101.reuse, -INF , PT ;  /* 0xff8000006500780b */ /* 0x040fe20003f3d000 */
[----:B------:R-:W-:Y:S01]  /*7ce0*/  FMUL.FTZ R0, R101, c[0x0][0x2d0] ;  /* 0x0000b40065007a20 */ /* 0x000fe20000410000 */
[----:B------:R-:W-:Y:S04]  /*7cf0*/  FMNMX.FTZ R2, R191, R2, !PT ;  /* 0x00000002bf027209 */ /* 0x000fe80007810000 */
[----:B------:R-:W-:Y:S01]  /*7d00*/  FSEL R141, R0, RZ, P1 ;  /* 0x000000ff008d7208 */ /* 0x000fe20000800000 */
[----:B------:R-:W1:Y:S04]  /*7d10*/  SHFL.BFLY PT, R3, R2, 0x2, 0x1f ;  /* 0x0c401f0002037f89 */ /* 0x000e6800000e0000 */
[--C-:B------:R-:W-:Y:S04]  /*7d20*/  FFMA.FTZ R0, R136, c[0x0][0x2d0], -R141.reuse ;  /* 0x0000b40088007a23 */ /* 0x100fe8000001088d */
[----:B------:R2:W-:Y:S01]  /*7d30*/  MUFU.EX2 R190, R0 ;  /* 0x0000000000be7308 */ /* 0x0005e20000000800 */
[----:B-1----:R-:W-:Y:S05]  /*7d40*/  FMNMX.FTZ R2, R2, R3, !PT ;  /* 0x0000000302027209 */ /* 0x002fea0007810000 */
[----:B------:R-:W1:Y:S01]  /*7d50*/  SHFL.BFLY PT, R3, R2, 0x1, 0x1f ;  /* 0x0c201f0002037f89 */ /* 0x000e6200000e0000 */
[--C-:B--2---:R-:W-:Y:S04]  /*7d60*/  FFMA.FTZ R0, R100, c[0x0][0x2d0], -R141.reuse ;  /* 0x0000b40064007a23 */ /* 0x104fe8000001088d */
[----:B------:R2:W3:Y:S01]  /*7d70*/  MUFU.EX2 R189, R0 ;  /* 0x0000000000bd7308 */ /* 0x0004e20000000800 */
[----:B-1----:R-:W-:Y:S01]  /*7d80*/  FMNMX.FTZ R100, R2, R3, !PT ;  /* 0x0000000302647209 */ /* 0x002fe20007810000 */
[--C-:B------:R-:W-:Y:S03]  /*7d90*/  FFMA.FTZ R2, R6, c[0x0][0x2d0], -R141.reuse ;  /* 0x0000b40006027a23 */ /* 0x100fe6000001088d */
[----:B------:R-:W-:Y:S05]  /*7da0*/  FSETP.NEU.FTZ.AND P0, PT, R100, -INF , PT ;  /* 0xff8000006400780b */ /* 0x000fea0003f1d000 */
[----:B------:R1:W-:Y:S01]  /*7db0*/  MUFU.EX2 R196, R2 ;  /* 0x0000000200c47308 */ /* 0x0003e20000000800 */
[----:B--2---:R-:W-:Y:S01]  /*7dc0*/  FFMA.FTZ R0, R5, c[0x0][0x2d0], -R141 ;  /* 0x0000b40005007a23 */ /* 0x004fe2000001088d */
[----:B---3--:R-:W-:Y:S08]  /*7dd0*/  F2FP.BF16.PACK_AB R136, R189, R190 ;  /* 0x000000bebd88723e */ /* 0x008ff000000010ff */
[----:B------:R2:W3:Y:S01]  /*7de0*/  MUFU.EX2 R197, R0 ;  /* 0x0000000000c57308 */ /* 0x0004e20000000800 */
[----:B-1----:R-:W-:Y:S02]  /*7df0*/  FSEL R2, R101, RZ, P1 ;  /* 0x000000ff65027208 */ /* 0x002fe40000800000 */
[----:B------:R-:W-:Y:S03]  /*7e00*/  ISETP.GE.AND P1, PT, R198, 0x1, PT ;  /* 0x00000001c600780c */ /* 0x000fe60003f26270 */
[----:B------:R-:W-:Y:S01]  /*7e10*/  FADD.FTZ R2, -R2, R102 ;  /* 0x0000006602027221 */ /* 0x000fe20000010100 */
[----:B------:R-:W-:Y:S03]  /*7e20*/  IADD3 R102, R170, R160, RZ ;  /* 0x000000a0aa667210 */ /* 0x000fe60007ffe0ff */
[----:B------:R-:W-:Y:S01]  /*7e30*/  FMUL.FTZ R2, R2, c[0x0][0x2d0] ;  /* 0x0000b40002027a20 */ /* 0x000fe20000410000 */
[----:B------:R-:W-:Y:S01]  /*7e40*/  IADD3 R140, R168, R102, RZ ;  /* 0x00000066a88c7210 */ /* 0x000fe20007ffe0ff */
[----:B--2---:R-:W-:Y:S01]  /*7e50*/  FMUL.FTZ R0, R100, c[0x0][0x2d0] ;  /* 0x0000b40064007a20 */ /* 0x004fe20000410000 */
[----:B------:R-:W1:Y:S03]  /*7e60*/  LDSM.16.MT88.4 R12, [R102] ;  /* 0x00000000660c783b */ /* 0x000e660000004200 */
[----:B------:R-:W2:Y:S01]  /*7e70*/  MUFU.EX2 R2, R2 ;  /* 0x0000000200027308 */ /* 0x000ea20000000800 */
[----:B------:R-:W-:Y:S04]  /*7e80*/  FSEL R142, R0, RZ, P0 ;  /* 0x000000ff008e7208 */ /* 0x000fe80000000000 */
[----:B------:R-:W4:Y:S01]  /*7e90*/  LDSM.16.MT88.4 R20, [R140] ;  /* 0x000000008c14783b */ /* 0x000f220000004200 */
[--C-:B------:R-:W-:Y:S02]  /*7ea0*/  FFMA.FTZ R0, R137, c[0x0][0x2d0], -R142.reuse ;  /* 0x0000b40089007a23 */ /* 0x100fe4000001088e */
[--C-:B------:R-:W-:Y:S01]  /*7eb0*/  FFMA.FTZ R3, R138, c[0x0][0x2d0], -R142.reuse ;  /* 0x0000b4008a037a23 */ /* 0x100fe2000001088e */
[----:B---3--:R-:W-:Y:S01]  /*7ec0*/  F2FP.BF16.PACK_AB R138, R196, R197 ;  /* 0x000000c5c48a723e */ /* 0x008fe200000010ff */
[----:B------:R3:W-:Y:S10]  /*7ed0*/  MUFU.EX2 R195, R0 ;  /* 0x0000000000c37308 */ /* 0x0007f40000000800 */
[----:B------:R-:W5:Y:S01]  /*7ee0*/  MUFU.EX2 R188, R3 ;  /* 0x0000000300bc7308 */ /* 0x000f620000000800 */
[C---:B--2---:R-:W-:Y:S02]  /*7ef0*/  FMUL.FTZ R4, R2.reuse, R104 ;  /* 0x0000006802047220 */ /* 0x044fe40000410000 */
[C---:B------:R-:W-:Y:S02]  /*7f00*/  FMUL.FTZ R5, R2.reuse, R105 ;  /* 0x0000006902057220 */ /* 0x040fe40000410000 */
[C---:B------:R-:W-:Y:S02]  /*7f10*/  FMUL.FTZ R8, R2.reuse, R108 ;  /* 0x0000006c02087220 */ /* 0x040fe40000410000 */
[C---:B------:R-:W-:Y:S02]  /*7f20*/  FMUL.FTZ R9, R2.reuse, R109 ;  /* 0x0000006d02097220 */ /* 0x040fe40000410000 */
[C---:B------:R-:W-:Y:S02]  /*7f30*/  FMUL.FTZ R17, R2.reuse, R117 ;  /* 0x0000007502117220 */ /* 0x040fe40000410000 */
[--C-:B---3--:R-:W-:Y:S02]  /*7f40*/  FFMA.FTZ R0, R7, c[0x0][0x2d0], -R142.reuse ;  /* 0x0000b40007007a23 */ /* 0x108fe4000001088e */
[C---:B------:R-:W-:Y:S02]  /*7f50*/  FMUL.FTZ R16, R2.reuse, R116 ;  /* 0x0000007402107220 */ /* 0x040fe40000410000 */
[----:B------:R2:W-:Y:S01]  /*7f60*/  MUFU.EX2 R194, R0 ;  /* 0x0000000000c27308 */ /* 0x0005e20000000800 */
[C---:B------:R-:W-:Y:S02]  /*7f70*/  FMUL.FTZ R24, R2.reuse, R124 ;  /* 0x0000007c02187220 */ /* 0x040fe40000410000 */
[C---:B------:R-:W-:Y:S02]  /*7f80*/  FMUL.FTZ R25, R2.reuse, R125 ;  /* 0x0000007d02197220 */ /* 0x040fe40000410000 */
[C---:B------:R-:W-:Y:S01]  /*7f90*/  FMUL.FTZ R32, R2.reuse, R132 ;  /* 0x0000008402207220 */ /* 0x040fe20000410000 */
[----:B-----5:R-:W-:Y:S01]  /*7fa0*/  F2FP.BF16.PACK_AB R137, R195, R188 ;  /* 0x000000bcc389723e */ /* 0x020fe200000010ff */
[----:B------:R-:W-:Y:S02]  /*7fb0*/  FFMA.FTZ R3, R11, c[0x0][0x2d0], -R142 ;  /* 0x0000b4000b037a23 */ /* 0x000fe4000001088e */
[C---:B------:R-:W-:Y:S02]  /*7fc0*/  FMUL.FTZ R33, R2.reuse, R133 ;  /* 0x0000008502217220 */ /* 0x040fe40000410000 */
[----:B------:R-:W3:Y:S01]  /*7fd0*/  MUFU.EX2 R193, R3 ;  /* 0x0000000300c17308 */ /* 0x000ee20000000800 */
[C---:B------:R-:W-:Y:S02]  /*7fe0*/  FMUL.FTZ R36, R2.reuse, R36 ;  /* 0x0000002402247220 */ /* 0x040fe40000410000 */
[C---:B------:R-:W-:Y:S02]  /*7ff0*/  FMUL.FTZ R37, R2.reuse, R37 ;  /* 0x0000002502257220 */ /* 0x040fe40000410000 */
[C---:B------:R-:W-:Y:S02]  /*8000*/  FMUL.FTZ R40, R2.reuse, R40 ;  /* 0x0000002802287220 */ /* 0x040fe40000410000 */
[C---:B------:R-:W-:Y:S02]  /*8010*/  FMUL.FTZ R41, R2.reuse, R41 ;  /* 0x0000002902297220 */ /* 0x040fe40000410000 */
[C---:B------:R-:W-:Y:S02]  /*8020*/  FMUL.FTZ R44, R2.reuse, R44 ;  /* 0x0000002c022c7220 */ /* 0x040fe40000410000 */
[----:B------:R-:W-:Y:S01]  /*8030*/  FMUL.FTZ R45, R2, R45 ;  /* 0x0000002d022d7220 */ /* 0x000fe20000410000 */
[----:B--2---:R-:W-:Y:S01]  /*8040*/  FSEL R0, R100, RZ, P0 ;  /* 0x000000ff64007208 */ /* 0x004fe20000000000 */
[C---:B------:R-:W-:Y:S02]  /*8050*/  FMUL.FTZ R48, R2.reuse, R48 ;  /* 0x0000003002307220 */ /* 0x040fe40000410000 */
[----:B------:R-:W-:Y:S02]  /*8060*/  FMUL.FTZ R49, R2, R49 ;  /* 0x0000003102317220 */ /* 0x000fe40000410000 */
[----:B------:R-:W-:Y:S02]  /*8070*/  FADD.FTZ R0, -R0, R103 ;  /* 0x0000006700007221 */ /* 0x000fe40000010100 */
[----:B------:R-:W-:Y:S02]  /*8080*/  FMUL.FTZ R52, R2, R52 ;  /* 0x0000003402347220 */ /* 0x000fe40000410000 */
[----:B------:R-:W-:Y:S01]  /*8090*/  FMUL.FTZ R0, R0, c[0x0][0x2d0] ;  /* 0x0000b40000007a20 */ /* 0x000fe20000410000 */
[----:B---3--:R-:W-:Y:S01]  /*80a0*/  F2FP.BF16.PACK_AB R139, R193, R194 ;  /* 0x000000c2c18b723e */ /* 0x008fe200000010ff */
[C---:B------:R-:W-:Y:S01]  /*80b0*/  FMUL.FTZ R53, R2.reuse, R53 ;  /* 0x0000003502357220 */ /* 0x040fe20000410000 */
[----:B------:R-:W-:Y:S01]  /*80c0*/  IADD3 R3, R171, R160, RZ ;  /* 0x000000a0ab037210 */ /* 0x000fe20007ffe0ff */
[C---:B------:R-:W-:Y:S02]  /*80d0*/  FMUL.FTZ R56, R2.reuse, R56 ;  /* 0x0000003802387220 */ /* 0x040fe40000410000 */
[----:B------:R-:W2:Y:S01]  /*80e0*/  MUFU.EX2 R0, R0 ;  /* 0x0000000000007308 */ /* 0x000ea20000000800 */
[----:B------:R-:W-:Y:S01]  /*80f0*/  FMUL.FTZ R57, R2, R57 ;  /* 0x0000003902397220 */ /* 0x000fe20000410000 */
[----:B------:R-:W-:Y:S01]  /*8100*/  IADD3 R103, R168, R3, RZ ;  /* 0x00000003a8677210 */ /* 0x000fe20007ffe0ff */
[----:B------:R-:W3:Y:S01]  /*8110*/  LDSM.16.MT88.4 R28, [R3] ;  /* 0x00000000031c783b */ /* 0x000ee20000004200 */
        /* <DEDUP_REMOVED lines=12> */
[----:B------:R-:W2:Y:S01]  /*81e0*/  LDSM.16.MT88.4 R104, [R103] ;  /* 0x000000006768783b */ /* 0x000ea20000004200 */
[C---:B------:R-:W-:Y:S02]  /*81f0*/  FMUL.FTZ R10, R0.reuse, R110 ;  /* 0x0000006e000a7220 */ /* 0x040fe40000410000 */
[C---:B------:R-:W-:Y:S02]  /*8200*/  FMUL.FTZ R11, R0.reuse, R111 ;  /* 0x0000006f000b7220 */ /* 0x040fe40000410000 */
[C---:B-1----:R-:W-:Y:S03]  /*8210*/  HMMA.16816.F32.BF16 R4, R136.reuse, R12, R4 ;  /* 0x0000000c8804723c */ /* 0x042fe60000041804 */
[----:B------:R-:W1:Y:S02]  /*8220*/  LDSM.16.MT88.4 R108, [R102+0x2000] ;  /* 0x00200000666c783b */ /* 0x000e640000004200 */
        /* <DEDUP_REMOVED lines=9> */
[----:B------:R-:W-:Y:S01]  /*82c0*/  LDSM.16.MT88.4 R124, [R3+0x1800] ;  /* 0x00180000037c783b */ /* 0x000fe20000004200 */
[C---:B----4-:R-:W-:Y:S03]  /*82d0*/  HMMA.16816.F32.BF16 R12, R136.reuse, R20, R12 ;  /* 0x00000014880c723c */ /* 0x050fe6000004180c */
[C---:B------:R-:W-:Y:S02]  /*82e0*/  FMUL.FTZ R34, R0.reuse, R134 ;  /* 0x0000008600227220 */ /* 0x040fe40000410000 */
[----:B------:R-:W-:Y:S02]  /*82f0*/  FMUL.FTZ R35, R0, R135 ;  /* 0x0000008700237220 */ /* 0x000fe40000410000 */
[----:B------:R-:W-:Y:S01]  /*8300*/  LDSM.16.MT88.4 R132, [R103+0x1800] ;  /* 0x001800006784783b */ /* 0x000fe20000004200 */
[C---:B------:R-:W-:Y:S04]  /*8310*/  HMMA.16816.F32.BF16 R16, R136.reuse, R22, R16 ;  /* 0x000000168810723c */ /* 0x040fe80000041810 */
[C---:B------:R-:W-:Y:S02]  /*8320*/  FMUL.FTZ R20, R2.reuse, R120 ;  /* 0x0000007802147220 */ /* 0x040fe40000410000 */
[----:B------:R-:W-:Y:S02]  /*8330*/  FMUL.FTZ R21, R2, R121 ;  /* 0x0000007902157220 */ /* 0x000fe40000410000 */
[C---:B------:R-:W-:Y:S04]  /*8340*/  FMUL.FTZ R22, R0.reuse, R122 ;  /* 0x0000007a00167220 */ /* 0x040fe80000410000 */
[----:B------:R-:W-:Y:S02]  /*8350*/  FMUL.FTZ R23, R0, R123 ;  /* 0x0000007b00177220 */ /* 0x000fe40000410000 */
[--C-:B------:R-:W-:Y:S02]  /*8360*/  FFMA.FTZ R120, R185, c[0x0][0x2d0], -R141.reuse ;  /* 0x0000b400b9787a23 */ /* 0x100fe4000001088d */
[--C-:B------:R-:W-:Y:S02]  /*8370*/  FFMA.FTZ R121, R182, c[0x0][0x2d0], -R141.reuse ;  /* 0x0000b400b6797a23 */ /* 0x100fe4000001088d */
[C---:B------:R-:W-:Y:S01]  /*8380*/  FMUL.FTZ R38, R0.reuse, R38 ;  /* 0x0000002600267220 */ /* 0x040fe20000410000 */
[C---:B---3--:R-:W-:Y:S03]  /*8390*/  HMMA.16816.F32.BF16 R20, R136.reuse, R28, R20 ;  /* 0x0000001c8814723c */ /* 0x048fe60000041814 */
        /* <DEDUP_REMOVED lines=18> */
[C---:B------:R-:W-:Y:S02]  /*84c0*/  FMUL.FTZ R59, R0.reuse, R59 ;  /* 0x0000003b003b7220 */ /* 0x040fe40000410000 */
[C---:B-1----:R-:W-:Y:S04]  /*84d0*/  HMMA.16816.F32.BF16 R36, R136.reuse, R108, R36 ;  /* 0x0000006c8824723c */ /* 0x042fe80000041824 */
[C---:B------:R-:W-:Y:S02]  /*84e0*/  FMUL.FTZ R62, R0.reuse, R62 ;  /* 0x0000003e003e7220 */ /* 0x040fe40000410000 */
[C---:B------:R-:W-:Y:S02]  /*84f0*/  FMUL.FTZ R63, R0.reuse, R63 ;  /* 0x0000003f003f7220 */ /* 0x040fe40000410000 */
        /* <DEDUP_REMOVED lines=20> */
[C---:B-1----:R-:W-:Y:S04]  /*8640*/  HMMA.16816.F32.BF16 R52, R136.reuse, R108, R52 ;  /* 0x0000006c8834723c */ /* 0x042fe80000041834 */
[----:B------:R-:W-:Y:S02]  /*8650*/  FMUL.FTZ R87, R0, R87 ;  /* 0x0000005700577220 */ /* 0x000fe40000410000 */
[C---:B------:R-:W-:Y:S02]  /*8660*/  FMUL.FTZ R88, R2.reuse, R88 ;  /* 0x0000005802587220 */ /* 0x040fe40000410000 */
[C---:B------:R-:W-:Y:S01]  /*8670*/  HMMA.16816.F32.BF16 R56, R136.reuse, R110, R56 ;  /* 0x0000006e8838723c */ /* 0x040fe20000041838 */
[----:B------:R-:W1:Y:S03]  /*8680*/  LDSM.16.MT88.4 R108, [R102+0x4000] ;  /* 0x00400000666c783b */ /* 0x000e660000004200 */
[----:B------:R-:W-:Y:S02]  /*8690*/  FMUL.FTZ R89, R2, R89 ;  /* 0x0000005902597220 */ /* 0x000fe40000410000 */
[C---:B------:R-:W-:Y:S02]  /*86a0*/  FMUL.FTZ R90, R0.reuse, R90 ;  /* 0x0000005a005a7220 */ /* 0x040fe40000410000 */
[----:B------:R-:W-:Y:S04]  /*86b0*/  FMUL.FTZ R91, R0, R91 ;  /* 0x0000005b005b7220 */ /* 0x000fe80000410000 */
[--C-:B------:R-:W-:Y:S02]  /*86c0*/  FFMA.FTZ R112, R143, c[0x0][0x2d0], -R141.reuse ;  /* 0x0000b4008f707a23 */ /* 0x100fe4000001088d */
[C---:B------:R-:W-:Y:S02]  /*86d0*/  FMUL.FTZ R92, R2.reuse, R92 ;  /* 0x0000005c025c7220 */ /* 0x040fe40000410000 */
[----:B------:R3:W4:Y:S01]  /*86e0*/  MUFU.EX2 R180, R112 ;  /* 0x0000007000b47308 */ /* 0x0007220000000800 */
[----:B------:R-:W-:Y:S02]  /*86f0*/  FMUL.FTZ R93, R2, R93 ;  /* 0x0000005d025d7220 */ /* 0x000fe40000410000 */
[C---:B------:R-:W-:Y:S02]  /*8700*/  FMUL.FTZ R94, R0.reuse, R94 ;  /* 0x0000005e005e7220 */ /* 0x040fe40000410000 */
[----:B------:R-:W-:Y:S02]  /*8710*/  FMUL.FTZ R95, R0, R95 ;  /* 0x0000005f005f7220 */ /* 0x000fe40000410000 */
[C---:B------:R-:W-:Y:S01]  /*8720*/  FMUL.FTZ R96, R2.reuse, R96 ;  /* 0x0000006002607220 */ /* 0x040fe20000410000 */
[C---:B--2---:R-:W-:Y:S03]  /*8730*/  HMMA.16816.F32.BF16 R60, R136.reuse, R104, R60 ;  /* 0x00000068883c723c */ /* 0x044fe6000004183c */
[----:B------:R-:W-:Y:S02]  /*8740*/  FMUL.FTZ R97, R2, R97 ;  /* 0x0000006102617220 */ /* 0x000fe40000410000 */
[C---:B------:R-:W-:Y:S02]  /*8750*/  FMUL.FTZ R98, R0.reuse, R98 ;  /* 0x0000006200627220 */ /* 0x040fe40000410000 */
[----:B------:R-:W-:Y:S01]  /*8760*/  FMUL.FTZ R99, R0, R99 ;  /* 0x0000006300637220 */ /* 0x000fe20000410000 */
[C---:B------:R-:W-:Y:S01]  /*8770*/  HMMA.16816.F32.BF16 R64, R136.reuse, R106, R64 ;  /* 0x0000006a8840723c */ /* 0x040fe20000041840 */
[----:B------:R-:W2:Y:S03]  /*8780*/  LDSM.16.MT88.4 R104, [R140+0x4000] ;  /* 0x004000008c68783b */ /* 0x000ea60000004200 */
[--C-:B------:R-:W-:Y:S02]  /*8790*/  FFMA.FTZ R116, R151, c[0x0][0x2d0], -R141.reuse ;  /* 0x0000b40097747a23 */ /* 0x100fe4000001088d */
[----:B------:R-:W-:Y:S02]  /*87a0*/  FFMA.FTZ R2, R2, R203, R190 ;  /* 0x000000cb02027223 */ /* 0x000fe400000100be */
[C---:B-1----:R-:W-:Y:S04]  /*87b0*/  HMMA.16816.F32.BF16 R68, R136.reuse, R108, R68 ;  /* 0x0000006c8844723c */ /* 0x042fe80000041844 */
[----:B---3--:R-:W-:Y:S02]  /*87c0*/  FFMA.FTZ R112, R153, c[0x0][0x2d0], -R142 ;  /* 0x0000b40099707a23 */ /* 0x008fe4000001088e */
[----:B------:R1:W-:Y:S01]  /*87d0*/  MUFU.EX2 R153, R116 ;  /* 0x0000007400997308 */ /* 0x0003e20000000800 */
[----:B------:R-:W-:Y:S01]  /*87e0*/  FFMA.FTZ R0, R0, R202, R188 ;  /* 0x000000ca00007223 */ /* 0x000fe200000100bc */
[C---:B------:R-:W-:Y:S01]  /*87f0*/  HMMA.16816.F32.BF16 R72, R136.reuse, R110, R72 ;  /* 0x0000006e8848723c */ /* 0x040fe20000041848 */
[----:B------:R-:W3:Y:S03]  /*8800*/  LDSM.16.MT88.4 R108, [R3+0x4000] ;  /* 0x00400000036c783b */ /* 0x000ee60000004200 */
[----:B------:R-:W-:Y:S02]  /*8810*/  FADD.FTZ R2, R189, R2 ;  /* 0x00000002bd027221 */ /* 0x000fe40000010000 */
[----:B------:R-:W-:Y:S02]  /*8820*/  FADD.FTZ R0, R195, R0 ;  /* 0x00000000c3007221 */ /* 0x000fe40000010000 */
[----:B------:R5:W5:Y:S01]  /*8830*/  MUFU.EX2 R178, R112 ;  /* 0x0000007000b27308 */ /* 0x000b620000000800 */
[----:B------:R-:W-:Y:S03]  /*8840*/  FADD.FTZ R2, R197, R2 ;  /* 0x00000002c5027221 */ /* 0x000fe60000010000 */
[----:B------:R-:W-:Y:S02]  /*8850*/  FADD.FTZ R0, R194, R0 ;  /* 0x00000000c2007221 */ /* 0x000fe40000010000 */
[----:B------:R-:W-:Y:S02]  /*8860*/  FADD.FTZ R2, R196, R2 ;  /* 0x00000002c4027221 */ /* 0x000fe40000010000 */
[----:B------:R-:W-:Y:S02]  /*8870*/  FADD.FTZ R0, R193, R0 ;  /* 0x00000000c1007221 */ /* 0x000fe40000010000 */
[----:B----4-:R-:W-:Y:S02]  /*8880*/  FADD.FTZ R2, R180, R2 ;  /* 0x00000002b4027221 */ /* 0x010fe40000010000 */
[--C-:B-1----:R-:W-:Y:S02]  /*8890*/  FFMA.FTZ R116, R147, c[0x0][0x2d0], -R142.reuse ;  /* 0x0000b40093747a23 */ /* 0x102fe4000001088e */
[----:B------:R-:W-:Y:S01]  /*88a0*/  MUFU.EX2 R147, R120 ;  /* 0x0000007800937308 */ /* 0x000fe20000000800 */
[C---:B--2---:R-:W-:Y:S07]  /*88b0*/  HMMA.16816.F32.BF16 R76, R136.reuse, R104, R76 ;  /* 0x00000068884c723c */ /* 0x044fee000004184c */
[--C-:B------:R-:W-:Y:S01]  /*88c0*/  FFMA.FTZ R104, R152, c[0x0][0x2d0], -R141.reuse ;  /* 0x0000b40098687a23 */ /* 0x100fe2000001088d */
[C---:B------:R-:W-:Y:S01]  /*88d0*/  HMMA.16816.F32.BF16 R80, R136.reuse, R106, R80 ;  /* 0x0000006a8850723c */ /* 0x040fe20000041850 */
[----:B------:R1:W-:Y:S03]  /*88e0*/  MUFU.EX2 R151, R116 ;  /* 0x0000007400977308 */ /* 0x0003e60000000800 */
[----:B-----5:R-:W-:Y:S02]  /*88f0*/  FFMA.FTZ R112, R154, c[0x0][0x2d0], -R142 ;  /* 0x0000b4009a707a23 */ /* 0x020fe4000001088e */
[----:B------:R-:W-:Y:S02]  /*8900*/  FADD.FTZ R0, R178, R0 ;  /* 0x00000000b2007221 */ /* 0x000fe40000010000 */
[C---:B---3--:R-:W-:Y:S03]  /*8910*/  HMMA.16816.F32.BF16 R84, R136.reuse, R108, R84 ;  /* 0x0000006c8854723c */ /* 0x048fe60000041854 */
[----:B------:R2:W3:Y:S04]  /*8920*/  MUFU.EX2 R179, R104 ;  /* 0x0000006800b37308 */ /* 0x0004e80000000800 */
[--C-:B------:R-:W-:Y:S01]  /*8930*/  FFMA.FTZ R108, R148, c[0x0][0x2d0], -R141.reuse ;  /* 0x0000b400946c7a23 */ /* 0x100fe2000001088d */
[C---:B------:R-:W-:Y:S05]  /*8940*/  HMMA.16816.F32.BF16 R88, R136.reuse, R110, R88 ;  /* 0x0000006e8858723c */ /* 0x040fea0000041858 */
[----:B------:R4:W5:Y:S01]  /*8950*/  MUFU.EX2 R175, R108 ;  /* 0x0000006c00af7308 */ /* 0x0009620000000800 */
[----:B-1----:R-:W-:Y:S09]  /*8960*/  FFMA.FTZ R116, R144, c[0x0][0x2d0], -R142 ;  /* 0x0000b40090747a23 */ /* 0x002ff2000001088e */
[----:B------:R1:W1:Y:S01]  /*8970*/  MUFU.EX2 R176, R112 ;  /* 0x0000007000b07308 */ /* 0x0002620000000800 */
[----:B--2---:R-:W2:Y:S01]  /*8980*/  LDSM.16.MT88.4 R104, [R103+0x4000] ;  /* 0x004000006768783b */ /* 0x004ea20000004200 */
[----:B---3--:R-:W-:Y:S08]  /*8990*/  FADD.FTZ R2, R179, R2 ;  /* 0x00000002b3027221 */ /* 0x008ff00000010000 */
[----:B------:R3:W-:Y:S01]  /*89a0*/  MUFU.EX2 R152, R116 ;  /* 0x0000007400987308 */ /* 0x0007e20000000800 */
[--C-:B----4-:R-:W-:Y:S02]  /*89b0*/  FFMA.FTZ R108, R149, c[0x0][0x2d0], -R141.reuse ;  /* 0x0000b400956c7a23 */ /* 0x110fe4000001088d */
[----:B-----5:R-:W-:Y:S07]  /*89c0*/  FADD.FTZ R2, R175, R2 ;  /* 0x00000002af027221 */ /* 0x020fee0000010000 */
[----:B------:R4:W5:Y:S01]  /*89d0*/  MUFU.EX2 R174, R108 ;  /* 0x0000006c00ae7308 */ /* 0x0009620000000800 */
[----:B-1----:R-:W-:Y:S01]  /*89e0*/  LDSM.16.MT88.4 R112, [R140+0x800] ;  /* 0x000800008c70783b */ /* 0x002fe20000004200 */
[----:B------:R-:W-:Y:S02]  /*89f0*/  FADD.FTZ R0, R176, R0 ;  /* 0x00000000b0007221 */ /* 0x000fe40000010000 */
[--C-:B---3--:R-:W-:Y:S06]  /*8a00*/  FFMA.FTZ R116, R158, c[0x0][0x2d0], -R141.reuse ;  /* 0x0000b4009e747a23 */ /* 0x108fec000001088d */
[----:B------:R1:W-:Y:S01]  /*8a10*/  MUFU.EX2 R154, R116 ;  /* 0x00000074009a7308 */ /* 0x0003e20000000800 */
[C---:B--2---:R-:W-:Y:S01]  /*8a20*/  HMMA.16816.F32.BF16 R92, R136.reuse, R104, R92 ;  /* 0x00000068885c723c */ /* 0x044fe2000004185c */
[----:B----4-:R-:W2:Y:S02]  /*8a30*/  LDSM.16.MT88.4 R108, [R102+0x800] ;  /* 0x00080000666c783b */ /* 0x010ea40000004200 */
[----:B-----5:R-:W-:Y:S04]  /*8a40*/  FADD.FTZ R2, R174, R2 ;  /* 0x00000002ae027221 */ /* 0x020fe80000010000 */
[--C-:B------:R-:W-:Y:S01]  /*8a50*/  FFMA.FTZ R104, R155, c[0x0][0x2d0], -R142.reuse ;  /* 0x0000b4009b687a23 */ /* 0x100fe2000001088e */
[----:B------:R-:W-:Y:S03]  /*8a60*/  HMMA.16816.F32.BF16 R96, R136, R106, R96 ;  /* 0x0000006a8860723c */ /* 0x000fe60000041860 */
[----:B------:R3:W4:Y:S01]  /*8a70*/  MUFU.EX2 R160, R104 ;  /* 0x0000006800a07308 */ /* 0x0007220000000800 */
[----:B------:R-:W-:Y:S03]  /*8a80*/  F2FP.BF16.PACK_AB R105, R176, R178 ;  /* 0x000000b2b069723e */ /* 0x000fe600000010ff */
[----:B------:R-:W-:Y:S01]  /*8a90*/  F2FP.BF16.PACK_AB R106, R174, R175 ;  /* 0x000000afae6a723e */ /* 0x000fe200000010ff */
[--C-:B-1----:R-:W-:Y:S05]  /*8aa0*/  FFMA.FTZ R116, R150, c[0x0][0x2d0], -R141.reuse ;  /* 0x0000b40096747a23 */ /* 0x102fea000001088d */
[----:B------:R1:W-:Y:S01]  /*8ab0*/  MUFU.EX2 R155, R116 ;  /* 0x00000074009b7308 */ /* 0x0003e20000000800 */
[----:B---3--:R-:W-:Y:S02]  /*8ac0*/  FFMA.FTZ R104, R156, c[0x0][0x2d0], -R142 ;  /* 0x0000b4009c687a23 */ /* 0x008fe4000001088e */
[----:B----4-:R-:W-:Y:S07]  /*8ad0*/  FADD.FTZ R0, R160, R0 ;  /* 0x00000000a0007221 */ /* 0x010fee0000010000 */
[----:B------:R3:W4:Y:S01]  /*8ae0*/  MUFU.EX2 R159, R104 ;  /* 0x00000068009f7308 */ /* 0x0007220000000800 */
[--C-:B-1----:R-:W-:Y:S09]  /*8af0*/  FFMA.FTZ R116, R186, c[0x0][0x2d0], -R141.reuse ;  /* 0x0000b400ba747a23 */ /* 0x102ff2000001088d */
[----:B------:R1:W5:Y:S01]  /*8b00*/  MUFU.EX2 R144, R116 ;  /* 0x0000007400907308 */ /* 0x0003620000000800 */
[----:B---3--:R-:W-:Y:S01]  /*8b10*/  F2FP.BF16.PACK_AB R104, R179, R180 ;  /* 0x000000b4b368723e */ /* 0x008fe200000010ff */
[C---:B----4-:R-:W-:Y:S01]  /*8b20*/  FADD.FTZ R0, R159.reuse, R0 ;  /* 0x000000009f007221 */ /* 0x050fe20000010000 */
[----:B------:R-:W-:Y:S03]  /*8b30*/  F2FP.BF16.PACK_AB R107, R159, R160 ;  /* 0x000000a09f6b723e */ /* 0x000fe600000010ff */
[----:B------:R-:W-:Y:S04]  /*8b40*/  FADD.FTZ R0, R151, R0 ;  /* 0x0000000097007221 */ /* 0x000fe80000010000 */
[C---:B--2---:R-:W-:Y:S01]  /*8b50*/  HMMA.16816.F32.BF16 R4, R104.reuse, R108, R4 ;  /* 0x0000006c6804723c */ /* 0x044fe20000041804 */
[----:B-1----:R-:W-:Y:S04]  /*8b60*/  LDSM.16.MT88.4 R116, [R103+0x5000] ;  /* 0x005000006774783b */ /* 0x002fe80000004200 */
[----:B-----5:R-:W-:Y:S01]  /*8b70*/  F2FP.BF16.PACK_AB R136, R147, R144 ;  /* 0x000000909388723e */ /* 0x020fe200000010ff */
[----:B------:R-:W-:Y:S02]  /*8b80*/  FADD.FTZ R0, R152, R0 ;  /* 0x0000000098007221 */ /* 0x000fe40000010000 */
        /* <DEDUP_REMOVED lines=29> */
[----:B------:R2:W-:Y:S03]  /*8d60*/  MUFU.EX2 R146, R121 ;  /* 0x0000007900927308 */ /* 0x0005e60000000800 */
[----:B------:R-:W-:Y:S07]  /*8d70*/  FFMA.FTZ R141, R181, c[0x0][0x2d0], -R141 ;  /* 0x0000b400b58d7a23 */ /* 0x000fee000001088d */
[----:B------:R3:W4:Y:S10]  /*8d80*/  MUFU.EX2 R156, R112 ;  /* 0x00000070009c7308 */ /* 0x0007340000000800 */
[----:B------:R-:W5:Y:S01]  /*8d90*/  MUFU.EX2 R148, R141 ;  /* 0x0000008d00947308 */ /* 0x000f620000000800 */
[C---:B-1----:R-:W-:Y:S01]  /*8da0*/  HMMA.16816.F32.BF16 R84, R104.reuse, R108, R84 ;  /* 0x0000006c6854723c */ /* 0x042fe20000041854 */
[----:B--2---:R-:W-:Y:S06]  /*8db0*/  LDSM.16.MT88.4 R120, [R140+0x1800] ;  /* 0x001800008c78783b */ /* 0x004fec0000004200 */
[----:B------:R-:W-:Y:S01]  /*8dc0*/  FFMA.FTZ R108, R145, c[0x0][0x2d0], -R142 ;  /* 0x0000b400916c7a23 */ /* 0x000fe2000001088e */
[C---:B------:R-:W-:Y:S01]  /*8dd0*/  HMMA.16816.F32.BF16 R88, R104.reuse, R110, R88 ;  /* 0x0000006e6858723c */ /* 0x040fe20000041858 */
[----:B---3--:R-:W1:Y:S02]  /*8de0*/  LDSM.16.MT88.4 R112, [R103+0x4800] ;  /* 0x004800006770783b */ /* 0x008e640000004200 */
[----:B------:R2:W3:Y:S01]  /*8df0*/  MUFU.EX2 R150, R108 ;  /* 0x0000006c00967308 */ /* 0x0004e20000000800 */
[----:B----4-:R-:W-:Y:S04]  /*8e00*/  FADD.FTZ R2, R156, R2 ;  /* 0x000000029c027221 */ /* 0x010fe80000010000 */
[----:B------:R-:W-:Y:S01]  /*8e10*/  FADD.FTZ R2, R153, R2 ;  /* 0x0000000299027221 */ /* 0x000fe20000010000 */
[----:B-----5:R-:W-:Y:S03]  /*8e20*/  F2FP.BF16.PACK_AB R138, R148, R146 ;  /* 0x00000092948a723e */ /* 0x020fe600000010ff */
[----:B------:R-:W-:Y:S04]  /*8e30*/  FADD.FTZ R2, R154, R2 ;  /* 0x000000029a027221 */ /* 0x000fe80000010000 */
[----:B------:R-:W-:Y:S01]  /*8e40*/  FADD.FTZ R2, R155, R2 ;  /* 0x000000029b027221 */ /* 0x000fe20000010000 */
[----:B--2---:R-:W2:Y:S01]  /*8e50*/  LDSM.16.MT88.4 R108, [R102+0x1000] ;  /* 0x00100000666c783b */ /* 0x004ea20000004200 */
[----:B---3--:R-:W-:Y:S01]  /*8e60*/  FADD.FTZ R0, R150, R0 ;  /* 0x0000000096007221 */ /* 0x008fe20000010000 */
        /* <DEDUP_REMOVED lines=41> */
[C---:B------:R-:W-:Y:S08]  /*9100*/  HMMA.16816.F32.BF16 R88, R104.reuse, R110, R88 ;  /* 0x0000006e6858723c */ /* 0x040ff00000041858 */
[C---:B------:R-:W-:Y:S04]  /*9110*/  HMMA.16816.F32.BF16 R92, R104.reuse, R116, R92 ;  /* 0x00000074685c723c */ /* 0x040fe8000004185c */
[--C-:B-1----:R-:W-:Y:S04]  /*9120*/  FFMA.FTZ R112, R183, c[0x0][0x2d0], -R142.reuse ;  /* 0x0000b400b7707a23 */ /* 0x102fe8000001088e */
[----:B------:R-:W-:Y:S01]  /*9130*/  HMMA.16816.F32.BF16 R96, R104, R118, R96 ;  /* 0x000000766860723c */ /* 0x000fe20000041860 */
[----:B------:R1:W2:Y:S03]  /*9140*/  MUFU.EX2 R145, R112 ;  /* 0x0000007000917308 */ /* 0x0002a60000000800 */
[--C-:B-1----:R-:W-:Y:S01]  /*9150*/  FFMA.FTZ R112, R187, c[0x0][0x2d0], -R142.reuse ;  /* 0x0000b400bb707a23 */ /* 0x102fe2000001088e */
[----:B--2---:R-:W-:Y:S01]  /*9160*/  F2FP.BF16.PACK_AB R137, R145, R143 ;  /* 0x0000008f9189723e */ /* 0x004fe200000010ff */
[----:B------:R-:W-:Y:S05]  /*9170*/  FFMA.FTZ R142, R191, c[0x0][0x2d0], -R142 ;  /* 0x0000b400bf8e7a23 */ /* 0x000fea000001088e */
[----:B------:R1:W-:Y:S10]  /*9180*/  MUFU.EX2 R141, R112 ;  /* 0x00000070008d7308 */ /* 0x0003f40000000800 */
[----:B------:R-:W2:Y:S01]  /*9190*/  MUFU.EX2 R142, R142 ;  /* 0x0000008e008e7308 */ /* 0x000ea20000000800 */
[----:B-1----:R-:W1:Y:S01]  /*91a0*/  LDSM.16.MT88.4 R112, [R102+0x1800] ;  /* 0x001800006670783b */ /* 0x002e620000004200 */
[----:B--2---:R-:W-:Y:S07]  /*91b0*/  F2FP.BF16.PACK_AB R139, R142, R141 ;  /* 0x0000008d8e8b723e */ /* 0x004fee00000010ff */
        /* <DEDUP_REMOVED lines=8> */
[C---:B------:R-:W-:Y:S01]  /*9240*/  HMMA.16816.F32.BF16 R120, R136.reuse, R124, R20 ;  /* 0x0000007c8878723c */ /* 0x040fe20000041814 */
[----:B------:R-:W-:Y:S07]  /*9250*/  LDSM.16.MT88.4 R20, [R140+0x5800] ;  /* 0x005800008c14783b */ /* 0x000fee0000004200 */
        /* <DEDUP_REMOVED lines=8> */
[----:B------:R2:W5:Y:S07]  /*92e0*/  LDSM.16.MT88.4 R8, [R3+0x5800] ;  /* 0x005800000308783b */ /* 0x00056e0000004200 */
[C---:B---3--:R-:W-:Y:S08]  /*92f0*/  HMMA.16816.F32.BF16 R52, R136.reuse, R12, R52 ;  /* 0x0000000c8834723c */ /* 0x048ff00000041834 */
[C---:B------:R-:W-:Y:S08]  /*9300*/  HMMA.16816.F32.BF16 R56, R136.reuse, R14, R56 ;  /* 0x0000000e8838723c */ /* 0x040ff00000041838 */
[C---:B----4-:R-:W-:Y:S04]  /*9310*/  HMMA.16816.F32.BF16 R60, R136.reuse, R16, R60 ;  /* 0x00000010883c723c */ /* 0x050fe8000004183c */
[----:B--2---:R-:W-:Y:S02]  /*9320*/  FADD.FTZ R3, R149, R0 ;  /* 0x0000000095037221 */ /* 0x004fe40000010000 */
        /* <DEDUP_REMOVED lines=16> */
[C---:B-----5:R-:W-:Y:S08]  /*9430*/  HMMA.16816.F32.BF16 R84, R136.reuse, R8, R84 ;  /* 0x000000088854723c */ /* 0x060ff00000041854 */
        /* <DEDUP_REMOVED lines=10> */
[C---:B------:R-:W-:Y:S01]  /*94e0*/  IMAD.SHL.U32 R18, R201.reuse, 0x2, RZ ;  /* 0x00000002c9127824 */ /* 0x040fe200078e00ff */
[----:B------:R-:W-:Y:S01]  /*94f0*/  IADD3 R2, R2, -0x80, RZ ;  /* 0xffffff8002027810 */ /* 0x000fe20007ffe0ff */
[----:B------:R-:W-:Y:S01]  /*9500*/  IMAD.SHL.U32 R17, R200, 0x2, RZ ;  /* 0x00000002c8117824 */ /* 0x000fe200078e00ff */
        /* <DEDUP_REMOVED lines=31> */
.L_x_2808:
[----:B------:R-:W-:-:S05]  /*9700*/  BRA.DIV ~URZ, `(.L_x_2714) ;  /* 0x000093827f007947 */ /* 0x000fca000b800000 */
[----:B------:R-:W3:Y:S01]  /*9710*/  SHFL.IDX PT, R2, R12, RZ, 0x181f ;  /* 0x00181fff0c027589 */ /* 0x000ee200000e0000 */
[----:B------:R-:W-:Y:S01]  /*9720*/  ISETP.GE.AND P5, PT, R192, c[0x0][0x1d4], PT ;  /* 0x00007500c0007a0c */ /* 0x000fe20003fa6270 */
[----:B------:R-:W-:Y:S01]  /*9730*/  IMAD R0, R198, 0x6000, R223 ;  /* 0x00006000c6007824 */ /* 0x000fe200078e02df */
[----:B------:R-:W-:Y:S02]  /*9740*/  ISETP.GE.AND P1, PT, R200, c[0x0][0x1d4], PT ;  /* 0x00007500c8007a0c */ /* 0x000fe40003f26270 */
[C---:B---3--:R-:W-:Y:S02]  /*9750*/  IADD3 R8, P0, R2.reuse, R16, RZ ;  /* 0x0000001002087210 */ /* 0x048fe40007f1e0ff */
[----:B------:R-:W-:Y:S03]  /*9760*/  IADD3 R6, P6, R2, R17, RZ ;  /* 0x0000001102067210 */ /* 0x000fe60007fde0ff */
[C---:B--2---:R-:W-:Y:S01]  /*9770*/  IMAD.X R9, R4.reuse, 0x1, R13, P0 ;  /* 0x0000000104097824 */ /* 0x044fe200000e060d */
        /* <DEDUP_REMOVED lines=14> */
.L_x_2809:
[----:B--2-4-:R-:W-:Y:S02]  /*9860*/  IADD3 R6, -R10, 0x10, RZ ;  /* 0x000000100a067810 */ /* 0x014fe40007ffe1ff */
[----:B------:R-:W-:Y:S02]  /*9870*/  IADD3 R3, -R11, 0x10, RZ ;  /* 0x000000100b037810 */ /* 0x000fe40007ffe1ff */
[----:B------:R-:W-:Y:S02]  /*9880*/  LOP3.LUT R6, R6, 0xf, RZ, 0xc0, !PT ;  /* 0x0000000f06067812 */ /* 0x000fe400078ec0ff */
[----:B------:R-:W-:Y:S02]  /*9890*/  LOP3.LUT R3, R3, 0xf, RZ, 0xc0, !PT ;  /* 0x0000000f03037812 */ /* 0x000fe400078ec0ff */
[----:B------:R-:W-:Y:S02]  /*98a0*/  IADD3 R7, -R5, 0x10, RZ ;  /* 0x0000001005077810 */ /* 0x000fe40007ffe1ff */
[-C--:B------:R-:W-:Y:S02]  /*98b0*/  IADD3 R6, P6, P5, R6, R2.reuse, R17 ;  /* 0x0000000206067210 */ /* 0x080fe40007dde011 */
[----:B------:R-:W-:Y:S02]  /*98c0*/  IADD3 R8, P1, P0, R3, R2, R16 ;  /* 0x0000000203087210 */ /* 0x000fe4000783e010 */
[----:B------:R-:W-:Y:S02]  /*98d0*/  LOP3.LUT R3, R7, 0xf, RZ, 0xc0, !PT ;  /* 0x0000000f07037812 */ /* 0x000fe400078ec0ff */
        /* <DEDUP_REMOVED lines=13> */
.L_x_2712:
[----:B------:R-:W-:Y:S05]  /*99b0*/  BSYNC B0 ;  /* 0x0000000000007941 */ /* 0x000fea0003800000 */
.L_x_2711:
[C---:B------:R-:W-:Y:S01]  /*99c0*/  ISETP.GT.AND P0, PT, R172.reuse, R208, PT ;  /* 0x000000d0ac00720c */ /* 0x040fe20003f04270 */
[----:B------:R-:W0:Y:S01]  /*99d0*/  LDGDEPBAR ;  /* 0x00000000000079af */ /* 0x000e220000000000 */
[C---:B------:R-:W-:Y:S01]  /*99e0*/  ISETP.GE.AND P1, PT, R161.reuse, 0x1, PT ;  /* 0x00000001a100780c */ /* 0x040fe20003f26270 */
[----:B------:R-:W-:Y:S01]  /*99f0*/  IMAD.MOV.U32 R103, RZ, RZ, R100 ;  /* 0x000000ffff677224 */ /* 0x000fe200078e0064 */
[----:B-1----:R-:W-:Y:S01]  /*9a00*/  IADD3 R0, R161, 0x1, RZ ;  /* 0x00000001a1007810 */ /* 0x002fe20007ffe0ff */
[----:B------:R-:W-:Y:S01]  /*9a10*/  IMAD.MOV.U32 R102, RZ, RZ, R101 ;  /* 0x000000ffff667224 */ /* 0x000fe200078e0065 */
[----:B------:R-:W-:Y:S02]  /*9a20*/  IADD3 R172, R172, -0x1, RZ ;  /* 0xffffffffacac7810 */ /* 0x000fe40007ffe0ff */
[----:B------:R-:W-:Y:S05]  /*9a30*/  SEL R161, R0, RZ, !P1 ;  /* 0x000000ff00a17207 */ /* 0x000fea0004800000 */
[----:B------:R-:W-:-:S05]  /*9a40*/  @P0 BRA `(.L_x_2715) ;  /* 0xffffcc9000000947 */ /* 0x000fca000383ffff */
.L_x_2706:
[----:B------:R-:W-:Y:S01]  /*9a50*/  ISETP.GE.AND P0, PT, R172, R204, PT ;  /* 0x000000ccac00720c */ /* 0x000fe20003f06270 */
[----:B------:R-:W-:Y:S01]  /*9a60*/  IMAD.MOV.U32 R182, RZ, RZ, 0x1f ;  /* 0x0000001fffb67424 */ /* 0x000fe200078e00ff */
[----:B------:R-:W-:-:S11]  /*9a70*/  MOV R181, 0xffffffff ;  /* 0xffffffff00b57802 */ /* 0x000fd60000000f00 */
[----:B------:R-:W-:Y:S05]  /*9a80*/  @!P0 BRA `(.L_x_2716) ;  /* 0x00002ea000008947 */ /* 0x000fea0003800000 */
[----:B------:R-:W-:Y:S02]  /*9a90*/  MOV R102, R100 ;  /* 0x0000006400667202 */ /* 0x000fe40000000f00 */
[----:B------:R-:W-:Y:S02]  /*9aa0*/  MOV R0, R101 ;  /* 0x0000006500007202 */ /* 0x000fe40000000f00 */
.L_x_2726:
        /* <DEDUP_REMOVED lines=43> */
.L_x_2810:
        /* <DEDUP_REMOVED lines=22> */
.L_x_2811:
        /* <DEDUP_REMOVED lines=21> */
.L_x_2718:
[----:B------:R-:W-:Y:S05]  /*a010*/  BSYNC B0 ;  /* 0x0000000000007941 */ /* 0x000fea0003800000 */
.L_x_2717:
        /* <DEDUP_REMOVED lines=25> */
[----:B------:R-:W-:Y:S01]  /*a1b0*/  IMAD.IADD R156, R166, 0x1, R103 ;  /* 0x00000001a69c7824 */ /* 0x000fe200078e0267 */
        /* <DEDUP_REMOVED lines=13> */
[----:B------:R-:W2:Y:S07]  /*a290*/  LDSM.16.M88.4 R136, [R156+0x800] ;  /* 0x000800009c88783b */ /* 0x000eae0000000200 */
        /* <DEDUP_REMOVED lines=149> */
.L_x_2812:
        /* <DEDUP_REMOVED lines=21> */
[--C-:B-1----:R-:W-:Y:S02]  /*ad40*/  FFMA.FTZ R100, R9, c[0x0][0x2d0], -R3.reuse ;  /* 0x0000b40009647a23 */ /* 0x102fe40000010803 */
        /* <DEDUP_REMOVED lines=81> */
[----:B------:R-:W-:Y:S02]  /*b260*/  FFMA.FTZ R159, R31, c[0x0][0x2d0], -R3 ;  /* 0x0000b4001f9f7a23 */ /* 0x000fe40000010803 */
[----:B------:R-:W-:Y:S02]  /*b270*/  FADD.FTZ R3, R12, R4 ;  /* 0x000000040c037221 */ /* 0x000fe40000010000 */
[C---:B------:R-:W-:Y:S01]  /*b280*/  FMUL.FTZ R4, R2.reuse, R104 ;  /* 0x0000006802047220 */ /* 0x040fe20000410000 */
[----:B------:R3:W-:Y:S01]  /*b290*/  MUFU.EX2 R124, R10 ;  /* 0x0000000a007c7308 */ /* 0x0007e20000000800 */
[----:B------:R-:W-:Y:S02]  /*b2a0*/  FADD.FTZ R3, R5, R3 ;  /* 0x0000000305037221 */ /* 0x000fe40000010000 */
        /* <DEDUP_REMOVED lines=9> */
[----:B------:R-:W-:Y:S01]  /*b340*/  FMUL.FTZ R97, R2, R97 ;  /* 0x0000006102617220 */ /* 0x000fe20000410000 */
[----:B------:R-:W-:Y:S01]  /*b350*/  IADD3 R2, R170, R160, RZ ;  /* 0x000000a0aa027210 */ /* 0x000fe20007ffe0ff */
[----:B-1----:R-:W-:Y:S01]  /*b360*/  FFMA.FTZ R6, R0, R202, R14 ;  /* 0x000000ca00067223 */ /* 0x002fe2000001000e */
[----:B------:R-:W-:Y:S01]  /*b370*/  MUFU.EX2 R109, R149 ;  /* 0x00000095006d7308 */ /* 0x000fe20000000800 */
[----:B------:R-:W-:Y:S01]  /*b380*/  FADD.FTZ R3, R137, R3 ;  /* 0x0000000389037221 */ /* 0x000fe20000010000 */
[----:B------:R-:W-:Y:S01]  /*b390*/  IADD3 R102, R168, R2, RZ ;  /* 0x00000002a8667210 */ /* 0x000fe20007ffe0ff */
[----:B------:R-:W1:Y:S01]  /*b3a0*/  LDSM.16.MT88.4 R140, [R2] ;  /* 0x00000000028c783b */ /* 0x000e620000004200 */
[C---:B--2---:R-:W-:Y:S01]  /*b3b0*/  FADD.FTZ R120, R7.reuse, R6 ;  /* 0x0000000607787221 */ /* 0x044fe20000010000 */
[----:B------:R-:W-:Y:S01]  /*b3c0*/  F2FP.BF16.PACK_AB R137, R7, R14 ;  /* 0x0000000e0789723e */ /* 0x000fe200000010ff */
[C---:B------:R-:W-:Y:S02]  /*b3d0*/  FMUL.FTZ R6, R0.reuse, R106 ;  /* 0x0000006a00067220 */ /* 0x040fe40000410000 */
[C---:B------:R-:W-:Y:S02]  /*b3e0*/  FMUL.FTZ R7, R0.reuse, R107 ;  /* 0x0000006b00077220 */ /* 0x040fe40000410000 */
[C---:B---3--:R-:W-:Y:S01]  /*b3f0*/  FMUL.FTZ R10, R0.reuse, R110 ;  /* 0x0000006e000a7220 */ /* 0x048fe20000410000 */
[----:B------:R-:W2:Y:S01]  /*b400*/  LDSM.16.MT88.4 R104, [R102] ;  /* 0x000000006668783b */ /* 0x000ea20000004200 */
[----:B----4-:R-:W-:Y:S01]  /*b410*/  F2FP.BF16.PACK_AB R139, R125, R124 ;  /* 0x0000007c7d8b723e */ /* 0x010fe200000010ff */
[C---:B------:R-:W-:Y:S01]  /*b420*/  FMUL.FTZ R14, R0.reuse, R114 ;  /* 0x00000072000e7220 */ /* 0x040fe20000410000 */
[----:B------:R-:W-:Y:S01]  /*b430*/  MUFU.EX2 R110, R148 ;  /* 0x00000094006e7308 */ /* 0x000fe20000000800 */
[C---:B------:R-:W-:Y:S02]  /*b440*/  FMUL.FTZ R15, R0.reuse, R115 ;  /* 0x00000073000f7220 */ /* 0x040fe40000410000 */
[C---:B------:R-:W-:Y:S02]  /*b450*/  FMUL.FTZ R26, R0.reuse, R126 ;  /* 0x0000007e001a7220 */ /* 0x040fe40000410000 */
[C---:B------:R-:W-:Y:S02]  /*b460*/  FMUL.FTZ R27, R0.reuse, R127 ;  /* 0x0000007f001b7220 */ /* 0x040fe40000410000 */
[C---:B------:R-:W-:Y:S02]  /*b470*/  FMUL.FTZ R34, R0.reuse, R134 ;  /* 0x0000008600227220 */ /* 0x040fe40000410000 */
[----:B------:R-:W-:Y:S01]  /*b480*/  FMUL.FTZ R35, R0, R135 ;  /* 0x0000008700237220 */ /* 0x000fe20000410000 */
        /* <DEDUP_REMOVED lines=11> */
[C---:B-1----:R-:W-:Y:S02]  /*b540*/  HMMA.16816.F32.BF16 R4, R136.reuse, R140, R4 ;  /* 0x0000008c8804723c */ /* 0x042fe40000041804 */
[----:B------:R-:W-:Y:S03]  /*b550*/  MUFU.EX2 R118, R179 ;  /* 0x000000b300767308 */ /* 0x000fe60000000800 */
[C---:B------:R-:W-:Y:S02]  /*b560*/  FMUL.FTZ R39, R0.reuse, R39 ;  /* 0x0000002700277220 */ /* 0x040fe40000410000 */
[C---:B------:R-:W-:Y:S01]  /*b570*/  FMUL.FTZ R42, R0.reuse, R42 ;  /* 0x0000002a002a7220 */ /* 0x040fe20000410000 */
[C---:B------:R-:W-:Y:S04]  /*b580*/  HMMA.16816.F32.BF16 R8, R136.reuse, R142, R8 ;  /* 0x0000008e8808723c */ /* 0x040fe80000041808 */
[----:B------:R-:W-:Y:S01]  /*b590*/  MUFU.EX2 R123, R144 ;  /* 0x00000090007b7308 */ /* 0x000fe20000000800 */
[C---:B------:R-:W-:Y:S02]  /*b5a0*/  FMUL.FTZ R43, R0.reuse, R43 ;  /* 0x0000002b002b7220 */ /* 0x040fe40000410000 */
[C---:B------:R-:W-:Y:S01]  /*b5b0*/  FMUL.FTZ R46, R0.reuse, R46 ;  /* 0x0000002e002e7220 */ /* 0x040fe20000410000 */
[C---:B--2---:R-:W-:Y:S04]  /*b5c0*/  HMMA.16816.F32.BF16 R12, R136.reuse, R104, R12 ;  /* 0x00000068880c723c */ /* 0x044fe8000004180c */
[C---:B------:R-:W-:Y:S02]  /*b5d0*/  FMUL.FTZ R47, R0.reuse, R47 ;  /* 0x0000002f002f7220 */ /* 0x040fe40000410000 */
[----:B------:R-:W-:Y:S01]  /*b5e0*/  MUFU.EX2 R122, R146 ;  /* 0x00000092007a7308 */ /* 0x000fe20000000800 */
[C---:B------:R-:W-:Y:S01]  /*b5f0*/  FMUL.FTZ R50, R0.reuse, R50 ;  /* 0x0000003200327220 */ /* 0x040fe20000410000 */
[C---:B------:R-:W-:Y:S04]  /*b600*/  HMMA.16816.F32.BF16 R16, R136.reuse, R106, R16 ;  /* 0x0000006a8810723c */ /* 0x040fe80000041810 */
[C---:B------:R-:W-:Y:S02]  /*b610*/  FMUL.FTZ R51, R0.reuse, R51 ;  /* 0x0000003300337220 */ /* 0x040fe40000410000 */
[C---:B------:R-:W-:Y:S02]  /*b620*/  FMUL.FTZ R54, R0.reuse, R54 ;  /* 0x0000003600367220 */ /* 0x040fe40000410000 */
[----:B------:R-:W1:Y:S01]  /*b630*/  MUFU.EX2 R148, R147 ;  /* 0x0000009300947308 */ /* 0x000e620000000800 */
[C---:B------:R-:W-:Y:S03]  /*b640*/  FMUL.FTZ R55, R0.reuse, R55 ;  /* 0x0000003700377220 */ /* 0x040fe60000410000 */
[C---:B------:R-:W-:Y:S02]  /*b650*/  FMUL.FTZ R58, R0.reuse, R58 ;  /* 0x0000003a003a7220 */ /* 0x040fe40000410000 */
[C---:B------:R-:W-:Y:S02]  /*b660*/  FMUL.FTZ R59, R0.reuse, R59 ;  /* 0x0000003b003b7220 */ /* 0x040fe40000410000 */
[C---:B------:R-:W-:Y:S02]  /*b670*/  FMUL.FTZ R62, R0.reuse, R62 ;  /* 0x0000003e003e7220 */ /* 0x040fe40000410000 */
        /* <DEDUP_REMOVED lines=33> */
[----:B------:R-:W-:Y:S01]  /*b890*/  LDSM.16.MT88.4 R132, [R3+0x1800] ;  /* 0x001800000384783b */ /* 0x000fe20000004200 */
[----:B------:R-:W-:Y:S01]  /*b8a0*/  F2FP.BF16.PACK_AB R109, R123, R121 ;  /* 0x000000797b6d723e */ /* 0x000fe200000010ff */
[----:B------:R-:W-:Y:S07]  /*b8b0*/  FADD.FTZ R103, R113, R103 ;  /* 0x0000006771677221 */ /* 0x000fee0000010000 */
[----:B------:R-:W3:Y:S10]  /*b8c0*/  MUFU.EX2 R142, R159 ;  /* 0x0000009f008e7308 */ /* 0x000ef40000000800 */
[----:B------:R-:W-:Y:S01]  /*b8d0*/  MUFU.EX2 R141, R175 ;  /* 0x000000af008d7308 */ /* 0x000fe20000000800 */
[----:B--2---:R-:W-:Y:S04]  /*b8e0*/  FADD.FTZ R103, R112, R103 ;  /* 0x0000006770677221 */ /* 0x004fe80000010000 */
[----:B------:R-:W-:Y:S05]  /*b8f0*/  FADD.FTZ R103, R117, R103 ;  /* 0x0000006775677221 */ /* 0x000fea0000010000 */
[----:B------:R-:W2:Y:S01]  /*b900*/  MUFU.EX2 R140, R180 ;  /* 0x000000b4008c7308 */ /* 0x000ea20000000800 */
        /* <DEDUP_REMOVED lines=33> */
[----:B--2---:R-:W-:Y:S01]  /*bb20*/  F2FP.BF16.PACK_AB R139, R140, R141 ;  /* 0x0000008d8c8b723e */ /* 0x004fe200000010ff */
        /* <DEDUP_REMOVED lines=51> */
[C---:B--2---:R-:W-:Y:S01]  /*be60*/  HMMA.16816.F32.BF16 R12, R104.reuse, R112, R12 ;  /* 0x00000070680c723c */ /* 0x044fe2000004180c */
[----:B------:R-:W-:Y:S07]  /*be70*/  LDSM.16.MT88.4 R116, [R102+0x1800] ;  /* 0x001800006674783b */ /* 0x000fee0000004200 */
        /* <DEDUP_REMOVED lines=29> */
[----:B------:R-:W-:Y:S03]  /*c050*/  LDSM.16.MT88.4 R124, [R0+0x1800] ;  /* 0x00180000007c783b */ /* 0x000fe60000004200 */
[----:B------:R-:W-:Y:S04]  /*c060*/  FADD.FTZ R108, R121, R108 ;  /* 0x0000006c796c7221 */ /* 0x000fe80000010000 */
[C---:B--2---:R-:W-:Y:S04]  /*c070*/  HMMA.16816.F32.BF16 R92, R104.reuse, R112, R92 ;  /* 0x00000070685c723c */ /* 0x044fe8000004185c */
[----:B------:R-:W-:Y:S02]  /*c080*/  FADD.FTZ R120, R123, R108 ;  /* 0x0000006c7b787221 */ /* 0x000fe40000010000 */
[----:B------:R-:W1:Y:S02]  /*c090*/  LDSM.16.MT88.4 R108, [R2+0x1800] ;  /* 0x00180000026c783b */ /* 0x000e640000004200 */
[----:B------:R-:W-:Y:S04]  /*c0a0*/  HMMA.16816.F32.BF16 R96, R104, R114, R96 ;  /* 0x000000726860723c */ /* 0x000fe80000041860 */
[----:B------:R-:W-:Y:S04]  /*c0b0*/  FADD.FTZ R103, R122, R120 ;  /* 0x000000787a677221 */ /* 0x000fe80000010000 */
[C---:B-1----:R-:W-:Y:S01]  /*c0c0*/  HMMA.16816.F32.BF16 R104, R136.reuse, R108, R4 ;  /* 0x0000006c8868723c */ /* 0x042fe20000041804 */
[----:B------:R-:W1:Y:S07]  /*c0d0*/  LDSM.16.MT88.4 R4, [R2+0x3800] ;  /* 0x003800000204783b */ /* 0x000e6e0000004200 */
[C---:B------:R-:W-:Y:S01]  /*c0e0*/  HMMA.16816.F32.BF16 R108, R136.reuse, R110, R8 ;  /* 0x0000006e886c723c */ /* 0x040fe20000041808 */
[----:B------:R-:W2:Y:S07]  /*c0f0*/  LDSM.16.MT88.4 R8, [R102+0x3800] ;  /* 0x003800006608783b */ /* 0x000eae0000004200 */
[C---:B------:R-:W-:Y:S01]  /*c100*/  HMMA.16816.F32.BF16 R112, R136.reuse, R116, R12 ;  /* 0x000000748870723c */ /* 0x040fe2000004180c */
[----:B------:R-:W3:Y:S07]  /*c110*/  LDSM.16.MT88.4 R12, [R0+0x3800] ;  /* 0x00380000000c783b */ /* 0x000eee0000004200 */
[C---:B------:R-:W-:Y:S01]  /*c120*/  HMMA.16816.F32.BF16 R116, R136.reuse, R118, R16 ;  /* 0x000000768874723c */ /* 0x040fe20000041810 */
[----:B------:R-:W-:Y:S07]  /*c130*/  LDSM.16.MT88.4 R16, [R102+0x5800] ;  /* 0x005800006610783b */ /* 0x000fee0000004200 */
[C---:B------:R-:W-:Y:S01]  /*c140*/  HMMA.16816.F32.BF16 R120, R136.reuse, R124, R20 ;  /* 0x0000007c8878723c */ /* 0x040fe20000041814 */
[----:B------:R4:W-:Y:S07]  /*c150*/  LDSM.16.MT88.4 R20, [R0+0x5800] ;  /* 0x005800000014783b */ /* 0x0009ee0000004200 */
[C---:B------:R-:W-:Y:S08]  /*c160*/  HMMA.16816.F32.BF16 R124, R136.reuse, R126, R24 ;  /* 0x0000007e887c723c */ /* 0x040ff00000041818 */
[C---:B------:R-:W-:Y:S08]  /*c170*/  HMMA.16816.F32.BF16 R128, R136.reuse, R132, R28 ;  /* 0x000000848880723c */ /* 0x040ff0000004181c */
[C---:B------:R-:W-:Y:S04]  /*c180*/  HMMA.16816.F32.BF16 R132, R136.reuse, R134, R32 ;  /* 0x000000868884723c */ /* 0x040fe80000041820 */
[----:B----4-:R-:W-:Y:S04]  /*c190*/  FADD.FTZ R0, R148, R103 ;  /* 0x0000006794007221 */ /* 0x010fe80000010000 */
[C---:B-1----:R-:W-:Y:S04]  /*c1a0*/  HMMA.16816.F32.BF16 R36, R136.reuse, R4, R36 ;  /* 0x000000048824723c */ /* 0x042fe80000041824 */
[----:B------:R-:W-:Y:S04]  /*c1b0*/  FADD.FTZ R0, R146, R0 ;  /* 0x0000000092007221 */ /* 0x000fe80000010000 */
[C---:B------:R-:W-:Y:S01]  /*c1c0*/  HMMA.16816.F32.BF16 R40, R136.reuse, R6, R40 ;  /* 0x000000068828723c */ /* 0x040fe20000041828 */
[----:B------:R-:W1:Y:S03]  /*c1d0*/  LDSM.16.MT88.4 R4, [R3+0x3800] ;  /* 0x003800000304783b */ /* 0x000e660000004200 */
[----:B------:R-:W-:Y:S04]  /*c1e0*/  FADD.FTZ R0, R147, R0 ;  /* 0x0000000093007221 */ /* 0x000fe80000010000 */
[C---:B--2---:R-:W-:Y:S04]  /*c1f0*/  HMMA.16816.F32.BF16 R44, R136.reuse, R8, R44 ;  /* 0x00000008882c723c */ /* 0x044fe8000004182c */
[----:B------:R-:W-:Y:S04]  /*c200*/  FADD.FTZ R0, R144, R0 ;  /* 0x0000000090007221 */ /* 0x000fe80000010000 */
[C---:B------:R-:W-:Y:S01]  /*c210*/  HMMA.16816.F32.BF16 R48, R136.reuse, R10, R48 ;  /* 0x0000000a8830723c */ /* 0x040fe20000041830 */
[----:B------:R2:W4:Y:S03]  /*c220*/  LDSM.16.MT88.4 R8, [R2+0x5800] ;  /* 0x005800000208783b */ /* 0x0005260000004200 */
[----:B------:R-:W-:Y:S04]  /*c230*/  FADD.FTZ R0, R145, R0 ;  /* 0x0000000091007221 */ /* 0x000fe80000010000 */
[C---:B---3--:R-:W-:Y:S04]  /*c240*/  HMMA.16816.F32.BF16 R52, R136.reuse, R12, R52 ;  /* 0x0000000c8834723c */ /* 0x048fe80000041834 */
[----:B------:R-:W-:Y:S04]  /*c250*/  FADD.FTZ R0, R143, R0 ;  /* 0x000000008f007221 */ /* 0x000fe80000010000 */
[C---:B------:R-:W-:Y:S01]  /*c260*/  HMMA.16816.F32.BF16 R56, R136.reuse, R14, R56 ;  /* 0x0000000e8838723c */ /* 0x040fe20000041838 */
[----:B------:R-:W3:Y:S03]  /*c270*/  LDSM.16.MT88.4 R12, [R3+0x5800] ;  /* 0x00580000030c783b */ /* 0x000ee60000004200 */
[----:B------:R-:W-:Y:S01]  /*c280*/  FADD.FTZ R0, R142, R0 ;  /* 0x000000008e007221 */ /* 0x000fe20000010000 */
[----:B--2---:R-:W-:Y:S03]  /*c290*/  IADD3 R2, R172, -0x2, RZ ;  /* 0xfffffffeac027810 */ /* 0x004fe60007ffe0ff */
        /* <DEDUP_REMOVED lines=19> */
[C---:B------:R-:W-:Y:S01]  /*c3d0*/  IMAD.SHL.U32 R18, R201.reuse, 0x2, RZ ;  /* 0x00000002c9127824 */ /* 0x040fe200078e00ff */
[----:B------:R-:W-:Y:S01]  /*c3e0*/  IADD3 R2, R2, -0x80, R207 ;  /* 0xffffff8002027810 */ /* 0x000fe20007ffe0cf */
[----:B------:R-:W-:Y:S01]  /*c3f0*/  IMAD.SHL.U32 R17, R200, 0x2, RZ ;  /* 0x00000002c8117824 */ /* 0x000fe200078e00ff */
        /* <DEDUP_REMOVED lines=30> */
.L_x_2813:
        /* <DEDUP_REMOVED lines=21> */
.L_x_2814:
[----:B--23--:R-:W-:Y:S02]  /*c730*/  IADD3 R3, -R5, 0x10, RZ ;  /* 0x0000001005037810 */ /* 0x00cfe40007ffe1ff */
[----:B------:R-:W-:Y:S02]  /*c740*/  IADD3 R6, -R10, 0x10, RZ ;  /* 0x000000100a067810 */ /* 0x000fe40007ffe1ff */
[----:B------:R-:W-:Y:S02]  /*c750*/  LOP3.LUT R3, R3, 0xf, RZ, 0xc0, !PT ;  /* 0x0000000f03037812 */ /* 0x000fe400078ec0ff */
[----:B------:R-:W-:Y:S02]  /*c760*/  IADD3 R9, -R7, 0x10, RZ ;  /* 0x0000001007097810 */ /* 0x000fe40007ffe1ff */
[----:B------:R-:W-:Y:S02]  /*c770*/  IADD3 R8, P5, P4, R3, R2, R16 ;  /* 0x0000000203087210 */ /* 0x000fe40007cbe010 */
[----:B------:R-:W-:Y:S02]  /*c780*/  ISETP.NE.U32.AND P6, PT, R5, RZ, PT ;  /* 0x000000ff0500720c */ /* 0x000fe40003fc5070 */
[----:B------:R-:W-:Y:S02]  /*c790*/  LOP3.LUT R6, R6, 0xf, RZ, 0xc0, !PT ;  /* 0x0000000f06067812 */ /* 0x000fe400078ec0ff */
[----:B------:R-:W-:Y:S02]  /*c7a0*/  LOP3.LUT R3, R9, 0xf, RZ, 0xc0, !PT ;  /* 0x0000000f09037812 */ /* 0x000fe400078ec0ff */
[----:B------:R-:W-:Y:S02]  /*c7b0*/  IADD3.X R9, RZ, R4, R13, P5, P4 ;  /* 0x00000004ff097210 */ /* 0x000fe40002fe840d */
[----:B------:R-:W-:Y:S02]  /*c7c0*/  ISETP.NE.U32.AND P5, PT, R10, RZ, PT ;  /* 0x000000ff0a00720c */ /* 0x000fe40003fa5070 */
[----:B------:R-:W-:Y:S02]  /*c7d0*/  IADD3 R6, P1, P0, R6, R2, R17 ;  /* 0x0000000206067210 */ /* 0x000fe4000783e011 */
[----:B------:R-:W-:Y:S01]  /*c7e0*/  ISETP.NE.U32.AND P4, PT, R7, RZ, PT ;  /* 0x000000ff0700720c */ /* 0x000fe20003f85070 */
[----:B------:R-:W-:Y:S01]  /*c7f0*/  @!PT LDS RZ, [RZ] ;  /* 0x00000000fffff984 */ /* 0x000fe20000000800 */
[----:B------:R-:W-:Y:S01]  /*c800*/  @!PT LDS RZ, [RZ] ;  /* 0x00000000fffff984 */ /* 0x000fe20000000800 */
[----:B------:R-:W-:Y:S01]  /*c810*/  @!PT LDS RZ, [RZ] ;  /* 0x00000000fffff984 */ /* 0x000fe20000000800 */
[----:B------:R1:W-:Y:S01]  /*c820*/  LDGSTS.E.BYPASS.LTC128B.128.ZFILL [R0+0x1000], [R8.64], P6 ;  /* 0x0100000008007fae */ /* 0x0003e2000b141d48 */
[----:B------:R-:W-:Y:S02]  /*c830*/  IADD3.X R7, RZ, R4, R14, P1, P0 ;  /* 0x00000004ff077210 */ /* 0x000fe40000fe040e */
[----:B------:R-:W-:Y:S04]  /*c840*/  IADD3 R2, P1, P0, R3, R2, R18 ;  /* 0x0000000203027210 */ /* 0x000fe8000783e012 */
[----:B------:R-:W-:Y:S01]  /*c850*/  IADD3.X R3, RZ, R4, R15, P1, P0 ;  /* 0x00000004ff037210 */ /* 0x000fe20000fe040f */
[----:B------:R1:W-:Y:S04]  /*c860*/  LDGSTS.E.BYPASS.LTC128B.128.ZFILL [R0+0x3000], [R6.64], P5 ;  /* 0x0300000006007fae */ /* 0x0003e8000a941d48 */
[----:B------:R1:W-:Y:S04]  /*c870*/  LDGSTS.E.BYPASS.LTC128B.128.ZFILL [R0+0x5000], [R2.64], P4 ;  /* 0x0500000002007fae */ /* 0x0003e8000a141d48 */
.L_x_2723:
[----:B------:R-:W-:Y:S05]  /*c880*/  BSYNC B0 ;  /* 0x0000000000007941 */ /* 0x000fea0003800000 */
.L_x_2722:
        /* <DEDUP_REMOVED lines=10> */
.L_x_2716:
[----:B------:R-:W-:Y:S05]  /*c930*/  BRA.DIV ~URZ, `(.L_x_2727) ;  /* 0x000069827f007947 */ /* 0x000fea000b800000 */
[----:B------:R1:W2:Y:S02]  /*c940*/  SHFL.BFLY PT, R0, R203, 0x2, 0x1f ;  /* 0x0c401f00cb007f89 */ /* 0x0002a400000e0000 */
.L_x_2815:
[----:B--2---:R-:W-:Y:S01]  /*c950*/  FADD.FTZ R0, R0, R203 ;  /* 0x000000cb00007221 */ /* 0x004fe20000010000 */
[----:B------:R-:W-:Y:S05]  /*c960*/  BRA.DIV ~URZ, `(.L_x_2728) ;  /* 0x000069b27f007947 */ /* 0x000fea000b800000 */
[----:B------:R-:W2:Y:S04]  /*c970*/  SHFL.BFLY PT, R2, R202, 0x2, 0x1f ;  /* 0x0c401f00ca027f89 */ /* 0x000ea800000e0000 */
[----:B------:R-:W3:Y:S01]  /*c980*/  SHFL.BFLY PT, R5, R0, 0x1, 0x1f ;  /* 0x0c201f0000057f89 */ /* 0x000ee200000e0000 */
[----:B--2---:R-:W-:-:S02]  /*c990*/  FADD.FTZ R4, R2, R202 ;  /* 0x000000ca02047221 */ /* 0x004fc40000010000 */
[----:B---3--:R-:W-:-:S03]  /*c9a0*/  FADD.FTZ R0, R0, R5 ;  /* 0x0000000500007221 */ /* 0x008fc60000010000 */
[----:B------:R2:W3:Y:S04]  /*c9b0*/  SHFL.BFLY PT, R3, R4, 0x1, 0x1f ;  /* 0x0c201f0004037f89 */ /* 0x0004e800000e0000 */
.L_x_2816:
        /* <DEDUP_REMOVED lines=74> */
[C---:B------:R-:W-:Y:S02]  /*ce60*/  FMUL.FTZ R123, R0.reuse, R127 ;  /* 0x0000007f007b7220 */ /* 0x040fe40000410000 */
[C---:B------:R-:W-:Y:S02]  /*ce70*/  FMUL.FTZ R110, R0.reuse, R130 ;  /* 0x00000082006e7220 */ /* 0x040fe40000410000 */
[----:B------:R-:W-:Y:S02]  /*ce80*/  FMUL.FTZ R111, R0, R131 ;  /* 0x00000083006f7220 */ /* 0x000fe40000410000 */
[----:B-----5:R-:W-:Y:S02]  /*ce90*/  @P0 FMUL.FTZ R2, R2, 0.69314718246459960938 ;  /* 0x3f31721802020820 */ /* 0x020fe40000410000 */
        /* <DEDUP_REMOVED lines=39> */
.L_x_2681:
        /* <DEDUP_REMOVED lines=17> */
.L_x_2730:
[----:B------:R-:W-:Y:S05]  /*d220*/  BSYNC B0 ;  /* 0x0000000000007941 */ /* 0x000fea0003800000 */
.L_x_2729:
        /* <DEDUP_REMOVED lines=8> */
[----:B------:R-:W4:Y:S01]  /*d2b0*/  LDL R6, [R1] ;  /* 0x0000000001067983 */ /* 0x000f220000100800 */
        /* <DEDUP_REMOVED lines=27> */
[----:B--2---:R1:W-:Y:S04]  /*d470*/  STS [R8], R3 ;  /* 0x0000000308007388 */ /* 0x0043e80000000800 */
[----:B------:R2:W-:Y:S04]  /*d480*/  STS [R8+0x400], R0 ;  /* 0x0004000008007388 */ /* 0x0005e80000000800 */
[----:B---3--:R3:W-:Y:S01]  /*d490*/  STS [R5], R2 ;  /* 0x0000000205007388 */ /* 0x0087e20000000800 */
[----:B-1----:R-:W-:-:S02]  /*d4a0*/  F2FP.BF16.PACK_AB R3, R123, R122 ;  /* 0x0000007a7b03723e */ /* 0x002fc400000010ff */
[----:B--2---:R-:W-:-:S03]  /*d4b0*/  F2FP.BF16.PACK_AB R0, R113, R112 ;  /* 0x000000707100723e */ /* 0x004fc600000010ff */
[----:B------:R1:W-:Y:S01]  /*d4c0*/  STS [R5+0x400], R3 ;  /* 0x0004000305007388 */ /* 0x0003e20000000800 */
[----:B---3--:R-:W-:-:S03]  /*d4d0*/  F2FP.BF16.PACK_AB R2, R111, R110 ;  /* 0x0000006e6f02723e */ /* 0x008fc600000010ff */
        /* <DEDUP_REMOVED lines=67> */
[----:B------:R2:W-:Y:S01]  /*d910*/  STS [R7+0x8400], R2 ;  /* 0x0084000207007388 */ /* 0x0005e20000000800 */
[----:B-1----:R-:W-:-:S05]  /*d920*/  F2FP.BF16.PACK_AB R0, R25, R24 ;  /* 0x000000181900723e */ /* 0x002fca00000010ff */
[----:B------:R-:W-:Y:S04]  /*d930*/  STS [R6+0x8000], R0 ;  /* 0x0080000006007388 */ /* 0x000fe80000000800 */
[----:B------:R1:W-:Y:S04]  /*d940*/  STS [R6+0x8400], R3 ;  /* 0x0084000306007388 */ /* 0x0003e80000000800 */
[----:B------:R-:W-:Y:S01]  /*d950*/  BAR.SYNC.DEFER_BLOCKING 0x1, 0x100 ;  /* 0x0044000000007b1d */ /* 0x000fe20000010000 */
[----:B--2---:R-:W-:Y:S01]  /*d960*/  IADD3 R2, P1, R232, c[0x0][0x500], RZ ;  /* 0x00014000e8027a10 */ /* 0x004fe20007f3e0ff */
[----:B-1----:R-:W-:-:S03]  /*d970*/  IMAD.MOV.U32 R6, RZ, RZ, RZ ;  /* 0x000000ffff067224 */ /* 0x002fc600078e00ff */
[----:B------:R-:W-:Y:S02]  /*d980*/  IADD3.X R3, R233, c[0x0][0x504], RZ, P1, !PT ;  /* 0x00014100e9037a10 */ /* 0x000fe40000ffe4ff */
        /* <DEDUP_REMOVED lines=9> */
.L_x_2733:
[----:B--2---:R-:W2:Y:S01]  /*da20*/  LDL R2, [R1+0x14] ;  /* 0x0000140001027983 */ /* 0x004ea20000100800 */
[----:B------:R-:W-:Y:S01]  /*da30*/  IMAD.MOV.U32 R9, RZ, RZ, 0x368 ;  /* 0x00000368ff097424 */ /* 0x000fe200078e00ff */
[----:B------:R-:W-:Y:S01]  /*da40*/  ISETP.GT.AND P3, PT, R4, 0x1, PT ;  /* 0x000000010400780c */ /* 0x000fe20003f64270 */
[----:B------:R-:W-:Y:S01]  /*da50*/  IMAD.MOV.U32 R0, RZ, RZ, c[0x0][0x4e8] ;  /* 0x00013a00ff007624 */ /* 0x000fe200078e00ff */
[----:B------:R-:W3:Y:S01]  /*da60*/  LDL R29, [R1+0x18] ;  /* 0x00001800011d7983 */ /* 0x000ee20000100800 */
[----:B------:R-:W-:-:S02]  /*da70*/  ISETP.NE.U32.AND P0, PT, RZ, c[0x0][0x500], PT ;  /* 0x00014000ff007a0c */ /* 0x000fc40003f05070 */
[----:B------:R-:W-:Y:S02]  /*da80*/  SEL R9, R9, 0x328, P3 ;  /* 0x0000032809097807 */ /* 0x000fe40001800000 */
[----:B------:R-:W-:Y:S02]  /*da90*/  ISETP.NE.AND P2, PT, R0, 0x1, PT ;  /* 0x000000010000780c */ /* 0x000fe40003f45270 */
[----:B------:R-:W1:Y:S01]  /*daa0*/  LDC.64 R4, c[0x0][R9+0x170] ;  /* 0x00005c0009047b82 */ /* 0x000e620000000a00 */
[----:B------:R-:W-:-:S04]  /*dab0*/  ISETP.NE.AND.EX P0, PT, RZ, c[0x0][0x504], PT, P0 ;  /* 0x00014100ff007a0c */ /* 0x000fc80003f05300 */
[----:B------:R-:W-:-:S03]  /*dac0*/  SEL R7, R230, RZ, !P0 ;  /* 0x000000ffe6077207 */ /* 0x000fc60004000000 */
[----:B------:R-:W4:Y:S08]  /*dad0*/  LDC.64 R14, c[0x0][R9+0x168] ;  /* 0x00005a00090e7b82 */ /* 0x000f300000000a00 */
[----:B------:R4:W2:Y:S08]  /*dae0*/  LDC.64 R18, c[0x0][R9+0x178] ;  /* 0x00005e0009127b82 */ /* 0x0008b00000000a00 */
[----:B------:R4:W2:Y:S01]  /*daf0*/  LDC.64 R20, c[0x0][R9+0x160] ;  /* 0x0000580009147b82 */ /* 0x0008a20000000a00 */
[----:B------:R-:W-:Y:S01]  /*db00*/  LOP3.LUT R11, R226, 0xffff, RZ, 0xc0, !PT ;  /* 0x0000ffffe20b7812 */ /* 0x000fe200078ec0ff */
[----:B------:R-:W4:Y:S01]  /*db10*/  S2R R30, SR_TID.X ;  /* 0x00000000001e7919 */ /* 0x000f220000002100 */
[----:B-1----:R-:W-:-:S03]  /*db20*/  IMAD R0, R5, R7, RZ ;  /* 0x0000000705007224 */ /* 0x002fc600078e02ff */
[----:B----4-:R-:W-:Y:S01]  /*db30*/  IMAD R9, R15, R11, RZ ;  /* 0x0000000b0f097224 */ /* 0x010fe200078e02ff */
[----:B------:R-:W-:-:S04]  /*db40*/  SHF.R.S32.HI R23, RZ, 0x1f, R30 ;  /* 0x0000001fff177819 */ /* 0x000fc8000001141e */
[----:B------:R-:W-:-:S04]  /*db50*/  LEA.HI R23, R23, R30, RZ, 0x5 ;  /* 0x0000001e17177211 */ /* 0x000fc800078f28ff */
[----:B------:R-:W-:-:S05]  /*db60*/  LOP3.LUT R23, R23, 0xffffffe0, RZ, 0xc0, !PT ;  /* 0xffffffe017177812 */ /* 0x000fca00078ec0ff */
[----:B------:R-:W-:Y:S02]  /*db70*/  IMAD.IADD R23, R30, 0x1, -R23 ;  /* 0x000000011e177824 */ /* 0x000fe400078e0a17 */
[----:B--2---:R-:W-:Y:S01]  /*db80*/  IMAD.IADD R13, R2, 0x1, R225 ;  /* 0x00000001020d7824 */ /* 0x004fe200078e02e1 */
[----:B------:R-:W-:-:S03]  /*db90*/  SEL R2, R237, RZ, !P0 ;  /* 0x000000ffed027207 */ /* 0x000fc60004000000 */
[----:B------:R-:W-:-:S04]  /*dba0*/  @P2 IMAD.HI.U32 R8, R13, c[0x0][0x4ec], RZ ;  /* 0x00013b000d082a27 */ /* 0x000fc800078e00ff */
[C---:B------:R-:W-:Y:S02]  /*dbb0*/  IMAD R10, R4.reuse, R2, R0 ;  /* 0x00000002040a7224 */ /* 0x040fe400078e0200 */
[----:B------:R-:W-:-:S04]  /*dbc0*/  IMAD.WIDE.U32 R2, R4, R7, RZ ;  /* 0x0000000704027225 */ /* 0x000fc800078e00ff */
[----:B------:R-:W-:-:S04]  /*dbd0*/  IMAD.WIDE.U32 R4, R14, R11, RZ ;  /* 0x0000000b0e047225 */ /* 0x000fc800078e00ff */
[----:B------:R-:W-:Y:S01]  /*dbe0*/  IMAD.MOV.U32 R0, RZ, RZ, R13 ;  /* 0x000000ffff007224 */ /* 0x000fe200078e000d */
[----:B------:R-:W-:Y:S02]  /*dbf0*/  @P2 SHF.R.U32.HI R0, RZ, c[0x0][0x4f0], R8 ;  /* 0x00013c00ff002a19 */ /* 0x000fe40000011608 */
[----:B------:R-:W-:Y:S01]  /*dc00*/  SEL R8, R236, RZ, P3 ;  /* 0x000000ffec087207 */ /* 0x000fe20001800000 */
[----:B------:R-:W-:Y:S01]  /*dc10*/  IMAD.IADD R12, R3, 0x1, R10 ;  /* 0x00000001030c7824 */ /* 0x000fe200078e020a */
[--C-:B-----5:R-:W-:Y:S01]  /*dc20*/  IADD3 R14, P1, P0, R2, R4, R6.reuse ;  /* 0x00000004020e7210 */ /* 0x120fe2000783e006 */
[----:B------:R-:W-:Y:S01]  /*dc30*/  IMAD.IADD R2, R5, 0x1, R9 ;  /* 0x0000000105027824 */ /* 0x000fe200078e0209 */
[----:B------:R-:W-:Y:S01]  /*dc40*/  SHF.R.S32.HI R9, RZ, 0x1f, R6 ;  /* 0x0000001fff097819 */ /* 0x000fe20000011406 */
[----:B------:R-:W-:Y:S02]  /*dc50*/  IMAD R10, R19, R8, RZ ;  /* 0x00000008130a7224 */ /* 0x000fe400078e02ff */
[----:B------:R-:W-:-:S02]  /*dc60*/  IMAD.MOV R3, RZ, RZ, -R0 ;  /* 0x000000ffff037224 */ /* 0x000fc400078e0a00 */
        /* <DEDUP_REMOVED lines=15> */
[----:B------:R-:W-:Y:S02]  /*dd60*/  LEA R0, P0, R2, R4, 0x2 ;  /* 0x0000000402007211 */ /* 0x000fe400078010ff */
[----:B------:R-:W-:-:S04]  /*dd70*/  SEL R5, R5, c[0x0][0x454], P3 ;  /* 0x0001150005057a07 */ /* 0x000fc80001800000 */
[----:B------:R-:W-:Y:S01]  /*dd80*/  LEA.HI.X R3, R2, R5, R3, 0x2, P0 ;  /* 0x0000000502037211 */ /* 0x000fe200000f1403 */
[----:B------:R-:W-:Y:S04]  /*dd90*/  SHFL.IDX PT, R4, R0, RZ, 0x1c1f ;  /* 0x001c1fff00047589 */ /* 0x000fe800000e0000 */
[----:B------:R-:W1:Y:S04]  /*dda0*/  SHFL.IDX PT, R5, R3, RZ, 0x1c1f ;  /* 0x001c1fff03057589 */ /* 0x000e6800000e0000 */
[----:B------:R3:W-:Y:S04]  /*ddb0*/  SHFL.IDX PT, R2, R0, 0x1, 0x1c1f ;  /* 0x003c1f0000027f89 */ /* 0x0007e800000e0000 */
[----:B------:R-:W2:Y:S01]  /*ddc0*/  SHFL.IDX PT, R3, R3, 0x1, 0x1c1f ;  /* 0x003c1f0003037f89 */ /* 0x000ea200000e0000 */
[----:B------:R-:W-:Y:S01]  /*ddd0*/  IMAD R12, R16, c[0x0][0x4e8], RZ ;  /* 0x00013a00100c7a24 */ /* 0x000fe200078e02ff */
[----:B------:R-:W-:Y:S01]  /*dde0*/  LOP3.LUT P0, RZ, R23, 0x3, RZ, 0xc0, !PT ;  /* 0x0000000317ff7812 */ /* 0x000fe2000780c0ff */
        /* <DEDUP_REMOVED lines=9> */
[----:B------:R-:W-:Y:S01]  /*de80*/  IMAD R0, R9, c[0x0][0x3a0], RZ ;  /* 0x0000e80009007a24 */ /* 0x000fe200078e02ff */
[----:B-1----:R-:W-:Y:S01]  /*de90*/  IADD3 R4, R207, R225, RZ ;  /* 0x000000e1cf047210 */ /* 0x002fe20007ffe0ff */
[C---:B------:R-:W-:Y:S01]  /*dea0*/  IMAD.WIDE.U32 R2, R6.reuse, c[0x0][0x3a0], RZ ;  /* 0x0000e80006027a25 */ /* 0x040fe200078e00ff */
[----:B------:R-:W-:Y:S01]  /*deb0*/  SHF.R.S32.HI R5, RZ, 0x1f, R7 ;  /* 0x0000001fff057819 */ /* 0x000fe20000011407 */
[----:B------:R1:W2:Y:S02]  /*dec0*/  LDS.128 R24, [R209+0x80] ;  /* 0x00008000d1187984 */ /* 0x0002a40000000c00 */
[----:B------:R-:W-:Y:S01]  /*ded0*/  IMAD R6, R6, c[0x0][0x3a4], R0 ;  /* 0x0000e90006067a24 */ /* 0x000fe200078e0200 */
[----:B------:R-:W-:Y:S01]  /*dee0*/  MOV R0, R4 ;  /* 0x0000000400007202 */ /* 0x000fe20000000f00 */
[----:B------:R1:W3:Y:S01]  /*def0*/  LDS.128 R40, [R209+0x1080] ;  /* 0x00108000d1287984 */ /* 0x0002e20000000c00 */
[----:B------:R-:W-:-:S02]  /*df00*/  IMAD R5, R5, c[0x0][0x3f0], RZ ;  /* 0x0000fc0005057a24 */ /* 0x000fc400078e02ff */
[----:B------:R-:W-:Y:S01]  /*df10*/  IADD3 R3, R3, R6, RZ ;  /* 0x0000000603037210 */ /* 0x000fe20007ffe0ff */
[----:B------:R-:W-:Y:S01]  /*df20*/  @P2 IMAD.HI.U32 R6, R4, c[0x0][0x4ec], RZ ;  /* 0x00013b0004062a27 */ /* 0x000fe200078e00ff */
[----:B------:R1:W4:Y:S03]  /*df30*/  LDS.128 R52, [R209+0x2080] ;  /* 0x00208000d1347984 */ /* 0x0003260000000c00 */
        /* <DEDUP_REMOVED lines=31> */
.L_x_2817:
[----:B------:R-:W-:Y:S05]  /*e130*/  BRA.DIV ~URZ, `(.L_x_2736) ;  /* 0x000053527f007947 */ /* 0x000fea000b800000 */
[----:B------:R4:W2:Y:S02]  /*e140*/  SHFL.IDX PT, R0, R11, RZ, 0x181f ;  /* 0x00181fff0b007589 */ /* 0x0008a400000e0000 */
.L_x_2818:
        /* <DEDUP_REMOVED lines=19> */
.L_x_2738:
[----:B------:R-:W-:Y:S05]  /*e280*/  BSYNC B0 ;  /* 0x0000000000007941 */ /* 0x000fea0003800000 */
.L_x_2737:
[----:B------:R-:W-:Y:S05]  /*e290*/  BRA.DIV ~URZ, `(.L_x_2739) ;  /* 0x000052627f007947 */ /* 0x000fea000b800000 */
[----:B---3--:R3:W4:Y:S04]  /*e2a0*/  SHFL.IDX PT, R8, R9, 0x1, 0x181f ;  /* 0x00381f0009087f89 */ /* 0x00872800000e0000 */
[----:B--2---:R3:W2:Y:S02]  /*e2b0*/  SHFL.IDX PT, R0, R11, 0x1, 0x181f ;  /* 0x00381f000b007f89 */ /* 0x0046a400000e0000 */
.L_x_2819:
        /* <DEDUP_REMOVED lines=19> */
.L_x_2741:
[----:B------:R-:W-:Y:S05]  /*e3f0*/  BSYNC B0 ;  /* 0x0000000000007941 */ /* 0x000fea0003800000 */
.L_x_2740:
[----:B------:R-:W-:Y:S05]  /*e400*/  BRA.DIV ~URZ, `(.L_x_2742) ;  /* 0x000051c27f007947 */ /* 0x000fea000b800000 */
[----:B----4-:R4:W3:Y:S02]  /*e410*/  SHFL.IDX PT, R8, R9, 0x2, 0x181f ;  /* 0x00581f0009087f89 */ /* 0x0108e400000e0000 */
.L_x_2820:
[----:B------:R-:W-:Y:S05]  /*e420*/  BRA.DIV ~URZ, `(.L_x_2743) ;  /* 0x000052127f007947 */ /* 0x000fea000b800000 */
[----:B--2---:R2:W4:Y:S02]  /*e430*/  SHFL.IDX PT, R0, R11, 0x2, 0x181f ;  /* 0x00581f000b007f89 */ /* 0x00452400000e0000 */
.L_x_2821:
        /* <DEDUP_REMOVED lines=19> */
.L_x_2745:
[----:B------:R-:W-:Y:S05]  /*e570*/  BSYNC B0 ;  /* 0x0000000000007941 */ /* 0x000fea0003800000 */
.L_x_2744:
[----:B------:R-:W-:Y:S05]  /*e580*/  BRA.DIV ~URZ, `(.L_x_2746) ;  /* 0x000051227f007947 */ /* 0x000fea000b800000 */
[----:B---3--:R3:W2:Y:S04]  /*e590*/  SHFL.IDX PT, R6, R9, 0x3, 0x181f ;  /* 0x00781f0009067f89 */ /* 0x0086a800000e0000 */
[----:B----4-:R3:W4:Y:S02]  /*e5a0*/  SHFL.IDX PT, R0, R11, 0x3, 0x181f ;  /* 0x00781f000b007f89 */ /* 0x01072400000e0000 */
.L_x_2822:
        /* <DEDUP_REMOVED lines=20> */
.L_x_2734:
        /* <DEDUP_REMOVED lines=32> */
.L_x_2823:
[----:B------:R-:W-:Y:S05]  /*e8f0*/  BRA.DIV ~URZ, `(.L_x_2749) ;  /* 0x00004ef27f007947 */ /* 0x000fea000b800000 */
[----:B------:R3:W4:Y:S02]  /*e900*/  SHFL.IDX PT, R0, R12, RZ, 0x1c1f ;  /* 0x001c1fff0c007589 */ /* 0x00072400000e0000 */
.L_x_2824:
[----:B------:R-:W-:Y:S01]  /*e910*/  BSSY B0, `(.L_x_2750) ;  /* 0x0000092000007945 */ /* 0x000fe20003800000 */
[----:B------:R-:W-:Y:S05]  /*e920*/  @P1 BRA `(.L_x_2751) ;  /* 0x0000090000001947 */ /* 0x000fea0003800000 */
[C---:B------:R-:W-:Y:S02]  /*e930*/  IADD3 R9, R228.reuse, 0x8, RZ ;  /* 0x00000008e4097810 */ /* 0x040fe40007ffe0ff */
[C---:B------:R-:W-:Y:S02]  /*e940*/  ISETP.GE.AND P4, PT, R228.reuse, c[0x0][0x3c8], PT ;  /* 0x0000f200e4007a0c */ /* 0x040fe40003f86270 */
[----:B------:R-:W-:Y:S02]  /*e950*/  ISETP.GE.AND P2, PT, R9, c[0x0][0x3c8], PT ;  /* 0x0000f20009007a0c */ /* 0x000fe40003f46270 */
[C---:B------:R-:W-:Y:S02]  /*e960*/  IADD3 R11, R228.reuse, 0x10, RZ ;  /* 0x00000010e40b7810 */ /* 0x040fe40007ffe0ff */
[----:B------:R-:W-:-:S02]  /*e970*/  IADD3 R8, R228, 0x18, RZ ;  /* 0x00000018e4087810 */ /* 0x000fc40007ffe0ff */
[----:B------:R-:W-:Y:S02]  /*e980*/  ISETP.GE.AND P5, PT, R11, c[0x0][0x3c8], PT ;  /* 0x0000f2000b007a0c */ /* 0x000fe40003fa6270 */
[----:B------:R-:W-:Y:S02]  /*e990*/  IADD3 R10, R228, 0x8, RZ ;  /* 0x00000008e40a7810 */ /* 0x000fe40007ffe0ff */
[----:B------:R-:W-:Y:S01]  /*e9a0*/  ISETP.GE.AND P1, PT, R8, c[0x0][0x3c8], PT ;  /* 0x0000f20008007a0c */ /* 0x000fe20003f26270 */
[----:B----4-:R-:W-:Y:S01]  /*e9b0*/  @!P4 IMAD.MOV.U32 R6, RZ, RZ, R0 ;  /* 0x000000ffff06c224 */ /* 0x010fe200078e0000 */
[----:B------:R-:W-:Y:S01]  /*e9c0*/  SHF.R.S32.HI R10, RZ, 0x1f, R10 ;  /* 0x0000001fff0a7819 */ /* 0x000fe2000001140a */
[----:B--2---:R-:W-:Y:S01]  /*e9d0*/  @!P4 IMAD.MOV.U32 R7, RZ, RZ, R4 ;  /* 0x000000ffff07c224 */ /* 0x004fe200078e0004 */
[C---:B------:R-:W-:Y:S02]  /*e9e0*/  @!P2 LEA R2, P3, R9.reuse, R0, 0x2 ;  /* 0x000000000902a211 */ /* 0x040fe400078610ff */
        /* <DEDUP_REMOVED lines=9> */
[----:B------:R-:W-:Y:S02]  /*ea80*/  SHF.R.S32.HI R14, RZ, 0x1f, R14 ;  /* 0x0000001fff0e7819 */ /* 0x000fe4000001140e */
[----:B------:R-:W-:-:S02]  /*ea90*/  ISETP.GE.AND P2, PT, R9, c[0x0][0x3c8], PT ;  /* 0x0000f20009007a0c */ /* 0x000fc40003f46270 */
[----:B------:R-:W-:Y:S02]  /*eaa0*/  SHF.R.S32.HI R10, RZ, 0x1f, R10 ;  /* 0x0000001fff0a7819 */ /* 0x000fe4000001140a */
[----:B------:R-:W-:-:S04]  /*eab0*/  IADD3 R15, R228, 0x40, RZ ;  /* 0x00000040e40f7810 */ /* 0x000fc80007ffe0ff */
[----:B------:R-:W-:Y:S02]  /*eac0*/  SHF.R.S32.HI R15, RZ, 0x1f, R15 ;  /* 0x0000001fff0f7819 */ /* 0x000fe4000001140f */
[CC--:B--2---:R-:W-:Y:S02]  /*ead0*/  @!P5 LEA R6, P4, R11.reuse, R0.reuse, 0x2 ;  /* 0x000000000b06d211 */ /* 0x0c4fe400078810ff */
[----:B----4-:R-:W-:Y:S02]  /*eae0*/  @!P1 LEA R2, P3, R8, R0, 0x2 ;  /* 0x0000000008029211 */ /* 0x010fe400078610ff */
[-C--:B------:R-:W-:Y:S02]  /*eaf0*/  @!P5 LEA.HI.X R7, R11, R4.reuse, R14, 0x2, P4 ;  /* 0x000000040b07d211 */ /* 0x080fe400020f140e */
[----:B------:R-:W-:Y:S02]  /*eb00*/  IADD3 R11, R228, 0x30, RZ ;  /* 0x00000030e40b7810 */ /* 0x000fe40007ffe0ff */
[----:B------:R-:W-:Y:S01]  /*eb10*/  @!P1 LEA.HI.X R3, R8, R4, R10, 0x2, P3 ;  /* 0x0000000408039211 */ /* 0x000fe200018f140a */
[----:B------:R2:W-:Y:S01]  /*eb20*/  @!P5 ST.E.64 [R6.64], R34 ;  /* 0x000000220600d985 */ /* 0x0005e2000c101b08 */
[----:B------:R-:W-:-:S02]  /*eb30*/  IADD3 R14, R228, 0x20, RZ ;  /* 0x00000020e40e7810 */ /* 0x000fc40007ffe0ff */
[C---:B------:R-:W-:Y:S01]  /*eb40*/  IADD3 R8, R228.reuse, 0x38, RZ ;  /* 0x00000038e4087810 */ /* 0x040fe20007ffe0ff */
[----:B------:R4:W-:Y:S01]  /*eb50*/  @!P1 ST.E.64 [R2.64], R102 ;  /* 0x0000006602009985 */ /* 0x0009e2000c101b08 */
[----:B------:R-:W-:Y:S02]  /*eb60*/  ISETP.GE.AND P5, PT, R11, c[0x0][0x3c8], PT ;  /* 0x0000f2000b007a0c */ /* 0x000fe40003fa6270 */
[----:B------:R-:W-:Y:S02]  /*eb70*/  IADD3 R10, R228, 0x28, RZ ;  /* 0x00000028e40a7810 */ /* 0x000fe40007ffe0ff */
[----:B------:R-:W-:Y:S02]  /*eb80*/  SHF.R.S32.HI R14, RZ, 0x1f, R14 ;  /* 0x0000001fff0e7819 */ /* 0x000fe4000001140e */
[----:B------:R-:W-:Y:S02]  /*eb90*/  ISETP.GE.AND P1, PT, R8, c[0x0][0x3c8], PT ;  /* 0x0000f20008007a0c */ /* 0x000fe40003f26270 */
[----:B------:R-:W-:-:S02]  /*eba0*/  SHF.R.S32.HI R10, RZ, 0x1f, R10 ;  /* 0x0000001fff0a7819 */ /* 0x000fc4000001140a */
[-C--:B--2---:R-:W-:Y:S02]  /*ebb0*/  @!P6 LEA R6, P4, R13, R0.reuse, 0x2 ;  /* 0x000000000d06e211 */ /* 0x084fe400078810ff */
[----:B----4-:R-:W-:Y:S02]  /*ebc0*/  @!P2 LEA R2, P3, R9, R0, 0x2 ;  /* 0x000000000902a211 */ /* 0x010fe400078610ff */
[-C--:B------:R-:W-:Y:S02]  /*ebd0*/  @!P6 LEA.HI.X R7, R13, R4.reuse, R14, 0x2, P4 ;  /* 0x000000040d07e211 */ /* 0x080fe400020f140e */
[C---:B------:R-:W-:Y:S02]  /*ebe0*/  IADD3 R14, R228.reuse, 0x40, RZ ;  /* 0x00000040e40e7810 */ /* 0x040fe40007ffe0ff */
[----:B------:R-:W-:Y:S01]  /*ebf0*/  @!P2 LEA.HI.X R3, R9, R4, R10, 0x2, P3 ;  /* 0x000000040903a211 */ /* 0x000fe200018f140a */
[----:B------:R2:W-:Y:S01]  /*ec00*/  @!P6 ST.E.64 [R6.64], R104 ;  /* 0x000000680600e985 */ /* 0x0005e2000c101b08 */
[----:B------:R-:W-:-:S02]  /*ec10*/  IADD3 R13, R228, 0x30, RZ ;  /* 0x00000030e40d7810 */ /* 0x000fc40007ffe0ff */
[----:B------:R-:W-:Y:S01]  /*ec20*/  IADD3 R10, R228, 0x48, RZ ;  /* 0x00000048e40a7810 */ /* 0x000fe20007ffe0ff */
[----:B------:R4:W-:Y:S01]  /*ec30*/  @!P2 ST.E.64 [R2.64], R108 ;  /* 0x0000006c0200a985 */ /* 0x0009e2000c101b08 */
[----:B------:R-:W-:Y:S02]  /*ec40*/  ISETP.GE.AND P6, PT, R14, c[0x0][0x3c8], PT ;  /* 0x0000f2000e007a0c */ /* 0x000fe40003fc6270 */
[----:B------:R-:W-:Y:S02]  /*ec50*/  IADD3 R9, R228, 0x38, RZ ;  /* 0x00000038e4097810 */ /* 0x000fe40007ffe0ff */
[----:B------:R-:W-:Y:S02]  /*ec60*/  SHF.R.S32.HI R13, RZ, 0x1f, R13 ;  /* 0x0000001fff0d7819 */ /* 0x000fe4000001140d */
[----:B------:R-:W-:Y:S02]  /*ec70*/  ISETP.GE.AND P2, PT, R10, c[0x0][0x3c8], PT ;  /* 0x0000f2000a007a0c */ /* 0x000fe40003f46270 */
[----:B------:R-:W-:-:S02]  /*ec80*/  SHF.R.S32.HI R9, RZ, 0x1f, R9 ;  /* 0x0000001fff097819 */ /* 0x000fc40000011409 */
[CC--:B--2---:R-:W-:Y:S02]  /*ec90*/  @!P5 LEA R6, P4, R11.reuse, R0.reuse, 0x2 ;  /* 0x000000000b06d211 */ /* 0x0c4fe400078810ff */
[----:B----4-:R-:W-:Y:S02]  /*eca0*/  @!P1 LEA R2, P3, R8, R0, 0x2 ;  /* 0x0000000008029211 */ /* 0x010fe400078610ff */
[-C--:B------:R-:W-:Y:S02]  /*ecb0*/  @!P5 LEA.HI.X R7, R11, R4.reuse, R13, 0x2, P4 ;  /* 0x000000040b07d211 */ /* 0x080fe400020f140d */
[----:B------:R-:W-:Y:S02]  /*ecc0*/  IADD3 R11, R228, 0x50, RZ ;  /* 0x00000050e40b7810 */ /* 0x000fe40007ffe0ff */
[----:B------:R-:W-:Y:S01]  /*ecd0*/  @!P1 LEA.HI.X R3, R8, R4, R9, 0x2, P3 ;  /* 0x0000000408039211 */ /* 0x000fe200018f1409 */
[----:B------:R2:W-:Y:S01]  /*ece0*/  @!P5 ST.E.64 [R6.64], R112 ;  /* 0x000000700600d985 */ /* 0x0005e2000c101b08 */
[----:B------:R-:W-:-:S02]  /*ecf0*/  IADD3 R8, R228, 0x58, RZ ;  /* 0x00000058e4087810 */ /* 0x000fc40007ffe0ff */
[----:B------:R-:W-:Y:S01]  /*ed00*/  ISETP.GE.AND P5, PT, R11, c[0x0][0x3c8], PT ;  /* 0x0000f2000b007a0c */ /* 0x000fe20003fa6270 */
[----:B------:R4:W-:Y:S01]  /*ed10*/  @!P1 ST.E.64 [R2.64], R116 ;  /* 0x0000007402009985 */ /* 0x0009e2000c101b08 */
[----:B------:R-:W-:Y:S02]  /*ed20*/  IADD3 R13, R228, 0x48, RZ ;  /* 0x00000048e40d7810 */ /* 0x000fe40007ffe0ff */
[----:B------:R-:W-:Y:S02]  /*ed30*/  ISETP.GE.AND P1, PT, R8, c[0x0][0x3c8], PT ;  /* 0x0000f20008007a0c */ /* 0x000fe40003f26270 */
[----:B------:R-:W-:Y:S02]  /*ed40*/  SHF.R.S32.HI R13, RZ, 0x1f, R13 ;  /* 0x0000001fff0d7819 */ /* 0x000fe4000001140d */
[----:B------:R-:W-:Y:S02]  /*ed50*/  IADD3 R9, R228, 0x60, RZ ;  /* 0x00000060e4097810 */ /* 0x000fe40007ffe0ff */
[----:B--2---:R-:W-:-:S02]  /*ed60*/  @!P6 LEA R6, P4, R14, R0, 0x2 ;  /* 0x000000000e06e211 */ /* 0x004fc400078810ff */
[----:B----4-:R-:W-:Y:S02]  /*ed70*/  @!P2 LEA R2, P3, R10, R0, 0x2 ;  /* 0x000000000a02a211 */ /* 0x010fe400078610ff */
[-C--:B------:R-:W-:Y:S02]  /*ed80*/  @!P6 LEA.HI.X R7, R14, R4.reuse, R15, 0x2, P4 ;  /* 0x000000040e07e211 */ /* 0x080fe400020f140f */
[----:B------:R-:W-:Y:S02]  /*ed90*/  @!P2 LEA.HI.X R3, R10, R4, R13, 0x2, P3 ;  /* 0x000000040a03a211 */ /* 0x000fe400018f140d */
[C---:B------:R-:W-:Y:S01]  /*eda0*/  IADD3 R13, R228.reuse, 0x50, RZ ;  /* 0x00000050e40d7810 */ /* 0x040fe20007ffe0ff */
[----:B------:R2:W-:Y:S01]  /*edb0*/  @!P6 ST.E.64 [R6.64], R36 ;  /* 0x000000240600e985 */ /* 0x0005e2000c101b08 */
[----:B------:R-:W-:Y:S02]  /*edc0*/  ISETP.GE.AND P6, PT, R9, c[0x0][0x3c8], PT ;  /* 0x0000f20009007a0c */ /* 0x000fe40003fc6270 */
[----:B------:R-:W-:Y:S01]  /*edd0*/  IADD3 R10, R228, 0x58, RZ ;  /* 0x00000058e40a7810 */ /* 0x000fe20007ffe0ff */
[----:B------:R4:W-:Y:S01]  /*ede0*/  @!P2 ST.E.64 [R2.64], R40 ;  /* 0x000000280200a985 */ /* 0x0009e2000c101b08 */
[----:B------:R-:W-:-:S02]  /*edf0*/  SHF.R.S32.HI R13, RZ, 0x1f, R13 ;  /* 0x0000001fff0d7819 */ /* 0x000fc4000001140d */
[----:B------:R-:W-:Y:S02]  /*ee00*/  SHF.R.S32.HI R10, RZ, 0x1f, R10 ;  /* 0x0000001fff0a7819 */ /* 0x000fe4000001140a */
[----:B------:R-:W-:Y:S02]  /*ee10*/  ISETP.GE.AND P2, PT, R252, c[0x0][0x3c8], PT ;  /* 0x0000f200fc007a0c */ /* 0x000fe40003f46270 */
[----:B------:R-:W-:Y:S02]  /*ee20*/  SHF.R.S32.HI R15, RZ, 0x1f, R244 ;  /* 0x0000001fff0f7819 */ /* 0x000fe400000114f4 */
[----:B------:R-:W-:Y:S02]  /*ee30*/  SHF.R.S32.HI R14, RZ, 0x1f, R243 ;  /* 0x0000001fff0e7819 */ /* 0x000fe400000114f3 */
[-C--:B--2---:R-:W-:Y:S02]  /*ee40*/  @!P5 LEA R6, P4, R11, R0.reuse, 0x2 ;  /* 0x000000000b06d211 */ /* 0x084fe400078810ff */
[----:B----4-:R-:W-:-:S02]  /*ee50*/  @!P1 LEA R2, P3, R8, R0, 0x2 ;  /* 0x0000000008029211 */ /* 0x010fc400078610ff */
[-C--:B------:R-:W-:Y:S02]  /*ee60*/  @!P5 LEA.HI.X R7, R11, R4.reuse, R13, 0x2, P4 ;  /* 0x000000040b07d211 */ /* 0x080fe400020f140d */
[----:B------:R-:W-:Y:S02]  /*ee70*/  @!P1 LEA.HI.X R3, R8, R4, R10, 0x2, P3 ;  /* 0x0000000408039211 */ /* 0x000fe400018f140a */
[----:B------:R-:W-:Y:S01]  /*ee80*/  IADD3 R10, R228, 0x60, RZ ;  /* 0x00000060e40a7810 */ /* 0x000fe20007ffe0ff */
[----:B------:R2:W-:Y:S01]  /*ee90*/  @!P5 ST.E.64 [R6.64], R44 ;  /* 0x0000002c0600d985 */ /* 0x0005e2000c101b08 */
[----:B------:R-:W-:Y:S02]  /*eea0*/  ISETP.GE.AND P5, PT, R251, c[0x0][0x3c8], PT ;  /* 0x0000f200fb007a0c */ /* 0x000fe40003fa6270 */
[----:B------:R-:W-:Y:S01]  /*eeb0*/  SHF.R.S32.HI R10, RZ, 0x1f, R10 ;  /* 0x0000001fff0a7819 */ /* 0x000fe2000001140a */
[----:B------:R4:W-:Y:S01]  /*eec0*/  @!P1 ST.E.64 [R2.64], R48 ;  /* 0x0000003002009985 */ /* 0x0009e2000c101b08 */
        /* <DEDUP_REMOVED lines=11> */
[----:B------:R-:W-:Y:S01]  /*ef80*/  ISETP.GE.AND P4, PT, R248, c[0x0][0x3c8], PT ;  /* 0x0000f200f8007a0c */ /* 0x000fe20003f86270 */
[----:B------:R4:W-:Y:S01]  /*ef90*/  @!P2 ST.E.64 [R2.64], R56 ;  /* 0x000000380200a985 */ /* 0x0009e2000c101b08 */
[----:B------:R-:W-:Y:S02]  /*efa0*/  SHF.R.S32.HI R8, RZ, 0x1f, R250 ;  /* 0x0000001fff087819 */ /* 0x000fe400000114fa */
[----:B------:R-:W-:-:S02]  /*efb0*/  SHF.R.S32.HI R10, RZ, 0x1f, R249 ;  /* 0x0000001fff0a7819 */ /* 0x000fc400000114f9 */
[CC--:B--2---:R-:W-:Y:S02]  /*efc0*/  @!P5 LEA R6, P3, R251.reuse, R0.reuse, 0x2 ;  /* 0x00000000fb06d211 */ /* 0x0c4fe400078610ff */
[C---:B----4-:R-:W-:Y:S02]  /*efd0*/  @!P1 LEA R2, P2, R250.reuse, R0, 0x2 ;  /* 0x00000000fa029211 */ /* 0x050fe400078410ff */
        /* <DEDUP_REMOVED lines=37> */
.L_x_2751:
[----:B------:R-:W-:Y:S05]  /*f230*/  BSYNC B0 ;  /* 0x0000000000007941 */ /* 0x000fea0003800000 */
.L_x_2750:
[----:B------:R-:W-:Y:S05]  /*f240*/  BRA.DIV ~URZ, `(.L_x_2752) ;  /* 0x000046127f007947 */ /* 0x000fea000b800000 */
[----:B--2---:R2:W1:Y:S04]  /*f250*/  SHFL.IDX PT, R4, R5, 0x1, 0x1c1f ;  /* 0x003c1f0005047f89 */ /* 0x00446800000e0000 */
[----:B----4-:R2:W4:Y:S02]  /*f260*/  SHFL.IDX PT, R0, R12, 0x1, 0x1c1f ;  /* 0x003c1f000c007f89 */ /* 0x01052400000e0000 */
.L_x_2825:
[----:B------:R-:W-:Y:S05]  /*f270*/  @P0 BRA `(.L_x_2747) ;  /* 0x000015a000000947 */ /* 0x000fea0003800000 */
[C---:B-12---:R-:W-:Y:S02]  /*f280*/  IADD3 R5, R228.reuse, 0x8, RZ ;  /* 0x00000008e4057810 */ /* 0x046fe40007ffe0ff */
[C---:B---3--:R-:W-:Y:S02]  /*f290*/  IADD3 R12, R228.reuse, 0x10, RZ ;  /* 0x00000010e40c7810 */ /* 0x048fe40007ffe0ff */
[----:B------:R-:W-:Y:S02]  /*f2a0*/  ISETP.GE.AND P3, PT, R5, c[0x0][0x3c8], PT ;  /* 0x0000f20005007a0c */ /* 0x000fe40003f66270 */
[----:B------:R-:W-:-:S02]  /*f2b0*/  ISETP.GE.AND P4, PT, R228, c[0x0][0x3c8], PT ;  /* 0x0000f200e4007a0c */ /* 0x000fc40003f86270 */
[----:B------:R-:W-:Y:S02]  /*f2c0*/  ISETP.GE.AND P2, PT, R12, c[0x0][0x3c8], PT ;  /* 0x0000f2000c007a0c */ /* 0x000fe40003f46270 */
[C---:B------:R-:W-:Y:S02]  /*f2d0*/  IADD3 R8, R228.reuse, 0x8, RZ ;  /* 0x00000008e4087810 */ /* 0x040fe40007ffe0ff */
[C---:B------:R-:W-:Y:S02]  /*f2e0*/  IADD3 R13, R228.reuse, 0x18, RZ ;  /* 0x00000018e40d7810 */ /* 0x040fe40007ffe0ff */
[----:B------:R-:W-:Y:S02]  /*f2f0*/  SHF.R.S32.HI R8, RZ, 0x1f, R8 ;  /* 0x0000001fff087819 */ /* 0x000fe40000011408 */
[----:B------:R-:W-:Y:S02]  /*f300*/  ISETP.GE.AND P1, PT, R13, c[0x0][0x3c8], PT ;  /* 0x0000f2000d007a0c */ /* 0x000fe40003f26270 */
[----:B----4-:R-:W-:Y:S01]  /*f310*/  @!P3 LEA R2, P5, R5, R0, 0x2 ;  /* 0x000000000502b211 */ /* 0x010fe200078a10ff */
[----:B------:R-:W-:Y:S01]  /*f320*/  @!P4 IMAD.MOV.U32 R6, RZ, RZ, R0 ;  /* 0x000000ffff06c224 */ /* 0x000fe200078e0000 */
[C---:B------:R-:W-:Y:S01]  /*f330*/  IADD3 R15, R228.reuse, 0x10, RZ ;  /* 0x00000010e40f7810 */ /* 0x040fe20007ffe0ff */
[----:B------:R-:W-:Y:S01]  /*f340*/  @!P4 IMAD.MOV.U32 R7, RZ, RZ, R4 ;  /* 0x000000ffff07c224 */ /* 0x000fe200078e0004 */
[----:B------:R-:W-:-:S02]  /*f350*/  IADD3 R11, R228, 0x20, RZ ;  /* 0x00000020e40b7810 */ /* 0x000fc40007ffe0ff */
[----:B------:R-:W-:Y:S01]  /*f360*/  @!P3 LEA.HI.X R3, R5, R4, R8, 0x2, P5 ;  /* 0x000000040503b211 */ /* 0x000fe200028f1408 */
[----:B------:R-:W-:Y:S01]  /*f370*/  @!P4 IMAD.WIDE R6, R228, 0x4, R6 ;  /* 0x00000004e406c825 */ /* 0x000fe200078e0206 */
[----:B------:R-:W-:Y:S02]  /*f380*/  @!P2 LEA R8, P6, R12, R0, 0x2 ;  /* 0x000000000c08a211 */ /* 0x000fe400078c10ff */
[----:B------:R-:W-:Y:S02]  /*f390*/  SHF.R.S32.HI R15, RZ, 0x1f, R15 ;  /* 0x0000001fff0f7819 */ /* 0x000fe4000001140f */
[----:B------:R-:W-:Y:S01]  /*f3a0*/  ISETP.GE.AND P0, PT, R11, c[0x0][0x3c8], PT ;  /* 0x0000f2000b007a0c */ /* 0x000fe20003f06270 */
[----:B------:R1:W-:Y:S01]  /*f3b0*/  @!P4 ST.E.64 [R6.64], R96 ;  /* 0x000000600600c985 */ /* 0x0003e2000c101b08 */
[----:B------:R-:W-:Y:S02]  /*f3c0*/  IADD3 R10, R228, 0x28, RZ ;  /* 0x00000028e40a7810 */ /* 0x000fe40007ffe0ff */
[----:B------:R-:W-:Y:S01]  /*f3d0*/  @!P2 LEA.HI.X R9, R12, R4, R15, 0x2, P6 ;  /* 0x000000040c09a211 */ /* 0x000fe200030f140f */
[----:B------:R2:W-:Y:S01]  /*f3e0*/  @!P3 ST.E.64 [R2.64], R84 ;  /* 0x000000540200b985 */ /* 0x0005e2000c101b08 */
[----:B------:R-:W-:-:S02]  /*f3f0*/  IADD3 R15, R228, 0x18, RZ ;  /* 0x00000018e40f7810 */ /* 0x000fc40007ffe0ff */
[----:B------:R-:W-:Y:S01]  /*f400*/  ISETP.GE.AND P5, PT, R10, c[0x0][0x3c8], PT ;  /* 0x0000f2000a007a0c */ /* 0x000fe20003fa6270 */
[----:B------:R3:W-:Y:S01]  /*f410*/  @!P2 ST.E.64 [R8.64], R132 ;  /* 0x000000840800a985 */ /* 0x0007e2000c101b08 */
[----:B------:R-:W-:Y:S02]  /*f420*/  SHF.R.S32.HI R15, RZ, 0x1f, R15 ;  /* 0x0000001fff0f7819 */ /* 0x000fe4000001140f */
[C---:B------:R-:W-:Y:S02]  /*f430*/  IADD3 R14, R228.reuse, 0x30, RZ ;  /* 0x00000030e40e7810 */ /* 0x040fe40007ffe0ff */
[----:B------:R-:W-:Y:S02]  /*f440*/  IADD3 R12, R228, 0x20, RZ ;  /* 0x00000020e40c7810 */ /* 0x000fe40007ffe0ff */
[----:B------:R-:W-:Y:S02]  /*f450*/  ISETP.GE.AND P4, PT, R14, c[0x0][0x3c8], PT ;  /* 0x0000f2000e007a0c */ /* 0x000fe40003f86270 */
[----:B------:R-:W-:-:S02]  /*f460*/  IADD3 R5, R228, 0x38, RZ ;  /* 0x00000038e4057810 */ /* 0x000fc40007ffe0ff */
[----:B------:R-:W-:Y:S02]  /*f470*/  SHF.R.S32.HI R12, RZ, 0x1f, R12 ;  /* 0x0000001fff0c7819 */ /* 0x000fe4000001140c */
[----:B-1----:R-:W-:-:S04]  /*f480*/  @!P1 LEA R6, P3, R13, R0, 0x2 ;  /* 0x000000000d069211 */ /* 0x002fc800078610ff */
[----:B------:R-:W-:Y:S02]  /*f490*/  @!P1 LEA.HI.X R7, R13, R4, R15, 0x2, P3 ;  /* 0x000000040d079211 */ /* 0x000fe400018f140f */
[----:B--2---:R-:W-:Y:S02]  /*f4a0*/  @!P0 LEA R2, P6, R11, R0, 0x2 ;  /* 0x000000000b028211 */ /* 0x004fe400078c10ff */
[----:B------:R-:W-:Y:S01]  /*f4b0*/  IADD3 R15, R228, 0x28, RZ ;  /* 0x00000028e40f7810 */ /* 0x000fe20007ffe0ff */
[----:B------:R1:W-:Y:S01]  /*f4c0*/  @!P1 ST.E.64 [R6.64], R106 ;  /* 0x0000006a06009985 */ /* 0x0003e2000c101b08 */
[----:B------:R-:W-:Y:S02]  /*f4d0*/  ISETP.GE.AND P3, PT, R5, c[0x0][0x3c8], PT ;  /* 0x0000f20005007a0c */ /* 0x000fe40003f66270 */
[----:B------:R-:W-:Y:S02]  /*f4e0*/  @!P0 LEA.HI.X R3, R11, R4, R12, 0x2, P6 ;  /* 0x000000040b038211 */ /* 0x000fe400030f140c */
[----:B---3--:R-:W-:-:S02]  /*f4f0*/  @!P5 LEA R8, P1, R10, R0, 0x2 ;  /* 0x000000000a08d211 */ /* 0x008fc400078210ff */
[----:B------:R-:W-:Y:S01]  /*f500*/  SHF.R.S32.HI R15, RZ, 0x1f, R15 ;  /* 0x0000001fff0f7819 */ /* 0x000fe2000001140f */
[----:B------:R2:W-:Y:S01]  /*f510*/  @!P0 ST.E.64 [R2.64], R88 ;  /* 0x0000005802008985 */ /* 0x0005e2000c101b08 */
[----:B------:R-:W-:Y:S02]  /*f520*/  IADD3 R12, R228, 0x40, RZ ;  /* 0x00000040e40c7810 */ /* 0x000fe40007ffe0ff */
[----:B------:R-:W-:Y:S02]  /*f530*/  @!P5 LEA.HI.X R9, R10, R4, R15, 0x2, P1 ;  /* 0x000000040a09d211 */ /* 0x000fe400008f140f */
[----:B------:R-:W-:Y:S02]  /*f540*/  ISETP.GE.AND P2, PT, R12, c[0x0][0x3c8], PT ;  /* 0x0000f2000c007a0c */ /* 0x000fe40003f46270 */
[C---:B------:R-:W-:Y:S01]  /*f550*/  IADD3 R15, R228.reuse, 0x30, RZ ;  /* 0x00000030e40f7810 */ /* 0x040fe20007ffe0ff */
[----:B------:R3:W-:Y:S01]  /*f560*/  @!P5 ST.E.64 [R8.64], R122 ;  /* 0x0000007a0800d985 */ /* 0x0007e2000c101b08 */
[----:B------:R-:W-:-:S02]  /*f570*/  IADD3 R10, R228, 0x38, RZ ;  /* 0x00000038e40a7810 */ /* 0x000fc40007ffe0ff */
[----:B------:R-:W-:Y:S02]  /*f580*/  SHF.R.S32.HI R15, RZ, 0x1f, R15 ;  /* 0x0000001fff0f7819 */ /* 0x000fe4000001140f */
[C---:B------:R-:W-:Y:S02]  /*f590*/  IADD3 R13, R228.reuse, 0x48, RZ ;  /* 0x00000048e40d7810 */ /* 0x040fe40007ffe0ff */
[----:B------:R-:W-:Y:S02]  /*f5a0*/  IADD3 R11, R228, 0x50, RZ ;  /* 0x00000050e40b7810 */ /* 0x000fe40007ffe0ff */
[----:B------:R-:W-:Y:S02]  /*f5b0*/  SHF.R.S32.HI R10, RZ, 0x1f, R10 ;  /* 0x0000001fff0a7819 */ /* 0x000fe4000001140a */
[----:B------:R-:W-:Y:S02]  /*f5c0*/  ISETP.GE.AND P1, PT, R13, c[0x0][0x3c8], PT ;  /* 0x0000f2000d007a0c */ /* 0x000fe40003f26270 */
[----:B-1----:R-:W-:-:S04]  /*f5d0*/  @!P4 LEA R6, P0, R14, R0, 0x2 ;  /* 0x000000000e06c211 */ /* 0x002fc800078010ff */
[----:B------:R-:W-:Y:S02]  /*f5e0*/  @!P4 LEA.HI.X R7, R14, R4, R15, 0x2, P0 ;  /* 0x000000040e07c211 */ /* 0x000fe400000f140f */
[----:B------:R-:W-:Y:S02]  /*f5f0*/  IADD3 R14, R228, 0x40, RZ ;  /* 0x00000040e40e7810 */ /* 0x000fe40007ffe0ff */
[----:B--2---:R-:W-:Y:S01]  /*f600*/  @!P3 LEA R2, P6, R5, R0, 0x2 ;  /* 0x000000000502b211 */ /* 0x004fe200078c10ff */
[----:B------:R1:W-:Y:S01]  /*f610*/  @!P4 ST.E.64 [R6.64], R110 ;  /* 0x0000006e0600c985 */ /* 0x0003e2000c101b08 */
[----:B------:R-:W-:Y:S02]  /*f620*/  ISETP.GE.AND P0, PT, R11, c[0x0][0x3c8], PT ;  /* 0x0000f2000b007a0c */ /* 0x000fe40003f06270 */
[----:B------:R-:W-:Y:S02]  /*f630*/  @!P3 LEA.HI.X R3, R5, R4, R10, 0x2, P6 ;  /* 0x000000040503b211 */ /* 0x000fe400030f140a */
[----:B------:R-:W-:-:S02]  /*f640*/  SHF.R.S32.HI R14, RZ, 0x1f, R14 ;  /* 0x0000001fff0e7819 */ /* 0x000fc4000001140e */
[----:B---3--:R-:W-:Y:S01]  /*f650*/  @!P2 LEA R8, P6, R12, R0, 0x2 ;  /* 0x000000000c08a211 */ /* 0x008fe200078c10ff */
[----:B------:R2:W-:Y:S01]  /*f660*/  @!P3 ST.E.64 [R2.64], R92 ;  /* 0x0000005c0200b985 */ /* 0x0005e2000c101b08 */
[----:B------:R-:W-:Y:S02]  /*f670*/  IADD3 R10, R228, 0x60, RZ ;  /* 0x00000060e40a7810 */ /* 0x000fe40007ffe0ff */
[----:B------:R-:W-:Y:S02]  /*f680*/  @!P2 LEA.HI.X R9, R12, R4, R14, 0x2, P6 ;  /* 0x000000040c09a211 */ /* 0x000fe400030f140e */
[C---:B------:R-:W-:Y:S02]  /*f690*/  IADD3 R14, R228.reuse, 0x48, RZ ;  /* 0x00000048e40e7810 */ /* 0x040fe40007ffe0ff */
[C---:B------:R-:W-:Y:S01]  /*f6a0*/  IADD3 R5, R228.reuse, 0x58, RZ ;  /* 0x00000058e4057810 */ /* 0x040fe20007ffe0ff */
[----:B------:R3:W-:Y:S01]  /*f6b0*/  @!P2 ST.E.64 [R8.64], R126 ;  /* 0x0000007e0800a985 */ /* 0x0007e2000c101b08 */
[----:B------:R-:W-:-:S02]  /*f6c0*/  IADD3 R12, R228, 0x50, RZ ;  /* 0x00000050e40c7810 */ /* 0x000fc40007ffe0ff */
[----:B------:R-:W-:Y:S02]  /*f6d0*/  ISETP.GE.AND P4, PT, R10, c[0x0][0x3c8], PT ;  /* 0x0000f2000a007a0c */ /* 0x000fe40003f86270 */
[----:B------:R-:W-:Y:S02]  /*f6e0*/  SHF.R.S32.HI R14, RZ, 0x1f, R14 ;  /* 0x0000001fff0e7819 */ /* 0x000fe4000001140e */
[----:B------:R-:W-:Y:S02]  /*f6f0*/  ISETP.GE.AND P5, PT, R5, c[0x0][0x3c8], PT ;  /* 0x0000f20005007a0c */ /* 0x000fe40003fa6270 */
[----:B------:R-:W-:Y:S02]  /*f700*/  SHF.R.S32.HI R12, RZ, 0x1f, R12 ;  /* 0x0000001fff0c7819 */ /* 0x000fe4000001140c */
[----:B------:R-:W-:Y:S02]  /*f710*/  ISETP.GE.AND P2, PT, R251, c[0x0][0x3c8], PT ;  /* 0x0000f200fb007a0c */ /* 0x000fe40003f46270 */
[----:B-1----:R-:W-:-:S04]  /*f720*/  @!P1 LEA R6, P3, R13, R0, 0x2 ;  /* 0x000000000d069211 */ /* 0x002fc800078610ff */
[----:B------:R-:W-:Y:S02]  /*f730*/  @!P1 LEA.HI.X R7, R13, R4, R14, 0x2, P3 ;  /* 0x000000040d079211 */ /* 0x000fe400018f140e */
[----:B------:R-:W-:Y:S02]  /*f740*/  ISETP.GE.AND P3, PT, R252, c[0x0][0x3c8], PT ;  /* 0x0000f200fc007a0c */ /* 0x000fe40003f66270 */
[C---:B--2---:R-:W-:Y:S01]  /*f750*/  @!P0 LEA R2, P6, R11.reuse, R0, 0x2 ;  /* 0x000000000b028211 */ /* 0x044fe200078c10ff */
[----:B------:R1:W-:Y:S01]  /*f760*/  @!P1 ST.E.64 [R6.64], R114 ;  /* 0x0000007206009985 */ /* 0x0003e2000c101b08 */
[----:B------:R-:W-:Y:S02]  /*f770*/  ISETP.GE.AND P1, PT, R250, c[0x0][0x3c8], PT ;  /* 0x0000f200fa007a0c */ /* 0x000fe40003f26270 */
[----:B------:R-:W-:Y:S02]  /*f780*/  @!P0 LEA.HI.X R3, R11, R4, R12, 0x2, P6 ;  /* 0x000000040b038211 */ /* 0x000fe400030f140c */
[----:B------:R-:W-:-:S02]  /*f790*/  IADD3 R11, R228, 0x60, RZ ;  /* 0x00000060e40b7810 */ /* 0x000fc40007ffe0ff */
[----:B------:R-:W-:Y:S01]  /*f7a0*/  IADD3 R12, R228, 0x58, RZ ;  /* 0x00000058e40c7810 */ /* 0x000fe20007ffe0ff */
[----:B------:R2:W-:Y:S01]  /*f7b0*/  @!P0 ST.E.64 [R2.64], R46 ;  /* 0x0000002e02008985 */ /* 0x0005e2000c101b08 */
[----:B------:R-:W-:Y:S02]  /*f7c0*/  SHF.R.S32.HI R11, RZ, 0x1f, R11 ;  /* 0x0000001fff0b7819 */ /* 0x000fe4000001140b */
[C---:B---3--:R-:W-:Y:S02]  /*f7d0*/  @!P5 LEA R8, P6, R5.reuse, R0, 0x2 ;  /* 0x000000000508d211 */ /* 0x048fe400078c10ff */
[----:B------:R-:W-:Y:S02]  /*f7e0*/  SHF.R.S32.HI R12, RZ, 0x1f, R12 ;  /* 0x0000001fff0c7819 */ /* 0x000fe4000001140c */
[----:B------:R-:W-:Y:S02]  /*f7f0*/  SHF.R.S32.HI R13, RZ, 0x1f, R245 ;  /* 0x0000001fff0d7819 */ /* 0x000fe400000114f5 */
[----:B------:R-:W-:-:S02]  /*f800*/  @!P5 LEA.HI.X R9, R5, R4, R12, 0x2, P6 ;  /* 0x000000040509d211 */ /* 0x000fc400030f140c */
[----:B------:R-:W-:Y:S02]  /*f810*/  SHF.R.S32.HI R5, RZ, 0x1f, R252 ;  /* 0x0000001fff057819 */ /* 0x000fe400000114fc */
[----:B------:R-:W-:Y:S01]  /*f820*/  SHF.R.S32.HI R12, RZ, 0x1f, R244 ;  /* 0x0000001fff0c7819 */ /* 0x000fe200000114f4 */
        /* <DEDUP_REMOVED lines=9> */
[----:B------:R-:W-:Y:S01]  /*f8c0*/  SHF.R.S32.HI R10, RZ, 0x1f, R250 ;  /* 0x0000001fff0a7819 */ /* 0x000fe200000114fa */
[----:B------:R2:W-:Y:S01]  /*f8d0*/  @!P3 ST.E.64 [R2.64], R50 ;  /* 0x000000320200b985 */ /* 0x0005e2000c101b08 */
[----:B------:R-:W-:Y:S02]  /*f8e0*/  SHF.R.S32.HI R5, RZ, 0x1f, R249 ;  /* 0x0000001fff057819 */ /* 0x000fe400000114f9 */
[----:B---3--:R-:W-:-:S04]  /*f8f0*/  @!P2 LEA R8, P5, R251, R0, 0x2 ;  /* 0x00000000fb08a211 */ /* 0x008fc800078a10ff */
        /* <DEDUP_REMOVED lines=42> */
.L_x_2732:
        /* <DEDUP_REMOVED lines=19> */
.L_x_2753:
        /* <DEDUP_REMOVED lines=55> */
.L_x_2755:
[----:B------:R-:W-:Y:S05]  /*10040*/  BSYNC B0 ;  /* 0x0000000000007941 */ /* 0x000fea0003800000 */
.L_x_2754:
        /* <DEDUP_REMOVED lines=34> */
.L_x_2826:
[----:B------:R-:W-:Y:S05]  /*10270*/  BRA.DIV ~URZ, `(.L_x_2757) ;  /* 0x000037227f007947 */ /* 0x000fea000b800000 */
[----:B------:R3:W4:Y:S02]  /*10280*/  SHFL.IDX PT, R0, R12, RZ, 0x181f ;  /* 0x00181fff0c007589 */ /* 0x00072400000e0000 */
.L_x_2827:
        /* <DEDUP_REMOVED lines=20> */
.L_x_2759:
[----:B------:R-:W-:Y:S05]  /*103d0*/  BSYNC B0 ;  /* 0x0000000000007941 */ /* 0x000fea0003800000 */
.L_x_2758:
[----:B------:R-:W-:Y:S05]  /*103e0*/  BRA.DIV ~URZ, `(.L_x_2760) ;  /* 0x000036227f007947 */ /* 0x000fea000b800000 */
[----:B--2---:R2:W1:Y:S04]  /*103f0*/  SHFL.IDX PT, R8, R9, 0x1, 0x181f ;  /* 0x00381f0009087f89 */ /* 0x00446800000e0000 */
[----:B----4-:R2:W4:Y:S02]  /*10400*/  SHFL.IDX PT, R0, R12, 0x1, 0x181f ;  /* 0x00381f000c007f89 */ /* 0x01052400000e0000 */
.L_x_2828:
        /* <DEDUP_REMOVED lines=19> */
.L_x_2762:
[----:B------:R-:W-:Y:S05]  /*10540*/  BSYNC B0 ;  /* 0x0000000000007941 */ /* 0x000fea0003800000 */
.L_x_2761:
[----:B------:R-:W-:Y:S05]  /*10550*/  BRA.DIV ~URZ, `(.L_x_2763) ;  /* 0x000035827f007947 */ /* 0x000fea000b800000 */
[----:B-1----:R1:W2:Y:S02]  /*10560*/  SHFL.IDX PT, R8, R9, 0x2, 0x181f ;  /* 0x00581f0009087f89 */ /* 0x0022a400000e0000 */
.L_x_2829:
[----:B------:R-:W-:Y:S05]  /*10570*/  BRA.DIV ~URZ, `(.L_x_2764) ;  /* 0x000035d27f007947 */ /* 0x000fea000b800000 */
[----:B----4-:R4:W1:Y:S02]  /*10580*/  SHFL.IDX PT, R0, R12, 0x2, 0x181f ;  /* 0x00581f000c007f89 */ /* 0x01086400000e0000 */
.L_x_2830:
        /* <DEDUP_REMOVED lines=19> */
.L_x_2766:
[----:B------:R-:W-:Y:S05]  /*106c0*/  BSYNC B0 ;  /* 0x0000000000007941 */ /* 0x000fea0003800000 */
.L_x_2765:
[----:B------:R-:W-:Y:S05]  /*106d0*/  BRA.DIV ~URZ, `(.L_x_2767) ;  /* 0x000034e27f007947 */ /* 0x000fea000b800000 */
[----:B--2---:R2:W3:Y:S04]  /*106e0*/  SHFL.IDX PT, R8, R9, 0x3, 0x181f ;  /* 0x00781f0009087f89 */ /* 0x0044e800000e0000 */
[----:B-1----:R2:W1:Y:S02]  /*106f0*/  SHFL.IDX PT, R0, R12, 0x3, 0x181f ;  /* 0x00781f000c007f89 */ /* 0x00246400000e0000 */
.L_x_2831:
        /* <DEDUP_REMOVED lines=18> */
.L_x_2747:
[----:B------:R-:W-:Y:S05]  /*10820*/  BSYNC B1 ;  /* 0x0000000000017941 */ /* 0x000fea0003800000 */
.L_x_2731:
[----:B------:R-:W-:-:S13]  /*10830*/  ISETP.NE.AND P0, PT, RZ, UR6, PT ;  /* 0x00000006ff007c0c */ /* 0x000fda000bf05270 */
[----:B------:R-:W-:Y:S01]  /*10840*/  @P0 WARPSYNC 0xffffffff ;  /* 0xffffffff00000948 */ /* 0x000fe20003800000 */
[----:B------:R-:W-:Y:S06]  /*10850*/  @P0 BAR.SYNC.DEFER_BLOCKING 0x5, 0x100 ;  /* 0x0144000000000b1d */ /* 0x000fec0000010000 */
[----:B------:R-:W4:Y:S04]  /*10860*/  @P0 LDS.128 R224, [0x24100] ;  /* 0x02410000ffe00984 */ /* 0x000f280000000c00 */
[----:B------:R-:W-:Y:S06]  /*10870*/  @P0 BAR.ARV 0x4, 0x100 ;  /* 0x0104000000000b1d */ /* 0x000fec0000002000 */
[----:B------:R-:W-:Y:S05]  /*10880*/  @P0 BRA `(.L_x_2768) ;  /* 0x00000f7000000947 */ /* 0x000fea0003800000 */
[----:B-1--4-:R-:W1:Y:S01]  /*10890*/  S2R R0, SR_TID.X ;  /* 0x0000000000007919 */ /* 0x012e620000002100 */
[----:B---3--:R-:W-:Y:S01]  /*108a0*/  IMAD.MOV.U32 R7, RZ, RZ, RZ ;  /* 0x000000ffff077224 */ /* 0x008fe200078e00ff */
[----:B-1----:R-:W-:-:S04]  /*108b0*/  LOP3.LUT R13, R0, 0x1f, RZ, 0xc0, !PT ;  /* 0x0000001f000d7812 */ /* 0x002fc800078ec0ff */
[----:B------:R-:W-:Y:S01]  /*108c0*/  ISETP.NE.AND P5, PT, R13, 0x1f, PT ;  /* 0x0000001f0d00780c */ /* 0x000fe20003fa5270 */
[----:B------:R-:W-:Y:S10]  /*108d0*/  BRA.DIV ~URZ, `(.L_x_2769) ;  /* 0x000033b27f007947 */ /* 0x000ff4000b800000 */
[----:B--2---:R1:W2:Y:S02]  /*108e0*/  SHFL.IDX PT, R9, R28, RZ, 0x1f ;  /* 0x00001fff1c097589 */ /* 0x0042a400000e0000 */
.L_x_2832:
[----:B------:R-:W-:Y:S05]  /*108f0*/  BRA.DIV ~URZ, `(.L_x_2770) ;  /* 0x000034027f007947 */ /* 0x000fea000b800000 */
[----:B------:R3:W4:Y:S02]  /*10900*/  SHFL.IDX PT, R8, R28, 0x1, 0x1f ;  /* 0x00201f001c087f89 */ /* 0x00072400000e0000 */
.L_x_2833:
        /* <DEDUP_REMOVED lines=18> */
.L_x_2834:
        /* <DEDUP_REMOVED lines=16> */
.L_x_2835:
[----:B---3--:R-:W-:Y:S01]  /*10b30*/  IMAD R0, R0, c[0x0][0x538], RZ ;  /* 0x00014e0000007a24 */ /* 0x008fe200078e02ff */
[----:B------:R-:W-:Y:S04]  /*10b40*/  BSSY B1, `(.L_x_2773) ;  /* 0x00000c6000017945 */ /* 0x000fe80003800000 */
[----:B----4-:R-:W-:-:S04]  /*10b50*/  IADD3 R8, R0, R8, RZ ;  /* 0x0000000800087210 */ /* 0x010fc80007ffe0ff */
[----:B--2---:R-:W-:-:S13]  /*10b60*/  ISETP.GT.AND P6, PT, R8, R9, PT ;  /* 0x000000090800720c */ /* 0x004fda0003fc4270 */
[----:B------:R-:W-:Y:S05]  /*10b70*/  @P6 BRA `(.L_x_2774) ;  /* 0x0000024000006947 */ /* 0x000fea0003800000 */
.L_x_2778:
        /* <DEDUP_REMOVED lines=16> */
.L_x_2836:
        /* <DEDUP_REMOVED lines=16> */
.L_x_2837:
[----:B--2---:R-:W-:-:S05]  /*10d80*/  IMAD R0, R0, c[0x0][0x538], RZ ;  /* 0x00014e0000007a24 */ /* 0x004fca00078e02ff */
[----:B------:R-:W-:-:S04]  /*10d90*/  IADD3 R8, R0, R8, RZ ;  /* 0x0000000800087210 */ /* 0x000fc80007ffe0ff */
[----:B------:R-:W-:-:S13]  /*10da0*/  ISETP.GT.AND P6, PT, R8, R9, PT ;  /* 0x000000090800720c */ /* 0x000fda0003fc4270 */
[----:B-1----:R-:W-:Y:S05]  /*10db0*/  @!P6 BRA `(.L_x_2778) ;  /* 0xfffffdc00000e947 */ /* 0x002fea000383ffff */
.L_x_2774:
[----:B------:R-:W-:-:S05]  /*10dc0*/  IADD3 R8, -R0, R8, RZ ;  /* 0x0000000800087210 */ /* 0x000fca0007ffe1ff */
[----:B------:R-:W-:-:S05]  /*10dd0*/  IMAD R0, R4, c[0x0][0x538], R8 ;  /* 0x00014e0004007a24 */ /* 0x000fca00078e0208 */
[----:B------:R-:W-:Y:S01]  /*10de0*/  ISETP.GT.AND P0, PT, R0, R9, PT ;  /* 0x000000090000720c */ /* 0x000fe20003f04270 */
[----:B------:R-:W-:-:S12]  /*10df0*/  BRA.DIV ~URZ, `(.L_x_2779) ;  /* 0x000033627f007947 */ /* 0x000fd8000b800000 */
[----:B------:R-:W-:-:S04]  /*10e00*/  VOTE.ANY R5, PT, !P0 ;  /* 0x0000000000057806 */ /* 0x000fc800040e0100 */
.L_x_2838:
[----:B------:R-:W2:Y:S02]  /*10e10*/  POPC R0, R5 ;  /* 0x0000000500007309 */ /* 0x000ea40000000000 */
[----:B--2---:R-:W-:Y:S01]  /*10e20*/  IADD3 R227, R0, R227, RZ ;  /* 0x000000e300e37210 */ /* 0x004fe20007ffe0ff */
[----:B------:R-:W-:Y:S05]  /*10e30*/  BRA.DIV ~URZ, `(.L_x_2780) ;  /* 0x000033727f007947 */ /* 0x000fea000b800000 */
[----:B------:R2:W3:Y:S04]  /*10e40*/  SHFL.IDX PT, R11, R6, R0, 0x1f ;  /* 0x00001f00060b7589 */ /* 0x0004e800000e0000 */
[----:B------:R2:W4:Y:S02]  /*10e50*/  SHFL.IDX PT, R7, R7, R0, 0x1f ;  /* 0x00001f0007077589 */ /* 0x00052400000e0000 */
.L_x_2839:
[----:B------:R-:W-:Y:S01]  /*10e60*/  ISETP.NE.AND P0, PT, R5, RZ, PT ;  /* 0x000000ff0500720c */ /* 0x000fe20003f05270 */
[----:B------:R-:W-:-:S12]  /*10e70*/  BSSY B0, `(.L_x_2781) ;  /* 0x0000005000007945 */ /* 0x000fd80003800000 */
[----:B------:R-:W-:Y:S05]  /*10e80*/  @!P0 BRA `(.L_x_2782) ;  /* 0x0000003000008947 */ /* 0x000fea0003800000 */
[----:B--2---:R-:W-:Y:S01]  /*10e90*/  IADD3 R0, R0, -0x1, RZ ;  /* 0xffffffff00007810 */ /* 0x004fe20007ffe0ff */
[----:B------:R-:W-:Y:S05]  /*10ea0*/  BRA.DIV ~URZ, `(.L_x_2783) ;  /* 0x000033d27f007947 */ /* 0x000fea000b800000 */
[----:B------:R2:W1:Y:S02]  /*10eb0*/  SHFL.IDX PT, R10, R4, R0, 0x1f ;  /* 0x00001f00040a7589 */ /* 0x00046400000e0000 */
.L_x_2782:
[----:B------:R-:W-:Y:S05]  /*10ec0*/  BSYNC B0 ;  /* 0x0000000000007941 */ /* 0x000fea0003800000 */
.L_x_2781:
        /* <DEDUP_REMOVED lines=67> */
.L_x_2785:
        /* <DEDUP_REMOVED lines=66> */
.L_x_2786:
[----:B------:R-:W-:Y:S05]  /*11720*/  BSYNC B0 ;  /* 0x0000000000007941 */ /* 0x000fea0003800000 */
.L_x_2784:
[----:B------:R-:W-:-:S04]  /*11730*/  LOP3.LUT R0, RZ, R0, RZ, 0x33, !PT ;  /* 0x00000000ff007212 */ /* 0x000fc800078e33ff */
[----:B------:R-:W-:Y:S01]  /*11740*/  IADD3 R225, R0, R11, RZ ;  /* 0x0000000b00e17210 */ /* 0x000fe20007ffe0ff */
[----:B------:R-:W-:Y:S05]  /*11750*/  BRA `(.L_x_2787) ;  /* 0x0000004000007947 */ /* 0x000fea0003800000 */
.L_x_2775:
[----:B------:R-:W-:Y:S01]  /*11760*/  IMAD.MOV.U32 R224, RZ, RZ, R9 ;  /* 0x000000ffffe07224 */ /* 0x000fe200078e0009 */
[----:B------:R-:W-:Y:S01]  /*11770*/  MOV R226, RZ ;  /* 0x000000ff00e27202 */ /* 0x000fe20000000f00 */
[----:B------:R-:W-:Y:S01]  /*11780*/  IMAD.MOV.U32 R225, RZ, RZ, RZ ;  /* 0x000000ffffe17224 */ /* 0x000fe200078e00ff */
[----:B------:R-:W-:Y:S02]  /*11790*/  MOV R227, c[0x0][0x53c] ;  /* 0x00014f0000e37a02 */ /* 0x000fe40000000f00 */
.L_x_2787:
[----:B------:R-:W-:Y:S05]  /*117a0*/  BSYNC B1 ;  /* 0x0000000000017941 */ /* 0x000fea0003800000 */
.L_x_2773:
[----:B------:R-:W-:Y:S01]  /*117b0*/  WARPSYNC 0xffffffff ;  /* 0xffffffff00007948 */ /* 0x000fe20003800000 */
[----:B------:R-:W-:Y:S01]  /*117c0*/  BAR.SYNC.DEFER_BLOCKING 0x4, 0x100 ;  /* 0x0104000000007b1d */ /* 0x000fe20000010000 */
[----:B------:R-:W-:-:S13]  /*117d0*/  ISETP.NE.AND P0, PT, R13, RZ, PT ;  /* 0x000000ff0d00720c */ /* 0x000fda0003f05270 */
[----:B------:R2:W-:Y:S04]  /*117e0*/  @!P0 STS.128 [0x24100], R224 ;  /* 0x024100e0ff008388 */ /* 0x0005e80000000c00 */
[----:B------:R-:W-:Y:S06]  /*117f0*/  BAR.ARV 0x5, 0x100 ;  /* 0x0144000000007b1d */ /* 0x000fec0000002000 */
.L_x_2768:
[----:B----4-:R-:W-:-:S13]  /*11800*/  ISETP.GE.AND P0, PT, R227, c[0x0][0x53c], PT ;  /* 0x00014f00e3007a0c */ /* 0x010fda0003f06270 */
[----:B-123--:R-:W-:Y:S01]  /*11810*/  @P0 CALL.REL.NOINC `(.L_x_2788) ;  /* 0x0000001000000944 */ /* 0x00efe20003c00000 */
[----:B------:R-:W-:Y:S05]  /*11820*/  BRA `(.L_x_2789) ;  /* 0xffff026000007947 */ /* 0x000fea000383ffff */
.L_x_2788:
[----:B------:R-:W-:Y:S05]  /*11830*/  EXIT ;  /* 0x000000000000794d */ /* 0x000fea0003800000 */
.L_x_2664:
[----:B------:R-:W-:Y:S01]  /*11840*/  IMAD.MOV.U32 R0, RZ, RZ, R5 ;  /* 0x000000ffff007224 */ /* 0x000fe200078e0005 */
[----:B------:R-:W-:Y:S02]  /*11850*/  MOV R2, 0x1 ;  /* 0x0000000100027802 */ /* 0x000fe40000000f00 */
[----:B------:R-:W-:Y:S02]  /*11860*/  MOV R3, 0x11880 ;  /* 0x0001188000037802 */ /* 0x000fe40000000f00 */
[----:B-1----:R-:W-:Y:S05]  /*11870*/  CALL.REL.NOINC `($__internal_46_$__cuda_sm70_shflsync_up_p) ;  /* 0x00002b2000007944 */ /* 0x002fea0003c00000 */
[----:B------:R-:W-:Y:S01]  /*11880*/  MOV R0, R4 ;  /* 0x0000000400007202 */ /* 0x000fe20000000f00 */
[----:B------:R-:W-:Y:S05]  /*11890*/  BRA `(.L_x_2790) ;  /* 0xfffeeba000007947 */ /* 0x000fea000383ffff */
.L_x_2665:
[----:B------:R-:W-:Y:S01]  /*118a0*/  IMAD.MOV.U32 R0, RZ, RZ, R5 ;  /* 0x000000ffff007224 */ /* 0x000fe200078e0005 */
[----:B------:R-:W-:Y:S02]  /*118b0*/  MOV R2, 0x2 ;  /* 0x0000000200027802 */ /* 0x000fe40000000f00 */
[----:B------:R-:W-:Y:S02]  /*118c0*/  MOV R3, 0x118e0 ;  /* 0x000118e000037802 */ /* 0x000fe40000000f00 */
[----:B-1----:R-:W-:Y:S05]  /*118d0*/  CALL.REL.NOINC `($__internal_46_$__cuda_sm70_shflsync_up_p) ;  /* 0x00002ac000007944 */ /* 0x002fea0003c00000 */
[----:B------:R-:W-:Y:S01]  /*118e0*/  SEL R0, R4, RZ, P4 ;  /* 0x000000ff04007207 */ /* 0x000fe20002000000 */
[----:B------:R-:W-:Y:S01]  /*118f0*/  IMAD.MOV.U32 R2, RZ, RZ, 0x4 ;  /* 0x00000004ff027424 */ /* 0x000fe200078e00ff */
[----:B------:R-:W-:-:S03]  /*11900*/  MOV R3, 0x11930 ;  /* 0x0001193000037802 */ /* 0x000fc60000000f00 */
[----:B------:R-:W-:Y:S02]  /*11910*/  IMAD.IADD R0, R5, 0x1, R0 ;  /* 0x0000000105007824 */ /* 0x000fe400078e0200 */
[----:B------:R-:W-:Y:S05]  /*11920*/  CALL.REL.NOINC `($__internal_46_$__cuda_sm70_shflsync_up_p) ;  /* 0x00002a7000007944 */ /* 0x000fea0003c00000 */
        /* <DEDUP_REMOVED lines=12> */
[----:B------:R-:W-:Y:S02]  /*119f0*/  MOV R29, 0x1f ;  /* 0x0000001f001d7802 */ /* 0x000fe40000000f00 */
[----:B------:R-:W-:Y:S01]  /*11a00*/  MOV R3, 0x11a40 ;  /* 0x00011a4000037802 */ /* 0x000fe20000000f00 */
[----:B------:R-:W-:-:S04]  /*11a10*/  IMAD.IADD R4, R0, 0x1, R4 ;  /* 0x0000000100047824 */ /* 0x000fc800078e0204 */
[----:B------:R-:W-:Y:S02]  /*11a20*/  IMAD.MOV.U32 R30, RZ, RZ, R4 ;  /* 0x000000ffff1e7224 */ /* 0x000fe400078e0004 */
[----:B------:R-:W-:Y:S05]  /*11a30*/  CALL.REL.NOINC `($__internal_45_$__cuda_sm70_shflsync_idx_p) ;  /* 0x0000290000007944 */ /* 0x000fea0003c00000 */
[----:B------:R-:W-:Y:S01]  /*11a40*/  MOV R0, R29 ;  /* 0x0000001d00007202 */ /* 0x000fe20000000f00 */
[----:B------:R-:W-:Y:S05]  /*11a50*/  BRA `(.L_x_2791) ;  /* 0xfffeeae000007947 */ /* 0x000fea000383ffff */
.L_x_2667:
[----:B------:R-:W-:Y:S02]  /*11a60*/  SEL R0, RZ, 0x1, P0 ;  /* 0x00000001ff007807 */ /* 0x000fe40000000000 */
[----:B------:R-:W-:Y:S02]  /*11a70*/  MOV R2, 0x11a90 ;  /* 0x00011a9000027802 */ /* 0x000fe40000000f00 */
[----:B-1----:R-:W-:Y:S05]  /*11a80*/  CALL.REL.NOINC `($__internal_47_$__cuda_sm70_votesync_ballot) ;  /* 0x0000298000007944 */ /* 0x002fea0003c00000 */
[----:B------:R-:W-:Y:S01]  /*11a90*/  MOV R6, R0 ;  /* 0x0000000000067202 */ /* 0x000fe20000000f00 */
[----:B------:R-:W-:Y:S05]  /*11aa0*/  BRA `(.L_x_2792) ;  /* 0xfffeeb2000007947 */ /* 0x000fea000383ffff */
.L_x_2668:
[----:B------:R-:W-:Y:S01]  /*11ab0*/  IMAD.MOV.U32 R30, RZ, RZ, R9 ;  /* 0x000000ffff1e7224 */ /* 0x000fe200078e0009 */
[----:B------:R-:W-:Y:S01]  /*11ac0*/  MOV R2, R0 ;  /* 0x0000000000027202 */ /* 0x000fe20000000f00 */
[----:B------:R-:W-:Y:S01]  /*11ad0*/  IMAD.MOV.U32 R29, RZ, RZ, 0x1f ;  /* 0x0000001fff1d7424 */ /* 0x000fe200078e00ff */
[----:B------:R-:W-:Y:S02]  /*11ae0*/  MOV R3, 0x11b00 ;  /* 0x00011b0000037802 */ /* 0x000fe40000000f00 */
[----:B------:R-:W-:Y:S05]  /*11af0*/  CALL.REL.NOINC `($__internal_45_$__cuda_sm70_shflsync_idx_p) ;  /* 0x0000284000007944 */ /* 0x000fea0003c00000 */
[----:B------:R-:W-:Y:S01]  /*11b00*/  IMAD.MOV.U32 R225, RZ, RZ, R29 ;  /* 0x000000ffffe17224 */ /* 0x000fe200078e001d */
[----:B------:R-:W-:Y:S01]  /*11b10*/  MOV R30, R8 ;  /* 0x00000008001e7202 */ /* 0x000fe20000000f00 */
[----:B------:R-:W-:Y:S01]  /*11b20*/  IMAD.MOV.U32 R5, RZ, RZ, RZ ;  /* 0x000000ffff057224 */ /* 0x000fe200078e00ff */
[----:B------:R-:W-:Y:S01]  /*11b30*/  MOV R2, R0 ;  /* 0x0000000000027202 */ /* 0x000fe20000000f00 */
[----:B------:R-:W-:Y:S01]  /*11b40*/  IMAD.MOV.U32 R29, RZ, RZ, 0x1f ;  /* 0x0000001fff1d7424 */ /* 0x000fe200078e00ff */
[----:B------:R-:W-:-:S02]  /*11b50*/  MOV R3, 0x11b70 ;  /* 0x00011b7000037802 */ /* 0x000fc40000000f00 */
[----:B------:R-:W-:Y:S05]  /*11b60*/  CALL.REL.NOINC `($__internal_45_$__cuda_sm70_shflsync_idx_p) ;  /* 0x000027d000007944 */ /* 0x000fea0003c00000 */
[----:B------:R-:W-:Y:S01]  /*11b70*/  MOV R9, R29 ;  /* 0x0000001d00097202 */ /* 0x000fe20000000f00 */
[----:B------:R-:W-:Y:S05]  /*11b80*/  BRA `(.L_x_2793) ;  /* 0xfffeeaa000007947 */ /* 0x000fea000383ffff */
.L_x_2671:
[----:B------:R-:W-:Y:S01]  /*11b90*/  IMAD.MOV.U32 R30, RZ, RZ, R4 ;  /* 0x000000ffff1e7224 */ /* 0x000fe200078e0004 */
[----:B------:R-:W-:-:S02]  /*11ba0*/  MOV R29, 0x1f ;  /* 0x0000001f001d7802 */ /* 0x000fc40000000f00 */
[----:B------:R-:W-:Y:S02]  /*11bb0*/  MOV R3, 0x11bd0 ;  /* 0x00011bd000037802 */ /* 0x000fe40000000f00 */
[----:B-123--:R-:W-:Y:S05]  /*11bc0*/  CALL.REL.NOINC `($__internal_45_$__cuda_sm70_shflsync_idx_p) ;  /* 0x0000277000007944 */ /* 0x00efea0003c00000 */
[----:B------:R-:W-:Y:S01]  /*11bd0*/  MOV R5, R29 ;  /* 0x0000001d00057202 */ /* 0x000fe20000000f00 */
[----:B------:R-:W-:Y:S05]  /*11be0*/  BRA `(.L_x_2670) ;  /* 0xfffeeaa000007947 */ /* 0x000fea000383ffff */
.L_x_2682:
[----:B------:R-:W-:Y:S01]  /*11bf0*/  IMAD.MOV.U32 R30, RZ, RZ, R9 ;  /* 0x000000ffff1e7224 */ /* 0x000fe200078e0009 */
[----:B------:R-:W-:Y:S01]  /*11c00*/  MOV R2, RZ ;  /* 0x000000ff00027202 */ /* 0x000fe20000000f00 */
[----:B------:R-:W-:Y:S01]  /*11c10*/  IMAD.MOV.U32 R29, RZ, RZ, 0x181f ;  /* 0x0000181fff1d7424 */ /* 0x000fe200078e00ff */
[----:B------:R-:W-:Y:S02]  /*11c20*/  MOV R3, 0x11c40 ;  /* 0x00011c4000037802 */ /* 0x000fe40000000f00 */
[----:B-----5:R-:W-:Y:S05]  /*11c30*/  CALL.REL.NOINC `($__internal_45_$__cuda_sm70_shflsync_idx_p) ;  /* 0x0000270000007944 */ /* 0x020fea0003c00000 */
[----:B------:R-:W-:Y:S01]  /*11c40*/  MOV R8, R29 ;  /* 0x0000001d00087202 */ /* 0x000fe20000000f00 */
[----:B------:R-:W-:Y:S05]  /*11c50*/  BRA `(.L_x_2794) ;  /* 0xffff0af000007947 */ /* 0x000fea000383ffff */
.L_x_2683:
[----:B------:R-:W-:Y:S01]  /*11c60*/  IMAD.MOV.U32 R30, RZ, RZ, R12 ;  /* 0x000000ffff1e7224 */ /* 0x000fe200078e000c */
[----:B------:R-:W-:Y:S01]  /*11c70*/  MOV R2, RZ ;  /* 0x000000ff00027202 */ /* 0x000fe20000000f00 */
[----:B------:R-:W-:Y:S01]  /*11c80*/  IMAD.MOV.U32 R29, RZ, RZ, 0x181f ;  /* 0x0000181fff1d7424 */ /* 0x000fe200078e00ff */
[----:B------:R-:W-:Y:S02]  /*11c90*/  MOV R3, 0x11cb0 ;  /* 0x00011cb000037802 */ /* 0x000fe40000000f00 */
[----:B-12--5:R-:W-:Y:S05]  /*11ca0*/  CALL.REL.NOINC `($__internal_45_$__cuda_sm70_shflsync_idx_p) ;  /* 0x0000269000007944 */ /* 0x026fea0003c00000 */
[----:B------:R-:W-:Y:S01]  /*11cb0*/  MOV R0, R29 ;  /* 0x0000001d00007202 */ /* 0x000fe20000000f00 */
[----:B------:R-:W-:Y:S05]  /*11cc0*/  BRA `(.L_x_2795) ;  /* 0xffff0aa000007947 */ /* 0x000fea000383ffff */
.L_x_2686:
[----:B------:R-:W-:Y:S01]  /*11cd0*/  IMAD.MOV.U32 R30, RZ, RZ, R9 ;  /* 0x000000ffff1e7224 */ /* 0x000fe200078e0009 */
[----:B--2---:R-:W-:Y:S01]  /*11ce0*/  MOV R2, 0x1 ;  /* 0x0000000100027802 */ /* 0x004fe20000000f00 */
[----:B------:R-:W-:Y:S01]  /*11cf0*/  IMAD.MOV.U32 R29, RZ, RZ, 0x181f ;  /* 0x0000181fff1d7424 */ /* 0x000fe200078e00ff */
[----:B------:R-:W-:-:S02]  /*11d00*/  MOV R3, 0x11d20 ;  /* 0x00011d2000037802 */ /* 0x000fc40000000f00 */
[----:B-1-345:R-:W-:Y:S05]  /*11d10*/  CALL.REL.NOINC `($__internal_45_$__cuda_sm70_shflsync_idx_p) ;  /* 0x0000262000007944 */ /* 0x03afea0003c00000 */
[----:B------:R-:W-:Y:S01]  /*11d20*/  IMAD.MOV.U32 R8, RZ, RZ, R29 ;  /* 0x000000ffff087224 */ /* 0x000fe200078e001d */
[----:B------:R-:W-:Y:S01]  /*11d30*/  MOV R2, 0x1 ;  /* 0x0000000100027802 */ /* 0x000fe20000000f00 */
[----:B------:R-:W-:Y:S01]  /*11d40*/  IMAD.MOV.U32 R30, RZ, RZ, R12 ;  /* 0x000000ffff1e7224 */ /* 0x000fe200078e000c */
[----:B------:R-:W-:-:S02]  /*11d50*/  MOV R29, 0x181f ;  /* 0x0000181f001d7802 */ /* 0x000fc40000000f00 */
[----:B------:R-:W-:Y:S02]  /*11d60*/  MOV R3, 0x11d80 ;  /* 0x00011d8000037802 */ /* 0x000fe40000000f00 */
[----:B------:R-:W-:Y:S05]  /*11d70*/  CALL.REL.NOINC `($__internal_45_$__cuda_sm70_shflsync_idx_p) ;  /* 0x000025c000007944 */ /* 0x000fea0003c00000 */
[----:B------:R-:W-:Y:S01]  /*11d80*/  MOV R0, R29 ;  /* 0x0000001d00007202 */ /* 0x000fe20000000f00 */
[----:B------:R-:W-:Y:S05]  /*11d90*/  BRA `(.L_x_2796) ;  /* 0xffff0b5000007947 */ /* 0x000fea000383ffff */
.L_x_2689:
[----:B------:R-:W-:Y:S01]  /*11da0*/  IMAD.MOV.U32 R30, RZ, RZ, R9 ;  /* 0x000000ffff1e7224 */ /* 0x000fe200078e0009 */
[----:B-1----:R-:W-:Y:S01]  /*11db0*/  MOV R2, 0x2 ;  /* 0x0000000200027802 */ /* 0x002fe20000000f00 */
[----:B------:R-:W-:Y:S01]  /*11dc0*/  IMAD.MOV.U32 R29, RZ, RZ, 0x181f ;  /* 0x0000181fff1d7424 */ /* 0x000fe200078e00ff */
[----:B------:R-:W-:Y:S02]  /*11dd0*/  MOV R3, 0x11df0 ;  /* 0x00011df000037802 */ /* 0x000fe40000000f00 */
[----:B--2345:R-:W-:Y:S05]  /*11de0*/  CALL.REL.NOINC `($__internal_45_$__cuda_sm70_shflsync_idx_p) ;  /* 0x0000255000007944 */ /* 0x03cfea0003c00000 */
[----:B------:R-:W-:Y:S01]  /*11df0*/  MOV R8, R29 ;  /* 0x0000001d00087202 */ /* 0x000fe20000000f00 */
[----:B------:R-:W-:Y:S05]  /*11e00*/  BRA `(.L_x_2797) ;  /* 0xffff0c4000007947 */ /* 0x000fea000383ffff */
.L_x_2690:
[----:B------:R-:W-:Y:S01]  /*11e10*/  IMAD.MOV.U32 R30, RZ, RZ, R12 ;  /* 0x000000ffff1e7224 */ /* 0x000fe200078e000c */
[----:B------:R-:W-:Y:S01]  /*11e20*/  MOV R2, 0x2 ;  /* 0x0000000200027802 */ /* 0x000fe20000000f00 */
[----:B------:R-:W-:Y:S01]  /*11e30*/  IMAD.MOV.U32 R29, RZ, RZ, 0x181f ;  /* 0x0000181fff1d7424 */ /* 0x000fe200078e00ff */
[----:B------:R-:W-:Y:S02]  /*11e40*/  MOV R3, 0x11e60 ;  /* 0x00011e6000037802 */ /* 0x000fe40000000f00 */
[----:B-12345:R-:W-:Y:S05]  /*11e50*/  CALL.REL.NOINC `($__internal_45_$__cuda_sm70_shflsync_idx_p) ;  /* 0x000024e000007944 */ /* 0x03efea0003c00000 */
[----:B------:R-:W-:Y:S01]  /*11e60*/  MOV R0, R29 ;  /* 0x0000001d00007202 */ /* 0x000fe20000000f00 */
[----:B------:R-:W-:Y:S05]  /*11e70*/  BRA `(.L_x_2798) ;  /* 0xffff0bf000007947 */ /* 0x000fea000383ffff */
.L_x_2693:
[----:B------:R-:W-:Y:S01]  /*11e80*/  IMAD.MOV.U32 R30, RZ, RZ, R9 ;  /* 0x000000ffff1e7224 */ /* 0x000fe200078e0009 */
[----:B-1----:R-:W-:Y:S01]  /*11e90*/  MOV R2, 0x3 ;  /* 0x0000000300027802 */ /* 0x002fe20000000f00 */
[----:B------:R-:W-:Y:S01]  /*11ea0*/  IMAD.MOV.U32 R29, RZ, RZ, 0x181f ;  /* 0x0000181fff1d7424 */ /* 0x000fe200078e00ff */
[----:B------:R-:W-:-:S02]  /*11eb0*/  MOV R3, 0x11ed0 ;  /* 0x00011ed000037802 */ /* 0x000fc40000000f00 */
[----:B--2345:R-:W-:Y:S05]  /*11ec0*/  CALL.REL.NOINC `($__internal_45_$__cuda_sm70_shflsync_idx_p) ;  /* 0x0000247000007944 */ /* 0x03cfea0003c00000 */
        /* <DEDUP_REMOVED lines=8> */
.L_x_2696:
[----:B------:R-:W-:Y:S01]  /*11f50*/  IMAD.MOV.U32 R30, RZ, RZ, R9 ;  /* 0x000000ffff1e7224 */ /* 0x000fe200078e0009 */
[----:B------:R-:W-:Y:S01]  /*11f60*/  MOV R2, RZ ;  /* 0x000000ff00027202 */ /* 0x000fe20000000f00 */
[----:B------:R-:W-:Y:S01]  /*11f70*/  IMAD.MOV.U32 R29, RZ, RZ, 0x181f ;  /* 0x0000181fff1d7424 */ /* 0x000fe200078e00ff */
[----:B------:R-:W-:Y:S02]  /*11f80*/  MOV R3, 0x11fa0 ;  /* 0x00011fa000037802 */ /* 0x000fe40000000f00 */
[----:B------:R-:W-:Y:S05]  /*11f90*/  CALL.REL.NOINC `($__internal_45_$__cuda_sm70_shflsync_idx_p) ;  /* 0x000023a000007944 */ /* 0x000fea0003c00000 */
[----:B------:R-:W-:Y:S01]  /*11fa0*/  MOV R8, R29 ;  /* 0x0000001d00087202 */ /* 0x000fe20000000f00 */
[----:B------:R-:W-:Y:S05]  /*11fb0*/  BRA `(.L_x_2800) ;  /* 0xffff16f000007947 */ /* 0x000fea000383ffff */
.L_x_2697:
[----:B------:R-:W-:Y:S01]  /*11fc0*/  IMAD.MOV.U32 R30, RZ, RZ, R12 ;  /* 0x000000ffff1e7224 */ /* 0x000fe200078e000c */
[----:B------:R-:W-:Y:S01]  /*11fd0*/  MOV R2, RZ ;  /* 0x000000ff00027202 */ /* 0x000fe20000000f00 */
[----:B------:R-:W-:Y:S01]  /*11fe0*/  IMAD.MOV.U32 R29, RZ, RZ, 0x181f ;  /* 0x0000181fff1d7424 */ /* 0x000fe200078e00ff */
[----:B------:R-:W-:Y:S02]  /*11ff0*/  MOV R3, 0x12010 ;  /* 0x0001201000037802 */ /* 0x000fe40000000f00 */
[----:B-12---:R-:W-:Y:S05]  /*12000*/  CALL.REL.NOINC `($__internal_45_$__cuda_sm70_shflsync_idx_p) ;  /* 0x0000233000007944 */ /* 0x006fea0003c00000 */
[C---:B------:R-:W-:Y:S01]  /*12010*/  IADD3 R6, P6, R29.reuse, R17, RZ ;  /* 0x000000111d067210 */ /* 0x040fe20007fde0ff */
[----:B------:R-:W-:Y:S01]  /*12020*/  IMAD.MOV.U32 R30, RZ, RZ, R9 ;  /* 0x000000ffff1e7224 */ /* 0x000fe200078e0009 */
[----:B------:R-:W-:-:S02]  /*12030*/  IADD3 R4, P5, R29, R18, RZ ;  /* 0x000000121d047210 */ /* 0x000fc40007fbe0ff */
[----:B------:R-:W-:Y:S01]  /*12040*/  IADD3 R2, P0, R29, R19, RZ ;  /* 0x000000131d027210 */ /* 0x000fe20007f1e0ff */
[----:B------:R-:W-:Y:S01]  /*12050*/  IMAD.X R7, R8, 0x1, R14, P6 ;  /* 0x0000000108077824 */ /* 0x000fe200030e060e */
[----:B------:R-:W-:Y:S01]  /*12060*/  ISETP.GE.AND P6, PT, R192, c[0x0][0x1d4], PT ;  /* 0x00007500c0007a0c */ /* 0x000fe20003fc6270 */
[----:B------:R-:W-:Y:S01]  /*12070*/  IMAD.X R5, R8, 0x1, R16, P5 ;  /* 0x0000000108057824 */ /* 0x000fe200028e0610 */
        /* <DEDUP_REMOVED lines=15> */
[----:B-1----:R-:W-:Y:S05]  /*12170*/  CALL.REL.NOINC `($__internal_45_$__cuda_sm70_shflsync_idx_p) ;  /* 0x000021c000007944 */ /* 0x002fea0003c00000 */
        /* <DEDUP_REMOVED lines=8> */
.L_x_2700:
[----:B------:R-:W-:Y:S01]  /*12200*/  IMAD.MOV.U32 R30, RZ, RZ, R13 ;  /* 0x000000ffff1e7224 */ /* 0x000fe200078e000d */
[----:B------:R-:W-:Y:S01]  /*12210*/  MOV R2, RZ ;  /* 0x000000ff00027202 */ /* 0x000fe20000000f00 */
[----:B------:R-:W-:Y:S01]  /*12220*/  IMAD.MOV.U32 R29, RZ, RZ, 0x181f ;  /* 0x0000181fff1d7424 */ /* 0x000fe200078e00ff */
[----:B------:R-:W-:Y:S02]  /*12230*/  MOV R3, 0x12250 ;  /* 0x0001225000037802 */ /* 0x000fe40000000f00 */
[----:B-1234-:R-:W-:Y:S05]  /*12240*/  CALL.REL.NOINC `($__internal_45_$__cuda_sm70_shflsync_idx_p) ;  /* 0x000020f000007944 */ /* 0x01efea0003c00000 */
[----:B------:R-:W-:Y:S01]  /*12250*/  MOV R12, R29 ;  /* 0x0000001d000c7202 */ /* 0x000fe20000000f00 */
[----:B------:R-:W-:Y:S05]  /*12260*/  BRA `(.L_x_2802) ;  /* 0xffff19b000007947 */ /* 0x000fea000383ffff */
.L_x_2701:
[----:B------:R-:W-:Y:S01]  /*12270*/  IMAD.MOV.U32 R30, RZ, RZ, R21 ;  /* 0x000000ffff1e7224 */ /* 0x000fe200078e0015 */
[----:B------:R-:W-:Y:S01]  /*12280*/  MOV R2, RZ ;  /* 0x000000ff00027202 */ /* 0x000fe20000000f00 */
[----:B------:R-:W-:Y:S01]  /*12290*/  IMAD.MOV.U32 R29, RZ, RZ, 0x181f ;  /* 0x0000181fff1d7424 */ /* 0x000fe200078e00ff */
[----:B------:R-:W-:Y:S02]  /*122a0*/  MOV R3, 0x122c0 ;  /* 0x000122c000037802 */ /* 0x000fe40000000f00 */
[----:B-1234-:R-:W-:Y:S05]  /*122b0*/  CALL.REL.NOINC `($__internal_45_$__cuda_sm70_shflsync_idx_p) ;  /* 0x0000208000007944 */ /* 0x01efea0003c00000 */
[C---:B------:R-:W-:Y:S01]  /*122c0*/  IADD3 R16, P0, R29.reuse, R25, RZ ;  /* 0x000000191d107210 */ /* 0x040fe20007f1e0ff */
[----:B------:R-:W-:Y:S01]  /*122d0*/  IMAD.MOV.U32 R30, RZ, RZ, R13 ;  /* 0x000000ffff1e7224 */ /* 0x000fe200078e000d */
[----:B------:R-:W-:-:S02]  /*122e0*/  IADD3 R14, P1, R29, R26, RZ ;  /* 0x0000001a1d0e7210 */ /* 0x000fc40007f3e0ff */
[----:B------:R-:W-:Y:S01]  /*122f0*/  ISETP.GE.AND P6, PT, R192, c[0x0][0x1d4], PT ;  /* 0x00007500c0007a0c */ /* 0x000fe20003fc6270 */
[----:B------:R-:W-:Y:S01]  /*12300*/  IMAD.X R17, R12, 0x1, R22, P0 ;  /* 0x000000010c117824 */ /* 0x000fe200000e0616 */
[----:B------:R-:W-:Y:S01]  /*12310*/  ISETP.GE.AND P5, PT, R200, c[0x0][0x1d4], PT ;  /* 0x00007500c8007a0c */ /* 0x000fe20003fa6270 */
[C---:B------:R-:W-:Y:S01]  /*12320*/  IMAD.X R15, R12.reuse, 0x1, R23, P1 ;  /* 0x000000010c0f7824 */ /* 0x040fe200008e0617 */
        /* <DEDUP_REMOVED lines=24> */
.L_x_2704:
[----:B------:R-:W-:Y:S01]  /*124b0*/  IMAD.MOV.U32 R30, RZ, RZ, R5 ;  /* 0x000000ffff1e7224 */ /* 0x000fe200078e0005 */
[----:B------:R-:W-:Y:S01]  /*124c0*/  MOV R2, RZ ;  /* 0x000000ff00027202 */ /* 0x000fe20000000f00 */
[----:B------:R-:W-:Y:S01]  /*124d0*/  IMAD.MOV.U32 R29, RZ, RZ, 0x181f ;  /* 0x0000181fff1d7424 */ /* 0x000fe200078e00ff */
[----:B------:R-:W-:Y:S02]  /*124e0*/  MOV R3, 0x12500 ;  /* 0x0001250000037802 */ /* 0x000fe40000000f00 */
[----:B------:R-:W-:Y:S05]  /*124f0*/  CALL.REL.NOINC `($__internal_45_$__cuda_sm70_shflsync_idx_p) ;  /* 0x00001e4000007944 */ /* 0x000fea0003c00000 */
[----:B------:R-:W-:Y:S01]  /*12500*/  MOV R4, R29 ;  /* 0x0000001d00047202 */ /* 0x000fe20000000f00 */
[----:B------:R-:W-:Y:S05]  /*12510*/  BRA `(.L_x_2804) ;  /* 0xffff3df000007947 */ /* 0x000fea000383ffff */
.L_x_2705:
[----:B------:R-:W-:Y:S01]  /*12520*/  IMAD.MOV.U32 R30, RZ, RZ, R12 ;  /* 0x000000ffff1e7224 */ /* 0x000fe200078e000c */
[----:B------:R-:W-:Y:S01]  /*12530*/  MOV R2, RZ ;  /* 0x000000ff00027202 */ /* 0x000fe20000000f00 */
[----:B------:R-:W-:Y:S01]  /*12540*/  IMAD.MOV.U32 R29, RZ, RZ, 0x181f ;  /* 0x0000181fff1d7424 */ /* 0x000fe200078e00ff */
[----:B------:R-:W-:Y:S02]  /*12550*/  MOV R3, 0x12570 ;  /* 0x0001257000037802 */ /* 0x000fe40000000f00 */
[----:B-12---:R-:W-:Y:S05]  /*12560*/  CALL.REL.NOINC `($__internal_45_$__cuda_sm70_shflsync_idx_p) ;  /* 0x00001dd000007944 */ /* 0x006fea0003c00000 */
        /* <DEDUP_REMOVED lines=22> */
[----:B-1----:R-:W-:Y:S05]  /*126d0*/  CALL.REL.NOINC `($__internal_45_$__cuda_sm70_shflsync_idx_p) ;  /* 0x00001c6000007944 */ /* 0x002fea0003c00000 */
[----:B------:R-:W-:Y:S01]  /*126e0*/  IMAD.MOV.U32 R4, RZ, RZ, R29 ;  /* 0x000000ffff047224 */ /* 0x000fe200078e001d */
[----:B------:R-:W-:Y:S01]  /*126f0*/  MOV R2, 0x1 ;  /* 0x0000000100027802 */ /* 0x000fe20000000f00 */
[----:B------:R-:W-:Y:S01]  /*12700*/  IMAD.MOV.U32 R30, RZ, RZ, R12 ;  /* 0x000000ffff1e7224 */ /* 0x000fe200078e000c */
[----:B------:R-:W-:Y:S02]  /*12710*/  MOV R29, 0x181f ;  /* 0x0000181f001d7802 */ /* 0x000fe40000000f00 */
[----:B------:R-:W-:Y:S02]  /*12720*/  MOV R3, 0x12740 ;  /* 0x0001274000037802 */ /* 0x000fe40000000f00 */
[----:B------:R-:W-:Y:S05]  /*12730*/  CALL.REL.NOINC `($__internal_45_$__cuda_sm70_shflsync_idx_p) ;  /* 0x00001c0000007944 */ /* 0x000fea0003c00000 */
[----:B------:R-:W-:Y:S01]  /*12740*/  MOV R0, R29 ;  /* 0x0000001d00007202 */ /* 0x000fe20000000f00 */
[----:B------:R-:W-:Y:S05]  /*12750*/  BRA `(.L_x_2805) ;  /* 0xffff3d0000007947 */ /* 0x000fea000383ffff */
.L_x_2709:
[----:B------:R-:W-:Y:S01]  /*12760*/  MOV R2, RZ ;  /* 0x000000ff00027202 */ /* 0x000fe20000000f00 */
[----:B------:R-:W-:Y:S01]  /*12770*/  IMAD.MOV.U32 R30, RZ, RZ, R12 ;  /* 0x000000ffff1e7224 */ /* 0x000fe200078e000c */
[----:B------:R-:W-:Y:S01]  /*12780*/  MOV R3, 0x127b0 ;  /* 0x000127b000037802 */ /* 0x000fe20000000f00 */
[----:B------:R-:W-:Y:S02]  /*12790*/  IMAD.MOV.U32 R29, RZ, RZ, 0x181f ;  /* 0x0000181fff1d7424 */ /* 0x000fe400078e00ff */
[----:B-1234-:R-:W-:Y:S05]  /*127a0*/  CALL.REL.NOINC `($__internal_45_$__cuda_sm70_shflsync_idx_p) ;  /* 0x00001b9000007944 */ /* 0x01efea0003c00000 */
[----:B------:R-:W-:Y:S01]  /*127b0*/  MOV R5, R29 ;  /* 0x0000001d00057202 */ /* 0x000fe20000000f00 */
[----:B------:R-:W-:-:S05]  /*127c0*/  BRA `(.L_x_2806) ;  /* 0xffff41c000007947 */ /* 0x000fca000383ffff */
.L_x_2710:
[----:B------:R-:W-:Y:S01]  /*127d0*/  MOV R2, RZ ;  /* 0x000000ff00027202 */ /* 0x000fe20000000f00 */
[----:B------:R-:W-:Y:S01]  /*127e0*/  IMAD.MOV.U32 R30, RZ, RZ, R14 ;  /* 0x000000ffff1e7224 */ /* 0x000fe200078e000e */
[----:B------:R-:W-:Y:S01]  /*127f0*/  MOV R3, 0x12820 ;  /* 0x0001282000037802 */ /* 0x000fe20000000f00 */
[----:B------:R-:W-:Y:S02]  /*12800*/  IMAD.MOV.U32 R29, RZ, RZ, 0x181f ;  /* 0x0000181fff1d7424 */ /* 0x000fe400078e00ff */
[----:B-1234-:R-:W-:Y:S05]  /*12810*/  CALL.REL.NOINC `($__internal_45_$__cuda_sm70_shflsync_idx_p) ;  /* 0x00001b2000007944 */ /* 0x01efea0003c00000 */
[----:B------:R-:W-:Y:S01]  /*12820*/  ISETP.GE.AND P6, PT, R192, c[0x0][0x1d4], PT ;  /* 0x00007500c0007a0c */ /* 0x000fe20003fc6270 */
[----:B------:R-:W-:Y:S01]  /*12830*/  IMAD R4, R198, 0x6000, R222 ;  /* 0x00006000c6047824 */ /* 0x000fe200078e02de */
[C---:B------:R-:W-:Y:S01]  /*12840*/  IADD3 R2, P0, R29.reuse, R22, RZ ;  /* 0x000000161d027210 */ /* 0x040fe20007f1e0ff */
[----:B------:R-:W-:Y:S01]  /*12850*/  IMAD.MOV.U32 R30, RZ, RZ, R12 ;  /* 0x000000ffff1e7224 */ /* 0x000fe200078e000c */
[----:B------:R-:W-:Y:S02]  /*12860*/  ISETP.GE.AND P5, PT, R200, c[0x0][0x1d4], PT ;  /* 0x00007500c8007a0c */ /* 0x000fe40003fa6270 */
[----:B------:R-:W-:Y:S01]  /*12870*/  IADD3 R6, P1, R29, R23, RZ ;  /* 0x000000171d067210 */ /* 0x000fe20007f3e0ff */
[----:B------:R-:W-:Y:S01]  /*12880*/  IMAD.X R3, R5, 0x1, R15, P0 ;  /* 0x0000000105037824 */ /* 0x000fe200000e060f */
        /* <DEDUP_REMOVED lines=16> */
[----:B------:R-:W-:Y:S05]  /*12990*/  CALL.REL.NOINC `($__internal_45_$__cuda_sm70_shflsync_idx_p) ;  /* 0x000019a000007944 */ /* 0x000fea0003c00000 */
[----:B------:R-:W-:Y:S01]  /*129a0*/  MOV R2, 0x1 ;  /* 0x0000000100027802 */ /* 0x000fe20000000f00 */
[----:B------:R-:W-:Y:S01]  /*129b0*/  IMAD.MOV.U32 R5, RZ, RZ, R29 ;  /* 0x000000ffff057224 */ /* 0x000fe200078e001d */
[----:B------:R-:W-:Y:S01]  /*129c0*/  MOV R29, 0x181f ;  /* 0x0000181f001d7802 */ /* 0x000fe20000000f00 */
[----:B------:R-:W-:Y:S01]  /*129d0*/  IMAD.MOV.U32 R30, RZ, RZ, R14 ;  /* 0x000000ffff1e7224 */ /* 0x000fe200078e000e */
[----:B------:R-:W-:Y:S02]  /*129e0*/  MOV R3, 0x12a00 ;  /* 0x00012a0000037802 */ /* 0x000fe40000000f00 */
[----:B------:R-:W-:Y:S05]  /*129f0*/  CALL.REL.NOINC `($__internal_45_$__cuda_sm70_shflsync_idx_p) ;  /* 0x0000194000007944 */ /* 0x000fea0003c00000 */
[----:B------:R-:W-:Y:S01]  /*12a00*/  MOV R2, R29 ;  /* 0x0000001d00027202 */ /* 0x000fe20000000f00 */
[----:B------:R-:W-:-:S05]  /*12a10*/  BRA `(.L_x_2807) ;  /* 0xffff40d000007947 */ /* 0x000fca000383ffff */
.L_x_2713:
[----:B------:R-:W-:Y:S01]  /*12a20*/  MOV R2, RZ ;  /* 0x000000ff00027202 */ /* 0x000fe20000000f00 */
[----:B------:R-:W-:Y:S01]  /*12a30*/  IMAD.MOV.U32 R30, RZ, RZ, R5 ;  /* 0x000000ffff1e7224 */ /* 0x000fe200078e0005 */
[----:B------:R-:W-:Y:S01]  /*12a40*/  MOV R3, 0x12a70 ;  /* 0x00012a7000037802 */ /* 0x000fe20000000f00 */
[----:B------:R-:W-:Y:S02]  /*12a50*/  IMAD.MOV.U32 R29, RZ, RZ, 0x181f ;  /* 0x0000181fff1d7424 */ /* 0x000fe400078e00ff */
[----:B------:R-:W-:Y:S05]  /*12a60*/  CALL.REL.NOINC `($__internal_45_$__cuda_sm70_shflsync_idx_p) ;  /* 0x000018d000007944 */ /* 0x000fea0003c00000 */
[----:B------:R-:W-:Y:S01]  /*12a70*/  MOV R4, R29 ;  /* 0x0000001d00047202 */ /* 0x000fe20000000f00 */
[----:B------:R-:W-:-:S05]  /*12a80*/  BRA `(.L_x_2808) ;  /* 0xffff6c7000007947 */ /* 0x000fca000383ffff */
.L_x_2714:
[----:B------:R-:W-:Y:S01]  /*12a90*/  MOV R2, RZ ;  /* 0x000000ff00027202 */ /* 0x000fe20000000f00 */
[----:B------:R-:W-:Y:S01]  /*12aa0*/  IMAD.MOV.U32 R30, RZ, RZ, R12 ;  /* 0x000000ffff1e7224 */ /* 0x000fe200078e000c */
[----:B------:R-:W-:Y:S01]  /*12ab0*/  MOV R3, 0x12ae0 ;  /* 0x00012ae000037802 */ /* 0x000fe20000000f00 */
[----:B------:R-:W-:Y:S02]  /*12ac0*/  IMAD.MOV.U32 R29, RZ, RZ, 0x181f ;  /* 0x0000181fff1d7424 */ /* 0x000fe400078e00ff */
[----:B-12---:R-:W-:Y:S05]  /*12ad0*/  CALL.REL.NOINC `($__internal_45_$__cuda_sm70_shflsync_idx_p) ;  /* 0x0000186000007944 */ /* 0x006fea0003c00000 */
[----:B------:R-:W-:Y:S01]  /*12ae0*/  ISETP.GE.AND P6, PT, R192, c[0x0][0x1d4], PT ;  /* 0x00007500c0007a0c */ /* 0x000fe20003fc6270 */
[----:B------:R-:W-:Y:S01]  /*12af0*/  IMAD R0, R198, 0x6000, R223 ;  /* 0x00006000c6007824 */ /* 0x000fe200078e02df */
[C---:B------:R-:W-:Y:S01]  /*12b00*/  IADD3 R2, P0, R29.reuse, R16, RZ ;  /* 0x000000101d027210 */ /* 0x040fe20007f1e0ff */
[----:B------:R-:W-:Y:S01]  /*12b10*/  IMAD.MOV.U32 R30, RZ, RZ, R5 ;  /* 0x000000ffff1e7224 */ /* 0x000fe200078e0005 */
[----:B------:R-:W-:Y:S02]  /*12b20*/  ISETP.GE.AND P5, PT, R200, c[0x0][0x1d4], PT ;  /* 0x00007500c8007a0c */ /* 0x000fe40003fa6270 */
[----:B------:R-:W-:Y:S01]  /*12b30*/  IADD3 R6, P1, R29, R17, RZ ;  /* 0x000000111d067210 */ /* 0x000fe20007f3e0ff */
[C---:B------:R-:W-:Y:S01]  /*12b40*/  IMAD.X R3, R4.reuse, 0x1, R13, P0 ;  /* 0x0000000104037824 */ /* 0x040fe200000e060d */
        /* <DEDUP_REMOVED lines=16> */
[----:B--2---:R-:W-:Y:S05]  /*12c50*/  CALL.REL.NOINC `($__internal_45_$__cuda_sm70_shflsync_idx_p) ;  /* 0x000016e000007944 */ /* 0x004fea0003c00000 */
        /* <DEDUP_REMOVED lines=8> */
.L_x_2719:
[----:B------:R-:W-:Y:S01]  /*12ce0*/  MOV R2, RZ ;  /* 0x000000ff00027202 */ /* 0x000fe20000000f00 */
[----:B------:R-:W-:Y:S01]  /*12cf0*/  IMAD.MOV.U32 R30, RZ, RZ, R12 ;  /* 0x000000ffff1e7224 */ /* 0x000fe200078e000c */
[----:B------:R-:W-:Y:S01]  /*12d00*/  MOV R3, 0x12d30 ;  /* 0x00012d3000037802 */ /* 0x000fe20000000f00 */
[----:B------:R-:W-:Y:S02]  /*12d10*/  IMAD.MOV.U32 R29, RZ, RZ, 0x181f ;  /* 0x0000181fff1d7424 */ /* 0x000fe400078e00ff */
[----:B-1234-:R-:W-:Y:S05]  /*12d20*/  CALL.REL.NOINC `($__internal_45_$__cuda_sm70_shflsync_idx_p) ;  /* 0x0000161000007944 */ /* 0x01efea0003c00000 */
[----:B------:R-:W-:Y:S01]  /*12d30*/  MOV R5, R29 ;  /* 0x0000001d00057202 */ /* 0x000fe20000000f00 */
[----:B------:R-:W-:-:S05]  /*12d40*/  BRA `(.L_x_2810) ;  /* 0xffff701000007947 */ /* 0x000fca000383ffff */
.L_x_2720:
        /* <DEDUP_REMOVED lines=37> */
.L_x_2721:
[----:B------:R-:W-:Y:S01]  /*12fa0*/  MOV R136, 0x2 ;  /* 0x0000000200887802 */ /* 0x000fe20000000f00 */
[----:B------:R-:W-:Y:S01]  /*12fb0*/  IMAD.MOV.U32 R2, RZ, RZ, R100 ;  /* 0x000000ffff027224 */ /* 0x000fe200078e0064 */
[----:B------:R-:W-:Y:S02]  /*12fc0*/  MOV R3, 0x12fe0 ;  /* 0x00012fe000037802 */ /* 0x000fe40000000f00 */
[----:B------:R-:W-:Y:S05]  /*12fd0*/  CALL.REL.NOINC `($__internal_44_$__cuda_sm70_shflsync_bfly_p) ;  /* 0x0000131000007944 */ /* 0x000fea0003c00000 */
[----:B------:R-:W-:Y:S01]  /*12fe0*/  MOV R2, R136 ;  /* 0x0000008800027202 */ /* 0x000fe20000000f00 */
[----:B------:R-:W-:-:S05]  /*12ff0*/  BRA `(.L_x_2812) ;  /* 0xffff7bf000007947 */ /* 0x000fca000383ffff */
.L_x_2724:
[----:B------:R-:W-:Y:S01]  /*13000*/  MOV R2, RZ ;  /* 0x000000ff00027202 */ /* 0x000fe20000000f00 */
[----:B------:R-:W-:Y:S01]  /*13010*/  IMAD.MOV.U32 R30, RZ, RZ, R5 ;  /* 0x000000ffff1e7224 */ /* 0x000fe200078e0005 */
[----:B------:R-:W-:Y:S01]  /*13020*/  MOV R3, 0x13050 ;  /* 0x0001305000037802 */ /* 0x000fe20000000f00 */
[----:B------:R-:W-:Y:S02]  /*13030*/  IMAD.MOV.U32 R29, RZ, RZ, 0x181f ;  /* 0x0000181fff1d7424 */ /* 0x000fe400078e00ff */
[----:B------:R-:W-:Y:S05]  /*13040*/  CALL.REL.NOINC `($__internal_45_$__cuda_sm70_shflsync_idx_p) ;  /* 0x000012f000007944 */ /* 0x000fea0003c00000 */
[----:B------:R-:W-:Y:S01]  /*13050*/  MOV R4, R29 ;  /* 0x0000001d00047202 */ /* 0x000fe20000000f00 */
[----:B------:R-:W-:-:S05]  /*13060*/  BRA `(.L_x_2813) ;  /* 0xffff957000007947 */ /* 0x000fca000383ffff */
.L_x_2725:
        /* <DEDUP_REMOVED lines=37> */
.L_x_2727:
[----:B------:R-:W-:Y:S01]  /*132c0*/  IMAD.MOV.U32 R2, RZ, RZ, R203 ;  /* 0x000000ffff027224 */ /* 0x000fe200078e00cb */
[----:B------:R-:W-:-:S02]  /*132d0*/  MOV R136, 0x2 ;  /* 0x0000000200887802 */ /* 0x000fc40000000f00 */
[----:B------:R-:W-:Y:S02]  /*132e0*/  MOV R3, 0x13300 ;  /* 0x0001330000037802 */ /* 0x000fe40000000f00 */
[----:B------:R-:W-:Y:S05]  /*132f0*/  CALL.REL.NOINC `($__internal_44_$__cuda_sm70_shflsync_bfly_p) ;  /* 0x00000ff000007944 */ /* 0x000fea0003c00000 */
[----:B------:R-:W-:Y:S01]  /*13300*/  MOV R0, R136 ;  /* 0x0000008800007202 */ /* 0x000fe20000000f00 */
[----:B------:R-:W-:Y:S05]  /*13310*/  BRA `(.L_x_2815) ;  /* 0xffff963000007947 */ /* 0x000fea000383ffff */
.L_x_2728:
[----:B------:R-:W-:Y:S01]  /*13320*/  IMAD.MOV.U32 R2, RZ, RZ, R0 ;  /* 0x000000ffff027224 */ /* 0x000fe200078e0000 */
[----:B------:R-:W-:Y:S02]  /*13330*/  MOV R136, 0x1 ;  /* 0x0000000100887802 */ /* 0x000fe40000000f00 */
[----:B------:R-:W-:Y:S02]  /*13340*/  MOV R3, 0x13360 ;  /* 0x0001336000037802 */ /* 0x000fe40000000f00 */
[----:B-1----:R-:W-:Y:S05]  /*13350*/  CALL.REL.NOINC `($__internal_44_$__cuda_sm70_shflsync_bfly_p) ;  /* 0x00000f9000007944 */ /* 0x002fea0003c00000 */
[----:B------:R-:W-:Y:S01]  /*13360*/  FADD.FTZ R0, R0, R136 ;  /* 0x0000008800007221 */ /* 0x000fe20000010000 */
[----:B------:R-:W-:Y:S02]  /*13370*/  MOV R2, R202 ;  /* 0x000000ca00027202 */ /* 0x000fe40000000f00 */
[----:B------:R-:W-:Y:S02]  /*13380*/  MOV R136, 0x2 ;  /* 0x0000000200887802 */ /* 0x000fe40000000f00 */
[----:B------:R-:W-:Y:S02]  /*13390*/  MOV R3, 0x133b0 ;  /* 0x000133b000037802 */ /* 0x000fe40000000f00 */
[----:B------:R-:W-:Y:S05]  /*133a0*/  CALL.REL.NOINC `($__internal_44_$__cuda_sm70_shflsync_bfly_p) ;  /* 0x00000f4000007944 */ /* 0x000fea0003c00000 */
[----:B------:R-:W-:Y:S01]  /*133b0*/  FADD.FTZ R4, R202, R136 ;  /* 0x00000088ca047221 */ /* 0x000fe20000010000 */
[----:B------:R-:W-:-:S02]  /*133c0*/  MOV R136, 0x1 ;  /* 0x0000000100887802 */ /* 0x000fc40000000f00 */
[----:B------:R-:W-:Y:S02]  /*133d0*/  MOV R3, 0x13400 ;  /* 0x0001340000037802 */ /* 0x000fe40000000f00 */
[----:B------:R-:W-:Y:S02]  /*133e0*/  MOV R2, R4 ;  /* 0x0000000400027202 */ /* 0x000fe40000000f00 */
[----:B------:R-:W-:Y:S05]  /*133f0*/  CALL.REL.NOINC `($__internal_44_$__cuda_sm70_shflsync_bfly_p) ;  /* 0x00000ef000007944 */ /* 0x000fea0003c00000 */
[----:B------:R-:W-:Y:S01]  /*13400*/  MOV R3, R136 ;  /* 0x0000008800037202 */ /* 0x000fe20000000f00 */
[----:B------:R-:W-:Y:S05]  /*13410*/  BRA `(.L_x_2816) ;  /* 0xffff95a000007947 */ /* 0x000fea000383ffff */
.L_x_2735:
[----:B--234-:R-:W-:Y:S01]  /*13420*/  IMAD.MOV.U32 R30, RZ, RZ, R9 ;  /* 0x000000ffff1e7224 */ /* 0x01cfe200078e0009 */
[----:B------:R-:W-:Y:S01]  /*13430*/  MOV R2, RZ ;  /* 0x000000ff00027202 */ /* 0x000fe20000000f00 */
[----:B------:R-:W-:Y:S01]  /*13440*/  IMAD.MOV.U32 R29, RZ, RZ, 0x181f ;  /* 0x0000181fff1d7424 */ /* 0x000fe200078e00ff */
[----:B------:R-:W-:Y:S02]  /*13450*/  MOV R3, 0x13470 ;  /* 0x0001347000037802 */ /* 0x000fe40000000f00 */
[----:B-1----:R-:W-:Y:S05]  /*13460*/  CALL.REL.NOINC `($__internal_45_$__cuda_sm70_shflsync_idx_p) ;  /* 0x00000ed000007944 */ /* 0x002fea0003c00000 */
[----:B------:R-:W-:Y:S01]  /*13470*/  MOV R8, R29 ;  /* 0x0000001d00087202 */ /* 0x000fe20000000f00 */
[----:B------:R-:W-:Y:S05]  /*13480*/  BRA `(.L_x_2817) ;  /* 0xffffaca000007947 */ /* 0x000fea000383ffff */
.L_x_2736:
[----:B------:R-:W-:Y:S01]  /*13490*/  IMAD.MOV.U32 R30, RZ, RZ, R11 ;  /* 0x000000ffff1e7224 */ /* 0x000fe200078e000b */
[----:B------:R-:W-:Y:S01]  /*134a0*/  MOV R2, RZ ;  /* 0x000000ff00027202 */ /* 0x000fe20000000f00 */
[----:B------:R-:W-:Y:S01]  /*134b0*/  IMAD.MOV.U32 R29, RZ, RZ, 0x181f ;  /* 0x0000181fff1d7424 */ /* 0x000fe200078e00ff */
[----:B------:R-:W-:-:S02]  /*134c0*/  MOV R3, 0x134e0 ;  /* 0x000134e000037802 */ /* 0x000fc40000000f00 */
[----:B-123--:R-:W-:Y:S05]  /*134d0*/  CALL.REL.NOINC `($__internal_45_$__cuda_sm70_shflsync_idx_p) ;  /* 0x00000e6000007944 */ /* 0x00efea0003c00000 */
[----:B------:R-:W-:Y:S01]  /*134e0*/  MOV R0, R29 ;  /* 0x0000001d00007202 */ /* 0x000fe20000000f00 */
[----:B------:R-:W-:Y:S05]  /*134f0*/  BRA `(.L_x_2818) ;  /* 0xffffac5000007947 */ /* 0x000fea000383ffff */
.L_x_2739:
[----:B------:R-:W-:Y:S01]  /*13500*/  IMAD.MOV.U32 R30, RZ, RZ, R9 ;  /* 0x000000ffff1e7224 */ /* 0x000fe200078e0009 */
[----:B--2---:R-:W-:Y:S01]  /*13510*/  MOV R2, 0x1 ;  /* 0x0000000100027802 */ /* 0x004fe20000000f00 */
[----:B------:R-:W-:Y:S01]  /*13520*/  IMAD.MOV.U32 R29, RZ, RZ, 0x181f ;  /* 0x0000181fff1d7424 */ /* 0x000fe200078e00ff */
[----:B------:R-:W-:-:S02]  /*13530*/  MOV R3, 0x13550 ;  /* 0x0001355000037802 */ /* 0x000fc40000000f00 */
[----:B-1-34-:R-:W-:Y:S05]  /*13540*/  CALL.REL.NOINC `($__internal_45_$__cuda_sm70_shflsync_idx_p) ;  /* 0x00000df000007944 */ /* 0x01afea0003c00000 */
        /* <DEDUP_REMOVED lines=8> */
.L_x_2742:
[----:B------:R-:W-:Y:S01]  /*135d0*/  IMAD.MOV.U32 R30, RZ, RZ, R9 ;  /* 0x000000ffff1e7224 */ /* 0x000fe200078e0009 */
[----:B--2---:R-:W-:Y:S01]  /*135e0*/  MOV R2, 0x2 ;  /* 0x0000000200027802 */ /* 0x004fe20000000f00 */
[----:B------:R-:W-:Y:S01]  /*135f0*/  IMAD.MOV.U32 R29, RZ, RZ, 0x181f ;  /* 0x0000181fff1d7424 */ /* 0x000fe200078e00ff */
[----:B------:R-:W-:Y:S02]  /*13600*/  MOV R3, 0x13620 ;  /* 0x0001362000037802 */ /* 0x000fe40000000f00 */
[----:B-1-34-:R-:W-:Y:S05]  /*13610*/  CALL.REL.NOINC `($__internal_45_$__cuda_sm70_shflsync_idx_p) ;  /* 0x00000d2000007944 */ /* 0x01afea0003c00000 */
[----:B------:R-:W-:Y:S01]  /*13620*/  MOV R8, R29 ;  /* 0x0000001d00087202 */ /* 0x000fe20000000f00 */
[----:B------:R-:W-:Y:S05]  /*13630*/  BRA `(.L_x_2820) ;  /* 0xffffade000007947 */ /* 0x000fea000383ffff */
.L_x_2743:
[----:B------:R-:W-:Y:S01]  /*13640*/  IMAD.MOV.U32 R30, RZ, RZ, R11 ;  /* 0x000000ffff1e7224 */ /* 0x000fe200078e000b */
[----:B--2---:R-:W-:Y:S01]  /*13650*/  MOV R2, 0x2 ;  /* 0x0000000200027802 */ /* 0x004fe20000000f00 */
[----:B------:R-:W-:Y:S01]  /*13660*/  IMAD.MOV.U32 R29, RZ, RZ, 0x181f ;  /* 0x0000181fff1d7424 */ /* 0x000fe200078e00ff */
[----:B------:R-:W-:Y:S02]  /*13670*/  MOV R3, 0x13690 ;  /* 0x0001369000037802 */ /* 0x000fe40000000f00 */
[----:B-1-34-:R-:W-:Y:S05]  /*13680*/  CALL.REL.NOINC `($__internal_45_$__cuda_sm70_shflsync_idx_p) ;  /* 0x00000cb000007944 */ /* 0x01afea0003c00000 */
[----:B------:R-:W-:Y:S01]  /*13690*/  MOV R0, R29 ;  /* 0x0000001d00007202 */ /* 0x000fe20000000f00 */
[----:B------:R-:W-:Y:S05]  /*136a0*/  BRA `(.L_x_2821) ;  /* 0xffffad9000007947 */ /* 0x000fea000383ffff */
.L_x_2746:
[----:B------:R-:W-:Y:S01]  /*136b0*/  IMAD.MOV.U32 R30, RZ, RZ, R9 ;  /* 0x000000ffff1e7224 */ /* 0x000fe200078e0009 */
[----:B---3--:R-:W-:Y:S01]  /*136c0*/  MOV R2, 0x3 ;  /* 0x0000000300027802 */ /* 0x008fe20000000f00 */
        /* <DEDUP_REMOVED lines=11> */
.L_x_2748:
[----:B------:R-:W-:Y:S01]  /*13780*/  IMAD.MOV.U32 R30, RZ, RZ, R5 ;  /* 0x000000ffff1e7224 */ /* 0x000fe200078e0005 */
[----:B------:R-:W-:Y:S01]  /*13790*/  MOV R2, RZ ;  /* 0x000000ff00027202 */ /* 0x000fe20000000f00 */
[----:B------:R-:W-:Y:S01]  /*137a0*/  IMAD.MOV.U32 R29, RZ, RZ, 0x1c1f ;  /* 0x00001c1fff1d7424 */ /* 0x000fe200078e00ff */
[----:B------:R-:W-:Y:S02]  /*137b0*/  MOV R3, 0x137d0 ;  /* 0x000137d000037802 */ /* 0x000fe40000000f00 */
[----:B------:R-:W-:Y:S05]  /*137c0*/  CALL.REL.NOINC `($__internal_45_$__cuda_sm70_shflsync_idx_p) ;  /* 0x00000b7000007944 */ /* 0x000fea0003c00000 */
[----:B------:R-:W-:Y:S01]  /*137d0*/  MOV R4, R29 ;  /* 0x0000001d00047202 */ /* 0x000fe20000000f00 */
[----:B------:R-:W-:Y:S05]  /*137e0*/  BRA `(.L_x_2823) ;  /* 0xffffb10000007947 */ /* 0x000fea000383ffff */
.L_x_2749:
[----:B------:R-:W-:Y:S01]  /*137f0*/  IMAD.MOV.U32 R30, RZ, RZ, R12 ;  /* 0x000000ffff1e7224 */ /* 0x000fe200078e000c */
[----:B------:R-:W-:Y:S01]  /*13800*/  MOV R2, RZ ;  /* 0x000000ff00027202 */ /* 0x000fe20000000f00 */
[----:B------:R-:W-:Y:S01]  /*13810*/  IMAD.MOV.U32 R29, RZ, RZ, 0x1c1f ;  /* 0x00001c1fff1d7424 */ /* 0x000fe200078e00ff */
[----:B------:R-:W-:Y:S02]  /*13820*/  MOV R3, 0x13840 ;  /* 0x0001384000037802 */ /* 0x000fe40000000f00 */
[----:B-12---:R-:W-:Y:S05]  /*13830*/  CALL.REL.NOINC `($__internal_45_$__cuda_sm70_shflsync_idx_p) ;  /* 0x00000b0000007944 */ /* 0x006fea0003c00000 */
[----:B------:R-:W-:Y:S01]  /*13840*/  MOV R0, R29 ;  /* 0x0000001d00007202 */ /* 0x000fe20000000f00 */
[----:B------:R-:W-:Y:S05]  /*13850*/  BRA `(.L_x_2824) ;  /* 0xffffb0b000007947 */ /* 0x000fea000383ffff */
.L_x_2752:
[----:B------:R-:W-:Y:S01]  /*13860*/  IMAD.MOV.U32 R30, RZ, RZ, R5 ;  /* 0x000000ffff1e7224 */ /* 0x000fe200078e0005 */
[----:B----4-:R-:W-:Y:S01]  /*13870*/  MOV R2, 0x1 ;  /* 0x0000000100027802 */ /* 0x010fe20000000f00 */
[----:B------:R-:W-:Y:S01]  /*13880*/  IMAD.MOV.U32 R29, RZ, RZ, 0x1c1f ;  /* 0x00001c1fff1d7424 */ /* 0x000fe200078e00ff */
[----:B------:R-:W-:-:S02]  /*13890*/  MOV R3, 0x138b0 ;  /* 0x000138b000037802 */ /* 0x000fc40000000f00 */
[----:B-123--:R-:W-:Y:S05]  /*138a0*/  CALL.REL.NOINC `($__internal_45_$__cuda_sm70_shflsync_idx_p) ;  /* 0x00000a9000007944 */ /* 0x00efea0003c00000 */
        /* <DEDUP_REMOVED lines=8> */
.L_x_2756:
[----:B------:R-:W-:Y:S01]  /*13930*/  IMAD.MOV.U32 R30, RZ, RZ, R9 ;  /* 0x000000ffff1e7224 */ /* 0x000fe200078e0009 */
[----:B------:R-:W-:Y:S01]  /*13940*/  MOV R2, RZ ;  /* 0x000000ff00027202 */ /* 0x000fe20000000f00 */
[----:B------:R-:W-:Y:S01]  /*13950*/  IMAD.MOV.U32 R29, RZ, RZ, 0x181f ;  /* 0x0000181fff1d7424 */ /* 0x000fe200078e00ff */
[----:B------:R-:W-:Y:S02]  /*13960*/  MOV R3, 0x13980 ;  /* 0x0001398000037802 */ /* 0x000fe40000000f00 */
[----:B------:R-:W-:Y:S05]  /*13970*/  CALL.REL.NOINC `($__internal_45_$__cuda_sm70_shflsync_idx_p) ;  /* 0x000009c000007944 */ /* 0x000fea0003c00000 */
[----:B------:R-:W-:Y:S01]  /*13980*/  MOV R8, R29 ;  /* 0x0000001d00087202 */ /* 0x000fe20000000f00 */
[----:B------:R-:W-:Y:S05]  /*13990*/  BRA `(.L_x_2826) ;  /* 0xffffc8d000007947 */ /* 0x000fea000383ffff */
.L_x_2757:
[----:B------:R-:W-:Y:S01]  /*139a0*/  IMAD.MOV.U32 R30, RZ, RZ, R12 ;  /* 0x000000ffff1e7224 */ /* 0x000fe200078e000c */
[----:B------:R-:W-:Y:S01]  /*139b0*/  MOV R2, RZ ;  /* 0x000000ff00027202 */ /* 0x000fe20000000f00 */
[----:B------:R-:W-:Y:S01]  /*139c0*/  IMAD.MOV.U32 R29, RZ, RZ, 0x181f ;  /* 0x0000181fff1d7424 */ /* 0x000fe200078e00ff */
[----:B------:R-:W-:Y:S02]  /*139d0*/  MOV R3, 0x139f0 ;  /* 0x000139f000037802 */ /* 0x000fe40000000f00 */
[----:B-12---:R-:W-:Y:S05]  /*139e0*/  CALL.REL.NOINC `($__internal_45_$__cuda_sm70_shflsync_idx_p) ;  /* 0x0000095000007944 */ /* 0x006fea0003c00000 */
[----:B------:R-:W-:Y:S01]  /*139f0*/  MOV R0, R29 ;  /* 0x0000001d00007202 */ /* 0x000fe20000000f00 */
[----:B------:R-:W-:Y:S05]  /*13a00*/  BRA `(.L_x_2827) ;  /* 0xffffc88000007947 */ /* 0x000fea000383ffff */
.L_x_2760:
        /* <DEDUP_REMOVED lines=13> */
.L_x_2763:
[----:B------:R-:W-:Y:S01]  /*13ae0*/  IMAD.MOV.U32 R30, RZ, RZ, R9 ;  /* 0x000000ffff1e7224 */ /* 0x000fe200078e0009 */
[----:B-1----:R-:W-:Y:S01]  /*13af0*/  MOV R2, 0x2 ;  /* 0x0000000200027802 */ /* 0x002fe20000000f00 */
[----:B------:R-:W-:Y:S01]  /*13b00*/  IMAD.MOV.U32 R29, RZ, RZ, 0x181f ;  /* 0x0000181fff1d7424 */ /* 0x000fe200078e00ff */
[----:B------:R-:W-:Y:S02]  /*13b10*/  MOV R3, 0x13b30 ;  /* 0x00013b3000037802 */ /* 0x000fe40000000f00 */
[----:B--234-:R-:W-:Y:S05]  /*13b20*/  CALL.REL.NOINC `($__internal_45_$__cuda_sm70_shflsync_idx_p) ;  /* 0x0000081000007944 */ /* 0x01cfea0003c00000 */
[----:B------:R-:W-:Y:S01]  /*13b30*/  MOV R8, R29 ;  /* 0x0000001d00087202 */ /* 0x000fe20000000f00 */
[----:B------:R-:W-:Y:S05]  /*13b40*/  BRA `(.L_x_2829) ;  /* 0xffffca2000007947 */ /* 0x000fea000383ffff */
.L_x_2764:
[----:B------:R-:W-:Y:S01]  /*13b50*/  IMAD.MOV.U32 R30, RZ, RZ, R12 ;  /* 0x000000ffff1e7224 */ /* 0x000fe200078e000c */
[----:B------:R-:W-:Y:S01]  /*13b60*/  MOV R2, 0x2 ;  /* 0x0000000200027802 */ /* 0x000fe20000000f00 */
[----:B------:R-:W-:Y:S01]  /*13b70*/  IMAD.MOV.U32 R29, RZ, RZ, 0x181f ;  /* 0x0000181fff1d7424 */ /* 0x000fe200078e00ff */
[----:B------:R-:W-:Y:S02]  /*13b80*/  MOV R3, 0x13ba0 ;  /* 0x00013ba000037802 */ /* 0x000fe40000000f00 */
[----:B-1234-:R-:W-:Y:S05]  /*13b90*/  CALL.REL.NOINC `($__internal_45_$__cuda_sm70_shflsync_idx_p) ;  /* 0x000007a000007944 */ /* 0x01efea0003c00000 */
[----:B------:R-:W-:Y:S01]  /*13ba0*/  MOV R0, R29 ;  /* 0x0000001d00007202 */ /* 0x000fe20000000f00 */
[----:B------:R-:W-:Y:S05]  /*13bb0*/  BRA `(.L_x_2830) ;  /* 0xffffc9d000007947 */ /* 0x000fea000383ffff */
.L_x_2767:
[----:B------:R-:W-:Y:S01]  /*13bc0*/  IMAD.MOV.U32 R30, RZ, RZ, R9 ;  /* 0x000000ffff1e7224 */ /* 0x000fe200078e0009 */
[----:B-1----:R-:W-:Y:S01]  /*13bd0*/  MOV R2, 0x3 ;  /* 0x0000000300027802 */ /* 0x002fe20000000f00 */
[----:B------:R-:W-:Y:S01]  /*13be0*/  IMAD.MOV.U32 R29, RZ, RZ, 0x181f ;  /* 0x0000181fff1d7424 */ /* 0x000fe200078e00ff */
[----:B------:R-:W-:-:S02]  /*13bf0*/  MOV R3, 0x13c10 ;  /* 0x00013c1000037802 */ /* 0x000fc40000000f00 */
[----:B--234-:R-:W-:Y:S05]  /*13c00*/  CALL.REL.NOINC `($__internal_45_$__cuda_sm70_shflsync_idx_p) ;  /* 0x0000073000007944 */ /* 0x01cfea0003c00000 */
        /* <DEDUP_REMOVED lines=8> */
.L_x_2769:
[----:B------:R-:W-:Y:S01]  /*13c90*/  IMAD.MOV.U32 R30, RZ, RZ, R28 ;  /* 0x000000ffff1e7224 */ /* 0x000fe200078e001c */
[----:B------:R-:W-:Y:S01]  /*13ca0*/  MOV R2, RZ ;  /* 0x000000ff00027202 */ /* 0x000fe20000000f00 */
[----:B------:R-:W-:Y:S01]  /*13cb0*/  IMAD.MOV.U32 R29, RZ, RZ, 0x1f ;  /* 0x0000001fff1d7424 */ /* 0x000fe200078e00ff */
[----:B------:R-:W-:Y:S02]  /*13cc0*/  MOV R3, 0x13ce0 ;  /* 0x00013ce000037802 */ /* 0x000fe40000000f00 */
[----:B--2---:R-:W-:Y:S05]  /*13cd0*/  CALL.REL.NOINC `($__internal_45_$__cuda_sm70_shflsync_idx_p) ;  /* 0x0000066000007944 */ /* 0x004fea0003c00000 */
[----:B------:R-:W-:Y:S01]  /*13ce0*/  MOV R9, R29 ;  /* 0x0000001d00097202 */ /* 0x000fe20000000f00 */
[----:B------:R-:W-:Y:S05]  /*13cf0*/  BRA `(.L_x_2832) ;  /* 0xffffcbf000007947 */ /* 0x000fea000383ffff */
.L_x_2770:
[----:B------:R-:W-:Y:S01]  /*13d00*/  IMAD.MOV.U32 R30, RZ, RZ, R28 ;  /* 0x000000ffff1e7224 */ /* 0x000fe200078e001c */
[----:B------:R-:W-:Y:S01]  /*13d10*/  MOV R2, 0x1 ;  /* 0x0000000100027802 */ /* 0x000fe20000000f00 */
[----:B------:R-:W-:Y:S01]  /*13d20*/  IMAD.MOV.U32 R29, RZ, RZ, 0x1f ;  /* 0x0000001fff1d7424 */ /* 0x000fe200078e00ff */
[----:B------:R-:W-:Y:S02]  /*13d30*/  MOV R3, 0x13d50 ;  /* 0x00013d5000037802 */ /* 0x000fe40000000f00 */
[----:B-12---:R-:W-:Y:S05]  /*13d40*/  CALL.REL.NOINC `($__internal_45_$__cuda_sm70_shflsync_idx_p) ;  /* 0x000005f000007944 */ /* 0x006fea0003c00000 */
[----:B------:R-:W-:Y:S01]  /*13d50*/  MOV R8, R29 ;  /* 0x0000001d00087202 */ /* 0x000fe20000000f00 */
[----:B------:R-:W-:Y:S05]  /*13d60*/  BRA `(.L_x_2833) ;  /* 0xffffcba000007947 */ /* 0x000fea000383ffff */
.L_x_2771:
[----:B------:R-:W-:Y:S02]  /*13d70*/  MOV R2, 0x1 ;  /* 0x0000000100027802 */ /* 0x000fe40000000f00 */
[----:B------:R-:W-:-:S02]  /*13d80*/  MOV R3, 0x13da0 ;  /* 0x00013da000037802 */ /* 0x000fc40000000f00 */
[----:B-1234-:R-:W-:Y:S05]  /*13d90*/  CALL.REL.NOINC `($__internal_46_$__cuda_sm70_shflsync_up_p) ;  /* 0x0000060000007944 */ /* 0x01efea0003c00000 */
[----:B------:R-:W-:Y:S05]  /*13da0*/  BRA `(.L_x_2834) ;  /* 0xffffcc8000007947 */ /* 0x000fea000383ffff */
.L_x_2772:
[----:B------:R-:W-:Y:S02]  /*13db0*/  MOV R2, 0x2 ;  /* 0x0000000200027802 */ /* 0x000fe40000000f00 */
[----:B------:R-:W-:-:S02]  /*13dc0*/  MOV R3, 0x13de0 ;  /* 0x00013de000037802 */ /* 0x000fc40000000f00 */
[----:B--2-4-:R-:W-:Y:S05]  /*13dd0*/  CALL.REL.NOINC `($__internal_46_$__cuda_sm70_shflsync_up_p) ;  /* 0x000005c000007944 */ /* 0x014fea0003c00000 */
        /* <DEDUP_REMOVED lines=24> */
.L_x_2776:
[----:B------:R-:W-:Y:S02]  /*13f60*/  MOV R2, 0x1 ;  /* 0x0000000100027802 */ /* 0x000fe40000000f00 */
[----:B------:R-:W-:Y:S02]  /*13f70*/  MOV R3, 0x13f90 ;  /* 0x00013f9000037802 */ /* 0x000fe40000000f00 */
[----:B------:R-:W-:Y:S05]  /*13f80*/  CALL.REL.NOINC `($__internal_46_$__cuda_sm70_shflsync_up_p) ;  /* 0x0000041000007944 */ /* 0x000fea0003c00000 */
[----:B------:R-:W-:Y:S01]  /*13f90*/  MOV R2, R4 ;  /* 0x0000000400027202 */ /* 0x000fe20000000f00 */
[----:B------:R-:W-:Y:S05]  /*13fa0*/  BRA `(.L_x_2836) ;  /* 0xffffccd000007947 */ /* 0x000fea000383ffff */
.L_x_2777:
[----:B------:R-:W-:Y:S02]  /*13fb0*/  MOV R2, 0x2 ;  /* 0x0000000200027802 */ /* 0x000fe40000000f00 */
[----:B------:R-:W-:Y:S02]  /*13fc0*/  MOV R3, 0x13fe0 ;  /* 0x00013fe000037802 */ /* 0x000fe40000000f00 */
        /* <DEDUP_REMOVED lines=25> */
.L_x_2779:
[----:B------:R-:W-:Y:S02]  /*14160*/  SEL R0, RZ, 0x1, P0 ;  /* 0x00000001ff007807 */ /* 0x000fe40000000000 */
[----:B------:R-:W-:Y:S02]  /*14170*/  MOV R2, 0x14190 ;  /* 0x0001419000027802 */ /* 0x000fe40000000f00 */
[----:B-1----:R-:W-:Y:S05]  /*14180*/  CALL.REL.NOINC `($__internal_47_$__cuda_sm70_votesync_ballot) ;  /* 0x0000028000007944 */ /* 0x002fea0003c00000 */
[----:B------:R-:W-:Y:S01]  /*14190*/  MOV R5, R0 ;  /* 0x0000000000057202 */ /* 0x000fe20000000f00 */
[----:B------:R-:W-:Y:S05]  /*141a0*/  BRA `(.L_x_2838) ;  /* 0xffffcc6000007947 */ /* 0x000fea000383ffff */
.L_x_2780:
[----:B------:R-:W-:Y:S01]  /*141b0*/  IMAD.MOV.U32 R30, RZ, RZ, R6 ;  /* 0x000000ffff1e7224 */ /* 0x000fe200078e0006 */
[----:B------:R-:W-:Y:S01]  /*141c0*/  MOV R2, R0 ;  /* 0x0000000000027202 */ /* 0x000fe20000000f00 */
[----:B------:R-:W-:Y:S01]  /*141d0*/  IMAD.MOV.U32 R29, RZ, RZ, 0x1f ;  /* 0x0000001fff1d7424 */ /* 0x000fe200078e00ff */
[----:B------:R-:W-:Y:S02]  /*141e0*/  MOV R3, 0x14200 ;  /* 0x0001420000037802 */ /* 0x000fe40000000f00 */
[----:B-1----:R-:W-:Y:S05]  /*141f0*/  CALL.REL.NOINC `($__internal_45_$__cuda_sm70_shflsync_idx_p) ;  /* 0x0000014000007944 */ /* 0x002fea0003c00000 */
[----:B------:R-:W-:Y:S01]  /*14200*/  IMAD.MOV.U32 R11, RZ, RZ, R29 ;  /* 0x000000ffff0b7224 */ /* 0x000fe200078e001d */
[----:B------:R-:W-:Y:S01]  /*14210*/  MOV R2, R0 ;  /* 0x0000000000027202 */ /* 0x000fe20000000f00 */
[----:B------:R-:W-:Y:S01]  /*14220*/  IMAD.MOV.U32 R30, RZ, RZ, R7 ;  /* 0x000000ffff1e7224 */ /* 0x000fe200078e0007 */
[----:B------:R-:W-:-:S02]  /*14230*/  MOV R29, 0x1f ;  /* 0x0000001f001d7802 */ /* 0x000fc40000000f00 */
[----:B------:R-:W-:Y:S02]  /*14240*/  MOV R3, 0x14260 ;  /* 0x0001426000037802 */ /* 0x000fe40000000f00 */
[----:B------:R-:W-:Y:S05]  /*14250*/  CALL.REL.NOINC `($__internal_45_$__cuda_sm70_shflsync_idx_p) ;  /* 0x000000e000007944 */ /* 0x000fea0003c00000 */
[----:B------:R-:W-:Y:S01]  /*14260*/  MOV R7, R29 ;  /* 0x0000001d00077202 */ /* 0x000fe20000000f00 */
[----:B------:R-:W-:Y:S05]  /*14270*/  BRA `(.L_x_2839) ;  /* 0xffffcbe000007947 */ /* 0x000fea000383ffff */
.L_x_2783:
[----:B------:R-:W-:Y:S01]  /*14280*/  IMAD.MOV.U32 R30, RZ, RZ, R4 ;  /* 0x000000ffff1e7224 */ /* 0x000fe200078e0004 */
[----:B------:R-:W-:Y:S01]  /*14290*/  MOV R2, R0 ;  /* 0x0000000000027202 */ /* 0x000fe20000000f00 */
[----:B------:R-:W-:Y:S01]  /*142a0*/  IMAD.MOV.U32 R29, RZ, RZ, 0x1f ;  /* 0x0000001fff1d7424 */ /* 0x000fe200078e00ff */
[----:B------:R-:W-:Y:S02]  /*142b0*/  MOV R3, 0x142d0 ;  /* 0x000142d000037802 */ /* 0x000fe40000000f00 */
[----:B-1-34-:R-:W-:Y:S05]  /*142c0*/  CALL.REL.NOINC `($__internal_45_$__cuda_sm70_shflsync_idx_p) ;  /* 0x0000007000007944 */ /* 0x01afea0003c00000 */
[----:B------:R-:W-:Y:S01]  /*142d0*/  MOV R10, R29 ;  /* 0x0000001d000a7202 */ /* 0x000fe20000000f00 */
[----:B------:R-:W-:Y:S05]  /*142e0*/  BRA `(.L_x_2782) ;  /* 0xffffcbd000007947 */ /* 0x000fea000383ffff */
        .weak           $__internal_44_$__cuda_sm70_shflsync_bfly_p
        .type           $__internal_44_$__cuda_sm70_shflsync_bfly_p,@function
        .size           $__internal_44_$__cuda_sm70_shflsync_bfly_p,($__internal_45_$__cuda_sm70_shflsync_idx_p - $__internal_44_$__cuda_sm70_shflsync_bfly_p)
$__internal_44_$__cuda_sm70_shflsync_bfly_p:
[----:B------:R-:W-:Y:S04]  /*142f0*/  WARPSYNC R181 ;  /* 0x000000b500007348 */ /* 0x000fe80003800000 */
[----:B------:R1:W2:Y:S02]  /*14300*/  SHFL.BFLY PT, R136, R2, R136, R182 ;  /* 0x0c00008802887389 */ /* 0x0002a400000e00b6 */
[----:B-1----:R-:W-:-:S02]  /*14310*/  MOV R2, R3 ;  /* 0x0000000300027202 */ /* 0x002fc40000000f00 */
[----:B------:R-:W-:-:S04]  /*14320*/  MOV R3, 0x0 ;  /* 0x0000000000037802 */ /* 0x000fc80000000f00 */
[----:B--2---:R-:W-:Y:S05]  /*14330*/  RET.REL.NODEC R2 `(_ZN7cutlass13device_kernelIN5flash19enable_sm80_to_sm89INS1_16FlashAttnFwdSm80INS1_25CollectiveMainloopFwdSm80ILi8ELi2ELb0EN4cute5tupleIJNS5_1CILi128EEENS7_ILi64EEENS7_ILi192EEEEEELi192ENS_10bfloat16_tEfNS_4arch4Sm80ELb1ELb0ELb0ELb1ELb1ELb0ELb1ELb1EEENS1_21CollectiveEpilogueFwdINS6_IJS8_SA_S9_EEENS6_IJNS7_ILi1EEESI_SI_EEESC_SE_Li256ELb1ELb1ELb1ELb0EEENS1_36VarlenDynamicPersistentTileSchedulerILi128ELi64ELi256ELi256ELb1ELb1ELb0ELb1ELb1ELb1EEEEEEEEEvNT_6ParamsE) ;  /* 0xfffebcc002007950 */ /* 0x004fea0003c3ffff */
        .weak           $__internal_45_$__cuda_sm70_shflsync_idx_p
        .type           $__internal_45_$__cuda_sm70_shflsync_idx_p,@function
        .size           $__internal_45_$__cuda_sm70_shflsync_idx_p,($__internal_46_$__cuda_sm70_shflsync_up_p - $__internal_45_$__cuda_sm70_shflsync_idx_p)
$__internal_45_$__cuda_sm70_shflsync_idx_p:
[----:B------:R-:W-:-:S04]  /*14340*/  MOV R31, 0xffffffff ;  /* 0xffffffff001f7802 */ /* 0x000fc80000000f00 */
[----:B------:R-:W-:Y:S04]  /*14350*/  WARPSYNC R31 ;  /* 0x0000001f00007348 */ /* 0x000fe80003800000 */
[----:B------:R1:W2:Y:S02]  /*14360*/  SHFL.IDX PT, R29, R30, R2, R29 ;  /* 0x000000021e1d7389 */ /* 0x0002a400000e001d */
[----:B-1----:R-:W-:Y:S02]  /*14370*/  MOV R2, R3 ;  /* 0x0000000300027202 */ /* 0x002fe40000000f00 */
[----:B------:R-:W-:-:S04]  /*14380*/  MOV R3, 0x0 ;  /* 0x0000000000037802 */ /* 0x000fc80000000f00 */
[----:B--2---:R-:W-:Y:S05]  /*14390*/  RET.REL.NODEC R2 `(_ZN7cutlass13device_kernelIN5flash19enable_sm80_to_sm89INS1_16FlashAttnFwdSm80INS1_25CollectiveMainloopFwdSm80ILi8ELi2ELb0EN4cute5tupleIJNS5_1CILi128EEENS7_ILi64EEENS7_ILi192EEEEEELi192ENS_10bfloat16_tEfNS_4arch4Sm80ELb1ELb0ELb0ELb1ELb1ELb0ELb1ELb1EEENS1_21CollectiveEpilogueFwdINS6_IJS8_SA_S9_EEENS6_IJNS7_ILi1EEESI_SI_EEESC_SE_Li256ELb1ELb1ELb1ELb0EEENS1_36VarlenDynamicPersistentTileSchedulerILi128ELi64ELi256ELi256ELb1ELb1ELb0ELb1ELb1ELb1EEEEEEEEEvNT_6ParamsE) ;  /* 0xfffebc6002007950 */ /* 0x004fea0003c3ffff */
        .weak           $__internal_46_$__cuda_sm70_shflsync_up_p
        .type           $__internal_46_$__cuda_sm70_shflsync_up_p,@function
        .size           $__internal_46_$__cuda_sm70_shflsync_up_p,($__internal_47_$__cuda_sm70_votesync_ballot - $__internal_46_$__cuda_sm70_shflsync_up_p)
$__internal_46_$__cuda_sm70_shflsync_up_p:
[----:B------:R-:W-:Y:S02]  /*143a0*/  IMAD.MOV.U32 R4, RZ, RZ, RZ ;  /* 0x000000ffff047224 */ /* 0x000fe400078e00ff */
[----:B------:R-:W-:-:S04]  /*143b0*/  IMAD.MOV.U32 R11, RZ, RZ, -0x1 ;  /* 0xffffffffff0b7424 */ /* 0x000fc800078e00ff */
[----:B------:R-:W-:Y:S04]  /*143c0*/  WARPSYNC R11 ;  /* 0x0000000b00007348 */ /* 0x000fe80003800000 */
[----:B------:R1:W2:Y:S02]  /*143d0*/  SHFL.UP PT, R4, R0, R2, R4 ;  /* 0x0400000200047389 */ /* 0x0002a400000e0004 */
[----:B-1----:R-:W-:Y:S02]  /*143e0*/  MOV R2, R3 ;  /* 0x0000000300027202 */ /* 0x002fe40000000f00 */
[----:B------:R-:W-:-:S04]  /*143f0*/  MOV R3, 0x0 ;  /* 0x0000000000037802 */ /* 0x000fc80000000f00 */
[----:B--2---:R-:W-:Y:S05]  /*14400*/  RET.REL.NODEC R2 `(_ZN7cutlass13device_kernelIN5flash19enable_sm80_to_sm89INS1_16FlashAttnFwdSm80INS1_25CollectiveMainloopFwdSm80ILi8ELi2ELb0EN4cute5tupleIJNS5_1CILi128EEENS7_ILi64EEENS7_ILi192EEEEEELi192ENS_10bfloat16_tEfNS_4arch4Sm80ELb1ELb0ELb0ELb1ELb1ELb0ELb1ELb1EEENS1_21CollectiveEpilogueFwdINS6_IJS8_SA_S9_EEENS6_IJNS7_ILi1EEESI_SI_EEESC_SE_Li256ELb1ELb1ELb1ELb0EEENS1_36VarlenDynamicPersistentTileSchedulerILi128ELi64ELi256ELi256ELb1ELb1ELb0ELb1ELb1ELb1EEEEEEEEEvNT_6ParamsE) ;  /* 0xfffebbf002007950 */ /* 0x004fea0003c3ffff */
        .weak           $__internal_47_$__cuda_sm70_votesync_ballot
        .type           $__internal_47_$__cuda_sm70_votesync_ballot,@function
        .size           $__internal_47_$__cuda_sm70_votesync_ballot,(.L_x_3167 - $__internal_47_$__cuda_sm70_votesync_ballot)
$__internal_47_$__cuda_sm70_votesync_ballot:
[----:B------:R-:W-:Y:S01]  /*14410*/  ISETP.NE.U32.AND P0, PT, R0, 0x1, PT ;  /* 0x000000010000780c */ /* 0x000fe20003f05070 */
[----:B------:R-:W-:-:S04]  /*14420*/  IMAD.MOV.U32 R3, RZ, RZ, -0x1 ;  /* 0xffffffffff037424 */ /* 0x000fc800078e00ff */
[----:B------:R-:W-:Y:S08]  /*14430*/  WARPSYNC R3 ;  /* 0x0000000300007348 */ /* 0x000ff00003800000 */
[----:B------:R-:W-:-:S04]  /*14440*/  VOTE.ANY R0, PT, !P0 ;  /* 0x0000000000007806 */ /* 0x000fc800040e0100 */
[----:B------:R-:W-:Y:S01]  /*14450*/  LOP3.LUT R0, R0, R3, RZ, 0xc0, !PT ;  /* 0x0000000300007212 */ /* 0x000fe200078ec0ff */
[----:B------:R-:W-:-:S04]  /*14460*/  IMAD.MOV.U32 R3, RZ, RZ, 0x0 ;  /* 0x00000000ff037424 */ /* 0x000fc800078e00ff */
[----:B------:R-:W-:Y:S05]  /*14470*/  RET.REL.NODEC R2 `(_ZN7cutlass13device_kernelIN5flash19enable_sm80_to_sm89INS1_16FlashAttnFwdSm80INS1_25CollectiveMainloopFwdSm80ILi8ELi2ELb0EN4cute5tupleIJNS5_1CILi128EEENS7_ILi64EEENS7_ILi192EEEEEELi192ENS_10bfloat16_tEfNS_4arch4Sm80ELb1ELb0ELb0ELb1ELb1ELb0ELb1ELb1EEENS1_21CollectiveEpilogueFwdINS6_IJS8_SA_S9_EEENS6_IJNS7_ILi1EEESI_SI_EEESC_SE_Li256ELb1ELb1ELb1ELb0EEENS1_36VarlenDynamicPersistentTileSchedulerILi128ELi64ELi256ELi256ELb1ELb1ELb0ELb1ELb1ELb1EEEEEEEEEvNT_6ParamsE) ;  /* 0xfffebb8002007950 */ /* 0x000fea0003c3ffff */
.L_x_2840:
        /* <DEDUP_REMOVED lines=16> */
.L_x_3167:


//--------------------- .text._ZN7cutlass13device_kernelIN5flash19enable_sm80_to_sm89INS1_16FlashAttnFwdSm80INS1_25CollectiveMainloopFwdSm80ILi8ELi2ELb0EN4cute5tupleIJNS5_1CILi128EEENS7_ILi64EEENS7_ILi192EEEEEELi192ENS_10bfloat16_tEfNS_4arch4Sm80ELb1ELb0ELb0ELb1ELb1ELb1ELb1ELb1EEENS1_21CollectiveEpilogueFwdINS6_IJS8_SA_S9_EEENS6_IJNS7_ILi1EEESI_SI_EEESC_SE_Li256ELb1ELb1ELb1ELb0EEENS1_36VarlenDynamicPersistentTileSchedulerILi128ELi64ELi256ELi256ELb1ELb1ELb0ELb1ELb1ELb1EEEEEEEEEvNT_6ParamsE --------------------------
	.section	.text._ZN7cutlass13device_kernelIN5flash19enable_sm80_to_sm89INS1_16FlashAttnFwdSm80INS1_25CollectiveMainloopFwdSm80ILi8ELi2ELb0EN4cute5tupleIJNS5_1CILi128EEENS7_ILi64EEENS7_ILi192EEEEEELi192ENS_10bfloat16_tEfNS_4arch4Sm80ELb1ELb0ELb0ELb1ELb1ELb1ELb1ELb1EEENS1_21CollectiveEpilogueFwdINS6_IJS8_SA_S9_EEENS6_IJNS7_ILi1EEESI_SI_EEESC_SE_Li256ELb1ELb1ELb1ELb0EEENS1_36VarlenDynamicPersistentTileSchedulerILi128ELi64ELi256ELi256ELb1ELb1ELb0ELb1ELb1ELb1EEEEEEEEEvNT_6ParamsE,"ax",@progbits
	.sectioninfo	@"SHI_REGISTERS=255"
	.align	128
.text._ZN7cutlass13device_kernelIN5flash19enable_sm80_to_sm89INS1_16FlashAttnFwdSm80INS1_25CollectiveMainloopFwdSm80ILi8ELi2ELb0EN4cute5tupleIJNS5_1CILi128EEENS7_ILi64EEENS7_ILi192EEEEEELi192ENS_10bfloat16_tEfNS_4arch4Sm80ELb1ELb0ELb0ELb1ELb1ELb1ELb1ELb1EEENS1_21CollectiveEpilogueFwdINS6_IJS8_SA_S9_EEENS6_IJNS7_ILi1EEESI_SI_EEESC_SE_Li256ELb1ELb1ELb1ELb0EEENS1_36VarlenDynamicPersistentTileSchedulerILi128ELi64ELi256ELi256ELb1ELb1ELb0ELb1ELb1ELb1EEEEEEEEEvNT_6ParamsE:
        .type           _ZN7cutlass13device_kernelIN5flash19enable_sm80_to_sm89INS1_16FlashAttnFwdSm80INS1_25CollectiveMainloopFwdSm80ILi8ELi2ELb0EN4cute5tupleIJNS5_1CILi128EEENS7_ILi64EEENS7_ILi192EEEEEELi192ENS_10bfloat16_tEfNS_4arch4Sm80ELb1ELb0ELb0ELb1ELb1ELb1ELb1ELb1EEENS1_21CollectiveEpilogueFwdINS6_IJS8_SA_S9_EEENS6_IJNS7_ILi1EEESI_SI_EEESC_SE_Li256ELb1ELb1ELb1ELb0EEENS1_36VarlenDynamicPersistentTileSchedulerILi128ELi64ELi256ELi256ELb1ELb1ELb0ELb1ELb1ELb1EEEEEEEEEvNT_6ParamsE,@function
        .size           _ZN7cutlass13device_kernelIN5flash19enable_sm80_to_sm89INS1_16FlashAttnFwdSm80INS1_25CollectiveMainloopFwdSm80ILi8ELi2ELb0EN4cute5tupleIJNS5_1CILi128EEENS7_ILi64EEENS7_ILi192EEEEEELi192ENS_10bfloat16_tEfNS_4arch4Sm80ELb1ELb0ELb0ELb1ELb1ELb1ELb1ELb1EEENS1_21CollectiveEpilogueFwdINS6_IJS8_SA_S9_EEENS6_IJNS7_ILi1EEESI_SI_EEESC_SE_Li256ELb1ELb1ELb1ELb0EEENS1_36VarlenDynamicPersistentTileSchedulerILi128ELi64ELi256ELi256ELb1ELb1ELb0ELb1ELb1ELb1EEEEEEEEEvNT_6ParamsE,(.L_x_3172 - _ZN7cutlass13device_kernelIN5flash19enable_sm80_to_sm89INS1_16FlashAttnFwdSm80INS1_25CollectiveMainloopFwdSm80ILi8ELi2ELb0EN4cute5tupleIJNS5_1CILi128EEENS7_ILi64EEENS7_ILi192EEEEEELi192ENS_10bfloat16_tEfNS_4arch4Sm80ELb1ELb0ELb0ELb1ELb1ELb1ELb1ELb1EEENS1_21CollectiveEpilogueFwdINS6_IJS8_SA_S9_EEENS6_IJNS7_ILi1EEESI_SI_EEESC_SE_Li256ELb1ELb1ELb1ELb0EEENS1_36VarlenDynamicPersistentTileSchedulerILi128ELi64ELi256ELi256ELb1ELb1ELb0ELb1ELb1ELb1EEEEEEEEEvNT_6ParamsE)
        .other          _ZN7cutlass13device_kernelIN5flash19enable_sm80_to_sm89INS1_16FlashAttnFwdSm80INS1_25CollectiveMainloopFwdSm80ILi8ELi2ELb0EN4cute5tupleIJNS5_1CILi128EEENS7_ILi64EEENS7_ILi192EEEEEELi192ENS_10bfloat16_tEfNS_4arch4Sm80ELb1ELb0ELb0ELb1ELb1ELb1ELb1ELb1EEENS1_21CollectiveEpilogueFwdINS6_IJS8_SA_S9_EEENS6_IJNS7_ILi1EEESI_SI_EEESC_SE_Li256ELb1ELb1ELb1ELb0EEENS1_36VarlenDynamicPersistentTileSchedulerILi128ELi64ELi256ELi256ELb1ELb1ELb0ELb1ELb1ELb1EEEEEEEEEvNT_6ParamsE,@"STO_CUDA_ENTRY STV_DEFAULT"
_ZN7cutlass13device_kernelIN5flash19enable_sm80_to_sm89INS1_16FlashAttnFwdSm80INS1_25CollectiveMainloopFwdSm80ILi8ELi2ELb0EN4cute5tupleIJNS5_1CILi128EEENS7_ILi64EEENS7_ILi192EEEEEELi192ENS_10bfloat16_tEfNS_4arch4Sm80ELb1ELb0ELb0ELb1ELb1ELb1ELb1ELb1EEENS1_21CollectiveEpilogueFwdINS6_IJS8_SA_S9_EEENS6_IJNS7_ILi1EEESI_SI_EEESC_SE_Li256ELb1ELb1ELb1ELb0EEENS1_36VarlenDynamicPersistentTileSchedulerILi128ELi64ELi256ELi256ELb1ELb1ELb0ELb1ELb1ELb1EEEEEEEEEvNT_6ParamsE:
[----:B------:R-:W-:-:S03]  /*0000*/  MOV R1, c[0x0][0x28] ;  /* 0x00000a0000017a02 */ /* 0x000fc60000000f00 */
[----:B------:R-:W1:Y:S01]  /*0010*/  S2R R2, SR_TID.X ;  /* 0x0000000000027919 */ /* 0x000e620000002100 */
[----:B------:R-:W-:Y:S01]  /*0020*/  IADD3 R1, R1, -0x70, RZ ;  /* 0xffffff9001017810 */ /* 0x000fe20007ffe0ff */
[----:B------:R-:W-:Y:S01]  /*0030*/  ULDC.64 UR8, c[0x0][0x118] ;  /* 0x0000460000087ab9 */ /* 0x000fe20000000a00 */
[----:B-1----:R-:W-:-:S05]  /*0040*/  SHF.R.U32.HI R0, RZ, 0x5, R2 ;  /* 0x00000005ff007819 */ /* 0x002fca0000011602 */
[----:B------:R-:W1:Y:S02]  /*0050*/  SHFL.IDX PT, R3, R0, RZ, 0x1f ;  /* 0x00001fff00037589 */ /* 0x000e6400000e0000 */
[----:B-1----:R-:W-:Y:S02]  /*0060*/  ISETP.NE.AND P0, PT, R3, RZ, PT ;  /* 0x000000ff0300720c */ /* 0x002fe40003f05270 */
[----:B------:R-:W-:Y:S11]  /*0070*/  STL [R1+0x68], R3 ;  /* 0x0000680301007387 */ /* 0x000ff60000100800 */
[----:B------:R-:W-:Y:S06]  /*0080*/  @P0 BAR.SYNC.DEFER_BLOCKING 0x5, 0x100 ;  /* 0x0144000000000b1d */ /* 0x000fec0000010000 */
[----:B------:R-:W1:Y:S04]  /*0090*/  @P0 LDS.128 R4, [0x24100] ;  /* 0x02410000ff040984 */ /* 0x000e680000000c00 */
[----:B-1----:R1:W-:Y:S04]  /*00a0*/  @P0 STL.64 [R1], R4 ;  /* 0x0000000401000387 */ /* 0x0023e80000100a00 */
[----:B------:R1:W-:Y:S04]  /*00b0*/  @P0 STL.64 [R1+0x8], R6 ;  /* 0x0000080601000387 */ /* 0x0003e80000100a00 */
[----:B------:R-:W-:Y:S06]  /*00c0*/  @P0 BAR.ARV 0x4, 0x100 ;  /* 0x0104000000000b1d */ /* 0x000fec0000002000 */
[----:B------:R-:W-:Y:S05]  /*00d0*/  @P0 BRA `(.L_x_2841) ;  /* 0x00000fd000000947 */ /* 0x000fea0003800000 */
[----:B------:R-:W-:Y:S01]  /*00e0*/  LOP3.LUT R13, R2, 0x1f, RZ, 0xc0, !PT ;  /* 0x0000001f020d7812 */ /* 0x000fe200078ec0ff */
[----:B------:R-:W-:-:S03]  /*00f0*/  CS2R R8, SRZ ;  /* 0x0000000000087805 */ /* 0x000fc6000001ff00 */
[----:B------:R-:W-:-:S04]  /*0100*/  ISETP.NE.AND P6, PT, R13, 0x1f, PT ;  /* 0x0000001f0d00780c */ /* 0x000fc80003fc5270 */
[----:B------:R-:W-:-:S13]  /*0110*/  ISETP.GE.OR P0, PT, R13, c[0x0][0x53c], !P6 ;  /* 0x00014f000d007a0c */ /* 0x000fda0007706670 */
[----:B-1----:R-:W-:Y:S02]  /*0120*/  @!P0 IMAD.MOV.U32 R4, RZ, RZ, 0x4 ;  /* 0x00000004ff048424 */ /* 0x002fe400078e00ff */
[----:B------:R-:W-:Y:S02]  /*0130*/  @!P0 IMAD.MOV.U32 R2, RZ, RZ, 0x4 ;  /* 0x00000004ff028424 */ /* 0x000fe400078e00ff */
[----:B------:R-:W-:-:S04]  /*0140*/  @!P0 IMAD.WIDE.U32 R4, R13, R4, c[0x0][0x580] ;  /* 0x000160000d048625 */ /* 0x000fc800078e0004 */
[C---:B------:R-:W-:Y:S01]  /*0150*/  @!P0 IMAD.WIDE.U32 R2, R13.reuse, R2, c[0x0][0x578] ;  /* 0x00015e000d028625 */ /* 0x040fe200078e0002 */
[----:B------:R-:W2:Y:S04]  /*0160*/  @!P0 LDG.E R9, [R4.64] ;  /* 0x0000000804098981 */ /* 0x000ea8000c1e1900 */
[----:B------:R-:W2:Y:S01]  /*0170*/  @!P0 LDG.E R8, [R2.64] ;  /* 0x0000000802088981 */ /* 0x000ea2000c1e1900 */
[C---:B------:R-:W-:Y:S01]  /*0180*/  ISETP.NE.AND P5, PT, R13.reuse, RZ, PT ;  /* 0x000000ff0d00720c */ /* 0x040fe20003fa5270 */
[----:B------:R-:W1:Y:S01]  /*0190*/  S2UR UR4, SR_CTAID.X ;  /* 0x00000000000479c3 */ /* 0x000e620000002500 */
        /* <DEDUP_REMOVED lines=28> */
.L_x_2846:
        /* <DEDUP_REMOVED lines=16> */
.L_x_3048:
        /* <DEDUP_REMOVED lines=16> */
.L_x_3049:
[----:B--2---:R-:W-:-:S05]  /*0560*/  IMAD R0, R0, c[0x0][0x538], RZ ;  /* 0x00014e0000007a24 */ /* 0x004fca00078e02ff */
[----:B------:R-:W-:-:S04]  /*0570*/  IADD3 R6, R0, R6, RZ ;  /* 0x0000000600067210 */ /* 0x000fc80007ffe0ff */
[----:B------:R-:W-:-:S13]  /*0580*/  ISETP.GT.AND P0, PT, R6, UR4, PT ;  /* 0x0000000406007c0c */ /* 0x000fda000bf04270 */
[----:B-1----:R-:W-:Y:S05]  /*0590*/  @!P0 BRA `(.L_x_2846) ;  /* 0xfffffdc000008947 */ /* 0x002fea000383ffff */
.L_x_2842:
[----:B------:R-:W-:-:S05]  /*05a0*/  IADD3 R10, -R0, R6, RZ ;  /* 0x00000006000a7210 */ /* 0x000fca0007ffe1ff */
[----:B------:R-:W-:-:S05]  /*05b0*/  IMAD R0, R4, c[0x0][0x538], R10 ;  /* 0x00014e0004007a24 */ /* 0x000fca00078e020a */
[----:B------:R-:W-:Y:S01]  /*05c0*/  ISETP.GT.AND P0, PT, R0, UR4, PT ;  /* 0x0000000400007c0c */ /* 0x000fe2000bf04270 */
[----:B------:R-:W-:-:S12]  /*05d0*/  BRA.DIV ~URZ, `(.L_x_2847) ;  /* 0x0001eac27f007947 */ /* 0x000fd8000b800000 */
[----:B------:R-:W-:-:S04]  /*05e0*/  VOTE.ANY R6, PT, !P0 ;  /* 0x0000000000067806 */ /* 0x000fc800040e0100 */
.L_x_3050:
[----:B------:R-:W1:Y:S02]  /*05f0*/  POPC R0, R6 ;  /* 0x0000000600007309 */ /* 0x000e640000000000 */
[----:B-1----:R-:W-:-:S05]  /*0600*/  IADD3 R2, R0, R7, RZ ;  /* 0x0000000700027210 */ /* 0x002fca0007ffe0ff */
[----:B------:R1:W-:Y:S01]  /*0610*/  STL [R1+0xc], R2 ;  /* 0x00000c0201007387 */ /* 0x0003e20000100800 */
[----:B------:R-:W-:Y:S05]  /*0620*/  BRA.DIV ~URZ, `(.L_x_2848) ;  /* 0x0001eac27f007947 */ /* 0x000fea000b800000 */
[----:B------:R2:W3:Y:S01]  /*0630*/  SHFL.IDX PT, R12, R9, R0, 0x1f ;  /* 0x00001f00090c7589 */ /* 0x0004e200000e0000 */
[----:B------:R-:W-:-:S03]  /*0640*/  MOV R5, RZ ;  /* 0x000000ff00057202 */ /* 0x000fc60000000f00 */
[----:B------:R2:W4:Y:S04]  /*0650*/  SHFL.IDX PT, R9, R8, R0, 0x1f ;  /* 0x00001f0008097589 */ /* 0x00052800000e0000 */
.L_x_3051:
[----:B------:R-:W-:Y:S01]  /*0660*/  ISETP.NE.AND P0, PT, R6, RZ, PT ;  /* 0x000000ff0600720c */ /* 0x000fe20003f05270 */
[----:B------:R-:W-:-:S12]  /*0670*/  BSSY B0, `(.L_x_2849) ;  /* 0x0000005000007945 */ /* 0x000fd80003800000 */
[----:B------:R-:W-:Y:S05]  /*0680*/  @!P0 BRA `(.L_x_2850) ;  /* 0x0000003000008947 */ /* 0x000fea0003800000 */
[----:B-1----:R-:W-:Y:S01]  /*0690*/  IADD3 R2, R0, -0x1, RZ ;  /* 0xffffffff00027810 */ /* 0x002fe20007ffe0ff */
[----:B------:R-:W-:Y:S05]  /*06a0*/  BRA.DIV ~URZ, `(.L_x_2851) ;  /* 0x0001eb227f007947 */ /* 0x000fea000b800000 */
[----:B------:R1:W2:Y:S02]  /*06b0*/  SHFL.IDX PT, R5, R4, R2, 0x1f ;  /* 0x00001f0204057589 */ /* 0x0002a400000e0000 */
.L_x_2850:
[----:B------:R-:W-:Y:S05]  /*06c0*/  BSYNC B0 ;  /* 0x0000000000007941 */ /* 0x000fea0003800000 */
.L_x_2849:
[----:B--2---:R-:W-:Y:S01]  /*06d0*/  IMAD R0, R5, c[0x0][0x538], R10 ;  /* 0x00014e0005007a24 */ /* 0x004fe200078e020a */
[----:B----4-:R-:W-:Y:S01]  /*06e0*/  ISETP.NE.AND P0, PT, R9, 0x1, PT ;  /* 0x000000010900780c */ /* 0x010fe20003f05270 */
[----:B------:R-:W-:Y:S03]  /*06f0*/  BSSY B0, `(.L_x_2852) ;  /* 0x0000089000007945 */ /* 0x000fe60003800000 */
[----:B------:R2:W-:Y:S01]  /*0700*/  STL [R1], R0 ;  /* 0x0000000001007387 */ /* 0x0005e20000100800 */
[----:B------:R-:W-:-:S08]  /*0710*/  IADD3 R11, -R0, UR4, RZ ;  /* 0x00000004000b7c10 */ /* 0x000fd0000fffe1ff */
[----:B------:R-:W-:Y:S05]  /*0720*/  @!P0 BRA `(.L_x_2853) ;  /* 0x000003f000008947 */ /* 0x000fea0003800000 */
[-C--:B--23--:R-:W-:Y:S02]  /*0730*/  IABS R0, R12.reuse ;  /* 0x0000000c00007213 */ /* 0x08cfe40000000000 */
[----:B------:R-:W-:-:S03]  /*0740*/  IABS R6, R12 ;  /* 0x0000000c00067213 */ /* 0x000fc60000000000 */
[----:B------:R-:W-:Y:S01]  /*0750*/  IMAD.MOV.U32 R5, RZ, RZ, R0 ;  /* 0x000000ffff057224 */ /* 0x000fe200078e0000 */
[----:B------:R-:W-:-:S03]  /*0760*/  IABS R0, R9 ;  /* 0x0000000900007213 */ /* 0x000fc60000000000 */
[----:B-1----:R-:W1:Y:S02]  /*0770*/  I2F.RP R2, R5 ;  /* 0x0000000500027306 */ /* 0x002e640000209400 */
        /* <DEDUP_REMOVED lines=55> */
[----:B------:R-:W-:-:S05]  /*0af0*/  IMAD R2, R3, 0x10000, R2 ;  /* 0x0001000003027824 */ /* 0x000fca00078e0202 */
[----:B------:R1:W-:Y:S01]  /*0b00*/  STL [R1+0x8], R2 ;  /* 0x0000080201007387 */ /* 0x0003e20000100800 */
[----:B------:R-:W-:Y:S05]  /*0b10*/  BRA `(.L_x_2854) ;  /* 0x0000046000007947 */ /* 0x000fea0003800000 */
.L_x_2853:
[----:B------:R-:W4:Y:S01]  /*0b20*/  LDL R3, [R1+0xc] ;  /* 0x00000c0001037983 */ /* 0x000f220000100800 */
[----:B-1----:R-:W-:-:S04]  /*0b30*/  IMAD.MOV.U32 R2, RZ, RZ, 0x4 ;  /* 0x00000004ff027424 */ /* 0x002fc800078e00ff */
[----:B----4-:R-:W-:-:S05]  /*0b40*/  IMAD.WIDE R2, R3, R2, c[0x0][0x590] ;  /* 0x0001640003027625 */ /* 0x010fca00078e0202 */
[----:B------:R-:W4:Y:S02]  /*0b50*/  LDG.E R7, [R2.64] ;  /* 0x0000000802077981 */ /* 0x000f24000c1e1900 */
[----:B---34-:R-:W-:-:S05]  /*0b60*/  IMAD R9, R7, R12, RZ ;  /* 0x0000000c07097224 */ /* 0x018fca00078e02ff */
[-C--:B--2---:R-:W-:Y:S02]  /*0b70*/  IABS R0, R9.reuse ;  /* 0x0000000900007213 */ /* 0x084fe40000000000 */
        /* <DEDUP_REMOVED lines=62> */
[----:B------:R-:W-:-:S05]  /*0f60*/  IMAD R2, R0, R2, R3 ;  /* 0x0000000200027224 */ /* 0x000fca00078e0203 */
[----:B------:R1:W-:Y:S02]  /*0f70*/  STL [R1+0x8], R2 ;  /* 0x0000080201007387 */ /* 0x0003e40000100800 */
.L_x_2854:
[----:B------:R-:W-:Y:S05]  /*0f80*/  BSYNC B0 ;  /* 0x0000000000007941 */ /* 0x000fea0003800000 */
.L_x_2852:
[----:B------:R-:W-:-:S04]  /*0f90*/  LOP3.LUT R0, RZ, R0, RZ, 0x33, !PT ;  /* 0x00000000ff007212 */ /* 0x000fc800078e33ff */
[----:B------:R-:W-:-:S05]  /*0fa0*/  IADD3 R0, R0, R12, RZ ;  /* 0x0000000c00007210 */ /* 0x000fca0007ffe0ff */
[----:B------:R2:W-:Y:S01]  /*0fb0*/  STL [R1+0x4], R0 ;  /* 0x0000040001007387 */ /* 0x0005e20000100800 */
[----:B------:R-:W-:Y:S05]  /*0fc0*/  BRA `(.L_x_2855) ;  /* 0x0000006000007947 */ /* 0x000fea0003800000 */
.L_x_2843:
[----:B------:R-:W-:Y:S01]  /*0fd0*/  MOV R0, UR4 ;  /* 0x0000000400007c02 */ /* 0x000fe20008000f00 */
[----:B------:R-:W-:Y:S04]  /*0fe0*/  STL [R1+0x4], RZ ;  /* 0x000004ff01007387 */ /* 0x000fe80000100800 */
[----:B------:R1:W-:Y:S04]  /*0ff0*/  STL [R1], R0 ;  /* 0x0000000001007387 */ /* 0x0003e80000100800 */
[----:B------:R2:W-:Y:S01]  /*1000*/  STL [R1+0x8], RZ ;  /* 0x000008ff01007387 */ /* 0x0005e20000100800 */
[----:B-1----:R-:W-:-:S05]  /*1010*/  MOV R0, c[0x0][0x53c] ;  /* 0x00014f0000007a02 */ /* 0x002fca0000000f00 */
[----:B------:R2:W-:Y:S02]  /*1020*/  STL [R1+0xc], R0 ;  /* 0x00000c0001007387 */ /* 0x0005e40000100800 */
.L_x_2855:
[----:B------:R-:W3:Y:S04]  /*1030*/  LDL R4, [R1] ;  /* 0x0000000001047983 */ /* 0x000ee80000100800 */
[----:B------:R-:W3:Y:S04]  /*1040*/  LDL R5, [R1+0x4] ;  /* 0x0000040001057983 */ /* 0x000ee80000100800 */
[----:B------:R-:W3:Y:S04]  /*1050*/  LDL R6, [R1+0x8] ;  /* 0x0000080001067983 */ /* 0x000ee80000100800 */
[----:B------:R-:W3:Y:S01]  /*1060*/  LDL R7, [R1+0xc] ;  /* 0x00000c0001077983 */ /* 0x000ee20000100800 */
[----:B------:R-:W-:Y:S01]  /*1070*/  ISETP.NE.AND P0, PT, R13, RZ, PT ;  /* 0x000000ff0d00720c */ /* 0x000fe20003f05270 */
[----:B------:R-:W-:-:S12]  /*1080*/  WARPSYNC 0xffffffff ;  /* 0xffffffff00007948 */ /* 0x000fd80003800000 */
[----:B---3--:R3:W-:Y:S04]  /*1090*/  @!P0 STS.128 [0x24100], R4 ;  /* 0x02410004ff008388 */ /* 0x0087e80000000c00 */
[----:B------:R-:W-:Y:S06]  /*10a0*/  BAR.ARV 0x5, 0x100 ;  /* 0x0144000000007b1d */ /* 0x000fec0000002000 */
.L_x_2841:
[----:B--2---:R-:W2:Y:S02]  /*10b0*/  LDL R0, [R1+0xc] ;  /* 0x00000c0001007983 */ /* 0x004ea40000100800 */
[----:B--2---:R-:W-:-:S13]  /*10c0*/  ISETP.GE.AND P0, PT, R0, c[0x0][0x53c], PT ;  /* 0x00014f0000007a0c */ /* 0x004fda0003f06270 */
[----:B------:R-:W-:Y:S05]  /*10d0*/  @P0 EXIT ;  /* 0x000000000000094d */ /* 0x000fea0003800000 */
[----:B------:R-:W2:Y:S01]  /*10e0*/  S2R R14, SR_TID.X ;  /* 0x00000000000e7919 */ /* 0x000ea20000002100 */
[----:B------:R-:W-:Y:S02]  /*10f0*/  ULDC UR4, c[0x0][0x2ac] ;  /* 0x0000ab0000047ab9 */ /* 0x000fe40000000800 */
[----:B------:R-:W-:Y:S02]  /*1100*/  ULDC UR6, c[0x0][0x1d0] ;  /* 0x0000740000067ab9 */ /* 0x000fe40000000800 */
[----:B------:R-:W-:Y:S01]  /*1110*/  UIMAD UR6, UR4, UR6, URZ ;  /* 0x00000006040672a4 */ /* 0x000fe2000f8e023f */
[----:B--2---:R-:W-:-:S04]  /*1120*/  SHF.R.S32.HI R12, RZ, 0x1f, R14 ;  /* 0x0000001fff0c7819 */ /* 0x004fc8000001140e */
[CC--:B-1----:R-:W-:Y:S02]  /*1130*/  LEA.HI R2, R12.reuse, R14.reuse, RZ, 0x4 ;  /* 0x0000000e0c027211 */ /* 0x0c2fe400078f20ff */
[-C--:B------:R-:W-:Y:S02]  /*1140*/  LEA.HI R11, R12, R14.reuse, RZ, 0x3 ;  /* 0x0000000e0c0b7211 */ /* 0x080fe400078f18ff */
[----:B------:R-:W-:Y:S02]  /*1150*/  LOP3.LUT R0, R2, 0xfffffff0, RZ, 0xc0, !PT ;  /* 0xfffffff002007812 */ /* 0x000fe400078ec0ff */
[----:B------:R-:W-:Y:S02]  /*1160*/  SHF.R.S32.HI R250, RZ, 0x3, R11 ;  /* 0x00000003fffa7819 */ /* 0x000fe4000001140b */
[----:B---3--:R-:W-:Y:S01]  /*1170*/  LOP3.LUT R4, R11, 0xfffffff8, RZ, 0xc0, !PT ;  /* 0xfffffff80b047812 */ /* 0x008fe200078ec0ff */
[----:B------:R-:W-:Y:S01]  /*1180*/  IMAD.IADD R0, R14, 0x1, -R0 ;  /* 0x000000010e007824 */ /* 0x000fe200078e0a00 */
[----:B------:R-:W-:Y:S01]  /*1190*/  SHF.R.S32.HI R3, RZ, 0x4, R2 ;  /* 0x00000004ff037819 */ /* 0x000fe20000011402 */
[----:B------:R-:W-:Y:S01]  /*11a0*/  IMAD.SHL.U32 R5, R250, 0x40, RZ ;  /* 0x00000040fa057824 */ /* 0x000fe200078e00ff */
[----:B------:R-:W-:Y:S01]  /*11b0*/  LEA.HI R8, R12, R14, RZ, 0x6 ;  /* 0x0000000e0c087211 */ /* 0x000fe200078f30ff */
[----:B------:R-:W-:Y:S01]  /*11c0*/  IMAD.IADD R21, R14, 0x1, -R4 ;  /* 0x000000010e157824 */ /* 0x000fe200078e0a04 */
[----:B------:R-:W-:-:S02]  /*11d0*/  SHF.R.S32.HI R6, RZ, 0x1f, R0 ;  /* 0x0000001fff067819 */ /* 0x000fc40000011400 */
[----:B------:R-:W-:Y:S01]  /*11e0*/  LEA.HI R4, R2, R3, RZ, 0x1 ;  /* 0x0000000302047211 */ /* 0x000fe200078f08ff */
[C---:B------:R-:W-:Y:S01]  /*11f0*/  IMAD.SHL.U32 R216, R21.reuse, 0x8, RZ ;  /* 0x0000000815d87824 */ /* 0x040fe200078e00ff */
[----:B------:R-:W-:Y:S01]  /*1200*/  LEA.HI R13, R6, R0, RZ, 0x3 ;  /* 0x00000000060d7211 */ /* 0x000fe200078f18ff */
[----:B------:R-:W-:Y:S01]  /*1210*/  IMAD R230, R21, 0x20, R250 ;  /* 0x0000002015e67824 */ /* 0x000fe200078e02fa */
[----:B------:R-:W-:Y:S02]  /*1220*/  LOP3.LUT R2, R5, 0x1c0, RZ, 0xc0, !PT ;  /* 0x000001c005027812 */ /* 0x000fe400078ec0ff */
[----:B------:R-:W-:Y:S02]  /*1230*/  LOP3.LUT R6, R4, 0xfffffffe, RZ, 0xc0, !PT ;  /* 0xfffffffe04067812 */ /* 0x000fe400078ec0ff */
[----:B------:R-:W-:Y:S02]  /*1240*/  SHF.R.U32.HI R5, RZ, 0x3, R2 ;  /* 0x00000003ff057819 */ /* 0x000fe40000011602 */
[----:B------:R-:W-:Y:S01]  /*1250*/  LOP3.LUT R4, R13, 0xfffffff8, RZ, 0xc0, !PT ;  /* 0xfffffff80d047812 */ /* 0x000fe200078ec0ff */
[----:B------:R-:W-:Y:S01]  /*1260*/  IMAD.IADD R9, R3, 0x1, -R6 ;  /* 0x0000000103097824 */ /* 0x000fe200078e0a06 */
[----:B------:R-:W-:-:S02]  /*1270*/  LOP3.LUT R2, R2, 0x38, R216, 0xf8, !PT ;  /* 0x0000003802027812 */ /* 0x000fc400078ef8d8 */
[----:B------:R-:W-:Y:S01]  /*1280*/  LEA.HI R3, R12, R14, RZ, 0x5 ;  /* 0x0000000e0c037211 */ /* 0x000fe200078f28ff */
[----:B------:R-:W-:Y:S01]  /*1290*/  IMAD.IADD R6, R0, 0x1, -R4 ;  /* 0x0000000100067824 */ /* 0x000fe200078e0a04 */
[----:B------:R-:W-:Y:S01]  /*12a0*/  LOP3.LUT R7, R2, R5, RZ, 0x3c, !PT ;  /* 0x0000000502077212 */ /* 0x000fe200078e3cff */
[----:B------:R-:W-:Y:S01]  /*12b0*/  IMAD.SHL.U32 R0, R21, 0x40, RZ ;  /* 0x0000004015007824 */ /* 0x000fe200078e00ff */
[----:B------:R-:W-:Y:S02]  /*12c0*/  LOP3.LUT R2, R3, 0xffffffe0, RZ, 0xc0, !PT ;  /* 0xffffffe003027812 */ /* 0x000fe400078ec0ff */
[--C-:B------:R-:W-:Y:S02]  /*12d0*/  SHF.R.S32.HI R10, RZ, 0x5, R3.reuse ;  /* 0x00000005ff0a7819 */ /* 0x100fe40000011403 */
[----:B------:R-:W-:Y:S01]  /*12e0*/  LOP3.LUT R0, R0, 0x1c0, RZ, 0xc0, !PT ;  /* 0x000001c000007812 */ /* 0x000fe200078ec0ff */
[----:B------:R-:W-:Y:S01]  /*12f0*/  IMAD.IADD R19, R14, 0x1, -R2 ;  /* 0x000000010e137824 */ /* 0x000fe200078e0a02 */
[----:B------:R-:W-:Y:S01]  /*1300*/  SHF.R.S32.HI R3, RZ, 0x1f, R3 ;  /* 0x0000001fff037819 */ /* 0x000fe20000011403 */
[----:B------:R-:W-:Y:S01]  /*1310*/  IMAD.SHL.U32 R151, R10, 0x200, RZ ;  /* 0x000002000a977824 */ /* 0x000fe200078e00ff */
[----:B------:R-:W-:-:S02]  /*1320*/  LOP3.LUT R5, R0, 0x8, R11, 0xf8, !PT ;  /* 0x0000000800057812 */ /* 0x000fc400078ef80b */
[----:B------:R-:W-:Y:S01]  /*1330*/  LEA.HI R2, R3, R10, RZ, 0x3 ;  /* 0x0000000a03027211 */ /* 0x000fe200078f18ff */
[----:B------:R-:W-:Y:S01]  /*1340*/  IMAD.SHL.U32 R3, R8, 0x8, RZ ;  /* 0x0000000808037824 */ /* 0x000fe200078e00ff */
[----:B------:R-:W-:Y:S02]  /*1350*/  SHF.R.S32.HI R11, RZ, 0x1f, R19 ;  /* 0x0000001fff0b7819 */ /* 0x000fe40000011413 */
[----:B------:R-:W-:Y:S02]  /*1360*/  SHF.R.U32.HI R4, RZ, 0x3, R0 ;  /* 0x00000003ff047819 */ /* 0x000fe40000011600 */
[----:B------:R-:W-:Y:S02]  /*1370*/  LOP3.LUT R0, R2, 0xffffff8, RZ, 0xc0, !PT ;  /* 0x0ffffff802007812 */ /* 0x000fe400078ec0ff */
[----:B------:R-:W-:Y:S02]  /*1380*/  LEA.HI R11, R11, R19, RZ, 0x2 ;  /* 0x000000130b0b7211 */ /* 0x000fe400078f10ff */
[----:B------:R-:W-:Y:S01]  /*1390*/  LOP3.LUT R144, R7, 0x7ffffe00, R3, 0xf8, !PT ;  /* 0x7ffffe0007907812 */ /* 0x000fe200078ef803 */
[----:B------:R-:W-:Y:S01]  /*13a0*/  IMAD.IADD R3, R10, 0x1, -R0 ;  /* 0x000000010a037824 */ /* 0x000fe200078e0a00 */
[----:B------:R-:W-:Y:S01]  /*13b0*/  SHF.R.S32.HI R2, RZ, 0x2, R11 ;  /* 0x00000002ff027819 */ /* 0x000fe2000001140b */
[----:B------:R-:W-:Y:S01]  /*13c0*/  IMAD.SHL.U32 R0, R6, 0x40, RZ ;  /* 0x0000004006007824 */ /* 0x000fe200078e00ff */
[----:B------:R-:W-:Y:S01]  /*13d0*/  LEA.HI R7, R12, R14, RZ, 0x2 ;  /* 0x0000000e0c077211 */ /* 0x000fe200078f10ff */
[----:B------:R-:W-:Y:S01]  /*13e0*/  IMAD.SHL.U32 R10, R10, 0x400, RZ ;  /* 0x000004000a0a7824 */ /* 0x000fe200078e00ff */
[----:B------:R-:W-:Y:S01]  /*13f0*/  LOP3.LUT R8, R5, R4, RZ, 0x3c, !PT ;  /* 0x0000000405087212 */ /* 0x000fe200078e3cff */
[----:B------:R-:W-:Y:S01]  /*1400*/  IMAD R18, R3, 0x10, R2 ;  /* 0x0000001003127824 */ /* 0x000fe200078e0202 */
[----:B------:R-:W-:Y:S01]  /*1410*/  LOP3.LUT R2, R7, 0xfffffffc, RZ, 0xc0, !PT ;  /* 0xfffffffc07027812 */ /* 0x000fe200078ec0ff */
[----:B------:R-:W-:Y:S01]  /*1420*/  IMAD.SHL.U32 R4, R9, 0x8, RZ ;  /* 0x0000000809047824 */ /* 0x000fe200078e00ff */
[--C-:B------:R-:W-:Y:S01]  /*1430*/  SHF.R.S32.HI R226, RZ, 0x2, R7.reuse ;  /* 0x00000002ffe27819 */ /* 0x100fe20000011407 */
[----:B------:R-:W-:Y:S01]  /*1440*/  IMAD.SHL.U32 R144, R144, 0x2, RZ ;  /* 0x0000000290907824 */ /* 0x000fe200078e00ff */
[----:B------:R-:W-:Y:S01]  /*1450*/  SHF.R.S32.HI R3, RZ, 0x1f, R7 ;  /* 0x0000001fff037819 */ /* 0x000fe20000011407 */
[----:B------:R-:W-:Y:S01]  /*1460*/  IMAD.IADD R252, R14, 0x1, -R2 ;  /* 0x000000010efc7824 */ /* 0x000fe200078e0a02 */
[----:B------:R-:W-:Y:S01]  /*1470*/  LOP3.LUT R0, R0, 0x1c0, RZ, 0xc0, !PT ;  /* 0x000001c000007812 */ /* 0x000fe200078ec0ff */
[----:B------:R-:W-:Y:S01]  /*1480*/  STL [R1+0x6c], R18 ;  /* 0x00006c1201007387 */ /* 0x000fe20000100800 */
[----:B------:R-:W-:Y:S01]  /*1490*/  LEA.HI R3, R3, R226, RZ, 0x3 ;  /* 0x000000e203037211 */ /* 0x000fe200078f18ff */
[----:B------:R-:W-:Y:S01]  /*14a0*/  IMAD.SHL.U32 R110, R252, 0x4, RZ ;  /* 0x00000004fc6e7824 */ /* 0x000fe200078e00ff */
[----:B------:R-:W-:Y:S01]  /*14b0*/  LOP3.LUT R5, R0, 0x8, R4, 0xf8, !PT ;  /* 0x0000000800057812 */ /* 0x000fe200078ef804 */
[----:B------:R-:W-:Y:S01]  /*14c0*/  IMAD.SHL.U32 R104, R252, 0x8, RZ ;  /* 0x00000008fc687824 */ /* 0x000fe200078e00ff */
[----:B------:R-:W-:-:S02]  /*14d0*/  R2P PR, R6, 0x6 ;  /* 0x0000000606007804 */ /* 0x000fc40000000000 */
[----:B------:R-:W-:Y:S01]  /*14e0*/  SHF.R.U32.HI R4, RZ, 0x3, R0 ;  /* 0x00000003ff047819 */ /* 0x000fe20000011600 */
[----:B------:R-:W-:Y:S01]  /*14f0*/  IMAD R0, R9, 0x200, R8 ;  /* 0x0000020009007824 */ /* 0x000fe200078e0208 */
[----:B------:R-:W-:Y:S02]  /*1500*/  IADD3 R6, R226, 0x40, RZ ;  /* 0x00000040e2067810 */ /* 0x000fe40007ffe0ff */
[----:B------:R-:W-:Y:S02]  /*1510*/  LOP3.LUT R3, R3, 0xfffffff8, RZ, 0xc0, !PT ;  /* 0xfffffff803037812 */ /* 0x000fe400078ec0ff */
[----:B------:R-:W-:Y:S01]  /*1520*/  IADD3 R146, R110, 0x20, RZ ;  /* 0x000000206e927810 */ /* 0x000fe20007ffe0ff */
[----:B------:R-:W-:Y:S01]  /*1530*/  IMAD.SHL.U32 R2, R6, 0x40, RZ ;  /* 0x0000004006027824 */ /* 0x000fe200078e00ff */
[----:B------:R-:W-:Y:S01]  /*1540*/  LOP3.LUT R9, R5, R4, RZ, 0x3c, !PT ;  /* 0x0000000405097212 */ /* 0x000fe200078e3cff */
[----:B------:R-:W-:Y:S01]  /*1550*/  IMAD.IADD R5, R226, 0x1, -R3 ;  /* 0x00000001e2057824 */ /* 0x000fe200078e0a03 */
[----:B------:R-:W-:Y:S01]  /*1560*/  SHF.R.S32.HI R4, RZ, 0x1f, R6 ;  /* 0x0000001fff047819 */ /* 0x000fe20000011406 */
[----:B------:R-:W-:Y:S01]  /*1570*/  IMAD.IADD R109, R110, 0x1, R146 ;  /* 0x000000016e6d7824 */ /* 0x000fe200078e0292 */
[----:B------:R-:W-:-:S02]  /*1580*/  LOP3.LUT R20, R2, 0x1c0, RZ, 0xc0, !PT ;  /* 0x000001c002147812 */ /* 0x000fc400078ec0ff */
[----:B------:R-:W-:Y:S01]  /*1590*/  LEA.HI R3, R4, R6, RZ, 0x3 ;  /* 0x0000000604037211 */ /* 0x000fe200078f18ff */
[----:B------:R-:W-:Y:S01]  /*15a0*/  IMAD.SHL.U32 R4, R5, 0x40, RZ ;  /* 0x0000004005047824 */ /* 0x000fe200078e00ff */
[----:B------:R-:W-:Y:S01]  /*15b0*/  IADD3 R145, R110, 0x40, RZ ;  /* 0x000000406e917810 */ /* 0x000fe20007ffe0ff */
[----:B------:R1:W-:Y:S01]  /*15c0*/  STL [R1+0x10], R5 ;  /* 0x0000100501007387 */ /* 0x0003e20000100800 */
[----:B------:R-:W-:Y:S01]  /*15d0*/  SHF.R.S32.HI R2, RZ, 0x1f, R109 ;  /* 0x0000001fff027819 */ /* 0x000fe2000001146d */
[----:B------:R-:W-:Y:S01]  /*15e0*/  IMAD.SHL.U32 R3, R3, 0x40, RZ ;  /* 0x0000004003037824 */ /* 0x000fe200078e00ff */
[----:B------:R-:W-:Y:S01]  /*15f0*/  LOP3.LUT R232, R4, 0x1c0, RZ, 0xc0, !PT ;  /* 0x000001c004e87812 */ /* 0x000fe200078ec0ff */
[----:B------:R-:W-:Y:S01]  /*1600*/  IMAD.IADD R108, R110, 0x1, R145 ;  /* 0x000000016e6c7824 */ /* 0x000fe200078e0291 */
[CC--:B------:R-:W-:Y:S02]  /*1610*/  LEA.HI R4, R2.reuse, R109.reuse, RZ, 0x6 ;  /* 0x0000006d02047211 */ /* 0x0c0fe400078f30ff */
[----:B------:R-:W-:-:S02]  /*1620*/  LEA.HI R8, R2, R109, RZ, 0x3 ;  /* 0x0000006d02087211 */ /* 0x000fc400078f18ff */
[----:B------:R-:W-:Y:S01]  /*1630*/  LOP3.LUT R16, R3, 0xfffffe00, RZ, 0xc0, !PT ;  /* 0xfffffe0003107812 */ /* 0x000fe200078ec0ff */
[----:B------:R-:W-:Y:S01]  /*1640*/  IMAD.SHL.U32 R2, R4, 0x80, RZ ;  /* 0x0000008004027824 */ /* 0x000fe200078e00ff */
[----:B------:R-:W-:Y:S02]  /*1650*/  SHF.R.U32.HI R150, RZ, 0x3, R232 ;  /* 0x00000003ff967819 */ /* 0x000fe400000116e8 */
[----:B------:R-:W-:Y:S01]  /*1660*/  SHF.R.U32.HI R17, RZ, 0x3, R20 ;  /* 0x00000003ff117819 */ /* 0x000fe20000011614 */
[----:B------:R-:W-:Y:S01]  /*1670*/  STL [R1+0x34], R16 ;  /* 0x0000341001007387 */ /* 0x000fe20000100800 */
[----:B------:R-:W-:Y:S02]  /*1680*/  LOP3.LUT R4, R20, 0x38, R8, 0xf8, !PT ;  /* 0x0000003814047812 */ /* 0x000fe400078ef808 */
[----:B------:R-:W-:Y:S02]  /*1690*/  SHF.R.S32.HI R3, RZ, 0x1f, R108 ;  /* 0x0000001fff037819 */ /* 0x000fe4000001146c */
[----:B------:R-:W-:-:S02]  /*16a0*/  LOP3.LUT R2, R2, 0xffffe000, RZ, 0xc0, !PT ;  /* 0xffffe00002027812 */ /* 0x000fc400078ec0ff */
[----:B------:R-:W-:Y:S02]  /*16b0*/  LOP3.LUT R4, R4, R17, RZ, 0x3c, !PT ;  /* 0x0000001104047212 */ /* 0x000fe400078e3cff */
[----:B------:R-:W-:Y:S02]  /*16c0*/  LEA.HI R7, R3, R108, RZ, 0x3 ;  /* 0x0000006c03077211 */ /* 0x000fe400078f18ff */
[----:B-1----:R-:W-:Y:S02]  /*16d0*/  LOP3.LUT R5, R232, 0x38, R8, 0xf8, !PT ;  /* 0x00000038e8057812 */ /* 0x002fe400078ef808 */
[----:B------:R-:W-:Y:S02]  /*16e0*/  IADD3 R14, R4, R2, R16 ;  /* 0x00000002040e7210 */ /* 0x000fe40007ffe010 */
[----:B------:R-:W-:Y:S02]  /*16f0*/  LOP3.LUT R6, R5, R150, RZ, 0x3c, !PT ;  /* 0x0000009605067212 */ /* 0x000fe400078e3cff */
[----:B------:R-:W-:-:S02]  /*1700*/  LEA.HI R5, R3, R108, RZ, 0x6 ;  /* 0x0000006c03057211 */ /* 0x000fc400078f30ff */
[----:B------:R-:W-:Y:S01]  /*1710*/  IADD3 R15, R6, R2, R151 ;  /* 0x00000002060f7210 */ /* 0x000fe20007ffe097 */
[----:B------:R-:W-:Y:S01]  /*1720*/  IMAD.SHL.U32 R6, R13, 0x40, RZ ;  /* 0x000000400d067824 */ /* 0x000fe200078e00ff */
[--C-:B------:R-:W-:Y:S01]  /*1730*/  LOP3.LUT R4, R232, 0x38, R7.reuse, 0xf8, !PT ;  /* 0x00000038e8047812 */ /* 0x100fe200078ef807 */
[----:B------:R-:W-:Y:S01]  /*1740*/  IMAD.SHL.U32 R2, R5, 0x80, RZ ;  /* 0x0000008005027824 */ /* 0x000fe200078e00ff */
[----:B------:R-:W-:Y:S02]  /*1750*/  LOP3.LUT R3, R20, 0x38, R7, 0xf8, !PT ;  /* 0x0000003814037812 */ /* 0x000fe400078ef807 */
[----:B------:R-:W-:Y:S02]  /*1760*/  LOP3.LUT R5, R4, R150, RZ, 0x3c, !PT ;  /* 0x0000009604057212 */ /* 0x000fe400078e3cff */
[----:B------:R-:W-:Y:S02]  /*1770*/  LOP3.LUT R2, R2, 0xffffe000, RZ, 0xc0, !PT ;  /* 0xffffe00002027812 */ /* 0x000fe400078ec0ff */
[----:B------:R-:W-:-:S02]  /*1780*/  LOP3.LUT R4, R3, R17, RZ, 0x3c, !PT ;  /* 0x0000001103047212 */ /* 0x000fc400078e3cff */
[----:B------:R-:W-:Y:S02]  /*1790*/  IADD3 R13, R5, R2, R151 ;  /* 0x00000002050d7210 */ /* 0x000fe40007ffe097 */
[----:B------:R-:W-:Y:S02]  /*17a0*/  LEA.HI R5, R252, R252, RZ, 0x1 ;  /* 0x000000fcfc057211 */ /* 0x000fe400078f08ff */
[----:B------:R-:W-:Y:S02]  /*17b0*/  LOP3.LUT R3, R6, 0xfffffe00, RZ, 0xc0, !PT ;  /* 0xfffffe0006037812 */ /* 0x000fe400078ec0ff */
[----:B------:R-:W-:Y:S02]  /*17c0*/  LOP3.LUT R5, R5, 0x1ffffffe, RZ, 0xc0, !PT ;  /* 0x1ffffffe05057812 */ /* 0x000fe400078ec0ff */
[----:B------:R-:W-:Y:S01]  /*17d0*/  IADD3 R12, R4, R2, R16 ;  /* 0x00000002040c7210 */ /* 0x000fe20007ffe010 */
[----:B------:R-:W-:Y:S01]  /*17e0*/  IMAD.MOV.U32 R4, RZ, RZ, 0x20 ;  /* 0x00000020ff047424 */ /* 0x000fe200078e00ff */
[----:B------:R-:W-:Y:S01]  /*17f0*/  IADD3 R2, R9, R3, R10 ;  /* 0x0000000309027210 */ /* 0x000fe20007ffe00a */
[----:B------:R-:W-:Y:S01]  /*1800*/  IMAD.MOV.U32 R10, RZ, RZ, 0x40 ;  /* 0x00000040ff0a7424 */ /* 0x000fe200078e00ff */
[----:B------:R-:W-:-:S02]  /*1810*/  IADD3 R149, R110, 0x10, RZ ;  /* 0x000000106e957810 */ /* 0x000fc40007ffe0ff */
[----:B------:R-:W-:Y:S01]  /*1820*/  LOP3.LUT R3, R9, R3, RZ, 0xfc, !PT ;  /* 0x0000000309037212 */ /* 0x000fe200078efcff */
[----:B------:R-:W-:Y:S01]  /*1830*/  IMAD.IADD R9, R252, 0x1, -R5 ;  /* 0x00000001fc097824 */ /* 0x000fe200078e0a05 */
[----:B------:R-:W-:Y:S02]  /*1840*/  LOP3.LUT R6, R11, 0x7ffffffc, RZ, 0xc0, !PT ;  /* 0x7ffffffc0b067812 */ /* 0x000fe400078ec0ff */
[----:B------:R-:W-:Y:S02]  /*1850*/  LOP3.LUT R5, R20, 0x38, R104, 0xf8, !PT ;  /* 0x0000003814057812 */ /* 0x000fe400078ef868 */
[----:B------:R-:W-:Y:S01]  /*1860*/  SHF.R.S32.HI R20, RZ, 0x1f, R149 ;  /* 0x0000001fff147819 */ /* 0x000fe20000011495 */
[----:B------:R-:W-:Y:S01]  /*1870*/  IMAD.IADD R6, R19, 0x1, -R6 ;  /* 0x0000000113067824 */ /* 0x000fe200078e0a06 */
[C---:B------:R-:W-:Y:S02]  /*1880*/  IADD3 R148, R110.reuse, 0x30, RZ ;  /* 0x000000306e947810 */ /* 0x040fe40007ffe0ff */
[----:B------:R-:W-:Y:S01]  /*1890*/  SHF.R.S32.HI R11, RZ, 0x1f, R146 ;  /* 0x0000001fff0b7819 */ /* 0x000fe20000011492 */
[----:B------:R1:W-:Y:S01]  /*18a0*/  STL [R1+0x48], R20 ;  /* 0x0000481401007387 */ /* 0x0003e20000100800 */
[----:B------:R-:W-:Y:S01]  /*18b0*/  IADD3 R147, R110, 0x50, RZ ;  /* 0x000000506e937810 */ /* 0x000fe20007ffe0ff */
[----:B------:R-:W-:Y:S01]  /*18c0*/  IMAD.SHL.U32 R251, R6, 0x2, RZ ;  /* 0x0000000206fb7824 */ /* 0x000fe200078e00ff */
[----:B------:R-:W-:Y:S01]  /*18d0*/  SHF.R.S32.HI R21, RZ, 0x1f, R148 ;  /* 0x0000001fff157819 */ /* 0x000fe20000011494 */
[----:B------:R2:W-:Y:S01]  /*18e0*/  STL [R1+0x44], R11 ;  /* 0x0000440b01007387 */ /* 0x0005e20000100800 */
[----:B------:R-:W-:Y:S01]  /*18f0*/  LOP3.LUT R5, R16, R5, R17, 0xf6, !PT ;  /* 0x0000000510057212 */ /* 0x000fe200078ef611 */
[----:B------:R-:W-:Y:S01]  /*1900*/  IMAD R6, R9, 0x8, R18 ;  /* 0x0000000809067824 */ /* 0x000fe200078e0212 */
[----:B------:R-:W-:Y:S01]  /*1910*/  IADD3 R34, R251, 0x8, RZ ;  /* 0x00000008fb227810 */ /* 0x000fe20007ffe0ff */
[----:B------:R-:W-:Y:S01]  /*1920*/  STL [R1+0x40], R21 ;  /* 0x0000401501007387 */ /* 0x000fe20000100800 */
[----:B------:R-:W-:-:S02]  /*1930*/  LEA R5, R5, 0x18100, 0x1 ;  /* 0x0001810005057811 */ /* 0x000fc400078e08ff */
[C---:B------:R-:W-:Y:S02]  /*1940*/  IADD3 R33, R251.reuse, 0x10, RZ ;  /* 0x00000010fb217810 */ /* 0x040fe40007ffe0ff */
[C---:B------:R-:W-:Y:S02]  /*1950*/  IADD3 R32, R251.reuse, 0x18, RZ ;  /* 0x00000018fb207810 */ /* 0x040fe40007ffe0ff */
[C---:B------:R-:W-:Y:S02]  /*1960*/  IADD3 R31, R251.reuse, 0x20, RZ ;  /* 0x00000020fb1f7810 */ /* 0x040fe40007ffe0ff */
[C---:B------:R-:W-:Y:S02]  /*1970*/  IADD3 R29, R251.reuse, 0x30, RZ ;  /* 0x00000030fb1d7810 */ /* 0x040fe40007ffe0ff */
[C---:B------:R-:W-:Y:S02]  /*1980*/  IADD3 R28, R251.reuse, 0x38, RZ ;  /* 0x00000038fb1c7810 */ /* 0x040fe40007ffe0ff */
[----:B------:R-:W-:-:S02]  /*1990*/  IADD3 R26, R251, 0x48, RZ ;  /* 0x00000048fb1a7810 */ /* 0x000fc40007ffe0ff */
[----:B------:R-:W-:Y:S02]  /*19a0*/  SEL R184, R4, 0xffffffe0, !P1 ;  /* 0xffffffe004b87807 */ /* 0x000fe40004800000 */
[----:B-1----:R-:W-:Y:S02]  /*19b0*/  SHF.R.S32.HI R20, RZ, 0x1f, R145 ;  /* 0x0000001fff147819 */ /* 0x002fe40000011491 */
[C---:B------:R-:W-:Y:S02]  /*19c0*/  IADD3 R25, R251.reuse, 0x50, RZ ;  /* 0x00000050fb197810 */ /* 0x040fe40007ffe0ff */
[----:B--2---:R-:W-:Y:S01]  /*19d0*/  SHF.R.S32.HI R11, RZ, 0x1f, R147 ;  /* 0x0000001fff0b7819 */ /* 0x004fe20000011493 */
[----:B------:R1:W-:Y:S01]  /*19e0*/  STL [R1+0x3c], R20 ;  /* 0x00003c1401007387 */ /* 0x0003e20000100800 */
[C---:B------:R-:W-:Y:S02]  /*19f0*/  IADD3 R23, R251.reuse, 0x60, RZ ;  /* 0x00000060fb177810 */ /* 0x040fe40007ffe0ff */
[----:B------:R-:W-:Y:S01]  /*1a00*/  IADD3 R22, R251, 0x68, RZ ;  /* 0x00000068fb167810 */ /* 0x000fe20007ffe0ff */
[----:B------:R-:W-:Y:S01]  /*1a10*/  STL [R1+0x38], R11 ;  /* 0x0000380b01007387 */ /* 0x000fe20000100800 */
[----:B------:R-:W-:-:S02]  /*1a20*/  SHF.R.S32.HI R4, RZ, 0x1f, R33 ;  /* 0x0000001fff047819 */ /* 0x000fc40000011421 */
[----:B------:R-:W-:Y:S01]  /*1a30*/  SHF.R.S32.HI R234, RZ, 0x3, R8 ;  /* 0x00000003ffea7819 */ /* 0x000fe20000011408 */
[----:B------:R-:W-:Y:S01]  /*1a40*/  STL [R1+0x64], R6 ;  /* 0x0000640601007387 */ /* 0x000fe20000100800 */
[C---:B------:R-:W-:Y:S02]  /*1a50*/  IADD3 R19, R251.reuse, 0x80, RZ ;  /* 0x00000080fb137810 */ /* 0x040fe40007ffe0ff */
[C---:B------:R-:W-:Y:S01]  /*1a60*/  IADD3 R17, R251.reuse, 0x90, RZ ;  /* 0x00000090fb117810 */ /* 0x040fe20007ffe0ff */
[----:B------:R2:W-:Y:S01]  /*1a70*/  STL [R1+0x60], R5 ;  /* 0x0000600501007387 */ /* 0x0005e20000100800 */
[----:B------:R-:W-:Y:S02]  /*1a80*/  SHF.R.S32.HI R4, RZ, 0x1f, R31 ;  /* 0x0000001fff047819 */ /* 0x000fe4000001141f */
[----:B------:R-:W-:Y:S02]  /*1a90*/  SHF.R.S32.HI R233, RZ, 0x3, R7 ;  /* 0x00000003ffe97819 */ /* 0x000fe40000011407 */
[----:B------:R-:W-:-:S02]  /*1aa0*/  IADD3 R16, R251, 0x98, RZ ;  /* 0x00000098fb107810 */ /* 0x000fc40007ffe0ff */
[C---:B------:R-:W-:Y:S02]  /*1ab0*/  IADD3 R8, R251.reuse, 0xa8, RZ ;  /* 0x000000a8fb087810 */ /* 0x040fe40007ffe0ff */
[----:B------:R-:W-:Y:S02]  /*1ac0*/  SHF.R.S32.HI R4, RZ, 0x1f, R28 ;  /* 0x0000001fff047819 */ /* 0x000fe4000001141c */
[C---:B------:R-:W-:Y:S02]  /*1ad0*/  IADD3 R7, R251.reuse, 0xb0, RZ ;  /* 0x000000b0fb077810 */ /* 0x040fe40007ffe0ff */
[----:B-1----:R-:W-:Y:S02]  /*1ae0*/  IADD3 R20, R251, 0x78, RZ ;  /* 0x00000078fb147810 */ /* 0x002fe40007ffe0ff */
[----:B------:R-:W-:Y:S02]  /*1af0*/  SHF.R.S32.HI R4, RZ, 0x1f, R25 ;  /* 0x0000001fff047819 */ /* 0x000fe40000011419 */
[----:B------:R-:W-:-:S02]  /*1b00*/  SHF.R.S32.HI R4, RZ, 0x1f, R22 ;  /* 0x0000001fff047819 */ /* 0x000fc40000011416 */
[----:B------:R-:W-:Y:S02]  /*1b10*/  SHF.R.S32.HI R4, RZ, 0x1f, R19 ;  /* 0x0000001fff047819 */ /* 0x000fe40000011413 */
[----:B------:R-:W-:Y:S02]  /*1b20*/  SHF.R.S32.HI R4, RZ, 0x1f, R16 ;  /* 0x0000001fff047819 */ /* 0x000fe40000011410 */
[----:B------:R-:W-:Y:S02]  /*1b30*/  SHF.R.S32.HI R4, RZ, 0x1f, R7 ;  /* 0x0000001fff047819 */ /* 0x000fe40000011407 */
[----:B--2---:R-:W-:Y:S02]  /*1b40*/  SHF.R.S32.HI R5, RZ, 0x1f, R34 ;  /* 0x0000001fff057819 */ /* 0x004fe40000011422 */
        /* <DEDUP_REMOVED lines=8> */
[----:B------:R-:W-:Y:S02]  /*1bd0*/  LEA R4, R14, 0x18100, 0x1 ;  /* 0x000181000e047811 */ /* 0x000fe400078e08ff */
[----:B------:R-:W-:Y:S01]  /*1be0*/  LEA R180, R2, 0x18100, 0x1 ;  /* 0x0001810002b47811 */ /* 0x000fe200078e08ff */
[----:B------:R-:W-:Y:S01]  /*1bf0*/  STL [R1+0x5c], R5 ;  /* 0x00005c0501007387 */ /* 0x000fe20000100800 */
[----:B------:R-:W-:Y:S02]  /*1c00*/  LEA R2, R13, 0x18100, 0x1 ;  /* 0x000181000d027811 */ /* 0x000fe400078e08ff */
[----:B------:R-:W-:Y:S01]  /*1c10*/  LEA R186, R3, 0x100, 0x1 ;  /* 0x0000010003ba7811 */ /* 0x000fe200078e08ff */
[----:B------:R-:W-:Y:S01]  /*1c20*/  STL [R1+0x58], R4 ;  /* 0x0000580401007387 */ /* 0x000fe20000100800 */
[----:B------:R-:W-:Y:S01]  /*1c30*/  LEA R185, R0, 0xc100, 0x1 ;  /* 0x0000c10000b97811 */ /* 0x000fe200078e08ff */
[----:B------:R-:W-:Y:S01]  /*1c40*/  IMAD.IADD R181, R180, 0x1, R184 ;  /* 0x00000001b4b57824 */ /* 0x000fe200078e02b8 */
[----:B------:R-:W-:Y:S01]  /*1c50*/  SEL R0, R10, 0xffffffc0, !P2 ;  /* 0xffffffc00a007807 */ /* 0x000fe20005000000 */
[----:B------:R1:W-:Y:S01]  /*1c60*/  STL [R1+0x54], R2 ;  /* 0x0000540201007387 */ /* 0x0003e20000100800 */
[----:B------:R-:W-:-:S02]  /*1c70*/  LEA R3, R12, 0x18100, 0x1 ;  /* 0x000181000c037811 */ /* 0x000fc400078e08ff */
[----:B------:R-:W-:Y:S01]  /*1c80*/  IADD3 R215, R216, 0x40, RZ ;  /* 0x00000040d8d77810 */ /* 0x000fe20007ffe0ff */
[----:B------:R-:W-:Y:S01]  /*1c90*/  IMAD.IADD R187, R0, 0x1, R186 ;  /* 0x0000000100bb7824 */ /* 0x000fe200078e02ba */
[----:B------:R-:W-:Y:S01]  /*1ca0*/  IADD3 R218, R216, 0x80, RZ ;  /* 0x00000080d8da7810 */ /* 0x000fe20007ffe0ff */
[----:B------:R-:W-:Y:S01]  /*1cb0*/  STL [R1+0x50], R3 ;  /* 0x0000500301007387 */ /* 0x000fe20000100800 */
[--C-:B------:R-:W-:Y:S01]  /*1cc0*/  IMAD.IADD R183, R180, 0x1, R0.reuse ;  /* 0x00000001b4b77824 */ /* 0x100fe200078e0200 */
[C---:B------:R-:W-:Y:S01]  /*1cd0*/  IADD3 R223, R104.reuse, 0x60, RZ ;  /* 0x0000006068df7810 */ /* 0x040fe20007ffe0ff */
[----:B------:R-:W-:Y:S01]  /*1ce0*/  IMAD.IADD R182, R181, 0x1, R0 ;  /* 0x00000001b5b67824 */ /* 0x000fe200078e0200 */
[C---:B------:R-:W-:Y:S02]  /*1cf0*/  IADD3 R222, R104.reuse, 0x80, RZ ;  /* 0x0000008068de7810 */ /* 0x040fe40007ffe0ff */
[----:B------:R-:W-:Y:S02]  /*1d00*/  IADD3 R221, R104, 0xa0, RZ ;  /* 0x000000a068dd7810 */ /* 0x000fe40007ffe0ff */
[----:B------:R-:W-:-:S02]  /*1d10*/  IADD3 R30, R251, 0x28, RZ ;  /* 0x00000028fb1e7810 */ /* 0x000fc40007ffe0ff */
[C---:B------:R-:W-:Y:S02]  /*1d20*/  IADD3 R27, R251.reuse, 0x40, RZ ;  /* 0x00000040fb1b7810 */ /* 0x040fe40007ffe0ff */
[C---:B------:R-:W-:Y:S02]  /*1d30*/  IADD3 R24, R251.reuse, 0x58, RZ ;  /* 0x00000058fb187810 */ /* 0x040fe40007ffe0ff */
[C---:B------:R-:W-:Y:S02]  /*1d40*/  IADD3 R21, R251.reuse, 0x70, RZ ;  /* 0x00000070fb157810 */ /* 0x040fe40007ffe0ff */
[C---:B------:R-:W-:Y:S02]  /*1d50*/  IADD3 R18, R251.reuse, 0x88, RZ ;  /* 0x00000088fb127810 */ /* 0x040fe40007ffe0ff */
[C---:B------:R-:W-:Y:S01]  /*1d60*/  IADD3 R9, R251.reuse, 0xa0, RZ ;  /* 0x000000a0fb097810 */ /* 0x040fe20007ffe0ff */
[----:B-1----:R-:W-:Y:S01]  /*1d70*/  IMAD.IADD R2, R184, 0x1, R186 ;  /* 0x00000001b8027824 */ /* 0x002fe200078e02ba */
[----:B------:R-:W-:-:S02]  /*1d80*/  IADD3 R6, R251, 0xb8, RZ ;  /* 0x000000b8fb067810 */ /* 0x000fc40007ffe0ff */
[----:B------:R-:W-:Y:S02]  /*1d90*/  SHF.R.S32.HI R217, RZ, 0x1f, R216 ;  /* 0x0000001fffd97819 */ /* 0x000fe400000114d8 */
        /* <DEDUP_REMOVED lines=8> */
[----:B------:R-:W-:Y:S02]  /*1e20*/  IADD3 R10, R144, 0x100, RZ ;  /* 0x00000100900a7810 */ /* 0x000fe40007ffe0ff */
[----:B------:R-:W-:Y:S02]  /*1e30*/  SHF.R.S32.HI R30, RZ, 0x1f, R30 ;  /* 0x0000001fff1e7819 */ /* 0x000fe4000001141e */
[----:B------:R-:W-:Y:S02]  /*1e40*/  SHF.R.S32.HI R27, RZ, 0x1f, R27 ;  /* 0x0000001fff1b7819 */ /* 0x000fe4000001141b */
[----:B------:R-:W-:-:S02]  /*1e50*/  SHF.R.S32.HI R24, RZ, 0x1f, R24 ;  /* 0x0000001fff187819 */ /* 0x000fc40000011418 */
[----:B------:R-:W-:Y:S01]  /*1e60*/  SHF.R.S32.HI R21, RZ, 0x1f, R21 ;  /* 0x0000001fff157819 */ /* 0x000fe20000011415 */
[----:B-1----:R-:W-:Y:S01]  /*1e70*/  IMAD.IADD R2, R0, 0x1, R2 ;  /* 0x0000000100027824 */ /* 0x002fe200078e0202 */
[----:B------:R-:W-:Y:S01]  /*1e80*/  SHF.R.S32.HI R18, RZ, 0x1f, R18 ;  /* 0x0000001fff127819 */ /* 0x000fe20000011412 */
[----:B------:R-:W-:Y:S01]  /*1e90*/  IMAD.IADD R0, R184, 0x1, R187 ;  /* 0x00000001b8007824 */ /* 0x000fe200078e02bb */
[----:B------:R-:W-:Y:S02]  /*1ea0*/  SHF.R.S32.HI R9, RZ, 0x1f, R9 ;  /* 0x0000001fff097819 */ /* 0x000fe40000011409 */
[----:B------:R-:W-:Y:S02]  /*1eb0*/  SHF.R.S32.HI R6, RZ, 0x1f, R6 ;  /* 0x0000001fff067819 */ /* 0x000fe40000011406 */
[----:B------:R1:W-:Y:S04]  /*1ec0*/  STL [R1+0x24], R0 ;  /* 0x0000240001007387 */ /* 0x0003e80000100800 */
[----:B------:R1:W-:Y:S02]  /*1ed0*/  STL [R1+0x4c], R2 ;  /* 0x00004c0201007387 */ /* 0x0003e40000100800 */
.L_x_3047:
[----:B-1----:R-:W2:Y:S01]  /*1ee0*/  LDL R0, [R1+0xc] ;  /* 0x00000c0001007983 */ /* 0x002ea20000100800 */
[----:B------:R-:W-:Y:S01]  /*1ef0*/  IMAD.MOV.U32 R2, RZ, RZ, 0x4 ;  /* 0x00000004ff027424 */ /* 0x000fe200078e00ff */
[----:B------:R-:W-:-:S02]  /*1f00*/  ISETP.NE.U32.AND P0, PT, RZ, c[0x0][0x370], PT ;  /* 0x0000dc00ff007a0c */ /* 0x000fc40003f05070 */
[----:B------:R-:W-:Y:S02]  /*1f10*/  ISETP.NE.U32.AND P4, PT, RZ, c[0x0][0x360], PT ;  /* 0x0000d800ff007a0c */ /* 0x000fe40003f85070 */
[----:B------:R-:W-:Y:S01]  /*1f20*/  ISETP.NE.AND.EX P1, PT, RZ, c[0x0][0x374], PT, P0 ;  /* 0x0000dd00ff007a0c */ /* 0x000fe20003f25300 */
[----:B--2---:R-:W-:-:S05]  /*1f30*/  IMAD.WIDE R2, R0, R2, c[0x0][0x588] ;  /* 0x0001620000027625 */ /* 0x004fca00078e0202 */
[----:B------:R-:W2:Y:S01]  /*1f40*/  LDG.E R24, [R2.64] ;  /* 0x0000000802187981 */ /* 0x000ea2000c1e1900 */
[----:B------:R-:W-:Y:S01]  /*1f50*/  ISETP.NE.AND.EX P4, PT, RZ, c[0x0][0x364], PT, P4 ;  /* 0x0000d900ff007a0c */ /* 0x000fe20003f85340 */
[----:B------:R-:W-:Y:S01]  /*1f60*/  IMAD.MOV.U32 R247, RZ, RZ, RZ ;  /* 0x000000fffff77224 */ /* 0x000fe200078e00ff */
[----:B------:R-:W-:Y:S02]  /*1f70*/  ISETP.NE.U32.AND P3, PT, RZ, c[0x0][0x348], PT ;  /* 0x0000d200ff007a0c */ /* 0x000fe40003f65070 */
[----:B------:R-:W-:Y:S02]  /*1f80*/  ISETP.NE.U32.AND P5, PT, RZ, c[0x0][0x350], PT ;  /* 0x0000d400ff007a0c */ /* 0x000fe40003fa5070 */
[----:B------:R-:W-:Y:S02]  /*1f90*/  ISETP.NE.U32.AND P6, PT, RZ, c[0x0][0x358], PT ;  /* 0x0000d600ff007a0c */ /* 0x000fe40003fc5070 */
[----:B------:R-:W-:Y:S02]  /*1fa0*/  ISETP.NE.AND.EX P3, PT, RZ, c[0x0][0x34c], PT, P3 ;  /* 0x0000d300ff007a0c */ /* 0x000fe40003f65330 */
[----:B------:R-:W-:-:S02]  /*1fb0*/  ISETP.NE.AND.EX P5, PT, RZ, c[0x0][0x354], PT, P5 ;  /* 0x0000d500ff007a0c */ /* 0x000fc40003fa5350 */
[----:B------:R-:W-:Y:S01]  /*1fc0*/  ISETP.NE.AND.EX P6, PT, RZ, c[0x0][0x35c], PT, P6 ;  /* 0x0000d700ff007a0c */ /* 0x000fe20003fc5360 */
[----:B------:R-:W-:Y:S02]  /*1fd0*/  IMAD.MOV.U32 R139, RZ, RZ, RZ ;  /* 0x000000ffff8b7224 */ /* 0x000fe400078e00ff */
[----:B------:R-:W-:Y:S02]  /*1fe0*/  IMAD.MOV.U32 R20, RZ, RZ, RZ ;  /* 0x000000ffff147224 */ /* 0x000fe400078e00ff */
[----:B------:R-:W-:Y:S01]  /*1ff0*/  IMAD.MOV.U32 R13, RZ, RZ, RZ ;  /* 0x000000ffff0d7224 */ /* 0x000fe200078e00ff */
[----:B--2---:R-:W-:Y:S01]  /*2000*/  SHF.R.S32.HI R21, RZ, 0x1f, R24 ;  /* 0x0000001fff157819 */ /* 0x004fe20000011418 */
[C---:B------:R-:W-:Y:S01]  /*2010*/  IMAD.SHL.U32 R22, R24.reuse, 0x4, RZ ;  /* 0x0000000418167824 */ /* 0x040fe200078e00ff */
[C---:B------:R-:W-:Y:S01]  /*2020*/  @P1 LEA R4, P0, R24.reuse, c[0x0][0x370], 0x2 ;  /* 0x0000dc0018041a11 */ /* 0x040fe200078010ff */
[----:B------:R1:W-:Y:S01]  /*2030*/  STL [R1+0x1c], R24 ;  /* 0x00001c1801007387 */ /* 0x0003e20000100800 */
[----:B------:R-:W-:-:S02]  /*2040*/  SHF.L.U64.HI R16, R24, 0x2, R21 ;  /* 0x0000000218107819 */ /* 0x000fc40000010215 */
[----:B------:R-:W-:Y:S01]  /*2050*/  @P1 LEA.HI.X R5, R24, c[0x0][0x374], R21, 0x2, P0 ;  /* 0x0000dd0018051a11 */ /* 0x000fe200000f1415 */
[----:B------:R1:W-:Y:S01]  /*2060*/  STL [R1+0x28], R21 ;  /* 0x0000281501007387 */ /* 0x0003e20000100800 */
[C---:B------:R-:W-:Y:S02]  /*2070*/  @P4 IADD3 R2, P0, R22.reuse, c[0x0][0x360], RZ ;  /* 0x0000d80016024a10 */ /* 0x040fe40007f1e0ff */
[----:B------:R-:W-:Y:S01]  /*2080*/  IADD3 R6, P2, R22, c[0x0][0x348], RZ ;  /* 0x0000d20016067a10 */ /* 0x000fe20007f5e0ff */
[----:B------:R2:W5:Y:S01]  /*2090*/  @P1 LDG.E R247, [R4.64] ;  /* 0x0000000804f71981 */ /* 0x000562000c1e1900 */
[----:B------:R-:W-:-:S03]  /*20a0*/  @P4 IADD3.X R3, R16, c[0x0][0x364], RZ, P0, !PT ;  /* 0x0000d90010034a10 */ /* 0x000fc600007fe4ff */
[----:B------:R1:W-:Y:S04]  /*20b0*/  STL [R1+0x14], R22 ;  /* 0x0000141601007387 */ /* 0x0003e80000100800 */
[----:B------:R3:W5:Y:S01]  /*20c0*/  @P4 LDG.E R249, [R2.64] ;  /* 0x0000000802f94981 */ /* 0x000762000c1e1900 */
[----:B------:R-:W-:-:S03]  /*20d0*/  IADD3.X R7, R16, c[0x0][0x34c], RZ, P2, !PT ;  /* 0x0000d30010077a10 */ /* 0x000fc600017fe4ff */
[----:B------:R1:W-:Y:S04]  /*20e0*/  STL [R1+0x18], R16 ;  /* 0x0000181001007387 */ /* 0x0003e80000100800 */
[----:B------:R1:W5:Y:S01]  /*20f0*/  @P3 LDG.E R139, [R6.64] ;  /* 0x00000008068b3981 */ /* 0x000362000c1e1900 */
[----:B--2---:R-:W-:-:S04]  /*2100*/  IADD3 R4, P1, R22, c[0x0][0x350], RZ ;  /* 0x0000d40016047a10 */ /* 0x004fc80007f3e0ff */
[----:B------:R-:W-:Y:S02]  /*2110*/  IADD3.X R5, R16, c[0x0][0x354], RZ, P1, !PT ;  /* 0x0000d50010057a10 */ /* 0x000fe40000ffe4ff */
[----:B---3--:R-:W-:-:S03]  /*2120*/  IADD3 R2, P0, R22, c[0x0][0x358], RZ ;  /* 0x0000d60016027a10 */ /* 0x008fc60007f1e0ff */
[----:B------:R1:W5:Y:S01]  /*2130*/  @P5 LDG.E R20, [R4.64] ;  /* 0x0000000804145981 */ /* 0x000362000c1e1900 */
[----:B------:R-:W-:-:S05]  /*2140*/  IADD3.X R3, R16, c[0x0][0x35c], RZ, P0, !PT ;  /* 0x0000d70010037a10 */ /* 0x000fca00007fe4ff */
[----:B------:R1:W5:Y:S01]  /*2150*/  @P6 LDG.E R13, [R2.64] ;  /* 0x00000008020d6981 */ /* 0x000362000c1e1900 */
[----:B------:R-:W-:Y:S01]  /*2160*/  YIELD ;  /* 0x0000000000007946 */ /* 0x000fe20003800000 */
[----:B------:R-:W-:Y:S05]  /*2170*/  @P4 BRA `(.L_x_2856) ;  /* 0x0000005000004947 */ /* 0x000fea0003800000 */
[----:B-----5:R-:W-:Y:S01]  /*2180*/  MOV R249, c[0x0][0x168] ;  /* 0x00005a0000f97a02 */ /* 0x020fe20000000f00 */
[----:B------:R-:W-:Y:S05]  /*2190*/  @!P3 BRA `(.L_x_2856) ;  /* 0x000000300000b947 */ /* 0x000fea0003800000 */
[----:B------:R-:W2:Y:S04]  /*21a0*/  LDG.E R8, [R6.64] ;  /* 0x0000000806087981 */ /* 0x000ea8000c1e1900 */
[----:B------:R-:W2:Y:S02]  /*21b0*/  LDG.E R0, [R6.64+0x4] ;  /* 0x0000040806007981 */ /* 0x000ea4000c1e1900 */
[----:B--2---:R-:W-:Y:S02]  /*21c0*/  IADD3 R249, -R8, R0, RZ ;  /* 0x0000000008f97210 */ /* 0x004fe40007ffe1ff */
.L_x_2856:
[----:B------:R-:W-:-:S04]  /*21d0*/  ISETP.NE.U32.AND P0, PT, RZ, c[0x0][0x368], PT ;  /* 0x0000da00ff007a0c */ /* 0x000fc80003f05070 */
[----:B------:R-:W-:-:S13]  /*21e0*/  ISETP.NE.AND.EX P0, PT, RZ, c[0x0][0x36c], PT, P0 ;  /* 0x0000db00ff007a0c */ /* 0x000fda0003f05300 */
[----:B------:R-:W-:Y:S05]  /*21f0*/  @!P0 BRA `(.L_x_2857) ;  /* 0x0000004000008947 */ /* 0x000fea0003800000 */
[----:B-1----:R-:W-:-:S04]  /*2200*/  IADD3 R4, P0, R22, c[0x0][0x368], RZ ;  /* 0x0000da0016047a10 */ /* 0x002fc80007f1e0ff */
[----:B------:R-:W-:-:S05]  /*2210*/  IADD3.X R5, R16, c[0x0][0x36c], RZ, P0, !PT ;  /* 0x0000db0010057a10 */ /* 0x000fca00007fe4ff */
[----:B------:R1:W5:Y:S01]  /*2220*/  LDG.E R15, [R4.64] ;  /* 0x00000008040f7981 */ /* 0x000362000c1e1900 */
[----:B------:R-:W-:Y:S05]  /*2230*/  BRA `(.L_x_2858) ;  /* 0x0000005000007947 */ /* 0x000fea0003800000 */
.L_x_2857:
[----:B------:R-:W-:Y:S01]  /*2240*/  MOV R15, UR6 ;  /* 0x00000006000f7c02 */ /* 0x000fe20008000f00 */
[----:B------:R-:W-:Y:S05]  /*2250*/  @!P5 BRA `(.L_x_2858) ;  /* 0x000000300000d947 */ /* 0x000fea0003800000 */
[----:B-1----:R-:W2:Y:S04]  /*2260*/  LDG.E R6, [R4.64] ;  /* 0x0000000804067981 */ /* 0x002ea8000c1e1900 */
[----:B------:R-:W2:Y:S02]  /*2270*/  LDG.E R0, [R4.64+0x4] ;  /* 0x0000040804007981 */ /* 0x000ea4000c1e1900 */
[----:B--2---:R-:W-:Y:S02]  /*2280*/  IADD3 R15, -R6, R0, RZ ;  /* 0x00000000060f7210 */ /* 0x004fe40007ffe1ff */
.L_x_2858:
[----:B------:R-:W2:Y:S04]  /*2290*/  LDL.LU R0, [R1+0x4] ;  /* 0x0000040001007983 */ /* 0x000ea80000300800 */
[----:B-1----:R1:W3:Y:S04]  /*22a0*/  @P6 LDG.E R5, [R2.64] ;  /* 0x0000000802056981 */ /* 0x0022e8000c1e1900 */
[----:B------:R1:W3:Y:S04]  /*22b0*/  @P6 LDG.E R4, [R2.64+0x4] ;  /* 0x0000040802046981 */ /* 0x0002e8000c1e1900 */
[----:B------:R-:W4:Y:S01]  /*22c0*/  LDL R14, [R1+0x8] ;  /* 0x00000800010e7983 */ /* 0x000f220000100800 */
[----:B------:R-:W-:-:S04]  /*22d0*/  ISETP.NE.U32.AND P0, PT, RZ, c[0x0][0x378], PT ;  /* 0x0000de00ff007a0c */ /* 0x000fc80003f05070 */
[----:B------:R-:W-:Y:S01]  /*22e0*/  ISETP.NE.AND.EX P1, PT, RZ, c[0x0][0x37c], PT, P0 ;  /* 0x0000df00ff007a0c */ /* 0x000fe20003f25300 */
[----:B------:R-:W-:-:S05]  /*22f0*/  IMAD.MOV.U32 R6, RZ, RZ, c[0x0][0x2c4] ;  /* 0x0000b100ff067624 */ /* 0x000fca00078e00ff */
[----:B------:R-:W-:Y:S01]  /*2300*/  ISETP.NE.AND P2, PT, R6, 0x1, PT ;  /* 0x000000010600780c */ /* 0x000fe20003f45270 */
[----:B-----5:R-:W-:Y:S02]  /*2310*/  IMAD.MOV.U32 R138, RZ, RZ, R15 ;  /* 0x000000ffff8a7224 */ /* 0x020fe400078e000f */
[----:B------:R-:W-:-:S04]  /*2320*/  IMAD.MOV.U32 R67, RZ, RZ, c[0x0][0x228] ;  /* 0x00008a00ff437624 */ /* 0x000fc800078e00ff */
[----:B-1----:R-:W-:Y:S01]  /*2330*/  @P1 IADD3 R2, P0, R22, c[0x0][0x378], RZ ;  /* 0x0000de0016021a10 */ /* 0x002fe20007f1e0ff */
[----:B------:R-:W-:-:S03]  /*2340*/  IMAD.IADD R7, R15, 0x1, -R247 ;  /* 0x000000010f077824 */ /* 0x000fc600078e0af7 */
[----:B------:R-:W-:-:S05]  /*2350*/  @P1 IADD3.X R3, R16, c[0x0][0x37c], RZ, P0, !PT ;  /* 0x0000df0010031a10 */ /* 0x000fca00007fe4ff */
[----:B------:R4:W5:Y:S01]  /*2360*/  @P1 LDG.E R138, [R2.64] ;  /* 0x00000008028a1981 */ /* 0x000962000c1e1900 */
[----:B------:R-:W-:Y:S01]  /*2370*/  LOP3.LUT R231, R231, 0xffffffbf, RZ, 0xc0, !PT ;  /* 0xffffffbfe7e77812 */ /* 0x000fe200078ec0ff */
[----:B------:R-:W-:Y:S03]  /*2380*/  BSSY B0, `(.L_x_2859) ;  /* 0x000003c000007945 */ /* 0x000fe60003800000 */
[----:B------:R-:W-:Y:S01]  /*2390*/  @P2 LOP3.LUT R231, R231, 0x40, RZ, 0xfc, !PT ;  /* 0x00000040e7e72812 */ /* 0x000fe200078efcff */
[----:B--2---:R-:W-:-:S05]  /*23a0*/  IMAD.SHL.U32 R0, R0, 0x80, RZ ;  /* 0x0000008000007824 */ /* 0x004fca00078e00ff */
[----:B------:R1:W-:Y:S01]  /*23b0*/  STL [R1+0x4], R0 ;  /* 0x0000040001007387 */ /* 0x0003e20000100800 */
[----:B---3--:R-:W-:-:S04]  /*23c0*/  @P6 IMAD.IADD R67, R4, 0x1, -R5 ;  /* 0x0000000104436824 */ /* 0x008fc800078e0a05 */
[----:B------:R-:W-:Y:S01]  /*23d0*/  IMAD.IADD R248, R7, 0x1, R67 ;  /* 0x0000000107f87824 */ /* 0x000fe200078e0243 */
[----:B----4-:R-:W-:-:S04]  /*23e0*/  LOP3.LUT R3, R14, 0xff000000, RZ, 0xc0, !PT ;  /* 0xff0000000e037812 */ /* 0x010fc800078ec0ff */
[----:B------:R-:W-:Y:S02]  /*23f0*/  IADD3 R119, R248, 0x40, -R249 ;  /* 0x00000040f8777810 */ /* 0x000fe40007ffe8f9 */
[----:B-1----:R-:W-:-:S05]  /*2400*/  IADD3 R0, R0, 0x7f, RZ ;  /* 0x0000007f00007810 */ /* 0x002fca0007ffe0ff */
[----:B------:R-:W-:-:S05]  /*2410*/  @P2 IMAD.HI.U32 R2, R0, c[0x0][0x2c8], RZ ;  /* 0x0000b20000022a27 */ /* 0x000fca00078e00ff */
[----:B------:R-:W-:Y:S02]  /*2420*/  @P2 SHF.R.U32.HI R0, RZ, c[0x0][0x2cc], R2 ;  /* 0x0000b300ff002a19 */ /* 0x000fe40000011602 */
[----:B------:R-:W-:-:S03]  /*2430*/  IADD3 R2, R248, 0x3f, RZ ;  /* 0x0000003ff8027810 */ /* 0x000fc60007ffe0ff */
[----:B------:R-:W-:Y:S01]  /*2440*/  IMAD.IADD R0, R119, 0x1, R0 ;  /* 0x0000000177007824 */ /* 0x000fe200078e0200 */
[----:B------:R-:W-:Y:S02]  /*2450*/  SHF.R.S32.HI R4, RZ, 0x1f, R2 ;  /* 0x0000001fff047819 */ /* 0x000fe40000011402 */
[----:B------:R-:W-:Y:S02]  /*2460*/  LOP3.LUT R8, R14, 0xff0000, RZ, 0xc0, !PT ;  /* 0x00ff00000e087812 */ /* 0x000fe400078ec0ff */
[----:B------:R-:W-:Y:S02]  /*2470*/  SHF.R.U32.HI R6, RZ, 0x8, R3 ;  /* 0x00000008ff067819 */ /* 0x000fe40000011603 */
[----:B------:R-:W-:Y:S02]  /*2480*/  SHF.R.S32.HI R5, RZ, 0x1f, R0 ;  /* 0x0000001fff057819 */ /* 0x000fe40000011400 */
[----:B------:R-:W-:Y:S02]  /*2490*/  LEA.HI R3, R4, R2, RZ, 0x6 ;  /* 0x0000000204037211 */ /* 0x000fe400078f30ff */
[----:B------:R-:W-:-:S02]  /*24a0*/  LEA.HI R2, R8, R6, RZ, 0x10 ;  /* 0x0000000608027211 */ /* 0x000fc400078f80ff */
[----:B------:R-:W-:Y:S02]  /*24b0*/  LEA.HI R0, R5, R0, RZ, 0x6 ;  /* 0x0000000005007211 */ /* 0x000fe400078f30ff */
[----:B------:R-:W-:Y:S02]  /*24c0*/  SHF.R.U32.HI R9, RZ, 0x10, R2 ;  /* 0x00000010ff097819 */ /* 0x000fe40000011602 */
[----:B------:R-:W-:Y:S02]  /*24d0*/  LOP3.LUT R17, R2, 0xff, RZ, 0xc0, !PT ;  /* 0x000000ff02117812 */ /* 0x000fe400078ec0ff */
[----:B------:R-:W-:Y:S02]  /*24e0*/  SHF.R.S32.HI R118, RZ, 0x6, R3 ;  /* 0x00000006ff767819 */ /* 0x000fe40000011403 */
[----:B------:R-:W-:Y:S01]  /*24f0*/  SHF.R.S32.HI R0, RZ, 0x6, R0 ;  /* 0x00000006ff007819 */ /* 0x000fe20000011400 */
[----:B------:R1:W-:Y:S03]  /*2500*/  STL [R1+0x2c], R9 ;  /* 0x00002c0901007387 */ /* 0x0003e60000100800 */
[----:B------:R-:W-:Y:S01]  /*2510*/  IMNMX R6, R118, R0, PT ;  /* 0x0000000076067217 */ /* 0x000fe20003800200 */
[----:B------:R1:W-:Y:S03]  /*2520*/  STL [R1+0x30], R17 ;  /* 0x0000301101007387 */ /* 0x0003e60000100800 */
[----:B------:R-:W-:-:S02]  /*2530*/  ISETP.GE.AND P0, PT, R6, 0x1, PT ;  /* 0x000000010600780c */ /* 0x000fc40003f06270 */
[----:B------:R-:W-:Y:S01]  /*2540*/  ISETP.NE.AND P1, PT, R9, RZ, PT ;  /* 0x000000ff0900720c */ /* 0x000fe20003f25270 */
[----:B------:R-:W-:-:S03]  /*2550*/  IMAD.MOV.U32 R0, RZ, RZ, RZ ;  /* 0x000000ffff007224 */ /* 0x000fc600078e00ff */
[----:B------:R-:W-:-:S07]  /*2560*/  SEL R116, R9, c[0x0][0x338], P1 ;  /* 0x0000ce0009747a07 */ /* 0x000fce0000800000 */
        /* <DEDUP_REMOVED lines=13> */
[----:B-1----:R-:W-:Y:S02]  /*2640*/  IMAD.MOV R9, RZ, RZ, -R0 ;  /* 0x000000ffff097224 */ /* 0x002fe400078e0a00 */
        /* <DEDUP_REMOVED lines=15> */
.L_x_2860:
[----:B------:R-:W-:Y:S05]  /*2740*/  BSYNC B0 ;  /* 0x0000000000007941 */ /* 0x000fea0003800000 */
.L_x_2859:
[----:B------:R-:W-:-:S04]  /*2750*/  IMAD R2, R17, R0, RZ ;  /* 0x0000000011027224 */ /* 0x000fc800078e02ff */
        /* <DEDUP_REMOVED lines=15> */
[----:B------:R-:W-:Y:S02]  /*2850*/  SHF.R.S32.HI R2, RZ, 0x1f, R13 ;  /* 0x0000001fff027819 */ /* 0x000fe4000001140d */
[----:B------:R-:W-:Y:S01]  /*2860*/  IADD3 R0, P0, R250, R13, RZ ;  /* 0x0000000dfa007210 */ /* 0x000fe20007f1e0ff */
[----:B------:R-:W-:Y:S01]  /*2870*/  IMAD.MOV.U32 R13, RZ, RZ, c[0x0][0x238] ;  /* 0x00008e00ff0d7624 */ /* 0x000fe200078e00ff */
[----:B------:R-:W-:Y:S02]  /*2880*/  LOP3.LUT R23, R14, 0xffff, RZ, 0xc0, !PT ;  /* 0x0000ffff0e177812 */ /* 0x000fe400078ec0ff */
[----:B-1----:R-:W-:Y:S01]  /*2890*/  LEA.HI.X.SX32 R17, R250, R2, 0x1, P0 ;  /* 0x00000002fa117211 */ /* 0x002fe200000f0eff */
[----:B------:R-:W-:Y:S01]  /*28a0*/  IMAD.WIDE.U32 R2, R0, c[0x0][0x238], R216 ;  /* 0x00008e0000027a25 */ /* 0x000fe200078e00d8 */
[----:B------:R-:W-:Y:S02]  /*28b0*/  SEL R12, R21, RZ, !P6 ;  /* 0x000000ff150c7207 */ /* 0x000fe40007000000 */
[----:B------:R-:W-:Y:S01]  /*28c0*/  IADD3 R18, R8, -0x1, RZ ;  /* 0xffffffff08127810 */ /* 0x000fe20007ffe0ff */
[----:B------:R-:W-:Y:S01]  /*28d0*/  IMAD R4, R17, c[0x0][0x238], RZ ;  /* 0x00008e0011047a24 */ /* 0x000fe200078e02ff */
[----:B------:R-:W-:Y:S01]  /*28e0*/  SEL R9, R24, RZ, !P6 ;  /* 0x000000ff18097207 */ /* 0x000fe20007000000 */
[----:B------:R-:W-:Y:S01]  /*28f0*/  IMAD R5, R12, c[0x0][0x248], RZ ;  /* 0x000092000c057a24 */ /* 0x000fe200078e02ff */
[----:B------:R-:W-:Y:S01]  /*2900*/  MOV R121, 0x6 ;  /* 0x0000000600797802 */ /* 0x000fe20000000f00 */
[----:B------:R-:W-:Y:S01]  /*2910*/  IMAD R4, R0, c[0x0][0x23c], R4 ;  /* 0x00008f0000047a24 */ /* 0x000fe200078e0204 */
[----:B------:R-:W-:Y:S01]  /*2920*/  SHF.R.S32.HI R19, RZ, 0x1f, R18 ;  /* 0x0000001fff137819 */ /* 0x000fe20000011412 */
[----:B------:R-:W-:Y:S01]  /*2930*/  IMAD R5, R9, c[0x0][0x24c], R5 ;  /* 0x0000930009057a24 */ /* 0x000fe200078e0205 */
        /* <DEDUP_REMOVED lines=8> */
[----:B------:R-:W-:Y:S01]  /*29c0*/  IMAD R3, R23, c[0x0][0x244], R3 ;  /* 0x0000910017037a24 */ /* 0x000fe200078e0203 */
[----:B------:R-:W-:Y:S01]  /*29d0*/  P2R R14, PR, RZ, 0x10 ;  /* 0x00000010ff0e7803 */ /* 0x000fe20000000000 */
[----:B------:R-:W-:Y:S01]  /*29e0*/  IMAD R4, R18, -0x40, R4 ;  /* 0xffffffc012047824 */ /* 0x000fe200078e0204 */
[----:B------:R-:W-:Y:S01]  /*29f0*/  ISETP.GE.AND P6, PT, R216, c[0x0][0x1d4], PT ;  /* 0x00007500d8007a0c */ /* 0x000fe20003fc6270 */
[----:B------:R-:W-:Y:S01]  /*2a00*/  IMAD.WIDE.U32 R78, R9, c[0x0][0x248], R2 ;  /* 0x00009200094e7a25 */ /* 0x000fe200078e0002 */
[----:B------:R-:W-:Y:S02]  /*2a10*/  ISETP.GE.AND P5, PT, R215, c[0x0][0x1d4], PT ;  /* 0x00007500d7007a0c */ /* 0x000fe40003fa6270 */
[C---:B------:R-:W-:Y:S01]  /*2a20*/  ISETP.GE.AND P1, PT, R4.reuse, 0x21, PT ;  /* 0x000000210400780c */ /* 0x040fe20003f26270 */
[----:B------:R-:W-:Y:S01]  /*2a30*/  IMAD.SHL.U32 R126, R13, 0x40, RZ ;  /* 0x000000400d7e7824 */ /* 0x000fe200078e00ff */
[----:B------:R-:W-:Y:S01]  /*2a40*/  ISETP.GE.AND P2, PT, R4, 0x1, PT ;  /* 0x000000010400780c */ /* 0x000fe20003f46270 */
[----:B------:R-:W-:-:S02]  /*2a50*/  IMAD R3, R125, R18, RZ ;  /* 0x000000127d037224 */ /* 0x000fc400078e02ff */
[----:B------:R-:W-:Y:S02]  /*2a60*/  IMAD.IADD R75, R79, 0x1, R5 ;  /* 0x000000014f4b7824 */ /* 0x000fe400078e0205 */
[----:B------:R-:W-:Y:S02]  /*2a70*/  IMAD.MOV.U32 R74, RZ, RZ, R78 ;  /* 0x000000ffff4a7224 */ /* 0x000fe400078e004e */
[-C--:B------:R-:W-:Y:S02]  /*2a80*/  IMAD R3, R19, R126.reuse, R3 ;  /* 0x0000007e13037224 */ /* 0x080fe400078e0203 */
[----:B------:R-:W-:-:S04]  /*2a90*/  IMAD.WIDE.U32 R6, R18, R126, R74 ;  /* 0x0000007e12067225 */ /* 0x000fc800078e004a */
[----:B------:R-:W-:Y:S01]  /*2aa0*/  IMAD.SHL.U32 R127, R13, 0x20, RZ ;  /* 0x000000200d7f7824 */ /* 0x000fe200078e00ff */
[----:B------:R-:W-:Y:S02]  /*2ab0*/  IADD3 R3, R7, R3, RZ ;  /* 0x0000000307037210 */ /* 0x000fe40007ffe0ff */
[C---:B------:R-:W-:Y:S02]  /*2ac0*/  @P2 LEA R4, P3, R6.reuse, c[0x0][0x220], 0x1 ;  /* 0x0000880006042a11 */ /* 0x040fe400078608ff */
[----:B------:R-:W-:Y:S02]  /*2ad0*/  @P1 IADD3 R7, P0, R127, R6, RZ ;  /* 0x000000067f071210 */ /* 0x000fe40007f1e0ff */
[----:B------:R-:W-:Y:S02]  /*2ae0*/  @P2 LEA.HI.X R5, R6, c[0x0][0x224], R3, 0x1, P3 ;  /* 0x0000890006052a11 */ /* 0x000fe400018f0c03 */
[----:B------:R-:W-:Y:S01]  /*2af0*/  @P4 IADD3 R6, P3, R22, c[0x0][0x340], RZ ;  /* 0x0000d00016064a10 */ /* 0x000fe20007f7e0ff */
[----:B------:R-:W-:Y:S01]  /*2b00*/  @P1 IMAD.X R13, R3, 0x1, R122, P0 ;  /* 0x00000001030d1824 */ /* 0x000fe200000e067a */
[----:B------:R-:W-:Y:S01]  /*2b10*/  @P1 LEA R2, P0, R7, c[0x0][0x220], 0x1 ;  /* 0x0000880007021a11 */ /* 0x000fe200078008ff */
[----:B------:R-:W-:Y:S01]  /*2b20*/  @!PT LDS RZ, [RZ] ;  /* 0x00000000fffff984 */ /* 0x000fe20000000800 */
[----:B------:R-:W-:Y:S01]  /*2b30*/  @!PT LDS RZ, [RZ] ;  /* 0x00000000fffff984 */ /* 0x000fe20000000800 */
[----:B------:R-:W-:Y:S01]  /*2b40*/  @!PT LDS RZ, [RZ] ;  /* 0x00000000fffff984 */ /* 0x000fe20000000800 */
[----:B------:R1:W-:Y:S01]  /*2b50*/  @P2 LDGSTS.E.BYPASS.LTC128B.128 [R144+0xc100], [R4.64], !P6 ;  /* 0x0c10000004902fae */ /* 0x0003e2000f101d48 */
[----:B------:R-:W-:-:S02]  /*2b60*/  ISETP.GE.AND P4, PT, R218, c[0x0][0x1d4], PT ;  /* 0x00007500da007a0c */ /* 0x000fc40003f86270 */
[----:B------:R-:W-:Y:S01]  /*2b70*/  @P1 LEA.HI.X R3, R7, c[0x0][0x224], R13, 0x1, P0 ;  /* 0x0000890007031a11 */ /* 0x000fe200000f0c0d */
[----:B------:R1:W-:Y:S01]  /*2b80*/  @P2 LDGSTS.E.BYPASS.LTC128B.128 [R144+0xe100], [R4.64+0x80], !P5 ;  /* 0x0e10008004902fae */ /* 0x0003e2000e901d48 */
[----:B------:R-:W-:-:S09]  /*2b90*/  ISETP.NE.AND P0, PT, R14, RZ, PT ;  /* 0x000000ff0e00720c */ /* 0x000fd20003f05270 */
[----:B------:R1:W-:Y:S04]  /*2ba0*/  @P2 LDGSTS.E.BYPASS.LTC128B.128 [R144+0x10100], [R4.64+0x100], !P4 ;  /* 0x1010010004902fae */ /* 0x0003e8000e101d48 */
[----:B------:R-:W-:Y:S01]  /*2bb0*/  @P0 IADD3.X R7, R16, c[0x0][0x344], RZ, P3, !PT ;  /* 0x0000d10010070a10 */ /* 0x000fe20001ffe4ff */
[----:B------:R2:W-:Y:S04]  /*2bc0*/  @P1 LDGSTS.E.BYPASS.LTC128B.128 [R144+0xd100], [R2.64], !P6 ;  /* 0x0d10000002901fae */ /* 0x0005e8000f101d48 */
        /* <DEDUP_REMOVED lines=9> */
[----:B------:R-:W-:Y:S01]  /*2c60*/  SHF.L.U64.HI R124, R131, R121, c[0x0][0x25c] ;  /* 0x00009700837c7619 */ /* 0x000fe20000010279 */
[----:B-1----:R-:W-:Y:S01]  /*2c70*/  IMAD R4, R17, c[0x0][0x258], RZ ;  /* 0x0000960011047a24 */ /* 0x002fe200078e02ff */
[----:B------:R-:W-:Y:S01]  /*2c80*/  SHF.R.S32.HI R111, RZ, 0x1f, R110 ;  /* 0x0000001fff6f7819 */ /* 0x000fe2000001146e */
[C---:B------:R-:W-:Y:S01]  /*2c90*/  IMAD.SHL.U32 R130, R131.reuse, 0x40, RZ ;  /* 0x0000004083827824 */ /* 0x040fe200078e00ff */
[----:B------:R-:W-:Y:S01]  /*2ca0*/  SHF.L.U32 R131, R131, 0x5, RZ ;  /* 0x0000000583837819 */ /* 0x000fe200000006ff */
[----:B------:R-:W-:Y:S02]  /*2cb0*/  IMAD.SHL.U32 R117, R117, 0x2, RZ ;  /* 0x0000000275757824 */ /* 0x000fe400078e00ff */
[----:B------:R-:W-:Y:S02]  /*2cc0*/  IMAD.MOV.U32 R28, RZ, RZ, R18 ;  /* 0x000000ffff1c7224 */ /* 0x000fe400078e0012 */
[----:B------:R-:W-:Y:S02]  /*2cd0*/  IMAD R73, R23, c[0x0][0x1ec], R69 ;  /* 0x00007b0017497a24 */ /* 0x000fe400078e0245 */
[----:B--2---:R-:W-:-:S04]  /*2ce0*/  IMAD.WIDE.U32 R2, R0, c[0x0][0x258], R216 ;  /* 0x0000960000027a25 */ /* 0x004fc800078e00d8 */
[----:B------:R-:W-:-:S04]  /*2cf0*/  IMAD R0, R0, c[0x0][0x25c], R4 ;  /* 0x0000970000007a24 */ /* 0x000fc800078e0204 */
[----:B------:R-:W-:Y:S02]  /*2d00*/  IMAD.IADD R3, R3, 0x1, R0 ;  /* 0x0000000103037824 */ /* 0x000fe400078e0200 */
[----:B------:R-:W-:Y:S01]  /*2d10*/  IMAD R0, R12, c[0x0][0x268], RZ ;  /* 0x00009a000c007a24 */ /* 0x000fe200078e02ff */
[----:B------:R-:W-:Y:S01]  /*2d20*/  SHF.R.S32.HI R12, RZ, 0x1f, R226 ;  /* 0x0000001fff0c7819 */ /* 0x000fe200000114e2 */
        /* <DEDUP_REMOVED lines=8> */
[----:B------:R-:W2:Y:S01]  /*2db0*/  LDL R24, [R1+0x10] ;  /* 0x0000100001187983 */ /* 0x000ea20000100800 */
[----:B------:R-:W-:Y:S01]  /*2dc0*/  IMAD R0, R124, R18, RZ ;  /* 0x000000127c007224 */ /* 0x000fe200078e02ff */
[----:B------:R-:W-:Y:S01]  /*2dd0*/  ISETP.GE.AND P3, PT, R109, c[0x0][0x27c], PT ;  /* 0x00009f006d007a0c */ /* 0x000fe20003f66270 */
[----:B------:R-:W-:Y:S01]  /*2de0*/  IMAD.MOV.U32 R2, RZ, RZ, R76 ;  /* 0x000000ffff027224 */ /* 0x000fe200078e004c */
[----:B------:R-:W-:Y:S01]  /*2df0*/  LOP3.LUT R231, R231, 0xfffffffd, RZ, 0xc0, !PT ;  /* 0xfffffffde7e77812 */ /* 0x000fe200078ec0ff */
[----:B------:R-:W-:Y:S01]  /*2e00*/  IMAD.MOV.U32 R3, RZ, RZ, R92 ;  /* 0x000000ffff037224 */ /* 0x000fe200078e005c */
[----:B------:R-:W-:Y:S01]  /*2e10*/  ULDC.U8 UR5, c[0x0][0x298] ;  /* 0x0000a60000057ab9 */ /* 0x000fe20000000000 */
[----:B------:R-:W-:-:S02]  /*2e20*/  IMAD R0, R19, R130, R0 ;  /* 0x0000008213007224 */ /* 0x000fc400078e0200 */
[----:B------:R-:W-:-:S04]  /*2e30*/  IMAD.WIDE.U32 R2, R18, R130, R2 ;  /* 0x0000008212027225 */ /* 0x000fc800078e0002 */
[----:B------:R-:W-:Y:S01]  /*2e40*/  IMAD.IADD R0, R3, 0x1, R0 ;  /* 0x0000000103007824 */ /* 0x000fe200078e0200 */
[C---:B------:R-:W-:Y:S01]  /*2e50*/  @P2 LEA R6, P0, R2.reuse, c[0x0][0x250], 0x1 ;  /* 0x0000940002062a11 */ /* 0x040fe200078008ff */
[----:B------:R-:W-:Y:S02]  /*2e60*/  IMAD.IADD R114, R15, 0x1, R20 ;  /* 0x000000010f727824 */ /* 0x000fe400078e0214 */
[----:B------:R-:W-:Y:S01]  /*2e70*/  IMAD.MOV.U32 R133, RZ, RZ, 0x1 ;  /* 0x00000001ff857424 */ /* 0x000fe200078e00ff */
[----:B------:R-:W-:Y:S01]  /*2e80*/  @P2 LEA.HI.X R7, R2, c[0x0][0x254], R0, 0x1, P0 ;  /* 0x0000950002072a11 */ /* 0x000fe200000f0c00 */
[----:B------:R-:W-:Y:S01]  /*2e90*/  BAR.SYNC.DEFER_BLOCKING 0x0 ;  /* 0x0000000000007b1d */ /* 0x000fe20000010000 */
[----:B------:R-:W-:Y:S01]  /*2ea0*/  @P1 IADD3 R2, P0, R131, R2, RZ ;  /* 0x0000000283021210 */ /* 0x000fe20007f1e0ff */
[----:B------:R-:W-:-:S04]  /*2eb0*/  IMAD.WIDE.U32 R90, R16, c[0x0][0x2b0], RZ ;  /* 0x0000ac00105a7a25 */ /* 0x000fc800078e00ff */
[----:B------:R-:W-:Y:S01]  /*2ec0*/  @P1 IMAD.X R0, R0, 0x1, R123, P0 ;  /* 0x0000000100001824 */ /* 0x000fe200000e067b */
[C---:B------:R-:W-:Y:S01]  /*2ed0*/  @P1 LEA R4, P0, R2.reuse, c[0x0][0x250], 0x1 ;  /* 0x0000940002041a11 */ /* 0x040fe200078008ff */
[----:B------:R-:W-:Y:S02]  /*2ee0*/  IMAD.MOV.U32 R129, RZ, RZ, c[0x0][0x290] ;  /* 0x0000a400ff817624 */ /* 0x000fe400078e00ff */
[----:B------:R-:W-:Y:S01]  /*2ef0*/  IMAD.MOV.U32 R128, RZ, RZ, c[0x0][0x280] ;  /* 0x0000a000ff807624 */ /* 0x000fe200078e00ff */
[----:B------:R-:W-:Y:S01]  /*2f00*/  @P1 LEA.HI.X R5, R2, c[0x0][0x254], R0, 0x1, P0 ;  /* 0x0000950002051a11 */ /* 0x000fe200000f0c00 */
[----:B------:R-:W-:Y:S01]  /*2f10*/  IMAD.WIDE.U32 R88, R23, c[0x0][0x210], RZ ;  /* 0x0000840017587a25 */ /* 0x000fe200078e00ff */
[----:B------:R-:W-:Y:S02]  /*2f20*/  ISETP.GT.AND P0, PT, R28, R31, PT ;  /* 0x0000001f1c00720c */ /* 0x000fe40003f04270 */
[-C--:B------:R-:W-:Y:S01]  /*2f30*/  SHF.L.U64.HI R120, R129, R121.reuse, c[0x0][0x294] ;  /* 0x0000a50081787619 */ /* 0x080fe20000010279 */
[----:B------:R-:W-:Y:S01]  /*2f40*/  IMAD R132, R252, 0x40, R226 ;  /* 0x00000040fc847824 */ /* 0x000fe200078e02e2 */
[----:B------:R-:W-:Y:S01]  /*2f50*/  SHF.L.U64.HI R121, R128, R121, c[0x0][0x284] ;  /* 0x0000a10080797619 */ /* 0x000fe20000010279 */
[----:B------:R-:W-:-:S02]  /*2f60*/  IMAD.MOV.U32 R32, RZ, RZ, RZ ;  /* 0x000000ffff207224 */ /* 0x000fc400078e00ff */
[----:B------:R-:W-:Y:S02]  /*2f70*/  IMAD.MOV.U32 R35, RZ, RZ, 0x1 ;  /* 0x00000001ff237424 */ /* 0x000fe400078e00ff */
[----:B------:R-:W-:Y:S01]  /*2f80*/  IMAD.SHL.U32 R129, R129, 0x40, RZ ;  /* 0x0000004081817824 */ /* 0x000fe200078e00ff */
[----:B------:R-:W-:Y:S01]  /*2f90*/  @!PT LDS RZ, [RZ] ;  /* 0x00000000fffff984 */ /* 0x000fe20000000800 */
[----:B------:R-:W-:Y:S01]  /*2fa0*/  @!PT LDS RZ, [RZ] ;  /* 0x00000000fffff984 */ /* 0x000fe20000000800 */
[----:B------:R-:W-:Y:S01]  /*2fb0*/  @!PT LDS RZ, [RZ] ;  /* 0x00000000fffff984 */ /* 0x000fe20000000800 */
[----:B------:R1:W-:Y:S01]  /*2fc0*/  @P2 LDGSTS.E.BYPASS.LTC128B.128 [R144+0x100], [R6.64], !P6 ;  /* 0x0010000006902fae */ /* 0x0003e2000f101d48 */
[----:B------:R-:W-:Y:S02]  /*2fd0*/  IMAD.SHL.U32 R128, R128, 0x40, RZ ;  /* 0x0000004080807824 */ /* 0x000fe400078e00ff */
[----:B------:R-:W-:Y:S01]  /*2fe0*/  @P0 IADD3 R0, R8, -0x2, RZ ;  /* 0xfffffffe08000810 */ /* 0x000fe20007ffe0ff */
[----:B------:R-:W-:Y:S01]  /*2ff0*/  IMAD R106, R23, c[0x0][0x214], R89 ;  /* 0x00008500176a7a24 */ /* 0x000fe200078e0259 */
[----:B------:R1:W-:Y:S02]  /*3000*/  @P2 LDGSTS.E.BYPASS.LTC128B.128 [R144+0x2100], [R6.64+0x80], !P5 ;  /* 0x0210008006902fae */ /* 0x0003e4000e901d48 */
[----:B------:R-:W-:Y:S01]  /*3010*/  @P0 SHF.R.S32.HI R3, RZ, 0x1f, R0 ;  /* 0x0000001fff030819 */ /* 0x000fe20000011400 */
[----:B------:R-:W-:Y:S01]  /*3020*/  @P0 IMAD R2, R125, R0, RZ ;  /* 0x000000007d020224 */ /* 0x000fe200078e02ff */
[----:B------:R1:W-:Y:S01]  /*3030*/  @P2 LDGSTS.E.BYPASS.LTC128B.128 [R144+0x4100], [R6.64+0x100], !P4 ;  /* 0x0410010006902fae */ /* 0x0003e2000e101d48 */
[----:B------:R-:W-:-:S03]  /*3040*/  @P0 IMAD.WIDE.U32 R8, R0, R126, R74 ;  /* 0x0000007e00080225 */ /* 0x000fc600078e004a */
[----:B------:R3:W-:Y:S01]  /*3050*/  @P1 LDGSTS.E.BYPASS.LTC128B.128 [R144+0x1100], [R4.64], !P6 ;  /* 0x0110000004901fae */ /* 0x0007e2000f101d48 */
[----:B------:R-:W-:Y:S01]  /*3060*/  @P0 IMAD R3, R3, R126, R2 ;  /* 0x0000007e03030224 */ /* 0x000fe200078e0202 */
[----:B------:R-:W-:Y:S01]  /*3070*/  @P0 LEA R2, P2, R8, c[0x0][0x220], 0x1 ;  /* 0x0000880008020a11 */ /* 0x000fe200078408ff */
[----:B------:R-:W-:Y:S01]  /*3080*/  IMAD R0, R12, c[0x0][0x290], RZ ;  /* 0x0000a4000c007a24 */ /* 0x000fe200078e02ff */
[----:B------:R3:W-:Y:S01]  /*3090*/  @P1 LDGSTS.E.BYPASS.LTC128B.128 [R144+0x3100], [R4.64+0x80], !P5 ;  /* 0x0310008004901fae */ /* 0x0007e2000e901d48 */
[----:B------:R-:W-:Y:S02]  /*30a0*/  @P0 IMAD.IADD R3, R9, 0x1, R3 ;  /* 0x0000000109030824 */ /* 0x000fe400078e0203 */
[----:B------:R-:W-:Y:S01]  /*30b0*/  IMAD R0, R226, c[0x0][0x294], R0 ;  /* 0x0000a500e2007a24 */ /* 0x000fe200078e0200 */
[----:B------:R3:W-:Y:S02]  /*30c0*/  @P1 LDGSTS.E.BYPASS.LTC128B.128 [R144+0x5100], [R4.64+0x100], !P4 ;  /* 0x0510010004901fae */ /* 0x0007e4000e101d48 */
[----:B------:R-:W-:-:S02]  /*30d0*/  @P0 LEA.HI.X R3, R8, c[0x0][0x224], R3, 0x1, P2 ;  /* 0x0000890008030a11 */ /* 0x000fc400010f0c03 */
[----:B------:R-:W-:Y:S01]  /*30e0*/  ISETP.GE.AND P2, PT, R104, c[0x0][0x27c], PT ;  /* 0x00009f0068007a0c */ /* 0x000fe20003f46270 */
[----:B------:R-:W0:Y:S04]  /*30f0*/  LDGDEPBAR ;  /* 0x00000000000079af */ /* 0x000e280000000000 */
[----:B------:R4:W-:Y:S04]  /*3100*/  @P0 LDGSTS.E.BYPASS.LTC128B.128 [R144+0x12100], [R2.64], !P6 ;  /* 0x1210000002900fae */ /* 0x0009e8000f101d48 */
[----:B------:R4:W-:Y:S01]  /*3110*/  @P0 LDGSTS.E.BYPASS.LTC128B.128 [R144+0x14100], [R2.64+0x80], !P5 ;  /* 0x1410008002900fae */ /* 0x0009e2000e901d48 */
[----:B-1----:R-:W-:-:S03]  /*3120*/  IMAD.WIDE.U32 R6, R226, c[0x0][0x290], R104 ;  /* 0x0000a400e2067a25 */ /* 0x002fc600078e0068 */
[----:B------:R4:W-:Y:S01]  /*3130*/  @P0 LDGSTS.E.BYPASS.LTC128B.128 [R144+0x16100], [R2.64+0x100], !P4 ;  /* 0x1610010002900fae */ /* 0x0009e2000e101d48 */
[----:B------:R-:W-:Y:S01]  /*3140*/  @P2 LOP3.LUT R231, R231, 0x2, RZ, 0xfc, !PT ;  /* 0x00000002e7e72812 */ /* 0x000fe200078efcff */
[----:B------:R-:W-:Y:S02]  /*3150*/  IMAD.MOV.U32 R8, RZ, RZ, R6 ;  /* 0x000000ffff087224 */ /* 0x000fe400078e0006 */
[----:B------:R-:W-:Y:S01]  /*3160*/  IMAD R6, R12, c[0x0][0x280], RZ ;  /* 0x0000a0000c067a24 */ /* 0x000fe200078e02ff */
[----:B------:R-:W-:Y:S01]  /*3170*/  SEL R12, RZ, c[0x0][0x27c], !P3 ;  /* 0x00009f00ff0c7a07 */ /* 0x000fe20005800000 */
[----:B------:R-:W-:Y:S01]  /*3180*/  IMAD.IADD R9, R7, 0x1, R0 ;  /* 0x0000000107097824 */ /* 0x000fe200078e0200 */
[----:B------:R-:W-:Y:S01]  /*3190*/  LOP3.LUT R231, R231, 0xfffffffe, RZ, 0xc0, !PT ;  /* 0xfffffffee7e77812 */ /* 0x000fe200078ec0ff */
[----:B------:R-:W-:Y:S01]  /*31a0*/  IMAD R15, R226, c[0x0][0x284], R6 ;  /* 0x0000a100e20f7a24 */ /* 0x000fe200078e0206 */
[----:B------:R-:W-:Y:S01]  /*31b0*/  SEL R6, RZ, c[0x0][0x27c], !P2 ;  /* 0x00009f00ff067a07 */ /* 0x000fe20005000000 */
[----:B------:R-:W-:Y:S01]  /*31c0*/  IMAD.IADD R12, R109, 0x1, R12 ;  /* 0x000000016d0c7824 */ /* 0x000fe200078e020c */
[----:B---3--:R-:W-:Y:S01]  /*31d0*/  @P0 LEA R4, P1, R127, R2, 0x1 ;  /* 0x000000027f040211 */ /* 0x008fe200078208ff */
[----:B-----5:R-:W-:Y:S01]  /*31e0*/  IMAD.WIDE.U32 R86, R138, c[0x0][0x290], R8 ;  /* 0x0000a4008a567a25 */ /* 0x020fe200078e0008 */
[----:B------:R-:W-:-:S02]  /*31f0*/  @P3 LOP3.LUT R231, R231, 0x1, RZ, 0xfc, !PT ;  /* 0x00000001e7e73812 */ /* 0x000fc400078efcff */
[----:B------:R-:W-:Y:S02]  /*3200*/  @P0 LEA.HI.X R5, R127, R3, R122, 0x1, P1 ;  /* 0x000000037f050211 */ /* 0x000fe400008f0c7a */
[----:B------:R-:W-:Y:S02]  /*3210*/  SHF.R.S32.HI R18, RZ, 0x1f, R12 ;  /* 0x0000001fff127819 */ /* 0x000fe4000001140c */
[----:B------:R-:W-:Y:S01]  /*3220*/  LOP3.LUT R231, R231, 0xfffffffb, RZ, 0xc0, !PT ;  /* 0xfffffffbe7e77812 */ /* 0x000fe200078ec0ff */
[----:B------:R1:W-:Y:S01]  /*3230*/  @P0 LDGSTS.E.BYPASS.LTC128B.128 [R144+0x13100], [R4.64], !P6 ;  /* 0x1310000004900fae */ /* 0x0003e2000f101d48 */
[CC--:B------:R-:W-:Y:S02]  /*3240*/  LEA.HI R13, R18.reuse, R12.reuse, RZ, 0x3 ;  /* 0x0000000c120d7211 */ /* 0x0c0fe400078f18ff */
[----:B------:R-:W-:Y:S01]  /*3250*/  LEA.HI R18, R18, R12, RZ, 0x6 ;  /* 0x0000000c12127211 */ /* 0x000fe200078f30ff */
[----:B------:R1:W-:Y:S01]  /*3260*/  @P0 LDGSTS.E.BYPASS.LTC128B.128 [R144+0x15100], [R4.64+0x80], !P5 ;  /* 0x1510008004900fae */ /* 0x0003e2000e901d48 */
[----:B------:R-:W-:Y:S01]  /*3270*/  ISETP.NE.AND P1, PT, R133, c[0x0][0x2b8], PT ;  /* 0x0000ae0085007a0c */ /* 0x000fe20003f25270 */
[----:B----4-:R-:W-:-:S02]  /*3280*/  IMAD.WIDE.U32 R2, R226, c[0x0][0x280], R104 ;  /* 0x0000a000e2027a25 */ /* 0x010fc400078e0068 */
[----:B------:R1:W-:Y:S01]  /*3290*/  @P0 LDGSTS.E.BYPASS.LTC128B.128 [R144+0x17100], [R4.64+0x100], !P4 ;  /* 0x1710010004900fae */ /* 0x0003e2000e101d48 */
[----:B------:R-:W-:Y:S01]  /*32a0*/  ISETP.GE.AND P0, PT, R108, c[0x0][0x27c], PT ;  /* 0x00009f006c007a0c */ /* 0x000fe20003f06270 */
[----:B------:R-:W-:Y:S02]  /*32b0*/  IMAD.IADD R7, R3, 0x1, R15 ;  /* 0x0000000103077824 */ /* 0x000fe400078e020f */
[----:B------:R-:W0:Y:S01]  /*32c0*/  LDGDEPBAR ;  /* 0x00000000000079af */ /* 0x000e220000000000 */
[----:B------:R-:W-:Y:S01]  /*32d0*/  IMAD.IADD R3, R104, 0x1, R6 ;  /* 0x0000000168037824 */ /* 0x000fe200078e0206 */
[----:B------:R-:W-:Y:S01]  /*32e0*/  LOP3.LUT R71, R13, 0xfffffff8, RZ, 0xc0, !PT ;  /* 0xfffffff80d477812 */ /* 0x000fe200078ec0ff */
[----:B------:R-:W-:Y:S01]  /*32f0*/  IMAD.MOV.U32 R6, RZ, RZ, R2 ;  /* 0x000000ffff067224 */ /* 0x000fe200078e0002 */
[----:B------:R-:W-:Y:S01]  /*3300*/  SHF.R.S32.HI R101, RZ, 0x3, R13 ;  /* 0x00000003ff657819 */ /* 0x000fe2000001140d */
[----:B------:R-:W-:Y:S01]  /*3310*/  IMAD.SHL.U32 R18, R18, 0x40, RZ ;  /* 0x0000004012127824 */ /* 0x000fe200078e00ff */
[----:B------:R-:W-:Y:S01]  /*3320*/  SHF.R.S32.HI R2, RZ, 0x1f, R3 ;  /* 0x0000001fff027819 */ /* 0x000fe20000011403 */
[----:B------:R-:W-:Y:S01]  /*3330*/  IMAD.WIDE.U32 R84, R138, c[0x0][0x280], R6 ;  /* 0x0000a0008a547a25 */ /* 0x000fe200078e0006 */
[----:B------:R-:W-:-:S02]  /*3340*/  SHF.R.S32.HI R95, RZ, 0x1f, R71 ;  /* 0x0000001fff5f7819 */ /* 0x000fc40000011447 */
[CC--:B------:R-:W-:Y:S02]  /*3350*/  LEA.HI R19, R2.reuse, R3.reuse, RZ, 0x6 ;  /* 0x0000000302137211 */ /* 0x0c0fe400078f30ff */
[----:B------:R-:W-:Y:S01]  /*3360*/  LEA.HI R14, R2, R3, RZ, 0x3 ;  /* 0x00000003020e7211 */ /* 0x000fe200078f18ff */
[----:B------:R-:W-:Y:S01]  /*3370*/  IMAD.WIDE.U32 R2, R226, c[0x0][0x280], R110 ;  /* 0x0000a000e2027a25 */ /* 0x000fe200078e006e */
[----:B------:R-:W-:Y:S02]  /*3380*/  @P0 LOP3.LUT R231, R231, 0x4, RZ, 0xfc, !PT ;  /* 0x00000004e7e70812 */ /* 0x000fe400078efcff */
[----:B------:R-:W-:Y:S01]  /*3390*/  LOP3.LUT R18, R18, 0xfffff000, RZ, 0xc0, !PT ;  /* 0xfffff00012127812 */ /* 0x000fe200078ec0ff */
[----:B------:R-:W-:Y:S01]  /*33a0*/  IMAD.SHL.U32 R19, R19, 0x40, RZ ;  /* 0x0000004013137824 */ /* 0x000fe200078e00ff */
[----:B------:R-:W-:Y:S01]  /*33b0*/  LOP3.LUT R231, R231, 0xfffffff7, RZ, 0xc0, !PT ;  /* 0xfffffff7e7e77812 */ /* 0x000fe200078ec0ff */
[----:B------:R-:W-:Y:S01]  /*33c0*/  IMAD.IADD R3, R15, 0x1, R3 ;  /* 0x000000010f037824 */ /* 0x000fe200078e0203 */
[----:B------:R-:W-:-:S02]  /*33d0*/  LOP3.LUT R15, R232, 0x38, R13, 0xf8, !PT ;  /* 0x00000038e80f7812 */ /* 0x000fc400078ef80d */
[----:B------:R-:W-:Y:S01]  /*33e0*/  LOP3.LUT R21, R19, 0xfffff000, RZ, 0xc0, !PT ;  /* 0xfffff00013157812 */ /* 0x000fe200078ec0ff */
[----:B-1----:R-:W-:Y:S01]  /*33f0*/  IMAD.WIDE.U32 R4, R226, c[0x0][0x290], R110 ;  /* 0x0000a400e2047a25 */ /* 0x002fe200078e006e */
[----:B------:R-:W-:Y:S02]  /*3400*/  LOP3.LUT R72, R14, 0xfffffff8, RZ, 0xc0, !PT ;  /* 0xfffffff80e487812 */ /* 0x000fe400078ec0ff */
[----:B------:R-:W-:Y:S01]  /*3410*/  SHF.R.S32.HI R102, RZ, 0x3, R14 ;  /* 0x00000003ff667819 */ /* 0x000fe2000001140e */
[----:B------:R-:W-:Y:S01]  /*3420*/  IMAD.IADD R5, R0, 0x1, R5 ;  /* 0x0000000100057824 */ /* 0x000fe200078e0205 */
[----:B------:R-:W-:Y:S01]  /*3430*/  SEL R0, RZ, c[0x0][0x27c], !P0 ;  /* 0x00009f00ff007a07 */ /* 0x000fe20004000000 */
[----:B------:R-:W-:Y:S01]  /*3440*/  IMAD.WIDE.U32 R80, R138, c[0x0][0x280], R2 ;  /* 0x0000a0008a507a25 */ /* 0x000fe200078e0002 */
[----:B------:R-:W-:-:S03]  /*3450*/  SHF.R.S32.HI R96, RZ, 0x1f, R72 ;  /* 0x0000001fff607819 */ /* 0x000fc60000011448 */
[----:B------:R-:W-:Y:S02]  /*3460*/  IMAD.IADD R0, R108, 0x1, R0 ;  /* 0x000000016c007824 */ /* 0x000fe400078e0200 */
[----:B------:R-:W-:-:S03]  /*3470*/  IMAD.WIDE.U32 R82, R138, c[0x0][0x290], R4 ;  /* 0x0000a4008a527a25 */ /* 0x000fc600078e0004 */
[----:B------:R-:W-:-:S04]  /*3480*/  SHF.R.S32.HI R17, RZ, 0x1f, R0 ;  /* 0x0000001fff117819 */ /* 0x000fc80000011400 */
[CC--:B------:R-:W-:Y:S02]  /*3490*/  LEA.HI R12, R17.reuse, R0.reuse, RZ, 0x3 ;  /* 0x00000000110c7211 */ /* 0x0c0fe400078f18ff */
[----:B------:R-:W-:Y:S02]  /*34a0*/  LEA.HI R0, R17, R0, RZ, 0x6 ;  /* 0x0000000011007211 */ /* 0x000fe400078f30ff */
[C---:B------:R-:W-:Y:S02]  /*34b0*/  LOP3.LUT R17, R232.reuse, 0x38, R14, 0xf8, !PT ;  /* 0x00000038e8117812 */ /* 0x040fe400078ef80e */
[----:B------:R-:W-:Y:S01]  /*34c0*/  LOP3.LUT R20, R232, 0x38, R12, 0xf8, !PT ;  /* 0x00000038e8147812 */ /* 0x000fe200078ef80c */
[----:B------:R-:W-:Y:S01]  /*34d0*/  IMAD.SHL.U32 R0, R0, 0x40, RZ ;  /* 0x0000004000007824 */ /* 0x000fe200078e00ff */
[-C--:B------:R-:W-:Y:S02]  /*34e0*/  LOP3.LUT R19, R17, R150.reuse, RZ, 0x3c, !PT ;  /* 0x0000009611137212 */ /* 0x080fe400078e3cff */
[----:B------:R-:W-:-:S02]  /*34f0*/  LOP3.LUT R17, R15, R150, RZ, 0x3c, !PT ;  /* 0x000000960f117212 */ /* 0x000fc400078e3cff */
[----:B------:R-:W-:Y:S02]  /*3500*/  LOP3.LUT R15, R0, 0xfffff000, RZ, 0xc0, !PT ;  /* 0xfffff000000f7812 */ /* 0x000fe400078ec0ff */
[----:B------:R-:W-:Y:S02]  /*3510*/  LOP3.LUT R0, R20, R150, RZ, 0x3c, !PT ;  /* 0x0000009614007212 */ /* 0x000fe400078e3cff */
[--C-:B------:R-:W-:Y:S02]  /*3520*/  IADD3 R112, R17, R18, R151.reuse ;  /* 0x0000001211707210 */ /* 0x100fe40007ffe097 */
[--C-:B------:R-:W-:Y:S01]  /*3530*/  IADD3 R107, R0, R15, R151.reuse ;  /* 0x0000000f006b7210 */ /* 0x100fe20007ffe097 */
[----:B------:R-:W-:Y:S01]  /*3540*/  IMAD R0, R22, c[0x0][0x2b0], RZ ;  /* 0x0000ac0016007a24 */ /* 0x000fe200078e02ff */
[----:B------:R-:W-:Y:S02]  /*3550*/  SHF.R.S32.HI R15, RZ, 0x1f, R138 ;  /* 0x0000001fff0f7819 */ /* 0x000fe4000001148a */
[----:B------:R-:W-:Y:S01]  /*3560*/  LOP3.LUT R70, R12, 0xfffffff8, RZ, 0xc0, !PT ;  /* 0xfffffff80c467812 */ /* 0x000fe200078ec0ff */
[----:B------:R-:W-:Y:S01]  /*3570*/  IMAD R17, R16, c[0x0][0x2b4], R0 ;  /* 0x0000ad0010117a24 */ /* 0x000fe200078e0200 */
[----:B------:R-:W-:Y:S01]  /*3580*/  LOP3.LUT R0, R232, 0x18, R104, 0xf8, !PT ;  /* 0x00000018e8007812 */ /* 0x000fe200078ef868 */
[----:B------:R-:W-:Y:S01]  /*3590*/  IMAD R16, R15, c[0x0][0x290], RZ ;  /* 0x0000a4000f107a24 */ /* 0x000fe200078e02ff */
[----:B------:R-:W-:Y:S01]  /*35a0*/  IADD3 R113, R19, R21, R151 ;  /* 0x0000001513717210 */ /* 0x000fe20007ffe097 */
[----:B------:R-:W-:Y:S01]  /*35b0*/  IMAD R15, R15, c[0x0][0x280], RZ ;  /* 0x0000a0000f0f7a24 */ /* 0x000fe200078e02ff */
[----:B------:R-:W-:Y:S01]  /*35c0*/  LOP3.LUT R0, R151, R0, R150, 0xf6, !PT ;  /* 0x0000000097007212 */ /* 0x000fe200078ef696 */
[C---:B------:R-:W-:Y:S01]  /*35d0*/  IMAD R16, R138.reuse, c[0x0][0x294], R16 ;  /* 0x0000a5008a107a24 */ /* 0x040fe200078e0210 */
[----:B------:R-:W-:Y:S01]  /*35e0*/  SHF.R.S32.HI R100, RZ, 0x3, R12 ;  /* 0x00000003ff647819 */ /* 0x000fe2000001140c */
[----:B------:R-:W-:Y:S01]  /*35f0*/  IMAD R15, R138, c[0x0][0x284], R15 ;  /* 0x0000a1008a0f7a24 */ /* 0x000fe200078e020f */
[----:B------:R-:W-:Y:S01]  /*3600*/  SHF.R.S32.HI R94, RZ, 0x1f, R70 ;  /* 0x0000001fff5e7819 */ /* 0x000fe20000011446 */
[----:B------:R-:W-:-:S02]  /*3610*/  IMAD.IADD R103, R91, 0x1, R17 ;  /* 0x000000015b677824 */ /* 0x000fc400078e0211 */
[----:B------:R-:W-:Y:S02]  /*3620*/  IMAD.IADD R99, R87, 0x1, R16 ;  /* 0x0000000157637824 */ /* 0x000fe400078e0210 */
[----:B------:R-:W-:Y:S02]  /*3630*/  IMAD.IADD R97, R16, 0x1, R83 ;  /* 0x0000000110617824 */ /* 0x000fe400078e0253 */
[----:B------:R-:W-:Y:S02]  /*3640*/  IMAD.IADD R98, R85, 0x1, R15 ;  /* 0x0000000155627824 */ /* 0x000fe400078e020f */
[----:B------:R-:W-:Y:S01]  /*3650*/  IMAD.IADD R93, R15, 0x1, R81 ;  /* 0x000000010f5d7824 */ /* 0x000fe200078e0251 */
[----:B--2---:R-:W-:-:S13]  /*3660*/  LOP3.LUT P0, RZ, R24, 0x4, RZ, 0xc0, !PT ;  /* 0x0000000418ff7812 */ /* 0x004fda000780c0ff */
[----:B------:R-:W-:Y:S02]  /*3670*/  @P0 LOP3.LUT R231, R231, 0x8, RZ, 0xfc, !PT ;  /* 0x00000008e7e70812 */ /* 0x000fe400078efcff */
[----:B------:R-:W-:Y:S02]  /*3680*/  ISETP.LE.AND P0, PT, R133, c[0x0][0x27c], PT ;  /* 0x00009f0085007a0c */ /* 0x000fe40003f03270 */
[----:B------:R-:W-:-:S04]  /*3690*/  LOP3.LUT R231, R231, 0xffffffdf, RZ, 0xc0, !PT ;  /* 0xffffffdfe7e77812 */ /* 0x000fc800078ec0ff */
[----:B------:R-:W-:-:S04]  /*36a0*/  LOP3.LUT R231, R231, 0xffffffef, RZ, 0xc0, !PT ;  /* 0xffffffefe7e77812 */ /* 0x000fc800078ec0ff */
[----:B------:R-:W-:-:S04]  /*36b0*/  @P1 LOP3.LUT R231, R231, 0x10, RZ, 0xfc, !PT ;  /* 0x00000010e7e71812 */ /* 0x000fc800078efcff */
[----:B------:R-:W-:Y:S02]  /*36c0*/  @P0 LOP3.LUT R231, R231, 0x20, RZ, 0xfc, !PT ;  /* 0x00000020e7e70812 */ /* 0x000fe400078efcff */
.L_x_2886:
[----:B------:R-:W-:Y:S01]  /*36d0*/  ISETP.NE.AND P1, PT, R133, c[0x0][0x2b8], PT ;  /* 0x0000ae0085007a0c */ /* 0x000fe20003f25270 */
[----:B------:R-:W-:Y:S01]  /*36e0*/  IMAD.SHL.U32 R8, R28, 0x40, RZ ;  /* 0x000000401c087824 */ /* 0x000fe200078e00ff */
[----:B------:R-:W2:Y:S01]  /*36f0*/  LDL R9, [R1+0x10] ;  /* 0x0000100001097983 */ /* 0x000ea20000100800 */
[----:B------:R-:W-:Y:S01]  /*3700*/  IMAD.MOV.U32 R60, RZ, RZ, RZ ;  /* 0x000000ffff3c7224 */ /* 0x000fe200078e00ff */
[----:B------:R-:W-:Y:S04]  /*3710*/  DEPBAR.LE SB0, 0x2 ;  /* 0x000080800000791a */ /* 0x000fe80000000000 */
[----:B-1----:R-:W-:Y:S01]  /*3720*/  IMAD.IADD R2, R132, 0x1, R8 ;  /* 0x0000000184027824 */ /* 0x002fe200078e0208 */
        /* <DEDUP_REMOVED lines=17> */
[C---:B------:R-:W-:Y:S01]  /*3840*/  LEA R61, R2.reuse, 0x100, 0x1 ;  /* 0x00000100023d7811 */ /* 0x040fe200078e08ff */
[----:B------:R-:W-:Y:S01]  /*3850*/  BAR.SYNC.DEFER_BLOCKING 0x0 ;  /* 0x0000000000007b1d */ /* 0x000fe20000010000 */
[----:B--2---:R-:W-:Y:S11]  /*3860*/  LOP3.LUT P2, RZ, R9, 0x4, RZ, 0xc0, !PT ;  /* 0x0000000409ff7812 */ /* 0x004ff6000784c0ff */
[----:B------:R-:W-:Y:S02]  /*3870*/  @!UPT UIADD3 URZ, URZ, URZ, URZ ;  /* 0x0000003f3f3ff290 */ /* 0x000fe4000fffe03f */
[----:B------:R-:W-:Y:S02]  /*3880*/  @P2 IADD3 R5, R2, -0x20, RZ ;  /* 0xffffffe002052810 */ /* 0x000fe40007ffe0ff */
[----:B------:R-:W-:Y:S02]  /*3890*/  ISETP.LE.AND P2, PT, R133, c[0x0][0x27c], PT ;  /* 0x00009f0085007a0c */ /* 0x000fe40003f43270 */
[----:B------:R-:W-:Y:S11]  /*38a0*/  LEA R62, R5, 0x100, 0x1 ;  /* 0x00000100053e7811 */ /* 0x000ff600078e08ff */
[----:B----4-:R-:W-:-:S05]  /*38b0*/  @!P2 BRA `(.L_x_2863) ;  /* 0x00003b100000a947 */ /* 0x010fca0003800000 */
[----:B-1----:R-:W-:Y:S01]  /*38c0*/  IMAD.WIDE.U32 R2, R63, c[0x0][0x1e0], RZ ;  /* 0x000078003f027a25 */ /* 0x002fe200078e00ff */
        /* <DEDUP_REMOVED lines=84> */
.L_x_2866:
[----:B------:R-:W-:Y:S05]  /*3e10*/  BSYNC B0 ;  /* 0x0000000000007941 */ /* 0x000fea0003800000 */
.L_x_2865:
        /* <DEDUP_REMOVED lines=36> */
[----:B------:R-:W-:Y:S01]  /*4060*/  ISETP.GE.AND P0, PT, R110, c[0x0][0x27c], PT ;  /* 0x00009f006e007a0c */ /* 0x000fe20003f06270 */
[----:B------:R-:W1:Y:S01]  /*4070*/  LDS.128 R12, [R61+0xc000] ;  /* 0x00c000003d0c7984 */ /* 0x000e620000000c00 */
[----:B------:R-:W-:Y:S01]  /*4080*/  MOV R4, R2 ;  /* 0x0000000200047202 */ /* 0x000fe20000000f00 */
[----:B------:R-:W-:Y:S02]  /*4090*/  IMAD.MOV.U32 R30, RZ, RZ, R16 ;  /* 0x000000ffff1e7224 */ /* 0x000fe400078e0010 */
[--C-:B------:R-:W-:Y:S08]  /*40a0*/  IMAD.MOV.U32 R46, RZ, RZ, R17.reuse ;  /* 0x000000ffff2e7224 */ /* 0x100ff000078e0011 */
[----:B--2---:R-:W-:Y:S02]  /*40b0*/  @!P0 SHF.R.U64 R33, R16, 0x10, R17 ;  /* 0x0000001010218819 */ /* 0x004fe40000001211 */
[----:B------:R-:W-:Y:S02]  /*40c0*/  @!P0 SHF.R.U64 R5, R2, 0x10, R3 ;  /* 0x0000001002058819 */ /* 0x000fe40000001203 */
[----:B------:R-:W-:Y:S02]  /*40d0*/  @!P0 PRMT R33, R30, 0x5410, R33 ;  /* 0x000054101e218816 */ /* 0x000fe40000000021 */
[----:B------:R-:W-:Y:S02]  /*40e0*/  @!P0 PRMT R4, R4, 0x5410, R5 ;  /* 0x0000541004048816 */ /* 0x000fe40000000005 */
[----:B------:R-:W-:Y:S01]  /*40f0*/  @!P0 SHF.R.U32.HI R34, RZ, 0x10, R17 ;  /* 0x00000010ff228819 */ /* 0x000fe20000011611 */
[----:B------:R-:W-:Y:S01]  /*4100*/  @!P0 IMAD.U32 R30, R33, 0x10000, RZ ;  /* 0x00010000211e8824 */ /* 0x000fe200078e00ff */
[--C-:B------:R-:W-:Y:S01]  /*4110*/  @!P0 SHF.R.U32.HI R16, RZ, 0x10, R3.reuse ;  /* 0x00000010ff108819 */ /* 0x100fe20000011603 */
[----:B------:R-:W-:Y:S01]  /*4120*/  IMAD.MOV.U32 R17, RZ, RZ, R3 ;  /* 0x000000ffff117224 */ /* 0x000fe200078e0003 */
[----:B------:R-:W-:Y:S02]  /*4130*/  @!P0 SHF.L.U32 R3, R4, 0x10, RZ ;  /* 0x0000001004038819 */ /* 0x000fe400000006ff */
[----:B------:R-:W-:Y:S02]  /*4140*/  @!P0 PRMT R34, R46, 0x5410, R34 ;  /* 0x000054102e228816 */ /* 0x000fe40000000022 */
[----:B------:R-:W-:Y:S02]  /*4150*/  @!P0 LOP3.LUT R4, R4, 0xffff0000, RZ, 0xc0, !PT ;  /* 0xffff000004048812 */ /* 0x000fe400078ec0ff */
[----:B------:R-:W-:Y:S02]  /*4160*/  @!P0 PRMT R16, R17, 0x5410, R16 ;  /* 0x0000541011108816 */ /* 0x000fe40000000010 */
[----:B------:R-:W-:Y:S02]  /*4170*/  @!P0 SHF.L.U32 R17, R34, 0x10, RZ ;  /* 0x0000001022118819 */ /* 0x000fe400000006ff */
[----:B------:R-:W-:Y:S01]  /*4180*/  @!P0 LOP3.LUT R33, R33, 0xffff0000, RZ, 0xc0, !PT ;  /* 0xffff000021218812 */ /* 0x000fe200078ec0ff */
[C---:B-1----:R-:W-:Y:S01]  /*4190*/  @!P0 IMAD.U32 R5, R12.reuse, 0x10000, RZ ;  /* 0x000100000c058824 */ /* 0x042fe200078e00ff */
[----:B------:R-:W-:Y:S05]  /*41a0*/  @!P0 LOP3.LUT R2, R12, 0xffff0000, RZ, 0xc0, !PT ;  /* 0xffff00000c028812 */ /* 0x000fea00078ec0ff */
[C---:B------:R-:W-:Y:S02]  /*41b0*/  @!P0 FMUL.FTZ R46, R2.reuse, R30 ;  /* 0x0000001e022e8220 */ /* 0x040fe40000410000 */
[-C--:B------:R-:W-:Y:S02]  /*41c0*/  @!P0 FMUL.FTZ R2, R2, R3.reuse ;  /* 0x0000000302028220 */ /* 0x080fe40000410000 */
[----:B------:R-:W-:Y:S01]  /*41d0*/  @!P0 FFMA.FTZ R46, R5, R3, -R46 ;  /* 0x00000003052e8223 */ /* 0x000fe2000001082e */
[C---:B------:R-:W-:Y:S01]  /*41e0*/  @!P0 LOP3.LUT R3, R13.reuse, 0xffff0000, RZ, 0xc0, !PT ;  /* 0xffff00000d038812 */ /* 0x040fe200078ec0ff */
[----:B------:R-:W-:Y:S02]  /*41f0*/  @!P0 FFMA.FTZ R2, R30, R5, R2 ;  /* 0x000000051e028223 */ /* 0x000fe40000010002 */
[----:B------:R-:W-:Y:S02]  /*4200*/  @!P0 IMAD.U32 R5, R13, 0x10000, RZ ;  /* 0x000100000d058824 */ /* 0x000fe400078e00ff */
[C---:B------:R-:W-:Y:S02]  /*4210*/  @!P0 FMUL.FTZ R30, R3.reuse, R33 ;  /* 0x00000021031e8220 */ /* 0x040fe40000410000 */
[-C--:B------:R-:W-:Y:S02]  /*4220*/  @!P0 FMUL.FTZ R3, R3, R4.reuse ;  /* 0x0000000403038220 */ /* 0x080fe40000410000 */
[----:B------:R-:W-:Y:S01]  /*4230*/  @!P0 FFMA.FTZ R55, R5, R4, -R30 ;  /* 0x0000000405378223 */ /* 0x000fe2000001081e */
[----:B------:R-:W-:Y:S01]  /*4240*/  @!P0 LOP3.LUT R4, R14, 0xffff0000, RZ, 0xc0, !PT ;  /* 0xffff00000e048812 */ /* 0x000fe200078ec0ff */
        /* <DEDUP_REMOVED lines=19> */
[C---:B----4-:R-:W-:Y:S02]  /*4380*/  LEA R16, P1, R104.reuse, R52, 0x1 ;  /* 0x0000003468107211 */ /* 0x050fe400078208ff */
[----:B------:R-:W-:Y:S01]  /*4390*/  @!P0 F2FP.BF16.PACK_AB R2, R5, R34 ;  /* 0x000000220502823e */ /* 0x000fe200000010ff */
[----:B------:R-:W-:Y:S01]  /*43a0*/  @!P0 IMAD.MOV.U32 R14, RZ, RZ, R3 ;  /* 0x000000ffff0e8224 */ /* 0x000fe200078e0003 */
[----:B---3--:R-:W-:Y:S02]  /*43b0*/  LEA.HI.X R17, R104, R53, R105, 0x1, P1 ;  /* 0x0000003568117211 */ /* 0x008fe400008f0c69 */
[----:B------:R-:W-:Y:S02]  /*43c0*/  @!P0 MOV R13, R30 ;  /* 0x0000001e000d8202 */ /* 0x000fe40000000f00 */
[----:B------:R-:W-:Y:S05]  /*43d0*/  @!P0 MOV R15, R2 ;  /* 0x00000002000f8202 */ /* 0x000fea0000000f00 */
[----:B------:R1:W-:Y:S02]  /*43e0*/  ST.E.128 [R16.64], R12 ;  /* 0x0000000c10007985 */ /* 0x0003e4000c101d08 */
.L_x_2869:
[----:B------:R-:W-:Y:S05]  /*43f0*/  BSYNC B0 ;  /* 0x0000000000007941 */ /* 0x000fea0003800000 */
.L_x_2868:
        /* <DEDUP_REMOVED lines=16> */
[----:B--2---:R-:W-:Y:S02]  /*4500*/  @!P0 PRMT R33, R47, 0x5432, R4 ;  /* 0x000054322f218816 */ /* 0x004fe40000000004 */
        /* <DEDUP_REMOVED lines=29> */
[----:B------:R-:W-:Y:S01]  /*46e0*/  IMAD.SHL.U32 R7, R234, 0x8, RZ ;  /* 0x00000008ea077824 */ /* 0x000fe200078e00ff */
[----:B------:R-:W-:Y:S01]  /*46f0*/  @!P0 F2FP.BF16.PACK_AB R17, R2, R47 ;  /* 0x0000002f0211823e */ /* 0x000fe200000010ff */
[----:B------:R-:W-:Y:S01]  /*4700*/  @!P0 FFMA.FTZ R37, R34, R6, -R37 ;  /* 0x0000000622258223 */ /* 0x000fe20000010825 */
[----:B------:R-:W-:Y:S01]  /*4710*/  @!P0 F2FP.BF16.PACK_AB R3, R4, R46 ;  /* 0x0000002e0403823e */ /* 0x000fe200000010ff */
[----:B------:R-:W-:Y:S01]  /*4720*/  @!P0 FFMA.FTZ R5, R33, R34, R5 ;  /* 0x0000002221058223 */ /* 0x000fe20000010005 */
[----:B----4-:R-:W-:Y:S01]  /*4730*/  LEA R6, P1, R7, R52, 0x1 ;  /* 0x0000003407067211 */ /* 0x010fe200078208ff */
[----:B------:R-:W-:Y:S01]  /*4740*/  @!P0 IMAD.MOV.U32 R13, RZ, RZ, R16 ;  /* 0x000000ffff0d8224 */ /* 0x000fe200078e0010 */
[----:B------:R-:W-:Y:S01]  /*4750*/  @!P0 MOV R12, R17 ;  /* 0x00000011000c8202 */ /* 0x000fe20000000f00 */
[----:B------:R-:W-:Y:S01]  /*4760*/  @!P0 IMAD.MOV.U32 R14, RZ, RZ, R3 ;  /* 0x000000ffff0e8224 */ /* 0x000fe200078e0003 */
[----:B------:R-:W-:Y:S02]  /*4770*/  @!P0 F2FP.BF16.PACK_AB R2, R5, R37 ;  /* 0x000000250502823e */ /* 0x000fe400000010ff */
[----:B---3--:R-:W-:Y:S02]  /*4780*/  LEA.HI.X.SX32 R7, R7, R53, 0x1, P1 ;  /* 0x0000003507077211 */ /* 0x008fe400008f0eff */
[----:B------:R-:W-:Y:S05]  /*4790*/  @!P0 MOV R15, R2 ;  /* 0x00000002000f8202 */ /* 0x000fea0000000f00 */
[----:B------:R1:W-:Y:S02]  /*47a0*/  ST.E.128 [R6.64], R12 ;  /* 0x0000000c06007985 */ /* 0x0003e4000c101d08 */
.L_x_2871:
[----:B------:R-:W-:Y:S05]  /*47b0*/  BSYNC B0 ;  /* 0x0000000000007941 */ /* 0x000fea0003800000 */
.L_x_2870:
        /* <DEDUP_REMOVED lines=39> */
[----:B--2---:R-:W-:Y:S01]  /*4a30*/  @!P0 FFMA.FTZ R34, R17, R5, -R30 ;  /* 0x0000000511228223 */ /* 0x004fe2000001081e */
        /* <DEDUP_REMOVED lines=21> */
.L_x_2873:
[----:B------:R-:W-:Y:S05]  /*4b90*/  BSYNC B0 ;  /* 0x0000000000007941 */ /* 0x000fea0003800000 */
.L_x_2872:
        /* <DEDUP_REMOVED lines=28> */
[----:B--2---:R-:W-:Y:S01]  /*4d60*/  @!P0 FFMA.FTZ R34, R9, R7, -R19 ;  /* 0x0000000709228223 */ /* 0x004fe20000010813 */
        /* <DEDUP_REMOVED lines=29> */
.L_x_2875:
[----:B------:R-:W-:Y:S05]  /*4f40*/  BSYNC B0 ;  /* 0x0000000000007941 */ /* 0x000fea0003800000 */
.L_x_2874:
        /* <DEDUP_REMOVED lines=58> */
.L_x_2877:
[----:B------:R-:W-:Y:S05]  /*52f0*/  BSYNC B0 ;  /* 0x0000000000007941 */ /* 0x000fea0003800000 */
.L_x_2876:
        /* <DEDUP_REMOVED lines=58> */
.L_x_2864:
        /* <DEDUP_REMOVED lines=47> */
.L_x_2879:
[----:B------:R-:W-:Y:S05]  /*5990*/  BSYNC B0 ;  /* 0x0000000000007941 */ /* 0x000fea0003800000 */
.L_x_2878:
        /* <DEDUP_REMOVED lines=37> */
[----:B------:R-:W-:Y:S02]  /*5bf0*/  IMAD.MOV.U32 R21, RZ, RZ, R12 ;  /* 0x000000ffff157224 */ /* 0x000fe400078e000c */
[----:B--2---:R-:W-:Y:S01]  /*5c00*/  IMAD.MOV.U32 R33, RZ, RZ, R14 ;  /* 0x000000ffff217224 */ /* 0x004fe200078e000e */
[----:B------:R-:W-:Y:S01]  /*5c10*/  SHF.R.S32.HI R3, RZ, 0x1f, R2 ;  /* 0x0000001fff037819 */ /* 0x000fe20000011402 */
[----:B------:R-:W-:Y:S03]  /*5c20*/  IMAD.MOV.U32 R20, RZ, RZ, R5 ;  /* 0x000000ffff147224 */ /* 0x000fe600078e0005 */
[----:B------:R-:W-:Y:S03]  /*5c30*/  LEA.HI R2, R3, R2, RZ, 0x4 ;  /* 0x0000000203027211 */ /* 0x000fe600078f20ff */
[--C-:B------:R-:W-:Y:S02]  /*5c40*/  @!P0 SHF.R.U64 R12, R12, 0x10, R13.reuse ;  /* 0x000000100c0c8819 */ /* 0x100fe4000000120d */
[----:B------:R-:W-:Y:S02]  /*5c50*/  LEA.HI.SX32 R2, R2, R102, 0x1c ;  /* 0x0000006602027211 */ /* 0x000fe400078fe2ff */
[----:B------:R-:W-:Y:S02]  /*5c60*/  @!P0 SHF.R.U32.HI R36, RZ, 0x10, R13 ;  /* 0x00000010ff248819 */ /* 0x000fe4000001160d */
[----:B------:R-:W-:Y:S01]  /*5c70*/  SHF.R.S32.HI R3, RZ, 0x1f, R2 ;  /* 0x0000001fff037819 */ /* 0x000fe20000011402 */
[----:B------:R-:W-:Y:S01]  /*5c80*/  IMAD.SHL.U32 R59, R2, 0x8, RZ ;  /* 0x00000008023b7824 */ /* 0x000fe200078e00ff */
[--C-:B------:R-:W-:Y:S02]  /*5c90*/  @!P0 SHF.R.U64 R34, R14, 0x10, R15.reuse ;  /* 0x000000100e228819 */ /* 0x100fe4000000120f */
        /* <DEDUP_REMOVED lines=12> */
[----:B------:R-:W-:Y:S01]  /*5d60*/  @!P0 PRMT R51, R37, 0x5410, R36 ;  /* 0x0000541025338816 */ /* 0x000fe20000000024 */
[----:B------:R-:W-:Y:S01]  /*5d70*/  IMAD.IADD R4, R58, 0x1, R4 ;  /* 0x000000013a047824 */ /* 0x000fe200078e0204 */
[----:B------:R-:W-:Y:S01]  /*5d80*/  @!P0 SHF.R.U32.HI R8, RZ, 0x10, R5 ;  /* 0x00000010ff088819 */ /* 0x000fe20000011605 */
        /* <DEDUP_REMOVED lines=99> */
.L_x_2881:
[----:B------:R-:W-:Y:S05]  /*63c0*/  BSYNC B0 ;  /* 0x0000000000007941 */ /* 0x000fea0003800000 */
.L_x_2880:
        /* <DEDUP_REMOVED lines=16> */
[----:B------:R-:W-:Y:S02]  /*64d0*/  @!P0 PRMT R9, R52, 0x5410, R6 ;  /* 0x0000541034098816 */ /* 0x000fe40000000006 */
[----:B------:R-:W-:Y:S01]  /*64e0*/  @!P0 PRMT R5, R22, 0x5432, R5 ;  /* 0x0000543216058816 */ /* 0x000fe20000000005 */
[----:B------:R-:W-:Y:S01]  /*64f0*/  IMAD.SHL.U32 R2, R2, 0x200, RZ ;  /* 0x0000020002027824 */ /* 0x000fe200078e00ff */
[----:B------:R-:W-:Y:S02]  /*6500*/  LOP3.LUT R3, R232, 0x38, R48, 0xf8, !PT ;  /* 0x00000038e8037812 */ /* 0x000fe400078ef830 */
[----:B------:R-:W-:Y:S02]  /*6510*/  @!P0 SHF.R.U64 R4, R18, 0x10, R19 ;  /* 0x0000001012048819 */ /* 0x000fe40000001213 */
[----:B------:R-:W-:Y:S02]  /*6520*/  LOP3.LUT R3, R3, R150, RZ, 0x3c, !PT ;  /* 0x0000009603037212 */ /* 0x000fe400078e3cff */
[----:B------:R-:W-:Y:S02]  /*6530*/  LOP3.LUT R2, R2, 0x7ffff000, RZ, 0xc0, !PT ;  /* 0x7ffff00002027812 */ /* 0x000fe400078ec0ff */
[----:B------:R-:W-:Y:S02]  /*6540*/  @!P0 SHF.R.U32.HI R16, RZ, 0x10, R43 ;  /* 0x00000010ff108819 */ /* 0x000fe4000001162b */
[----:B------:R-:W-:Y:S01]  /*6550*/  IADD3 R2, R3, R2, R151 ;  /* 0x0000000203027210 */ /* 0x000fe20007ffe097 */
[----:B------:R-:W-:Y:S01]  /*6560*/  IMAD.IADD R3, R112, 0x1, R58 ;  /* 0x0000000170037824 */ /* 0x000fe200078e023a */
[----:B------:R-:W-:Y:S02]  /*6570*/  @!P0 PRMT R21, R52, 0x5432, R7 ;  /* 0x0000543234158816 */ /* 0x000fe40000000007 */
[----:B------:R-:W-:Y:S01]  /*6580*/  @!P0 SHF.L.U32 R6, R9, 0x10, RZ ;  /* 0x0000001009068819 */ /* 0x000fe200000006ff */
[----:B------:R-:W-:Y:S01]  /*6590*/  IMAD.IADD R2, R58, 0x1, R2 ;  /* 0x000000013a027824 */ /* 0x000fe200078e0202 */
[----:B------:R-:W-:Y:S01]  /*65a0*/  @!P0 SHF.R.U64 R8, R42, 0x10, R43 ;  /* 0x000000102a088819 */ /* 0x000fe2000000122b */
[----:B------:R-:W-:Y:S01]  /*65b0*/  IMAD.SHL.U32 R3, R3, 0x2, RZ ;  /* 0x0000000203037824 */ /* 0x000fe200078e00ff */
[C---:B--2---:R-:W-:Y:S01]  /*65c0*/  @!P0 PRMT R33, R53.reuse, 0x5432, R16 ;  /* 0x0000543235218816 */ /* 0x044fe20000000010 */
[----:B------:R-:W-:Y:S01]  /*65d0*/  IMAD.SHL.U32 R2, R2, 0x2, RZ ;  /* 0x0000000202027824 */ /* 0x000fe200078e00ff */
[----:B------:R-:W-:Y:S02]  /*65e0*/  @!P0 PRMT R34, R53, 0x5410, R8 ;  /* 0x0000541035228816 */ /* 0x000fe40000000008 */
[----:B------:R1:W2:Y:S01]  /*65f0*/  LDS.128 R36, [R3+0xc100] ;  /* 0x00c1000003247984 */ /* 0x0002a20000000c00 */
[----:B------:R-:W-:Y:S07]  /*6600*/  @!P0 LOP3.LUT R9, R9, 0xffff0000, RZ, 0xc0, !PT ;  /* 0xffff000009098812 */ /* 0x000fee00078ec0ff */
[----:B------:R5:W4:Y:S01]  /*6610*/  LDS.128 R12, [R2+0xc100] ;  /* 0x00c10000020c7984 */ /* 0x000b220000000c00 */
[----:B-1----:R-:W-:Y:S01]  /*6620*/  @!P0 SHF.R.U32.HI R3, RZ, 0x10, R19 ;  /* 0x00000010ff038819 */ /* 0x002fe20000011613 */
[C---:B------:R-:W-:Y:S01]  /*6630*/  @!P0 IMAD.U32 R19, R21.reuse, 0x10000, RZ ;  /* 0x0001000015138824 */ /* 0x040fe200078e00ff */
[----:B------:R-:W-:Y:S02]  /*6640*/  @!P0 LOP3.LUT R21, R21, 0xffff0000, RZ, 0xc0, !PT ;  /* 0xffff000015158812 */ /* 0x000fe400078ec0ff */
[C---:B------:R-:W-:Y:S02]  /*6650*/  @!P0 PRMT R16, R23.reuse, 0x5432, R3 ;  /* 0x0000543217108816 */ /* 0x040fe40000000003 */
[----:B-----5:R-:W-:Y:S02]  /*6660*/  @!P0 SHF.R.U32.HI R2, RZ, 0x10, R17 ;  /* 0x00000010ff028819 */ /* 0x020fe40000011611 */
[----:B------:R-:W-:Y:S01]  /*6670*/  @!P0 PRMT R17, R23, 0x5410, R4 ;  /* 0x0000541017118816 */ /* 0x000fe20000000004 */
[----:B------:R-:W-:Y:S01]  /*6680*/  @!P0 IMAD.U32 R4, R5, 0x10000, RZ ;  /* 0x0001000005048824 */ /* 0x000fe200078e00ff */
[----:B------:R-:W-:Y:S01]  /*6690*/  @!P0 PRMT R7, R22, 0x5410, R2 ;  /* 0x0000541016078816 */ /* 0x000fe20000000002 */
[----:B--2---:R-:W-:Y:S02]  /*66a0*/  @!P0 IMAD.U32 R8, R36, 0x10000, RZ ;  /* 0x0001000024088824 */ /* 0x004fe400078e00ff */
[----:B------:R-:W-:Y:S02]  /*66b0*/  @!P0 IMAD.U32 R20, R37, 0x10000, RZ ;  /* 0x0001000025148824 */ /* 0x000fe400078e00ff */
[----:B----4-:R-:W-:Y:S01]  /*66c0*/  @!P0 IMAD.U32 R2, R12, 0x10000, RZ ;  /* 0x000100000c028824 */ /* 0x010fe200078e00ff */
[----:B------:R-:W-:Y:S03]  /*66d0*/  @!P0 SHF.L.U32 R3, R13, 0x10, RZ ;  /* 0x000000100d038819 */ /* 0x000fe600000006ff */
[C---:B------:R-:W-:Y:S02]  /*66e0*/  @!P0 FMUL.FTZ R18, R2.reuse, R6 ;  /* 0x0000000602128220 */ /* 0x040fe40000410000 */
[-C--:B------:R-:W-:Y:S02]  /*66f0*/  @!P0 FMUL.FTZ R2, R2, R4.reuse ;  /* 0x0000000402028220 */ /* 0x080fe40000410000 */
[----:B------:R-:W-:Y:S02]  /*6700*/  @!P0 FFMA.FTZ R49, R8, R4, -R18 ;  /* 0x0000000408318223 */ /* 0x000fe40000010812 */
[----:B------:R-:W-:Y:S01]  /*6710*/  @!P0 FFMA.FTZ R2, R6, R8, R2 ;  /* 0x0000000806028223 */ /* 0x000fe20000010002 */
[----:B------:R-:W-:Y:S01]  /*6720*/  @!P0 LOP3.LUT R6, R12, 0xffff0000, RZ, 0xc0, !PT ;  /* 0xffff00000c068812 */ /* 0x000fe200078ec0ff */
[C---:B------:R-:W-:Y:S01]  /*6730*/  @!P0 IMAD.U32 R8, R7.reuse, 0x10000, RZ ;  /* 0x0001000007088824 */ /* 0x040fe200078e00ff */
[----:B------:R-:W-:Y:S01]  /*6740*/  @!P0 LOP3.LUT R7, R7, 0xffff0000, RZ, 0xc0, !PT ;  /* 0xffff000007078812 */ /* 0x000fe200078ec0ff */
[C---:B------:R-:W-:Y:S02]  /*6750*/  @!P0 FMUL.FTZ R18, R3.reuse, R19 ;  /* 0x0000001303128220 */ /* 0x040fe40000410000 */
[-C--:B------:R-:W-:Y:S02]  /*6760*/  @!P0 FMUL.FTZ R4, R3, R8.reuse ;  /* 0x0000000803048220 */ /* 0x080fe40000410000 */
[----:B------:R-:W-:Y:S01]  /*6770*/  @!P0 FFMA.FTZ R42, R20, R8, -R18 ;  /* 0x00000008142a8223 */ /* 0x000fe20000010812 */
[----:B------:R-:W-:Y:S01]  /*6780*/  @!P0 LOP3.LUT R8, R5, 0xffff0000, RZ, 0xc0, !PT ;  /* 0xffff000005088812 */ /* 0x000fe200078ec0ff */
[----:B------:R-:W-:Y:S01]  /*6790*/  @!P0 FMUL.FTZ R22, R6, R9 ;  /* 0x0000000906168220 */ /* 0x000fe20000410000 */
[----:B------:R-:W-:Y:S02]  /*67a0*/  @!P0 LOP3.LUT R18, R36, 0xffff0000, RZ, 0xc0, !PT ;  /* 0xffff000024128812 */ /* 0x000fe400078ec0ff */
[----:B------:R-:W-:Y:S01]  /*67b0*/  @!P0 LOP3.LUT R5, R13, 0xffff0000, RZ, 0xc0, !PT ;  /* 0xffff00000d058812 */ /* 0x000fe200078ec0ff */
[-C--:B------:R-:W-:Y:S02]  /*67c0*/  @!P0 FMUL.FTZ R3, R6, R8.reuse ;  /* 0x0000000806038220 */ /* 0x080fe40000410000 */
[----:B------:R-:W-:Y:S01]  /*67d0*/  @!P0 FFMA.FTZ R43, R18, R8, -R22 ;  /* 0x00000008122b8223 */ /* 0x000fe20000010816 */
[----:B------:R-:W-:Y:S01]  /*67e0*/  @!P0 LOP3.LUT R22, R37, 0xffff0000, RZ, 0xc0, !PT ;  /* 0xffff000025168812 */ /* 0x000fe200078ec0ff */
[----:B------:R-:W-:Y:S01]  /*67f0*/  @!P0 FMUL.FTZ R6, R5, R21 ;  /* 0x0000001505068220 */ /* 0x000fe20000410000 */
[----:B------:R-:W-:Y:S01]  /*6800*/  @!P0 SHF.L.U32 R8, R17, 0x10, RZ ;  /* 0x0000001011088819 */ /* 0x000fe200000006ff */
[----:B------:R-:W-:Y:S02]  /*6810*/  @!P0 FFMA.FTZ R3, R9, R18, R3 ;  /* 0x0000001209038223 */ /* 0x000fe40000010003 */
[-C--:B------:R-:W-:Y:S02]  /*6820*/  @!P0 FFMA.FTZ R40, R22, R7.reuse, -R6 ;  /* 0x0000000716288223 */ /* 0x080fe40000010806 */
[----:B------:R-:W-:Y:S02]  /*6830*/  @!P0 IMAD.U32 R9, R34, 0x10000, RZ ;  /* 0x0001000022098824 */ /* 0x000fe400078e00ff */
[----:B------:R-:W-:Y:S01]  /*6840*/  @!P0 IMAD.U32 R6, R14, 0x10000, RZ ;  /* 0x000100000e068824 */ /* 0x000fe200078e00ff */
[----:B------:R-:W-:Y:S01]  /*6850*/  @!P0 F2FP.BF16.PACK_AB R40, R40, R42 ;  /* 0x0000002a2828823e */ /* 0x000fe200000010ff */
[----:B------:R-:W-:Y:S02]  /*6860*/  @!P0 FMUL.FTZ R5, R5, R7 ;  /* 0x0000000705058220 */ /* 0x000fe40000410000 */
[----:B------:R-:W-:Y:S02]  /*6870*/  @!P0 FFMA.FTZ R4, R19, R20, R4 ;  /* 0x0000001413048223 */ /* 0x000fe40000010004 */
[----:B------:R-:W-:Y:S02]  /*6880*/  @!P0 IMAD.U32 R18, R38, 0x10000, RZ ;  /* 0x0001000026128824 */ /* 0x000fe400078e00ff */
[C---:B------:R-:W-:Y:S02]  /*6890*/  @!P0 FMUL.FTZ R20, R6.reuse, R9 ;  /* 0x0000000906148220 */ /* 0x040fe40000410000 */
[----:B------:R-:W-:Y:S02]  /*68a0*/  @!P0 FMUL.FTZ R6, R6, R8 ;  /* 0x0000000806068220 */ /* 0x000fe40000410000 */
[----:B------:R-:W-:Y:S01]  /*68b0*/  @!P0 FFMA.FTZ R5, R21, R22, R5 ;  /* 0x0000001615058223 */ /* 0x000fe20000010005 */
[C---:B------:R-:W-:Y:S01]  /*68c0*/  @!P0 LOP3.LUT R21, R33.reuse, 0xffff0000, RZ, 0xc0, !PT ;  /* 0xffff000021158812 */ /* 0x040fe200078ec0ff */
[----:B------:R-:W-:Y:S01]  /*68d0*/  @!P0 IMAD.U32 R19, R33, 0x10000, RZ ;  /* 0x0001000021138824 */ /* 0x000fe200078e00ff */
[----:B------:R-:W-:Y:S01]  /*68e0*/  @!P0 LOP3.LUT R22, R39, 0xffff0000, RZ, 0xc0, !PT ;  /* 0xffff000027168812 */ /* 0x000fe200078ec0ff */
[----:B------:R-:W-:Y:S01]  /*68f0*/  @!P0 IMAD.U32 R7, R15, 0x10000, RZ ;  /* 0x000100000f078824 */ /* 0x000fe200078e00ff */
[----:B------:R-:W-:Y:S01]  /*6900*/  @!P0 F2FP.BF16.PACK_AB R33, R43, R49 ;  /* 0x000000312b21823e */ /* 0x000fe200000010ff */
[----:B------:R-:W-:Y:S01]  /*6910*/  @!P0 FFMA.FTZ R6, R9, R18, R6 ;  /* 0x0000001209068223 */ /* 0x000fe20000010006 */
[----:B------:R-:W-:Y:S01]  /*6920*/  @!P0 F2FP.BF16.PACK_AB R4, R5, R4 ;  /* 0x000000040504823e */ /* 0x000fe200000010ff */
[----:B------:R-:W-:Y:S02]  /*6930*/  @!P0 IMAD.U32 R9, R16, 0x10000, RZ ;  /* 0x0001000010098824 */ /* 0x000fe400078e00ff */
[----:B------:R-:W-:Y:S01]  /*6940*/  @!P0 FFMA.FTZ R41, R18, R8, -R20 ;  /* 0x0000000812298223 */ /* 0x000fe20000010814 */
[----:B------:R-:W-:Y:S01]  /*6950*/  @!P0 SHF.L.U32 R20, R39, 0x10, RZ ;  /* 0x0000001027148819 */ /* 0x000fe200000006ff */
[C---:B------:R-:W-:Y:S02]  /*6960*/  @!P0 FMUL.FTZ R18, R7.reuse, R19 ;  /* 0x0000001307128220 */ /* 0x040fe40000410000 */
[-C--:B------:R-:W-:Y:S01]  /*6970*/  @!P0 FMUL.FTZ R8, R7, R9.reuse ;  /* 0x0000000907088220 */ /* 0x080fe20000410000 */
[----:B------:R-:W-:Y:S01]  /*6980*/  @!P0 LOP3.LUT R7, R15, 0xffff0000, RZ, 0xc0, !PT ;  /* 0xffff00000f078812 */ /* 0x000fe200078ec0ff */
[----:B------:R-:W-:Y:S01]  /*6990*/  @!P0 FFMA.FTZ R23, R20, R9, -R18 ;  /* 0x0000000914178223 */ /* 0x000fe20000010812 */
[----:B------:R-:W-:Y:S01]  /*69a0*/  @!P0 LOP3.LUT R9, R16, 0xffff0000, RZ, 0xc0, !PT ;  /* 0xffff000010098812 */ /* 0x000fe200078ec0ff */
[----:B------:R-:W-:Y:S01]  /*69b0*/  @!P0 IMAD.MOV.U32 R36, RZ, RZ, R33 ;  /* 0x000000ffff248224 */ /* 0x000fe200078e0021 */
[----:B------:R-:W-:Y:S01]  /*69c0*/  @!P0 LOP3.LUT R18, R34, 0xffff0000, RZ, 0xc0, !PT ;  /* 0xffff000022128812 */ /* 0x000fe200078ec0ff */
[C---:B------:R-:W-:Y:S02]  /*69d0*/  @!P0 FMUL.FTZ R16, R7.reuse, R21 ;  /* 0x0000001507108220 */ /* 0x040fe40000410000 */
[----:B------:R-:W-:Y:S02]  /*69e0*/  @!P0 IMAD.MOV.U32 R37, RZ, RZ, R40 ;  /* 0x000000ffff258224 */ /* 0x000fe400078e0028 */
[-C--:B------:R-:W-:Y:S02]  /*69f0*/  @!P0 FFMA.FTZ R16, R22, R9.reuse, -R16 ;  /* 0x0000000916108223 */ /* 0x080fe40000010810 */
[----:B------:R-:W-:Y:S01]  /*6a00*/  @!P0 FMUL.FTZ R9, R7, R9 ;  /* 0x0000000907098220 */ /* 0x000fe20000410000 */
[----:B------:R-:W-:Y:S01]  /*6a10*/  @!P0 LOP3.LUT R7, R14, 0xffff0000, RZ, 0xc0, !PT ;  /* 0xffff00000e078812 */ /* 0x000fe200078ec0ff */
[----:B------:R-:W-:Y:S01]  /*6a20*/  @!P0 IMAD.MOV.U32 R13, RZ, RZ, R4 ;  /* 0x000000ffff0d8224 */ /* 0x000fe200078e0004 */
[----:B------:R-:W-:Y:S02]  /*6a30*/  @!P0 F2FP.BF16.PACK_AB R23, R16, R23 ;  /* 0x000000171017823e */ /* 0x000fe400000010ff */
[----:B------:R-:W-:Y:S01]  /*6a40*/  @!P0 LOP3.LUT R16, R17, 0xffff0000, RZ, 0xc0, !PT ;  /* 0xffff000011108812 */ /* 0x000fe200078ec0ff */
[C---:B------:R-:W-:Y:S01]  /*6a50*/  @!P0 FMUL.FTZ R34, R7.reuse, R18 ;  /* 0x0000001207228220 */ /* 0x040fe20000410000 */
[----:B------:R-:W-:Y:S01]  /*6a60*/  @!P0 LOP3.LUT R17, R38, 0xffff0000, RZ, 0xc0, !PT ;  /* 0xffff000026118812 */ /* 0x000fe200078ec0ff */
[----:B------:R-:W-:Y:S02]  /*6a70*/  @!P0 IMAD.MOV.U32 R39, RZ, RZ, R23 ;  /* 0x000000ffff278224 */ /* 0x000fe400078e0017 */
[-C--:B------:R-:W-:Y:S02]  /*6a80*/  @!P0 FMUL.FTZ R7, R7, R16.reuse ;  /* 0x0000001007078220 */ /* 0x080fe40000410000 */
[----:B------:R-:W-:Y:S01]  /*6a90*/  @!P0 FFMA.FTZ R34, R17, R16, -R34 ;  /* 0x0000001011228223 */ /* 0x000fe20000010822 */
[----:B------:R-:W-:Y:S01]  /*6aa0*/  @!P0 F2FP.BF16.PACK_AB R16, R3, R2 ;  /* 0x000000020310823e */ /* 0x000fe200000010ff */
[----:B------:R-:W-:Y:S02]  /*6ab0*/  @!P0 FFMA.FTZ R7, R18, R17, R7 ;  /* 0x0000001112078223 */ /* 0x000fe40000010007 */
[----:B------:R-:W-:Y:S01]  /*6ac0*/  @!P0 FFMA.FTZ R8, R19, R20, R8 ;  /* 0x0000001413088223 */ /* 0x000fe20000010008 */
[----:B------:R-:W-:Y:S01]  /*6ad0*/  @!P0 F2FP.BF16.PACK_AB R17, R34, R41 ;  /* 0x000000292211823e */ /* 0x000fe200000010ff */
[----:B------:R-:W-:Y:S01]  /*6ae0*/  @!P0 FFMA.FTZ R9, R21, R22, R9 ;  /* 0x0000001615098223 */ /* 0x000fe20000010009 */
[----:B------:R-:W-:Y:S02]  /*6af0*/  @!P0 F2FP.BF16.PACK_AB R3, R7, R6 ;  /* 0x000000060703823e */ /* 0x000fe400000010ff */
[----:B------:R-:W-:Y:S01]  /*6b00*/  @!P0 MOV R12, R16 ;  /* 0x00000010000c8202 */ /* 0x000fe20000000f00 */
[----:B------:R-:W-:Y:S01]  /*6b10*/  @!P0 IMAD.MOV.U32 R38, RZ, RZ, R17 ;  /* 0x000000ffff268224 */ /* 0x000fe200078e0011 */
        /* <DEDUP_REMOVED lines=9> */
.L_x_2883:
[----:B------:R-:W-:Y:S05]  /*6bb0*/  BSYNC B0 ;  /* 0x0000000000007941 */ /* 0x000fea0003800000 */
.L_x_2882:
        /* <DEDUP_REMOVED lines=19> */
[--C-:B------:R-:W-:Y:S02]  /*6cf0*/  @!P0 SHF.R.U64 R7, R44, 0x10, R45.reuse ;  /* 0x000000102c078819 */ /* 0x100fe4000000122d */
[----:B------:R-:W-:Y:S02]  /*6d00*/  LOP3.LUT R3, R3, R150, RZ, 0x3c, !PT ;  /* 0x0000009603037212 */ /* 0x000fe400078e3cff */
[----:B------:R-:W-:Y:S02]  /*6d10*/  LOP3.LUT R2, R2, 0x7ffff000, RZ, 0xc0, !PT ;  /* 0x7ffff00002027812 */ /* 0x000fe400078ec0ff */
[----:B------:R-:W-:Y:S02]  /*6d20*/  @!P0 SHF.R.U32.HI R6, RZ, 0x10, R45 ;  /* 0x00000010ff068819 */ /* 0x000fe4000001162d */
[----:B------:R-:W-:Y:S01]  /*6d30*/  IADD3 R2, R3, R2, R151 ;  /* 0x0000000203027210 */ /* 0x000fe20007ffe097 */
[----:B------:R-:W-:Y:S01]  /*6d40*/  IMAD.IADD R3, R107, 0x1, R58 ;  /* 0x000000016b037824 */ /* 0x000fe200078e023a */
[----:B------:R-:W-:Y:S02]  /*6d50*/  @!P0 SHF.R.U64 R9, R46, 0x10, R47 ;  /* 0x000000102e098819 */ /* 0x000fe4000000122f */
[----:B------:R-:W-:Y:S01]  /*6d60*/  @!P0 PRMT R7, R54, 0x5410, R7 ;  /* 0x0000541036078816 */ /* 0x000fe20000000007 */
[----:B------:R-:W-:Y:S01]  /*6d70*/  IMAD.IADD R2, R58, 0x1, R2 ;  /* 0x000000013a027824 */ /* 0x000fe200078e0202 */
[----:B------:R-:W-:Y:S01]  /*6d80*/  @!P0 SHF.R.U32.HI R8, RZ, 0x10, R47 ;  /* 0x00000010ff088819 */ /* 0x000fe2000001162f */
[----:B------:R-:W-:Y:S01]  /*6d90*/  IMAD.SHL.U32 R3, R3, 0x2, RZ ;  /* 0x0000000203037824 */ /* 0x000fe200078e00ff */
[----:B------:R-:W-:Y:S01]  /*6da0*/  @!P0 LOP3.LUT R18, R7, 0xffff0000, RZ, 0xc0, !PT ;  /* 0xffff000007128812 */ /* 0x000fe200078ec0ff */
[----:B------:R-:W-:Y:S01]  /*6db0*/  IMAD.SHL.U32 R2, R2, 0x2, RZ ;  /* 0x0000000202027824 */ /* 0x000fe200078e00ff */
[----:B------:R-:W-:Y:S02]  /*6dc0*/  @!P0 PRMT R26, R55, 0x5432, R9 ;  /* 0x00005432371a8816 */ /* 0x000fe40000000009 */
[----:B------:R1:W3:Y:S01]  /*6dd0*/  LDS.128 R36, [R3+0xc100] ;  /* 0x00c1000003247984 */ /* 0x0002e20000000c00 */
[----:B------:R-:W-:Y:S02]  /*6de0*/  @!P0 SHF.L.U32 R9, R7, 0x10, RZ ;  /* 0x0000001007098819 */ /* 0x000fe400000006ff */
[----:B------:R-:W-:Y:S05]  /*6df0*/  @!P0 PRMT R22, R54, 0x5432, R6 ;  /* 0x0000543236168816 */ /* 0x000fea0000000006 */
[----:B------:R4:W5:Y:S01]  /*6e00*/  LDS.128 R12, [R2+0xc100] ;  /* 0x00c10000020c7984 */ /* 0x0009620000000c00 */
[----:B-1----:R-:W-:Y:S04]  /*6e10*/  @!P0 SHF.R.U32.HI R3, RZ, 0x10, R25 ;  /* 0x00000010ff038819 */ /* 0x002fe80000011619 */
[----:B------:R-:W-:Y:S02]  /*6e20*/  @!P0 PRMT R6, R29, 0x5410, R3 ;  /* 0x000054101d068816 */ /* 0x000fe40000000003 */
[----:B----4-:R-:W-:Y:S02]  /*6e30*/  @!P0 SHF.R.U64 R2, R24, 0x10, R25 ;  /* 0x0000001018028819 */ /* 0x010fe40000001219 */
[----:B------:R-:W-:Y:S02]  /*6e40*/  @!P0 PRMT R24, R55, 0x5410, R8 ;  /* 0x0000541037188816 */ /* 0x000fe40000000008 */
[----:B------:R-:W-:Y:S02]  /*6e50*/  @!P0 PRMT R8, R30, 0x5410, R5 ;  /* 0x000054101e088816 */ /* 0x000fe40000000005 */
[----:B--2---:R-:W-:Y:S02]  /*6e60*/  @!P0 LOP3.LUT R33, R24, 0xffff0000, RZ, 0xc0, !PT ;  /* 0xffff000018218812 */ /* 0x004fe400078ec0ff */
[----:B------:R-:W-:Y:S01]  /*6e70*/  @!P0 PRMT R2, R29, 0x5432, R2 ;  /* 0x000054321d028816 */ /* 0x000fe20000000002 */
[C---:B---3--:R-:W-:Y:S01]  /*6e80*/  @!P0 IMAD.U32 R17, R36.reuse, 0x10000, RZ ;  /* 0x0001000024118824 */ /* 0x048fe200078e00ff */
[----:B------:R-:W-:Y:S01]  /*6e90*/  @!P0 LOP3.LUT R19, R36, 0xffff0000, RZ, 0xc0, !PT ;  /* 0xffff000024138812 */ /* 0x000fe200078ec0ff */
[C---:B------:R-:W-:Y:S01]  /*6ea0*/  @!P0 IMAD.U32 R21, R37.reuse, 0x10000, RZ ;  /* 0x0001000025158824 */ /* 0x040fe200078e00ff */
[----:B------:R-:W-:Y:S01]  /*6eb0*/  @!P0 LOP3.LUT R23, R37, 0xffff0000, RZ, 0xc0, !PT ;  /* 0xffff000025178812 */ /* 0x000fe200078ec0ff */
[----:B------:R-:W-:Y:S01]  /*6ec0*/  @!P0 IMAD.U32 R7, R2, 0x10000, RZ ;  /* 0x0001000002078824 */ /* 0x000fe200078e00ff */
[C---:B------:R-:W-:Y:S01]  /*6ed0*/  @!P0 LOP3.LUT R34, R39.reuse, 0xffff0000, RZ, 0xc0, !PT ;  /* 0xffff000027228812 */ /* 0x040fe200078ec0ff */
[----:B------:R-:W-:Y:S01]  /*6ee0*/  @!P0 IMAD.U32 R29, R24, 0x10000, RZ ;  /* 0x00010000181d8824 */ /* 0x000fe200078e00ff */
[----:B------:R-:W-:Y:S01]  /*6ef0*/  @!P0 LOP3.LUT R27, R38, 0xffff0000, RZ, 0xc0, !PT ;  /* 0xffff0000261b8812 */ /* 0x000fe200078ec0ff */
[C---:B-----5:R-:W-:Y:S01]  /*6f00*/  @!P0 IMAD.U32 R4, R12.reuse, 0x10000, RZ ;  /* 0x000100000c048824 */ /* 0x060fe200078e00ff */
[----:B------:R-:W-:Y:S01]  /*6f10*/  @!P0 LOP3.LUT R3, R12, 0xffff0000, RZ, 0xc0, !PT ;  /* 0xffff00000c038812 */ /* 0x000fe200078ec0ff */
[----:B------:R-:W-:Y:S01]  /*6f20*/  @!P0 IMAD.U32 R30, R39, 0x10000, RZ ;  /* 0x00010000271e8824 */ /* 0x000fe200078e00ff */
        /* <DEDUP_REMOVED lines=23> */
[----:B------:R-:W-:Y:S01]  /*70a0*/  @!P0 FMUL.FTZ R24, R6, R29 ;  /* 0x0000001d06188220 */ /* 0x000fe20000410000 */
[----:B------:R-:W-:Y:S01]  /*70b0*/  @!P0 LOP3.LUT R7, R15, 0xffff0000, RZ, 0xc0, !PT ;  /* 0xffff00000f078812 */ /* 0x000fe200078ec0ff */
[----:B------:R-:W-:Y:S01]  /*70c0*/  @!P0 FFMA.FTZ R3, R18, R19, R3 ;  /* 0x0000001312038223 */ /* 0x000fe20000010003 */
[----:B------:R-:W-:Y:S01]  /*70d0*/  @!P0 F2FP.BF16.PACK_AB R19, R47, R50 ;  /* 0x000000322f13823e */ /* 0x000fe200000010ff */
[----:B------:R-:W-:Y:S02]  /*70e0*/  @!P0 FMUL.FTZ R8, R6, R9 ;  /* 0x0000000906088220 */ /* 0x000fe40000410000 */
[C---:B------:R-:W-:Y:S02]  /*70f0*/  @!P0 FMUL.FTZ R25, R7.reuse, R33 ;  /* 0x0000002107198220 */ /* 0x040fe40000410000 */
[----:B------:R-:W-:Y:S02]  /*7100*/  @!P0 FFMA.FTZ R44, R30, R9, -R24 ;  /* 0x000000091e2c8223 */ /* 0x000fe40000010818 */
[-C--:B------:R-:W-:Y:S01]  /*7110*/  @!P0 FMUL.FTZ R9, R7, R17.reuse ;  /* 0x0000001107098220 */ /* 0x080fe20000410000 */
[----:B------:R-:W-:Y:S01]  /*7120*/  @!P0 LOP3.LUT R7, R14, 0xffff0000, RZ, 0xc0, !PT ;  /* 0xffff00000e078812 */ /* 0x000fe200078ec0ff */
[C---:B------:R-:W-:Y:S01]  /*7130*/  @!P0 IMAD.U32 R24, R26.reuse, 0x10000, RZ ;  /* 0x000100001a188824 */ /* 0x040fe200078e00ff */
[----:B------:R-:W-:Y:S01]  /*7140*/  @!P0 LOP3.LUT R26, R26, 0xffff0000, RZ, 0xc0, !PT ;  /* 0xffff00001a1a8812 */ /* 0x000fe200078ec0ff */
[----:B------:R-:W-:Y:S02]  /*7150*/  @!P0 IMAD.U32 R6, R14, 0x10000, RZ ;  /* 0x000100000e068824 */ /* 0x000fe400078e00ff */
[----:B------:R-:W-:Y:S01]  /*7160*/  @!P0 FFMA.FTZ R43, R34, R17, -R25 ;  /* 0x00000011222b8223 */ /* 0x000fe20000010819 */
[----:B------:R-:W-:Y:S01]  /*7170*/  @!P0 SHF.L.U32 R25, R38, 0x10, RZ ;  /* 0x0000001026198819 */ /* 0x000fe200000006ff */
[C---:B------:R-:W-:Y:S01]  /*7180*/  @!P0 IMAD.U32 R17, R16.reuse, 0x10000, RZ ;  /* 0x0001000010118824 */ /* 0x040fe200078e00ff */
[----:B------:R-:W-:Y:S01]  /*7190*/  @!P0 LOP3.LUT R16, R16, 0xffff0000, RZ, 0xc0, !PT ;  /* 0xffff000010108812 */ /* 0x000fe200078ec0ff */
[C---:B------:R-:W-:Y:S01]  /*71a0*/  @!P0 FMUL.FTZ R40, R6.reuse, R24 ;  /* 0x0000001806288220 */ /* 0x040fe20000410000 */
[----:B------:R-:W-:Y:S01]  /*71b0*/  @!P0 F2FP.BF16.PACK_AB R18, R43, R44 ;  /* 0x0000002c2b12823e */ /* 0x000fe200000010ff */
        /* <DEDUP_REMOVED lines=8> */
[----:B------:R-:W-:Y:S01]  /*7240*/  @!P0 FFMA.FTZ R5, R22, R23, R5 ;  /* 0x0000001716058223 */ /* 0x000fe20000010005 */
[----:B------:R-:W-:Y:S01]  /*7250*/  @!P0 F2FP.BF16.PACK_AB R16, R3, R2 ;  /* 0x000000020310823e */ /* 0x000fe200000010ff */
[----:B------:R-:W-:Y:S02]  /*7260*/  @!P0 FFMA.FTZ R6, R24, R25, R6 ;  /* 0x0000001918068223 */ /* 0x000fe40000010006 */
[----:B------:R-:W-:Y:S01]  /*7270*/  @!P0 FFMA.FTZ R7, R26, R27, R7 ;  /* 0x0000001b1a078223 */ /* 0x000fe20000010007 */
[----:B------:R-:W-:Y:S01]  /*7280*/  @!P0 F2FP.BF16.PACK_AB R4, R5, R4 ;  /* 0x000000040504823e */ /* 0x000fe200000010ff */
[----:B------:R-:W-:Y:S01]  /*7290*/  @!P0 FFMA.FTZ R8, R29, R30, R8 ;  /* 0x0000001e1d088223 */ /* 0x000fe20000010008 */
[----:B------:R-:W-:Y:S01]  /*72a0*/  @!P0 MOV R12, R16 ;  /* 0x00000010000c8202 */ /* 0x000fe20000000f00 */
        /* <DEDUP_REMOVED lines=18> */
.L_x_2863:
[----:B-1----:R-:W-:Y:S01]  /*73d0*/  IMAD.WIDE.U32 R2, R63, c[0x0][0x1e0], RZ ;  /* 0x000078003f027a25 */ /* 0x002fe200078e00ff */
        /* <DEDUP_REMOVED lines=12> */
[----:B------:R-:W1:Y:S08]  /*74a0*/  SHFL.IDX PT, R2, R3, RZ, 0x1c1f ;  /* 0x001c1fff03027589 */ /* 0x000e7000000e0000 */
[----:B------:R2:W3:Y:S02]  /*74b0*/  SHFL.IDX PT, R3, R4, RZ, 0x1c1f ;  /* 0x001c1fff04037589 */ /* 0x0004e400000e0000 */
[----:B--2---:R-:W-:Y:S05]  /*74c0*/  IMAD.IADD R4, R67, 0x1, -R8 ;  /* 0x0000000143047824 */ /* 0x004fea00078e0a08 */
[----:B------:R-:W-:Y:S04]  /*74d0*/  IMNMX R64, R4, 0x40, PT ;  /* 0x0000004004407817 */ /* 0x000fe80003800200 */
[----:B------:R-:W-:Y:S11]  /*74e0*/  ISETP.GT.AND P0, PT, R64, R226, PT ;  /* 0x000000e24000720c */ /* 0x000ff60003f04270 */
[----:B------:R-:W-:Y:S02]  /*74f0*/  @!UPT UIADD3 URZ, URZ, URZ, URZ ;  /* 0x0000003f3f3ff290 */ /* 0x000fe4000fffe03f */
[----:B------:R-:W-:-:S05]  /*7500*/  @!P0 BRA `(.L_x_2867) ;  /* 0x0000020000008947 */ /* 0x000fca0003800000 */
[----:B-1-3--:R-:W-:Y:S02]  /*7510*/  ISETP.GE.AND P1, PT, R104, c[0x0][0x1d4], PT ;  /* 0x0000750068007a0c */ /* 0x00afe40003f26270 */
[C---:B------:R-:W-:Y:S02]  /*7520*/  ISETP.GE.AND P3, PT, R223.reuse, c[0x0][0x1d4], PT ;  /* 0x00007500df007a0c */ /* 0x040fe40003f66270 */
[----:B------:R-:W-:Y:S09]  /*7530*/  ISETP.GE.AND P2, PT, R222, c[0x0][0x1d4], PT ;  /* 0x00007500de007a0c */ /* 0x000ff20003f46270 */
[----:B------:R-:W1:Y:S01]  /*7540*/  @!P1 LDS.128 R12, [R61+0xc000] ;  /* 0x00c000003d0c9984 */ /* 0x000e620000000c00 */
        /* <DEDUP_REMOVED lines=28> */
.L_x_2867:
[----:B-1-3--:R-:W-:Y:S05]  /*7710*/  BSYNC B1 ;  /* 0x0000000000017941 */ /* 0x00afea0003800000 */
.L_x_2862:
[----:B------:R-:W-:Y:S01]  /*7720*/  ISETP.GT.AND P0, PT, R28, R31, PT ;  /* 0x0000001f1c00720c */ /* 0x000fe20003f04270 */
[----:B-----5:R-:W-:Y:S01]  /*7730*/  IMAD R8, R66, c[0x0][0x218], RZ ;  /* 0x0000860042087a24 */ /* 0x020fe200078e02ff */
[C---:B------:R-:W-:Y:S01]  /*7740*/  ISETP.GE.AND P1, PT, R35.reuse, 0x1, PT ;  /* 0x000000012300780c */ /* 0x040fe20003f26270 */
[----:B------:R-:W-:Y:S01]  /*7750*/  BSSY B0, `(.L_x_2884) ;  /* 0x000004a000007945 */ /* 0x000fe20003800000 */
[C---:B--2---:R-:W-:Y:S01]  /*7760*/  IADD3 R3, R35.reuse, 0x1, RZ ;  /* 0x0000000123037810 */ /* 0x044fe20007ffe0ff */
        /* <DEDUP_REMOVED lines=36> */
[----:B------:R2:W3:Y:S01]  /*79b0*/  SHFL.IDX PT, R5, R3, RZ, 0x1c1f ;  /* 0x001c1fff03057589 */ /* 0x0004e200000e0000 */
[----:B------:R-:W-:Y:S04]  /*79c0*/  DEPBAR.LE SB0, 0x2 ;  /* 0x000080800000791a */ /* 0x000fe80000000000 */
[----:B------:R-:W-:Y:S06]  /*79d0*/  BAR.SYNC.DEFER_BLOCKING 0x0 ;  /* 0x0000000000007b1d */ /* 0x000fec0000010000 */
[----:B------:R-:W-:-:S05]  /*79e0*/  @!P0 BRA `(.L_x_2885) ;  /* 0x0000020000008947 */ /* 0x000fca0003800000 */
[----:B-123--:R-:W-:Y:S02]  /*79f0*/  ISETP.GE.AND P1, PT, R104, c[0x0][0x1d4], PT ;  /* 0x0000750068007a0c */ /* 0x00efe40003f26270 */
[C---:B------:R-:W-:Y:S02]  /*7a00*/  ISETP.GE.AND P3, PT, R223.reuse, c[0x0][0x1d4], PT ;  /* 0x00007500df007a0c */ /* 0x040fe40003f66270 */
[----:B------:R-:W-:Y:S09]  /*7a10*/  ISETP.GE.AND P2, PT, R222, c[0x0][0x1d4], PT ;  /* 0x00007500de007a0c */ /* 0x000ff20003f46270 */
        /* <DEDUP_REMOVED lines=29> */
.L_x_2885:
[----:B-123--:R-:W-:Y:S05]  /*7bf0*/  BSYNC B0 ;  /* 0x0000000000007941 */ /* 0x00efea0003800000 */
.L_x_2884:
        /* <DEDUP_REMOVED lines=33> */
.L_x_2861:
[----:B------:R-:W2:Y:S01]  /*7e10*/  LDL R16, [R1+0x4] ;  /* 0x0000040001107983 */ /* 0x000ea20000100800 */
[----:B------:R-:W-:-:S05]  /*7e20*/  IMAD.MOV.U32 R0, RZ, RZ, c[0x0][0x2c4] ;  /* 0x0000b100ff007624 */ /* 0x000fca00078e00ff */
[----:B------:R-:W-:Y:S01]  /*7e30*/  ISETP.NE.AND P3, PT, R0, 0x1, PT ;  /* 0x000000010000780c */ /* 0x000fe20003f65270 */
[----:B------:R-:W-:Y:S01]  /*7e40*/  BSSY B0, `(.L_x_2887) ;  /* 0x0000028000007945 */ /* 0x000fe20003800000 */
[----:B--2---:R-:W-:-:S11]  /*7e50*/  IADD3 R0, R16, 0x7f, RZ ;  /* 0x0000007f10007810 */ /* 0x004fd60007ffe0ff */
[----:B-1----:R-:W-:-:S05]  /*7e60*/  @P3 IMAD.HI.U32 R2, R0, c[0x0][0x2c8], RZ ;  /* 0x0000b20000023a27 */ /* 0x002fca00078e00ff */
[----:B------:R-:W-:-:S05]  /*7e70*/  @P3 SHF.R.U32.HI R0, RZ, c[0x0][0x2cc], R2 ;  /* 0x0000b300ff003a19 */ /* 0x000fca0000011602 */
[----:B------:R-:W-:-:S05]  /*7e80*/  IMAD.IADD R0, R119, 0x1, R0 ;  /* 0x0000000177007824 */ /* 0x000fca00078e0200 */
[----:B------:R-:W-:-:S04]  /*7e90*/  SHF.R.S32.HI R2, RZ, 0x1f, R0 ;  /* 0x0000001fff027819 */ /* 0x000fc80000011400 */
[----:B------:R-:W-:-:S04]  /*7ea0*/  LEA.HI R0, R2, R0, RZ, 0x6 ;  /* 0x0000000002007211 */ /* 0x000fc800078f30ff */
[----:B------:R-:W-:-:S04]  /*7eb0*/  SHF.R.S32.HI R0, RZ, 0x6, R0 ;  /* 0x00000006ff007819 */ /* 0x000fc80000011400 */
[----:B------:R-:W-:-:S04]  /*7ec0*/  IMNMX R6, R118, R0, PT ;  /* 0x0000000076067217 */ /* 0x000fc80003800200 */
[----:B------:R-:W-:Y:S01]  /*7ed0*/  ISETP.GE.AND P0, PT, R6, 0x1, PT ;  /* 0x000000010600780c */ /* 0x000fe20003f06270 */
[----:B------:R-:W-:-:S12]  /*7ee0*/  IMAD.MOV.U32 R0, RZ, RZ, RZ ;  /* 0x000000ffff007224 */ /* 0x000fd800078e00ff */
        /* <DEDUP_REMOVED lines=29> */
.L_x_2888:
[----:B------:R-:W-:Y:S05]  /*80c0*/  BSYNC B0 ;  /* 0x0000000000007941 */ /* 0x000fea0003800000 */
.L_x_2887:
[----:B------:R-:W2:Y:S01]  /*80d0*/  LDL R2, [R1+0x30] ;  /* 0x0000300001027983 */ /* 0x000ea20000100800 */
[----:B------:R-:W-:Y:S01]  /*80e0*/  MOV R17, RZ ;  /* 0x000000ff00117202 */ /* 0x000fe20000000f00 */
[----:B------:R-:W-:Y:S01]  /*80f0*/  IMAD.MOV.U32 R22, RZ, RZ, RZ ;  /* 0x000000ffff167224 */ /* 0x000fe200078e00ff */
        /* <DEDUP_REMOVED lines=54> */
[----:B------:R-:W2:Y:S04]  /*8460*/  LDL R3, [R1+0x14] ;  /* 0x0000140001037983 */ /* 0x000ea80000100800 */
[----:B------:R-:W3:Y:S04]  /*8470*/  LDL R7, [R1+0x18] ;  /* 0x0000180001077983 */ /* 0x000ee80000100800 */
[----:B------:R-:W4:Y:S04]  /*8480*/  LDL R4, [R1+0x8] ;  /* 0x0000080001047983 */ /* 0x000f280000100800 */
[----:B------:R-:W4:Y:S04]  /*8490*/  LDL R5, [R1+0x28] ;  /* 0x0000280001057983 */ /* 0x000f280000100800 */
[----:B------:R-:W4:Y:S01]  /*84a0*/  LDL R8, [R1+0x1c] ;  /* 0x00001c0001087983 */ /* 0x000f220000100800 */
[----:B------:R-:W-:-:S04]  /*84b0*/  ISETP.NE.U32.AND P0, PT, RZ, c[0x0][0x340], PT ;  /* 0x0000d000ff007a0c */ /* 0x000fc80003f05070 */
[----:B------:R-:W-:Y:S02]  /*84c0*/  ISETP.NE.AND.EX P1, PT, RZ, c[0x0][0x344], PT, P0 ;  /* 0x0000d100ff007a0c */ /* 0x000fe40003f25300 */
[----:B------:R-:W-:-:S05]  /*84d0*/  SHF.R.S32.HI R0, RZ, 0x1f, R139 ;  /* 0x0000001fff007819 */ /* 0x000fca000001148b */
[----:B------:R-:W-:-:S04]  /*84e0*/  IMAD R0, R0, c[0x0][0x178], RZ ;  /* 0x00005e0000007a24 */ /* 0x000fc800078e02ff */
[----:B------:R-:W-:Y:S02]  /*84f0*/  IMAD R0, R139, c[0x0][0x17c], R0 ;  /* 0x00005f008b007a24 */ /* 0x000fe400078e0200 */
[----:B--2---:R-:W-:-:S04]  /*8500*/  @P1 IADD3 R2, P0, R3, c[0x0][0x340], RZ ;  /* 0x0000d00003021a10 */ /* 0x004fc80007f1e0ff */
[----:B---3--:R-:W-:-:S05]  /*8510*/  @P1 IADD3.X R3, R7, c[0x0][0x344], RZ, P0, !PT ;  /* 0x0000d10007031a10 */ /* 0x008fca00007fe4ff */
[----:B------:R1:W5:Y:S01]  /*8520*/  @P1 LDG.E R14, [R2.64] ;  /* 0x00000008020e1981 */ /* 0x000362000c1e1900 */
[----:B------:R-:W-:Y:S02]  /*8530*/  ISETP.NE.U32.AND P0, PT, RZ, c[0x0][0x348], PT ;  /* 0x0000d200ff007a0c */ /* 0x000fe40003f05070 */
[----:B----4-:R-:W-:Y:S01]  /*8540*/  LOP3.LUT R15, R4, 0xffff, RZ, 0xc0, !PT ;  /* 0x0000ffff040f7812 */ /* 0x010fe200078ec0ff */
[----:B------:R-:W-:Y:S01]  /*8550*/  IMAD.IADD R4, R230, 0x1, R16 ;  /* 0x00000001e6047824 */ /* 0x000fe200078e0210 */
[----:B------:R-:W-:Y:S02]  /*8560*/  ISETP.NE.AND.EX P0, PT, RZ, c[0x0][0x34c], PT, P0 ;  /* 0x0000d300ff007a0c */ /* 0x000fe40003f05300 */
[----:B------:R-:W-:Y:S01]  /*8570*/  ISETP.GE.AND P5, PT, R216, c[0x0][0x198], PT ;  /* 0x00006600d8007a0c */ /* 0x000fe20003fa6270 */
[----:B------:R-:W-:Y:S01]  /*8580*/  @P3 IMAD.HI.U32 R7, R4, c[0x0][0x2c8], RZ ;  /* 0x0000b20004073a27 */ /* 0x000fe200078e00ff */
[----:B------:R-:W-:Y:S02]  /*8590*/  SEL R6, R5, RZ, !P0 ;  /* 0x000000ff05067207 */ /* 0x000fe40004000000 */
[----:B------:R-:W-:-:S02]  /*85a0*/  SEL R5, R8, RZ, !P0 ;  /* 0x000000ff08057207 */ /* 0x000fc40004000000 */
        /* <DEDUP_REMOVED lines=8> */
[C---:B------:R-:W-:Y:S01]  /*8630*/  IMAD.WIDE.U32 R2, R15.reuse, c[0x0][0x1b8], R2 ;  /* 0x00006e000f027a25 */ /* 0x040fe200078e0002 */
[----:B------:R-:W-:Y:S02]  /*8640*/  ISETP.GE.AND P3, PT, R218, c[0x0][0x198], PT ;  /* 0x00006600da007a0c */ /* 0x000fe40003f66270 */
        /* <DEDUP_REMOVED lines=15> */
[----:B------:R-:W-:-:S03]  /*8740*/  IMAD.IADD R5, R250, 0x1, R16 ;  /* 0x00000001fa057824 */ /* 0x000fc600078e0210 */
[----:B------:R-:W-:-:S04]  /*8750*/  IADD3 R0, R3, R0, RZ ;  /* 0x0000000003007210 */ /* 0x000fc80007ffe0ff */
[----:B------:R-:W-:Y:S02]  /*8760*/  LEA.HI.X R12, R2, c[0x0][0x164], R0, 0x1, P0 ;  /* 0x00005900020c7a11 */ /* 0x000fe400000f0c00 */
[----:B------:R-:W-:Y:S01]  /*8770*/  @!P1 MOV R14, R8 ;  /* 0x00000008000e9202 */ /* 0x000fe20000000f00 */
[----:B------:R-:W-:Y:S05]  /*8780*/  BRA.DIV ~URZ, `(.L_x_2890) ;  /* 0x00016aa27f007947 */ /* 0x000fea000b800000 */
[----:B------:R1:W2:Y:S02]  /*8790*/  SHFL.IDX PT, R4, R12, RZ, 0x181f ;  /* 0x00181fff0c047589 */ /* 0x0002a400000e0000 */
.L_x_3052:
[----:B------:R-:W-:Y:S05]  /*87a0*/  BRA.DIV ~URZ, `(.L_x_2891) ;  /* 0x00016af27f007947 */ /* 0x000fea000b800000 */
[----:B------:R3:W4:Y:S02]  /*87b0*/  SHFL.IDX PT, R0, R13, RZ, 0x181f ;  /* 0x00181fff0d007589 */ /* 0x00072400000e0000 */
.L_x_3053:
        /* <DEDUP_REMOVED lines=16> */
.L_x_2893:
[----:B------:R-:W-:Y:S05]  /*88c0*/  BSYNC B0 ;  /* 0x0000000000007941 */ /* 0x000fea0003800000 */
.L_x_2892:
[----:B------:R-:W-:Y:S05]  /*88d0*/  BRA.DIV ~URZ, `(.L_x_2894) ;  /* 0x00016a327f007947 */ /* 0x000fea000b800000 */
[----:B--2---:R2:W1:Y:S04]  /*88e0*/  SHFL.IDX PT, R4, R12, 0x1, 0x181f ;  /* 0x00381f000c047f89 */ /* 0x00446800000e0000 */
[----:B----4-:R2:W4:Y:S02]  /*88f0*/  SHFL.IDX PT, R0, R13, 0x1, 0x181f ;  /* 0x00381f000d007f89 */ /* 0x01052400000e0000 */
.L_x_3054:
        /* <DEDUP_REMOVED lines=16> */
.L_x_2896:
[----:B------:R-:W-:Y:S05]  /*8a00*/  BSYNC B0 ;  /* 0x0000000000007941 */ /* 0x000fea0003800000 */
.L_x_2895:
[----:B------:R-:W-:Y:S05]  /*8a10*/  BRA.DIV ~URZ, `(.L_x_2897) ;  /* 0x000169c27f007947 */ /* 0x000fea000b800000 */
[----:B-1----:R1:W2:Y:S02]  /*8a20*/  SHFL.IDX PT, R4, R12, 0x2, 0x181f ;  /* 0x00581f000c047f89 */ /* 0x0022a400000e0000 */
.L_x_3055:
[----:B------:R-:W-:Y:S05]  /*8a30*/  BRA.DIV ~URZ, `(.L_x_2898) ;  /* 0x00016a127f007947 */ /* 0x000fea000b800000 */
[----:B----4-:R4:W1:Y:S02]  /*8a40*/  SHFL.IDX PT, R0, R13, 0x2, 0x181f ;  /* 0x00581f000d007f89 */ /* 0x01086400000e0000 */
.L_x_3056:
        /* <DEDUP_REMOVED lines=16> */
.L_x_2900:
[----:B------:R-:W-:Y:S05]  /*8b50*/  BSYNC B0 ;  /* 0x0000000000007941 */ /* 0x000fea0003800000 */
.L_x_2899:
[----:B------:R-:W-:Y:S05]  /*8b60*/  BRA.DIV ~URZ, `(.L_x_2901) ;  /* 0x000169527f007947 */ /* 0x000fea000b800000 */
[----:B--2---:R2:W3:Y:S04]  /*8b70*/  SHFL.IDX PT, R4, R12, 0x3, 0x181f ;  /* 0x00781f000c047f89 */ /* 0x0044e800000e0000 */
[----:B-1----:R2:W1:Y:S02]  /*8b80*/  SHFL.IDX PT, R0, R13, 0x3, 0x181f ;  /* 0x00781f000d007f89 */ /* 0x00246400000e0000 */
.L_x_3057:
[----:B------:R-:W-:Y:S01]  /*8b90*/  IADD3 R2, R5, 0x60, RZ ;  /* 0x0000006005027810 */ /* 0x000fe20007ffe0ff */
[----:B-----5:R-:W-:-:S03]  /*8ba0*/  IMAD.WIDE.U32 R238, R14, c[0x0][0x2b0], RZ ;  /* 0x0000ac000eee7a25 */ /* 0x020fc600078e00ff */
[----:B------:R-:W-:-:S13]  /*8bb0*/  ISETP.GE.AND P0, PT, R2, R52, PT ;  /* 0x000000340200720c */ /* 0x000fda0003f06270 */
        /* <DEDUP_REMOVED lines=44> */
[----:B------:R-:W-:-:S04]  /*8e80*/  IMAD.WIDE.U32 R2, R204, c[0x0][0x1e0], RZ ;  /* 0x00007800cc027a25 */ /* 0x000fc800078e00ff */
[----:B------:R-:W-:Y:S02]  /*8e90*/  IMAD R97, R106, -0x40, R248 ;  /* 0xffffffc06a617824 */ /* 0x000fe400078e02f8 */
        /* <DEDUP_REMOVED lines=8> */
[----:B------:R-:W-:-:S04]  /*8f20*/  IMAD R0, R204, c[0x0][0x1e4], R0 ;  /* 0x00007900cc007a24 */ /* 0x000fc800078e0200 */
[----:B------:R-:W-:Y:S02]  /*8f30*/  IMAD.IADD R3, R3, 0x1, R0 ;  /* 0x0000000103037824 */ /* 0x000fe400078e0200 */
[----:B------:R-:W-:Y:S02]  /*8f40*/  @P1 ISETP.GE.AND P5, PT, R215, c[0x0][0x1d4], PT ;  /* 0x00007500d7001a0c */ /* 0x000fe40003fa6270 */
[----:B------:R-:W-:Y:S02]  /*8f50*/  @P1 ISETP.GE.AND P4, PT, R218, c[0x0][0x1d4], PT ;  /* 0x00007500da001a0c */ /* 0x000fe40003f86270 */
[----:B---3--:R-:W-:Y:S01]  /*8f60*/  SHF.R.S32.HI R7, RZ, 0x1f, R190 ;  /* 0x0000001fff077819 */ /* 0x008fe200000114be */
[----:B------:R-:W-:-:S04]  /*8f70*/  IMAD.WIDE.U32 R2, R190, c[0x0][0x1f0], R2 ;  /* 0x00007c00be027a25 */ /* 0x000fc800078e0002 */
[C---:B------:R-:W-:Y:S02]  /*8f80*/  IMAD R0, R7.reuse, c[0x0][0x1f0], RZ ;  /* 0x00007c0007007a24 */ /* 0x040fe400078e02ff */
[----:B------:R-:W-:Y:S02]  /*8f90*/  IMAD R7, R7, c[0x0][0x218], RZ ;  /* 0x0000860007077a24 */ /* 0x000fe400078e02ff */
[----:B------:R-:W-:Y:S01]  /*8fa0*/  IMAD R5, R190, c[0x0][0x1f4], R0 ;  /* 0x00007d00be057a24 */ /* 0x000fe200078e0200 */
[----:B------:R-:W-:Y:S01]  /*8fb0*/  IADD3 R0, P0, R2, R236, RZ ;  /* 0x000000ec02007210 */ /* 0x000fe20007f1e0ff */
[----:B--2-4-:R-:W-:-:S03]  /*8fc0*/  IMAD R13, R190, c[0x0][0x21c], R7 ;  /* 0x00008700be0d7a24 */ /* 0x014fc600078e0207 */
[----:B------:R-:W-:Y:S01]  /*8fd0*/  IADD3.X R2, R235, R3, R5, P0, !PT ;  /* 0x00000003eb027210 */ /* 0x000fe200007fe405 */
[----:B------:R-:W-:Y:S01]  /*8fe0*/  IMAD R5, R204, c[0x0][0x20c], R4 ;  /* 0x00008300cc057a24 */ /* 0x000fe200078e0204 */
[----:B------:R-:W-:-:S04]  /*8ff0*/  LEA R6, P0, R0, c[0x0][0x1c8], 0x1 ;  /* 0x0000720000067a11 */ /* 0x000fc800078008ff */
[----:B------:R-:W-:Y:S01]  /*9000*/  LEA.HI.X R12, R0, c[0x0][0x1cc], R2, 0x1, P0 ;  /* 0x00007300000c7a11 */ /* 0x000fe200000f0c02 */
[----:B------:R-:W-:Y:S01]  /*9010*/  IMAD.WIDE.U32 R2, R204, c[0x0][0x208], RZ ;  /* 0x00008200cc027a25 */ /* 0x000fe200078e00ff */
[----:B------:R-:W1:Y:S01]  /*9020*/  SHFL.IDX PT, R0, R6, RZ, 0x181f ;  /* 0x00181fff06007589 */ /* 0x000e6200000e0000 */
[----:B------:R-:W-:Y:S02]  /*9030*/  @P1 ISETP.GE.AND P0, PT, R216, c[0x0][0x1d4], PT ;  /* 0x00007500d8001a0c */ /* 0x000fe40003f06270 */
[----:B------:R-:W-:Y:S01]  /*9040*/  IMAD.IADD R3, R3, 0x1, R5 ;  /* 0x0000000103037824 */ /* 0x000fe200078e0205 */
[----:B------:R-:W2:Y:S03]  /*9050*/  SHFL.IDX PT, R8, R12, RZ, 0x181f ;  /* 0x00181fff0c087589 */ /* 0x000ea600000e0000 */
[----:B------:R-:W-:Y:S01]  /*9060*/  IMAD.WIDE.U32 R2, R190, c[0x0][0x218], R2 ;  /* 0x00008600be027a25 */ /* 0x000fe200078e0002 */
[----:B------:R3:W4:Y:S04]  /*9070*/  SHFL.IDX PT, R9, R6, 0x1, 0x181f ;  /* 0x00381f0006097f89 */ /* 0x00072800000e0000 */
[----:B------:R-:W5:Y:S01]  /*9080*/  SHFL.IDX PT, R12, R12, 0x1, 0x181f ;  /* 0x00381f000c0c7f89 */ /* 0x000f6200000e0000 */
[----:B-1----:R-:W-:-:S04]  /*9090*/  @P1 LEA R4, P2, R216, R0, 0x1 ;  /* 0x00000000d8041211 */ /* 0x002fc800078408ff */
[----:B--2---:R-:W-:-:S05]  /*90a0*/  @P1 LEA.HI.X R5, R216, R8, R217, 0x1, P2 ;  /* 0x00000008d8051211 */ /* 0x004fca00010f0cd9 */
[----:B------:R1:W-:Y:S01]  /*90b0*/  @P1 LDGSTS.E.BYPASS.LTC128B.128 [R144+0xc100], [R4.64], !P0 ;  /* 0x0c10000004901fae */ /* 0x0003e2000c101d48 */
[----:B---3--:R-:W-:-:S04]  /*90c0*/  @P1 LEA R6, P0, R215, R0, 0x1 ;  /* 0x00000000d7061211 */ /* 0x008fc800078008ff */
[----:B------:R-:W-:Y:S02]  /*90d0*/  @P1 LEA.HI.X R7, R215, R8, R229, 0x1, P0 ;  /* 0x00000008d7071211 */ /* 0x000fe400000f0ce5 */
[----:B------:R-:W-:-:S03]  /*90e0*/  ISETP.GE.AND P0, PT, R14, 0x21, PT ;  /* 0x000000210e00780c */ /* 0x000fc60003f06270 */
[----:B------:R4:W-:Y:S01]  /*90f0*/  @P1 LDGSTS.E.BYPASS.LTC128B.128 [R144+0xe100], [R6.64], !P5 ;  /* 0x0e10000006901fae */ /* 0x0009e2000e901d48 */
[----:B-1----:R-:W-:Y:S02]  /*9100*/  @P1 LEA R4, P3, R218, R0, 0x1 ;  /* 0x00000000da041211 */ /* 0x002fe400078608ff */
[----:B------:R-:W-:Y:S02]  /*9110*/  IADD3 R0, P2, R2, R240, RZ ;  /* 0x000000f002007210 */ /* 0x000fe40007f5e0ff */
[----:B------:R-:W-:Y:S02]  /*9120*/  @P1 LEA.HI.X R5, R218, R8, R228, 0x1, P3 ;  /* 0x00000008da051211 */ /* 0x000fe400018f0ce4 */
[----:B------:R-:W-:Y:S02]  /*9130*/  IADD3.X R2, R246, R3, R13, P2, !PT ;  /* 0x00000003f6027210 */ /* 0x000fe400017fe40d */
[----:B------:R-:W-:Y:S01]  /*9140*/  LEA R15, P2, R0, c[0x0][0x1f8], 0x1 ;  /* 0x00007e00000f7a11 */ /* 0x000fe200078408ff */
[----:B------:R1:W-:Y:S01]  /*9150*/  @P1 LDGSTS.E.BYPASS.LTC128B.128 [R144+0x10100], [R4.64], !P4 ;  /* 0x1010000004901fae */ /* 0x0003e2000e101d48 */
[----:B----4-:R-:W-:-:S02]  /*9160*/  @P0 LEA R6, P1, R216, R9, 0x1 ;  /* 0x00000009d8060211 */ /* 0x010fc400078208ff */
[----:B------:R-:W-:Y:S01]  /*9170*/  LEA.HI.X R17, R0, c[0x0][0x1fc], R2, 0x1, P2 ;  /* 0x00007f0000117a11 */ /* 0x000fe200010f0c02 */
[----:B------:R-:W2:Y:S01]  /*9180*/  SHFL.IDX PT, R8, R15, RZ, 0x181f ;  /* 0x00181fff0f087589 */ /* 0x000ea200000e0000 */
[C---:B------:R-:W-:Y:S02]  /*9190*/  @P0 ISETP.GE.AND P4, PT, R216.reuse, c[0x0][0x1d4], PT ;  /* 0x00007500d8000a0c */ /* 0x040fe40003f86270 */
[C---:B------:R-:W-:Y:S01]  /*91a0*/  @P0 ISETP.GE.AND P3, PT, R215.reuse, c[0x0][0x1d4], PT ;  /* 0x00007500d7000a0c */ /* 0x040fe20003f66270 */
[----:B------:R-:W3:Y:S01]  /*91b0*/  SHFL.IDX PT, R13, R17, RZ, 0x181f ;  /* 0x00181fff110d7589 */ /* 0x000ee200000e0000 */
[----:B-----5:R-:W-:Y:S02]  /*91c0*/  @P0 LEA.HI.X R7, R216, R12, R217, 0x1, P1 ;  /* 0x0000000cd8070211 */ /* 0x020fe400008f0cd9 */
[----:B------:R-:W-:Y:S01]  /*91d0*/  @P0 ISETP.GE.AND P2, PT, R218, c[0x0][0x1d4], PT ;  /* 0x00007500da000a0c */ /* 0x000fe20003f46270 */
[----:B------:R4:W5:Y:S06]  /*91e0*/  SHFL.IDX PT, R0, R15, 0x1, 0x181f ;  /* 0x00381f000f007f89 */ /* 0x00096c00000e0000 */
[----:B------:R5:W-:Y:S01]  /*91f0*/  @P0 LDGSTS.E.BYPASS.LTC128B.128 [R144+0xd100], [R6.64], !P4 ;  /* 0x0d10000006900fae */ /* 0x000be2000e101d48 */
[----:B------:R-:W-:-:S02]  /*9200*/  ISETP.GE.AND P4, PT, R215, c[0x0][0x1d4], PT ;  /* 0x00007500d7007a0c */ /* 0x000fc40003f86270 */
[----:B-1----:R-:W-:-:S04]  /*9210*/  @P0 LEA R4, P1, R215, R9, 0x1 ;  /* 0x00000009d7040211 */ /* 0x002fc800078208ff */
[-C--:B------:R-:W-:Y:S02]  /*9220*/  @P0 LEA.HI.X R5, R215, R12.reuse, R229, 0x1, P1 ;  /* 0x0000000cd7050211 */ /* 0x080fe400008f0ce5 */
[----:B------:R-:W-:Y:S01]  /*9230*/  @P0 LEA R2, P1, R218, R9, 0x1 ;  /* 0x00000009da020211 */ /* 0x000fe200078208ff */
[----:B----4-:R-:W-:Y:S02]  /*9240*/  IMAD.SHL.U32 R15, R216, 0x2, RZ ;  /* 0x00000002d80f7824 */ /* 0x010fe400078e00ff */
        /* <DEDUP_REMOVED lines=10> */
[----:B------:R-:W-:Y:S02]  /*92f0*/  ISETP.GT.AND P4, PT, R106, R225, PT ;  /* 0x000000e16a00720c */ /* 0x000fe40003f84270 */
[----:B--2---:R-:W-:Y:S01]  /*9300*/  IADD3 R4, P0, R8, R15, RZ ;  /* 0x0000000f08047210 */ /* 0x004fe20007f1e0ff */
[----:B-1----:R-:W-:-:S04]  /*9310*/  IMAD.SHL.U32 R17, R215, 0x2, RZ ;  /* 0x00000002d7117824 */ /* 0x002fc800078e00ff */
[----:B---3--:R-:W-:Y:S01]  /*9320*/  IMAD.X R5, R13, 0x1, R16, P0 ;  /* 0x000000010d057824 */ /* 0x008fe200000e0610 */
[----:B----4-:R-:W-:-:S04]  /*9330*/  IADD3 R2, P0, R8, R17, RZ ;  /* 0x0000001108027210 */ /* 0x010fc80007f1e0ff */
[----:B------:R1:W-:Y:S01]  /*9340*/  LDGSTS.E.BYPASS.LTC128B.128 [R144+0x100], [R4.64], !P2 ;  /* 0x0010000004907fae */ /* 0x0003e2000d101d48 */
[----:B------:R-:W-:Y:S01]  /*9350*/  ISETP.GE.AND P2, PT, R218, c[0x0][0x1d4], PT ;  /* 0x00007500da007a0c */ /* 0x000fe20003f46270 */
[----:B------:R-:W-:Y:S01]  /*9360*/  IMAD.X R3, R13, 0x1, R20, P0 ;  /* 0x000000010d037824 */ /* 0x000fe200000e0614 */
[----:B-----5:R-:W-:Y:S02]  /*9370*/  IADD3 R6, P0, R0, R15, RZ ;  /* 0x0000000f00067210 */ /* 0x020fe40007f1e0ff */
[----:B------:R-:W-:Y:S02]  /*9380*/  ISETP.LT.OR P5, PT, R14, 0x1, P2 ;  /* 0x000000010e00780c */ /* 0x000fe400017a1670 */
[----:B------:R2:W-:Y:S01]  /*9390*/  LDGSTS.E.BYPASS.LTC128B.128 [R144+0x2100], [R2.64], !P1 ;  /* 0x0210000002907fae */ /* 0x0005e2000c901d48 */
[----:B------:R-:W-:Y:S01]  /*93a0*/  IADD3 R8, P1, R8, R19, RZ ;  /* 0x0000001308087210 */ /* 0x000fe20007f3e0ff */
[----:B------:R-:W-:-:S04]  /*93b0*/  IMAD.X R7, R12, 0x1, R16, P0 ;  /* 0x000000010c077824 */ /* 0x000fc800000e0610 */
[----:B------:R-:W-:Y:S01]  /*93c0*/  IMAD.X R9, R13, 0x1, R18, P1 ;  /* 0x000000010d097824 */ /* 0x000fe200008e0612 */
[----:B------:R-:W-:-:S04]  /*93d0*/  ISETP.LT.OR P1, PT, R14, 0x21, P2 ;  /* 0x000000210e00780c */ /* 0x000fc80001721670 */
[----:B------:R3:W-:Y:S04]  /*93e0*/  LDGSTS.E.BYPASS.LTC128B.128 [R144+0x4100], [R8.64], !P5 ;  /* 0x0410000008907fae */ /* 0x0007e8000e901d48 */
[----:B------:R3:W-:Y:S01]  /*93f0*/  LDGSTS.E.BYPASS.LTC128B.128 [R144+0x1100], [R6.64], !P6 ;  /* 0x0110000006907fae */ /* 0x0007e2000f101d48 */
[----:B------:R-:W-:Y:S02]  /*9400*/  ISETP.GT.AND P6, PT, R230, 0x3f, PT ;  /* 0x0000003fe600780c */ /* 0x000fe40003fc4270 */
[----:B-1----:R-:W-:-:S05]  /*9410*/  IADD3 R4, P0, R0, R17, RZ ;  /* 0x0000001100047210 */ /* 0x002fca0007f1e0ff */
[----:B------:R-:W-:Y:S01]  /*9420*/  IMAD.X R5, R12, 0x1, R20, P0 ;  /* 0x000000010c057824 */ /* 0x000fe200000e0614 */
[----:B--2---:R-:W-:-:S04]  /*9430*/  IADD3 R2, P0, R0, R19, RZ ;  /* 0x0000001300027210 */ /* 0x004fc80007f1e0ff */
[----:B------:R3:W-:Y:S01]  /*9440*/  LDGSTS.E.BYPASS.LTC128B.128 [R144+0x3100], [R4.64], !P3 ;  /* 0x0310000004907fae */ /* 0x0007e2000d901d48 */
[----:B------:R-:W-:-:S05]  /*9450*/  IMAD.X R3, R12, 0x1, R18, P0 ;  /* 0x000000010c037824 */ /* 0x000fca00000e0612 */
[----:B------:R3:W-:Y:S04]  /*9460*/  LDGSTS.E.BYPASS.LTC128B.128 [R144+0x5100], [R2.64], !P1 ;  /* 0x0510000002907fae */ /* 0x0007e8000c901d48 */
[----:B------:R-:W0:Y:S01]  /*9470*/  LDGDEPBAR ;  /* 0x00000000000079af */ /* 0x000e220000000000 */
[----:B------:R-:W-:Y:S05]  /*9480*/  @!P4 BRA `(.L_x_2903) ;  /* 0x000004600000c947 */ /* 0x000fea0003800000 */
[----:B------:R-:W-:Y:S01]  /*9490*/  ISETP.NE.AND P2, PT, R21, 0x1, PT ;  /* 0x000000011500780c */ /* 0x000fe20003f45270 */
[----:B---3--:R-:W-:Y:S02]  /*94a0*/  IMAD R2, R106, 0x40, R247 ;  /* 0x000000406a027824 */ /* 0x008fe400078e02f7 */
        /* <DEDUP_REMOVED lines=27> */
.L_x_3058:
        /* <DEDUP_REMOVED lines=20> */
.L_x_3059:
        /* <DEDUP_REMOVED lines=21> */
.L_x_2903:
[----:B------:R-:W-:Y:S05]  /*98f0*/  BSYNC B0 ;  /* 0x0000000000007941 */ /* 0x000fea0003800000 */
.L_x_2902:
[----:B------:R-:W-:Y:S01]  /*9900*/  ISETP.LT.AND P0, PT, RZ, c[0x0][0x27c], PT ;  /* 0x00009f00ff007a0c */ /* 0x000fe20003f01270 */
[----:B------:R-:W0:Y:S01]  /*9910*/  LDGDEPBAR ;  /* 0x00000000000079af */ /* 0x000e220000000000 */
[----:B------:R-:W-:Y:S11]  /*9920*/  BSSY B2, `(.L_x_2906) ;  /* 0x0000701000027945 */ /* 0x000ff60003800000 */
[----:B------:R-:W-:Y:S05]  /*9930*/  @P0 BRA `(.L_x_2907) ;  /* 0x0000002000000947 */ /* 0x000fea0003800000 */
[----:B------:R-:W-:-:S04]  /*9940*/  DEPBAR.LE SB0, 0x3 ;  /* 0x000080c00000791a */ /* 0x000fc80000000000 */
[----:B------:R-:W-:Y:S05]  /*9950*/  BRA `(.L_x_2908) ;  /* 0x00006fd000007947 */ /* 0x000fea0003800000 */
.L_x_2907:
[----:B-1-3--:R-:W2:Y:S01]  /*9960*/  LDL R2, [R1+0x4] ;  /* 0x0000040001027983 */ /* 0x00aea20000100800 */
[----:B------:R-:W-:Y:S01]  /*9970*/  ULDC.U8 UR4, c[0x0][0x298] ;  /* 0x0000a60000047ab9 */ /* 0x000fe20000000000 */
[----:B------:R-:W-:Y:S01]  /*9980*/  SHF.R.S32.HI R0, RZ, 0x1f, R138 ;  /* 0x0000001fff007819 */ /* 0x000fe2000001148a */
[----:B------:R-:W-:Y:S01]  /*9990*/  IMAD.WIDE.U32 R4, R138, c[0x0][0x280], RZ ;  /* 0x0000a0008a047a25 */ /* 0x000fe200078e00ff */
[----:B------:R-:W-:Y:S02]  /*99a0*/  ISETP.NE.AND P0, PT, RZ, UR4, PT ;  /* 0x00000004ff007c0c */ /* 0x000fe4000bf05270 */
[----:B--2---:R-:W-:Y:S01]  /*99b0*/  IADD3 R35, R226, R2, RZ ;  /* 0x00000002e2237210 */ /* 0x004fe20007ffe0ff */
        /* <DEDUP_REMOVED lines=9> */
[----:B------:R-:W-:Y:S02]  /*9a50*/  IMAD.MOV.U32 R8, RZ, RZ, c[0x0][0x2c4] ;  /* 0x0000b100ff087624 */ /* 0x000fe400078e00ff */
[----:B------:R-:W-:Y:S01]  /*9a60*/  IMAD.MOV.U32 R5, RZ, RZ, R7 ;  /* 0x000000ffff057224 */ /* 0x000fe200078e0007 */
[----:B------:R-:W-:Y:S01]  /*9a70*/  MOV R7, R6 ;  /* 0x0000000600077202 */ /* 0x000fe20000000f00 */
[----:B------:R-:W-:Y:S01]  /*9a80*/  IMAD.MOV.U32 R6, RZ, RZ, R2 ;  /* 0x000000ffff067224 */ /* 0x000fe200078e0002 */
[----:B------:R-:W-:-:S13]  /*9a90*/  ISETP.NE.AND P1, PT, R8, 0x1, PT ;  /* 0x000000010800780c */ /* 0x000fda0003f25270 */
[----:B------:R-:W-:-:S05]  /*9aa0*/  @P1 IMAD.HI.U32 R3, R0, c[0x0][0x2c8], RZ ;  /* 0x0000b20000031a27 */ /* 0x000fca00078e00ff */
[----:B------:R-:W-:-:S04]  /*9ab0*/  @P1 SHF.R.U32.HI R0, RZ, c[0x0][0x2cc], R3 ;  /* 0x0000b300ff001a19 */ /* 0x000fc80000011603 */
[----:B------:R-:W-:Y:S01]  /*9ac0*/  SHF.R.S32.HI R3, RZ, 0x1f, R0 ;  /* 0x0000001fff037819 */ /* 0x000fe20000011400 */
[----:B------:R-:W-:-:S04]  /*9ad0*/  IMAD.WIDE.U32 R4, R0, c[0x0][0x280], R4 ;  /* 0x0000a00000047a25 */ /* 0x000fc800078e0004 */
[C---:B------:R-:W-:Y:S01]  /*9ae0*/  IMAD R9, R3.reuse, c[0x0][0x280], RZ ;  /* 0x0000a00003097a24 */ /* 0x040fe200078e02ff */
[----:B------:R-:W-:Y:S01]  /*9af0*/  LEA R43, P1, R4, c[0x0][0x270], 0x1 ;  /* 0x00009c00042b7a11 */ /* 0x000fe200078208ff */
[----:B------:R-:W-:Y:S02]  /*9b00*/  IMAD R8, R3, c[0x0][0x290], RZ ;  /* 0x0000a40003087a24 */ /* 0x000fe400078e02ff */
[----:B------:R-:W-:-:S04]  /*9b10*/  IMAD.WIDE.U32 R2, R0, c[0x0][0x290], R6 ;  /* 0x0000a40000027a25 */ /* 0x000fc800078e0006 */
[----:B------:R-:W-:Y:S01]  /*9b20*/  IMAD R6, R0, c[0x0][0x284], R9 ;  /* 0x0000a10000067a24 */ /* 0x000fe200078e0209 */
[----:B------:R-:W-:Y:S01]  /*9b30*/  LEA R48, P0, R2, c[0x0][0x288], 0x1 ;  /* 0x0000a20002307a11 */ /* 0x000fe200078008ff */
[----:B------:R-:W-:-:S03]  /*9b40*/  IMAD R0, R0, c[0x0][0x294], R8 ;  /* 0x0000a50000007a24 */ /* 0x000fc600078e0208 */
[----:B------:R-:W-:Y:S02]  /*9b50*/  IADD3 R6, R5, R6, RZ ;  /* 0x0000000605067210 */ /* 0x000fe40007ffe0ff */
[----:B------:R-:W-:Y:S02]  /*9b60*/  IADD3 R0, R3, R0, RZ ;  /* 0x0000000003007210 */ /* 0x000fe40007ffe0ff */
[----:B------:R-:W-:Y:S02]  /*9b70*/  LEA.HI.X R42, R4, c[0x0][0x274], R6, 0x1, P1 ;  /* 0x00009d00042a7a11 */ /* 0x000fe400008f0c06 */
[----:B------:R-:W-:Y:S01]  /*9b80*/  LEA.HI.X R13, R2, c[0x0][0x28c], R0, 0x1, P0 ;  /* 0x0000a300020d7a11 */ /* 0x000fe200000f0c00 */
[----:B------:R-:W-:Y:S05]  /*9b90*/  BRA.DIV ~URZ, `(.L_x_2910) ;  /* 0x00015ca27f007947 */ /* 0x000fea000b800000 */
[----:B------:R1:W2:Y:S02]  /*9ba0*/  SHFL.IDX PT, R5, R42, RZ, 0x1c1f ;  /* 0x001c1fff2a057589 */ /* 0x0002a400000e0000 */
.L_x_3060:
[----:B------:R-:W-:Y:S05]  /*9bb0*/  BRA.DIV ~URZ, `(.L_x_2911) ;  /* 0x00015cf27f007947 */ /* 0x000fea000b800000 */
[----:B------:R3:W4:Y:S04]  /*9bc0*/  SHFL.IDX PT, R4, R43, RZ, 0x1c1f ;  /* 0x001c1fff2b047589 */ /* 0x00072800000e0000 */
[----:B------:R3:W1:Y:S04]  /*9bd0*/  SHFL.IDX PT, R12, R13, RZ, 0x1c1f ;  /* 0x001c1fff0d0c7589 */ /* 0x00066800000e0000 */
[----:B------:R3:W2:Y:S02]  /*9be0*/  SHFL.IDX PT, R0, R48, RZ, 0x1c1f ;  /* 0x001c1fff30007589 */ /* 0x0006a400000e0000 */
.L_x_3061:
        /* <DEDUP_REMOVED lines=16> */
[----:B---3--:R-:W3:Y:S04]  /*9cf0*/  LDL R3, [R1+0x48] ;  /* 0x0000480001037983 */ /* 0x008ee80000100800 */
[----:B----4-:R-:W4:Y:S04]  /*9d00*/  LDL R15, [R1+0x44] ;  /* 0x00004400010f7983 */ /* 0x010f280000100800 */
[----:B--2---:R-:W2:Y:S01]  /*9d10*/  LDL R14, [R1+0x40] ;  /* 0x00004000010e7983 */ /* 0x004ea20000100800 */
[----:B------:R-:W-:-:S02]  /*9d20*/  ISETP.GE.AND P0, PT, R149, c[0x0][0x27c], PT ;  /* 0x00009f0095007a0c */ /* 0x000fc40003f06270 */
[----:B------:R-:W-:Y:S01]  /*9d30*/  ISETP.GE.AND P1, PT, R146, c[0x0][0x27c], PT ;  /* 0x00009f0092007a0c */ /* 0x000fe20003f26270 */
[----:B------:R-:W2:Y:S04]  /*9d40*/  LDL R9, [R1+0x3c] ;  /* 0x00003c0001097983 */ /* 0x000ea80000100800 */
[----:B------:R-:W2:Y:S06]  /*9d50*/  LDL R32, [R1+0x38] ;  /* 0x0000380001207983 */ /* 0x000eac0000100800 */
[----:B------:R-:W-:-:S05]  /*9d60*/  @!P0 IMAD.SHL.U32 R2, R149, 0x2, RZ ;  /* 0x0000000295028824 */ /* 0x000fca00078e00ff */
[----:B------:R-:W-:Y:S01]  /*9d70*/  @!P0 IADD3 R6, P2, R4, R2, RZ ;  /* 0x0000000204068210 */ /* 0x000fe20007f5e0ff */
[----:B------:R-:W-:Y:S01]  /*9d80*/  CS2R R22, SRZ ;  /* 0x0000000000167805 */ /* 0x000fe2000001ff00 */
[----:B------:R-:W-:Y:S01]  /*9d90*/  CS2R R24, SRZ ;  /* 0x0000000000187805 */ /* 0x000fe2000001ff00 */
[----:B------:R-:W-:Y:S01]  /*9da0*/  @!P1 IMAD.SHL.U32 R8, R146, 0x2, RZ ;  /* 0x0000000292089824 */ /* 0x000fe200078e00ff */
        /* <DEDUP_REMOVED lines=8> */
[----:B---3--:R-:W-:-:S05]  /*9e30*/  @!P0 SHF.L.U64.HI R3, R149, 0x1, R3 ;  /* 0x0000000195038819 */ /* 0x008fca0000010203 */
[----:B------:R-:W-:Y:S01]  /*9e40*/  @!P0 IMAD.X R7, R5, 0x1, R3, P2 ;  /* 0x0000000105078824 */ /* 0x000fe200010e0603 */
[----:B------:R-:W-:-:S04]  /*9e50*/  @!P0 IADD3 R2, P2, R0, R2, RZ ;  /* 0x0000000200028210 */ /* 0x000fc80007f5e0ff */
[----:B------:R3:W5:Y:S01]  /*9e60*/  @!P0 LD.E.64 R22, [R6.64] ;  /* 0x0000000806168980 */ /* 0x000762000c101b00 */
[----:B-1----:R-:W-:-:S05]  /*9e70*/  @!P0 IMAD.X R3, R12, 0x1, R3, P2 ;  /* 0x000000010c038824 */ /* 0x002fca00010e0603 */
[----:B------:R4:W5:Y:S01]  /*9e80*/  @!P0 LD.E.64 R24, [R2.64] ;  /* 0x0000000802188980 */ /* 0x000962000c101b00 */
[----:B------:R-:W-:Y:S02]  /*9e90*/  ISETP.GE.AND P0, PT, R148, c[0x0][0x27c], PT ;  /* 0x00009f0094007a0c */ /* 0x000fe40003f06270 */
[----:B---3--:R-:W-:Y:S02]  /*9ea0*/  @!P1 IADD3 R6, P2, R4, R8, RZ ;  /* 0x0000000804069210 */ /* 0x008fe40007f5e0ff */
[----:B----4-:R-:W-:-:S05]  /*9eb0*/  @!P1 SHF.L.U64.HI R3, R146, 0x1, R15 ;  /* 0x0000000192039819 */ /* 0x010fca000001020f */
[----:B------:R-:W-:Y:S01]  /*9ec0*/  @!P1 IMAD.X R7, R5, 0x1, R3, P2 ;  /* 0x0000000105079824 */ /* 0x000fe200010e0603 */
[----:B------:R-:W-:-:S03]  /*9ed0*/  @!P1 IADD3 R2, P2, R0, R8, RZ ;  /* 0x0000000800029210 */ /* 0x000fc60007f5e0ff */
[----:B------:R-:W-:Y:S01]  /*9ee0*/  @!P0 IMAD.SHL.U32 R8, R148, 0x2, RZ ;  /* 0x0000000294088824 */ /* 0x000fe200078e00ff */
[----:B------:R1:W5:Y:S01]  /*9ef0*/  @!P1 LD.E.64 R26, [R6.64] ;  /* 0x00000008061a9980 */ /* 0x000362000c101b00 */
[----:B------:R-:W-:Y:S01]  /*9f00*/  @!P1 IMAD.X R3, R12, 0x1, R3, P2 ;  /* 0x000000010c039824 */ /* 0x000fe200010e0603 */
[----:B------:R-:W-:-:S04]  /*9f10*/  ISETP.GE.AND P2, PT, R145, c[0x0][0x27c], PT ;  /* 0x00009f0091007a0c */ /* 0x000fc80003f46270 */
[----:B------:R2:W5:Y:S01]  /*9f20*/  @!P1 LD.E.64 R28, [R2.64] ;  /* 0x00000008021c9980 */ /* 0x000562000c101b00 */
[----:B-1----:R-:W-:Y:S02]  /*9f30*/  @!P0 IADD3 R6, P1, R4, R8, RZ ;  /* 0x0000000804068210 */ /* 0x002fe40007f3e0ff */
[----:B--2---:R-:W-:-:S05]  /*9f40*/  @!P0 SHF.L.U64.HI R3, R148, 0x1, R14 ;  /* 0x0000000194038819 */ /* 0x004fca000001020e */
[----:B------:R-:W-:Y:S01]  /*9f50*/  @!P0 IMAD.X R7, R5, 0x1, R3, P1 ;  /* 0x0000000105078824 */ /* 0x000fe200008e0603 */
[----:B------:R-:W-:Y:S01]  /*9f60*/  @!P0 IADD3 R2, P1, R0, R8, RZ ;  /* 0x0000000800028210 */ /* 0x000fe20007f3e0ff */
[----:B------:R-:W-:-:S03]  /*9f70*/  @!P2 IMAD.SHL.U32 R8, R145, 0x2, RZ ;  /* 0x000000029108a824 */ /* 0x000fc600078e00ff */
[----:B------:R1:W5:Y:S01]  /*9f80*/  @!P0 LD.E.64 R30, [R6.64] ;  /* 0x00000008061e8980 */ /* 0x000362000c101b00 */
[----:B------:R-:W-:Y:S01]  /*9f90*/  @!P0 IMAD.X R3, R12, 0x1, R3, P1 ;  /* 0x000000010c038824 */ /* 0x000fe200008e0603 */
[----:B------:R-:W-:-:S04]  /*9fa0*/  ISETP.GE.AND P1, PT, R110, c[0x0][0x27c], PT ;  /* 0x00009f006e007a0c */ /* 0x000fc80003f26270 */
[----:B------:R2:W5:Y:S01]  /*9fb0*/  @!P0 LD.E.64 R36, [R2.64] ;  /* 0x0000000802248980 */ /* 0x000562000c101b00 */
[-C--:B------:R-:W-:Y:S02]  /*9fc0*/  @!P2 IADD3 R14, P0, R0, R8.reuse, RZ ;  /* 0x00000008000ea210 */ /* 0x080fe40007f1e0ff */
[----:B------:R-:W-:Y:S02]  /*9fd0*/  @!P2 IADD3 R16, P3, R4, R8, RZ ;  /* 0x000000080410a210 */ /* 0x000fe40007f7e0ff */
[----:B-1----:R-:W-:-:S05]  /*9fe0*/  @!P2 SHF.L.U64.HI R6, R145, 0x1, R9 ;  /* 0x000000019106a819 */ /* 0x002fca0000010209 */
[----:B------:R-:W-:Y:S01]  /*9ff0*/  @!P2 IMAD.X R15, R12, 0x1, R6, P0 ;  /* 0x000000010c0fa824 */ /* 0x000fe200000e0606 */
[----:B------:R-:W-:Y:S01]  /*a000*/  ISETP.GE.AND P0, PT, R147, c[0x0][0x27c], PT ;  /* 0x00009f0093007a0c */ /* 0x000fe20003f06270 */
[----:B--2---:R-:W-:Y:S02]  /*a010*/  @!P1 IMAD.MOV.U32 R2, RZ, RZ, R4 ;  /* 0x000000ffff029224 */ /* 0x004fe400078e0004 */
[----:B------:R-:W-:Y:S02]  /*a020*/  @!P1 IMAD.MOV.U32 R3, RZ, RZ, R5 ;  /* 0x000000ffff039224 */ /* 0x000fe400078e0005 */
[----:B------:R-:W-:Y:S02]  /*a030*/  @!P1 IMAD.MOV.U32 R18, RZ, RZ, R0 ;  /* 0x000000ffff129224 */ /* 0x000fe400078e0000 */
[----:B------:R-:W-:Y:S01]  /*a040*/  @!P1 IMAD.MOV.U32 R19, RZ, RZ, R12 ;  /* 0x000000ffff139224 */ /* 0x000fe200078e000c */
[----:B------:R-:W-:Y:S01]  /*a050*/  CS2R R8, SRZ ;  /* 0x0000000000087805 */ /* 0x000fe2000001ff00 */
[----:B------:R-:W-:Y:S01]  /*a060*/  @!P2 IMAD.X R17, R5, 0x1, R6, P3 ;  /* 0x000000010511a824 */ /* 0x000fe200018e0606 */
[----:B------:R1:W5:Y:S01]  /*a070*/  @!P2 LD.E.64 R40, [R14.64] ;  /* 0x000000080e28a980 */ /* 0x000362000c101b00 */
[----:B------:R-:W-:Y:S01]  /*a080*/  CS2R R6, SRZ ;  /* 0x0000000000067805 */ /* 0x000fe2000001ff00 */
[----:B------:R-:W-:-:S02]  /*a090*/  @!P1 IMAD.WIDE R20, R110, 0x2, R2 ;  /* 0x000000026e149825 */ /* 0x000fc400078e0202 */
[----:B------:R1:W5:Y:S02]  /*a0a0*/  @!P2 LD.E.64 R38, [R16.64] ;  /* 0x000000081026a980 */ /* 0x000364000c101b00 */
[----:B------:R-:W-:Y:S01]  /*a0b0*/  @!P1 IMAD.WIDE R18, R110, 0x2, R18 ;  /* 0x000000026e129825 */ /* 0x000fe200078e0212 */
[C---:B------:R-:W-:Y:S01]  /*a0c0*/  @!P0 SHF.L.U64.HI R3, R147.reuse, 0x1, R32 ;  /* 0x0000000193038819 */ /* 0x040fe20000010220 */
[----:B------:R1:W5:Y:S02]  /*a0d0*/  @!P1 LD.E.64 R8, [R20.64] ;  /* 0x0000000814089980 */ /* 0x000364000c101b00 */
[----:B------:R-:W-:Y:S02]  /*a0e0*/  @!P0 IMAD.SHL.U32 R2, R147, 0x2, RZ ;  /* 0x0000000293028824 */ /* 0x000fe400078e00ff */
[----:B------:R1:W5:Y:S03]  /*a0f0*/  @!P1 LD.E.64 R6, [R18.64] ;  /* 0x0000000812069980 */ /* 0x000366000c101b00 */
[----:B------:R-:W-:-:S05]  /*a100*/  @!P0 IADD3 R4, P1, R4, R2, RZ ;  /* 0x0000000204048210 */ /* 0x000fca0007f3e0ff */
[----:B------:R-:W-:Y:S01]  /*a110*/  @!P0 IMAD.X R5, R5, 0x1, R3, P1 ;  /* 0x0000000105058824 */ /* 0x000fe200008e0603 */
[----:B------:R-:W-:-:S04]  /*a120*/  @!P0 IADD3 R2, P1, R0, R2, RZ ;  /* 0x0000000200028210 */ /* 0x000fc80007f3e0ff */
[----:B------:R1:W5:Y:S01]  /*a130*/  @!P0 LD.E.64 R44, [R4.64] ;  /* 0x00000008042c8980 */ /* 0x000362000c101b00 */
[----:B------:R-:W-:-:S05]  /*a140*/  @!P0 IMAD.X R3, R12, 0x1, R3, P1 ;  /* 0x000000010c038824 */ /* 0x000fca00008e0603 */
[----:B------:R1:W5:Y:S03]  /*a150*/  @!P0 LD.E.64 R46, [R2.64] ;  /* 0x00000008022e8980 */ /* 0x000366000c101b00 */
.L_x_2913:
[----:B------:R-:W-:Y:S05]  /*a160*/  BSYNC B0 ;  /* 0x0000000000007941 */ /* 0x000fea0003800000 */
.L_x_2912:
[----:B-1--45:R-:W-:Y:S01]  /*a170*/  IMAD.MOV.U32 R4, RZ, RZ, R44 ;  /* 0x000000ffff047224 */ /* 0x032fe200078e002c */
[----:B--2---:R-:W-:Y:S01]  /*a180*/  MOV R0, R39 ;  /* 0x0000002700007202 */ /* 0x004fe20000000f00 */
[----:B------:R-:W-:Y:S02]  /*a190*/  IMAD.MOV.U32 R3, RZ, RZ, R45 ;  /* 0x000000ffff037224 */ /* 0x000fe400078e002d */
        /* <DEDUP_REMOVED lines=38> */
.L_x_3062:
[----:B------:R-:W-:Y:S01]  /*a400*/  IADD3 R2, R35, 0x40, RZ ;  /* 0x0000004023027810 */ /* 0x000fe20007ffe0ff */
[----:B------:R-:W-:Y:S01]  /*a410*/  BSSY B0, `(.L_x_2915) ;  /* 0x0000055000007945 */ /* 0x000fe20003800000 */
[----:B------:R-:W-:Y:S01]  /*a420*/  CS2R R62, SRZ ;  /* 0x00000000003e7805 */ /* 0x000fe2000001ff00 */
[----:B------:R-:W-:Y:S01]  /*a430*/  CS2R R56, SRZ ;  /* 0x0000000000387805 */ /* 0x000fe2000001ff00 */
[----:B------:R-:W-:Y:S01]  /*a440*/  ISETP.GE.AND P0, PT, R2, R52, PT ;  /* 0x000000340200720c */ /* 0x000fe20003f06270 */
        /* <DEDUP_REMOVED lines=8> */
[----:B------:R-:W-:-:S04]  /*a4d0*/  CS2R R34, SRZ ;  /* 0x0000000000227805 */ /* 0x000fc8000001ff00 */
[----:B------:R-:W-:Y:S05]  /*a4e0*/  @P0 BRA `(.L_x_2916) ;  /* 0x0000047000000947 */ /* 0x000fea0003800000 */
[----:B------:R-:W3:Y:S04]  /*a4f0*/  LDL R3, [R1+0x48] ;  /* 0x0000480001037983 */ /* 0x000ee80000100800 */
[----:B----4-:R-:W4:Y:S04]  /*a500*/  LDL R18, [R1+0x44] ;  /* 0x0000440001127983 */ /* 0x010f280000100800 */
[----:B--2---:R-:W2:Y:S01]  /*a510*/  LDL R17, [R1+0x40] ;  /* 0x0000400001117983 */ /* 0x004ea20000100800 */
[C---:B------:R-:W-:Y:S02]  /*a520*/  ISETP.GE.AND P0, PT, R149.reuse, c[0x0][0x27c], PT ;  /* 0x00009f0095007a0c */ /* 0x040fe40003f06270 */
        /* <DEDUP_REMOVED lines=21> */
[----:B------:R-:W-:-:S05]  /*a680*/  @!P0 IMAD.X R3, R12, 0x1, R3, P2 ;  /* 0x000000010c038824 */ /* 0x000fca00010e0603 */
[----:B------:R4:W5:Y:S01]  /*a690*/  @!P0 LD.E.64 R48, [R2.64] ;  /* 0x0000000802308980 */ /* 0x000962000c101b00 */
[----:B------:R-:W-:Y:S02]  /*a6a0*/  ISETP.GE.AND P0, PT, R148, c[0x0][0x27c], PT ;  /* 0x00009f0094007a0c */ /* 0x000fe40003f06270 */
[----:B-1----:R-:W-:Y:S02]  /*a6b0*/  @!P1 IADD3 R14, P2, R4, R13, RZ ;  /* 0x0000000d040e9210 */ /* 0x002fe40007f5e0ff */
        /* <DEDUP_REMOVED lines=15> */
[----:B------:R-:W-:Y:S02]  /*a7b0*/  @!P2 SHF.L.U64.HI R13, R145, 0x1, R16 ;  /* 0x00000001910da819 */ /* 0x000fe40000010210 */
[----:B------:R-:W-:Y:S02]  /*a7c0*/  ISETP.GE.AND P1, PT, R110, c[0x0][0x27c], PT ;  /* 0x00009f006e007a0c */ /* 0x000fe40003f26270 */
[----:B------:R2:W5:Y:S01]  /*a7d0*/  @!P0 LD.E.64 R58, [R2.64] ;  /* 0x00000008023a8980 */ /* 0x000562000c101b00 */
[-C--:B------:R-:W-:Y:S02]  /*a7e0*/  @!P2 IADD3 R16, P3, R4, R18.reuse, RZ ;  /* 0x000000120410a210 */ /* 0x080fe40007f7e0ff */
[----:B-1----:R-:W-:-:S05]  /*a7f0*/  @!P2 IADD3 R14, P0, R0, R18, RZ ;  /* 0x00000012000ea210 */ /* 0x002fca0007f1e0ff */
[----:B------:R-:W-:Y:S01]  /*a800*/  @!P2 IMAD.X R15, R12, 0x1, R13, P0 ;  /* 0x000000010c0fa824 */ /* 0x000fe200000e060d */
[----:B------:R-:W-:Y:S02]  /*a810*/  ISETP.GE.AND P0, PT, R147, c[0x0][0x27c], PT ;  /* 0x00009f0093007a0c */ /* 0x000fe40003f06270 */
[----:B--2---:R-:W-:Y:S02]  /*a820*/  @!P1 IMAD.MOV.U32 R2, RZ, RZ, R4 ;  /* 0x000000ffff029224 */ /* 0x004fe400078e0004 */
[----:B------:R-:W-:Y:S02]  /*a830*/  @!P1 IMAD.MOV.U32 R3, RZ, RZ, R5 ;  /* 0x000000ffff039224 */ /* 0x000fe400078e0005 */
[----:B------:R-:W-:Y:S02]  /*a840*/  @!P1 IMAD.MOV.U32 R18, RZ, RZ, R0 ;  /* 0x000000ffff129224 */ /* 0x000fe400078e0000 */
[----:B------:R-:W-:Y:S02]  /*a850*/  @!P1 IMAD.MOV.U32 R19, RZ, RZ, R12 ;  /* 0x000000ffff139224 */ /* 0x000fe400078e000c */
[----:B------:R-:W-:-:S04]  /*a860*/  @!P1 IMAD.WIDE R20, R110, 0x2, R2 ;  /* 0x000000026e149825 */ /* 0x000fc800078e0202 */
[----:B------:R-:W-:Y:S01]  /*a870*/  @!P1 IMAD.WIDE R18, R110, 0x2, R18 ;  /* 0x000000026e129825 */ /* 0x000fe200078e0212 */
[----:B------:R1:W5:Y:S03]  /*a880*/  @!P1 LD.E.64 R32, [R20.64] ;  /* 0x0000000814209980 */ /* 0x000366000c101b00 */
[C---:B------:R-:W-:Y:S01]  /*a890*/  @!P0 IMAD.SHL.U32 R2, R147.reuse, 0x2, RZ ;  /* 0x0000000293028824 */ /* 0x040fe200078e00ff */
[----:B------:R1:W5:Y:S01]  /*a8a0*/  @!P1 LD.E.64 R34, [R18.64] ;  /* 0x0000000812229980 */ /* 0x000362000c101b00 */
[----:B------:R-:W-:-:S03]  /*a8b0*/  @!P0 SHF.L.U64.HI R3, R147, 0x1, R60 ;  /* 0x0000000193038819 */ /* 0x000fc6000001023c */
[----:B------:R-:W-:Y:S01]  /*a8c0*/  @!P0 IADD3 R4, P1, R4, R2, RZ ;  /* 0x0000000204048210 */ /* 0x000fe20007f3e0ff */
[----:B------:R-:W-:-:S04]  /*a8d0*/  @!P2 IMAD.X R17, R5, 0x1, R13, P3 ;  /* 0x000000010511a824 */ /* 0x000fc800018e060d */
[--C-:B------:R-:W-:Y:S01]  /*a8e0*/  @!P0 IMAD.X R5, R5, 0x1, R3.reuse, P1 ;  /* 0x0000000105058824 */ /* 0x100fe200008e0603 */
[----:B------:R-:W-:Y:S01]  /*a8f0*/  @!P0 IADD3 R2, P1, R0, R2, RZ ;  /* 0x0000000200028210 */ /* 0x000fe20007f3e0ff */
[----:B------:R-:W-:Y:S01]  /*a900*/  CS2R R60, SRZ ;  /* 0x00000000003c7805 */ /* 0x000fe2000001ff00 */
[----:B------:R1:W5:Y:S03]  /*a910*/  @!P2 LD.E.64 R62, [R16.64] ;  /* 0x00000008103ea980 */ /* 0x000366000c101b00 */
[----:B------:R-:W-:Y:S01]  /*a920*/  @!P0 IMAD.X R3, R12, 0x1, R3, P1 ;  /* 0x000000010c038824 */ /* 0x000fe200008e0603 */
[----:B------:R1:W5:Y:S04]  /*a930*/  @!P0 LD.E.64 R66, [R4.64] ;  /* 0x0000000804428980 */ /* 0x000368000c101b00 */
[----:B------:R1:W5:Y:S04]  /*a940*/  @!P2 LD.E.64 R60, [R14.64] ;  /* 0x000000080e3ca980 */ /* 0x000368000c101b00 */
[----:B------:R1:W5:Y:S02]  /*a950*/  @!P0 LD.E.64 R64, [R2.64] ;  /* 0x0000000802408980 */ /* 0x000364000c101b00 */
.L_x_2916:
[----:B------:R-:W-:Y:S05]  /*a960*/  BSYNC B0 ;  /* 0x0000000000007941 */ /* 0x000fea0003800000 */
.L_x_2915:
[----:B------:R-:W3:Y:S04]  /*a970*/  LDL R12, [R1+0x4] ;  /* 0x00000400010c7983 */ /* 0x000ee80000100800 */
[----:B-12---:R-:W2:Y:S01]  /*a980*/  LDL R5, [R1+0x10] ;  /* 0x0000100001057983 */ /* 0x006ea20000100800 */
[----:B----45:R-:W-:Y:S01]  /*a990*/  IMAD.MOV.U32 R4, RZ, RZ, R66 ;  /* 0x000000ffff047224 */ /* 0x030fe200078e0042 */
[----:B------:R-:W-:-:S04]  /*a9a0*/  DEPBAR.LE SB0, 0x3 ;  /* 0x000080c00000791a */ /* 0x000fc80000000000 */
[----:B------:R-:W-:Y:S01]  /*a9b0*/  IMAD.MOV.U32 R3, RZ, RZ, R67 ;  /* 0x000000ffff037224 */ /* 0x000fe200078e0043 */
[----:B------:R-:W-:Y:S01]  /*a9c0*/  WARPSYNC 0xffffffff ;  /* 0xffffffff00007948 */ /* 0x000fe20003800000 */
[----:B------:R-:W-:Y:S01]  /*a9d0*/  IMAD.MOV.U32 R2, RZ, RZ, R62 ;  /* 0x000000ffff027224 */ /* 0x000fe200078e003e */
[----:B------:R-:W-:Y:S01]  /*a9e0*/  BSSY B1, `(.L_x_2917) ;  /* 0x0000159000017945 */ /* 0x000fe20003800000 */
[----:B------:R-:W-:Y:S01]  /*a9f0*/  IMAD.MOV.U32 R0, RZ, RZ, R63 ;  /* 0x000000ffff007224 */ /* 0x000fe200078e003f */
[----:B------:R-:W-:Y:S01]  /*aa00*/  PRMT R90, R3, 0x5410, R4 ;  /* 0x00005410035a7816 */ /* 0x000fe20000000004 */
        /* <DEDUP_REMOVED lines=24> */
[----:B------:R-:W-:-:S04]  /*ab90*/  MOV R4, R49 ;  /* 0x0000003100047202 */ /* 0x000fc80000000f00 */
[----:B------:R-:W-:Y:S01]  /*aba0*/  PRMT R83, R0, 0x5410, R2 ;  /* 0x0000541000537816 */ /* 0x000fe20000000002 */
[----:B------:R-:W-:Y:S01]  /*abb0*/  IMAD.MOV.U32 R2, RZ, RZ, R48 ;  /* 0x000000ffff027224 */ /* 0x000fe200078e0030 */
[----:B------:R-:W-:-:S04]  /*abc0*/  LOP3.LUT R0, R232, 0x18, R104, 0xf8, !PT ;  /* 0x00000018e8007812 */ /* 0x000fc800078ef868 */
[----:B------:R-:W-:Y:S02]  /*abd0*/  LOP3.LUT R0, R151, R0, R150, 0xf6, !PT ;  /* 0x0000000097007212 */ /* 0x000fe400078ef696 */
[----:B------:R-:W-:Y:S01]  /*abe0*/  PRMT R80, R80, 0x5410, R2 ;  /* 0x0000541050507816 */ /* 0x000fe20000000002 */
[----:B------:R-:W-:Y:S02]  /*abf0*/  IMAD.MOV.U32 R2, RZ, RZ, R34 ;  /* 0x000000ffff027224 */ /* 0x000fe400078e0022 */
[----:B------:R-:W-:Y:S01]  /*ac00*/  IMAD.SHL.U32 R17, R0, 0x2, RZ ;  /* 0x0000000200117824 */ /* 0x000fe200078e00ff */
[----:B------:R-:W-:Y:S01]  /*ac10*/  PRMT R80, R4, 0x7610, R80 ;  /* 0x0000761004507816 */ /* 0x000fe20000000050 */
[----:B------:R-:W-:-:S03]  /*ac20*/  IMAD.MOV.U32 R0, RZ, RZ, R35 ;  /* 0x000000ffff007224 */ /* 0x000fc600078e0023 */
[----:B------:R-:W-:Y:S02]  /*ac30*/  IADD3 R19, R17, 0x18140, RZ ;  /* 0x0001814011137810 */ /* 0x000fe40007ffe0ff */
[----:B------:R-:W-:Y:S01]  /*ac40*/  PRMT R76, R0, 0x5410, R2 ;  /* 0x00005410004c7816 */ /* 0x000fe20000000002 */
[----:B------:R-:W-:Y:S01]  /*ac50*/  BAR.SYNC.DEFER_BLOCKING 0x0 ;  /* 0x0000000000007b1d */ /* 0x000fe20000010000 */
[----:B---3--:R-:W-:Y:S01]  /*ac60*/  IMAD.IADD R3, R52, 0x1, -R12 ;  /* 0x0000000134037824 */ /* 0x008fe200078e0a0c */
[----:B--2---:R-:W-:-:S04]  /*ac70*/  LOP3.LUT P0, RZ, R5, 0x4, RZ, 0xc0, !PT ;  /* 0x0000000405ff7812 */ /* 0x004fc8000780c0ff */
[----:B------:R-:W-:Y:S02]  /*ac80*/  IMNMX R52, R3, 0x80, PT ;  /* 0x0000008003347817 */ /* 0x000fe40003800200 */
[----:B------:R-:W-:Y:S02]  /*ac90*/  IADD3 R3, R17, 0x18100, RZ ;  /* 0x0001810011037810 */ /* 0x000fe40007ffe0ff */
[----:B------:R-:W-:-:S05]  /*aca0*/  ISETP.GE.AND P1, PT, R226, R52, PT ;  /* 0x00000034e200720c */ /* 0x000fca0003f26270 */
[----:B------:R-:W-:-:S08]  /*acb0*/  @P0 IADD3 R19, R3, -0x40, RZ ;  /* 0xffffffc003130810 */ /* 0x000fd00007ffe0ff */
[----:B------:R-:W-:Y:S05]  /*acc0*/  @P1 BRA `(.L_x_2918) ;  /* 0x000012a000001947 */ /* 0x000fea0003800000 */
[----:B------:R-:W-:Y:S01]  /*acd0*/  ISETP.GE.AND P0, PT, R110, c[0x0][0x27c], PT ;  /* 0x00009f006e007a0c */ /* 0x000fe20003f06270 */
[----:B------:R-:W-:-:S12]  /*ace0*/  BSSY B0, `(.L_x_2919) ;  /* 0x0000030000007945 */ /* 0x000fd80003800000 */
[----:B------:R-:W-:Y:S05]  /*acf0*/  @P0 BRA `(.L_x_2920) ;  /* 0x000002e000000947 */ /* 0x000fea0003800000 */
[----:B------:R-:W1:Y:S01]  /*ad00*/  LDS.128 R12, [R17+0x18100] ;  /* 0x01810000110c7984 */ /* 0x000e620000000c00 */
[----:B------:R-:W-:Y:S02]  /*ad10*/  SHF.R.U32.HI R0, RZ, 0x10, R9 ;  /* 0x00000010ff007819 */ /* 0x000fe40000011609 */
[--C-:B------:R-:W-:Y:S02]  /*ad20*/  SHF.R.U32.HI R2, RZ, 0x10, R7.reuse ;  /* 0x00000010ff027819 */ /* 0x100fe40000011607 */
[----:B------:R-:W-:Y:S02]  /*ad30*/  SHF.R.U64 R4, R6, 0x10, R7 ;  /* 0x0000001006047819 */ /* 0x000fe40000001207 */
[----:B------:R-:W-:Y:S02]  /*ad40*/  PRMT R6, R68, 0x5410, R0 ;  /* 0x0000541044067816 */ /* 0x000fe40000000000 */
[----:B------:R-:W-:Y:S02]  /*ad50*/  PRMT R0, R53, 0x5410, R2 ;  /* 0x0000541035007816 */ /* 0x000fe40000000002 */
[----:B------:R-:W-:-:S02]  /*ad60*/  SHF.R.U64 R3, R8, 0x10, R9 ;  /* 0x0000001008037819 */ /* 0x000fc40000001209 */
[C---:B------:R-:W-:Y:S01]  /*ad70*/  LOP3.LUT R21, R0.reuse, 0xffff0000, RZ, 0xc0, !PT ;  /* 0xffff000000157812 */ /* 0x040fe200078ec0ff */
[----:B------:R-:W-:Y:S01]  /*ad80*/  IMAD.U32 R18, R0, 0x10000, RZ ;  /* 0x0001000000127824 */ /* 0x000fe200078e00ff */
[----:B------:R-:W-:Y:S02]  /*ad90*/  PRMT R8, R53, 0x5432, R4 ;  /* 0x0000543235087816 */ /* 0x000fe40000000004 */
[----:B------:R-:W-:Y:S02]  /*ada0*/  LOP3.LUT R20, R6, 0xffff0000, RZ, 0xc0, !PT ;  /* 0xffff000006147812 */ /* 0x000fe400078ec0ff */
[----:B------:R-:W-:Y:S01]  /*adb0*/  PRMT R9, R68, 0x5432, R3 ;  /* 0x0000543244097816 */ /* 0x000fe20000000003 */
[C---:B-1----:R-:W-:Y:S01]  /*adc0*/  IMAD.U32 R16, R14.reuse, 0x10000, RZ ;  /* 0x000100000e107824 */ /* 0x042fe200078e00ff */
[----:B------:R-:W-:Y:S01]  /*add0*/  LOP3.LUT R7, R14, 0xffff0000, RZ, 0xc0, !PT ;  /* 0xffff00000e077812 */ /* 0x000fe200078ec0ff */
[C---:B------:R-:W-:Y:S01]  /*ade0*/  IMAD.U32 R14, R15.reuse, 0x10000, RZ ;  /* 0x000100000f0e7824 */ /* 0x040fe200078e00ff */
[----:B------:R-:W-:Y:S01]  /*adf0*/  LOP3.LUT R2, R15, 0xffff0000, RZ, 0xc0, !PT ;  /* 0xffff00000f027812 */ /* 0x000fe200078ec0ff */
[----:B------:R-:W-:Y:S01]  /*ae00*/  IMAD.U32 R15, R6, 0x10000, RZ ;  /* 0x00010000060f7824 */ /* 0x000fe200078e00ff */
[----:B------:R-:W-:-:S02]  /*ae10*/  SHF.L.U32 R5, R12, 0x10, RZ ;  /* 0x000000100c057819 */ /* 0x000fc400000006ff */
[----:B------:R-:W-:Y:S01]  /*ae20*/  LOP3.LUT R4, R12, 0xffff0000, RZ, 0xc0, !PT ;  /* 0xffff00000c047812 */ /* 0x000fe200078ec0ff */
[-C--:B------:R-:W-:Y:S01]  /*ae30*/  FMUL.FTZ R12, R7, R18.reuse ;  /* 0x00000012070c7220 */ /* 0x080fe20000410000 */
[----:B------:R-:W-:Y:S01]  /*ae40*/  SHF.L.U32 R3, R13, 0x10, RZ ;  /* 0x000000100d037819 */ /* 0x000fe200000006ff */
[----:B------:R-:W-:Y:S01]  /*ae50*/  FMUL.FTZ R7, R7, R15 ;  /* 0x0000000f07077220 */ /* 0x000fe20000410000 */
[----:B------:R-:W-:Y:S01]  /*ae60*/  LOP3.LUT R0, R13, 0xffff0000, RZ, 0xc0, !PT ;  /* 0xffff00000d007812 */ /* 0x000fe200078ec0ff */
[----:B------:R-:W-:Y:S02]  /*ae70*/  FMUL.FTZ R6, R2, R21 ;  /* 0x0000001502067220 */ /* 0x000fe40000410000 */
[C---:B------:R-:W-:Y:S02]  /*ae80*/  FFMA.FTZ R15, R16.reuse, R15, -R12 ;  /* 0x0000000f100f7223 */ /* 0x040fe4000001080c */
[----:B------:R-:W-:Y:S01]  /*ae90*/  FFMA.FTZ R13, R16, R18, R7 ;  /* 0x00000012100d7223 */ /* 0x000fe20000010007 */
[C---:B------:R-:W-:Y:S01]  /*aea0*/  SHF.L.U32 R16, R9.reuse, 0x10, RZ ;  /* 0x0000001009107819 */ /* 0x040fe200000006ff */
[-C--:B------:R-:W-:Y:S01]  /*aeb0*/  FMUL.FTZ R2, R2, R20.reuse ;  /* 0x0000001402027220 */ /* 0x080fe20000410000 */
[----:B------:R-:W-:Y:S01]  /*aec0*/  LOP3.LUT R9, R9, 0xffff0000, RZ, 0xc0, !PT ;  /* 0xffff000009097812 */ /* 0x000fe200078ec0ff */
[----:B------:R-:W-:Y:S01]  /*aed0*/  FFMA.FTZ R12, R14, R20, -R6 ;  /* 0x000000140e0c7223 */ /* 0x000fe20000010806 */
[C---:B------:R-:W-:Y:S01]  /*aee0*/  LOP3.LUT R20, R8.reuse, 0xffff0000, RZ, 0xc0, !PT ;  /* 0xffff000008147812 */ /* 0x040fe200078ec0ff */
[----:B------:R-:W-:-:S02]  /*aef0*/  IMAD.U32 R18, R8, 0x10000, RZ ;  /* 0x0001000008127824 */ /* 0x000fc400078e00ff */
[----:B------:R-:W-:Y:S02]  /*af00*/  FFMA.FTZ R7, R14, R21, R2 ;  /* 0x000000150e077223 */ /* 0x000fe40000010002 */
[----:B------:R-:W-:Y:S02]  /*af10*/  FMUL.FTZ R6, R4, R18 ;  /* 0x0000001204067220 */ /* 0x000fe40000410000 */
[----:B------:R-:W-:Y:S01]  /*af20*/  FMUL.FTZ R2, R0, R20 ;  /* 0x0000001400027220 */ /* 0x000fe20000410000 */
[----:B------:R-:W-:Y:S01]  /*af30*/  F2FP.BF16.PACK_AB R7, R7, R12 ;  /* 0x0000000c0707723e */ /* 0x000fe200000010ff */
[-C--:B------:R-:W-:Y:S02]  /*af40*/  FMUL.FTZ R4, R4, R16.reuse ;  /* 0x0000001004047220 */ /* 0x080fe40000410000 */
[----:B------:R-:W-:Y:S02]  /*af50*/  FMUL.FTZ R0, R0, R9 ;  /* 0x0000000900007220 */ /* 0x000fe40000410000 */
[----:B------:R-:W-:Y:S01]  /*af60*/  FFMA.FTZ R8, R5, R16, -R6 ;  /* 0x0000001005087223 */ /* 0x000fe20000010806 */
[----:B------:R-:W-:Y:S01]  /*af70*/  F2FP.BF16.PACK_AB R6, R13, R15 ;  /* 0x0000000f0d06723e */ /* 0x000fe200000010ff */
[----:B------:R-:W-:-:S02]  /*af80*/  FFMA.FTZ R4, R5, R18, R4 ;  /* 0x0000001205047223 */ /* 0x000fc40000010004 */
[C---:B------:R-:W-:Y:S02]  /*af90*/  FFMA.FTZ R2, R3.reuse, R9, -R2 ;  /* 0x0000000903027223 */ /* 0x040fe40000010802 */
[----:B------:R-:W-:Y:S01]  /*afa0*/  FFMA.FTZ R0, R3, R20, R0 ;  /* 0x0000001403007223 */ /* 0x000fe20000010000 */
[----:B------:R-:W-:-:S04]  /*afb0*/  F2FP.BF16.PACK_AB R4, R4, R8 ;  /* 0x000000080404723e */ /* 0x000fc800000010ff */
[----:B------:R-:W-:-:S05]  /*afc0*/  F2FP.BF16.PACK_AB R5, R0, R2 ;  /* 0x000000020005723e */ /* 0x000fca00000010ff */
[----:B------:R1:W-:Y:S02]  /*afd0*/  STS.128 [R17+0x18100], R4 ;  /* 0x0181000411007388 */ /* 0x0003e40000000c00 */
.L_x_2920:
[----:B------:R-:W-:Y:S05]  /*afe0*/  BSYNC B0 ;  /* 0x0000000000007941 */ /* 0x000fea0003800000 */
.L_x_2919:
[----:B------:R-:W-:Y:S01]  /*aff0*/  ISETP.GE.AND P0, PT, R149, c[0x0][0x27c], PT ;  /* 0x00009f0095007a0c */ /* 0x000fe20003f06270 */
[----:B------:R-:W-:-:S12]  /*b000*/  BSSY B0, `(.L_x_2921) ;  /* 0x0000030000007945 */ /* 0x000fd80003800000 */
[----:B------:R-:W-:Y:S05]  /*b010*/  @P0 BRA `(.L_x_2922) ;  /* 0x000002e000000947 */ /* 0x000fea0003800000 */
[----:B-1----:R-:W1:Y:S01]  /*b020*/  LDS.128 R4, [R19] ;  /* 0x0000000013047984 */ /* 0x002e620000000c00 */
        /* <DEDUP_REMOVED lines=44> */
[----:B------:R1:W-:Y:S02]  /*b2f0*/  STS.128 [R19], R4 ;  /* 0x0000000413007388 */ /* 0x0003e40000000c00 */
.L_x_2922:
[----:B------:R-:W-:Y:S05]  /*b300*/  BSYNC B0 ;  /* 0x0000000000007941 */ /* 0x000fea0003800000 */
.L_x_2921:
        /* <DEDUP_REMOVED lines=49> */
.L_x_2924:
[----:B------:R-:W-:Y:S05]  /*b620*/  BSYNC B0 ;  /* 0x0000000000007941 */ /* 0x000fea0003800000 */
.L_x_2923:
        /* <DEDUP_REMOVED lines=49> */
.L_x_2926:
[----:B------:R-:W-:Y:S05]  /*b940*/  BSYNC B0 ;  /* 0x0000000000007941 */ /* 0x000fea0003800000 */
.L_x_2925:
        /* <DEDUP_REMOVED lines=49> */
.L_x_2928:
[----:B------:R-:W-:Y:S05]  /*bc60*/  BSYNC B0 ;  /* 0x0000000000007941 */ /* 0x000fea0003800000 */
.L_x_2927:
        /* <DEDUP_REMOVED lines=48> */
.L_x_2918:
[----:B------:R-:W-:Y:S05]  /*bf70*/  BSYNC B1 ;  /* 0x0000000000017941 */ /* 0x000fea0003800000 */
.L_x_2917:
        /* <DEDUP_REMOVED lines=52> */
.L_x_2930:
[----:B------:R-:W-:Y:S05]  /*c2c0*/  BSYNC B0 ;  /* 0x0000000000007941 */ /* 0x000fea0003800000 */
.L_x_2929:
        /* <DEDUP_REMOVED lines=49> */
.L_x_2932:
[----:B------:R-:W-:Y:S05]  /*c5e0*/  BSYNC B0 ;  /* 0x0000000000007941 */ /* 0x000fea0003800000 */
.L_x_2931:
        /* <DEDUP_REMOVED lines=49> */
.L_x_2934:
[----:B------:R-:W-:Y:S05]  /*c900*/  BSYNC B0 ;  /* 0x0000000000007941 */ /* 0x000fea0003800000 */
.L_x_2933:
        /* <DEDUP_REMOVED lines=49> */
.L_x_2936:
[----:B------:R-:W-:Y:S05]  /*cc20*/  BSYNC B0 ;  /* 0x0000000000007941 */ /* 0x000fea0003800000 */
.L_x_2935:
        /* <DEDUP_REMOVED lines=49> */
.L_x_2938:
[----:B------:R-:W-:Y:S05]  /*cf40*/  BSYNC B0 ;  /* 0x0000000000007941 */ /* 0x000fea0003800000 */
.L_x_2937:
        /* <DEDUP_REMOVED lines=49> */
.L_x_2909:
        /* <DEDUP_REMOVED lines=22> */
.L_x_3063:
[----:B------:R-:W-:Y:S05]  /*d3c0*/  BRA.DIV ~URZ, `(.L_x_2940) ;  /* 0x000128127f007947 */ /* 0x000fea000b800000 */
[----:B------:R3:W4:Y:S01]  /*d3d0*/  SHFL.IDX PT, R8, R23, RZ, 0x1c1f ;  /* 0x001c1fff17087589 */ /* 0x00072200000e0000 */
[----:B--2---:R-:W-:-:S03]  /*d3e0*/  MOV R9, R0 ;  /* 0x0000000000097202 */ /* 0x004fc60000000f00 */
[----:B------:R3:W2:Y:S04]  /*d3f0*/  SHFL.IDX PT, R20, R21, RZ, 0x1c1f ;  /* 0x001c1fff15147589 */ /* 0x0006a800000e0000 */
[----:B------:R3:W1:Y:S02]  /*d400*/  SHFL.IDX PT, R3, R24, RZ, 0x1c1f ;  /* 0x001c1fff18037589 */ /* 0x00066400000e0000 */
.L_x_3064:
        /* <DEDUP_REMOVED lines=16> */
[----:B------:R-:W-:Y:S01]  /*d510*/  ISETP.GE.AND P0, PT, R104, c[0x0][0x27c], PT ;  /* 0x00009f0068007a0c */ /* 0x000fe20003f06270 */
[----:B------:R-:W-:Y:S01]  /*d520*/  CS2R R30, SRZ ;  /* 0x00000000001e7805 */ /* 0x000fe2000001ff00 */
[----:B------:R-:W-:Y:S01]  /*d530*/  ISETP.GE.AND P2, PT, R109, c[0x0][0x27c], PT ;  /* 0x00009f006d007a0c */ /* 0x000fe20003f46270 */
[----:B------:R-:W-:Y:S01]  /*d540*/  CS2R R28, SRZ ;  /* 0x00000000001c7805 */ /* 0x000fe2000001ff00 */
[----:B------:R-:W-:Y:S01]  /*d550*/  CS2R R38, SRZ ;  /* 0x0000000000267805 */ /* 0x000fe2000001ff00 */
[----:B------:R-:W-:Y:S01]  /*d560*/  CS2R R36, SRZ ;  /* 0x0000000000247805 */ /* 0x000fe2000001ff00 */
[----:B------:R-:W-:Y:S01]  /*d570*/  CS2R R46, SRZ ;  /* 0x00000000002e7805 */ /* 0x000fe2000001ff00 */
[----:B------:R-:W-:-:S06]  /*d580*/  CS2R R44, SRZ ;  /* 0x00000000002c7805 */ /* 0x000fcc000001ff00 */
[C---:B------:R-:W-:Y:S01]  /*d590*/  @!P0 IMAD.SHL.U32 R2, R104.reuse, 0x2, RZ ;  /* 0x0000000268028824 */ /* 0x040fe200078e00ff */
[----:B------:R-:W-:Y:S02]  /*d5a0*/  @!P0 SHF.L.U64.HI R0, R104, 0x1, R105 ;  /* 0x0000000168008819 */ /* 0x000fe40000010269 */
[----:B------:R-:W-:Y:S02]  /*d5b0*/  @!P2 SHF.L.U32 R4, R234, 0x3, RZ ;  /* 0x00000003ea04a819 */ /* 0x000fe400000006ff */
[-C--:B----4-:R-:W-:Y:S02]  /*d5c0*/  @!P0 IADD3 R18, P1, R8, R2.reuse, RZ ;  /* 0x0000000208128210 */ /* 0x090fe40007f3e0ff */
[----:B-1----:R-:W-:Y:S01]  /*d5d0*/  @!P0 IADD3 R16, P3, R3, R2, RZ ;  /* 0x0000000203108210 */ /* 0x002fe20007f7e0ff */
[----:B------:R-:W-:Y:S01]  /*d5e0*/  @!P2 IMAD.WIDE R12, R4, 0x2, R8 ;  /* 0x00000002040ca825 */ /* 0x000fe200078e0208 */
[----:B------:R-:W-:Y:S02]  /*d5f0*/  @!P0 IADD3.X R19, R9, R0, RZ, P1, !PT ;  /* 0x0000000009138210 */ /* 0x000fe40000ffe4ff */
[----:B------:R-:W-:Y:S01]  /*d600*/  ISETP.GE.AND P1, PT, R108, c[0x0][0x27c], PT ;  /* 0x00009f006c007a0c */ /* 0x000fe20003f26270 */
[----:B--2---:R-:W-:Y:S01]  /*d610*/  @!P0 IMAD.X R17, R20, 0x1, R0, P3 ;  /* 0x0000000114118824 */ /* 0x004fe200018e0600 */
[----:B------:R-:W-:Y:S01]  /*d620*/  MOV R2, R3 ;  /* 0x0000000300027202 */ /* 0x000fe20000000f00 */
[----:B------:R-:W-:Y:S01]  /*d630*/  IMAD.MOV.U32 R3, RZ, RZ, R20 ;  /* 0x000000ffff037224 */ /* 0x000fe200078e0014 */
[----:B------:R1:W5:Y:S03]  /*d640*/  @!P2 LD.E.128 R28, [R12.64] ;  /* 0x000000080c1ca980 */ /* 0x000366000c101d00 */
[----:B------:R-:W-:Y:S01]  /*d650*/  @!P2 IMAD.WIDE R6, R4, 0x2, R2 ;  /* 0x000000020406a825 */ /* 0x000fe200078e0202 */
[----:B------:R-:W-:Y:S01]  /*d660*/  CS2R R42, SRZ ;  /* 0x00000000002a7805 */ /* 0x000fe2000001ff00 */
[----:B------:R-:W-:Y:S01]  /*d670*/  CS2R R40, SRZ ;  /* 0x0000000000287805 */ /* 0x000fe2000001ff00 */
[----:B------:R-:W-:-:S02]  /*d680*/  CS2R R14, SRZ ;  /* 0x00000000000e7805 */ /* 0x000fc4000001ff00 */
[----:B------:R2:W5:Y:S01]  /*d690*/  @!P2 LD.E.128 R36, [R6.64] ;  /* 0x000000080624a980 */ /* 0x000562000c101d00 */
[----:B------:R-:W-:-:S04]  /*d6a0*/  @!P1 IMAD.SHL.U32 R0, R233, 0x8, RZ ;  /* 0x00000008e9009824 */ /* 0x000fc800078e00ff */
[----:B------:R-:W-:-:S04]  /*d6b0*/  @!P1 IMAD.WIDE R4, R0, 0x2, R8 ;  /* 0x0000000200049825 */ /* 0x000fc800078e0208 */
[----:B------:R-:W-:Y:S01]  /*d6c0*/  @!P1 IMAD.WIDE R2, R0, 0x2, R2 ;  /* 0x0000000200029825 */ /* 0x000fe200078e0202 */
[----:B------:R4:W5:Y:S04]  /*d6d0*/  @!P1 LD.E.128 R44, [R4.64] ;  /* 0x00000008042c9980 */ /* 0x000968000c101d00 */
[----:B------:R3:W5:Y:S01]  /*d6e0*/  @!P1 LD.E.128 R40, [R2.64] ;  /* 0x0000000802289980 */ /* 0x000762000c101d00 */
[----:B-1----:R-:W-:-:S06]  /*d6f0*/  CS2R R12, SRZ ;  /* 0x00000000000c7805 */ /* 0x002fcc000001ff00 */
[----:B------:R3:W5:Y:S01]  /*d700*/  @!P0 LD.E.128 R12, [R18.64] ;  /* 0x00000008120c8980 */ /* 0x000762000c101d00 */
[----:B--2---:R-:W-:Y:S01]  /*d710*/  CS2R R6, SRZ ;  /* 0x0000000000067805 */ /* 0x004fe2000001ff00 */
[----:B----4-:R-:W-:-:S06]  /*d720*/  CS2R R4, SRZ ;  /* 0x0000000000047805 */ /* 0x010fcc000001ff00 */
[----:B------:R3:W5:Y:S02]  /*d730*/  @!P0 LD.E.128 R4, [R16.64] ;  /* 0x0000000810048980 */ /* 0x000764000c101d00 */
.L_x_2942:
[----:B------:R-:W-:Y:S05]  /*d740*/  BSYNC B0 ;  /* 0x0000000000007941 */ /* 0x000fea0003800000 */
.L_x_2941:
[----:B----45:R-:W-:Y:S01]  /*d750*/  IMAD.MOV.U32 R8, RZ, RZ, R46 ;  /* 0x000000ffff087224 */ /* 0x030fe200078e002e */
[----:B------:R-:W-:Y:S01]  /*d760*/  MOV R0, R45 ;  /* 0x0000002d00007202 */ /* 0x000fe20000000f00 */
[----:B-1-3--:R-:W-:Y:S02]  /*d770*/  IMAD.MOV.U32 R3, RZ, RZ, R47 ;  /* 0x000000ffff037224 */ /* 0x00afe400078e002f */
        /* <DEDUP_REMOVED lines=34> */
[----:B------:R1:W3:Y:S04]  /*d9a0*/  SHFL.IDX PT, R9, R22, 0x1, 0x1c1f ;  /* 0x003c1f0016097f89 */ /* 0x0002e800000e0000 */
[----:B------:R1:W4:Y:S04]  /*d9b0*/  SHFL.IDX PT, R8, R23, 0x1, 0x1c1f ;  /* 0x003c1f0017087f89 */ /* 0x00032800000e0000 */
[----:B--2---:R1:W2:Y:S04]  /*d9c0*/  SHFL.IDX PT, R20, R21, 0x1, 0x1c1f ;  /* 0x003c1f0015147f89 */ /* 0x0042a800000e0000 */
[----:B------:R1:W1:Y:S02]  /*d9d0*/  SHFL.IDX PT, R2, R24, 0x1, 0x1c1f ;  /* 0x003c1f0018027f89 */ /* 0x00026400000e0000 */
.L_x_3065:
        /* <DEDUP_REMOVED lines=24> */
[----:B------:R-:W-:-:S04]  /*db60*/  @!P0 SHF.L.U64.HI R3, R104, 0x1, R105 ;  /* 0x0000000168038819 */ /* 0x000fc80000010269 */
[-C--:B----4-:R-:W-:Y:S02]  /*db70*/  @!P0 IADD3 R18, P1, R8, R0.reuse, RZ ;  /* 0x0000000008128210 */ /* 0x090fe40007f3e0ff */
[----:B-1----:R-:W-:-:S03]  /*db80*/  @!P0 IADD3 R16, P3, R2, R0, RZ ;  /* 0x0000000002108210 */ /* 0x002fc60007f7e0ff */
[----:B---3--:R-:W-:Y:S01]  /*db90*/  @!P0 IMAD.X R19, R9, 0x1, R3, P1 ;  /* 0x0000000109138824 */ /* 0x008fe200008e0603 */
[----:B------:R-:W-:Y:S02]  /*dba0*/  ISETP.GE.AND P1, PT, R108, c[0x0][0x27c], PT ;  /* 0x00009f006c007a0c */ /* 0x000fe40003f26270 */
[----:B--2---:R-:W-:Y:S01]  /*dbb0*/  @!P0 IADD3.X R17, R20, R3, RZ, P3, !PT ;  /* 0x0000000314118210 */ /* 0x004fe20001ffe4ff */
[----:B------:R-:W-:Y:S01]  /*dbc0*/  IMAD.MOV.U32 R3, RZ, RZ, R20 ;  /* 0x000000ffff037224 */ /* 0x000fe200078e0014 */
[----:B------:R-:W-:Y:S01]  /*dbd0*/  @!P2 SHF.L.U32 R20, R234, 0x3, RZ ;  /* 0x00000003ea14a819 */ /* 0x000fe200000006ff */
[----:B------:R-:W-:Y:S01]  /*dbe0*/  CS2R R70, SRZ ;  /* 0x0000000000467805 */ /* 0x000fe2000001ff00 */
[----:B------:R-:W-:Y:S01]  /*dbf0*/  CS2R R68, SRZ ;  /* 0x0000000000447805 */ /* 0x000fe2000001ff00 */
[----:B------:R-:W-:Y:S01]  /*dc00*/  CS2R R50, SRZ ;  /* 0x0000000000327805 */ /* 0x000fe2000001ff00 */
[----:B------:R-:W-:Y:S01]  /*dc10*/  CS2R R48, SRZ ;  /* 0x0000000000307805 */ /* 0x000fe2000001ff00 */
[----:B------:R-:W-:Y:S01]  /*dc20*/  @!P2 IMAD.WIDE R22, R20, 0x2, R8 ;  /* 0x000000021416a825 */ /* 0x000fe200078e0208 */
[----:B------:R-:W-:-:S03]  /*dc30*/  CS2R R58, SRZ ;  /* 0x00000000003a7805 */ /* 0x000fc6000001ff00 */
[----:B------:R-:W-:Y:S01]  /*dc40*/  @!P1 IMAD.SHL.U32 R0, R233, 0x8, RZ ;  /* 0x00000008e9009824 */ /* 0x000fe200078e00ff */
[----:B------:R-:W-:Y:S01]  /*dc50*/  CS2R R56, SRZ ;  /* 0x0000000000387805 */ /* 0x000fe2000001ff00 */
[----:B------:R-:W-:Y:S01]  /*dc60*/  @!P2 IMAD.WIDE R20, R20, 0x2, R2 ;  /* 0x000000021414a825 */ /* 0x000fe200078e0202 */
[----:B------:R1:W5:Y:S03]  /*dc70*/  @!P2 LD.E.128 R60, [R22.64] ;  /* 0x00000008163ca980 */ /* 0x000366000c101d00 */
[C---:B------:R-:W-:Y:S01]  /*dc80*/  @!P1 IMAD.WIDE R8, R0.reuse, 0x2, R8 ;  /* 0x0000000200089825 */ /* 0x040fe200078e0208 */
[----:B------:R1:W5:Y:S03]  /*dc90*/  @!P2 LD.E.128 R64, [R20.64] ;  /* 0x000000081440a980 */ /* 0x000366000c101d00 */
[----:B------:R-:W-:Y:S01]  /*dca0*/  @!P1 IMAD.WIDE R2, R0, 0x2, R2 ;  /* 0x0000000200029825 */ /* 0x000fe200078e0202 */
[----:B------:R1:W5:Y:S04]  /*dcb0*/  @!P1 LD.E.128 R72, [R8.64] ;  /* 0x0000000808489980 */ /* 0x000368000c101d00 */
[----:B------:R1:W5:Y:S04]  /*dcc0*/  @!P1 LD.E.128 R68, [R2.64] ;  /* 0x0000000802449980 */ /* 0x000368000c101d00 */
[----:B------:R1:W5:Y:S04]  /*dcd0*/  @!P0 LD.E.128 R48, [R18.64] ;  /* 0x0000000812308980 */ /* 0x000368000c101d00 */
[----:B------:R1:W5:Y:S02]  /*dce0*/  @!P0 LD.E.128 R56, [R16.64] ;  /* 0x0000000810388980 */ /* 0x000364000c101d00 */
.L_x_2945:
[----:B------:R-:W-:Y:S05]  /*dcf0*/  BSYNC B0 ;  /* 0x0000000000007941 */ /* 0x000fea0003800000 */
.L_x_2944:
[----:B-1-3--:R-:W3:Y:S01]  /*dd00*/  LDL R9, [R1+0x4] ;  /* 0x0000040001097983 */ /* 0x00aee20000100800 */
[----:B-----5:R-:W-:Y:S01]  /*dd10*/  IMAD.MOV.U32 R0, RZ, RZ, R74 ;  /* 0x000000ffff007224 */ /* 0x020fe200078e004a */
[----:B------:R-:W-:-:S04]  /*dd20*/  DEPBAR.LE SB0, 0x3 ;  /* 0x000080c00000791a */ /* 0x000fc80000000000 */
[----:B----4-:R-:W-:Y:S01]  /*dd30*/  IMAD.MOV.U32 R8, RZ, RZ, R75 ;  /* 0x000000ffff087224 */ /* 0x010fe200078e004b */
[----:B------:R-:W-:Y:S01]  /*dd40*/  WARPSYNC 0xffffffff ;  /* 0xffffffff00007948 */ /* 0x000fe20003800000 */
[----:B------:R-:W-:Y:S01]  /*dd50*/  IMAD.MOV.U32 R3, RZ, RZ, R72 ;  /* 0x000000ffff037224 */ /* 0x000fe200078e0048 */
[----:B------:R-:W-:Y:S01]  /*dd60*/  BSSY B1, `(.L_x_2946) ;  /* 0x000016f000017945 */ /* 0x000fe20003800000 */
[----:B------:R-:W-:Y:S01]  /*dd70*/  IMAD.MOV.U32 R2, RZ, RZ, R73 ;  /* 0x000000ffff027224 */ /* 0x000fe200078e0049 */
[----:B------:R-:W-:Y:S01]  /*dd80*/  PRMT R96, R8, 0x5410, R0 ;  /* 0x0000541008607816 */ /* 0x000fe20000000000 */
[----:B------:R-:W-:Y:S01]  /*dd90*/  IMAD.MOV.U32 R0, RZ, RZ, R62 ;  /* 0x000000ffff007224 */ /* 0x000fe200078e003e */
[----:B------:R-:W-:Y:S02]  /*dda0*/  MOV R8, R63 ;  /* 0x0000003f00087202 */ /* 0x000fe40000000f00 */
[----:B------:R-:W-:Y:S01]  /*ddb0*/  PRMT R95, R2, 0x5410, R3 ;  /* 0x00005410025f7816 */ /* 0x000fe20000000003 */
[----:B------:R-:W-:Y:S01]  /*ddc0*/  IMAD.MOV.U32 R3, RZ, RZ, R60 ;  /* 0x000000ffff037224 */ /* 0x000fe200078e003c */
[----:B------:R-:W-:Y:S01]  /*ddd0*/  PRMT R92, R92, 0x5410, R0 ;  /* 0x000054105c5c7816 */ /* 0x000fe20000000000 */
[----:B------:R-:W-:-:S02]  /*dde0*/  IMAD.MOV.U32 R0, RZ, RZ, R50 ;  /* 0x000000ffff007224 */ /* 0x000fc400078e0032 */
        /* <DEDUP_REMOVED lines=12> */
[----:B------:R-:W-:Y:S02]  /*deb0*/  PRMT R94, R8, 0x7610, R94 ;  /* 0x00007610085e7816 */ /* 0x000fe4000000005e */
[----:B------:R-:W-:Y:S01]  /*dec0*/  PRMT R87, R2, 0x5410, R3 ;  /* 0x0000541002577816 */ /* 0x000fe20000000003 */
[----:B------:R-:W-:Y:S01]  /*ded0*/  IMAD.MOV.U32 R2, RZ, RZ, R69 ;  /* 0x000000ffff027224 */ /* 0x000fe200078e0045 */
[----:B------:R-:W-:Y:S02]  /*dee0*/  MOV R3, R68 ;  /* 0x0000004400037202 */ /* 0x000fe40000000f00 */
        /* <DEDUP_REMOVED lines=9> */
[----:B------:R-:W-:-:S04]  /*df80*/  MOV R3, R59 ;  /* 0x0000003b00037202 */ /* 0x000fc80000000f00 */
[----:B------:R-:W-:Y:S01]  /*df90*/  PRMT R85, R0, 0x5410, R2 ;  /* 0x0000541000557816 */ /* 0x000fe20000000002 */
[----:B------:R-:W-:Y:S01]  /*dfa0*/  BAR.SYNC.DEFER_BLOCKING 0x0 ;  /* 0x0000000000007b1d */ /* 0x000fe20000010000 */
[----:B---3--:R-:W-:-:S05]  /*dfb0*/  IMAD.IADD R8, R52, 0x1, -R9 ;  /* 0x0000000134087824 */ /* 0x008fca00078e0a09 */
[----:B------:R-:W-:Y:S01]  /*dfc0*/  IMNMX R76, R8, 0x80, PT ;  /* 0x00000080084c7817 */ /* 0x000fe20003800200 */
[----:B------:R-:W-:-:S03]  /*dfd0*/  IMAD.MOV.U32 R8, RZ, RZ, R58 ;  /* 0x000000ffff087224 */ /* 0x000fc600078e003a */
[----:B------:R-:W-:Y:S02]  /*dfe0*/  ISETP.GE.AND P0, PT, R226, R76, PT ;  /* 0x0000004ce200720c */ /* 0x000fe40003f06270 */
[----:B------:R-:W-:-:S11]  /*dff0*/  PRMT R86, R3, 0x5410, R8 ;  /* 0x0000541003567816 */ /* 0x000fd60000000008 */
[----:B------:R-:W-:Y:S05]  /*e000*/  @P0 BRA `(.L_x_2947) ;  /* 0x0000144000000947 */ /* 0x000fea0003800000 */
[----:B------:R-:W-:Y:S01]  /*e010*/  ISETP.GE.AND P0, PT, R104, c[0x0][0x27c], PT ;  /* 0x00009f0068007a0c */ /* 0x000fe20003f06270 */
[----:B------:R-:W-:-:S12]  /*e020*/  BSSY B0, `(.L_x_2948) ;  /* 0x000006c000007945 */ /* 0x000fd80003800000 */
[----:B------:R-:W-:Y:S05]  /*e030*/  @P0 BRA `(.L_x_2949) ;  /* 0x000006a000000947 */ /* 0x000fea0003800000 */
[----:B------:R-:W-:Y:S01]  /*e040*/  IMAD.MOV.U32 R0, RZ, RZ, c[0x0][0x27c] ;  /* 0x00009f00ff007624 */ /* 0x000fe200078e00ff */
[----:B------:R-:W-:Y:S02]  /*e050*/  SHF.R.U64 R4, R4, 0x10, R5 ;  /* 0x0000001004047819 */ /* 0x000fe40000001205 */
[----:B------:R-:W-:Y:S02]  /*e060*/  SHF.R.U64 R9, R14, 0x10, R15 ;  /* 0x000000100e097819 */ /* 0x000fe4000000120f */
[----:B------:R-:W-:Y:S02]  /*e070*/  LEA.HI R0, R0, R252, RZ, 0x1d ;  /* 0x000000fc00007211 */ /* 0x000fe400078fe8ff */
[----:B------:R-:W-:Y:S02]  /*e080*/  SHF.R.U32.HI R5, RZ, 0x10, R5 ;  /* 0x00000010ff057819 */ /* 0x000fe40000011605 */
[----:B------:R-:W-:Y:S01]  /*e090*/  SHF.R.S32.HI R3, RZ, 0x1f, R0 ;  /* 0x0000001fff037819 */ /* 0x000fe20000011400 */
[----:B------:R-:W-:-:S03]  /*e0a0*/  IMAD.SHL.U32 R2, R0, 0x8, RZ ;  /* 0x0000000800027824 */ /* 0x000fc600078e00ff */
[----:B------:R-:W-:Y:S02]  /*e0b0*/  LEA.HI R0, R3, R0, RZ, 0x3 ;  /* 0x0000000003007211 */ /* 0x000fe400078f18ff */
[C---:B------:R-:W-:Y:S02]  /*e0c0*/  LOP3.LUT R2, R232.reuse, 0x38, R2, 0xf8, !PT ;  /* 0x00000038e8027812 */ /* 0x040fe400078ef802 */
[----:B------:R-:W-:Y:S01]  /*e0d0*/  LOP3.LUT R3, R232, 0x38, R104, 0xf8, !PT ;  /* 0x00000038e8037812 */ /* 0x000fe200078ef868 */
[----:B------:R-:W-:Y:S01]  /*e0e0*/  IMAD.SHL.U32 R0, R0, 0x400, RZ ;  /* 0x0000040000007824 */ /* 0x000fe200078e00ff */
[----:B------:R-:W-:-:S04]  /*e0f0*/  LOP3.LUT R2, R2, R150, RZ, 0x3c, !PT ;  /* 0x0000009602027212 */ /* 0x000fc800078e3cff */
[----:B------:R-:W-:-:S04]  /*e100*/  LOP3.LUT R0, R0, 0x7fffe000, RZ, 0xc0, !PT ;  /* 0x7fffe00000007812 */ /* 0x000fc800078ec0ff */
[----:B------:R-:W-:Y:S02]  /*e110*/  IADD3 R0, R2, R0, R151 ;  /* 0x0000000002007210 */ /* 0x000fe40007ffe097 */
[----:B------:R-:W-:Y:S02]  /*e120*/  LOP3.LUT R2, R151, R3, R150, 0xf6, !PT ;  /* 0x0000000397027212 */ /* 0x000fe400078ef696 */
[----:B------:R-:W-:Y:S01]  /*e130*/  SHF.R.U64 R3, R12, 0x10, R13 ;  /* 0x000000100c037819 */ /* 0x000fe2000000120d */
[----:B------:R-:W-:Y:S01]  /*e140*/  IMAD.SHL.U32 R27, R0, 0x2, RZ ;  /* 0x00000002001b7824 */ /* 0x000fe200078e00ff */
[----:B------:R-:W-:Y:S01]  /*e150*/  SHF.R.U32.HI R0, RZ, 0x10, R15 ;  /* 0x00000010ff007819 */ /* 0x000fe2000001160f */
[----:B------:R-:W-:Y:S01]  /*e160*/  IMAD.SHL.U32 R26, R2, 0x2, RZ ;  /* 0x00000002021a7824 */ /* 0x000fe200078e00ff */
[----:B------:R-:W-:Y:S02]  /*e170*/  SHF.R.U64 R15, R6, 0x10, R7 ;  /* 0x00000010060f7819 */ /* 0x000fe40000001207 */
[----:B------:R-:W1:Y:S01]  /*e180*/  LDS.128 R16, [R27+0x18100] ;  /* 0x018100001b107984 */ /* 0x000e620000000c00 */
[----:B------:R-:W-:-:S02]  /*e190*/  SHF.R.U32.HI R2, RZ, 0x10, R13 ;  /* 0x00000010ff027819 */ /* 0x000fc4000001160d */
[----:B------:R-:W-:Y:S01]  /*e1a0*/  SHF.R.U32.HI R6, RZ, 0x10, R7 ;  /* 0x00000010ff067819 */ /* 0x000fe20000011607 */
[----:B--2---:R-:W2:Y:S01]  /*e1b0*/  LDS.128 R20, [R26+0x18100] ;  /* 0x018100001a147984 */ /* 0x004ea20000000c00 */
[----:B------:R-:W-:Y:S02]  /*e1c0*/  PRMT R8, R25, 0x5432, R3 ;  /* 0x0000543219087816 */ /* 0x000fe40000000003 */
[----:B------:R-:W-:Y:S02]  /*e1d0*/  PRMT R7, R53, 0x5410, R4 ;  /* 0x0000541035077816 */ /* 0x000fe40000000004 */
[----:B------:R-:W-:Y:S02]  /*e1e0*/  PRMT R12, R25, 0x5410, R2 ;  /* 0x00005410190c7816 */ /* 0x000fe40000000002 */
[C---:B------:R-:W-:Y:S01]  /*e1f0*/  PRMT R25, R54.reuse, 0x5432, R9 ;  /* 0x0000543236197816 */ /* 0x040fe20000000009 */
[----:B------:R-:W-:Y:S01]  /*e200*/  IMAD.U32 R14, R7, 0x10000, RZ ;  /* 0x00010000070e7824 */ /* 0x000fe200078e00ff */
[----:B------:R-:W-:-:S02]  /*e210*/  PRMT R24, R54, 0x5410, R0 ;  /* 0x0000541036187816 */ /* 0x000fc40000000000 */
[----:B------:R-:W-:Y:S02]  /*e220*/  SHF.L.U32 R13, R8, 0x10, RZ ;  /* 0x00000010080d7819 */ /* 0x000fe400000006ff */
[----:B------:R-:W-:Y:S01]  /*e230*/  PRMT R9, R53, 0x5432, R5 ;  /* 0x0000543235097816 */ /* 0x000fe20000000005 */
[----:B------:R-:W-:Y:S01]  /*e240*/  IMAD.U32 R5, R12, 0x10000, RZ ;  /* 0x000100000c057824 */ /* 0x000fe200078e00ff */
[----:B------:R-:W-:Y:S02]  /*e250*/  LOP3.LUT R8, R8, 0xffff0000, RZ, 0xc0, !PT ;  /* 0xffff000008087812 */ /* 0x000fe400078ec0ff */
[----:B------:R-:W-:Y:S01]  /*e260*/  PRMT R15, R55, 0x5432, R15 ;  /* 0x00005432370f7816 */ /* 0x000fe2000000000f */
[C---:B------:R-:W-:Y:S01]  /*e270*/  IMAD.U32 R33, R9.reuse, 0x10000, RZ ;  /* 0x0001000009217824 */ /* 0x040fe200078e00ff */
[----:B------:R-:W-:Y:S01]  /*e280*/  LOP3.LUT R9, R9, 0xffff0000, RZ, 0xc0, !PT ;  /* 0xffff000009097812 */ /* 0x000fe200078ec0ff */
[----:B-1----:R-:W-:Y:S02]  /*e290*/  IMAD.U32 R0, R16, 0x10000, RZ ;  /* 0x0001000010007824 */ /* 0x002fe400078e00ff */
[----:B--2---:R-:W-:-:S02]  /*e2a0*/  IMAD.U32 R2, R20, 0x10000, RZ ;  /* 0x0001000014027824 */ /* 0x004fc400078e00ff */
[CC--:B------:R-:W-:Y:S02]  /*e2b0*/  FMUL.FTZ R4, R0.reuse, R14.reuse ;  /* 0x0000000e00047220 */ /* 0x0c0fe40000410000 */
[-C--:B------:R-:W-:Y:S02]  /*e2c0*/  FMUL.FTZ R3, R0, R13.reuse ;  /* 0x0000000d00037220 */ /* 0x080fe40000410000 */
[----:B------:R-:W-:Y:S02]  /*e2d0*/  IMAD.U32 R0, R17, 0x10000, RZ ;  /* 0x0001000011007824 */ /* 0x000fe400078e00ff */
[C---:B------:R-:W-:Y:S02]  /*e2e0*/  FFMA.FTZ R52, R2.reuse, R13, -R4 ;  /* 0x0000000d02347223 */ /* 0x040fe40000010804 */
[----:B------:R-:W-:Y:S01]  /*e2f0*/  FFMA.FTZ R35, R2, R14, R3 ;  /* 0x0000000e02237223 */ /* 0x000fe20000010003 */
[----:B------:R-:W-:Y:S01]  /*e300*/  SHF.L.U32 R2, R21, 0x10, RZ ;  /* 0x0000001015027819 */ /* 0x000fe200000006ff */
[C---:B------:R-:W-:Y:S01]  /*e310*/  FMUL.FTZ R3, R0.reuse, R33 ;  /* 0x0000002100037220 */ /* 0x040fe20000410000 */
[----:B------:R-:W-:Y:S01]  /*e320*/  PRMT R14, R55, 0x5410, R6 ;  /* 0x00005410370e7816 */ /* 0x000fe20000000006 */
[-C--:B------:R-:W-:Y:S01]  /*e330*/  FMUL.FTZ R0, R0, R5.reuse ;  /* 0x0000000500007220 */ /* 0x080fe20000410000 */
[----:B------:R-:W-:Y:S01]  /*e340*/  LOP3.LUT R6, R21, 0xffff0000, RZ, 0xc0, !PT ;  /* 0xffff000015067812 */ /* 0x000fe200078ec0ff */
[----:B------:R-:W-:Y:S01]  /*e350*/  FFMA.FTZ R34, R2, R5, -R3 ;  /* 0x0000000502227223 */ /* 0x000fe20000010803 */
[----:B------:R-:W-:Y:S01]  /*e360*/  LOP3.LUT R3, R20, 0xffff0000, RZ, 0xc0, !PT ;  /* 0xffff000014037812 */ /* 0x000fe200078ec0ff */
[----:B------:R-:W-:-:S02]  /*e370*/  FFMA.FTZ R33, R2, R33, R0 ;  /* 0x0000002102217223 */ /* 0x000fc40000010000 */
[C---:B------:R-:W-:Y:S01]  /*e380*/  IMAD.U32 R13, R14.reuse, 0x10000, RZ ;  /* 0x000100000e0d7824 */ /* 0x040fe200078e00ff */
[----:B------:R-:W-:Y:S01]  /*e390*/  LOP3.LUT R14, R14, 0xffff0000, RZ, 0xc0, !PT ;  /* 0xffff00000e0e7812 */ /* 0x000fe200078ec0ff */
[----:B------:R-:W-:Y:S02]  /*e3a0*/  IMAD.U32 R2, R19, 0x10000, RZ ;  /* 0x0001000013027824 */ /* 0x000fe400078e00ff */
[----:B------:R-:W-:Y:S02]  /*e3b0*/  IMAD.U32 R5, R24, 0x10000, RZ ;  /* 0x0001000018057824 */ /* 0x000fe400078e00ff */
[C---:B------:R-:W-:Y:S02]  /*e3c0*/  FMUL.FTZ R4, R2.reuse, R13 ;  /* 0x0000000d02047220 */ /* 0x040fe40000410000 */
[----:B------:R-:W-:Y:S02]  /*e3d0*/  IMAD.U32 R0, R23, 0x10000, RZ ;  /* 0x0001000017007824 */ /* 0x000fe400078e00ff */
[----:B------:R-:W-:-:S02]  /*e3e0*/  FMUL.FTZ R2, R2, R5 ;  /* 0x0000000502027220 */ /* 0x000fc40000410000 */
[----:B------:R-:W-:Y:S01]  /*e3f0*/  FFMA.FTZ R32, R0, R5, -R4 ;  /* 0x0000000500207223 */ /* 0x000fe20000010804 */
[----:B------:R-:W-:Y:S01]  /*e400*/  SHF.L.U32 R5, R22, 0x10, RZ ;  /* 0x0000001016057819 */ /* 0x000fe200000006ff */
[----:B------:R-:W-:Y:S01]  /*e410*/  FFMA.FTZ R21, R0, R13, R2 ;  /* 0x0000000d00157223 */ /* 0x000fe20000010002 */
[----:B------:R-:W-:Y:S02]  /*e420*/  LOP3.LUT R13, R22, 0xffff0000, RZ, 0xc0, !PT ;  /* 0xffff0000160d7812 */ /* 0x000fe400078ec0ff */
[----:B------:R-:W-:Y:S02]  /*e430*/  LOP3.LUT R22, R7, 0xffff0000, RZ, 0xc0, !PT ;  /* 0xffff000007167812 */ /* 0x000fe400078ec0ff */
[----:B------:R-:W-:Y:S02]  /*e440*/  LOP3.LUT R2, R16, 0xffff0000, RZ, 0xc0, !PT ;  /* 0xffff000010027812 */ /* 0x000fe400078ec0ff */
[----:B------:R-:W-:Y:S02]  /*e450*/  LOP3.LUT R0, R17, 0xffff0000, RZ, 0xc0, !PT ;  /* 0xffff000011007812 */ /* 0x000fe400078ec0ff */
[----:B------:R-:W-:Y:S01]  /*e460*/  LOP3.LUT R4, R23, 0xffff0000, RZ, 0xc0, !PT ;  /* 0xffff000017047812 */ /* 0x000fe200078ec0ff */
[----:B------:R-:W-:-:S02]  /*e470*/  FMUL.FTZ R7, R2, R22 ;  /* 0x0000001602077220 */ /* 0x000fc40000410000 */
[-C--:B------:R-:W-:Y:S02]  /*e480*/  FMUL.FTZ R2, R2, R8.reuse ;  /* 0x0000000802027220 */ /* 0x080fe40000410000 */
[C---:B------:R-:W-:Y:S01]  /*e490*/  FFMA.FTZ R20, R3.reuse, R8, -R7 ;  /* 0x0000000803147223 */ /* 0x040fe20000010807 */
[----:B------:R-:W-:Y:S01]  /*e4a0*/  LOP3.LUT R7, R12, 0xffff0000, RZ, 0xc0, !PT ;  /* 0xffff00000c077812 */ /* 0x000fe200078ec0ff */
[----:B------:R-:W-:Y:S01]  /*e4b0*/  FFMA.FTZ R17, R3, R22, R2 ;  /* 0x0000001603117223 */ /* 0x000fe20000010002 */
[----:B------:R-:W-:Y:S01]  /*e4c0*/  LOP3.LUT R12, R24, 0xffff0000, RZ, 0xc0, !PT ;  /* 0xffff0000180c7812 */ /* 0x000fe200078ec0ff */
[C---:B------:R-:W-:Y:S02]  /*e4d0*/  FMUL.FTZ R2, R0.reuse, R9 ;  /* 0x0000000900027220 */ /* 0x040fe40000410000 */
[----:B------:R-:W-:Y:S02]  /*e4e0*/  FMUL.FTZ R0, R0, R7 ;  /* 0x0000000700007220 */ /* 0x000fe40000410000 */
[C---:B------:R-:W-:Y:S01]  /*e4f0*/  IMAD.U32 R22, R15.reuse, 0x10000, RZ ;  /* 0x000100000f167824 */ /* 0x040fe200078e00ff */
[----:B------:R-:W-:Y:S01]  /*e500*/  LOP3.LUT R15, R15, 0xffff0000, RZ, 0xc0, !PT ;  /* 0xffff00000f0f7812 */ /* 0x000fe200078ec0ff */
[----:B------:R-:W-:-:S02]  /*e510*/  IMAD.U32 R3, R18, 0x10000, RZ ;  /* 0x0001000012037824 */ /* 0x000fc400078e00ff */
[----:B------:R-:W-:Y:S01]  /*e520*/  FFMA.FTZ R16, R6, R7, -R2 ;  /* 0x0000000706107223 */ /* 0x000fe20000010802 */
[----:B------:R-:W-:Y:S01]  /*e530*/  LOP3.LUT R2, R18, 0xffff0000, RZ, 0xc0, !PT ;  /* 0xffff000012027812 */ /* 0x000fe200078ec0ff */
[----:B------:R-:W-:Y:S01]  /*e540*/  FFMA.FTZ R9, R6, R9, R0 ;  /* 0x0000000906097223 */ /* 0x000fe20000010000 */
[----:B------:R-:W-:Y:S01]  /*e550*/  LOP3.LUT R0, R19, 0xffff0000, RZ, 0xc0, !PT ;  /* 0xffff000013007812 */ /* 0x000fe200078ec0ff */
[----:B------:R-:W-:Y:S02]  /*e560*/  IMAD.U32 R7, R25, 0x10000, RZ ;  /* 0x0001000019077824 */ /* 0x000fe400078e00ff */
[CC--:B------:R-:W-:Y:S02]  /*e570*/  FMUL.FTZ R6, R3.reuse, R22.reuse ;  /* 0x0000001603067220 */ /* 0x0c0fe40000410000 */
[-C--:B------:R-:W-:Y:S02]  /*e580*/  FMUL.FTZ R3, R3, R7.reuse ;  /* 0x0000000703037220 */ /* 0x080fe40000410000 */
[----:B------:R-:W-:Y:S01]  /*e590*/  FFMA.FTZ R8, R5, R7, -R6 ;  /* 0x0000000705087223 */ /* 0x000fe20000010806 */
[----:B------:R-:W-:Y:S01]  /*e5a0*/  LOP3.LUT R6, R25, 0xffff0000, RZ, 0xc0, !PT ;  /* 0xffff000019067812 */ /* 0x000fe200078ec0ff */
[----:B------:R-:W-:-:S02]  /*e5b0*/  FFMA.FTZ R7, R5, R22, R3 ;  /* 0x0000001605077223 */ /* 0x000fc40000010003 */
[C---:B------:R-:W-:Y:S02]  /*e5c0*/  FMUL.FTZ R5, R2.reuse, R15 ;  /* 0x0000000f02057220 */ /* 0x040fe40000410000 */
[----:B------:R-:W-:Y:S02]  /*e5d0*/  FMUL.FTZ R3, R2, R6 ;  /* 0x0000000602037220 */ /* 0x000fe40000410000 */
[C---:B------:R-:W-:Y:S02]  /*e5e0*/  FMUL.FTZ R2, R0.reuse, R14 ;  /* 0x0000000e00027220 */ /* 0x040fe40000410000 */
[----:B------:R-:W-:Y:S02]  /*e5f0*/  FMUL.FTZ R0, R0, R12 ;  /* 0x0000000c00007220 */ /* 0x000fe40000410000 */
[----:B------:R-:W-:Y:S01]  /*e600*/  FFMA.FTZ R6, R13, R6, -R5 ;  /* 0x000000060d067223 */ /* 0x000fe20000010805 */
[----:B------:R-:W-:Y:S01]  /*e610*/  F2FP.BF16.PACK_AB R5, R9, R33 ;  /* 0x000000210905723e */ /* 0x000fe200000010ff */
[----:B------:R-:W-:Y:S01]  /*e620*/  FFMA.FTZ R3, R13, R15, R3 ;  /* 0x0000000f0d037223 */ /* 0x000fe20000010003 */
[----:B------:R-:W-:Y:S01]  /*e630*/  F2FP.BF16.PACK_AB R13, R16, R34 ;  /* 0x00000022100d723e */ /* 0x000fe200000010ff */
[----:B------:R-:W-:Y:S01]  /*e640*/  FFMA.FTZ R2, R4, R12, -R2 ;  /* 0x0000000c04027223 */ /* 0x000fe20000010802 */
[----:B------:R-:W-:Y:S01]  /*e650*/  F2FP.BF16.PACK_AB R12, R20, R52 ;  /* 0x00000034140c723e */ /* 0x000fe200000010ff */
[----:B------:R-:W-:Y:S01]  /*e660*/  FFMA.FTZ R0, R4, R14, R0 ;  /* 0x0000000e04007223 */ /* 0x000fe20000010000 */
[----:B------:R-:W-:-:S02]  /*e670*/  F2FP.BF16.PACK_AB R14, R6, R8 ;  /* 0x00000008060e723e */ /* 0x000fc400000010ff */
[----:B------:R-:W-:Y:S02]  /*e680*/  F2FP.BF16.PACK_AB R6, R3, R7 ;  /* 0x000000070306723e */ /* 0x000fe400000010ff */
[----:B------:R-:W-:Y:S02]  /*e690*/  F2FP.BF16.PACK_AB R15, R2, R32 ;  /* 0x00000020020f723e */ /* 0x000fe400000010ff */
[----:B------:R-:W-:Y:S02]  /*e6a0*/  F2FP.BF16.PACK_AB R4, R17, R35 ;  /* 0x000000231104723e */ /* 0x000fe400000010ff */
[----:B------:R-:W-:Y:S01]  /*e6b0*/  F2FP.BF16.PACK_AB R7, R0, R21 ;  /* 0x000000150007723e */ /* 0x000fe200000010ff */
[----:B------:R1:W-:Y:S04]  /*e6c0*/  STS.128 [R26+0x18100], R12 ;  /* 0x0181000c1a007388 */ /* 0x0003e80000000c00 */
[----:B------:R1:W-:Y:S02]  /*e6d0*/  STS.128 [R27+0x18100], R4 ;  /* 0x018100041b007388 */ /* 0x0003e40000000c00 */
.L_x_2949:
[----:B------:R-:W-:Y:S05]  /*e6e0*/  BSYNC B0 ;  /* 0x0000000000007941 */ /* 0x000fea0003800000 */
.L_x_2948:
[----:B------:R-:W-:Y:S01]  /*e6f0*/  ISETP.GE.AND P0, PT, R109, c[0x0][0x27c], PT ;  /* 0x00009f006d007a0c */ /* 0x000fe20003f06270 */
[----:B------:R-:W-:-:S12]  /*e700*/  BSSY B0, `(.L_x_2950) ;  /* 0x000006a000007945 */ /* 0x000fd80003800000 */
[----:B------:R-:W-:Y:S05]  /*e710*/  @P0 BRA `(.L_x_2951) ;  /* 0x0000068000000947 */ /* 0x000fea0003800000 */
[----:B------:R-:W3:Y:S01]  /*e720*/  LDL R52, [R1+0x5c] ;  /* 0x00005c0001347983 */ /* 0x000ee20000100800 */
[----:B------:R-:W-:Y:S01]  /*e730*/  IMAD.MOV.U32 R0, RZ, RZ, c[0x0][0x27c] ;  /* 0x00009f00ff007624 */ /* 0x000fe200078e00ff */
[----:B------:R-:W-:Y:S02]  /*e740*/  SHF.R.U64 R9, R36, 0x10, R37 ;  /* 0x0000001024097819 */ /* 0x000fe40000001225 */
[----:B------:R-:W-:Y:S02]  /*e750*/  SHF.R.U32.HI R21, RZ, 0x10, R39 ;  /* 0x00000010ff157819 */ /* 0x000fe40000011627 */
[----:B------:R-:W-:Y:S02]  /*e760*/  LEA.HI R0, R0, R234, RZ, 0x1d ;  /* 0x000000ea00007211 */ /* 0x000fe400078fe8ff */
[----:B------:R-:W-:Y:S02]  /*e770*/  PRMT R17, R77, 0x5432, R9 ;  /* 0x000054324d117816 */ /* 0x000fe40000000009 */
[----:B------:R-:W-:Y:S01]  /*e780*/  SHF.R.S32.HI R2, RZ, 0x1f, R0 ;  /* 0x0000001fff027819 */ /* 0x000fe20000011400 */
[----:B------:R-:W-:Y:S01]  /*e790*/  IMAD.SHL.U32 R3, R0, 0x8, RZ ;  /* 0x0000000800037824 */ /* 0x000fe200078e00ff */
[----:B------:R-:W-:-:S02]  /*e7a0*/  SHF.R.U32.HI R16, RZ, 0x10, R37 ;  /* 0x00000010ff107819 */ /* 0x000fc40000011625 */
[----:B------:R-:W-:Y:S02]  /*e7b0*/  LEA.HI R0, R2, R0, RZ, 0x3 ;  /* 0x0000000002007211 */ /* 0x000fe400078f18ff */
[----:B------:R-:W-:Y:S02]  /*e7c0*/  LOP3.LUT R2, R232, 0x38, R3, 0xf8, !PT ;  /* 0x00000038e8027812 */ /* 0x000fe400078ef803 */
[----:B--2---:R-:W-:Y:S01]  /*e7d0*/  SHF.R.U64 R20, R38, 0x10, R39 ;  /* 0x0000001026147819 */ /* 0x004fe20000001227 */
[----:B------:R-:W-:Y:S01]  /*e7e0*/  IMAD.SHL.U32 R0, R0, 0x400, RZ ;  /* 0x0000040000007824 */ /* 0x000fe200078e00ff */
[----:B------:R-:W-:Y:S02]  /*e7f0*/  LOP3.LUT R2, R2, R150, RZ, 0x3c, !PT ;  /* 0x0000009602027212 */ /* 0x000fe400078e3cff */
[----:B------:R-:W-:Y:S02]  /*e800*/  SHF.R.U64 R3, R30, 0x10, R31 ;  /* 0x000000101e037819 */ /* 0x000fe4000000121f */
[----:B------:R-:W-:-:S02]  /*e810*/  LOP3.LUT R0, R0, 0x7fffe000, RZ, 0xc0, !PT ;  /* 0x7fffe00000007812 */ /* 0x000fc400078ec0ff */
[----:B------:R-:W-:Y:S02]  /*e820*/  PRMT R25, R78, 0x5410, R21 ;  /* 0x000054104e197816 */ /* 0x000fe40000000015 */
[----:B------:R-:W-:Y:S02]  /*e830*/  IADD3 R0, R2, R0, R151 ;  /* 0x0000000002007210 */ /* 0x000fe40007ffe097 */
[----:B------:R-:W-:Y:S01]  /*e840*/  SHF.R.U32.HI R8, RZ, 0x10, R31 ;  /* 0x00000010ff087819 */ /* 0x000fe2000001161f */
[----:B------:R-:W-:Y:S01]  /*e850*/  IMAD.U32 R31, R17, 0x10000, RZ ;  /* 0x00010000111f7824 */ /* 0x000fe200078e00ff */
[--C-:B------:R-:W-:Y:S01]  /*e860*/  SHF.R.U32.HI R2, RZ, 0x10, R29.reuse ;  /* 0x00000010ff027819 */ /* 0x100fe2000001161d */
[----:B------:R-:W-:Y:S01]  /*e870*/  IMAD.SHL.U32 R32, R0, 0x2, RZ ;  /* 0x0000000200207824 */ /* 0x000fe200078e00ff */
[----:B------:R-:W-:Y:S01]  /*e880*/  SHF.R.U64 R0, R28, 0x10, R29 ;  /* 0x000000101c007819 */ /* 0x000fe2000000121d */
[----:B------:R-:W-:Y:S01]  /*e890*/  IMAD.U32 R34, R25, 0x10000, RZ ;  /* 0x0001000019227824 */ /* 0x000fe200078e00ff */
[----:B------:R-:W-:-:S02]  /*e8a0*/  PRMT R16, R77, 0x5410, R16 ;  /* 0x000054104d107816 */ /* 0x000fc40000000010 */
[----:B-1----:R-:W1:Y:S01]  /*e8b0*/  LDS.128 R4, [R32+0x18100] ;  /* 0x0181000020047984 */ /* 0x002e620000000c00 */
[----:B------:R-:W-:Y:S02]  /*e8c0*/  PRMT R19, R79, 0x5432, R0 ;  /* 0x000054324f137816 */ /* 0x000fe40000000000 */
[----:B------:R-:W-:Y:S01]  /*e8d0*/  PRMT R26, R78, 0x5432, R20 ;  /* 0x000054324e1a7816 */ /* 0x000fe20000000014 */
[----:B------:R-:W-:Y:S01]  /*e8e0*/  IMAD.U32 R35, R16, 0x10000, RZ ;  /* 0x0001000010237824 */ /* 0x000fe200078e00ff */
[C---:B------:R-:W-:Y:S01]  /*e8f0*/  PRMT R28, R80.reuse, 0x5432, R3 ;  /* 0x00005432501c7816 */ /* 0x040fe20000000003 */
[----:B------:R-:W-:Y:S01]  /*e900*/  IMAD.U32 R30, R19, 0x10000, RZ ;  /* 0x00010000131e7824 */ /* 0x000fe200078e00ff */
[----:B------:R-:W-:Y:S02]  /*e910*/  PRMT R27, R80, 0x5410, R8 ;  /* 0x00005410501b7816 */ /* 0x000fe40000000008 */
[----:B------:R-:W-:Y:S02]  /*e920*/  PRMT R18, R79, 0x5410, R2 ;  /* 0x000054104f127816 */ /* 0x000fe40000000002 */
[----:B------:R-:W-:-:S02]  /*e930*/  LOP3.LUT R16, R16, 0xffff0000, RZ, 0xc0, !PT ;  /* 0xffff000010107812 */ /* 0x000fc400078ec0ff */
[----:B-1----:R-:W-:Y:S01]  /*e940*/  LOP3.LUT R9, R4, 0xffff0000, RZ, 0xc0, !PT ;  /* 0xffff000004097812 */ /* 0x002fe200078ec0ff */
[----:B------:R-:W-:Y:S01]  /*e950*/  IMAD.U32 R2, R7, 0x10000, RZ ;  /* 0x0001000007027824 */ /* 0x000fe200078e00ff */
[----:B------:R-:W-:Y:S02]  /*e960*/  LOP3.LUT R3, R6, 0xffff0000, RZ, 0xc0, !PT ;  /* 0xffff000006037812 */ /* 0x000fe400078ec0ff */
[----:B------:R-:W-:Y:S02]  /*e970*/  SHF.L.U32 R8, R5, 0x10, RZ ;  /* 0x0000001005087819 */ /* 0x000fe400000006ff */
[----:B------:R-:W-:Y:S02]  /*e980*/  LOP3.LUT R0, R7, 0xffff0000, RZ, 0xc0, !PT ;  /* 0xffff000007007812 */ /* 0x000fe400078ec0ff */
[----:B------:R-:W-:Y:S01]  /*e990*/  LOP3.LUT R5, R5, 0xffff0000, RZ, 0xc0, !PT ;  /* 0xffff000005057812 */ /* 0x000fe200078ec0ff */
[----:B---3--:R-:W1:Y:S02]  /*e9a0*/  LDS.128 R12, [R52] ;  /* 0x00000000340c7984 */ /* 0x008e640000000c00 */
[C---:B-1----:R-:W-:Y:S01]  /*e9b0*/  IMAD.U32 R21, R12.reuse, 0x10000, RZ ;  /* 0x000100000c157824 */ /* 0x042fe200078e00ff */
[----:B------:R-:W-:Y:S01]  /*e9c0*/  LOP3.LUT R24, R12, 0xffff0000, RZ, 0xc0, !PT ;  /* 0xffff00000c187812 */ /* 0x000fe200078ec0ff */
[----:B------:R-:W-:Y:S01]  /*e9d0*/  IMAD.U32 R12, R4, 0x10000, RZ ;  /* 0x00010000040c7824 */ /* 0x000fe200078e00ff */
[C---:B------:R-:W-:Y:S01]  /*e9e0*/  SHF.L.U32 R20, R13.reuse, 0x10, RZ ;  /* 0x000000100d147819 */ /* 0x040fe200000006ff */
[C---:B------:R-:W-:Y:S01]  /*e9f0*/  IMAD.U32 R23, R14.reuse, 0x10000, RZ ;  /* 0x000100000e177824 */ /* 0x040fe200078e00ff */
[----:B------:R-:W-:Y:S01]  /*ea00*/  LOP3.LUT R22, R13, 0xffff0000, RZ, 0xc0, !PT ;  /* 0xffff00000d167812 */ /* 0x000fe200078ec0ff */
[----:B------:R-:W-:Y:S01]  /*ea10*/  IMAD.U32 R13, R15, 0x10000, RZ ;  /* 0x000100000f0d7824 */ /* 0x000fe200078e00ff */
[----:B------:R-:W-:-:S02]  /*ea20*/  LOP3.LUT R29, R14, 0xffff0000, RZ, 0xc0, !PT ;  /* 0xffff00000e1d7812 */ /* 0x000fc400078ec0ff */
[----:B------:R-:W-:Y:S01]  /*ea30*/  LOP3.LUT R14, R15, 0xffff0000, RZ, 0xc0, !PT ;  /* 0xffff00000f0e7812 */ /* 0x000fe200078ec0ff */
[-C--:B------:R-:W-:Y:S01]  /*ea40*/  FMUL.FTZ R15, R12, R31.reuse ;  /* 0x0000001f0c0f7220 */ /* 0x080fe20000410000 */
[----:B------:R-:W-:Y:S01]  /*ea50*/  SHF.L.U32 R4, R6, 0x10, RZ ;  /* 0x0000001006047819 */ /* 0x000fe200000006ff */
[-C--:B------:R-:W-:Y:S02]  /*ea60*/  FMUL.FTZ R6, R12, R30.reuse ;  /* 0x0000001e0c067220 */ /* 0x080fe40000410000 */
[C---:B------:R-:W-:Y:S02]  /*ea70*/  FFMA.FTZ R33, R21.reuse, R30, -R15 ;  /* 0x0000001e15217223 */ /* 0x040fe4000001080f */
[----:B------:R-:W-:Y:S01]  /*ea80*/  FFMA.FTZ R31, R21, R31, R6 ;  /* 0x0000001f151f7223 */ /* 0x000fe20000010006 */
[----:B------:R-:W-:Y:S01]  /*ea90*/  SHF.L.U32 R21, R27, 0x10, RZ ;  /* 0x000000101b157819 */ /* 0x000fe200000006ff */
[----:B------:R-:W-:Y:S02]  /*eaa0*/  IMAD.U32 R15, R18, 0x10000, RZ ;  /* 0x00010000120f7824 */ /* 0x000fe400078e00ff */
[----:B------:R-:W-:-:S02]  /*eab0*/  FMUL.FTZ R12, R8, R35 ;  /* 0x00000023080c7220 */ /* 0x000fc40000410000 */
[-C--:B------:R-:W-:Y:S02]  /*eac0*/  FMUL.FTZ R7, R8, R15.reuse ;  /* 0x0000000f08077220 */ /* 0x080fe40000410000 */
[----:B------:R-:W-:Y:S01]  /*ead0*/  FFMA.FTZ R30, R20, R15, -R12 ;  /* 0x0000000f141e7223 */ /* 0x000fe2000001080c */
[----:B------:R-:W-:Y:S01]  /*eae0*/  LOP3.LUT R15, R17, 0xffff0000, RZ, 0xc0, !PT ;  /* 0xffff0000110f7812 */ /* 0x000fe200078ec0ff */
[C---:B------:R-:W-:Y:S02]  /*eaf0*/  FMUL.FTZ R6, R2.reuse, R34 ;  /* 0x0000002202067220 */ /* 0x040fe40000410000 */
[----:B------:R-:W-:Y:S02]  /*eb00*/  FMUL.FTZ R2, R2, R21 ;  /* 0x0000001502027220 */ /* 0x000fe40000410000 */
[----:B------:R-:W-:Y:S01]  /*eb10*/  FFMA.FTZ R20, R20, R35, R7 ;  /* 0x0000002314147223 */ /* 0x000fe20000010007 */
[----:B------:R-:W-:Y:S01]  /*eb20*/  LOP3.LUT R7, R19, 0xffff0000, RZ, 0xc0, !PT ;  /* 0xffff000013077812 */ /* 0x000fe200078ec0ff */
[----:B------:R-:W-:-:S02]  /*eb30*/  FFMA.FTZ R21, R13, R21, -R6 ;  /* 0x000000150d157223 */ /* 0x000fc40000010806 */
[----:B------:R-:W-:Y:S01]  /*eb40*/  FFMA.FTZ R17, R13, R34, R2 ;  /* 0x000000220d117223 */ /* 0x000fe20000010002 */
[----:B------:R-:W-:Y:S01]  /*eb50*/  LOP3.LUT R13, R18, 0xffff0000, RZ, 0xc0, !PT ;  /* 0xffff0000120d7812 */ /* 0x000fe200078ec0ff */
[C---:B------:R-:W-:Y:S01]  /*eb60*/  FMUL.FTZ R2, R9.reuse, R15 ;  /* 0x0000000f09027220 */ /* 0x040fe20000410000 */
[C---:B------:R-:W-:Y:S01]  /*eb70*/  LOP3.LUT R18, R26.reuse, 0xffff0000, RZ, 0xc0, !PT ;  /* 0xffff00001a127812 */ /* 0x040fe200078ec0ff */
[----:B------:R-:W-:Y:S02]  /*eb80*/  IMAD.U32 R19, R26, 0x10000, RZ ;  /* 0x000100001a137824 */ /* 0x000fe400078e00ff */
[-C--:B------:R-:W-:Y:S02]  /*eb90*/  FFMA.FTZ R12, R24, R7.reuse, -R2 ;  /* 0x00000007180c7223 */ /* 0x080fe40000010802 */
[----:B------:R-:W-:Y:S02]  /*eba0*/  FMUL.FTZ R6, R9, R7 ;  /* 0x0000000709067220 */ /* 0x000fe40000410000 */
[----:B------:R-:W-:Y:S01]  /*ebb0*/  FMUL.FTZ R2, R5, R13 ;  /* 0x0000000d05027220 */ /* 0x000fe20000410000 */
[----:B------:R-:W-:Y:S01]  /*ebc0*/  F2FP.BF16.PACK_AB R12, R12, R33 ;  /* 0x000000210c0c723e */ /* 0x000fe200000010ff */
[----:B------:R-:W-:-:S02]  /*ebd0*/  IMAD.U32 R8, R28, 0x10000, RZ ;  /* 0x000100001c087824 */ /* 0x000fc400078e00ff */
[-C--:B------:R-:W-:Y:S02]  /*ebe0*/  FMUL.FTZ R7, R5, R16.reuse ;  /* 0x0000001005077220 */ /* 0x080fe40000410000 */
[----:B------:R-:W-:Y:S02]  /*ebf0*/  FMUL.FTZ R5, R4, R19 ;  /* 0x0000001304057220 */ /* 0x000fe40000410000 */
[----:B------:R-:W-:Y:S01]  /*ec00*/  FFMA.FTZ R9, R22, R16, R2 ;  /* 0x0000001016097223 */ /* 0x000fe20000010002 */
[----:B------:R-:W-:Y:S01]  /*ec10*/  LOP3.LUT R16, R25, 0xffff0000, RZ, 0xc0, !PT ;  /* 0xffff000019107812 */ /* 0x000fe200078ec0ff */
[----:B------:R-:W-:Y:S01]  /*ec20*/  FFMA.FTZ R15, R24, R15, R6 ;  /* 0x0000000f180f7223 */ /* 0x000fe20000010006 */
[----:B------:R-:W-:Y:S01]  /*ec30*/  LOP3.LUT R6, R28, 0xffff0000, RZ, 0xc0, !PT ;  /* 0xffff00001c067812 */ /* 0x000fe200078ec0ff */
[-C--:B------:R-:W-:Y:S02]  /*ec40*/  FMUL.FTZ R2, R4, R8.reuse ;  /* 0x0000000804027220 */ /* 0x080fe40000410000 */
[----:B------:R-:W-:Y:S01]  /*ec50*/  FFMA.FTZ R8, R23, R8, -R5 ;  /* 0x0000000817087223 */ /* 0x000fe20000010805 */
[----:B------:R-:W-:Y:S01]  /*ec60*/  LOP3.LUT R5, R27, 0xffff0000, RZ, 0xc0, !PT ;  /* 0xffff00001b057812 */ /* 0x000fe200078ec0ff */
[----:B------:R-:W-:-:S02]  /*ec70*/  FFMA.FTZ R13, R22, R13, -R7 ;  /* 0x0000000d160d7223 */ /* 0x000fc40000010807 */
[----:B------:R-:W-:Y:S02]  /*ec80*/  FFMA.FTZ R7, R23, R19, R2 ;  /* 0x0000001317077223 */ /* 0x000fe40000010002 */
[----:B------:R-:W-:Y:S01]  /*ec90*/  FMUL.FTZ R4, R3, R18 ;  /* 0x0000001203047220 */ /* 0x000fe20000410000 */
[----:B------:R-:W-:Y:S01]  /*eca0*/  F2FP.BF16.PACK_AB R13, R13, R30 ;  /* 0x0000001e0d0d723e */ /* 0x000fe200000010ff */
[----:B------:R-:W-:Y:S02]  /*ecb0*/  FMUL.FTZ R3, R3, R6 ;  /* 0x0000000603037220 */ /* 0x000fe40000410000 */
        /* <DEDUP_REMOVED lines=11> */
[----:B------:R-:W-:-:S03]  /*ed70*/  F2FP.BF16.PACK_AB R7, R0, R17 ;  /* 0x000000110007723e */ /* 0x000fc600000010ff */
[----:B------:R1:W-:Y:S04]  /*ed80*/  STS.128 [R52], R12 ;  /* 0x0000000c34007388 */ /* 0x0003e80000000c00 */
[----:B------:R1:W-:Y:S02]  /*ed90*/  STS.128 [R32+0x18100], R4 ;  /* 0x0181000420007388 */ /* 0x0003e40000000c00 */
.L_x_2951:
[----:B------:R-:W-:Y:S05]  /*eda0*/  BSYNC B0 ;  /* 0x0000000000007941 */ /* 0x000fea0003800000 */
.L_x_2950:
[----:B------:R-:W-:-:S13]  /*edb0*/  ISETP.GE.AND P0, PT, R108, c[0x0][0x27c], PT ;  /* 0x00009f006c007a0c */ /* 0x000fda0003f06270 */
        /* <DEDUP_REMOVED lines=9> */
[----:B------:R-:W-:Y:S01]  /*ee50*/  SHF.R.U32.HI R16, RZ, 0x10, R41 ;  /* 0x00000010ff107819 */ /* 0x000fe20000011629 */
[----:B-1----:R-:W-:Y:S01]  /*ee60*/  IMAD.U32 R32, R17, 0x10000, RZ ;  /* 0x0001000011207824 */ /* 0x002fe200078e00ff */
[----:B------:R-:W-:-:S02]  /*ee70*/  LEA.HI R0, R2, R0, RZ, 0x3 ;  /* 0x0000000002007211 */ /* 0x000fc400078f18ff */
[----:B------:R-:W-:Y:S02]  /*ee80*/  LOP3.LUT R2, R232, 0x38, R3, 0xf8, !PT ;  /* 0x00000038e8027812 */ /* 0x000fe400078ef803 */
[----:B--2---:R-:W-:Y:S01]  /*ee90*/  SHF.R.U64 R20, R42, 0x10, R43 ;  /* 0x000000102a147819 */ /* 0x004fe2000000122b */
[----:B------:R-:W-:Y:S01]  /*eea0*/  IMAD.SHL.U32 R0, R0, 0x400, RZ ;  /* 0x0000040000007824 */ /* 0x000fe200078e00ff */
[----:B------:R-:W-:Y:S02]  /*eeb0*/  LOP3.LUT R2, R2, R150, RZ, 0x3c, !PT ;  /* 0x0000009602027212 */ /* 0x000fe400078e3cff */
[----:B------:R-:W-:Y:S02]  /*eec0*/  SHF.R.U64 R3, R46, 0x10, R47 ;  /* 0x000000102e037819 */ /* 0x000fe4000000122f */
[----:B------:R-:W-:Y:S02]  /*eed0*/  LOP3.LUT R0, R0, 0x7fffe000, RZ, 0xc0, !PT ;  /* 0x7fffe00000007812 */ /* 0x000fe400078ec0ff */
[----:B------:R-:W-:-:S02]  /*eee0*/  PRMT R25, R82, 0x5410, R21 ;  /* 0x0000541052197816 */ /* 0x000fc40000000015 */
[----:B------:R-:W-:Y:S02]  /*eef0*/  IADD3 R0, R2, R0, R151 ;  /* 0x0000000002007210 */ /* 0x000fe40007ffe097 */
[----:B------:R-:W-:Y:S01]  /*ef00*/  SHF.R.U32.HI R8, RZ, 0x10, R47 ;  /* 0x00000010ff087819 */ /* 0x000fe2000001162f */
[----:B------:R-:W-:Y:S01]  /*ef10*/  IMAD.U32 R34, R25, 0x10000, RZ ;  /* 0x0001000019227824 */ /* 0x000fe200078e00ff */
[--C-:B------:R-:W-:Y:S01]  /*ef20*/  SHF.R.U32.HI R2, RZ, 0x10, R45.reuse ;  /* 0x00000010ff027819 */ /* 0x100fe2000001162d */
[----:B------:R-:W-:Y:S01]  /*ef30*/  IMAD.SHL.U32 R30, R0, 0x2, RZ ;  /* 0x00000002001e7824 */ /* 0x000fe200078e00ff */
[----:B------:R-:W-:Y:S02]  /*ef40*/  SHF.R.U64 R0, R44, 0x10, R45 ;  /* 0x000000102c007819 */ /* 0x000fe4000000122d */
[----:B------:R-:W-:Y:S02]  /*ef50*/  PRMT R16, R81, 0x5410, R16 ;  /* 0x0000541051107816 */ /* 0x000fe40000000010 */
[----:B------:R-:W1:Y:S01]  /*ef60*/  LDS.128 R4, [R30+0x18100] ;  /* 0x018100001e047984 */ /* 0x000e620000000c00 */
[----:B------:R-:W-:-:S02]  /*ef70*/  PRMT R19, R83, 0x5432, R0 ;  /* 0x0000543253137816 */ /* 0x000fc40000000000 */
[----:B------:R-:W-:Y:S01]  /*ef80*/  PRMT R26, R82, 0x5432, R20 ;  /* 0x00005432521a7816 */ /* 0x000fe20000000014 */
[----:B------:R-:W-:Y:S01]  /*ef90*/  IMAD.U32 R35, R16, 0x10000, RZ ;  /* 0x0001000010237824 */ /* 0x000fe200078e00ff */
[C---:B------:R-:W-:Y:S01]  /*efa0*/  PRMT R28, R84.reuse, 0x5432, R3 ;  /* 0x00005432541c7816 */ /* 0x040fe20000000003 */
[----:B------:R-:W-:Y:S01]  /*efb0*/  IMAD.U32 R31, R19, 0x10000, RZ ;  /* 0x00010000131f7824 */ /* 0x000fe200078e00ff */
[----:B------:R-:W-:Y:S02]  /*efc0*/  PRMT R27, R84, 0x5410, R8 ;  /* 0x00005410541b7816 */ /* 0x000fe40000000008 */
[----:B------:R-:W-:Y:S02]  /*efd0*/  PRMT R18, R83, 0x5410, R2 ;  /* 0x0000541053127816 */ /* 0x000fe40000000002 */
[----:B------:R-:W-:Y:S02]  /*efe0*/  LOP3.LUT R16, R16, 0xffff0000, RZ, 0xc0, !PT ;  /* 0xffff000010107812 */ /* 0x000fe400078ec0ff */
[----:B-1----:R-:W-:Y:S01]  /*eff0*/  LOP3.LUT R9, R4, 0xffff0000, RZ, 0xc0, !PT ;  /* 0xffff000004097812 */ /* 0x002fe200078ec0ff */
[----:B------:R-:W-:Y:S01]  /*f000*/  IMAD.U32 R2, R7, 0x10000, RZ ;  /* 0x0001000007027824 */ /* 0x000fe200078e00ff */
[----:B------:R-:W-:-:S02]  /*f010*/  LOP3.LUT R3, R6, 0xffff0000, RZ, 0xc0, !PT ;  /* 0xffff000006037812 */ /* 0x000fc400078ec0ff */
        /* <DEDUP_REMOVED lines=67> */
.L_x_2947:
[----:B------:R-:W-:Y:S05]  /*f450*/  BSYNC B1 ;  /* 0x0000000000017941 */ /* 0x000fea0003800000 */
.L_x_2946:
[----:B------:R-:W-:-:S04]  /*f460*/  IADD3 R0, R226, 0x40, RZ ;  /* 0x00000040e2007810 */ /* 0x000fc80007ffe0ff */
[----:B------:R-:W-:-:S13]  /*f470*/  ISETP.GE.AND P0, PT, R0, R76, PT ;  /* 0x0000004c0000720c */ /* 0x000fda0003f06270 */
[----:B------:R-:W-:Y:S05]  /*f480*/  @P0 BRA `(.L_x_2908) ;  /* 0x000014a000000947 */ /* 0x000fea0003800000 */
[----:B------:R3:W5:Y:S01]  /*f490*/  LDL R37, [R1+0x34] ;  /* 0x0000340001257983 */ /* 0x0007620000100800 */
        /* <DEDUP_REMOVED lines=10> */
[----:B-1----:R-:W4:Y:S01]  /*f540*/  LDL R36, [R1+0x60] ;  /* 0x0000600001247983 */ /* 0x002f220000100800 */
[----:B------:R-:W-:Y:S01]  /*f550*/  IMAD.MOV.U32 R0, RZ, RZ, c[0x0][0x27c] ;  /* 0x00009f00ff007624 */ /* 0x000fe200078e00ff */
[----:B------:R-:W-:Y:S02]  /*f560*/  SHF.R.U64 R9, R56, 0x10, R57 ;  /* 0x0000001038097819 */ /* 0x000fe40000001239 */
[----:B------:R-:W-:Y:S02]  /*f570*/  SHF.R.U32.HI R21, RZ, 0x10, R59 ;  /* 0x00000010ff157819 */ /* 0x000fe4000001163b */
        /* <DEDUP_REMOVED lines=8> */
[----:B--2---:R-:W-:Y:S01]  /*f600*/  SHF.R.U64 R20, R58, 0x10, R59 ;  /* 0x000000103a147819 */ /* 0x004fe2000000123b */
[----:B------:R-:W-:Y:S01]  /*f610*/  IMAD.SHL.U32 R0, R0, 0x400, RZ ;  /* 0x0000040000007824 */ /* 0x000fe200078e00ff */
[----:B------:R-:W-:-:S02]  /*f620*/  LOP3.LUT R2, R2, R38, RZ, 0x3c, !PT ;  /* 0x0000002602027212 */ /* 0x000fc400078e3cff */
[----:B------:R-:W-:Y:S02]  /*f630*/  SHF.R.U64 R3, R50, 0x10, R51 ;  /* 0x0000001032037819 */ /* 0x000fe40000001233 */
[----:B------:R-:W-:Y:S02]  /*f640*/  LOP3.LUT R0, R0, 0x7fffe000, RZ, 0xc0, !PT ;  /* 0x7fffe00000007812 */ /* 0x000fe400078ec0ff */
[----:B------:R-:W-:Y:S02]  /*f650*/  PRMT R25, R86, 0x5410, R21 ;  /* 0x0000541056197816 */ /* 0x000fe40000000015 */
[----:B-----5:R-:W-:Y:S02]  /*f660*/  IADD3 R0, R2, R0, R37 ;  /* 0x0000000002007210 */ /* 0x020fe40007ffe025 */
[----:B------:R-:W-:Y:S01]  /*f670*/  SHF.R.U32.HI R8, RZ, 0x10, R51 ;  /* 0x00000010ff087819 */ /* 0x000fe20000011633 */
[----:B------:R-:W-:Y:S01]  /*f680*/  IMAD.U32 R34, R25, 0x10000, RZ ;  /* 0x0001000019227824 */ /* 0x000fe200078e00ff */
[--C-:B------:R-:W-:Y:S01]  /*f690*/  SHF.R.U32.HI R2, RZ, 0x10, R49.reuse ;  /* 0x00000010ff027819 */ /* 0x100fe20000011631 */
[----:B------:R-:W-:Y:S01]  /*f6a0*/  IMAD.SHL.U32 R30, R0, 0x2, RZ ;  /* 0x00000002001e7824 */ /* 0x000fe200078e00ff */
[----:B------:R-:W-:-:S02]  /*f6b0*/  SHF.R.U64 R0, R48, 0x10, R49 ;  /* 0x0000001030007819 */ /* 0x000fc40000001231 */
[----:B------:R-:W-:Y:S02]  /*f6c0*/  PRMT R16, R85, 0x5410, R16 ;  /* 0x0000541055107816 */ /* 0x000fe40000000010 */
[----:B------:R-:W1:Y:S01]  /*f6d0*/  LDS.128 R4, [R30+0x18100] ;  /* 0x018100001e047984 */ /* 0x000e620000000c00 */
[----:B------:R-:W-:Y:S02]  /*f6e0*/  PRMT R19, R87, 0x5432, R0 ;  /* 0x0000543257137816 */ /* 0x000fe40000000000 */
[----:B------:R-:W-:Y:S01]  /*f6f0*/  PRMT R26, R86, 0x5432, R20 ;  /* 0x00005432561a7816 */ /* 0x000fe20000000014 */
[----:B------:R-:W-:Y:S01]  /*f700*/  IMAD.U32 R35, R16, 0x10000, RZ ;  /* 0x0001000010237824 */ /* 0x000fe200078e00ff */
[C---:B------:R-:W-:Y:S01]  /*f710*/  PRMT R28, R88.reuse, 0x5432, R3 ;  /* 0x00005432581c7816 */ /* 0x040fe20000000003 */
[----:B------:R-:W-:Y:S01]  /*f720*/  IMAD.U32 R31, R19, 0x10000, RZ ;  /* 0x00010000131f7824 */ /* 0x000fe200078e00ff */
[----:B------:R-:W-:Y:S02]  /*f730*/  PRMT R27, R88, 0x5410, R8 ;  /* 0x00005410581b7816 */ /* 0x000fe40000000008 */
[----:B------:R-:W-:-:S02]  /*f740*/  PRMT R18, R87, 0x5410, R2 ;  /* 0x0000541057127816 */ /* 0x000fc40000000002 */
[----:B------:R-:W-:Y:S02]  /*f750*/  LOP3.LUT R16, R16, 0xffff0000, RZ, 0xc0, !PT ;  /* 0xffff000010107812 */ /* 0x000fe400078ec0ff */
[----:B-1----:R-:W-:Y:S01]  /*f760*/  LOP3.LUT R9, R4, 0xffff0000, RZ, 0xc0, !PT ;  /* 0xffff000004097812 */ /* 0x002fe200078ec0ff */
[----:B------:R-:W-:Y:S01]  /*f770*/  IMAD.U32 R2, R7, 0x10000, RZ ;  /* 0x0001000007027824 */ /* 0x000fe200078e00ff */
[----:B------:R-:W-:Y:S02]  /*f780*/  LOP3.LUT R3, R6, 0xffff0000, RZ, 0xc0, !PT ;  /* 0xffff000006037812 */ /* 0x000fe400078ec0ff */
[----:B------:R-:W-:Y:S02]  /*f790*/  SHF.L.U32 R8, R5, 0x10, RZ ;  /* 0x0000001005087819 */ /* 0x000fe400000006ff */
[----:B------:R-:W-:Y:S02]  /*f7a0*/  LOP3.LUT R0, R7, 0xffff0000, RZ, 0xc0, !PT ;  /* 0xffff000007007812 */ /* 0x000fe400078ec0ff */
[----:B------:R-:W-:Y:S01]  /*f7b0*/  LOP3.LUT R5, R5, 0xffff0000, RZ, 0xc0, !PT ;  /* 0xffff000005057812 */ /* 0x000fe200078ec0ff */
[----:B----4-:R-:W1:Y:S02]  /*f7c0*/  LDS.128 R12, [R36] ;  /* 0x00000000240c7984 */ /* 0x010e640000000c00 */
        /* <DEDUP_REMOVED lines=63> */
.L_x_2953:
[----:B------:R-:W-:Y:S05]  /*fbc0*/  BSYNC B0 ;  /* 0x0000000000007941 */ /* 0x000fea0003800000 */
.L_x_2952:
[----:B------:R-:W-:Y:S01]  /*fbd0*/  ISETP.GE.AND P0, PT, R109, c[0x0][0x27c], PT ;  /* 0x00009f006d007a0c */ /* 0x000fe20003f06270 */
[----:B------:R-:W-:-:S12]  /*fbe0*/  BSSY B0, `(.L_x_2954) ;  /* 0x000006a000007945 */ /* 0x000fd80003800000 */
[----:B------:R-:W-:Y:S05]  /*fbf0*/  @P0 BRA `(.L_x_2955) ;  /* 0x0000068000000947 */ /* 0x000fea0003800000 */
[----:B-1----:R-:W4:Y:S01]  /*fc00*/  LDL R36, [R1+0x58] ;  /* 0x0000580001247983 */ /* 0x002f220000100800 */
        /* <DEDUP_REMOVED lines=17> */
[----:B-----5:R-:W-:Y:S02]  /*fd20*/  IADD3 R0, R2, R0, R37 ;  /* 0x0000000002007210 */ /* 0x020fe40007ffe025 */
        /* <DEDUP_REMOVED lines=85> */
.L_x_2955:
[----:B------:R-:W-:Y:S05]  /*10280*/  BSYNC B0 ;  /* 0x0000000000007941 */ /* 0x000fea0003800000 */
.L_x_2954:
[----:B------:R-:W-:-:S13]  /*10290*/  ISETP.GE.AND P0, PT, R108, c[0x0][0x27c], PT ;  /* 0x00009f006c007a0c */ /* 0x000fda0003f06270 */
        /* <DEDUP_REMOVED lines=105> */
.L_x_2908:
[----:B------:R-:W-:Y:S05]  /*10930*/  BSYNC B2 ;  /* 0x0000000000027941 */ /* 0x000fea0003800000 */
.L_x_2906:
[----:B-1-3--:R-:W1:Y:S01]  /*10940*/  S2R R2, SR_TID.X ;  /* 0x0000000000027919 */ /* 0x00ae620000002100 */
[----:B------:R-:W-:-:S04]  /*10950*/  DEPBAR.LE SB0, 0x2 ;  /* 0x000080800000791a */ /* 0x000fc80000000000 */
[----:B------:R-:W-:Y:S01]  /*10960*/  WARPSYNC 0xffffffff ;  /* 0xffffffff00007948 */ /* 0x000fe20003800000 */
[----:B------:R-:W-:Y:S06]  /*10970*/  BAR.SYNC.DEFER_BLOCKING 0x0 ;  /* 0x0000000000007b1d */ /* 0x000fec0000010000 */
[----:B------:R-:W-:Y:S01]  /*10980*/  BSSY B0, `(.L_x_2956) ;  /* 0x0000053000007945 */ /* 0x000fe20003800000 */
[----:B-1----:R-:W-:-:S04]  /*10990*/  SHF.R.S32.HI R0, RZ, 0x1f, R2 ;  /* 0x0000001fff007819 */ /* 0x002fc80000011402 */
[----:B------:R-:W-:Y:S01]  /*109a0*/  LEA.HI R0, R0, R2, RZ, 0x3 ;  /* 0x0000000200007211 */ /* 0x000fe200078f18ff */
[----:B------:R1:W3:Y:S03]  /*109b0*/  LDSM.16.M88.4 R4, [R180] ;  /* 0x00000000b404783b */ /* 0x0002e60000000200 */
[----:B------:R-:W-:Y:S01]  /*109c0*/  LOP3.LUT R0, R0, 0xfffffff8, RZ, 0xc0, !PT ;  /* 0xfffffff800007812 */ /* 0x000fe200078ec0ff */
[----:B-----5:R1:W4:Y:S04]  /*109d0*/  LDSM.16.M88.4 R36, [R185] ;  /* 0x00000000b924783b */ /* 0x0203280000000200 */
[----:B------:R-:W-:Y:S01]  /*109e0*/  IMAD.IADD R0, R2, 0x1, -R0 ;  /* 0x0000000102007824 */ /* 0x000fe200078e0a00 */
[----:B------:R1:W2:Y:S04]  /*109f0*/  LDSM.16.M88.4 R40, [R185+0x800] ;  /* 0x00080000b928783b */ /* 0x0002a80000000200 */
[----:B------:R-:W-:Y:S01]  /*10a00*/  LOP3.LUT P0, RZ, R0, 0x2, RZ, 0xc0, !PT ;  /* 0x0000000200ff7812 */ /* 0x000fe2000780c0ff */
[----:B------:R-:W-:Y:S01]  /*10a10*/  IMAD.MOV.U32 R0, RZ, RZ, 0x20 ;  /* 0x00000020ff007424 */ /* 0x000fe200078e00ff */
[----:B------:R1:W1:Y:S04]  /*10a20*/  LDSM.16.M88.4 R44, [R185+0x1000] ;  /* 0x00100000b92c783b */ /* 0x0002680000000200 */
[----:B------:R-:W-:Y:S01]  /*10a30*/  SEL R179, R0, 0xffffffe0, !P0 ;  /* 0xffffffe000b37807 */ /* 0x000fe20004000000 */
[----:B------:R1:W1:Y:S04]  /*10a40*/  LDSM.16.M88.4 R52, [R185+0x1800] ;  /* 0x00180000b934783b */ /* 0x0002680000000200 */
[----:B------:R-:W-:Y:S01]  /*10a50*/  IMAD.IADD R8, R185, 0x1, R179 ;  /* 0x00000001b9087824 */ /* 0x000fe200078e02b3 */
[----:B------:R1:W1:Y:S04]  /*10a60*/  LDSM.16.M88.4 R12, [R181] ;  /* 0x00000000b50c783b */ /* 0x0002680000000200 */
[----:B------:R1:W1:Y:S04]  /*10a70*/  LDSM.16.M88.4 R64, [R8] ;  /* 0x000000000840783b */ /* 0x0002680000000200 */
[----:B------:R1:W1:Y:S04]  /*10a80*/  LDSM.16.M88.4 R72, [R8+0x800] ;  /* 0x000800000848783b */ /* 0x0002680000000200 */
[----:B------:R1:W1:Y:S04]  /*10a90*/  LDSM.16.M88.4 R80, [R8+0x1000] ;  /* 0x001000000850783b */ /* 0x0002680000000200 */
[----:B------:R1:W1:Y:S01]  /*10aa0*/  LDSM.16.M88.4 R88, [R8+0x1800] ;  /* 0x001800000858783b */ /* 0x0002620000000200 */
[----:B------:R-:W-:Y:S05]  /*10ab0*/  @!P4 BRA `(.L_x_2957) ;  /* 0x000003f00000c947 */ /* 0x000fea0003800000 */
[----:B---3--:R-:W-:Y:S01]  /*10ac0*/  SHF.R.S32.HI R0, RZ, 0x1f, R204 ;  /* 0x0000001fff007819 */ /* 0x008fe200000114cc */
[----:B------:R-:W-:Y:S01]  /*10ad0*/  IMAD.WIDE.U32 R2, R204, c[0x0][0x208], RZ ;  /* 0x00008200cc027a25 */ /* 0x000fe200078e00ff */
[----:B------:R-:W-:-:S02]  /*10ae0*/  SHF.R.S32.HI R9, RZ, 0x1f, R190 ;  /* 0x0000001fff097819 */ /* 0x000fc400000114be */
[----:B------:R-:W-:Y:S01]  /*10af0*/  SHF.L.U64.HI R29, R218, 0x1, R228 ;  /* 0x00000001da1d7819 */ /* 0x000fe200000102e4 */
[----:B------:R-:W-:Y:S01]  /*10b00*/  IMAD R0, R0, c[0x0][0x208], RZ ;  /* 0x0000820000007a24 */ /* 0x000fe200078e02ff */
[C---:B------:R-:W-:Y:S01]  /*10b10*/  SHF.L.U64.HI R27, R215.reuse, 0x1, R229 ;  /* 0x00000001d71b7819 */ /* 0x040fe200000102e5 */
[----:B------:R-:W-:Y:S01]  /*10b20*/  IMAD.SHL.U32 R28, R218, 0x2, RZ ;  /* 0x00000002da1c7824 */ /* 0x000fe200078e00ff */
[----:B------:R-:W-:Y:S01]  /*10b30*/  SHF.L.U32 R25, R215, 0x1, RZ ;  /* 0x00000001d7197819 */ /* 0x000fe200000006ff */
[----:B------:R-:W-:Y:S01]  /*10b40*/  IMAD R0, R204, c[0x0][0x20c], R0 ;  /* 0x00008300cc007a24 */ /* 0x000fe200078e0200 */
[C---:B------:R-:W-:Y:S01]  /*10b50*/  SHF.L.U64.HI R26, R216.reuse, 0x1, R217 ;  /* 0x00000001d81a7819 */ /* 0x040fe200000102d9 */
[----:B------:R-:W-:Y:S02]  /*10b60*/  IMAD.SHL.U32 R24, R216, 0x2, RZ ;  /* 0x00000002d8187824 */ /* 0x000fe400078e00ff */
[----:B------:R-:W-:Y:S02]  /*10b70*/  IMAD.IADD R3, R3, 0x1, R0 ;  /* 0x0000000103037824 */ /* 0x000fe400078e0200 */
[----:B------:R-:W-:-:S02]  /*10b80*/  IMAD R0, R9, c[0x0][0x218], RZ ;  /* 0x0000860009007a24 */ /* 0x000fc400078e02ff */
[----:B------:R-:W-:-:S04]  /*10b90*/  IMAD.WIDE.U32 R2, R190, c[0x0][0x218], R2 ;  /* 0x00008600be027a25 */ /* 0x000fc800078e0002 */
[----:B------:R-:W-:Y:S01]  /*10ba0*/  IMAD R9, R190, c[0x0][0x21c], R0 ;  /* 0x00008700be097a24 */ /* 0x000fe200078e0200 */
[----:B------:R-:W-:-:S04]  /*10bb0*/  IADD3 R0, P0, R240, R2, RZ ;  /* 0x00000002f0007210 */ /* 0x000fc80007f1e0ff */
[----:B------:R-:W-:Y:S02]  /*10bc0*/  IADD3.X R2, R246, R3, R9, P0, !PT ;  /* 0x00000003f6027210 */ /* 0x000fe400007fe409 */
[----:B------:R-:W-:-:S04]  /*10bd0*/  LEA R23, P0, R0, c[0x0][0x1f8], 0x1 ;  /* 0x00007e0000177a11 */ /* 0x000fc800078008ff */
[----:B--2---:R-:W-:Y:S01]  /*10be0*/  LEA.HI.X R20, R0, c[0x0][0x1fc], R2, 0x1, P0 ;  /* 0x00007f0000147a11 */ /* 0x004fe200000f0c02 */
[----:B------:R-:W-:Y:S06]  /*10bf0*/  BRA.DIV ~URZ, `(.L_x_2958) ;  /* 0x0000f2c27f007947 */ /* 0x000fec000b800000 */
[----:B------:R2:W3:Y:S02]  /*10c00*/  SHFL.IDX PT, R9, R20, RZ, 0x181f ;  /* 0x00181fff14097589 */ /* 0x0004e400000e0000 */
.L_x_3066:
        /* <DEDUP_REMOVED lines=10> */
[C---:B------:R-:W-:Y:S01]  /*10cb0*/  IMAD.X R3, R9.reuse, 0x1, R27, P3 ;  /* 0x0000000109037824 */ /* 0x040fe200018e061b */
        /* <DEDUP_REMOVED lines=8> */
[----:B------:R5:W4:Y:S02]  /*10d40*/  SHFL.IDX PT, R9, R20, 0x1, 0x181f ;  /* 0x00381f0014097f89 */ /* 0x000b2400000e0000 */
[----:B--2--5:R-:W-:-:S02]  /*10d50*/  SEL R20, RZ, 0x10, P0 ;  /* 0x00000010ff147807 */ /* 0x024fc40000000000 */
.L_x_3067:
        /* <DEDUP_REMOVED lines=8> */
[-C--:B----4-:R-:W-:Y:S02]  /*10de0*/  IADD3.X R19, RZ, R9.reuse, R26, P1, P0 ;  /* 0x00000009ff137210 */ /* 0x090fe40000fe041a */
        /* <DEDUP_REMOVED lines=12> */
.L_x_2957:
[----:B---3--:R-:W-:Y:S05]  /*10eb0*/  BSYNC B0 ;  /* 0x0000000000007941 */ /* 0x008fea0003800000 */
.L_x_2956:
[----:B--2---:R-:W2:Y:S04]  /*10ec0*/  S2R R2, SR_TID.X ;  /* 0x0000000000027919 */ /* 0x004ea80000002100 */
[----:B------:R-:W3:Y:S04]  /*10ed0*/  LDL R9, [R1+0x4] ;  /* 0x0000040001097983 */ /* 0x000ee80000100800 */
[----:B------:R-:W3:Y:S04]  /*10ee0*/  LDL R3, [R1+0x64] ;  /* 0x0000640001037983 */ /* 0x000ee80000100800 */
[----:B------:R-:W0:Y:S01]  /*10ef0*/  LDGDEPBAR ;  /* 0x00000000000079af */ /* 0x000e220000000000 */
[----:B------:R-:W-:Y:S01]  /*10f00*/  WARPSYNC 0xffffffff ;  /* 0xffffffff00007948 */ /* 0x000fe20003800000 */
[C---:B----4-:R-:W-:Y:S02]  /*10f10*/  HMMA.16816.F32.BF16 R20, R4.reuse, R36, RZ ;  /* 0x000000240414723c */ /* 0x050fe400000418ff */
[----:B------:R-:W-:Y:S04]  /*10f20*/  LDSM.16.M88.4 R92, [R185+0x3800] ;  /* 0x00380000b95c783b */ /* 0x000fe80000000200 */
[----:B------:R-:W4:Y:S02]  /*10f30*/  LDL R176, [R1+0x20] ;  /* 0x0000200001b07983 */ /* 0x000f240000100800 */
[----:B------:R-:W-:Y:S01]  /*10f40*/  HMMA.16816.F32.BF16 R16, R4, R38, RZ ;  /* 0x000000260410723c */ /* 0x000fe200000418ff */
[----:B--2---:R-:W-:Y:S01]  /*10f50*/  SHF.R.S32.HI R0, RZ, 0x1f, R2 ;  /* 0x0000001fff007819 */ /* 0x004fe20000011402 */
[----:B------:R-:W2:Y:S03]  /*10f60*/  LDL R103, [R1+0x4c] ;  /* 0x00004c0001677983 */ /* 0x000ea60000100800 */
[----:B------:R-:W-:Y:S01]  /*10f70*/  LEA.HI R0, R0, R2, RZ, 0x3 ;  /* 0x0000000200007211 */ /* 0x000fe200078f18ff */
[----:B------:R-:W-:-:S02]  /*10f80*/  IMAD.MOV.U32 R96, RZ, RZ, c[0x0][0x2c4] ;  /* 0x0000b100ff607624 */ /* 0x000fc400078e00ff */
[----:B------:R-:W-:Y:S01]  /*10f90*/  HMMA.16816.F32.BF16 R28, R4, R40, RZ ;  /* 0x00000028041c723c */ /* 0x000fe200000418ff */
[----:B------:R-:W5:Y:S01]  /*10fa0*/  LDL R107, [R1+0x24] ;  /* 0x00002400016b7983 */ /* 0x000f620000100800 */
[----:B------:R-:W-:-:S05]  /*10fb0*/  LOP3.LUT R0, R0, 0xfffffff8, RZ, 0xc0, !PT ;  /* 0xfffffff800007812 */ /* 0x000fca00078ec0ff */
[----:B------:R-:W-:Y:S01]  /*10fc0*/  IMAD.IADD R0, R2, 0x1, -R0 ;  /* 0x0000000102007824 */ /* 0x000fe200078e0a00 */
[----:B------:R-:W-:Y:S04]  /*10fd0*/  HMMA.16816.F32.BF16 R36, R4, R42, RZ ;  /* 0x0000002a0424723c */ /* 0x000fe800000418ff */
[----:B------:R-:W-:Y:S01]  /*10fe0*/  LOP3.LUT P0, RZ, R0, 0x4, RZ, 0xc0, !PT ;  /* 0x0000000400ff7812 */ /* 0x000fe2000780c0ff */
[----:B------:R-:W-:-:S03]  /*10ff0*/  IMAD.MOV.U32 R0, RZ, RZ, 0x40 ;  /* 0x00000040ff007424 */ /* 0x000fc600078e00ff */
[----:B-1----:R-:W-:Y:S02]  /*11000*/  HMMA.16816.F32.BF16 R40, R4, R44, RZ ;  /* 0x0000002c0428723c */ /* 0x002fe400000418ff */
[----:B------:R-:W-:-:S05]  /*11010*/  SEL R178, R0, 0xffffffc0, !P0 ;  /* 0xffffffc000b27807 */ /* 0x000fca0004000000 */
[----:B------:R-:W-:Y:S01]  /*11020*/  IMAD.IADD R2, R185, 0x1, R178 ;  /* 0x00000001b9027824 */ /* 0x000fe200078e02b2 */
[C---:B------:R-:W-:Y:S04]  /*11030*/  HMMA.16816.F32.BF16 R48, R4.reuse, R52, RZ ;  /* 0x000000340430723c */ /* 0x040fe800000418ff */
[----:B------:R-:W-:Y:S04]  /*11040*/  LDSM.16.M88.4 R56, [R2] ;  /* 0x000000000238783b */ /* 0x000fe80000000200 */
[C---:B------:R-:W-:Y:S01]  /*11050*/  HMMA.16816.F32.BF16 R44, R4.reuse, R46, RZ ;  /* 0x0000002e042c723c */ /* 0x040fe200000418ff */
[----:B------:R-:W-:Y:S04]  /*11060*/  LDSM.16.M88.4 R60, [R2+0x800] ;  /* 0x00080000023c783b */ /* 0x000fe80000000200 */
[----:B------:R-:W-:Y:S03]  /*11070*/  LDSM.16.M88.4 R68, [R2+0x1000] ;  /* 0x001000000244783b */ /* 0x000fe60000000200 */
[----:B------:R-:W-:Y:S01]  /*11080*/  HMMA.16816.F32.BF16 R52, R4, R54, RZ ;  /* 0x000000360434723c */ /* 0x000fe200000418ff */
[----:B------:R-:W1:Y:S01]  /*11090*/  LDSM.16.M88.4 R4, [R183] ;  /* 0x00000000b704783b */ /* 0x000e620000000200 */
[----:B------:R-:W-:-:S03]  /*110a0*/  IADD3 R0, R178, R185, R179 ;  /* 0x000000b9b2007210 */ /* 0x000fc60007ffe0b3 */
[----:B------:R-:W1:Y:S03]  /*110b0*/  LDSM.16.M88.4 R76, [R2+0x1800] ;  /* 0x00180000024c783b */ /* 0x000e660000000200 */
[C---:B------:R-:W-:Y:S01]  /*110c0*/  HMMA.16816.F32.BF16 R32, R12.reuse, R64, R20 ;  /* 0x000000400c20723c */ /* 0x040fe20000041814 */
[----:B------:R-:W-:Y:S04]  /*110d0*/  LDSM.16.M88.4 R20, [R182] ;  /* 0x00000000b614783b */ /* 0x000fe80000000200 */
[----:B------:R-:W-:Y:S03]  /*110e0*/  LDSM.16.M88.4 R84, [R0+0x1800] ;  /* 0x001800000054783b */ /* 0x000fe60000000200 */
[C---:B------:R-:W-:Y:S01]  /*110f0*/  HMMA.16816.F32.BF16 R24, R12.reuse, R66, R16 ;  /* 0x000000420c18723c */ /* 0x040fe20000041810 */
[----:B------:R-:W1:Y:S07]  /*11100*/  LDSM.16.M88.4 R64, [R0] ;  /* 0x000000000040783b */ /* 0x000e6e0000000200 */
[C---:B------:R-:W-:Y:S08]  /*11110*/  HMMA.16816.F32.BF16 R16, R12.reuse, R72, R28 ;  /* 0x000000480c10723c */ /* 0x040ff0000004181c */
        /* <DEDUP_REMOVED lines=21> */
[C---:B------:R-:W-:Y:S08]  /*11270*/  HMMA.16816.F32.BF16 R40, R20.reuse, R64, R36 ;  /* 0x000000401428723c */ /* 0x040ff00000041824 */
[C---:B------:R-:W-:Y:S01]  /*11280*/  HMMA.16816.F32.BF16 R36, R20.reuse, R66, R32 ;  /* 0x000000421424723c */ /* 0x040fe20000041820 */
[----:B------:R-:W-:Y:S07]  /*11290*/  LDSM.16.M88.4 R64, [R8+0x2000] ;  /* 0x002000000840783b */ /* 0x000fee0000000200 */
[C---:B------:R-:W-:Y:S08]  /*112a0*/  HMMA.16816.F32.BF16 R32, R20.reuse, R72, R24 ;  /* 0x000000481420723c */ /* 0x040ff00000041818 */
[C---:B------:R-:W-:Y:S01]  /*112b0*/  HMMA.16816.F32.BF16 R24, R20.reuse, R74, R12 ;  /* 0x0000004a1418723c */ /* 0x040fe2000004180c */
[----:B------:R-:W2:Y:S04]  /*112c0*/  LDSM.16.M88.4 R12, [R181+0x4000] ;  /* 0x00400000b50c783b */ /* 0x000ea80000000200 */
[----:B------:R-:W2:Y:S03]  /*112d0*/  LDSM.16.M88.4 R72, [R8+0x2800] ;  /* 0x002800000848783b */ /* 0x000ea60000000200 */
[C---:B------:R-:W-:Y:S08]  /*112e0*/  HMMA.16816.F32.BF16 R4, R20.reuse, R80, R28 ;  /* 0x000000501404723c */ /* 0x040ff0000004181c */
[C---:B------:R-:W-:Y:S01]  /*112f0*/  HMMA.16816.F32.BF16 R28, R20.reuse, R82, R44 ;  /* 0x00000052141c723c */ /* 0x040fe2000004182c */
[----:B------:R-:W2:Y:S07]  /*11300*/  LDSM.16.M88.4 R80, [R8+0x3000] ;  /* 0x003000000850783b */ /* 0x000eae0000000200 */
        /* <DEDUP_REMOVED lines=9> */
[C---:B------:R-:W-:Y:S01]  /*113a0*/  HMMA.16816.F32.BF16 R24, R16.reuse, R68, R4 ;  /* 0x000000441018723c */ /* 0x040fe20000041804 */
[----:B------:R-:W1:Y:S07]  /*113b0*/  LDSM.16.M88.4 R4, [R183+0x4000] ;  /* 0x00400000b704783b */ /* 0x000e6e0000000200 */
[C---:B------:R-:W-:Y:S01]  /*113c0*/  HMMA.16816.F32.BF16 R20, R16.reuse, R70, R28 ;  /* 0x000000461014723c */ /* 0x040fe2000004181c */
[----:B------:R-:W1:Y:S07]  /*113d0*/  LDSM.16.M88.4 R68, [R2+0x2800] ;  /* 0x002800000244783b */ /* 0x000e6e0000000200 */
[C---:B------:R-:W-:Y:S08]  /*113e0*/  HMMA.16816.F32.BF16 R28, R16.reuse, R92, R48 ;  /* 0x0000005c101c723c */ /* 0x040ff00000041830 */
[----:B------:R-:W-:Y:S01]  /*113f0*/  HMMA.16816.F32.BF16 R52, R16, R94, R52 ;  /* 0x0000005e1034723c */ /* 0x000fe20000041834 */
[----:B------:R-:W1:Y:S04]  /*11400*/  LDSM.16.M88.4 R16, [R182+0x4000] ;  /* 0x00400000b610783b */ /* 0x000e680000000200 */
[----:B------:R-:W-:Y:S03]  /*11410*/  LDSM.16.M88.4 R92, [R0+0x4000] ;  /* 0x00400000005c783b */ /* 0x000fe60000000200 */
        /* <DEDUP_REMOVED lines=11> */
[----:B------:R-:W-:Y:S01]  /*114d0*/  HMMA.16816.F32.BF16 R12, R12, R90, R52 ;  /* 0x0000005a0c0c723c */ /* 0x000fe20000041834 */
[----:B------:R-:W-:Y:S07]  /*114e0*/  LDSM.16.M88.4 R88, [R2+0x4000] ;  /* 0x004000000258783b */ /* 0x000fee0000000200 */
        /* <DEDUP_REMOVED lines=10> */
[----:B------:R-:W3:Y:S04]  /*11590*/  LDSM.16.M88.4 R4, [R180+0x8000] ;  /* 0x00800000b404783b */ /* 0x000ee80000000200 */
[----:B------:R-:W3:Y:S03]  /*115a0*/  LDSM.16.M88.4 R84, [R185+0x5000] ;  /* 0x00500000b954783b */ /* 0x000ee60000000200 */
[C---:B------:R-:W-:Y:S08]  /*115b0*/  HMMA.16816.F32.BF16 R12, R16.reuse, R56, R52 ;  /* 0x00000038100c723c */ /* 0x040ff00000041834 */
[C---:B------:R-:W-:Y:S08]  /*115c0*/  HMMA.16816.F32.BF16 R60, R16.reuse, R58, R60 ;  /* 0x0000003a103c723c */ /* 0x040ff0000004183c */
[C---:B--2---:R-:W-:Y:S08]  /*115d0*/  HMMA.16816.F32.BF16 R56, R16.reuse, R64, R48 ;  /* 0x000000401038723c */ /* 0x044ff00000041830 */
        /* <DEDUP_REMOVED lines=8> */
[C---:B---3--:R-:W-:Y:S01]  /*11660*/  HMMA.16816.F32.BF16 R28, R4.reuse, R74, R60 ;  /* 0x0000004a041c723c */ /* 0x048fe2000004183c */
[----:B------:R-:W2:Y:S07]  /*11670*/  LDSM.16.M88.4 R60, [R8+0x5000] ;  /* 0x00500000083c783b */ /* 0x000eae0000000200 */
[C---:B------:R-:W-:Y:S08]  /*11680*/  HMMA.16816.F32.BF16 R24, R4.reuse, R68, R56 ;  /* 0x000000440418723c */ /* 0x040ff00000041838 */
[C---:B------:R-:W-:Y:S08]  /*11690*/  HMMA.16816.F32.BF16 R20, R4.reuse, R70, R52 ;  /* 0x000000460414723c */ /* 0x040ff00000041834 */
[C---:B------:R-:W-:Y:S08]  /*116a0*/  HMMA.16816.F32.BF16 R56, R4.reuse, R84, R64 ;  /* 0x000000540438723c */ /* 0x040ff00000041840 */
[C---:B------:R-:W-:Y:S01]  /*116b0*/  HMMA.16816.F32.BF16 R68, R4.reuse, R86, R76 ;  /* 0x000000560444723c */ /* 0x040fe2000004184c */
[----:B------:R-:W3:Y:S04]  /*116c0*/  LDSM.16.M88.4 R84, [R8+0x5800] ;  /* 0x005800000854783b */ /* 0x000ee80000000200 */
[----:B------:R-:W-:Y:S03]  /*116d0*/  LDSM.16.M88.4 R76, [R2+0x5800] ;  /* 0x00580000024c783b */ /* 0x000fe60000000200 */
[C---:B------:R-:W-:Y:S01]  /*116e0*/  HMMA.16816.F32.BF16 R32, R4.reuse, R72, R12 ;  /* 0x000000480420723c */ /* 0x040fe2000004180c */
[----:B------:R-:W2:Y:S04]  /*116f0*/  LDSM.16.M88.4 R12, [R183+0x8000] ;  /* 0x00800000b70c783b */ /* 0x000ea80000000200 */
[----:B------:R-:W2:Y:S03]  /*11700*/  LDSM.16.M88.4 R72, [R2+0x4800] ;  /* 0x004800000248783b */ /* 0x000ea60000000200 */
[C---:B------:R-:W-:Y:S08]  /*11710*/  HMMA.16816.F32.BF16 R64, R4.reuse, R80, R48 ;  /* 0x000000500440723c */ /* 0x040ff00000041830 */
[----:B------:R-:W-:Y:S01]  /*11720*/  HMMA.16816.F32.BF16 R52, R4, R82, R44 ;  /* 0x000000520434723c */ /* 0x000fe2000004182c */
[----:B------:R2:W3:Y:S04]  /*11730*/  LDSM.16.M88.4 R80, [R2+0x5000] ;  /* 0x005000000250783b */ /* 0x0004e80000000200 */
[----:B------:R-:W3:Y:S03]  /*11740*/  LDSM.16.M88.4 R4, [R182+0x8000] ;  /* 0x00800000b604783b */ /* 0x000ee60000000200 */
[C---:B-1----:R-:W-:Y:S08]  /*11750*/  HMMA.16816.F32.BF16 R48, R16.reuse, R40, R32 ;  /* 0x000000281030723c */ /* 0x042ff00000041820 */
[C---:B------:R-:W-:Y:S08]  /*11760*/  HMMA.16816.F32.BF16 R44, R16.reuse, R42, R28 ;  /* 0x0000002a102c723c */ /* 0x040ff0000004181c */
[C---:B------:R-:W-:Y:S08]  /*11770*/  HMMA.16816.F32.BF16 R40, R16.reuse, R36, R24 ;  /* 0x000000241028723c */ /* 0x040ff00000041818 */
[C---:B------:R-:W-:Y:S08]  /*11780*/  HMMA.16816.F32.BF16 R36, R16.reuse, R38, R20 ;  /* 0x000000261024723c */ /* 0x040ff00000041814 */
[C---:B--2---:R-:W-:Y:S01]  /*11790*/  HMMA.16816.F32.BF16 R32, R16.reuse, R60, R56 ;  /* 0x0000003c1020723c */ /* 0x044fe20000041838 */
[----:B------:R-:W-:Y:S01]  /*117a0*/  ISETP.NE.AND P1, PT, R96, 0x1, PT ;  /* 0x000000016000780c */ /* 0x000fe20003f25270 */
[----:B------:R-:W1:Y:S06]  /*117b0*/  LDSM.16.M88.4 R56, [R0+0x4800] ;  /* 0x004800000038783b */ /* 0x000e6c0000000200 */
[C---:B------:R-:W-:Y:S08]  /*117c0*/  HMMA.16816.F32.BF16 R28, R16.reuse, R62, R68 ;  /* 0x0000003e101c723c */ /* 0x040ff00000041844 */
[C---:B---3--:R-:W-:Y:S08]  /*117d0*/  HMMA.16816.F32.BF16 R24, R16.reuse, R84, R64 ;  /* 0x000000541018723c */ /* 0x048ff00000041840 */
[----:B------:R-:W-:Y:S01]  /*117e0*/  HMMA.16816.F32.BF16 R20, R16, R86, R52 ;  /* 0x000000561014723c */ /* 0x000fe20000041834 */
[----:B------:R-:W-:-:S04]  /*117f0*/  IMAD.IADD R224, R3, 0x1, R9 ;  /* 0x0000000103e07824 */ /* 0x000fc800078e0209 */
[----:B------:R-:W-:-:S03]  /*11800*/  @P1 IMAD.HI.U32 R2, R224, c[0x0][0x2c8], RZ ;  /* 0x0000b200e0021a27 */ /* 0x000fc600078e00ff */
[C---:B------:R-:W-:Y:S01]  /*11810*/  HMMA.16816.F32.BF16 R16, R12.reuse, R88, R48 ;  /* 0x000000580c10723c */ /* 0x040fe20000041830 */
[----:B------:R-:W-:Y:S07]  /*11820*/  LDSM.16.M88.4 R48, [R0+0x5000] ;  /* 0x005000000030783b */ /* 0x000fee0000000200 */
[C---:B------:R-:W-:Y:S08]  /*11830*/  HMMA.16816.F32.BF16 R52, R12.reuse, R74, R36 ;  /* 0x0000004a0c34723c */ /* 0x040ff00000041824 */
[C---:B------:R-:W-:Y:S08]  /*11840*/  HMMA.16816.F32.BF16 R36, R12.reuse, R80, R32 ;  /* 0x000000500c24723c */ /* 0x040ff00000041820 */
[C---:B------:R-:W-:Y:S08]  /*11850*/  HMMA.16816.F32.BF16 R32, R12.reuse, R82, R28 ;  /* 0x000000520c20723c */ /* 0x040ff0000004181c */
[C---:B------:R-:W-:Y:S08]  /*11860*/  HMMA.16816.F32.BF16 R44, R12.reuse, R90, R44 ;  /* 0x0000005a0c2c723c */ /* 0x040ff0000004182c */
[C---:B------:R-:W-:Y:S08]  /*11870*/  HMMA.16816.F32.BF16 R40, R12.reuse, R72, R40 ;  /* 0x000000480c28723c */ /* 0x040ff00000041828 */
[C---:B------:R-:W-:Y:S08]  /*11880*/  HMMA.16816.F32.BF16 R28, R12.reuse, R76, R24 ;  /* 0x0000004c0c1c723c */ /* 0x040ff00000041818 */
[----:B------:R-:W-:Y:S01]  /*11890*/  HMMA.16816.F32.BF16 R20, R12, R78, R20 ;  /* 0x0000004e0c14723c */ /* 0x000fe20000041814 */
[----:B------:R2:W-:Y:S01]  /*118a0*/  LDSM.16.M88.4 R12, [R0+0x5800] ;  /* 0x00580000000c783b */ /* 0x0005e20000000200 */
[----:B------:R-:W-:Y:S01]  /*118b0*/  IMAD.IADD R3, R97, 0x1, -R251 ;  /* 0x0000000161037824 */ /* 0x000fe200078e0afb */
[----:B------:R-:W-:-:S04]  /*118c0*/  DEPBAR.LE SB0, 0x2 ;  /* 0x000080800000791a */ /* 0x000fc80000000000 */
[----:B------:R-:W-:Y:S01]  /*118d0*/  BAR.SYNC.DEFER_BLOCKING 0x0 ;  /* 0x0000000000007b1d */ /* 0x000fe20000010000 */
[----:B--2---:R-:W-:Y:S01]  /*118e0*/  IMAD.MOV.U32 R0, RZ, RZ, R224 ;  /* 0x000000ffff007224 */ /* 0x004fe200078e00e0 */
[----:B------:R-:W-:-:S05]  /*118f0*/  @P1 SHF.R.U32.HI R0, RZ, c[0x0][0x2cc], R2 ;  /* 0x0000b300ff001a19 */ /* 0x000fca0000011602 */
[----:B------:R-:W2:Y:S04]  /*11900*/  SHFL.IDX PT, R2, R0, RZ, 0x1c1f ;  /* 0x001c1fff00027589 */ /* 0x000ea800000e0000 */
[----:B------:R3:W1:Y:S01]  /*11910*/  SHFL.IDX PT, R8, R0, 0x1, 0x1c1f ;  /* 0x003c1f0000087f89 */ /* 0x00066200000e0000 */
[C---:B------:R-:W-:Y:S03]  /*11920*/  HMMA.16816.F32.BF16 R16, R4.reuse, R92, R16 ;  /* 0x0000005c0410723c */ /* 0x040fe60000041810 */
[----:B------:R-:W-:Y:S04]  /*11930*/  LDSM.16.MT88.4 R60, [R186+0x2000] ;  /* 0x00200000ba3c783b */ /* 0x000fe80000004200 */
[----:B------:R-:W-:Y:S01]  /*11940*/  LDSM.16.MT88.4 R72, [R186+0x2800] ;  /* 0x00280000ba48783b */ /* 0x000fe20000004200 */
[----:B------:R-:W-:Y:S01]  /*11950*/  HMMA.16816.F32.BF16 R24, R4, R94, R44 ;  /* 0x0000005e0418723c */ /* 0x000fe2000004182c */
[----:B---3--:R-:W-:-:S04]  /*11960*/  IMAD.MOV.U32 R0, RZ, RZ, 0x1 ;  /* 0x00000001ff007424 */ /* 0x008fc800078e00ff */
[----:B------:R-:W-:-:S05]  /*11970*/  IMAD R0, R106, -0x40, R0 ;  /* 0xffffffc06a007824 */ /* 0x000fca00078e0200 */
[----:B------:R-:W-:-:S05]  /*11980*/  IADD3 R0, -R251, R0, R248 ;  /* 0x00000000fb007210 */ /* 0x000fca0007ffe1f8 */
[----:B------:R-:W-:Y:S01]  /*11990*/  IMAD.IADD R0, R0, 0x1, -R249 ;  /* 0x0000000100007824 */ /* 0x000fe200078e0af9 */
[----:B-1----:R-:W-:Y:S03]  /*119a0*/  HMMA.16816.F32.BF16 R40, R4, R56, R40 ;  /* 0x000000380428723c */ /* 0x002fe60000041828 */
[C---:B--2---:R-:W-:Y:S02]  /*119b0*/  IMAD.IADD R2, R0.reuse, 0x1, R2 ;  /* 0x0000000100027824 */ /* 0x044fe400078e0202 */
[----:B------:R-:W-:-:S03]  /*119c0*/  IMAD.IADD R0, R0, 0x1, R8 ;  /* 0x0000000100007824 */ /* 0x000fc600078e0208 */
[C---:B------:R-:W-:Y:S01]  /*119d0*/  IMNMX R2, R3.reuse, R2, PT ;  /* 0x0000000203027217 */ /* 0x040fe20003800200 */
[----:B------:R-:W-:Y:S01]  /*119e0*/  HMMA.16816.F32.BF16 R36, R4, R48, R36 ;  /* 0x000000300424723c */ /* 0x000fe20000041824 */
[----:B------:R-:W-:Y:S02]  /*119f0*/  IMNMX R0, R3, R0, PT ;  /* 0x0000000003007217 */ /* 0x000fe40003800200 */
[C---:B------:R-:W-:Y:S02]  /*11a00*/  ISETP.GT.AND P3, PT, R2.reuse, RZ, PT ;  /* 0x000000ff0200720c */ /* 0x040fe40003f64270 */
[----:B------:R-:W-:-:S03]  /*11a10*/  ISETP.GT.AND P2, PT, R2, 0x1, PT ;  /* 0x000000010200780c */ /* 0x000fc60003f44270 */
[C---:B------:R-:W-:Y:S01]  /*11a20*/  HMMA.16816.F32.BF16 R52, R4.reuse, R58, R52 ;  /* 0x0000003a0434723c */ /* 0x040fe20000041834 */
[C---:B------:R-:W-:Y:S01]  /*11a30*/  ISETP.GT.AND P1, PT, R0.reuse, RZ, PT ;  /* 0x000000ff0000720c */ /* 0x040fe20003f24270 */
[----:B------:R-:W-:Y:S06]  /*11a40*/  LDSM.16.MT88.4 R56, [R187+0x800] ;  /* 0x00080000bb38783b */ /* 0x000fec0000004200 */
[C---:B------:R-:W-:Y:S08]  /*11a50*/  HMMA.16816.F32.BF16 R48, R4.reuse, R50, R32 ;  /* 0x000000320430723c */ /* 0x040ff00000041820 */
[----:B------:R-:W-:Y:S01]  /*11a60*/  HMMA.16816.F32.BF16 R32, R4, R12, R28 ;  /* 0x0000000c0420723c */ /* 0x000fe2000004181c */
[----:B------:R-:W-:-:S07]  /*11a70*/  ISETP.GT.AND P0, PT, R0, 0x1, PT ;  /* 0x000000010000780c */ /* 0x000fce0003f04270 */
[----:B------:R-:W-:Y:S07]  /*11a80*/  HMMA.16816.F32.BF16 R28, R4, R14, R20 ;  /* 0x0000000e041c723c */ /* 0x000fee0000041814 */
[----:B------:R-:W-:Y:S02]  /*11a90*/  FSEL R5, R16, -INF , P3 ;  /* 0xff80000010057808 */ /* 0x000fe40001800000 */
[----:B------:R-:W-:Y:S02]  /*11aa0*/  ISETP.GT.AND P3, PT, R2, 0x8, PT ;  /* 0x000000080200780c */ /* 0x000fe40003f64270 */
[----:B------:R-:W-:-:S02]  /*11ab0*/  FSEL R6, R17, -INF , P2 ;  /* 0xff80000011067808 */ /* 0x000fc40001000000 */
[----:B------:R-:W-:Y:S02]  /*11ac0*/  ISETP.GT.AND P2, PT, R2, 0x9, PT ;  /* 0x000000090200780c */ /* 0x000fe40003f44270 */
[----:B------:R-:W-:Y:S02]  /*11ad0*/  FSEL R7, R24, -INF , P3 ;  /* 0xff80000018077808 */ /* 0x000fe40001800000 */
[----:B------:R-:W-:Y:S02]  /*11ae0*/  FMNMX.FTZ R3, R5, R6, !PT ;  /* 0x0000000605037209 */ /* 0x000fe40007810000 */
[----:B------:R-:W-:Y:S02]  /*11af0*/  FSEL R14, R18, -INF , P1 ;  /* 0xff800000120e7808 */ /* 0x000fe40000800000 */
[----:B------:R-:W-:Y:S02]  /*11b00*/  ISETP.GT.AND P1, PT, R0, 0x8, PT ;  /* 0x000000080000780c */ /* 0x000fe40003f24270 */
[----:B------:R-:W-:-:S02]  /*11b10*/  FSEL R12, R25, -INF , P2 ;  /* 0xff800000190c7808 */ /* 0x000fc40001000000 */
[----:B------:R-:W-:Y:S02]  /*11b20*/  ISETP.GT.AND P3, PT, R2, 0x10, PT ;  /* 0x000000100200780c */ /* 0x000fe40003f64270 */
[----:B------:R-:W-:Y:S02]  /*11b30*/  FMNMX.FTZ R3, R7, R3, !PT ;  /* 0x0000000307037209 */ /* 0x000fe40007810000 */
[----:B------:R-:W-:Y:S02]  /*11b40*/  FSEL R19, R19, -INF , P0 ;  /* 0xff80000013137808 */ /* 0x000fe40000000000 */
[----:B------:R-:W-:Y:S02]  /*11b50*/  ISETP.GT.AND P0, PT, R0, 0x9, PT ;  /* 0x000000090000780c */ /* 0x000fe40003f04270 */
[----:B------:R-:W-:Y:S02]  /*11b60*/  FSEL R16, R26, -INF , P1 ;  /* 0xff8000001a107808 */ /* 0x000fe40000800000 */
[----:B------:R-:W-:-:S02]  /*11b70*/  ISETP.GT.AND P1, PT, R0, 0x10, PT ;  /* 0x000000100000780c */ /* 0x000fc40003f24270 */
[----:B------:R-:W-:Y:S02]  /*11b80*/  ISETP.GT.AND P2, PT, R2, 0x11, PT ;  /* 0x000000110200780c */ /* 0x000fe40003f44270 */
[----:B------:R-:W-:Y:S02]  /*11b90*/  FSEL R13, R40, -INF , P3 ;  /* 0xff800000280d7808 */ /* 0x000fe40001800000 */
[----:B------:R-:W-:Y:S02]  /*11ba0*/  FMNMX.FTZ R3, R12, R3, !PT ;  /* 0x000000030c037209 */ /* 0x000fe40007810000 */
[----:B------:R-:W-:Y:S02]  /*11bb0*/  FSEL R17, R27, -INF , P0 ;  /* 0xff8000001b117808 */ /* 0x000fe40000000000 */
[----:B------:R-:W-:Y:S02]  /*11bc0*/  ISETP.GT.AND P0, PT, R0, 0x11, PT ;  /* 0x000000110000780c */ /* 0x000fe40003f04270 */
[----:B------:R-:W-:-:S02]  /*11bd0*/  FSEL R22, R42, -INF , P1 ;  /* 0xff8000002a167808 */ /* 0x000fc40000800000 */
[----:B------:R-:W-:Y:S02]  /*11be0*/  FSEL R20, R41, -INF , P2 ;  /* 0xff80000029147808 */ /* 0x000fe40001000000 */
[C---:B------:R-:W-:Y:S02]  /*11bf0*/  ISETP.GT.AND P1, PT, R2.reuse, 0x18, PT ;  /* 0x000000180200780c */ /* 0x040fe40003f24270 */
[----:B------:R-:W-:Y:S02]  /*11c00*/  FMNMX.FTZ R3, R13, R3, !PT ;  /* 0x000000030d037209 */ /* 0x000fe40007810000 */
[----:B------:R-:W-:Y:S02]  /*11c10*/  FSEL R23, R43, -INF , P0 ;  /* 0xff8000002b177808 */ /* 0x000fe40000000000 */
[----:B------:R-:W-:Y:S01]  /*11c20*/  ISETP.GT.AND P0, PT, R2, 0x19, PT ;  /* 0x000000190200780c */ /* 0x000fe20003f04270 */
[----:B------:R-:W-:Y:S01]  /*11c30*/  LDSM.16.MT88.4 R40, [R103] ;  /* 0x000000006728783b */ /* 0x000fe20000004200 */
[----:B------:R-:W-:-:S02]  /*11c40*/  FSEL R18, R52, -INF , P1 ;  /* 0xff80000034127808 */ /* 0x000fc40000800000 */
[----:B------:R-:W-:Y:S02]  /*11c50*/  FMNMX.FTZ R3, R20, R3, !PT ;  /* 0x0000000314037209 */ /* 0x000fe40007810000 */
[----:B------:R-:W-:Y:S02]  /*11c60*/  ISETP.GT.AND P4, PT, R2, 0x20, PT ;  /* 0x000000200200780c */ /* 0x000fe40003f84270 */
[----:B------:R-:W-:Y:S02]  /*11c70*/  FSEL R21, R53, -INF , P0 ;  /* 0xff80000035157808 */ /* 0x000fe40000000000 */
[----:B------:R-:W-:Y:S02]  /*11c80*/  FMNMX.FTZ R3, R18, R3, !PT ;  /* 0x0000000312037209 */ /* 0x000fe40007810000 */
[----:B------:R-:W-:Y:S02]  /*11c90*/  ISETP.GT.AND P3, PT, R2, 0x21, PT ;  /* 0x000000210200780c */ /* 0x000fe40003f64270 */
[----:B------:R-:W-:-:S02]  /*11ca0*/  FSEL R91, R36, -INF , P4 ;  /* 0xff800000245b7808 */ /* 0x000fc40002000000 */
[----:B------:R-:W-:Y:S02]  /*11cb0*/  FMNMX.FTZ R3, R21, R3, !PT ;  /* 0x0000000315037209 */ /* 0x000fe40007810000 */
[----:B------:R-:W-:Y:S02]  /*11cc0*/  FMNMX.FTZ R4, R14, R19, !PT ;  /* 0x000000130e047209 */ /* 0x000fe40007810000 */
[----:B------:R-:W-:Y:S02]  /*11cd0*/  ISETP.GT.AND P2, PT, R2, 0x28, PT ;  /* 0x000000280200780c */ /* 0x000fe40003f44270 */
[----:B------:R-:W-:Y:S02]  /*11ce0*/  FSEL R90, R37, -INF , P3 ;  /* 0xff800000255a7808 */ /* 0x000fe40001800000 */
[----:B------:R-:W-:Y:S02]  /*11cf0*/  FMNMX.FTZ R3, R91, R3, !PT ;  /* 0x000000035b037209 */ /* 0x000fe40007810000 */
[----:B------:R-:W-:-:S02]  /*11d00*/  FMNMX.FTZ R4, R16, R4, !PT ;  /* 0x0000000410047209 */ /* 0x000fc40007810000 */
[----:B------:R-:W-:Y:S02]  /*11d10*/  ISETP.GT.AND P1, PT, R2, 0x29, PT ;  /* 0x000000290200780c */ /* 0x000fe40003f24270 */
[----:B------:R-:W-:Y:S02]  /*11d20*/  FSEL R89, R48, -INF , P2 ;  /* 0xff80000030597808 */ /* 0x000fe40001000000 */
[----:B------:R-:W-:Y:S02]  /*11d30*/  FMNMX.FTZ R3, R90, R3, !PT ;  /* 0x000000035a037209 */ /* 0x000fe40007810000 */
[----:B------:R-:W-:Y:S02]  /*11d40*/  FMNMX.FTZ R4, R17, R4, !PT ;  /* 0x0000000411047209 */ /* 0x000fe40007810000 */
[C---:B------:R-:W-:Y:S02]  /*11d50*/  ISETP.GT.AND P0, PT, R2.reuse, 0x30, PT ;  /* 0x000000300200780c */ /* 0x040fe40003f04270 */
[----:B------:R-:W-:-:S02]  /*11d60*/  ISETP.GT.AND P3, PT, R2, 0x31, PT ;  /* 0x000000310200780c */ /* 0x000fc40003f64270 */
[----:B------:R-:W-:Y:S02]  /*11d70*/  FSEL R88, R49, -INF , P1 ;  /* 0xff80000031587808 */ /* 0x000fe40000800000 */
[C---:B------:R-:W-:Y:S02]  /*11d80*/  ISETP.GT.AND P4, PT, R2.reuse, 0x38, PT ;  /* 0x000000380200780c */ /* 0x040fe40003f84270 */
[----:B------:R-:W-:Y:S02]  /*11d90*/  ISETP.GT.AND P2, PT, R2, 0x39, PT ;  /* 0x000000390200780c */ /* 0x000fe40003f44270 */
[----:B------:R-:W-:Y:S02]  /*11da0*/  FMNMX.FTZ R3, R89, R3, !PT ;  /* 0x0000000359037209 */ /* 0x000fe40007810000 */
        /* <DEDUP_REMOVED lines=20> */
[----:B------:R-:W-:Y:S01]  /*11ef0*/  ISETP.GT.AND P1, PT, R0, 0x28, PT ;  /* 0x000000280000780c */ /* 0x000fe20003f24270 */
[----:B------:R-:W-:Y:S01]  /*11f00*/  LDSM.16.MT88.4 R36, [R186+0x800] ;  /* 0x00080000ba24783b */ /* 0x000fe20000004200 */
[----:B------:R-:W-:Y:S02]  /*11f10*/  FMNMX.FTZ R2, R98, R2, !PT ;  /* 0x0000000262027209 */ /* 0x000fe40007810000 */
[----:B------:R-:W-:Y:S02]  /*11f20*/  FMNMX.FTZ R3, R84, R3, !PT ;  /* 0x0000000354037209 */ /* 0x000fe40007810000 */
[----:B------:R-:W-:Y:S02]  /*11f30*/  ISETP.GT.AND P0, PT, R0, 0x29, PT ;  /* 0x000000290000780c */ /* 0x000fe40003f04270 */
[----:B------:R-:W-:Y:S02]  /*11f40*/  FSEL R94, R50, -INF , P1 ;  /* 0xff800000325e7808 */ /* 0x000fe40000800000 */
[----:B------:R-:W-:Y:S01]  /*11f50*/  FMNMX.FTZ R2, R99, R2, !PT ;  /* 0x0000000263027209 */ /* 0x000fe20007810000 */
[----:B------:R-:W1:Y:S01]  /*11f60*/  SHFL.BFLY PT, R4, R3, 0x2, 0x1f ;  /* 0x0c401f0003047f89 */ /* 0x000e6200000e0000 */
[----:B------:R-:W-:-:S02]  /*11f70*/  FSEL R97, R51, -INF , P0 ;  /* 0xff80000033617808 */ /* 0x000fc40000000000 */
[----:B------:R-:W-:Y:S01]  /*11f80*/  ISETP.GT.AND P1, PT, R0, 0x30, PT ;  /* 0x000000300000780c */ /* 0x000fe20003f24270 */
[----:B------:R-:W-:Y:S01]  /*11f90*/  LDSM.16.MT88.4 R48, [R187] ;  /* 0x00000000bb30783b */ /* 0x000fe20000004200 */
[----:B------:R-:W-:Y:S02]  /*11fa0*/  FMNMX.FTZ R2, R94, R2, !PT ;  /* 0x000000025e027209 */ /* 0x000fe40007810000 */
[----:B------:R-:W-:Y:S02]  /*11fb0*/  ISETP.GT.AND P0, PT, R0, 0x31, PT ;  /* 0x000000310000780c */ /* 0x000fe40003f04270 */
[----:B------:R-:W-:Y:S02]  /*11fc0*/  FSEL R96, R34, -INF , P1 ;  /* 0xff80000022607808 */ /* 0x000fe40000800000 */
[----:B------:R-:W-:Y:S02]  /*11fd0*/  FMNMX.FTZ R2, R97, R2, !PT ;  /* 0x0000000261027209 */ /* 0x000fe40007810000 */
[----:B------:R-:W-:-:S02]  /*11fe0*/  FSEL R95, R35, -INF , P0 ;  /* 0xff800000235f7808 */ /* 0x000fc40000000000 */
[----:B------:R-:W-:Y:S01]  /*11ff0*/  ISETP.GT.AND P1, PT, R0, 0x38, PT ;  /* 0x000000380000780c */ /* 0x000fe20003f24270 */
[----:B----4-:R-:W-:Y:S01]  /*12000*/  LDSM.16.MT88.4 R32, [R176+0x800] ;  /* 0x00080000b020783b */ /* 0x010fe20000004200 */
[----:B------:R-:W-:Y:S02]  /*12010*/  FMNMX.FTZ R2, R96, R2, !PT ;  /* 0x0000000260027209 */ /* 0x000fe40007810000 */
[----:B------:R-:W-:Y:S02]  /*12020*/  ISETP.GT.AND P0, PT, R0, 0x39, PT ;  /* 0x000000390000780c */ /* 0x000fe40003f04270 */
[----:B------:R-:W-:Y:S02]  /*12030*/  FSEL R93, R30, -INF , P1 ;  /* 0xff8000001e5d7808 */ /* 0x000fe40000800000 */
[----:B------:R-:W-:Y:S02]  /*12040*/  FMNMX.FTZ R2, R95, R2, !PT ;  /* 0x000000025f027209 */ /* 0x000fe40007810000 */
[----:B------:R-:W-:-:S02]  /*12050*/  FSEL R92, R31, -INF , P0 ;  /* 0xff8000001f5c7808 */ /* 0x000fc40000000000 */
        /* <DEDUP_REMOVED lines=12> */
[----:B------:R2:W-:Y:S01]  /*12120*/  MUFU.EX2 R67, R0 ;  /* 0x0000000000437308 */ /* 0x0005e20000000800 */
[----:B-1----:R-:W-:Y:S01]  /*12130*/  FMNMX.FTZ R8, R3, R4, !PT ;  /* 0x0000000403087209 */ /* 0x002fe20007810000 */
[----:B--2---:R-:W-:-:S06]  /*12140*/  FFMA.FTZ R0, R6, c[0x0][0x2d0], -R2 ;  /* 0x0000b40006007a23 */ /* 0x004fcc0000010802 */
[----:B------:R1:W2:Y:S01]  /*12150*/  MUFU.EX2 R66, R0 ;  /* 0x0000000000427308 */ /* 0x0002a20000000800 */
[--C-:B------:R-:W-:Y:S01]  /*12160*/  FFMA.FTZ R3, R12, c[0x0][0x2d0], -R2.reuse ;  /* 0x0000b4000c037a23 */ /* 0x100fe20000010802 */
[----:B------:R-:W-:Y:S01]  /*12170*/  FSETP.NEU.FTZ.AND P0, PT, R8, -INF , PT ;  /* 0xff8000000800780b */ /* 0x000fe20003f1d000 */
[----:B-1----:R-:W-:-:S05]  /*12180*/  FFMA.FTZ R0, R7, c[0x0][0x2d0], -R2 ;  /* 0x0000b40007007a23 */ /* 0x002fca0000010802 */
[----:B------:R1:W-:Y:S01]  /*12190*/  MUFU.EX2 R77, R3 ;  /* 0x00000003004d7308 */ /* 0x0003e20000000800 */
[----:B------:R-:W3:Y:S07]  /*121a0*/  LDSM.16.MT88.4 R4, [R176] ;  /* 0x00000000b004783b */ /* 0x000eee0000004200 */
[----:B------:R4:W2:Y:S01]  /*121b0*/  MUFU.EX2 R70, R0 ;  /* 0x0000000000467308 */ /* 0x0008a20000000800 */
[----:B-1----:R-:W-:Y:S02]  /*121c0*/  FFMA.FTZ R3, R13, c[0x0][0x2d0], -R2 ;  /* 0x0000b4000d037a23 */ /* 0x002fe40000010802 */
[----:B----4-:R-:W-:-:S05]  /*121d0*/  FMUL.FTZ R0, R8, c[0x0][0x2d0] ;  /* 0x0000b40008007a20 */ /* 0x010fca0000410000 */
[----:B------:R1:W-:Y:S01]  /*121e0*/  MUFU.EX2 R78, R3 ;  /* 0x00000003004e7308 */ /* 0x0003e20000000800 */
[----:B------:R-:W-:-:S05]  /*121f0*/  FSEL R0, R0, RZ, P0 ;  /* 0x000000ff00007208 */ /* 0x000fca0000000000 */
[--C-:B-1----:R-:W-:Y:S02]  /*12200*/  FFMA.FTZ R3, R14, c[0x0][0x2d0], -R0.reuse ;  /* 0x0000b4000e037a23 */ /* 0x102fe40000010800 */
[----:B------:R-:W1:Y:S02]  /*12210*/  LDSM.16.MT88.4 R12, [R186] ;  /* 0x00000000ba0c783b */ /* 0x000e640000004200 */
[----:B------:R4:W-:Y:S02]  /*12220*/  MUFU.EX2 R65, R3 ;  /* 0x0000000300417308 */ /* 0x0009e40000000800 */
[----:B----4-:R-:W-:-:S06]  /*12230*/  FFMA.FTZ R3, R19, c[0x0][0x2d0], -R0 ;  /* 0x0000b40013037a23 */ /* 0x010fcc0000010800 */
[----:B------:R4:W1:Y:S02]  /*12240*/  MUFU.EX2 R64, R3 ;  /* 0x0000000300407308 */ /* 0x0008640000000800 */
[----:B----4-:R-:W-:-:S06]  /*12250*/  FFMA.FTZ R3, R16, c[0x0][0x2d0], -R0 ;  /* 0x0000b40010037a23 */ /* 0x010fcc0000010800 */
[----:B------:R4:W-:Y:S02]  /*12260*/  MUFU.EX2 R69, R3 ;  /* 0x0000000300457308 */ /* 0x0009e40000000800 */
[----:B----4-:R-:W-:-:S06]  /*12270*/  FFMA.FTZ R3, R17, c[0x0][0x2d0], -R0 ;  /* 0x0000b40011037a23 */ /* 0x010fcc0000010800 */
[----:B------:R4:W1:Y:S02]  /*12280*/  MUFU.EX2 R71, R3 ;  /* 0x0000000300477308 */ /* 0x0008640000000800 */
[----:B----4-:R-:W-:-:S06]  /*12290*/  FFMA.FTZ R3, R20, c[0x0][0x2d0], -R2 ;  /* 0x0000b40014037a23 */ /* 0x010fcc0000010802 */
[----:B------:R4:W1:Y:S02]  /*122a0*/  MUFU.EX2 R79, R3 ;  /* 0x00000003004f7308 */ /* 0x0008640000000800 */
[----:B----4-:R-:W-:-:S06]  /*122b0*/  FFMA.FTZ R3, R18, c[0x0][0x2d0], -R2 ;  /* 0x0000b40012037a23 */ /* 0x010fcc0000010802 */
[----:B------:R4:W-:Y:S02]  /*122c0*/  MUFU.EX2 R82, R3 ;  /* 0x0000000300527308 */ /* 0x0009e40000000800 */
[----:B----4-:R-:W-:-:S06]  /*122d0*/  FFMA.FTZ R3, R21, c[0x0][0x2d0], -R2 ;  /* 0x0000b40015037a23 */ /* 0x010fcc0000010802 */
[----:B------:R4:W-:Y:S01]  /*122e0*/  MUFU.EX2 R83, R3 ;  /* 0x0000000300537308 */ /* 0x0009e20000000800 */
[----:B--2---:R-:W-:Y:S02]  /*122f0*/  F2FP.BF16.PACK_AB R16, R66, R67 ;  /* 0x000000434210723e */ /* 0x004fe400000010ff */
[----:B------:R-:W-:Y:S02]  /*12300*/  F2FP.BF16.PACK_AB R18, R77, R70 ;  /* 0x000000464d12723e */ /* 0x000fe400000010ff */
[----:B-1----:R-:W-:Y:S01]  /*12310*/  F2FP.BF16.PACK_AB R17, R64, R65 ;  /* 0x000000414011723e */ /* 0x002fe200000010ff */
[----:B----4-:R-:W-:-:S04]  /*12320*/  FFMA.FTZ R3, R22, c[0x0][0x2d0], -R0 ;  /* 0x0000b40016037a23 */ /* 0x010fc80000010800 */
[----:B------:R1:W-:Y:S01]  /*12330*/  MUFU.EX2 R68, R3 ;  /* 0x0000000300447308 */ /* 0x0003e20000000800 */
[----:B------:R-:W-:Y:S01]  /*12340*/  F2FP.BF16.PACK_AB R19, R71, R69 ;  /* 0x000000454713723e */ /* 0x000fe200000010ff */
[----:B-1----:R-:W-:-:S06]  /*12350*/  FFMA.FTZ R3, R23, c[0x0][0x2d0], -R0 ;  /* 0x0000b40017037a23 */ /* 0x002fcc0000010800 */
[----:B------:R1:W2:Y:S01]  /*12360*/  MUFU.EX2 R76, R3 ;  /* 0x00000003004c7308 */ /* 0x0002a20000000800 */
[----:B---3--:R-:W-:Y:S01]  /*12370*/  HMMA.16816.F32.BF16 R24, R16, R4, RZ ;  /* 0x000000041018723c */ /* 0x008fe200000418ff */
[----:B-1----:R-:W-:-:S06]  /*12380*/  FFMA.FTZ R3, R52, c[0x0][0x2d0], -R0 ;  /* 0x0000b40034037a23 */ /* 0x002fcc0000010800 */
[----:B------:R1:W-:Y:S01]  /*12390*/  MUFU.EX2 R81, R3 ;  /* 0x0000000300517308 */ /* 0x0003e20000000800 */
[----:B------:R-:W-:Y:S01]  /*123a0*/  HMMA.16816.F32.BF16 R20, R16, R6, RZ ;  /* 0x000000061014723c */ /* 0x000fe200000418ff */
[----:B-1----:R-:W-:-:S07]  /*123b0*/  FFMA.FTZ R3, R53, c[0x0][0x2d0], -R0 ;  /* 0x0000b40035037a23 */ /* 0x002fce0000010800 */
[C---:B------:R-:W-:Y:S01]  /*123c0*/  HMMA.16816.F32.BF16 R44, R16.reuse, R12, RZ ;  /* 0x0000000c102c723c */ /* 0x040fe200000418ff */
[----:B-----5:R-:W1:Y:S01]  /*123d0*/  LDSM.16.MT88.4 R52, [R107+0x800] ;  /* 0x000800006b34783b */ /* 0x020e620000004200 */
[----:B------:R-:W3:Y:S05]  /*123e0*/  MUFU.EX2 R80, R3 ;  /* 0x0000000300507308 */ /* 0x000eea0000000800 */
[----:B------:R-:W-:Y:S01]  /*123f0*/  F2FP.BF16.PACK_AB R12, R79, R78 ;  /* 0x0000004e4f0c723e */ /* 0x000fe200000010ff */
[----:B------:R-:W-:Y:S01]  /*12400*/  HMMA.16816.F32.BF16 R28, R16, R14, RZ ;  /* 0x0000000e101c723c */ /* 0x000fe200000418ff */
[----:B--2---:R-:W-:-:S06]  /*12410*/  F2FP.BF16.PACK_AB R13, R76, R68 ;  /* 0x000000444c0d723e */ /* 0x004fcc00000010ff */
[----:B------:R-:W-:Y:S02]  /*12420*/  F2FP.BF16.PACK_AB R14, R83, R82 ;  /* 0x00000052530e723e */ /* 0x000fe400000010ff */
[----:B---3--:R-:W-:-:S07]  /*12430*/  F2FP.BF16.PACK_AB R15, R80, R81 ;  /* 0x00000051500f723e */ /* 0x008fce00000010ff */
[C---:B------:R-:W-:Y:S08]  /*12440*/  HMMA.16816.F32.BF16 R192, R12.reuse, R32, R24 ;  /* 0x000000200cc0723c */ /* 0x040ff00000041818 */
[----:B------:R-:W-:Y:S01]  /*12450*/  HMMA.16816.F32.BF16 R128, R12, R34, R20 ;  /* 0x000000220c80723c */ /* 0x000fe20000041814 */
[----:B------:R-:W-:Y:S07]  /*12460*/  LDSM.16.MT88.4 R32, [R176+0x2800] ;  /* 0x00280000b020783b */ /* 0x000fee0000004200 */
[C---:B------:R-:W-:Y:S08]  /*12470*/  HMMA.16816.F32.BF16 R24, R16.reuse, R40, RZ ;  /* 0x000000281018723c */ /* 0x040ff000000418ff */
[C---:B------:R-:W-:Y:S01]  /*12480*/  HMMA.16816.F32.BF16 R20, R16.reuse, R42, RZ ;  /* 0x0000002a1014723c */ /* 0x040fe200000418ff */
[----:B------:R-:W2:Y:S07]  /*12490*/  LDSM.16.MT88.4 R40, [R176+0x2000] ;  /* 0x00200000b028783b */ /* 0x000eae0000004200 */
[----:B------:R-:W-:Y:S08]  /*124a0*/  HMMA.16816.F32.BF16 R4, R16, R48, RZ ;  /* 0x000000301004723c */ /* 0x000ff000000418ff */
[C---:B------:R-:W-:Y:S01]  /*124b0*/  HMMA.16816.F32.BF16 R112, R12.reuse, R36, R44 ;  /* 0x000000240c70723c */ /* 0x040fe2000004182c */
[----:B------:R-:W3:Y:S07]  /*124c0*/  LDSM.16.MT88.4 R44, [R187+0x2000] ;  /* 0x00200000bb2c783b */ /* 0x000eee0000004200 */
[C---:B------:R-:W-:Y:S01]  /*124d0*/  HMMA.16816.F32.BF16 R120, R12.reuse, R38, R28 ;  /* 0x000000260c78723c */ /* 0x040fe2000004181c */
[----:B------:R-:W4:Y:S07]  /*124e0*/  LDSM.16.MT88.4 R36, [R187+0x2800] ;  /* 0x00280000bb24783b */ /* 0x000f2e0000004200 */
        /* <DEDUP_REMOVED lines=11> */
[C---:B------:R-:W-:Y:S01]  /*125a0*/  HMMA.16816.F32.BF16 R56, R12.reuse, R32, R24 ;  /* 0x000000200c38723c */ /* 0x040fe20000041818 */
[----:B------:R-:W2:Y:S07]  /*125b0*/  LDSM.16.MT88.4 R24, [R107+0x2800] ;  /* 0x002800006b18783b */ /* 0x000eae0000004200 */
[----:B----4-:R-:W-:Y:S08]  /*125c0*/  HMMA.16816.F32.BF16 R156, R12, R36, R4 ;  /* 0x000000240c9c723c */ /* 0x010ff00000041804 */
[C---:B-1----:R-:W-:Y:S08]  /*125d0*/  HMMA.16816.F32.BF16 R4, R16.reuse, R40, RZ ;  /* 0x000000281004723c */ /* 0x042ff000000418ff */
[----:B------:R-:W-:Y:S11]  /*125e0*/  HMMA.16816.F32.BF16 R28, R16, R62, RZ ;  /* 0x0000003e101c723c */ /* 0x000ff600000418ff */
[----:B------:R-:W-:Y:S05]  /*125f0*/  @!UPT UIADD3 URZ, URZ, URZ, URZ ;  /* 0x0000003f3f3ff290 */ /* 0x000fea000fffe03f */
[C---:B--2---:R-:W-:Y:S08]  /*12600*/  HMMA.16816.F32.BF16 R140, R12.reuse, R24, R4 ;  /* 0x000000180c8c723c */ /* 0x044ff00000041804 */
[----:B------:R-:W-:Y:S01]  /*12610*/  HMMA.16816.F32.BF16 R48, R12, R74, R28 ;  /* 0x0000004a0c30723c */ /* 0x000fe2000004181c */
[----:B------:R-:W1:Y:S07]  /*12620*/  LDSM.16.MT88.4 R28, [R186+0x4000] ;  /* 0x00400000ba1c783b */ /* 0x000e6e0000004200 */
[----:B------:R-:W-:Y:S11]  /*12630*/  HMMA.16816.F32.BF16 R4, R16, R42, RZ ;  /* 0x0000002a1004723c */ /* 0x000ff600000418ff */
[----:B------:R-:W-:Y:S11]  /*12640*/  @!UPT UIADD3 URZ, URZ, URZ, URZ ;  /* 0x0000003f3f3ff290 */ /* 0x000ff6000fffe03f */
[----:B------:R-:W-:Y:S02]  /*12650*/  @!UPT UIADD3 URZ, URZ, URZ, URZ ;  /* 0x0000003f3f3ff290 */ /* 0x000fe4000fffe03f */
[----:B------:R-:W-:Y:S01]  /*12660*/  HMMA.16816.F32.BF16 R132, R12, R26, R4 ;  /* 0x0000001a0c84723c */ /* 0x000fe20000041804 */
[----:B------:R-:W2:Y:S07]  /*12670*/  LDSM.16.MT88.4 R24, [R186+0x4800] ;  /* 0x00480000ba18783b */ /* 0x000eae0000004200 */
[----:B-1----:R-:W-:Y:S08]  /*12680*/  HMMA.16816.F32.BF16 R4, R16, R28, RZ ;  /* 0x0000001c1004723c */ /* 0x002ff000000418ff */
[----:B------:R-:W-:Y:S08]  /*12690*/  HMMA.16816.F32.BF16 R60, R12, R34, R20 ;  /* 0x000000220c3c723c */ /* 0x000ff00000041814 */
[----:B------:R-:W-:Y:S01]  /*126a0*/  HMMA.16816.F32.BF16 R20, R16, R46, RZ ;  /* 0x0000002e1014723c */ /* 0x000fe200000418ff */
[----:B------:R-:W-:-:S07]  /*126b0*/  FADD.FTZ R3, R67, R66 ;  /* 0x0000004243037221 */ /* 0x000fce0000010000 */
[----:B--2---:R-:W-:Y:S08]  /*126c0*/  HMMA.16816.F32.BF16 R124, R12, R24, R4 ;  /* 0x000000180c7c723c */ /* 0x004ff00000041804 */
[----:B------:R-:W-:Y:S01]  /*126d0*/  HMMA.16816.F32.BF16 R4, R16, R30, RZ ;  /* 0x0000001e1004723c */ /* 0x000fe200000418ff */
[----:B------:R-:W-:-:S07]  /*126e0*/  FADD.FTZ R3, R70, R3 ;  /* 0x0000000346037221 */ /* 0x000fce0000010000 */
[----:B------:R-:W-:Y:S07]  /*126f0*/  HMMA.16816.F32.BF16 R72, R12, R38, R20 ;  /* 0x000000260c48723c */ /* 0x000fee0000041814 */
[----:B------:R-:W-:Y:S02]  /*12700*/  FADD.FTZ R21, R65, R64 ;  /* 0x0000004041157221 */ /* 0x000fe40000010000 */
[----:B------:R-:W-:Y:S02]  /*12710*/  FADD.FTZ R20, R77, R3 ;  /* 0x000000034d147221 */ /* 0x000fe40000010000 */
[----:B------:R-:W-:-:S04]  /*12720*/  FADD.FTZ R21, R69, R21 ;  /* 0x0000001545157221 */ /* 0x000fc80000010000 */
[----:B------:R-:W-:Y:S01]  /*12730*/  FADD.FTZ R3, R71, R21 ;  /* 0x0000001547037221 */ /* 0x000fe20000010000 */
[----:B------:R-:W-:Y:S01]  /*12740*/  HMMA.16816.F32.BF16 R116, R12, R26, R4 ;  /* 0x0000001a0c74723c */ /* 0x000fe20000041804 */
[----:B------:R-:W-:Y:S06]  /*12750*/  LDSM.16.MT88.4 R24, [R176+0x4800] ;  /* 0x00480000b018783b */ /* 0x000fec0000004200 */
[----:B------:R-:W-:Y:S02]  /*12760*/  FADD.FTZ R4, R78, R20 ;  /* 0x000000144e047221 */ /* 0x000fe40000010000 */
[----:B------:R-:W1:Y:S02]  /*12770*/  LDSM.16.MT88.4 R20, [R176+0x4000] ;  /* 0x00400000b014783b */ /* 0x000e640000004200 */
[----:B------:R-:W-:-:S02]  /*12780*/  FADD.FTZ R29, R79, R4 ;  /* 0x000000044f1d7221 */ /* 0x000fc40000010000 */
[----:B------:R-:W-:Y:S01]  /*12790*/  FADD.FTZ R3, R68, R3 ;  /* 0x0000000344037221 */ /* 0x000fe20000010000 */
[----:B-1----:R-:W-:Y:S01]  /*127a0*/  HMMA.16816.F32.BF16 R4, R16, R20, RZ ;  /* 0x000000141004723c */ /* 0x002fe200000418ff */
[--C-:B------:R-:W-:Y:S02]  /*127b0*/  FFMA.FTZ R28, R91, c[0x0][0x2d0], -R2.reuse ;  /* 0x0000b4005b1c7a23 */ /* 0x100fe40000010802 */
[--C-:B------:R-:W-:Y:S11]  /*127c0*/  FFMA.FTZ R30, R90, c[0x0][0x2d0], -R2.reuse ;  /* 0x0000b4005a1e7a23 */ /* 0x100ff60000010802 */
[----:B------:R-:W-:Y:S10]  /*127d0*/  @!UPT UIADD3 URZ, URZ, URZ, URZ ;  /* 0x0000003f3f3ff290 */ /* 0x000ff4000fffe03f */
[----:B------:R-:W-:Y:S08]  /*127e0*/  HMMA.16816.F32.BF16 R68, R12, R24, R4 ;  /* 0x000000180c44723c */ /* 0x000ff00000041804 */
[----:B------:R-:W-:Y:S01]  /*127f0*/  HMMA.16816.F32.BF16 R4, R16, R22, RZ ;  /* 0x000000161004723c */ /* 0x000fe200000418ff */
[----:B------:R-:W-:Y:S02]  /*12800*/  FADD.FTZ R31, R76, R3 ;  /* 0x000000034c1f7221 */ /* 0x000fe40000010000 */
[--C-:B------:R-:W-:Y:S01]  /*12810*/  FFMA.FTZ R32, R89, c[0x0][0x2d0], -R2.reuse ;  /* 0x0000b40059207a23 */ /* 0x100fe20000010802 */
[----:B------:R-:W1:Y:S01]  /*12820*/  MUFU.EX2 R3, R28 ;  /* 0x0000001c00037308 */ /* 0x000e620000000800 */
[----:B------:R-:W-:-:S02]  /*12830*/  FFMA.FTZ R33, R88, c[0x0][0x2d0], -R2 ;  /* 0x0000b40058217a23 */ /* 0x000fc40000010802 */
[--C-:B------:R-:W-:Y:S02]  /*12840*/  FFMA.FTZ R40, R87, c[0x0][0x2d0], -R2.reuse ;  /* 0x0000b40057287a23 */ /* 0x100fe40000010802 */
[--C-:B------:R-:W-:Y:S02]  /*12850*/  FFMA.FTZ R41, R86, c[0x0][0x2d0], -R2.reuse ;  /* 0x0000b40056297a23 */ /* 0x100fe40000010802 */
[--C-:B------:R-:W-:Y:S02]  /*12860*/  FFMA.FTZ R42, R85, c[0x0][0x2d0], -R2.reuse ;  /* 0x0000b400552a7a23 */ /* 0x100fe40000010802 */
[----:B------:R-:W-:Y:S02]  /*12870*/  FFMA.FTZ R43, R84, c[0x0][0x2d0], -R2 ;  /* 0x0000b400542b7a23 */ /* 0x000fe40000010802 */
[----:B------:R2:W-:Y:S01]  /*12880*/  MUFU.EX2 R2, R30 ;  /* 0x0000001e00027308 */ /* 0x0005e20000000800 */
[----:B------:R-:W-:Y:S01]  /*12890*/  FFMA.FTZ R35, R94, c[0x0][0x2d0], -R0 ;  /* 0x0000b4005e237a23 */ /* 0x000fe20000010800 */
[----:B------:R-:W-:Y:S07]  /*128a0*/  LDSM.16.MT88.4 R84, [R176+0x5800] ;  /* 0x00580000b054783b */ /* 0x000fee0000004200 */
[----:B------:R-:W-:Y:S01]  /*128b0*/  HMMA.16816.F32.BF16 R152, R12, R26, R4 ;  /* 0x0000001a0c98723c */ /* 0x000fe20000041804 */
[----:B------:R-:W-:Y:S01]  /*128c0*/  MUFU.EX2 R20, R32 ;  /* 0x0000002000147308 */ /* 0x000fe20000000800 */
[----:B------:R-:W-:Y:S05]  /*128d0*/  LDSM.16.MT88.4 R24, [R187+0x4800] ;  /* 0x00480000bb18783b */ /* 0x000fea0000004200 */
[----:B------:R-:W-:-:S02]  /*128e0*/  FADD.FTZ R4, R82, R29 ;  /* 0x0000001d52047221 */ /* 0x000fc40000010000 */
[----:B------:R-:W-:Y:S02]  /*128f0*/  FADD.FTZ R5, R81, R31 ;  /* 0x0000001f51057221 */ /* 0x000fe40000010000 */
[----:B--2---:R-:W2:Y:S01]  /*12900*/  LDSM.16.MT88.4 R28, [R187+0x4000] ;  /* 0x00400000bb1c783b */ /* 0x004ea20000004200 */
[--C-:B------:R-:W-:Y:S02]  /*12910*/  FFMA.FTZ R6, R98, c[0x0][0x2d0], -R0.reuse ;  /* 0x0000b40062067a23 */ /* 0x100fe40000010800 */
[----:B------:R-:W-:Y:S02]  /*12920*/  FADD.FTZ R22, R80, R5 ;  /* 0x0000000550167221 */ /* 0x000fe40000010000 */
[----:B------:R-:W-:Y:S02]  /*12930*/  FFMA.FTZ R5, R99, c[0x0][0x2d0], -R0 ;  /* 0x0000b40063057a23 */ /* 0x000fe40000010800 */
[----:B------:R-:W3:Y:S01]  /*12940*/  MUFU.EX2 R6, R6 ;  /* 0x0000000600067308 */ /* 0x000ee20000000800 */
[----:B------:R-:W-:-:S07]  /*12950*/  FADD.FTZ R4, R83, R4 ;  /* 0x0000000453047221 */ /* 0x000fce0000010000 */
[----:B------:R-:W4:Y:S08]  /*12960*/  MUFU.EX2 R5, R5 ;  /* 0x0000000500057308 */ /* 0x000f300000000800 */
[----:B------:R4:W5:Y:S01]  /*12970*/  MUFU.EX2 R7, R33 ;  /* 0x0000002100077308 */ /* 0x0009620000000800 */
[----:B-1----:R-:W-:Y:S02]  /*12980*/  FADD.FTZ R4, R3, R4 ;  /* 0x0000000403047221 */ /* 0x002fe40000010000 */
[----:B------:R-:W-:-:S02]  /*12990*/  FFMA.FTZ R34, R97, c[0x0][0x2d0], -R0 ;  /* 0x0000b40061227a23 */ /* 0x000fc40000010800 */
[--C-:B------:R-:W-:Y:S02]  /*129a0*/  FFMA.FTZ R37, R96, c[0x0][0x2d0], -R0.reuse ;  /* 0x0000b40060257a23 */ /* 0x100fe40000010800 */
[--C-:B------:R-:W-:Y:S02]  /*129b0*/  FFMA.FTZ R36, R95, c[0x0][0x2d0], -R0.reuse ;  /* 0x0000b4005f247a23 */ /* 0x100fe40000010800 */
[--C-:B------:R-:W-:Y:S02]  /*129c0*/  FFMA.FTZ R39, R93, c[0x0][0x2d0], -R0.reuse ;  /* 0x0000b4005d277a23 */ /* 0x100fe40000010800 */
[----:B------:R-:W-:Y:S02]  /*129d0*/  FFMA.FTZ R38, R92, c[0x0][0x2d0], -R0 ;  /* 0x0000b4005c267a23 */ /* 0x000fe40000010800 */
[----:B---3--:R-:W-:Y:S02]  /*129e0*/  FADD.FTZ R0, R6, R22 ;  /* 0x0000001606007221 */ /* 0x008fe40000010000 */
[C---:B------:R-:W-:Y:S01]  /*129f0*/  FADD.FTZ R21, R2.reuse, R4 ;  /* 0x0000000402157221 */ /* 0x040fe20000010000 */
[----:B------:R-:W-:Y:S01]  /*12a00*/  F2FP.BF16.PACK_AB R4, R2, R3 ;  /* 0x000000030204723e */ /* 0x000fe200000010ff */
[C---:B----4-:R-:W-:Y:S01]  /*12a10*/  FADD.FTZ R33, R5.reuse, R0 ;  /* 0x0000000005217221 */ /* 0x050fe20000010000 */
[----:B------:R-:W-:Y:S01]  /*12a20*/  F2FP.BF16.PACK_AB R5, R5, R6 ;  /* 0x000000060505723e */ /* 0x000fe200000010ff */
[----:B------:R-:W-:Y:S01]  /*12a30*/  FADD.FTZ R2, R20, R21 ;  /* 0x0000001514027221 */ /* 0x000fe20000010000 */
[----:B-----5:R-:W-:-:S02]  /*12a40*/  F2FP.BF16.PACK_AB R6, R7, R20 ;  /* 0x000000140706723e */ /* 0x020fc400000010ff */
[C---:B--2---:R-:W-:Y:S01]  /*12a50*/  HMMA.16816.F32.BF16 R20, R16.reuse, R28, RZ ;  /* 0x0000001c1014723c */ /* 0x044fe200000418ff */
[----:B------:R-:W-:Y:S02]  /*12a60*/  FADD.FTZ R32, R7, R2 ;  /* 0x0000000207207221 */ /* 0x000fe40000010000 */
[----:B------:R-:W1:Y:S05]  /*12a70*/  MUFU.EX2 R2, R35 ;  /* 0x0000002300027308 */ /* 0x000e6a0000000800 */
[----:B------:R-:W-:Y:S03]  /*12a80*/  HMMA.16816.F32.BF16 R28, R16, R30, RZ ;  /* 0x0000001e101c723c */ /* 0x000fe600000418ff */
[----:B------:R-:W-:Y:S08]  /*12a90*/  MUFU.EX2 R0, R34 ;  /* 0x0000002200007308 */ /* 0x000ff00000000800 */
[----:B------:R-:W-:Y:S05]  /*12aa0*/  MUFU.EX2 R3, R41 ;  /* 0x0000002900037308 */ /* 0x000fea0000000800 */
[----:B------:R-:W-:Y:S03]  /*12ab0*/  HMMA.16816.F32.BF16 R52, R12, R24, R20 ;  /* 0x000000180c34723c */ /* 0x000fe60000041814 */
[----:B------:R-:W2:Y:S01]  /*12ac0*/  MUFU.EX2 R20, R40 ;  /* 0x0000002800147308 */ /* 0x000ea20000000800 */
[----:B-1----:R-:W-:-:S07]  /*12ad0*/  FADD.FTZ R7, R2, R33 ;  /* 0x0000002102077221 */ /* 0x002fce0000010000 */
[----:B------:R-:W-:Y:S08]  /*12ae0*/  MUFU.EX2 R24, R42 ;  /* 0x0000002a00187308 */ /* 0x000ff00000000800 */
[----:B------:R-:W1:Y:S01]  /*12af0*/  MUFU.EX2 R22, R37 ;  /* 0x0000002500167308 */ /* 0x000e620000000800 */
[----:B--2---:R-:W-:Y:S01]  /*12b00*/  FADD.FTZ R25, R20, R32 ;  /* 0x0000002014197221 */ /* 0x004fe20000010000 */
[----:B------:R-:W-:Y:S06]  /*12b10*/  HMMA.16816.F32.BF16 R44, R12, R26, R28 ;  /* 0x0000001a0c2c723c */ /* 0x000fec000004181c */
[----:B------:R-:W2:Y:S01]  /*12b20*/  MUFU.EX2 R21, R36 ;  /* 0x0000002400157308 */ /* 0x000ea20000000800 */
[----:B------:R-:W-:-:S07]  /*12b30*/  FADD.FTZ R26, R0, R7 ;  /* 0x00000007001a7221 */ /* 0x000fce0000010000 */
[----:B------:R-:W3:Y:S01]  /*12b40*/  MUFU.EX2 R23, R43 ;  /* 0x0000002b00177308 */ /* 0x000ee20000000800 */
[----:B------:R-:W-:Y:S01]  /*12b50*/  F2FP.BF16.PACK_AB R7, R0, R2 ;  /* 0x000000020007723e */ /* 0x000fe200000010ff */
[C---:B------:R-:W-:Y:S02]  /*12b60*/  FADD.FTZ R2, R3.reuse, R25 ;  /* 0x0000001903027221 */ /* 0x040fe40000010000 */
[----:B-1----:R-:W-:Y:S02]  /*12b70*/  FADD.FTZ R0, R22, R26 ;  /* 0x0000001a16007221 */ /* 0x002fe40000010000 */
[----:B------:R-:W-:Y:S01]  /*12b80*/  FADD.FTZ R2, R24, R2 ;  /* 0x0000000218027221 */ /* 0x000fe20000010000 */
[----:B------:R-:W-:Y:S01]  /*12b90*/  F2FP.BF16.PACK_AB R100, R3, R20 ;  /* 0x000000140364723e */ /* 0x000fe200000010ff */
[C---:B--2---:R-:W-:Y:S01]  /*12ba0*/  FADD.FTZ R3, R21.reuse, R0 ;  /* 0x0000000015037221 */ /* 0x044fe20000010000 */
[----:B------:R-:W-:Y:S01]  /*12bb0*/  F2FP.BF16.PACK_AB R101, R21, R22 ;  /* 0x000000161565723e */ /* 0x000fe200000010ff */
[C---:B---3--:R-:W-:Y:S01]  /*12bc0*/  FADD.FTZ R220, R23.reuse, R2 ;  /* 0x0000000217dc7221 */ /* 0x048fe20000010000 */
[----:B------:R-:W-:-:S02]  /*12bd0*/  F2FP.BF16.PACK_AB R102, R23, R24 ;  /* 0x000000181766723e */ /* 0x000fc400000010ff */
[----:B------:R-:W1:Y:S02]  /*12be0*/  LDSM.16.MT88.4 R20, [R103+0x4000] ;  /* 0x004000006714783b */ /* 0x000e640000004200 */
[C---:B-1----:R-:W-:Y:S08]  /*12bf0*/  HMMA.16816.F32.BF16 R24, R16.reuse, R20, RZ ;  /* 0x000000141018723c */ /* 0x042ff000000418ff */
        /* <DEDUP_REMOVED lines=14> */
[----:B------:R-:W1:Y:S01]  /*12ce0*/  LDSM.16.MT88.4 R12, [R107+0x1000] ;  /* 0x001000006b0c783b */ /* 0x000e620000004200 */
[----:B------:R-:W-:Y:S08]  /*12cf0*/  MUFU.EX2 R2, R39 ;  /* 0x0000002700027308 */ /* 0x000ff00000000800 */
[----:B------:R2:W3:Y:S01]  /*12d00*/  MUFU.EX2 R0, R38 ;  /* 0x0000002600007308 */ /* 0x0004e20000000800 */
[C---:B-1----:R-:W-:Y:S08]  /*12d10*/  HMMA.16816.F32.BF16 R136, R4.reuse, R12, R168 ;  /* 0x0000000c0488723c */ /* 0x042ff000000418a8 */
[C---:B--2---:R-:W-:Y:S01]  /*12d20*/  HMMA.16816.F32.BF16 R36, R4.reuse, R14, R160 ;  /* 0x0000000e0424723c */ /* 0x044fe200000418a0 */
        /* <DEDUP_REMOVED lines=11> */
[----:B---3--:R-:W-:Y:S01]  /*12de0*/  F2FP.BF16.PACK_AB R103, R0, R2 ;  /* 0x000000020067723e */ /* 0x008fe200000010ff */
[----:B------:R-:W-:Y:S06]  /*12df0*/  LDSM.16.MT88.4 R140, [R107+0x1800] ;  /* 0x001800006b8c783b */ /* 0x000fec0000004200 */
        /* <DEDUP_REMOVED lines=13> */
[----:B------:R-:W1:Y:S07]  /*12ed0*/  LDSM.16.MT88.4 R44, [R186+0x3800] ;  /* 0x00380000ba2c783b */ /* 0x000e6e0000004200 */
[----:B------:R-:W-:Y:S01]  /*12ee0*/  HMMA.16816.F32.BF16 R160, R4, R12, R52 ;  /* 0x0000000c04a0723c */ /* 0x000fe20000041834 */
[----:B------:R-:W2:Y:S04]  /*12ef0*/  LDSM.16.MT88.4 R52, [R176+0x3800] ;  /* 0x00380000b034783b */ /* 0x000ea80000004200 */
[----:B------:R-:W-:Y:S03]  /*12f00*/  LDSM.16.MT88.4 R12, [R107+0x5000] ;  /* 0x005000006b0c783b */ /* 0x000fe60000004200 */
[C---:B-1----:R-:W-:Y:S08]  /*12f10*/  HMMA.16816.F32.BF16 R40, R100.reuse, R44, R40 ;  /* 0x0000002c6428723c */ /* 0x042ff00000041828 */
[C---:B------:R-:W-:Y:S08]  /*12f20*/  HMMA.16816.F32.BF16 R44, R100.reuse, R46, R48 ;  /* 0x0000002e642c723c */ /* 0x040ff00000041830 */
[C---:B--2---:R-:W-:Y:S08]  /*12f30*/  HMMA.16816.F32.BF16 R48, R100.reuse, R52, R56 ;  /* 0x000000346430723c */ /* 0x044ff00000041838 */
[C---:B------:R-:W-:Y:S01]  /*12f40*/  HMMA.16816.F32.BF16 R52, R100.reuse, R54, R60 ;  /* 0x000000366434723c */ /* 0x040fe2000004183c */
[----:B------:R-:W1:Y:S07]  /*12f50*/  LDSM.16.MT88.4 R60, [R187+0x3800] ;  /* 0x00380000bb3c783b */ /* 0x000e6e0000004200 */
[C---:B-1----:R-:W-:Y:S08]  /*12f60*/  HMMA.16816.F32.BF16 R56, R100.reuse, R60, R64 ;  /* 0x0000003c6438723c */ /* 0x042ff00000041840 */
[C---:B------:R-:W-:Y:S01]  /*12f70*/  HMMA.16816.F32.BF16 R64, R100.reuse, R68, R76 ;  /* 0x000000446440723c */ /* 0x040fe2000004184c */
[----:B------:R-:W1:Y:S07]  /*12f80*/  LDSM.16.MT88.4 R76, [R186+0x5800] ;  /* 0x00580000ba4c783b */ /* 0x000e6e0000004200 */
[----:B------:R-:W-:Y:S08]  /*12f90*/  HMMA.16816.F32.BF16 R60, R100, R62, R72 ;  /* 0x0000003e643c723c */ /* 0x000ff00000041848 */
[C---:B------:R-:W-:Y:S08]  /*12fa0*/  HMMA.16816.F32.BF16 R24, R4.reuse, R12, R24 ;  /* 0x0000000c0418723c */ /* 0x040ff00000041818 */
[----:B------:R-:W-:Y:S01]  /*12fb0*/  HMMA.16816.F32.BF16 R16, R4, R14, R16 ;  /* 0x0000000e0410723c */ /* 0x000fe20000041810 */
[----:B------:R-:W-:Y:S07]  /*12fc0*/  LDSM.16.MT88.4 R4, [R107+0x5800] ;  /* 0x005800006b04783b */ /* 0x000fee0000004200 */
[C---:B-1----:R-:W-:Y:S08]  /*12fd0*/  HMMA.16816.F32.BF16 R72, R100.reuse, R76, R88 ;  /* 0x0000004c6448723c */ /* 0x042ff00000041858 */
[----:B------:R-:W-:Y:S01]  /*12fe0*/  HMMA.16816.F32.BF16 R76, R100, R78, R92 ;  /* 0x0000004e644c723c */ /* 0x000fe2000004185c */
[----:B------:R-:W1:Y:S01]  /*12ff0*/  LDSM.16.MT88.4 R92, [R187+0x5800] ;  /* 0x00580000bb5c783b */ /* 0x000e620000004200 */
[----:B------:R-:W-:-:S04]  /*13000*/  FADD.FTZ R3, R2, R3 ;  /* 0x0000000302037221 */ /* 0x000fc80000010000 */
[----:B------:R-:W-:Y:S01]  /*13010*/  FADD.FTZ R219, R0, R3 ;  /* 0x0000000300db7221 */ /* 0x000fe20000010000 */
[----:B------:R-:W-:-:S04]  /*13020*/  IADD3 R0, R188, -0x3, RZ ;  /* 0xfffffffdbc007810 */ /* 0x000fc80007ffe0ff */
[----:B------:R-:W-:Y:S01]  /*13030*/  ISETP.GE.AND P0, PT, R0, R225, PT ;  /* 0x000000e10000720c */ /* 0x000fe20003f06270 */
[C---:B------:R-:W-:Y:S01]  /*13040*/  HMMA.16816.F32.BF16 R68, R100.reuse, R70, R80 ;  /* 0x000000466444723c */ /* 0x040fe20000041850 */
[----:B------:R-:W-:Y:S07]  /*13050*/  BSSY B0, `(.L_x_2960) ;  /* 0x000005f000007945 */ /* 0x000fee0003800000 */
        /* <DEDUP_REMOVED lines=20> */
[----:B------:R-:W-:-:S05]  /*131a0*/  IADD3 R2, R2, -0x80, R230 ;  /* 0xffffff8002027810 */ /* 0x000fca0007ffe0e6 */
        /* <DEDUP_REMOVED lines=8> */
[----:B------:R-:W-:Y:S01]  /*13230*/  IADD3 R0, -R0, RZ, RZ ;  /* 0x000000ff00007210 */ /* 0x000fe20007ffe1ff */
[C---:B------:R-:W-:Y:S01]  /*13240*/  IMAD.SHL.U32 R17, R218.reuse, 0x2, RZ ;  /* 0x00000002da117824 */ /* 0x040fe200078e00ff */
[----:B------:R-:W-:Y:S01]  /*13250*/  SHF.L.U64.HI R18, R218, 0x1, R228 ;  /* 0x00000001da127819 */ /* 0x000fe200000102e4 */
[----:B------:R-:W-:Y:S01]  /*13260*/  IMAD.SHL.U32 R13, R216, 0x2, RZ ;  /* 0x00000002d80d7824 */ /* 0x000fe200078e00ff */
[C---:B------:R-:W-:Y:S01]  /*13270*/  SHF.L.U64.HI R16, R215.reuse, 0x1, R229 ;  /* 0x00000001d7107819 */ /* 0x040fe200000102e5 */
[----:B------:R-:W-:Y:S01]  /*13280*/  IMAD R204, R0, c[0x0][0x2b8], R2 ;  /* 0x0000ae0000cc7a24 */ /* 0x000fe200078e0202 */
[----:B------:R-:W-:Y:S02]  /*13290*/  SHF.L.U32 R15, R215, 0x1, RZ ;  /* 0x00000001d70f7819 */ /* 0x000fe400000006ff */
[----:B------:R-:W-:Y:S01]  /*132a0*/  SHF.L.U64.HI R14, R216, 0x1, R217 ;  /* 0x00000001d80e7819 */ /* 0x000fe200000102d9 */
        /* <DEDUP_REMOVED lines=15> */
.L_x_3068:
[----:B------:R-:W-:Y:S05]  /*133a0*/  BRA.DIV ~URZ, `(.L_x_2963) ;  /* 0x0000ce327f007947 */ /* 0x000fea000b800000 */
[----:B------:R-:W3:Y:S01]  /*133b0*/  SHFL.IDX PT, R0, R12, RZ, 0x181f ;  /* 0x00181fff0c007589 */ /* 0x000ee200000e0000 */
[----:B------:R-:W-:Y:S02]  /*133c0*/  ISETP.GE.AND P2, PT, R216, c[0x0][0x1d4], PT ;  /* 0x00007500d8007a0c */ /* 0x000fe40003f46270 */
[----:B------:R-:W-:-:S04]  /*133d0*/  ISETP.GE.AND P1, PT, R215, c[0x0][0x1d4], PT ;  /* 0x00007500d7007a0c */ /* 0x000fc80003f26270 */
[----:B------:R-:W-:Y:S02]  /*133e0*/  SEL R7, RZ, 0x10, P1 ;  /* 0x00000010ff077807 */ /* 0x000fe40000800000 */
[----:B---3--:R-:W-:-:S05]  /*133f0*/  IADD3 R2, P0, R0, R13, RZ ;  /* 0x0000000d00027210 */ /* 0x008fca0007f1e0ff */
[----:B--2---:R-:W-:-:S05]  /*13400*/  IMAD.X R3, R4, 0x1, R14, P0 ;  /* 0x0000000104037824 */ /* 0x004fca00000e060e */
[----:B------:R-:W-:Y:S01]  /*13410*/  @!PT LDS RZ, [RZ] ;  /* 0x00000000fffff984 */ /* 0x000fe20000000800 */
[----:B------:R-:W-:Y:S01]  /*13420*/  @!PT LDS RZ, [RZ] ;  /* 0x00000000fffff984 */ /* 0x000fe20000000800 */
[----:B------:R2:W-:Y:S02]  /*13430*/  LDGSTS.E.BYPASS.LTC128B.128 [R144+0xc100], [R2.64], !P2 ;  /* 0x0c10000002907fae */ /* 0x0005e4000d101d48 */
[----:B--2---:R-:W-:-:S05]  /*13440*/  IADD3 R2, P0, R0, R15, RZ ;  /* 0x0000000f00027210 */ /* 0x004fca0007f1e0ff */
[----:B------:R-:W-:Y:S01]  /*13450*/  IMAD.X R3, R4, 0x1, R16, P0 ;  /* 0x0000000104037824 */ /* 0x000fe200000e0610 */
[----:B------:R-:W-:-:S04]  /*13460*/  ISETP.GE.AND P0, PT, R218, c[0x0][0x1d4], PT ;  /* 0x00007500da007a0c */ /* 0x000fc80003f06270 */
[----:B------:R2:W-:Y:S01]  /*13470*/  LDGSTS.E.BYPASS.LTC128B.128 [R144+0xe100], [R2.64], !P1 ;  /* 0x0e10000002907fae */ /* 0x0005e2000c901d48 */
[----:B------:R-:W-:Y:S02]  /*13480*/  SEL R6, RZ, 0x10, P0 ;  /* 0x00000010ff067807 */ /* 0x000fe40000000000 */
[----:B--2---:R-:W-:Y:S02]  /*13490*/  IADD3 R2, P3, R0, R17, RZ ;  /* 0x0000001100027210 */ /* 0x004fe40007f7e0ff */
[----:B------:R-:W2:Y:S03]  /*134a0*/  SHFL.IDX PT, R0, R12, 0x1, 0x181f ;  /* 0x00381f000c007f89 */ /* 0x000ea600000e0000 */
[----:B------:R-:W-:Y:S02]  /*134b0*/  IMAD.X R3, R4, 0x1, R18, P3 ;  /* 0x0000000104037824 */ /* 0x000fe400018e0612 */
[----:B------:R3:W4:Y:S04]  /*134c0*/  SHFL.IDX PT, R4, R5, 0x1, 0x181f ;  /* 0x00381f0005047f89 */ /* 0x00072800000e0000 */
[----:B------:R1:W-:Y:S02]  /*134d0*/  LDGSTS.E.BYPASS.LTC128B.128 [R144+0x10100], [R2.64], !P0 ;  /* 0x1010000002907fae */ /* 0x0003e4000c101d48 */
[----:B-1-3--:R-:W-:-:S04]  /*134e0*/  SEL R5, RZ, 0x10, P2 ;  /* 0x00000010ff057807 */ /* 0x00afc80001000000 */
.L_x_3069:
[C---:B--2---:R-:W-:Y:S02]  /*134f0*/  IADD3 R2, -R5.reuse, 0x10, RZ ;  /* 0x0000001005027810 */ /* 0x044fe40007ffe1ff */
[----:B------:R-:W-:-:S02]  /*13500*/  ISETP.NE.U32.AND P2, PT, R5, RZ, PT ;  /* 0x000000ff0500720c */ /* 0x000fc40003f45070 */
[----:B------:R-:W-:Y:S02]  /*13510*/  LOP3.LUT R2, R2, 0xf, RZ, 0xc0, !PT ;  /* 0x0000000f02027812 */ /* 0x000fe400078ec0ff */
[----:B------:R-:W-:Y:S02]  /*13520*/  ISETP.NE.U32.AND P3, PT, R7, RZ, PT ;  /* 0x000000ff0700720c */ /* 0x000fe40003f65070 */
[----:B------:R-:W-:-:S04]  /*13530*/  IADD3 R2, P1, P0, R2, R0, R13 ;  /* 0x0000000002027210 */ /* 0x000fc8000783e00d */
[----:B----4-:R-:W-:-:S05]  /*13540*/  IADD3.X R3, RZ, R4, R14, P1, P0 ;  /* 0x00000004ff037210 */ /* 0x010fca0000fe040e */
[----:B------:R-:W-:Y:S01]  /*13550*/  @!PT LDS RZ, [RZ] ;  /* 0x00000000fffff984 */ /* 0x000fe20000000800 */
[----:B------:R-:W-:Y:S01]  /*13560*/  @!PT LDS RZ, [RZ] ;  /* 0x00000000fffff984 */ /* 0x000fe20000000800 */
[----:B------:R-:W-:Y:S01]  /*13570*/  @!PT LDS RZ, [RZ] ;  /* 0x00000000fffff984 */ /* 0x000fe20000000800 */
[----:B------:R1:W-:Y:S01]  /*13580*/  LDGSTS.E.BYPASS.LTC128B.128.ZFILL [R144+0xd100], [R2.64], P2 ;  /* 0x0d10000002907fae */ /* 0x0003e20009141d48 */
[----:B------:R-:W-:Y:S02]  /*13590*/  ISETP.NE.U32.AND P2, PT, R6, RZ, PT ;  /* 0x000000ff0600720c */ /* 0x000fe40003f45070 */
[----:B-1----:R-:W-:-:S04]  /*135a0*/  IADD3 R2, -R7, 0x10, RZ ;  /* 0x0000001007027810 */ /* 0x002fc80007ffe1ff */
[----:B------:R-:W-:Y:S02]  /*135b0*/  LOP3.LUT R3, R2, 0xf, RZ, 0xc0, !PT ;  /* 0x0000000f02037812 */ /* 0x000fe400078ec0ff */
[----:B------:R-:W-:Y:S02]  /*135c0*/  IADD3 R2, -R6, 0x10, RZ ;  /* 0x0000001006027810 */ /* 0x000fe40007ffe1ff */
[----:B------:R-:W-:Y:S02]  /*135d0*/  IADD3 R6, P1, P0, R3, R0, R15 ;  /* 0x0000000003067210 */ /* 0x000fe4000783e00f */
[----:B------:R-:W-:Y:S02]  /*135e0*/  LOP3.LUT R2, R2, 0xf, RZ, 0xc0, !PT ;  /* 0x0000000f02027812 */ /* 0x000fe400078ec0ff */
[----:B------:R-:W-:Y:S02]  /*135f0*/  IADD3.X R7, RZ, R4, R16, P1, P0 ;  /* 0x00000004ff077210 */ /* 0x000fe40000fe0410 */
[----:B------:R-:W-:-:S03]  /*13600*/  IADD3 R2, P1, P0, R2, R0, R17 ;  /* 0x0000000002027210 */ /* 0x000fc6000783e011 */
[----:B------:R1:W-:Y:S01]  /*13610*/  LDGSTS.E.BYPASS.LTC128B.128.ZFILL [R144+0xf100], [R6.64], P3 ;  /* 0x0f10000006907fae */ /* 0x0003e20009941d48 */
[----:B------:R-:W-:-:S05]  /*13620*/  IADD3.X R3, RZ, R4, R18, P1, P0 ;  /* 0x00000004ff037210 */ /* 0x000fca0000fe0412 */
[----:B------:R1:W-:Y:S04]  /*13630*/  LDGSTS.E.BYPASS.LTC128B.128.ZFILL [R144+0x11100], [R2.64], P2 ;  /* 0x1110000002907fae */ /* 0x0003e80009141d48 */
.L_x_2961:
[----:B------:R-:W-:Y:S05]  /*13640*/  BSYNC B0 ;  /* 0x0000000000007941 */ /* 0x000fea0003800000 */
.L_x_2960:
[----:B------:R-:W2:Y:S01]  /*13650*/  LDL R0, [R1+0x4] ;  /* 0x0000040001007983 */ /* 0x000ea20000100800 */
[----:B-1----:R-:W-:-:S03]  /*13660*/  IMAD.MOV.U32 R2, RZ, RZ, c[0x0][0x2c4] ;  /* 0x0000b100ff027624 */ /* 0x002fc600078e00ff */
[----:B------:R-:W0:Y:S02]  /*13670*/  LDGDEPBAR ;  /* 0x00000000000079af */ /* 0x000e240000000000 */
[----:B------:R-:W-:Y:S02]  /*13680*/  ISETP.NE.AND P0, PT, R2, 0x1, PT ;  /* 0x000000010200780c */ /* 0x000fe40003f05270 */
[----:B------:R-:W-:Y:S01]  /*13690*/  IADD3 R188, R188, -0x2, RZ ;  /* 0xfffffffebcbc7810 */ /* 0x000fe20007ffe0ff */
[----:B------:R-:W-:Y:S02]  /*136a0*/  IMAD.MOV.U32 R177, RZ, RZ, 0x1 ;  /* 0x00000001ffb17424 */ /* 0x000fe400078e00ff */
[----:B------:R-:W-:-:S08]  /*136b0*/  IMAD.MOV.U32 R213, RZ, RZ, RZ ;  /* 0x000000ffffd57224 */ /* 0x000fd000078e00ff */
[----:B--2---:R-:W-:-:S05]  /*136c0*/  @P0 IMAD.HI.U32 R2, R0, c[0x0][0x2c8], RZ ;  /* 0x0000b20000020a27 */ /* 0x004fca00078e00ff */
[----:B------:R-:W-:-:S04]  /*136d0*/  @P0 SHF.R.U32.HI R0, RZ, c[0x0][0x2cc], R2 ;  /* 0x0000b300ff000a19 */ /* 0x000fc80000011602 */
        /* <DEDUP_REMOVED lines=11> */
.L_x_2973:
        /* <DEDUP_REMOVED lines=22> */
[----:B------:R-:W-:Y:S02]  /*138f0*/  SHF.R.S32.HI R5, RZ, 0x1f, R190 ;  /* 0x0000001fff057819 */ /* 0x000fe400000114be */
[----:B------:R-:W-:Y:S01]  /*13900*/  SHF.L.U64.HI R27, R218, 0x1, R228 ;  /* 0x00000001da1b7819 */ /* 0x000fe200000102e4 */
[----:B------:R-:W-:Y:S01]  /*13910*/  IMAD R4, R2, c[0x0][0x208], RZ ;  /* 0x0000820002047a24 */ /* 0x000fe200078e02ff */
[C---:B------:R-:W-:Y:S01]  /*13920*/  SHF.L.U64.HI R25, R215.reuse, 0x1, R229 ;  /* 0x00000001d7197819 */ /* 0x040fe200000102e5 */
        /* <DEDUP_REMOVED lines=14> */
.L_x_3070:
        /* <DEDUP_REMOVED lines=22> */
.L_x_3071:
[C---:B------:R-:W-:Y:S02]  /*13b70*/  IADD3 R3, -R6.reuse, 0x10, RZ ;  /* 0x0000001006037810 */ /* 0x040fe40007ffe1ff */
[----:B------:R-:W-:Y:S02]  /*13b80*/  ISETP.NE.U32.AND P2, PT, R6, RZ, PT ;  /* 0x000000ff0600720c */ /* 0x000fe40003f45070 */
[----:B------:R-:W-:Y:S02]  /*13b90*/  LOP3.LUT R3, R3, 0xf, RZ, 0xc0, !PT ;  /* 0x0000000f03037812 */ /* 0x000fe400078ec0ff */
[C---:B------:R-:W-:Y:S02]  /*13ba0*/  ISETP.NE.U32.AND P3, PT, R16.reuse, RZ, PT ;  /* 0x000000ff1000720c */ /* 0x040fe40003f65070 */
        /* <DEDUP_REMOVED lines=17> */
.L_x_2966:
[----:B------:R-:W-:Y:S05]  /*13cc0*/  BSYNC B0 ;  /* 0x0000000000007941 */ /* 0x000fea0003800000 */
.L_x_2965:
[----:B------:R-:W0:Y:S01]  /*13cd0*/  LDGDEPBAR ;  /* 0x00000000000079af */ /* 0x000e220000000000 */
[----:B------:R-:W-:Y:S01]  /*13ce0*/  WARPSYNC 0xffffffff ;  /* 0xffffffff00007948 */ /* 0x000fe20003800000 */
[C---:B--23--:R-:W-:Y:S01]  /*13cf0*/  HMMA.16816.F32.BF16 R4, R36.reuse, R12, RZ ;  /* 0x0000000c2404723c */ /* 0x04cfe200000418ff */
[----:B------:R-:W-:Y:S01]  /*13d00*/  MOV R189, c[0x0][0x2c4] ;  /* 0x0000b10000bd7a02 */ /* 0x000fe20000000f00 */
[----:B------:R-:W-:Y:S02]  /*13d10*/  BSSY B0, `(.L_x_2969) ;  /* 0x00002d3000007945 */ /* 0x000fe40003800000 */
[-C--:B------:R-:W-:Y:S02]  /*13d20*/  IADD3 R3, R178, R0.reuse, RZ ;  /* 0x00000000b2037210 */ /* 0x080fe40007ffe0ff */
[CC--:B------:R-:W-:Y:S02]  /*13d30*/  IADD3 R8, R179.reuse, R0.reuse, RZ ;  /* 0x00000000b3087210 */ /* 0x0c0fe40007ffe0ff */
[C---:B------:R-:W-:Y:S01]  /*13d40*/  HMMA.16816.F32.BF16 R12, R36.reuse, R14, RZ ;  /* 0x0000000e240c723c */ /* 0x040fe200000418ff */
[----:B------:R-:W-:Y:S02]  /*13d50*/  IADD3 R2, R179, R0, R178 ;  /* 0x00000000b3027210 */ /* 0x000fe40007ffe0b2 */
[----:B------:R-:W-:Y:S02]  /*13d60*/  ISETP.NE.AND P0, PT, R189, 0x1, PT ;  /* 0x00000001bd00780c */ /* 0x000fe40003f05270 */
[----:B------:R-:W-:Y:S03]  /*13d70*/  SHF.L.U32 R214, R188, 0x6, RZ ;  /* 0x00000006bcd67819 */ /* 0x000fe600000006ff */
        /* <DEDUP_REMOVED lines=168> */
[----:B------:R-:W-:Y:S02]  /*14800*/  FSEL R159, R16, -INF , P3 ;  /* 0xff800000109f7808 */ /* 0x000fe40001800000 */
[----:B------:R-:W-:Y:S02]  /*14810*/  ISETP.GT.AND P2, PT, R2, 0x11, PT ;  /* 0x000000110200780c */ /* 0x000fe40003f44270 */
[----:B------:R-:W-:Y:S02]  /*14820*/  FMNMX.FTZ R3, R4, R3, !PT ;  /* 0x0000000304037209 */ /* 0x000fe40007810000 */
[----:B------:R-:W-:Y:S02]  /*14830*/  ISETP.GT.AND P1, PT, R0, RZ, PT ;  /* 0x000000ff0000720c */ /* 0x000fe40003f24270 */
[----:B------:R-:W-:Y:S02]  /*14840*/  FSEL R168, R17, -INF , P2 ;  /* 0xff80000011a87808 */ /* 0x000fe40001000000 */
[----:B------:R-:W-:Y:S02]  /*14850*/  FSEL R154, R6, -INF , P1 ;  /* 0xff800000069a7808 */ /* 0x000fe40000800000 */
[----:B------:R-:W-:Y:S02]  /*14860*/  ISETP.GT.AND P1, PT, R0, 0x8, PT ;  /* 0x000000080000780c */ /* 0x000fe40003f24270 */
[----:B------:R-:W-:Y:S02]  /*14870*/  ISETP.GT.AND P3, PT, R2, 0x18, PT ;  /* 0x000000180200780c */ /* 0x000fe40003f64270 */
[----:B------:R-:W-:Y:S02]  /*14880*/  ISETP.GT.AND P0, PT, R0, 0x1, PT ;  /* 0x000000010000780c */ /* 0x000fe40003f04270 */
[----:B------:R-:W-:Y:S02]  /*14890*/  FMNMX.FTZ R3, R159, R3, !PT ;  /* 0x000000039f037209 */ /* 0x000fe40007810000 */
[----:B------:R-:W-:Y:S02]  /*148a0*/  FSEL R153, R7, -INF , P0 ;  /* 0xff80000007997808 */ /* 0x000fe40000000000 */
[----:B------:R-:W-:Y:S02]  /*148b0*/  FSEL R7, R14, -INF , P1 ;  /* 0xff8000000e077808 */ /* 0x000fe40000800000 */
[----:B------:R-:W-:Y:S02]  /*148c0*/  ISETP.GT.AND P1, PT, R0, 0x10, PT ;  /* 0x000000100000780c */ /* 0x000fe40003f24270 */
[----:B------:R-:W-:Y:S02]  /*148d0*/  ISETP.GT.AND P2, PT, R2, 0x19, PT ;  /* 0x000000190200780c */ /* 0x000fe40003f44270 */
[----:B------:R-:W-:Y:S02]  /*148e0*/  FSEL R164, R20, -INF , P3 ;  /* 0xff80000014a47808 */ /* 0x000fe40001800000 */
[----:B------:R-:W-:Y:S02]  /*148f0*/  FMNMX.FTZ R3, R168, R3, !PT ;  /* 0x00000003a8037209 */ /* 0x000fe40007810000 */
        /* <DEDUP_REMOVED lines=22> */
[----:B------:R-:W-:Y:S02]  /*14a60*/  ISETP.GT.AND P0, PT, R0, 0x9, PT ;  /* 0x000000090000780c */ /* 0x000fe40003f04270 */
[----:B------:R-:W-:Y:S02]  /*14a70*/  FMNMX.FTZ R6, R153, R6, !PT ;  /* 0x0000000699067209 */ /* 0x000fe40007810000 */
[----:B------:R-:W-:Y:S02]  /*14a80*/  FSEL R200, R33, -INF , P2 ;  /* 0xff80000021c87808 */ /* 0x000fe40001000000 */
[----:B------:R-:W-:Y:S02]  /*14a90*/  ISETP.GT.AND P1, PT, R2, 0x38, PT ;  /* 0x000000380200780c */ /* 0x000fe40003f24270 */
[----:B------:R-:W-:Y:S02]  /*14aa0*/  FMNMX.FTZ R3, R201, R3, !PT ;  /* 0x00000003c9037209 */ /* 0x000fe40007810000 */
[----:B------:R-:W-:Y:S02]  /*14ab0*/  FSEL R15, R15, -INF , P0 ;  /* 0xff8000000f0f7808 */ /* 0x000fe40000000000 */
[----:B------:R-:W-:Y:S02]  /*14ac0*/  FMNMX.FTZ R6, R7, R6, !PT ;  /* 0x0000000607067209 */ /* 0x000fe40007810000 */
[----:B------:R-:W-:Y:S02]  /*14ad0*/  FSEL R197, R36, -INF , P1 ;  /* 0xff80000024c57808 */ /* 0x000fe40000800000 */
        /* <DEDUP_REMOVED lines=27> */
[----:B-1----:R-:W-:Y:S02]  /*14c90*/  FMNMX.FTZ R0, R3, R6, !PT ;  /* 0x0000000603007209 */ /* 0x002fe40007810000 */
[----:B------:R-:W-:Y:S02]  /*14ca0*/  FSEL R202, R38, -INF , P1 ;  /* 0xff80000026ca7808 */ /* 0x000fe40000800000 */
[----:B------:R-:W-:Y:S01]  /*14cb0*/  FMNMX.FTZ R2, R171, R2, !PT ;  /* 0x00000002ab027209 */ /* 0x000fe20007810000 */
[----:B------:R-:W1:Y:S01]  /*14cc0*/  SHFL.BFLY PT, R6, R0, 0x1, 0x1f ;  /* 0x0c201f0000067f89 */ /* 0x000e6200000e0000 */
[----:B------:R-:W-:Y:S02]  /*14cd0*/  FSEL R207, R39, -INF , P0 ;  /* 0xff80000027cf7808 */ /* 0x000fe40000000000 */
[----:B------:R-:W-:Y:S02]  /*14ce0*/  FMNMX.FTZ R2, R172, R2, !PT ;  /* 0x00000002ac027209 */ /* 0x000fe40007810000 */
[----:B------:R-:W-:Y:S02]  /*14cf0*/  IADD3 R156, R187, R176, RZ ;  /* 0x000000b0bb9c7210 */ /* 0x000fe40007ffe0ff */
[----:B------:R-:W-:Y:S03]  /*14d00*/  FMNMX.FTZ R2, R163, R2, !PT ;  /* 0x00000002a3027209 */ /* 0x000fe60007810000 */
[----:B------:R-:W-:Y:S01]  /*14d10*/  LDSM.16.MT88.4 R32, [R156] ;  /* 0x000000009c20783b */ /* 0x000fe20000004200 */
        /* <DEDUP_REMOVED lines=9> */
[----:B------:R-:W-:Y:S02]  /*14db0*/  FSEL R157, R0, RZ, P1 ;  /* 0x000000ff009d7208 */ /* 0x000fe40000800000 */
[----:B------:R-:W-:Y:S03]  /*14dc0*/  FMNMX.FTZ R2, R207, R2, !PT ;  /* 0x00000002cf027209 */ /* 0x000fe60007810000 */
[--C-:B------:R-:W-:Y:S02]  /*14dd0*/  FFMA.FTZ R0, R152, c[0x0][0x2d0], -R157.reuse ;  /* 0x0000b40098007a23 */ /* 0x100fe4000001089d */
[----:B------:R-:W1:Y:S02]  /*14de0*/  SHFL.BFLY PT, R3, R2, 0x2, 0x1f ;  /* 0x0c401f0002037f89 */ /* 0x000e6400000e0000 */
[----:B------:R2:W-:Y:S01]  /*14df0*/  MUFU.EX2 R206, R0 ;  /* 0x0000000000ce7308 */ /* 0x0005e20000000800 */
[----:B-1----:R-:W-:Y:S01]  /*14e00*/  FMNMX.FTZ R2, R2, R3, !PT ;  /* 0x0000000302027209 */ /* 0x002fe20007810000 */
[--C-:B--2---:R-:W-:Y:S04]  /*14e10*/  FFMA.FTZ R0, R8, c[0x0][0x2d0], -R157.reuse ;  /* 0x0000b40008007a23 */ /* 0x104fe8000001089d */
[----:B------:R-:W1:Y:S04]  /*14e20*/  SHFL.BFLY PT, R3, R2, 0x1, 0x1f ;  /* 0x0c201f0002037f89 */ /* 0x000e6800000e0000 */
[----:B------:R2:W3:Y:S01]  /*14e30*/  MUFU.EX2 R205, R0 ;  /* 0x0000000000cd7308 */ /* 0x0004e20000000800 */
[----:B-1----:R-:W-:Y:S01]  /*14e40*/  FMNMX.FTZ R8, R2, R3, !PT ;  /* 0x0000000302087209 */ /* 0x002fe20007810000 */
[--C-:B--2---:R-:W-:Y:S01]  /*14e50*/  FFMA.FTZ R0, R5, c[0x0][0x2d0], -R157.reuse ;  /* 0x0000b40005007a23 */ /* 0x104fe2000001089d */
[----:B---3--:R-:W-:Y:S02]  /*14e60*/  F2FP.BF16.PACK_AB R152, R205, R206 ;  /* 0x000000cecd98723e */ /* 0x008fe400000010ff */
[C---:B------:R-:W-:Y:S05]  /*14e70*/  FSETP.NEU.FTZ.AND P0, PT, R8.reuse, -INF , PT ;  /* 0xff8000000800780b */ /* 0x040fea0003f1d000 */
[----:B------:R1:W-:Y:S01]  /*14e80*/  MUFU.EX2 R212, R0 ;  /* 0x0000000000d47308 */ /* 0x0003e20000000800 */
[----:B------:R-:W-:Y:S05]  /*14e90*/  FMUL.FTZ R2, R8, c[0x0][0x2d0] ;  /* 0x0000b40008027a20 */ /* 0x000fea0000410000 */
[----:B------:R-:W-:Y:S02]  /*14ea0*/  FSEL R158, R2, RZ, P0 ;  /* 0x000000ff029e7208 */ /* 0x000fe40000000000 */
[----:B------:R-:W-:Y:S02]  /*14eb0*/  FSEL R2, R9, RZ, P1 ;  /* 0x000000ff09027208 */ /* 0x000fe40000800000 */
[----:B------:R-:W-:Y:S01]  /*14ec0*/  ISETP.GE.AND P1, PT, R213, 0x1, PT ;  /* 0x00000001d500780c */ /* 0x000fe20003f26270 */
[----:B------:R-:W-:Y:S02]  /*14ed0*/  FFMA.FTZ R3, R15, c[0x0][0x2d0], -R158 ;  /* 0x0000b4000f037a23 */ /* 0x000fe4000001089e */
[----:B------:R-:W-:Y:S02]  /*14ee0*/  FADD.FTZ R2, -R2, R106 ;  /* 0x0000006a02027221 */ /* 0x000fe40000010100 */
[----:B------:R2:W-:Y:S02]  /*14ef0*/  MUFU.EX2 R208, R3 ;  /* 0x0000000300d07308 */ /* 0x0005e40000000800 */
[----:B------:R-:W-:Y:S02]  /*14f00*/  FMUL.FTZ R2, R2, c[0x0][0x2d0] ;  /* 0x0000b40002027a20 */ /* 0x000fe40000410000 */
[--C-:B-1----:R-:W-:Y:S06]  /*14f10*/  FFMA.FTZ R0, R4, c[0x0][0x2d0], -R157.reuse ;  /* 0x0000b40004007a23 */ /* 0x102fec000001089d */
[----:B------:R-:W1:Y:S10]  /*14f20*/  MUFU.EX2 R2, R2 ;  /* 0x0000000200027308 */ /* 0x000e740000000800 */
[----:B------:R3:W4:Y:S01]  /*14f30*/  MUFU.EX2 R211, R0 ;  /* 0x0000000000d37308 */ /* 0x0007220000000800 */
[----:B--2---:R-:W-:Y:S04]  /*14f40*/  IADD3 R3, R186, R176, RZ ;  /* 0x000000b0ba037210 */ /* 0x004fe80007ffe0ff */
[----:B------:R-:W-:Y:S01]  /*14f50*/  IADD3 R106, R184, R3, RZ ;  /* 0x00000003b86a7210 */ /* 0x000fe20007ffe0ff */
[----:B------:R-:W2:Y:S01]  /*14f60*/  LDSM.16.MT88.4 R16, [R3] ;  /* 0x000000000310783b */ /* 0x000ea20000004200 */
[C---:B-1----:R-:W-:Y:S02]  /*14f70*/  FMUL.FTZ R4, R2.reuse, R112 ;  /* 0x0000007002047220 */ /* 0x042fe40000410000 */
[C---:B------:R-:W-:Y:S05]  /*14f80*/  FMUL.FTZ R5, R2.reuse, R113 ;  /* 0x0000007102057220 */ /* 0x040fea0000410000 */
[----:B------:R-:W1:Y:S01]  /*14f90*/  LDSM.16.MT88.4 R24, [R106] ;  /* 0x000000006a18783b */ /* 0x000e620000004200 */
[C---:B------:R-:W-:Y:S02]  /*14fa0*/  FMUL.FTZ R12, R2.reuse, R116 ;  /* 0x00000074020c7220 */ /* 0x040fe40000410000 */
[C---:B------:R-:W-:Y:S02]  /*14fb0*/  FMUL.FTZ R13, R2.reuse, R117 ;  /* 0x00000075020d7220 */ /* 0x040fe40000410000 */
[----:B------:R-:W-:Y:S02]  /*14fc0*/  FMUL.FTZ R21, R2, R125 ;  /* 0x0000007d02157220 */ /* 0x000fe40000410000 */
[--C-:B---3--:R-:W-:Y:S01]  /*14fd0*/  FFMA.FTZ R0, R154, c[0x0][0x2d0], -R158.reuse ;  /* 0x0000b4009a007a23 */ /* 0x108fe2000001089e */
[----:B----4-:R-:W-:Y:S01]  /*14fe0*/  F2FP.BF16.PACK_AB R154, R211, R212 ;  /* 0x000000d4d39a723e */ /* 0x010fe200000010ff */
        /* <DEDUP_REMOVED lines=14> */
[--C-:B---3--:R-:W-:Y:S02]  /*150d0*/  FFMA.FTZ R0, R153, c[0x0][0x2d0], -R158.reuse ;  /* 0x0000b40099007a23 */ /* 0x108fe4000001089e */
[C---:B------:R-:W-:Y:S02]  /*150e0*/  FMUL.FTZ R56, R2.reuse, R56 ;  /* 0x0000003802387220 */ /* 0x040fe40000410000 */
[----:B------:R-:W3:Y:S01]  /*150f0*/  MUFU.EX2 R210, R0 ;  /* 0x0000000000d27308 */ /* 0x000ee20000000800 */
        /* <DEDUP_REMOVED lines=12> */
[----:B---3--:R-:W-:Y:S01]  /*151c0*/  F2FP.BF16.PACK_AB R153, R210, R203 ;  /* 0x000000cbd299723e */ /* 0x008fe200000010ff */
[----:B------:R-:W-:Y:S02]  /*151d0*/  FFMA.FTZ R0, R7, c[0x0][0x2d0], -R158 ;  /* 0x0000b40007007a23 */ /* 0x000fe4000001089e */
        /* <DEDUP_REMOVED lines=13> */
[----:B---3--:R-:W-:Y:S02]  /*152b0*/  FSEL R0, R8, RZ, P0 ;  /* 0x000000ff08007208 */ /* 0x008fe40000000000 */
[----:B----4-:R-:W-:Y:S03]  /*152c0*/  F2FP.BF16.PACK_AB R155, R208, R209 ;  /* 0x000000d1d09b723e */ /* 0x010fe600000010ff */
[----:B------:R-:W-:Y:S01]  /*152d0*/  FADD.FTZ R0, -R0, R107 ;  /* 0x0000006b00007221 */ /* 0x000fe20000010100 */
[----:B------:R-:W-:Y:S03]  /*152e0*/  IADD3 R107, R184, R156, RZ ;  /* 0x0000009cb86b7210 */ /* 0x000fe60007ffe0ff */
[----:B------:R-:W-:Y:S06]  /*152f0*/  FMUL.FTZ R0, R0, c[0x0][0x2d0] ;  /* 0x0000b40000007a20 */ /* 0x000fec0000410000 */
[----:B------:R-:W3:Y:S02]  /*15300*/  MUFU.EX2 R0, R0 ;  /* 0x0000000000007308 */ /* 0x000ee40000000800 */
[C---:B---3--:R-:W-:Y:S02]  /*15310*/  FMUL.FTZ R6, R0.reuse, R114 ;  /* 0x0000007200067220 */ /* 0x048fe40000410000 */
[C---:B------:R-:W-:Y:S02]  /*15320*/  FMUL.FTZ R7, R0.reuse, R115 ;  /* 0x0000007300077220 */ /* 0x040fe40000410000 */
[----:B------:R-:W3:Y:S01]  /*15330*/  LDSM.16.MT88.4 R112, [R107] ;  /* 0x000000006b70783b */ /* 0x000ee20000004200 */
[C---:B------:R-:W-:Y:S02]  /*15340*/  FMUL.FTZ R14, R0.reuse, R118 ;  /* 0x00000076000e7220 */ /* 0x040fe40000410000 */
[C---:B------:R-:W-:Y:S02]  /*15350*/  FMUL.FTZ R15, R0.reuse, R119 ;  /* 0x00000077000f7220 */ /* 0x040fe40000410000 */
[C---:B--2---:R-:W-:Y:S03]  /*15360*/  HMMA.16816.F32.BF16 R4, R152.reuse, R16, R4 ;  /* 0x000000109804723c */ /* 0x044fe60000041804 */
[----:B------:R-:W2:Y:S02]  /*15370*/  LDSM.16.MT88.4 R116, [R3+0x2000] ;  /* 0x002000000374783b */ /* 0x000ea40000004200 */
        /* <DEDUP_REMOVED lines=10> */
[C---:B-1----:R-:W-:Y:S03]  /*15420*/  HMMA.16816.F32.BF16 R16, R152.reuse, R24, R16 ;  /* 0x000000189810723c */ /* 0x042fe60000041810 */
        /* <DEDUP_REMOVED lines=23> */
[C---:B---3--:R-:W-:Y:S03]  /*155a0*/  HMMA.16816.F32.BF16 R32, R152.reuse, R112, R32 ;  /* 0x000000709820723c */ /* 0x048fe60000041820 */
        /* <DEDUP_REMOVED lines=29> */
[----:B------:R-:W-:Y:S02]  /*15780*/  FFMA.FTZ R120, R159, c[0x0][0x2d0], -R157 ;  /* 0x0000b4009f787a23 */ /* 0x000fe4000001089d */
[C---:B--2---:R-:W-:Y:S02]  /*15790*/  HMMA.16816.F32.BF16 R56, R152.reuse, R116, R56 ;  /* 0x000000749838723c */ /* 0x044fe40000041838 */
[----:B------:R2:W3:Y:S02]  /*157a0*/  MUFU.EX2 R195, R120 ;  /* 0x0000007800c37308 */ /* 0x0004e40000000800 */
[C---:B------:R-:W-:Y:S02]  /*157b0*/  FMUL.FTZ R98, R0.reuse, R98 ;  /* 0x0000006200627220 */ /* 0x040fe40000410000 */
[C---:B------:R-:W-:Y:S02]  /*157c0*/  FMUL.FTZ R99, R0.reuse, R99 ;  /* 0x0000006300637220 */ /* 0x040fe40000410000 */
[C---:B------:R-:W-:Y:S01]  /*157d0*/  HMMA.16816.F32.BF16 R60, R152.reuse, R118, R60 ;  /* 0x00000076983c723c */ /* 0x040fe2000004183c */
[----:B------:R-:W4:Y:S03]  /*157e0*/  LDSM.16.MT88.4 R116, [R3+0x4000] ;  /* 0x004000000374783b */ /* 0x000f260000004200 */
[C---:B------:R-:W-:Y:S02]  /*157f0*/  FMUL.FTZ R102, R0.reuse, R102 ;  /* 0x0000006600667220 */ /* 0x040fe40000410000 */
[----:B------:R-:W-:Y:S02]  /*15800*/  FMUL.FTZ R103, R0, R103 ;  /* 0x0000006700677220 */ /* 0x000fe40000410000 */
[----:B------:R-:W-:Y:S04]  /*15810*/  FFMA.FTZ R2, R2, R220, R206 ;  /* 0x000000dc02027223 */ /* 0x000fe800000100ce */
[----:B------:R-:W-:Y:S02]  /*15820*/  FFMA.FTZ R0, R0, R219, R203 ;  /* 0x000000db00007223 */ /* 0x000fe400000100cb */
[----:B------:R-:W-:Y:S02]  /*15830*/  FADD.FTZ R2, R205, R2 ;  /* 0x00000002cd027221 */ /* 0x000fe40000010000 */
[----:B------:R-:W-:Y:S02]  /*15840*/  FADD.FTZ R0, R210, R0 ;  /* 0x00000000d2007221 */ /* 0x000fe40000010000 */
[----:B--2---:R-:W-:Y:S02]  /*15850*/  FFMA.FTZ R120, R169, c[0x0][0x2d0], -R158 ;  /* 0x0000b400a9787a23 */ /* 0x004fe4000001089e */
[----:B------:R2:W-:Y:S01]  /*15860*/  MUFU.EX2 R169, R124 ;  /* 0x0000007c00a97308 */ /* 0x0005e20000000800 */
[----:B------:R-:W-:Y:S02]  /*15870*/  FADD.FTZ R2, R212, R2 ;  /* 0x00000002d4027221 */ /* 0x000fe40000010000 */
[----:B------:R-:W-:Y:S01]  /*15880*/  FADD.FTZ R0, R209, R0 ;  /* 0x00000000d1007221 */ /* 0x000fe20000010000 */
[C---:B-1----:R-:W-:Y:S03]  /*15890*/  HMMA.16816.F32.BF16 R64, R152.reuse, R112, R64 ;  /* 0x000000709840723c */ /* 0x042fe60000041840 */
[----:B------:R-:W-:Y:S03]  /*158a0*/  FADD.FTZ R2, R211, R2 ;  /* 0x00000002d3027221 */ /* 0x000fe60000010000 */
[----:B------:R1:W5:Y:S01]  /*158b0*/  MUFU.EX2 R193, R120 ;  /* 0x0000007800c17308 */ /* 0x0003620000000800 */
[----:B------:R-:W-:Y:S01]  /*158c0*/  FADD.FTZ R0, R208, R0 ;  /* 0x00000000d0007221 */ /* 0x000fe20000010000 */
[C---:B------:R-:W-:Y:S01]  /*158d0*/  HMMA.16816.F32.BF16 R68, R152.reuse, R114, R68 ;  /* 0x000000729844723c */ /* 0x040fe20000041844 */
[----:B------:R-:W5:Y:S03]  /*158e0*/  LDSM.16.MT88.4 R112, [R106+0x4000] ;  /* 0x004000006a70783b */ /* 0x000f660000004200 */
[----:B---3--:R-:W-:Y:S04]  /*158f0*/  FADD.FTZ R2, R195, R2 ;  /* 0x00000002c3027221 */ /* 0x008fe80000010000 */
[C---:B----4-:R-:W-:Y:S04]  /*15900*/  HMMA.16816.F32.BF16 R72, R152.reuse, R116, R72 ;  /* 0x000000749848723c */ /* 0x050fe80000041848 */
[--C-:B--2---:R-:W-:Y:S02]  /*15910*/  FFMA.FTZ R124, R163, c[0x0][0x2d0], -R158.reuse ;  /* 0x0000b400a37c7a23 */ /* 0x104fe4000001089e */
[----:B------:R-:W-:Y:S02]  /*15920*/  MUFU.EX2 R163, R128 ;  /* 0x0000008000a37308 */ /* 0x000fe40000000800 */
[C---:B------:R-:W-:Y:S01]  /*15930*/  HMMA.16816.F32.BF16 R76, R152.reuse, R118, R76 ;  /* 0x00000076984c723c */ /* 0x040fe2000004184c */
[----:B------:R-:W2:Y:S03]  /*15940*/  LDSM.16.MT88.4 R116, [R156+0x4000] ;  /* 0x004000009c74783b */ /* 0x000ea60000004200 */
[----:B-1----:R-:W-:Y:S02]  /*15950*/  FFMA.FTZ R120, R170, c[0x0][0x2d0], -R158 ;  /* 0x0000b400aa787a23 */ /* 0x002fe4000001089e */
[----:B-----5:R-:W-:Y:S02]  /*15960*/  FADD.FTZ R0, R193, R0 ;  /* 0x00000000c1007221 */ /* 0x020fe40000010000 */
[----:B------:R1:W-:Y:S10]  /*15970*/  MUFU.EX2 R167, R124 ;  /* 0x0000007c00a77308 */ /* 0x0003f40000000800 */
[----:B------:R3:W4:Y:S01]  /*15980*/  MUFU.EX2 R192, R120 ;  /* 0x0000007800c07308 */ /* 0x0007220000000800 */
[C---:B------:R-:W-:Y:S07]  /*15990*/  HMMA.16816.F32.BF16 R80, R152.reuse, R112, R80 ;  /* 0x000000709850723c */ /* 0x040fee0000041850 */
[--C-:B------:R-:W-:Y:S01]  /*159a0*/  FFMA.FTZ R112, R168, c[0x0][0x2d0], -R157.reuse ;  /* 0x0000b400a8707a23 */ /* 0x100fe2000001089d */
[C---:B------:R-:W-:Y:S03]  /*159b0*/  HMMA.16816.F32.BF16 R84, R152.reuse, R114, R84 ;  /* 0x000000729854723c */ /* 0x040fe60000041854 */
[----:B------:R5:W5:Y:S01]  /*159c0*/  MUFU.EX2 R194, R112 ;  /* 0x0000007000c27308 */ /* 0x000b620000000800 */
[----:B-1----:R-:W-:Y:S04]  /*159d0*/  FFMA.FTZ R124, R160, c[0x0][0x2d0], -R158 ;  /* 0x0000b400a07c7a23 */ /* 0x002fe8000001089e */
[C---:B--2---:R-:W-:Y:S01]  /*159e0*/  HMMA.16816.F32.BF16 R88, R152.reuse, R116, R88 ;  /* 0x000000749858723c */ /* 0x044fe20000041858 */
[----:B---3--:R-:W-:Y:S03]  /*159f0*/  LDSM.16.MT88.4 R120, [R106+0x800] ;  /* 0x000800006a78783b */ /* 0x008fe60000004200 */
[----:B----4-:R-:W-:Y:S01]  /*15a00*/  FADD.FTZ R0, R192, R0 ;  /* 0x00000000c0007221 */ /* 0x010fe20000010000 */
[----:B------:R1:W-:Y:S02]  /*15a10*/  MUFU.EX2 R168, R124 ;  /* 0x0000007c00a87308 */ /* 0x0003e40000000800 */
[--C-:B------:R-:W-:Y:S01]  /*15a20*/  FFMA.FTZ R116, R164, c[0x0][0x2d0], -R157.reuse ;  /* 0x0000b400a4747a23 */ /* 0x100fe2000001089d */
[C---:B------:R-:W-:Y:S07]  /*15a30*/  HMMA.16816.F32.BF16 R92, R152.reuse, R118, R92 ;  /* 0x00000076985c723c */ /* 0x040fee000004185c */
[----:B------:R2:W3:Y:S01]  /*15a40*/  MUFU.EX2 R191, R116 ;  /* 0x0000007400bf7308 */ /* 0x0004e20000000800 */
[----:B-----5:R-:W4:Y:S01]  /*15a50*/  LDSM.16.MT88.4 R112, [R107+0x4000] ;  /* 0x004000006b70783b */ /* 0x020f220000004200 */
[----:B------:R-:W-:Y:S03]  /*15a60*/  FADD.FTZ R2, R194, R2 ;  /* 0x00000002c2027221 */ /* 0x000fe60000010000 */
[--C-:B-1----:R-:W-:Y:S05]  /*15a70*/  FFMA.FTZ R124, R174, c[0x0][0x2d0], -R157.reuse ;  /* 0x0000b400ae7c7a23 */ /* 0x102fea000001089d */
[----:B------:R1:W-:Y:S01]  /*15a80*/  MUFU.EX2 R170, R124 ;  /* 0x0000007c00aa7308 */ /* 0x0003e20000000800 */
[--C-:B--2---:R-:W-:Y:S02]  /*15a90*/  FFMA.FTZ R116, R165, c[0x0][0x2d0], -R157.reuse ;  /* 0x0000b400a5747a23 */ /* 0x104fe4000001089d */
[----:B---3--:R-:W-:Y:S07]  /*15aa0*/  FADD.FTZ R2, R191, R2 ;  /* 0x00000002bf027221 */ /* 0x008fee0000010000 */
[----:B------:R2:W3:Y:S01]  /*15ab0*/  MUFU.EX2 R189, R116 ;  /* 0x0000007400bd7308 */ /* 0x0004e20000000800 */
[--C-:B-1----:R-:W-:Y:S01]  /*15ac0*/  FFMA.FTZ R124, R166, c[0x0][0x2d0], -R157.reuse ;  /* 0x0000b400a67c7a23 */ /* 0x102fe2000001089d */
[C---:B----4-:R-:W-:Y:S07]  /*15ad0*/  HMMA.16816.F32.BF16 R96, R152.reuse, R112, R96 ;  /* 0x000000709860723c */ /* 0x050fee0000041860 */
[----:B------:R-:W-:Y:S01]  /*15ae0*/  FFMA.FTZ R112, R171, c[0x0][0x2d0], -R158 ;  /* 0x0000b400ab707a23 */ /* 0x000fe2000001089e */
[----:B------:R-:W-:Y:S01]  /*15af0*/  HMMA.16816.F32.BF16 R100, R152, R114, R100 ;  /* 0x000000729864723c */ /* 0x000fe20000041864 */
[----:B--2---:R-:W1:Y:S01]  /*15b00*/  LDSM.16.MT88.4 R116, [R3+0x800] ;  /* 0x000800000374783b */ /* 0x004e620000004200 */
[----:B------:R2:W-:Y:S02]  /*15b10*/  MUFU.EX2 R171, R124 ;  /* 0x0000007c00ab7308 */ /* 0x0005e40000000800 */
[----:B------:R-:W-:Y:S01]  /*15b20*/  F2FP.BF16.PACK_AB R113, R192, R193 ;  /* 0x000000c1c071723e */ /* 0x000fe200000010ff */
[C---:B---3--:R-:W-:Y:S02]  /*15b30*/  FADD.FTZ R2, R189.reuse, R2 ;  /* 0x00000002bd027221 */ /* 0x048fe40000010000 */
[----:B------:R-:W-:Y:S05]  /*15b40*/  F2FP.BF16.PACK_AB R114, R189, R191 ;  /* 0x000000bfbd72723e */ /* 0x000fea00000010ff */
        /* <DEDUP_REMOVED lines=128> */
[----:B------:R1:W5:Y:S07]  /*16350*/  LDSM.16.MT88.4 R4, [R3+0x5800] ;  /* 0x005800000304783b */ /* 0x00036e0000004200 */
[C---:B--2---:R-:W-:Y:S08]  /*16360*/  HMMA.16816.F32.BF16 R48, R152.reuse, R12, R48 ;  /* 0x0000000c9830723c */ /* 0x044ff00000041830 */
[C---:B------:R-:W-:Y:S01]  /*16370*/  HMMA.16816.F32.BF16 R52, R152.reuse, R14, R52 ;  /* 0x0000000e9834723c */ /* 0x040fe20000041834 */
[----:B------:R-:W2:Y:S07]  /*16380*/  LDSM.16.MT88.4 R12, [R156+0x5800] ;  /* 0x005800009c0c783b */ /* 0x000eae0000004200 */
[C---:B---3--:R-:W-:Y:S04]  /*16390*/  HMMA.16816.F32.BF16 R56, R152.reuse, R16, R56 ;  /* 0x000000109838723c */ /* 0x048fe80000041838 */
[----:B-1----:R-:W-:Y:S02]  /*163a0*/  FADD.FTZ R3, R165, R0 ;  /* 0x00000000a5037221 */ /* 0x002fe40000010000 */
[----:B------:R-:W-:Y:S02]  /*163b0*/  FADD.FTZ R0, R160, R2 ;  /* 0x00000002a0007221 */ /* 0x000fe40000010000 */
[C---:B------:R-:W-:Y:S04]  /*163c0*/  HMMA.16816.F32.BF16 R60, R152.reuse, R18, R60 ;  /* 0x00000012983c723c */ /* 0x040fe8000004183c */
[----:B------:R-:W-:Y:S02]  /*163d0*/  FADD.FTZ R3, R159, R3 ;  /* 0x000000039f037221 */ /* 0x000fe40000010000 */
[----:B------:R-:W-:Y:S02]  /*163e0*/  FADD.FTZ R2, R163, R0 ;  /* 0x00000000a3027221 */ /* 0x000fe40000010000 */
[C---:B----4-:R-:W-:Y:S04]  /*163f0*/  HMMA.16816.F32.BF16 R64, R152.reuse, R20, R64 ;  /* 0x000000149840723c */ /* 0x050fe80000041840 */
[----:B------:R-:W-:Y:S02]  /*16400*/  FADD.FTZ R0, R161, R3 ;  /* 0x00000003a1007221 */ /* 0x000fe40000010000 */
[----:B------:R-:W-:Y:S01]  /*16410*/  FADD.FTZ R3, R162, R2 ;  /* 0x00000002a2037221 */ /* 0x000fe20000010000 */
[----:B------:R-:W-:Y:S01]  /*16420*/  IADD3 R2, R213, 0x1, RZ ;  /* 0x00000001d5027810 */ /* 0x000fe20007ffe0ff */
[C---:B------:R-:W-:Y:S04]  /*16430*/  HMMA.16816.F32.BF16 R68, R152.reuse, R22, R68 ;  /* 0x000000169844723c */ /* 0x040fe80000041844 */
[----:B------:R-:W-:Y:S01]  /*16440*/  FADD.FTZ R0, R157, R0 ;  /* 0x000000009d007221 */ /* 0x000fe20000010000 */
[----:B------:R-:W-:Y:S01]  /*16450*/  SEL R213, R2, RZ, !P1 ;  /* 0x000000ff02d57207 */ /* 0x000fe20004800000 */
[----:B------:R-:W-:Y:S02]  /*16460*/  FADD.FTZ R220, R164, R3 ;  /* 0x00000003a4dc7221 */ /* 0x000fe40000010000 */
[C---:B-----5:R-:W-:Y:S04]  /*16470*/  HMMA.16816.F32.BF16 R72, R152.reuse, R4, R72 ;  /* 0x000000049848723c */ /* 0x060fe80000041848 */
[----:B------:R-:W-:Y:S04]  /*16480*/  FADD.FTZ R219, R158, R0 ;  /* 0x000000009edb7221 */ /* 0x000fe80000010000 */
[C---:B------:R-:W-:Y:S01]  /*16490*/  HMMA.16816.F32.BF16 R76, R152.reuse, R6, R76 ;  /* 0x00000006984c723c */ /* 0x040fe2000004184c */
[----:B------:R-:W1:Y:S07]  /*164a0*/  LDSM.16.MT88.4 R4, [R107+0x5800] ;  /* 0x005800006b04783b */ /* 0x000e6e0000004200 */
[C---:B------:R-:W-:Y:S08]  /*164b0*/  HMMA.16816.F32.BF16 R80, R152.reuse, R24, R80 ;  /* 0x000000189850723c */ /* 0x040ff00000041850 */
[C---:B------:R-:W-:Y:S08]  /*164c0*/  HMMA.16816.F32.BF16 R84, R152.reuse, R26, R84 ;  /* 0x0000001a9854723c */ /* 0x040ff00000041854 */
[C---:B--2---:R-:W-:Y:S08]  /*164d0*/  HMMA.16816.F32.BF16 R88, R152.reuse, R12, R88 ;  /* 0x0000000c9858723c */ /* 0x044ff00000041858 */
[C---:B------:R-:W-:Y:S08]  /*164e0*/  HMMA.16816.F32.BF16 R92, R152.reuse, R14, R92 ;  /* 0x0000000e985c723c */ /* 0x040ff0000004185c */
[C---:B-1----:R-:W-:Y:S07]  /*164f0*/  HMMA.16816.F32.BF16 R96, R152.reuse, R4, R96 ;  /* 0x000000049860723c */ /* 0x042fee0000041860 */
[----:B------:R-:W-:Y:S01]  /*16500*/  IADD3 R4, R188, -0x2, RZ ;  /* 0xfffffffebc047810 */ /* 0x000fe20007ffe0ff */
[----:B------:R-:W-:Y:S03]  /*16510*/  HMMA.16816.F32.BF16 R100, R152, R6, R100 ;  /* 0x000000069864723c */ /* 0x000fe60000041864 */
[----:B------:R-:W-:Y:S11]  /*16520*/  ISETP.GE.AND P0, PT, R4, R225, PT ;  /* 0x000000e10400720c */ /* 0x000ff60003f06270 */
[----:B------:R-:W-:Y:S02]  /*16530*/  @!UPT UIADD3 URZ, URZ, URZ, URZ ;  /* 0x0000003f3f3ff290 */ /* 0x000fe4000fffe03f */
[----:B------:R-:W-:-:S05]  /*16540*/  @!P0 BRA `(.L_x_2970) ;  /* 0x000004f000008947 */ /* 0x000fca0003800000 */
[----:B------:R-:W-:Y:S01]  /*16550*/  IMAD.MOV.U32 R174, RZ, RZ, c[0x0][0x2b8] ;  /* 0x0000ae00ffae7624 */ /* 0x000fe200078e00ff */
[----:B------:R-:W-:Y:S01]  /*16560*/  IADD3 R2, R230, R214, R247 ;  /* 0x000000d6e6027210 */ /* 0x000fe20007ffe0f7 */
[----:B------:R-:W-:Y:S01]  /*16570*/  IMAD.MOV.U32 R190, RZ, RZ, RZ ;  /* 0x000000ffffbe7224 */ /* 0x000fe200078e00ff */
[C---:B------:R-:W-:Y:S01]  /*16580*/  SHF.L.U64.HI R20, R218.reuse, 0x1, R228 ;  /* 0x00000001da147819 */ /* 0x040fe200000102e4 */
[----:B------:R-:W-:Y:S01]  /*16590*/  IMAD.SHL.U32 R19, R218, 0x2, RZ ;  /* 0x00000002da137824 */ /* 0x000fe200078e00ff */
[----:B------:R-:W-:Y:S01]  /*165a0*/  ISETP.NE.AND P5, PT, R174, 0x1, PT ;  /* 0x00000001ae00780c */ /* 0x000fe20003fa5270 */
[C---:B------:R-:W-:Y:S01]  /*165b0*/  IMAD.SHL.U32 R17, R215.reuse, 0x2, RZ ;  /* 0x00000002d7117824 */ /* 0x040fe200078e00ff */
[----:B------:R-:W-:Y:S01]  /*165c0*/  IADD3 R2, R2, -0x80, RZ ;  /* 0xffffff8002027810 */ /* 0x000fe20007ffe0ff */
[C---:B------:R-:W-:Y:S01]  /*165d0*/  IMAD.SHL.U32 R15, R216.reuse, 0x2, RZ ;  /* 0x00000002d80f7824 */ /* 0x040fe200078e00ff */
[----:B------:R-:W-:Y:S02]  /*165e0*/  SHF.L.U64.HI R18, R215, 0x1, R229 ;  /* 0x00000001d7127819 */ /* 0x000fe400000102e5 */
        /* <DEDUP_REMOVED lines=26> */
.L_x_3072:
[----:B------:R-:W-:-:S05]  /*16790*/  BRA.DIV ~URZ, `(.L_x_2972) ;  /* 0x00009fb27f007947 */ /* 0x000fca000b800000 */
[----:B------:R-:W3:Y:S01]  /*167a0*/  SHFL.IDX PT, R2, R14, RZ, 0x181f ;  /* 0x00181fff0e027589 */ /* 0x000ee200000e0000 */
[----:B------:R-:W-:Y:S01]  /*167b0*/  ISETP.GE.AND P3, PT, R216, c[0x0][0x1d4], PT ;  /* 0x00007500d8007a0c */ /* 0x000fe20003f66270 */
[----:B------:R-:W-:Y:S01]  /*167c0*/  IMAD R0, R213, 0x6000, R11 ;  /* 0x00006000d5007824 */ /* 0x000fe200078e020b */
[----:B------:R-:W-:Y:S04]  /*167d0*/  ISETP.GE.AND P1, PT, R215, c[0x0][0x1d4], PT ;  /* 0x00007500d7007a0c */ /* 0x000fe80003f26270 */
[----:B------:R-:W-:Y:S02]  /*167e0*/  SEL R13, RZ, 0x10, P1 ;  /* 0x00000010ff0d7807 */ /* 0x000fe40000800000 */
[----:B---3--:R-:W-:Y:S05]  /*167f0*/  IADD3 R6, P0, R2, R15, RZ ;  /* 0x0000000f02067210 */ /* 0x008fea0007f1e0ff */
[----:B--2---:R-:W-:Y:S01]  /*16800*/  IMAD.X R7, R4, 0x1, R16, P0 ;  /* 0x0000000104077824 */ /* 0x004fe200000e0610 */
[----:B------:R-:W-:Y:S04]  /*16810*/  ISETP.GE.AND P0, PT, R218, c[0x0][0x1d4], PT ;  /* 0x00007500da007a0c */ /* 0x000fe80003f06270 */
[----:B------:R-:W-:Y:S01]  /*16820*/  @!PT LDS RZ, [RZ] ;  /* 0x00000000fffff984 */ /* 0x000fe20000000800 */
[----:B------:R-:W-:Y:S01]  /*16830*/  @!PT LDS RZ, [RZ] ;  /* 0x00000000fffff984 */ /* 0x000fe20000000800 */
[----:B------:R2:W-:Y:S01]  /*16840*/  LDGSTS.E.BYPASS.LTC128B.128 [R0], [R6.64], !P3 ;  /* 0x0000000006007fae */ /* 0x0005e2000d901d48 */
[----:B------:R-:W-:Y:S02]  /*16850*/  SEL R12, RZ, 0x10, P0 ;  /* 0x00000010ff0c7807 */ /* 0x000fe40000000000 */
        /* <DEDUP_REMOVED lines=9> */
.L_x_3073:
[C---:B----4-:R-:W-:Y:S02]  /*168f0*/  IADD3 R3, -R5.reuse, 0x10, RZ ;  /* 0x0000001005037810 */ /* 0x050fe40007ffe1ff */
[----:B------:R-:W-:Y:S02]  /*16900*/  ISETP.NE.U32.AND P2, PT, R5, RZ, PT ;  /* 0x000000ff0500720c */ /* 0x000fe40003f45070 */
[----:B------:R-:W-:Y:S02]  /*16910*/  LOP3.LUT R3, R3, 0xf, RZ, 0xc0, !PT ;  /* 0x0000000f03037812 */ /* 0x000fe400078ec0ff */
[----:B------:R-:W-:Y:S02]  /*16920*/  ISETP.NE.U32.AND P3, PT, R13, RZ, PT ;  /* 0x000000ff0d00720c */ /* 0x000fe40003f65070 */
        /* <DEDUP_REMOVED lines=8> */
[C---:B------:R-:W-:Y:S02]  /*169b0*/  ISETP.NE.U32.AND P2, PT, R12.reuse, RZ, PT ;  /* 0x000000ff0c00720c */ /* 0x040fe40003f45070 */
[----:B-1----:R-:W-:Y:S02]  /*169c0*/  IADD3 R6, P1, P0, R3, R2, R17 ;  /* 0x0000000203067210 */ /* 0x002fe4000783e011 */
[----:B------:R-:W-:Y:S02]  /*169d0*/  IADD3 R3, -R12, 0x10, RZ ;  /* 0x000000100c037810 */ /* 0x000fe40007ffe1ff */
[----:B------:R-:W-:Y:S02]  /*169e0*/  IADD3.X R7, RZ, R4, R18, P1, P0 ;  /* 0x00000004ff077210 */ /* 0x000fe40000fe0412 */
[----:B------:R-:W-:Y:S03]  /*169f0*/  LOP3.LUT R3, R3, 0xf, RZ, 0xc0, !PT ;  /* 0x0000000f03037812 */ /* 0x000fe600078ec0ff */
[----:B------:R1:W-:Y:S01]  /*16a00*/  LDGSTS.E.BYPASS.LTC128B.128.ZFILL [R0+0x3000], [R6.64], P3 ;  /* 0x0300000006007fae */ /* 0x0003e20009941d48 */
[----:B------:R-:W-:Y:S04]  /*16a10*/  IADD3 R2, P1, P0, R3, R2, R19 ;  /* 0x0000000203027210 */ /* 0x000fe8000783e013 */
[----:B------:R-:W-:Y:S05]  /*16a20*/  IADD3.X R3, RZ, R4, R20, P1, P0 ;  /* 0x00000004ff037210 */ /* 0x000fea0000fe0414 */
[----:B------:R1:W-:Y:S04]  /*16a30*/  LDGSTS.E.BYPASS.LTC128B.128.ZFILL [R0+0x5000], [R2.64], P2 ;  /* 0x0500000002007fae */ /* 0x0003e80009141d48 */
.L_x_2970:
[----:B------:R-:W-:Y:S05]  /*16a40*/  BSYNC B0 ;  /* 0x0000000000007941 */ /* 0x000fea0003800000 */
.L_x_2969:
        /* <DEDUP_REMOVED lines=9> */
.L_x_2964:
[----:B------:R-:W-:Y:S01]  /*16ae0*/  ISETP.GE.AND P0, PT, R188, R225, PT ;  /* 0x000000e1bc00720c */ /* 0x000fe20003f06270 */
[----:B------:R-:W-:Y:S01]  /*16af0*/  IMAD.MOV.U32 R197, RZ, RZ, 0x1f ;  /* 0x0000001fffc57424 */ /* 0x000fe200078e00ff */
[----:B------:R-:W-:-:S11]  /*16b00*/  MOV R196, 0xffffffff ;  /* 0xffffffff00c47802 */ /* 0x000fd60000000f00 */
[----:B------:R-:W-:Y:S05]  /*16b10*/  @!P0 BRA `(.L_x_2974) ;  /* 0x00002e6000008947 */ /* 0x000fea0003800000 */
[----:B------:R-:W-:Y:S02]  /*16b20*/  MOV R106, R8 ;  /* 0x00000008006a7202 */ /* 0x000fe40000000f00 */
[----:B------:R-:W-:Y:S02]  /*16b30*/  MOV R0, R9 ;  /* 0x0000000900007202 */ /* 0x000fe40000000f00 */
.L_x_2984:
        /* <DEDUP_REMOVED lines=40> */
.L_x_3074:
        /* <DEDUP_REMOVED lines=22> */
.L_x_3075:
        /* <DEDUP_REMOVED lines=12> */
[----:B------:R-:W-:Y:S02]  /*16fe0*/  ISETP.NE.U32.AND P2, PT, R9, RZ, PT ;  /* 0x000000ff0900720c */ /* 0x000fe40003f45070 */
        /* <DEDUP_REMOVED lines=8> */
.L_x_2976:
[----:B------:R-:W-:Y:S05]  /*17070*/  BSYNC B0 ;  /* 0x0000000000007941 */ /* 0x000fea0003800000 */
.L_x_2975:
        /* <DEDUP_REMOVED lines=189> */
.L_x_3076:
        /* <DEDUP_REMOVED lines=81> */
[----:B------:R-:W-:Y:S02]  /*18160*/  FMUL.FTZ R89, R2, R89 ;  /* 0x0000005902597220 */ /* 0x000fe40000410000 */
[C---:B------:R-:W-:Y:S01]  /*18170*/  FADD.FTZ R0, -R8.reuse, R106 ;  /* 0x0000006a08007221 */ /* 0x040fe20000010100 */
[----:B------:R-:W-:Y:S01]  /*18180*/  IADD3 R106, R187, R176, RZ ;  /* 0x000000b0bb6a7210 */ /* 0x000fe20007ffe0ff */
        /* <DEDUP_REMOVED lines=20> */
[----:B------:R-:W-:Y:S02]  /*182d0*/  FFMA.FTZ R175, R35, c[0x0][0x2d0], -R3 ;  /* 0x0000b40023af7a23 */ /* 0x000fe40000010803 */
[----:B------:R-:W-:Y:S02]  /*182e0*/  FADD.FTZ R3, R16, R4 ;  /* 0x0000000410037221 */ /* 0x000fe40000010000 */
[C---:B------:R-:W-:Y:S01]  /*182f0*/  FMUL.FTZ R4, R2.reuse, R112 ;  /* 0x0000007002047220 */ /* 0x040fe20000410000 */
[----:B------:R-:W-:Y:S01]  /*18300*/  MUFU.EX2 R132, R14 ;  /* 0x0000000e00847308 */ /* 0x000fe20000000800 */
[----:B------:R-:W-:Y:S02]  /*18310*/  FADD.FTZ R3, R5, R3 ;  /* 0x0000000305037221 */ /* 0x000fe40000010000 */
[C---:B------:R-:W-:Y:S02]  /*18320*/  FMUL.FTZ R5, R2.reuse, R113 ;  /* 0x0000007102057220 */ /* 0x040fe40000410000 */
[C---:B--2---:R-:W-:Y:S01]  /*18330*/  FMUL.FTZ R12, R2.reuse, R116 ;  /* 0x00000074020c7220 */ /* 0x044fe20000410000 */
[----:B---3--:R-:W-:Y:S01]  /*18340*/  F2FP.BF16.PACK_AB R116, R107, R153 ;  /* 0x000000996b74723e */ /* 0x008fe200000010ff */
[C---:B------:R-:W-:Y:S02]  /*18350*/  FMUL.FTZ R16, R2.reuse, R120 ;  /* 0x0000007802107220 */ /* 0x040fe40000410000 */
[C---:B------:R-:W-:Y:S01]  /*18360*/  FMUL.FTZ R92, R2.reuse, R92 ;  /* 0x0000005c025c7220 */ /* 0x040fe20000410000 */
[----:B------:R-:W2:Y:S01]  /*18370*/  MUFU.EX2 R133, R15 ;  /* 0x0000000f00857308 */ /* 0x000ea20000000800 */
[C---:B------:R-:W-:Y:S02]  /*18380*/  FMUL.FTZ R93, R2.reuse, R93 ;  /* 0x0000005d025d7220 */ /* 0x040fe40000410000 */
[C---:B------:R-:W-:Y:S02]  /*18390*/  FMUL.FTZ R96, R2.reuse, R96 ;  /* 0x0000006002607220 */ /* 0x040fe40000410000 */
[C---:B------:R-:W-:Y:S02]  /*183a0*/  FMUL.FTZ R97, R2.reuse, R97 ;  /* 0x0000006102617220 */ /* 0x040fe40000410000 */
[C---:B------:R-:W-:Y:S02]  /*183b0*/  FMUL.FTZ R100, R2.reuse, R100 ;  /* 0x0000006402647220 */ /* 0x040fe40000410000 */
[----:B------:R-:W-:Y:S01]  /*183c0*/  FMUL.FTZ R101, R2, R101 ;  /* 0x0000006502657220 */ /* 0x000fe20000410000 */
[----:B------:R-:W-:Y:S01]  /*183d0*/  IADD3 R2, R186, R176, RZ ;  /* 0x000000b0ba027210 */ /* 0x000fe20007ffe0ff */
[----:B------:R-:W-:Y:S01]  /*183e0*/  FADD.FTZ R3, R153, R3 ;  /* 0x0000000399037221 */ /* 0x000fe20000010000 */
[----:B-1----:R-:W-:Y:S01]  /*183f0*/  F2FP.BF16.PACK_AB R153, R7, R18 ;  /* 0x000000120799723e */ /* 0x002fe200000010ff */
[----:B------:R-:W-:Y:S01]  /*18400*/  FFMA.FTZ R6, R0, R219, R18 ;  /* 0x000000db00067223 */ /* 0x000fe20000010012 */
[----:B------:R-:W-:Y:S01]  /*18410*/  MUFU.EX2 R129, R161 ;  /* 0x000000a100817308 */ /* 0x000fe20000000800 */
[----:B------:R-:W1:Y:S01]  /*18420*/  LDSM.16.MT88.4 R156, [R2] ;  /* 0x00000000029c783b */ /* 0x000e620000004200 */
[----:B------:R-:W-:Y:S01]  /*18430*/  FADD.FTZ R120, R107, R3 ;  /* 0x000000036b787221 */ /* 0x000fe20000010000 */
[----:B------:R-:W-:Y:S01]  /*18440*/  IADD3 R3, R184, R2, RZ ;  /* 0x00000002b8037210 */ /* 0x000fe20007ffe0ff */
[----:B------:R-:W-:Y:S02]  /*18450*/  FADD.FTZ R128, R7, R6 ;  /* 0x0000000607807221 */ /* 0x000fe40000010000 */
[C---:B------:R-:W-:Y:S02]  /*18460*/  FMUL.FTZ R6, R0.reuse, R114 ;  /* 0x0000007200067220 */ /* 0x040fe40000410000 */
[C---:B------:R-:W-:Y:S02]  /*18470*/  FMUL.FTZ R7, R0.reuse, R115 ;  /* 0x0000007300077220 */ /* 0x040fe40000410000 */
[----:B------:R-:W3:Y:S01]  /*18480*/  LDSM.16.MT88.4 R112, [R3] ;  /* 0x000000000370783b */ /* 0x000ee20000004200 */
[----:B--2---:R-:W-:Y:S01]  /*18490*/  F2FP.BF16.PACK_AB R155, R133, R132 ;  /* 0x00000084859b723e */ /* 0x004fe200000010ff */
[C---:B------:R-:W-:Y:S01]  /*184a0*/  FMUL.FTZ R18, R0.reuse, R122 ;  /* 0x0000007a00127220 */ /* 0x040fe20000410000 */
[----:B------:R-:W-:Y:S01]  /*184b0*/  MUFU.EX2 R161, R169 ;  /* 0x000000a900a17308 */ /* 0x000fe20000000800 */
[C---:B------:R-:W-:Y:S02]  /*184c0*/  FMUL.FTZ R19, R0.reuse, R123 ;  /* 0x0000007b00137220 */ /* 0x040fe40000410000 */
[C---:B------:R-:W-:Y:S02]  /*184d0*/  FMUL.FTZ R30, R0.reuse, R134 ;  /* 0x00000086001e7220 */ /* 0x040fe40000410000 */
[C---:B------:R-:W-:Y:S02]  /*184e0*/  FMUL.FTZ R31, R0.reuse, R135 ;  /* 0x00000087001f7220 */ /* 0x040fe40000410000 */
[C---:B------:R-:W-:Y:S02]  /*184f0*/  FMUL.FTZ R38, R0.reuse, R142 ;  /* 0x0000008e00267220 */ /* 0x040fe40000410000 */
[----:B------:R-:W-:Y:S02]  /*18500*/  FMUL.FTZ R39, R0, R143 ;  /* 0x0000008f00277220 */ /* 0x000fe40000410000 */
        /* <DEDUP_REMOVED lines=10> */
[C---:B------:R-:W-:Y:S01]  /*185b0*/  FMUL.FTZ R35, R0.reuse, R139 ;  /* 0x0000008b00237220 */ /* 0x040fe20000410000 */
[C---:B-1----:R-:W-:Y:S05]  /*185c0*/  HMMA.16816.F32.BF16 R4, R152.reuse, R156, R4 ;  /* 0x0000009c9804723c */ /* 0x042fea0000041804 */
[C---:B------:R-:W-:Y:S02]  /*185d0*/  FMUL.FTZ R42, R0.reuse, R42 ;  /* 0x0000002a002a7220 */ /* 0x040fe40000410000 */
[C---:B------:R-:W-:Y:S01]  /*185e0*/  FMUL.FTZ R43, R0.reuse, R43 ;  /* 0x0000002b002b7220 */ /* 0x040fe20000410000 */
[C---:B------:R-:W-:Y:S01]  /*185f0*/  HMMA.16816.F32.BF16 R12, R152.reuse, R158, R12 ;  /* 0x0000009e980c723c */ /* 0x040fe2000004180c */
[----:B------:R-:W-:Y:S03]  /*18600*/  MUFU.EX2 R126, R194 ;  /* 0x000000c2007e7308 */ /* 0x000fe60000000800 */
[C---:B------:R-:W-:Y:S02]  /*18610*/  FMUL.FTZ R46, R0.reuse, R46 ;  /* 0x0000002e002e7220 */ /* 0x040fe40000410000 */
[C---:B------:R-:W-:Y:S02]  /*18620*/  FMUL.FTZ R47, R0.reuse, R47 ;  /* 0x0000002f002f7220 */ /* 0x040fe40000410000 */
[C---:B---3--:R-:W-:Y:S03]  /*18630*/  HMMA.16816.F32.BF16 R16, R152.reuse, R112, R16 ;  /* 0x000000709810723c */ /* 0x048fe60000041810 */
[----:B------:R-:W-:Y:S01]  /*18640*/  MUFU.EX2 R131, R160 ;  /* 0x000000a000837308 */ /* 0x000fe20000000800 */
[C---:B------:R-:W-:Y:S02]  /*18650*/  FMUL.FTZ R50, R0.reuse, R50 ;  /* 0x0000003200327220 */ /* 0x040fe40000410000 */
[C---:B------:R-:W-:Y:S02]  /*18660*/  FMUL.FTZ R51, R0.reuse, R51 ;  /* 0x0000003300337220 */ /* 0x040fe40000410000 */
[C---:B------:R-:W-:Y:S01]  /*18670*/  HMMA.16816.F32.BF16 R20, R152.reuse, R114, R20 ;  /* 0x000000729814723c */ /* 0x040fe20000041814 */
[----:B------:R-:W1:Y:S03]  /*18680*/  LDSM.16.MT88.4 R112, [R106] ;  /* 0x000000006a70783b */ /* 0x000e660000004200 */
[C---:B------:R-:W-:Y:S01]  /*18690*/  FMUL.FTZ R54, R0.reuse, R54 ;  /* 0x0000003600367220 */ /* 0x040fe20000410000 */
[----:B------:R-:W-:Y:S01]  /*186a0*/  MUFU.EX2 R130, R162 ;  /* 0x000000a200827308 */ /* 0x000fe20000000800 */
[C---:B------:R-:W-:Y:S02]  /*186b0*/  FMUL.FTZ R55, R0.reuse, R55 ;  /* 0x0000003700377220 */ /* 0x040fe40000410000 */
[C---:B------:R-:W-:Y:S04]  /*186c0*/  FMUL.FTZ R58, R0.reuse, R58 ;  /* 0x0000003a003a7220 */ /* 0x040fe80000410000 */
        /* <DEDUP_REMOVED lines=17> */
[----:B--2---:R-:W-:Y:S01]  /*187e0*/  F2FP.BF16.PACK_AB R119, R164, R130 ;  /* 0x00000082a477723e */ /* 0x004fe200000010ff */
[C---:B------:R-:W-:Y:S01]  /*187f0*/  FMUL.FTZ R87, R0.reuse, R87 ;  /* 0x0000005700577220 */ /* 0x040fe20000410000 */
[C---:B-1----:R-:W-:Y:S03]  /*18800*/  HMMA.16816.F32.BF16 R24, R152.reuse, R112, R24 ;  /* 0x000000709818723c */ /* 0x042fe60000041818 */
        /* <DEDUP_REMOVED lines=10> */
[----:B------:R-:W-:Y:S01]  /*188b0*/  FMUL.FTZ R103, R0, R103 ;  /* 0x0000006700677220 */ /* 0x000fe20000410000 */
[----:B------:R-:W-:Y:S01]  /*188c0*/  IADD3 R0, R184, R106, RZ ;  /* 0x0000006ab8007210 */ /* 0x000fe20007ffe0ff */
[----:B------:R-:W-:Y:S01]  /*188d0*/  FADD.FTZ R107, R117, R120 ;  /* 0x00000078756b7221 */ /* 0x000fe20000010000 */
[----:B------:R-:W-:Y:S03]  /*188e0*/  MUFU.EX2 R158, R175 ;  /* 0x000000af009e7308 */ /* 0x000fe60000000800 */
[----:B------:R-:W1:Y:S01]  /*188f0*/  LDSM.16.MT88.4 R112, [R0] ;  /* 0x000000000070783b */ /* 0x000e620000004200 */
[C---:B------:R-:W-:Y:S01]  /*18900*/  FADD.FTZ R107, R118.reuse, R107 ;  /* 0x0000006b766b7221 */ /* 0x040fe20000010000 */
[----:B------:R-:W-:Y:S02]  /*18910*/  F2FP.BF16.PACK_AB R118, R118, R117 ;  /* 0x000000757676723e */ /* 0x000fe400000010ff */
[----:B------:R-:W-:Y:S01]  /*18920*/  F2FP.BF16.PACK_AB R117, R131, R129 ;  /* 0x000000818375723e */ /* 0x000fe200000010ff */
[----:B------:R-:W-:Y:S02]  /*18930*/  FADD.FTZ R107, R121, R107 ;  /* 0x0000006b796b7221 */ /* 0x000fe40000010000 */
[----:B------:R-:W2:Y:S01]  /*18940*/  MUFU.EX2 R120, R172 ;  /* 0x000000ac00787308 */ /* 0x000ea20000000800 */
[----:B------:R-:W-:Y:S09]  /*18950*/  LDSM.16.MT88.4 R140, [R0+0x1800] ;  /* 0x00180000008c783b */ /* 0x000ff20000004200 */
        /* <DEDUP_REMOVED lines=142> */
[----:B------:R2:W4:Y:S07]  /*19240*/  LDSM.16.MT88.4 R12, [R2+0x5800] ;  /* 0x00580000020c783b */ /* 0x00052e0000004200 */
[C---:B---3--:R-:W-:Y:S08]  /*19250*/  HMMA.16816.F32.BF16 R56, R152.reuse, R16, R56 ;  /* 0x000000109838723c */ /* 0x048ff00000041838 */
[C---:B------:R-:W-:Y:S01]  /*19260*/  HMMA.16816.F32.BF16 R60, R152.reuse, R18, R60 ;  /* 0x00000012983c723c */ /* 0x040fe2000004183c */
[----:B------:R3:W5:Y:S03]  /*19270*/  LDSM.16.MT88.4 R16, [R0+0x5800] ;  /* 0x005800000010783b */ /* 0x0007660000004200 */
[----:B--2---:R-:W-:Y:S04]  /*19280*/  IADD3 R2, R188, -0x2, RZ ;  /* 0xfffffffebc027810 */ /* 0x004fe80007ffe0ff */
[C---:B-1----:R-:W-:Y:S03]  /*19290*/  HMMA.16816.F32.BF16 R64, R152.reuse, R4, R64 ;  /* 0x000000049840723c */ /* 0x042fe60000041840 */
[----:B------:R-:W-:Y:S05]  /*192a0*/  ISETP.GE.AND P0, PT, R2, R225, PT ;  /* 0x000000e10200720c */ /* 0x000fea0003f06270 */
[C---:B------:R-:W-:Y:S04]  /*192b0*/  HMMA.16816.F32.BF16 R68, R152.reuse, R6, R68 ;  /* 0x000000069844723c */ /* 0x040fe80000041844 */
[----:B---3--:R-:W-:Y:S04]  /*192c0*/  FADD.FTZ R0, R164, R107 ;  /* 0x0000006ba4007221 */ /* 0x008fe80000010000 */
        /* <DEDUP_REMOVED lines=53> */
.L_x_3077:
        /* <DEDUP_REMOVED lines=22> */
.L_x_3078:
        /* <DEDUP_REMOVED lines=21> */
.L_x_2981:
[----:B------:R-:W-:Y:S05]  /*198d0*/  BSYNC B0 ;  /* 0x0000000000007941 */ /* 0x000fea0003800000 */
.L_x_2980:
        /* <DEDUP_REMOVED lines=10> */
.L_x_2974:
[----:B------:R-:W-:Y:S05]  /*19980*/  BRA.DIV ~URZ, `(.L_x_2985) ;  /* 0x000075f27f007947 */ /* 0x000fea000b800000 */
[----:B------:R1:W2:Y:S02]  /*19990*/  SHFL.BFLY PT, R0, R220, 0x2, 0x1f ;  /* 0x0c401f00dc007f89 */ /* 0x0002a400000e0000 */
.L_x_3079:
[----:B--2---:R-:W-:Y:S01]  /*199a0*/  FADD.FTZ R0, R0, R220 ;  /* 0x000000dc00007221 */ /* 0x004fe20000010000 */
[----:B------:R-:W-:Y:S05]  /*199b0*/  BRA.DIV ~URZ, `(.L_x_2986) ;  /* 0x000076227f007947 */ /* 0x000fea000b800000 */
[----:B------:R-:W2:Y:S04]  /*199c0*/  SHFL.BFLY PT, R2, R219, 0x2, 0x1f ;  /* 0x0c401f00db027f89 */ /* 0x000ea800000e0000 */
[----:B------:R-:W3:Y:S01]  /*199d0*/  SHFL.BFLY PT, R5, R0, 0x1, 0x1f ;  /* 0x0c201f0000057f89 */ /* 0x000ee200000e0000 */
[----:B--2---:R-:W-:-:S02]  /*199e0*/  FADD.FTZ R4, R2, R219 ;  /* 0x000000db02047221 */ /* 0x004fc40000010000 */
[----:B---3--:R-:W-:-:S03]  /*199f0*/  FADD.FTZ R0, R0, R5 ;  /* 0x0000000500007221 */ /* 0x008fc60000010000 */
[----:B------:R2:W3:Y:S04]  /*19a00*/  SHFL.BFLY PT, R3, R4, 0x1, 0x1f ;  /* 0x0c201f0004037f89 */ /* 0x0004e800000e0000 */
.L_x_3080:
        /* <DEDUP_REMOVED lines=72> */
[----:B------:R-:W-:Y:S02]  /*19e90*/  FMUL.FTZ R127, R0, R47 ;  /* 0x0000002f007f7220 */ /* 0x000fe40000410000 */
[----:B-----5:R-:W-:-:S02]  /*19ea0*/  @P0 FMUL.FTZ R2, R2, 0.69314718246459960938 ;  /* 0x3f31721802020820 */ /* 0x020fc40000410000 */
        /* <DEDUP_REMOVED lines=43> */
.L_x_2889:
[----:B------:R2:W5:Y:S01]  /*1a160*/  LDL R7, [R1] ;  /* 0x0000000001077983 */ /* 0x0005620000100800 */
[----:B------:R-:W-:Y:S03]  /*1a170*/  BSSY B0, `(.L_x_2987) ;  /* 0x0000012000007945 */ /* 0x000fe60003800000 */
[----:B------:R-:W3:Y:S02]  /*1a180*/  S2R R6, SR_TID.X ;  /* 0x0000000000067919 */ /* 0x000ee40000002100 */
[----:B---3--:R-:W-:-:S13]  /*1a190*/  LOP3.LUT P0, RZ, R6, 0xff, RZ, 0xc0, !PT ;  /* 0x000000ff06ff7812 */ /* 0x008fda000780c0ff */
[----:B------:R-:W-:Y:S05]  /*1a1a0*/  @P0 BRA `(.L_x_2988) ;  /* 0x000000e000000947 */ /* 0x000fea0003800000 */
[----:B--2---:R-:W2:Y:S01]  /*1a1b0*/  S2R R4, SR_LANEID ;  /* 0x0000000000047919 */ /* 0x004ea20000000000 */
        /* <DEDUP_REMOVED lines=11> */
[----:B---3-5:R-:W-:-:S05]  /*1a270*/  IADD3 R7, R3, c[0x0][0xc], R2 ;  /* 0x0000030003077a10 */ /* 0x028fca0007ffe002 */
[----:B------:R2:W-:Y:S02]  /*1a280*/  STL [R1], R7 ;  /* 0x0000000701007387 */ /* 0x0005e40000100800 */
.L_x_2988:
[----:B--2---:R-:W-:Y:S05]  /*1a290*/  BSYNC B0 ;  /* 0x0000000000007941 */ /* 0x004fea0003800000 */
.L_x_2987:
[----:B------:R-:W-:Y:S01]  /*1a2a0*/  PRMT R0, R0, 0x9910, RZ ;  /* 0x0000991000007816 */ /* 0x000fe200000000ff */
[----:B------:R-:W-:Y:S01]  /*1a2b0*/  BSSY B1, `(.L_x_2989) ;  /* 0x00003a9000017945 */ /* 0x000fe20003800000 */
[----:B-----5:R-:W-:Y:S02]  /*1a2c0*/  IMAD.MOV.U32 R35, RZ, RZ, R7 ;  /* 0x000000ffff237224 */ /* 0x020fe400078e0007 */
[----:B------:R-:W-:-:S13]  /*1a2d0*/  ISETP.NE.AND P0, PT, R0, RZ, PT ;  /* 0x000000ff0000720c */ /* 0x000fda0003f05270 */
[----:B------:R-:W-:Y:S05]  /*1a2e0*/  @!P0 BRA `(.L_x_2990) ;  /* 0x00002e0000008947 */ /* 0x000fea0003800000 */
[----:B------:R-:W2:Y:S01]  /*1a2f0*/  LDL R4, [R1+0x10] ;  /* 0x0000100001047983 */ /* 0x000ea20000100800 */
[----:B------:R-:W-:-:S03]  /*1a300*/  SHF.R.S32.HI R2, RZ, 0x1f, R6 ;  /* 0x0000001fff027819 */ /* 0x000fc60000011406 */
[----:B------:R-:W3:Y:S01]  /*1a310*/  LDL.LU R15, [R1+0x14] ;  /* 0x00001400010f7983 */ /* 0x000ee20000300800 */
[----:B------:R-:W-:-:S03]  /*1a320*/  LEA.HI R2, R2, R6, RZ, 0x5 ;  /* 0x0000000602027211 */ /* 0x000fc600078f28ff */
[----:B------:R-:W4:Y:S01]  /*1a330*/  LDL.LU R14, [R1+0x18] ;  /* 0x00001800010e7983 */ /* 0x000f220000300800 */
[----:B------:R-:W-:Y:S01]  /*1a340*/  SHF.R.S32.HI R2, RZ, 0x5, R2 ;  /* 0x00000005ff027819 */ /* 0x000fe20000011402 */
[----:B------:R-:W-:Y:S01]  /*1a350*/  WARPSYNC 0xffffffff ;  /* 0xffffffff00007948 */ /* 0x000fe20003800000 */
[----:B------:R-:W-:Y:S01]  /*1a360*/  LOP3.LUT R0, R150, R232, RZ, 0xfc, !PT ;  /* 0x000000e896007212 */ /* 0x000fe200078efcff */
[----:B------:R-:W-:Y:S01]  /*1a370*/  IMAD.MOV.U32 R7, RZ, RZ, 0x20 ;  /* 0x00000020ff077424 */ /* 0x000fe200078e00ff */
[----:B------:R-:W-:Y:S01]  /*1a380*/  F2FP.BF16.PACK_AB R6, R27, R26 ;  /* 0x0000001a1b06723e */ /* 0x000fe200000010ff */
[----:B------:R-:W-:Y:S01]  /*1a390*/  IMAD.SHL.U32 R2, R2, 0x400, RZ ;  /* 0x0000040002027824 */ /* 0x000fe200078e00ff */
[----:B------:R-:W-:Y:S01]  /*1a3a0*/  F2FP.BF16.PACK_AB R5, R89, R88 ;  /* 0x000000585905723e */ /* 0x000fe200000010ff */
[----:B------:R-:W-:Y:S01]  /*1a3b0*/  IMAD.MOV.U32 R9, RZ, RZ, 0x40 ;  /* 0x00000040ff097424 */ /* 0x000fe200078e00ff */
[----:B------:R-:W-:Y:S01]  /*1a3c0*/  F2FP.BF16.PACK_AB R8, R115, R114 ;  /* 0x000000727308723e */ /* 0x000fe200000010ff */
[----:B------:R-:W-:Y:S01]  /*1a3d0*/  IMAD R3, R252, 0x2, R2 ;  /* 0x00000002fc037824 */ /* 0x000fe200078e0202 */
[----:B------:R-:W3:Y:S03]  /*1a3e0*/  LDL.LU R13, [R1+0x2c] ;  /* 0x00002c00010d7983 */ /* 0x000ee60000300800 */
[----:B------:R-:W-:-:S04]  /*1a3f0*/  IMAD.IADD R0, R3, 0x1, R0 ;  /* 0x0000000103007824 */ /* 0x000fc800078e0200 */
[----:B------:R-:W-:-:S05]  /*1a400*/  IMAD.SHL.U32 R0, R0, 0x2, RZ ;  /* 0x0000000200007824 */ /* 0x000fca00078e00ff */
[----:B------:R-:W-:Y:S01]  /*1a410*/  IADD3 R3, R0, 0x80, RZ ;  /* 0x0000008000037810 */ /* 0x000fe20007ffe0ff */
[----:B------:R-:W-:Y:S01]  /*1a420*/  IMAD.MOV.U32 R16, RZ, RZ, c[0x0][0x388] ;  /* 0x0000e200ff107624 */ /* 0x000fe200078e00ff */
[----:B------:R-:W-:Y:S01]  /*1a430*/  BAR.SYNC.DEFER_BLOCKING 0x1, 0x100 ;  /* 0x0044000000007b1d */ /* 0x000fe20000010000 */
[----:B--2---:R-:W-:-:S04]  /*1a440*/  LOP3.LUT R2, R4, 0x1, RZ, 0xc0, !PT ;  /* 0x0000000104027812 */ /* 0x004fc800078ec0ff */
[----:B------:R-:W-:-:S04]  /*1a450*/  ISETP.NE.U32.AND P0, PT, R2, 0x1, PT ;  /* 0x000000010200780c */ /* 0x000fc80003f05070 */
[----:B------:R-:W-:Y:S02]  /*1a460*/  R2P PR, R4, 0x6 ;  /* 0x0000000604007804 */ /* 0x000fe40000000000 */
[----:B------:R-:W-:Y:S02]  /*1a470*/  F2FP.BF16.PACK_AB R4, R153, R152 ;  /* 0x000000989904723e */ /* 0x000fe400000010ff */
[----:B------:R-:W-:-:S03]  /*1a480*/  IADD3 R2, R0, 0x70, RZ ;  /* 0x0000007000027810 */ /* 0x000fc60007ffe0ff */
[----:B------:R2:W-:Y:S02]  /*1a490*/  STS [R0+0x80], R4 ;  /* 0x0000800400007388 */ /* 0x0005e40000000800 */
[----:B------:R-:W-:Y:S02]  /*1a4a0*/  @P0 IADD3 R2, R3, 0x10, RZ ;  /* 0x0000001003020810 */ /* 0x000fe40007ffe0ff */
[----:B------:R-:W-:-:S05]  /*1a4b0*/  F2FP.BF16.PACK_AB R3, R97, R96 ;  /* 0x000000606103723e */ /* 0x000fca00000010ff */
[----:B------:R1:W-:Y:S01]  /*1a4c0*/  STS [R0+0x480], R3 ;  /* 0x0004800300007388 */ /* 0x0003e20000000800 */
[----:B------:R-:W-:-:S03]  /*1a4d0*/  SEL R9, R9, 0xffffffc0, !P2 ;  /* 0xffffffc009097807 */ /* 0x000fc60005000000 */
[----:B------:R3:W-:Y:S04]  /*1a4e0*/  STS [R2], R6 ;  /* 0x0000000602007388 */ /* 0x0007e80000000800 */
[----:B------:R4:W-:Y:S01]  /*1a4f0*/  STS [R2+0x400], R5 ;  /* 0x0004000502007388 */ /* 0x0009e20000000800 */
[----:B--2---:R-:W-:Y:S02]  /*1a500*/  SEL R4, R7, 0xffffffe0, !P1 ;  /* 0xffffffe007047807 */ /* 0x004fe40004800000 */
[----:B------:R-:W-:-:S03]  /*1a510*/  F2FP.BF16.PACK_AB R7, R29, R28 ;  /* 0x0000001c1d07723e */ /* 0x000fc600000010ff */
[----:B-1----:R-:W-:Y:S02]  /*1a520*/  IMAD.IADD R3, R0, 0x1, R4 ;  /* 0x0000000100037824 */ /* 0x002fe400078e0204 */
[--C-:B------:R-:W-:Y:S01]  /*1a530*/  IMAD.IADD R4, R4, 0x1, R2.reuse ;  /* 0x0000000104047824 */ /* 0x100fe200078e0202 */
[----:B---3--:R-:W-:Y:S02]  /*1a540*/  F2FP.BF16.PACK_AB R6, R123, R122 ;  /* 0x0000007a7b06723e */ /* 0x008fe400000010ff */
[----:B----4-:R-:W-:Y:S01]  /*1a550*/  F2FP.BF16.PACK_AB R5, R31, R30 ;  /* 0x0000001e1f05723e */ /* 0x010fe200000010ff */
[----:B------:R1:W-:Y:S04]  /*1a560*/  STS [R3+0x80], R7 ;  /* 0x0000800703007388 */ /* 0x0003e80000000800 */
[----:B------:R2:W-:Y:S04]  /*1a570*/  STS [R3+0x480], R6 ;  /* 0x0004800603007388 */ /* 0x0005e80000000800 */
[----:B------:R3:W-:Y:S01]  /*1a580*/  STS [R4], R5 ;  /* 0x0000000504007388 */ /* 0x0007e20000000800 */
[----:B------:R-:W-:-:S03]  /*1a590*/  IMAD.IADD R12, R9, 0x1, R2 ;  /* 0x00000001090c7824 */ /* 0x000fc600078e0202 */
[----:B------:R4:W-:Y:S01]  /*1a5a0*/  STS [R4+0x400], R8 ;  /* 0x0004000804007388 */ /* 0x0009e20000000800 */
[----:B-1----:R-:W-:Y:S01]  /*1a5b0*/  F2FP.BF16.PACK_AB R7, R37, R36 ;  /* 0x000000242507723e */ /* 0x002fe200000010ff */
[----:B--2---:R-:W-:Y:S01]  /*1a5c0*/  IMAD.IADD R6, R0, 0x1, R9 ;  /* 0x0000000100067824 */ /* 0x004fe200078e0209 */
[----:B---3--:R-:W-:-:S04]  /*1a5d0*/  F2FP.BF16.PACK_AB R5, R93, R92 ;  /* 0x0000005c5d05723e */ /* 0x008fc800000010ff */
[----:B------:R1:W-:Y:S04]  /*1a5e0*/  STS [R6+0x80], R7 ;  /* 0x0000800706007388 */ /* 0x0003e80000000800 */
[----:B------:R2:W-:Y:S01]  /*1a5f0*/  STS [R6+0x480], R5 ;  /* 0x0004800506007388 */ /* 0x0005e20000000800 */
[----:B----4-:R-:W-:Y:S02]  /*1a600*/  F2FP.BF16.PACK_AB R8, R107, R106 ;  /* 0x0000006a6b08723e */ /* 0x010fe400000010ff */
[----:B-1----:R-:W-:Y:S02]  /*1a610*/  F2FP.BF16.PACK_AB R7, R39, R38 ;  /* 0x000000262707723e */ /* 0x002fe400000010ff */
[----:B--2---:R-:W-:-:S03]  /*1a620*/  F2FP.BF16.PACK_AB R5, R129, R128 ;  /* 0x000000808105723e */ /* 0x004fc600000010ff */
[----:B------:R1:W-:Y:S04]  /*1a630*/  STS [R12], R7 ;  /* 0x000000070c007388 */ /* 0x0003e80000000800 */
[----:B------:R2:W-:Y:S01]  /*1a640*/  STS [R12+0x400], R5 ;  /* 0x000400050c007388 */ /* 0x0005e20000000800 */
[----:B-1----:R-:W-:Y:S01]  /*1a650*/  F2FP.BF16.PACK_AB R7, R119, R118 ;  /* 0x000000767707723e */ /* 0x002fe200000010ff */
[----:B--2---:R-:W-:-:S05]  /*1a660*/  IMAD.IADD R5, R9, 0x1, R3 ;  /* 0x0000000109057824 */ /* 0x004fca00078e0203 */
[----:B------:R1:W-:Y:S04]  /*1a670*/  STS [R5+0x480], R7 ;  /* 0x0004800705007388 */ /* 0x0003e80000000800 */
[----:B------:R2:W-:Y:S01]  /*1a680*/  STS [R5+0x80], R8 ;  /* 0x0000800805007388 */ /* 0x0005e20000000800 */
[----:B-1----:R-:W-:Y:S01]  /*1a690*/  IMAD.IADD R7, R4, 0x1, R9 ;  /* 0x0000000104077824 */ /* 0x002fe200078e0209 */
[----:B------:R-:W-:Y:S02]  /*1a6a0*/  F2FP.BF16.PACK_AB R9, R113, R112 ;  /* 0x000000707109723e */ /* 0x000fe400000010ff */
        /* <DEDUP_REMOVED lines=37> */
[----:B------:R-:W-:Y:S04]  /*1a900*/  STS [R0+0x8080], R9 ;  /* 0x0080800900007388 */ /* 0x000fe80000000800 */
[----:B------:R1:W-:Y:S02]  /*1a910*/  STS [R0+0x8480], R8 ;  /* 0x0084800800007388 */ /* 0x0003e40000000800 */
[----:B-1----:R-:W-:Y:S02]  /*1a920*/  F2FP.BF16.PACK_AB R0, R63, R62 ;  /* 0x0000003e3f00723e */ /* 0x002fe400000010ff */
[----:B------:R-:W-:-:S03]  /*1a930*/  F2FP.BF16.PACK_AB R8, R73, R72 ;  /* 0x000000484908723e */ /* 0x000fc600000010ff */
        /* <DEDUP_REMOVED lines=8> */
[----:B------:R1:W-:Y:S01]  /*1a9c0*/  STS [R4+0x8400], R0 ;  /* 0x0084000004007388 */ /* 0x0003e20000000800 */
[----:B------:R-:W-:-:S03]  /*1a9d0*/  F2FP.BF16.PACK_AB R3, R125, R124 ;  /* 0x0000007c7d03723e */ /* 0x000fc600000010ff */
[----:B------:R2:W-:Y:S04]  /*1a9e0*/  STS [R4+0x8000], R2 ;  /* 0x0080000204007388 */ /* 0x0005e80000000800 */
[----:B------:R3:W-:Y:S01]  /*1a9f0*/  STS [R6+0x8080], R3 ;  /* 0x0080800306007388 */ /* 0x0007e20000000800 */
[----:B------:R-:W-:Y:S02]  /*1aa00*/  ISETP.NE.U32.AND P0, PT, RZ, c[0x0][0x508], PT ;  /* 0x00014200ff007a0c */ /* 0x000fe40003f05070 */
[----:B-1----:R-:W-:Y:S02]  /*1aa10*/  F2FP.BF16.PACK_AB R0, R79, R78 ;  /* 0x0000004e4f00723e */ /* 0x002fe400000010ff */
[----:B--2---:R-:W-:-:S03]  /*1aa20*/  F2FP.BF16.PACK_AB R2, R75, R74 ;  /* 0x0000004a4b02723e */ /* 0x004fc600000010ff */
[----:B------:R1:W-:Y:S01]  /*1aa30*/  STS [R6+0x8480], R0 ;  /* 0x0084800006007388 */ /* 0x0003e20000000800 */
[----:B---3--:R-:W-:-:S03]  /*1aa40*/  F2FP.BF16.PACK_AB R3, R121, R120 ;  /* 0x000000787903723e */ /* 0x008fc600000010ff */
[----:B------:R2:W-:Y:S04]  /*1aa50*/  STS [R12+0x8400], R2 ;  /* 0x008400020c007388 */ /* 0x0005e80000000800 */
[----:B------:R3:W-:Y:S01]  /*1aa60*/  STS [R12+0x8000], R3 ;  /* 0x008000030c007388 */ /* 0x0007e20000000800 */
[----:B------:R-:W-:Y:S02]  /*1aa70*/  ISETP.NE.AND.EX P2, PT, RZ, c[0x0][0x50c], PT, P0 ;  /* 0x00014300ff007a0c */ /* 0x000fe40003f45300 */
[----:B-1----:R-:W-:Y:S02]  /*1aa80*/  F2FP.BF16.PACK_AB R0, R85, R84 ;  /* 0x000000545500723e */ /* 0x002fe400000010ff */
[----:B--2---:R-:W-:-:S03]  /*1aa90*/  F2FP.BF16.PACK_AB R2, R59, R58 ;  /* 0x0000003a3b02723e */ /* 0x004fc600000010ff */
[----:B------:R1:W-:Y:S01]  /*1aaa0*/  STS [R5+0x8080], R0 ;  /* 0x0080800005007388 */ /* 0x0003e20000000800 */
[----:B---3--:R-:W-:-:S03]  /*1aab0*/  F2FP.BF16.PACK_AB R3, R55, R54 ;  /* 0x000000363703723e */ /* 0x008fc600000010ff */
[----:B------:R2:W-:Y:S04]  /*1aac0*/  STS [R5+0x8480], R2 ;  /* 0x0084800205007388 */ /* 0x0005e80000000800 */
[----:B------:R-:W-:Y:S01]  /*1aad0*/  STS [R7+0x8400], R3 ;  /* 0x0084000307007388 */ /* 0x000fe20000000800 */
[----:B------:R-:W-:Y:S02]  /*1aae0*/  ISETP.NE.U32.AND P3, PT, RZ, c[0x0][0x500], PT ;  /* 0x00014000ff007a0c */ /* 0x000fe40003f65070 */
[----:B-1----:R-:W-:-:S05]  /*1aaf0*/  F2FP.BF16.PACK_AB R0, R25, R24 ;  /* 0x000000181900723e */ /* 0x002fca00000010ff */
[----:B------:R1:W-:Y:S04]  /*1ab00*/  STS [R7+0x8000], R0 ;  /* 0x0080000007007388 */ /* 0x0003e80000000800 */
[----:B------:R-:W-:Y:S01]  /*1ab10*/  BAR.SYNC.DEFER_BLOCKING 0x1, 0x100 ;  /* 0x0044000000007b1d */ /* 0x000fe20000010000 */
[----:B------:R-:W-:Y:S02]  /*1ab20*/  ISETP.NE.AND.EX P3, PT, RZ, c[0x0][0x504], PT, P3 ;  /* 0x00014100ff007a0c */ /* 0x000fe40003f65330 */
[C---:B------:R-:W-:Y:S02]  /*1ab30*/  @P2 IADD3 R8, P0, R15.reuse, c[0x0][0x508], RZ ;  /* 0x000142000f082a10 */ /* 0x040fe40007f1e0ff */
[----:B------:R-:W-:Y:S01]  /*1ab40*/  IADD3 R4, P1, R15, c[0x0][0x500], RZ ;  /* 0x000140000f047a10 */ /* 0x000fe20007f3e0ff */
[----:B--2---:R-:W-:Y:S01]  /*1ab50*/  IMAD.MOV.U32 R2, RZ, RZ, RZ ;  /* 0x000000ffff027224 */ /* 0x004fe200078e00ff */
[----:B------:R-:W-:-:S02]  /*1ab60*/  @P2 IADD3.X R9, R14, c[0x0][0x50c], RZ, P0, !PT ;  /* 0x000143000e092a10 */ /* 0x000fc400007fe4ff */
[----:B------:R-:W-:-:S03]  /*1ab70*/  IADD3.X R5, R14, c[0x0][0x504], RZ, P1, !PT ;  /* 0x000141000e057a10 */ /* 0x000fc60000ffe4ff */
[----:B------:R2:W5:Y:S04]  /*1ab80*/  @P2 LDG.E R16, [R8.64] ;  /* 0x0000000808102981 */ /* 0x000568000c1e1900 */
[----:B------:R2:W5:Y:S01]  /*1ab90*/  @P3 LDG.E R2, [R4.64] ;  /* 0x0000000804023981 */ /* 0x000562000c1e1900 */
[----:B------:R-:W-:-:S04]  /*1aba0*/  ISETP.NE.AND P0, PT, R13, RZ, PT ;  /* 0x000000ff0d00720c */ /* 0x000fc80003f05270 */
[----:B-1----:R-:W-:Y:S01]  /*1abb0*/  SEL R0, R13, c[0x0][0x3d4], P0 ;  /* 0x0000f5000d007a07 */ /* 0x002fe20000000000 */
[----:B------:R-:W-:Y:S05]  /*1abc0*/  @P2 BRA `(.L_x_2991) ;  /* 0x0000004000002947 */ /* 0x000fea0003800000 */
[----:B------:R-:W-:Y:S05]  /*1abd0*/  @!P3 BRA `(.L_x_2991) ;  /* 0x000000300000b947 */ /* 0x000fea0003800000 */
[----:B-----5:R1:W3:Y:S04]  /*1abe0*/  LDG.E R16, [R4.64] ;  /* 0x0000000804107981 */ /* 0x0202e8000c1e1900 */
[----:B-12---:R-:W3:Y:S02]  /*1abf0*/  LDG.E R4, [R4.64+0x4] ;  /* 0x0000040804047981 */ /* 0x006ee4000c1e1900 */
[----:B---3--:R-:W-:Y:S02]  /*1ac00*/  IADD3 R16, -R16, R4, RZ ;  /* 0x0000000410107210 */ /* 0x008fe40007ffe1ff */
.L_x_2991:
[----:B--2---:R-:W2:Y:S04]  /*1ac10*/  LDL.LU R5, [R1+0x1c] ;  /* 0x00001c0001057983 */ /* 0x004ea80000300800 */
[----:B------:R-:W3:Y:S04]  /*1ac20*/  LDL.LU R4, [R1+0x8] ;  /* 0x0000080001047983 */ /* 0x000ee80000300800 */
[----:B------:R-:W4:Y:S04]  /*1ac30*/  LDL.LU R3, [R1+0x28] ;  /* 0x0000280001037983 */ /* 0x000f280000300800 */
[----:B------:R-:W4:Y:S04]  /*1ac40*/  LDL R13, [R1+0x64] ;  /* 0x00006400010d7983 */ /* 0x000f280000100800 */
[----:B------:R-:W4:Y:S04]  /*1ac50*/  LDL R32, [R1+0x4] ;  /* 0x0000040001207983 */ /* 0x000f280000100800 */
[----:B------:R-:W4:Y:S04]  /*1ac60*/  LDL R23, [R1+0x30] ;  /* 0x0000300001177983 */ /* 0x000f280000100800 */
[----:B------:R-:W4:Y:S01]  /*1ac70*/  LDL R33, [R1+0x6c] ;  /* 0x00006c0001217983 */ /* 0x000f220000100800 */
[----:B------:R-:W-:Y:S01]  /*1ac80*/  IMAD.MOV.U32 R12, RZ, RZ, 0x368 ;  /* 0x00000368ff0c7424 */ /* 0x000fe200078e00ff */
[----:B------:R-:W-:-:S04]  /*1ac90*/  ISETP.GT.AND P2, PT, R0, 0x1, PT ;  /* 0x000000010000780c */ /* 0x000fc80003f44270 */
[----:B------:R-:W-:-:S04]  /*1aca0*/  SEL R12, R12, 0x328, P2 ;  /* 0x000003280c0c7807 */ /* 0x000fc80001000000 */
[----:B------:R1:W2:Y:S08]  /*1acb0*/  LDC.64 R6, c[0x0][R12+0x170] ;  /* 0x00005c000c067b82 */ /* 0x0002b00000000a00 */
[----:B------:R1:W2:Y:S08]  /*1acc0*/  LDC.64 R8, c[0x0][R12+0x168] ;  /* 0x00005a000c087b82 */ /* 0x0002b00000000a00 */
[----:B------:R1:W2:Y:S01]  /*1acd0*/  LDC.64 R18, c[0x0][R12+0x178] ;  /* 0x00005e000c127b82 */ /* 0x0002a20000000a00 */
[----:B------:R-:W-:-:S07]  /*1ace0*/  ISETP.NE.U32.AND P0, PT, RZ, c[0x0][0x500], PT ;  /* 0x00014000ff007a0c */ /* 0x000fce0003f05070 */
[----:B------:R1:W2:Y:S01]  /*1acf0*/  LDC.64 R20, c[0x0][R12+0x160] ;  /* 0x000058000c147b82 */ /* 0x0002a20000000a00 */
[----:B------:R-:W-:Y:S01]  /*1ad00*/  ISETP.NE.AND.EX P0, PT, RZ, c[0x0][0x504], PT, P0 ;  /* 0x00014100ff007a0c */ /* 0x000fe20003f05300 */
[----:B-1----:R-:W-:-:S05]  /*1ad10*/  IMAD.MOV.U32 R12, RZ, RZ, c[0x0][0x4e8] ;  /* 0x00013a00ff0c7624 */ /* 0x002fca00078e00ff */
[----:B------:R-:W-:Y:S01]  /*1ad20*/  ISETP.NE.AND P5, PT, R12, 0x1, PT ;  /* 0x000000010c00780c */ /* 0x000fe20003fa5270 */
[----:B------:R-:W1:Y:S01]  /*1ad30*/  S2R R86, SR_TID.X ;  /* 0x0000000000567919 */ /* 0x000e620000002100 */
[----:B--2---:R-:W-:Y:S02]  /*1ad40*/  SEL R0, R5, RZ, !P0 ;  /* 0x000000ff05007207 */ /* 0x004fe40004000000 */
[----:B---3--:R-:W-:Y:S02]  /*1ad50*/  LOP3.LUT R5, R4, 0xffff, RZ, 0xc0, !PT ;  /* 0x0000ffff04057812 */ /* 0x008fe400078ec0ff */
[----:B----4-:R-:W-:Y:S01]  /*1ad60*/  SEL R4, R3, RZ, !P0 ;  /* 0x000000ff03047207 */ /* 0x010fe20004000000 */
[----:B------:R-:W-:-:S04]  /*1ad70*/  IMAD R3, R7, R0, RZ ;  /* 0x0000000007037224 */ /* 0x000fc800078e02ff */
[----:B------:R-:W-:Y:S02]  /*1ad80*/  IMAD R4, R6, R4, R3 ;  /* 0x0000000406047224 */ /* 0x000fe400078e0203 */
[-C--:B------:R-:W-:Y:S02]  /*1ad90*/  IMAD R3, R9, R5.reuse, RZ ;  /* 0x0000000509037224 */ /* 0x080fe400078e02ff */
[----:B------:R-:W-:-:S04]  /*1ada0*/  IMAD.WIDE.U32 R8, R8, R5, RZ ;  /* 0x0000000508087225 */ /* 0x000fc800078e00ff */
[----:B------:R-:W-:-:S04]  /*1adb0*/  IMAD.WIDE.U32 R6, R6, R0, RZ ;  /* 0x0000000006067225 */ /* 0x000fc800078e00ff */
[----:B------:R-:W-:Y:S02]  /*1adc0*/  IMAD.IADD R14, R9, 0x1, R3 ;  /* 0x00000001090e7824 */ /* 0x000fe400078e0203 */
[----:B------:R-:W-:Y:S01]  /*1add0*/  IMAD.IADD R3, R13, 0x1, R32 ;  /* 0x000000010d037824 */ /* 0x000fe200078e0220 */
[----:B-----5:R-:W-:Y:S02]  /*1ade0*/  IADD3 R12, P4, P3, R6, R8, R2 ;  /* 0x00000008060c7210 */ /* 0x020fe40007b9e002 */
[----:B------:R-:W-:Y:S01]  /*1adf0*/  SEL R6, R23, RZ, P2 ;  /* 0x000000ff17067207 */ /* 0x000fe20001000000 */
[----:B------:R-:W-:-:S04]  /*1ae00*/  @P5 IMAD.HI.U32 R8, R3, c[0x0][0x4ec], RZ ;  /* 0x00013b0003085a27 */ /* 0x000fc800078e00ff */
[----:B------:R-:W-:Y:S02]  /*1ae10*/  IMAD.IADD R15, R7, 0x1, R4 ;  /* 0x00000001070f7824 */ /* 0x000fe400078e0204 */
[-C--:B------:R-:W-:Y:S02]  /*1ae20*/  IMAD R9, R19, R6.reuse, RZ ;  /* 0x0000000613097224 */ /* 0x080fe400078e02ff */
[----:B------:R-:W-:Y:S01]  /*1ae30*/  IMAD.MOV.U32 R4, RZ, RZ, R3 ;  /* 0x000000ffff047224 */ /* 0x000fe200078e0003 */
[----:B------:R-:W-:Y:S01]  /*1ae40*/  @P5 SHF.R.U32.HI R4, RZ, c[0x0][0x4f0], R8 ;  /* 0x00013c00ff045a19 */ /* 0x000fe20000011608 */
[----:B------:R-:W-:Y:S01]  /*1ae50*/  IMAD.WIDE.U32 R6, R18, R6, RZ ;  /* 0x0000000612067225 */ /* 0x000fe200078e00ff */
[----:B------:R-:W-:-:S03]  /*1ae60*/  SHF.R.S32.HI R8, RZ, 0x1f, R2 ;  /* 0x0000001fff087819 */ /* 0x000fc60000011402 */
[----:B------:R-:W-:Y:S02]  /*1ae70*/  IMAD.IADD R13, R7, 0x1, R9 ;  /* 0x00000001070d7824 */ /* 0x000fe400078e0209 */
[----:B------:R-:W-:Y:S01]  /*1ae80*/  IMAD.MOV R7, RZ, RZ, -R4 ;  /* 0x000000ffff077224 */ /* 0x000fe200078e0a04 */
[----:B------:R-:W-:Y:S02]  /*1ae90*/  IADD3 R6, P1, P0, R4, R12, R6 ;  /* 0x0000000c04067210 */ /* 0x000fe4000783e006 */
[----:B------:R-:W-:Y:S01]  /*1aea0*/  SHF.R.S32.HI R9, RZ, 0x1f, R4 ;  /* 0x0000001fff097819 */ /* 0x000fe20000011404 */
[----:B------:R-:W-:Y:S01]  /*1aeb0*/  IMAD R4, R7, c[0x0][0x4e8], R3 ;  /* 0x00013a0007047a24 */ /* 0x000fe200078e0203 */
[----:B------:R-:W-:-:S04]  /*1aec0*/  IADD3.X R12, R15, R14, R8, P4, P3 ;  /* 0x0000000e0f0c7210 */ /* 0x000fc800027e6408 */
[----:B------:R-:W-:Y:S01]  /*1aed0*/  IADD3.X R7, R9, R12, R13, P1, P0 ;  /* 0x0000000c09077210 */ /* 0x000fe20000fe040d */
[----:B------:R-:W-:Y:S01]  /*1aee0*/  IMAD R9, R21, R4, RZ ;  /* 0x0000000415097224 */ /* 0x000fe200078e02ff */
[----:B------:R-:W-:-:S05]  /*1aef0*/  SHF.R.S32.HI R12, RZ, 0x1f, R4 ;  /* 0x0000001fff0c7819 */ /* 0x000fca0000011404 */
[C---:B------:R-:W-:Y:S02]  /*1af00*/  IMAD R9, R20.reuse, R12, R9 ;  /* 0x0000000c14097224 */ /* 0x040fe400078e0209 */
[----:B------:R-:W-:Y:S02]  /*1af10*/  IMAD.MOV.U32 R12, RZ, RZ, c[0x0][0x4a8] ;  /* 0x00012a00ff0c7624 */ /* 0x000fe400078e00ff */
[----:B------:R-:W-:Y:S01]  /*1af20*/  IMAD.WIDE.U32 R6, R20, R4, R6 ;  /* 0x0000000414067225 */ /* 0x000fe200078e0006 */
[----:B-1----:R-:W-:Y:S02]  /*1af30*/  SHF.R.S32.HI R23, RZ, 0x1f, R86 ;  /* 0x0000001fff177819 */ /* 0x002fe40000011456 */
        /* <DEDUP_REMOVED lines=15> */
[----:B--2---:R-:W-:-:S05]  /*1b030*/  IMAD.IADD R6, R33, 0x1, R32 ;  /* 0x0000000121067824 */ /* 0x004fca00078e0220 */
        /* <DEDUP_REMOVED lines=11> */
[----:B------:R-:W-:Y:S01]  /*1b0f0*/  IMAD.WIDE.U32 R6, R2, c[0x0][0x3a0], RZ ;  /* 0x0000e80002067a25 */ /* 0x000fe200078e00ff */
[----:B------:R1:W3:Y:S01]  /*1b100*/  LDS.128 R24, [R144+0x80] ;  /* 0x0000800090187984 */ /* 0x0002e20000000c00 */
[-C--:B--2---:R-:W-:Y:S02]  /*1b110*/  IADD3 R12, R250, R32.reuse, RZ ;  /* 0x00000020fa0c7210 */ /* 0x084fe40007ffe0ff */
[----:B------:R-:W-:Y:S01]  /*1b120*/  IMAD R2, R2, c[0x0][0x3a4], R8 ;  /* 0x0000e90002027a24 */ /* 0x000fe200078e0208 */
[----:B------:R-:W-:Y:S01]  /*1b130*/  IADD3 R8, R230, R32, RZ ;  /* 0x00000020e6087210 */ /* 0x000fe20007ffe0ff */
        /* <DEDUP_REMOVED lines=38> */
.L_x_3081:
[----:B------:R-:W-:Y:S05]  /*1b3a0*/  BRA.DIV ~URZ, `(.L_x_2994) ;  /* 0x00005da27f007947 */ /* 0x000fea000b800000 */
[----:B------:R4:W2:Y:S02]  /*1b3b0*/  SHFL.IDX PT, R0, R14, RZ, 0x181f ;  /* 0x00181fff0e007589 */ /* 0x0008a400000e0000 */
.L_x_3082:
        /* <DEDUP_REMOVED lines=15> */
.L_x_2996:
[----:B------:R-:W-:Y:S05]  /*1b4b0*/  BSYNC B0 ;  /* 0x0000000000007941 */ /* 0x000fea0003800000 */
.L_x_2995:
[----:B------:R-:W-:Y:S05]  /*1b4c0*/  BRA.DIV ~URZ, `(.L_x_2997) ;  /* 0x00005cf27f007947 */ /* 0x000fea000b800000 */
[----:B---3--:R3:W4:Y:S04]  /*1b4d0*/  SHFL.IDX PT, R5, R13, 0x1, 0x181f ;  /* 0x00381f000d057f89 */ /* 0x00872800000e0000 */
[----:B--2---:R3:W2:Y:S02]  /*1b4e0*/  SHFL.IDX PT, R0, R14, 0x1, 0x181f ;  /* 0x00381f000e007f89 */ /* 0x0046a400000e0000 */
.L_x_3083:
        /* <DEDUP_REMOVED lines=16> */
.L_x_2999:
[----:B------:R-:W-:Y:S05]  /*1b5f0*/  BSYNC B0 ;  /* 0x0000000000007941 */ /* 0x000fea0003800000 */
.L_x_2998:
[----:B------:R-:W-:Y:S05]  /*1b600*/  BRA.DIV ~URZ, `(.L_x_3000) ;  /* 0x00005c827f007947 */ /* 0x000fea000b800000 */
[----:B----4-:R4:W3:Y:S02]  /*1b610*/  SHFL.IDX PT, R5, R13, 0x2, 0x181f ;  /* 0x00581f000d057f89 */ /* 0x0108e400000e0000 */
.L_x_3084:
[----:B------:R-:W-:Y:S05]  /*1b620*/  BRA.DIV ~URZ, `(.L_x_3001) ;  /* 0x00005cd27f007947 */ /* 0x000fea000b800000 */
[----:B--2---:R2:W4:Y:S02]  /*1b630*/  SHFL.IDX PT, R0, R14, 0x2, 0x181f ;  /* 0x00581f000e007f89 */ /* 0x00452400000e0000 */
.L_x_3085:
        /* <DEDUP_REMOVED lines=16> */
.L_x_3003:
[----:B------:R-:W-:Y:S05]  /*1b740*/  BSYNC B0 ;  /* 0x0000000000007941 */ /* 0x000fea0003800000 */
.L_x_3002:
[----:B------:R-:W-:Y:S05]  /*1b750*/  BRA.DIV ~URZ, `(.L_x_3004) ;  /* 0x00005c127f007947 */ /* 0x000fea000b800000 */
[----:B---3--:R3:W2:Y:S04]  /*1b760*/  SHFL.IDX PT, R6, R13, 0x3, 0x181f ;  /* 0x00781f000d067f89 */ /* 0x0086a800000e0000 */
[----:B----4-:R3:W4:Y:S02]  /*1b770*/  SHFL.IDX PT, R0, R14, 0x3, 0x181f ;  /* 0x00781f000e007f89 */ /* 0x01072400000e0000 */
.L_x_3086:
        /* <DEDUP_REMOVED lines=17> */
.L_x_2992:
[----:B------:R-:W3:Y:S01]  /*1b890*/  LDL.LU R9, [R1+0x30] ;  /* 0x0000300001097983 */ /* 0x000ee20000300800 */
        /* <DEDUP_REMOVED lines=20> */
[----:B---3--:R-:W-:-:S04]  /*1b9e0*/  IMAD.WIDE.U32 R4, R9, c[0x0][0x448], R4 ;  /* 0x0001120009047a25 */ /* 0x008fc800078e0004 */
        /* <DEDUP_REMOVED lines=12> */
.L_x_3087:
[----:B------:R-:W-:Y:S05]  /*1bab0*/  BRA.DIV ~URZ, `(.L_x_3007) ;  /* 0x000059f27f007947 */ /* 0x000fea000b800000 */
[----:B------:R4:W1:Y:S02]  /*1bac0*/  SHFL.IDX PT, R0, R14, RZ, 0x1c1f ;  /* 0x001c1fff0e007589 */ /* 0x00086400000e0000 */
.L_x_3088:
        /* <DEDUP_REMOVED lines=30> */
[----:B------:R-:W-:-:S02]  /*1bcb0*/  IADD3 R20, R251, 0xa8, RZ ;  /* 0x000000a8fb147810 */ /* 0x000fc40007ffe0ff */
        /* <DEDUP_REMOVED lines=72> */
[C---:B--2---:R-:W-:Y:S02]  /*1c140*/  @!P1 LEA R2, P0, R9.reuse, R0, 0x2 ;  /* 0x0000000009029211 */ /* 0x044fe400078010ff */
        /* <DEDUP_REMOVED lines=22> */
[C---:B------:R-:W-:Y:S02]  /*1c2b0*/  @!P2 LEA R8, P0, R17.reuse, R0, 0x2 ;  /* 0x000000001108a211 */ /* 0x040fe400078010ff */
[----:B------:R-:W-:Y:S02]  /*1c2c0*/  ISETP.GE.AND P5, PT, R12, c[0x0][0x3c8], PT ;  /* 0x0000f2000c007a0c */ /* 0x000fe40003fa6270 */
[----:B------:R-:W-:Y:S02]  /*1c2d0*/  @!P2 LEA.HI.X R9, R17, R4, R19, 0x2, P0 ;  /* 0x000000041109a211 */ /* 0x000fe400000f1413 */
[C---:B------:R-:W-:Y:S02]  /*1c2e0*/  IADD3 R17, R251.reuse, 0xa0, RZ ;  /* 0x000000a0fb117810 */ /* 0x040fe40007ffe0ff */
[----:B------:R-:W-:Y:S01]  /*1c2f0*/  IADD3 R19, R251, 0xa0, RZ ;  /* 0x000000a0fb137810 */ /* 0x000fe20007ffe0ff */
[----:B------:R-:W-:Y:S01]  /*1c300*/  @!P2 ST.E.64 [R8.64], R116 ;  /* 0x000000740800a985 */ /* 0x000fe2000c101b08 */
[----:B------:R-:W-:-:S02]  /*1c310*/  ISETP.GE.AND P4, PT, R17, c[0x0][0x3c8], PT ;  /* 0x0000f20011007a0c */ /* 0x000fc40003f86270 */
[----:B------:R-:W-:Y:S02]  /*1c320*/  ISETP.GE.AND P2, PT, R20, c[0x0][0x3c8], PT ;  /* 0x0000f20014007a0c */ /* 0x000fe40003f46270 */
[----:B------:R-:W-:Y:S02]  /*1c330*/  SHF.R.S32.HI R19, RZ, 0x1f, R19 ;  /* 0x0000001fff137819 */ /* 0x000fe40000011413 */
        /* <DEDUP_REMOVED lines=33> */
.L_x_3009:
[----:B------:R-:W-:Y:S05]  /*1c550*/  BSYNC B0 ;  /* 0x0000000000007941 */ /* 0x000fea0003800000 */
.L_x_3008:
[----:B------:R-:W-:Y:S05]  /*1c560*/  BRA.DIV ~URZ, `(.L_x_3010) ;  /* 0x00004fb27f007947 */ /* 0x000fea000b800000 */
[----:B---3--:R3:W2:Y:S04]  /*1c570*/  SHFL.IDX PT, R4, R5, 0x1, 0x1c1f ;  /* 0x003c1f0005047f89 */ /* 0x0086a800000e0000 */
[----:B-1----:R3:W1:Y:S02]  /*1c580*/  SHFL.IDX PT, R0, R14, 0x1, 0x1c1f ;  /* 0x003c1f000e007f89 */ /* 0x00266400000e0000 */
.L_x_3089:
        /* <DEDUP_REMOVED lines=182> */
.L_x_2990:
[----:B------:R-:W2:Y:S04]  /*1d0f0*/  LDL.LU R0, [R1+0x14] ;  /* 0x0000140001007983 */ /* 0x000ea80000300800 */
[----:B------:R-:W3:Y:S01]  /*1d100*/  LDL.LU R7, [R1+0x18] ;  /* 0x0000180001077983 */ /* 0x000ee20000300800 */
[----:B------:R-:W-:Y:S02]  /*1d110*/  ISETP.NE.U32.AND P0, PT, RZ, c[0x0][0x508], PT ;  /* 0x00014200ff007a0c */ /* 0x000fe40003f05070 */
[----:B------:R-:W-:Y:S01]  /*1d120*/  ISETP.NE.U32.AND P3, PT, RZ, c[0x0][0x500], PT ;  /* 0x00014000ff007a0c */ /* 0x000fe20003f65070 */
[----:B------:R-:W4:Y:S01]  /*1d130*/  LDL.LU R6, [R1+0x2c] ;  /* 0x00002c0001067983 */ /* 0x000f220000300800 */
[----:B------:R-:W-:Y:S01]  /*1d140*/  ISETP.NE.AND.EX P2, PT, RZ, c[0x0][0x50c], PT, P0 ;  /* 0x00014300ff007a0c */ /* 0x000fe20003f45300 */
[----:B------:R-:W-:Y:S01]  /*1d150*/  IMAD.MOV.U32 R20, RZ, RZ, c[0x0][0x388] ;  /* 0x0000e200ff147624 */ /* 0x000fe200078e00ff */
[----:B------:R-:W-:-:S02]  /*1d160*/  ISETP.NE.AND.EX P3, PT, RZ, c[0x0][0x504], PT, P3 ;  /* 0x00014100ff007a0c */ /* 0x000fc40003f65330 */
[----:B--2---:R-:W-:-:S09]  /*1d170*/  IADD3 R2, P1, R0, c[0x0][0x500], RZ ;  /* 0x0001400000027a10 */ /* 0x004fd20007f3e0ff */
[----:B------:R-:W-:Y:S01]  /*1d180*/  @P2 IADD3 R4, P0, R0, c[0x0][0x508], RZ ;  /* 0x0001420000042a10 */ /* 0x000fe20007f1e0ff */
[----:B------:R-:W-:Y:S01]  /*1d190*/  IMAD.MOV.U32 R0, RZ, RZ, RZ ;  /* 0x000000ffff007224 */ /* 0x000fe200078e00ff */
[C---:B---3--:R-:W-:Y:S02]  /*1d1a0*/  IADD3.X R3, R7.reuse, c[0x0][0x504], RZ, P1, !PT ;  /* 0x0001410007037a10 */ /* 0x048fe40000ffe4ff */
[----:B------:R-:W-:-:S03]  /*1d1b0*/  @P2 IADD3.X R5, R7, c[0x0][0x50c], RZ, P0, !PT ;  /* 0x0001430007052a10 */ /* 0x000fc600007fe4ff */
[----:B------:R2:W5:Y:S04]  /*1d1c0*/  @P3 LDG.E R0, [R2.64] ;  /* 0x0000000802003981 */ /* 0x000568000c1e1900 */
[----:B------:R2:W5:Y:S01]  /*1d1d0*/  @P2 LDG.E R20, [R4.64] ;  /* 0x0000000804142981 */ /* 0x000562000c1e1900 */
[----:B----4-:R-:W-:-:S04]  /*1d1e0*/  ISETP.NE.AND P0, PT, R6, RZ, PT ;  /* 0x000000ff0600720c */ /* 0x010fc80003f05270 */
[----:B------:R-:W-:Y:S01]  /*1d1f0*/  SEL R21, R6, c[0x0][0x3d4], P0 ;  /* 0x0000f50006157a07 */ /* 0x000fe20000000000 */
[----:B------:R-:W-:Y:S05]  /*1d200*/  @P2 BRA `(.L_x_3011) ;  /* 0x0000004000002947 */ /* 0x000fea0003800000 */
[----:B------:R-:W-:Y:S05]  /*1d210*/  @!P3 BRA `(.L_x_3011) ;  /* 0x000000300000b947 */ /* 0x000fea0003800000 */
[----:B--2---:R2:W3:Y:S04]  /*1d220*/  LDG.E R4, [R2.64] ;  /* 0x0000000802047981 */ /* 0x0044e8000c1e1900 */
[----:B--2---:R-:W3:Y:S02]  /*1d230*/  LDG.E R2, [R2.64+0x4] ;  /* 0x0000040802027981 */ /* 0x004ee4000c1e1900 */
[----:B---3-5:R-:W-:Y:S02]  /*1d240*/  IADD3 R20, -R4, R2, RZ ;  /* 0x0000000204147210 */ /* 0x028fe40007ffe1ff */
.L_x_3011:
[----:B--2---:R-:W2:Y:S04]  /*1d250*/  LDL.LU R5, [R1+0x8] ;  /* 0x0000080001057983 */ /* 0x004ea80000300800 */
[----:B------:R-:W3:Y:S04]  /*1d260*/  LDL.LU R3, [R1+0x1c] ;  /* 0x00001c0001037983 */ /* 0x000ee80000300800 */
[----:B------:R-:W4:Y:S01]  /*1d270*/  LDL.LU R2, [R1+0x28] ;  /* 0x0000280001027983 */ /* 0x000f220000300800 */
[----:B------:R-:W-:Y:S01]  /*1d280*/  BSSY B0, `(.L_x_3012) ;  /* 0x0000039000007945 */ /* 0x000fe20003800000 */
[----:B-----5:R-:W-:-:S02]  /*1d290*/  SHF.R.S32.HI R19, RZ, 0x1f, R0 ;  /* 0x0000001fff137819 */ /* 0x020fc40000011400 */
[----:B------:R-:W1:Y:S02]  /*1d2a0*/  S2R R4, SR_TID.X ;  /* 0x0000000000047919 */ /* 0x000e640000002100 */
[----:B-1----:R-:W-:Y:S02]  /*1d2b0*/  ISETP.GT.AND P0, PT, R4, 0x7f, PT ;  /* 0x0000007f0400780c */ /* 0x002fe40003f04270 */
[----:B--2---:R-:W-:Y:S02]  /*1d2c0*/  LOP3.LUT R8, R5, 0xffff, RZ, 0xc0, !PT ;  /* 0x0000ffff05087812 */ /* 0x004fe400078ec0ff */
[----:B---3--:R-:W-:Y:S02]  /*1d2d0*/  SEL R9, R3, RZ, !P3 ;  /* 0x000000ff03097207 */ /* 0x008fe40005800000 */
[----:B----4-:R-:W-:-:S07]  /*1d2e0*/  SEL R23, R2, RZ, !P3 ;  /* 0x000000ff02177207 */ /* 0x010fce0005800000 */
[----:B------:R-:W-:Y:S05]  /*1d2f0*/  @P0 BRA `(.L_x_3013) ;  /* 0x0000031000000947 */ /* 0x000fea0003800000 */
[----:B------:R-:W2:Y:S01]  /*1d300*/  LDL R3, [R1+0x4] ;  /* 0x0000040001037983 */ /* 0x000ea20000100800 */
[----:B------:R-:W-:Y:S01]  /*1d310*/  IMAD R2, R20, c[0x0][0x4e8], RZ ;  /* 0x00013a0014027a24 */ /* 0x000fe200078e02ff */
[----:B--2---:R-:W-:-:S04]  /*1d320*/  IADD3 R18, R3, R4, RZ ;  /* 0x0000000403127210 */ /* 0x004fc80007ffe0ff */
[----:B------:R-:W-:-:S13]  /*1d330*/  ISETP.GE.AND P0, PT, R18, R2, PT ;  /* 0x000000021200720c */ /* 0x000fda0003f06270 */
[----:B------:R-:W-:Y:S05]  /*1d340*/  @P0 BRA `(.L_x_3013) ;  /* 0x000002c000000947 */ /* 0x000fea0003800000 */
[----:B------:R-:W2:Y:S01]  /*1d350*/  LDL.LU R24, [R1+0x30] ;  /* 0x0000300001187983 */ /* 0x000ea20000300800 */
        /* <DEDUP_REMOVED lines=12> */
[----:B------:R-:W-:Y:S02]  /*1d420*/  IMAD R12, R12, R23, R3 ;  /* 0x000000170c0c7224 */ /* 0x000fe400078e0203 */
[-C--:B----4-:R-:W-:Y:S02]  /*1d430*/  IMAD R13, R7, R8.reuse, RZ ;  /* 0x00000008070d7224 */ /* 0x090fe400078e02ff */
[----:B------:R-:W-:-:S04]  /*1d440*/  IMAD.WIDE.U32 R6, R6, R8, RZ ;  /* 0x0000000806067225 */ /* 0x000fc800078e00ff */
[----:B------:R-:W-:Y:S01]  /*1d450*/  IMAD.IADD R13, R7, 0x1, R13 ;  /* 0x00000001070d7824 */ /* 0x000fe200078e020d */
[----:B------:R-:W-:Y:S01]  /*1d460*/  IADD3 R7, R5, R12, RZ ;  /* 0x0000000c05077210 */ /* 0x000fe20007ffe0ff */
[----:B------:R-:W-:-:S05]  /*1d470*/  @P0 IMAD.HI.U32 R22, R18, c[0x0][0x4ec], RZ ;  /* 0x00013b0012160a27 */ /* 0x000fca00078e00ff */
[----:B------:R-:W-:Y:S02]  /*1d480*/  @P0 SHF.R.U32.HI R2, RZ, c[0x0][0x4f0], R22 ;  /* 0x00013c00ff020a19 */ /* 0x000fe40000011616 */
[----:B------:R-:W-:-:S03]  /*1d490*/  IADD3 R22, P1, P0, R4, R6, R0 ;  /* 0x0000000604167210 */ /* 0x000fc6000783e000 */
[----:B------:R-:W-:Y:S01]  /*1d4a0*/  IMAD.MOV R6, RZ, RZ, -R2 ;  /* 0x000000ffff067224 */ /* 0x000fe200078e0a02 */
[----:B------:R-:W-:Y:S02]  /*1d4b0*/  IADD3.X R13, R7, R13, R19, P1, P0 ;  /* 0x0000000d070d7210 */ /* 0x000fe40000fe0413 */
[----:B--2---:R-:W-:-:S05]  /*1d4c0*/  SEL R3, R24, RZ, P2 ;  /* 0x000000ff18037207 */ /* 0x004fca0001000000 */
[-C--:B-----5:R-:W-:Y:S02]  /*1d4d0*/  IMAD R12, R17, R3.reuse, RZ ;  /* 0x00000003110c7224 */ /* 0x0a0fe400078e02ff */
[----:B------:R-:W-:-:S04]  /*1d4e0*/  IMAD.WIDE.U32 R4, R16, R3, RZ ;  /* 0x0000000310047225 */ /* 0x000fc800078e00ff */
[----:B------:R-:W-:Y:S01]  /*1d4f0*/  IMAD R3, R6, c[0x0][0x4e8], R18 ;  /* 0x00013a0006037a24 */ /* 0x000fe200078e0212 */
[----:B------:R-:W-:Y:S02]  /*1d500*/  IADD3 R7, R5, R12, RZ ;  /* 0x0000000c05077210 */ /* 0x000fe40007ffe0ff */
[----:B------:R-:W-:Y:S02]  /*1d510*/  IADD3 R4, P1, P0, R2, R22, R4 ;  /* 0x0000001602047210 */ /* 0x000fe4000783e004 */
[----:B------:R-:W-:Y:S01]  /*1d520*/  SHF.R.S32.HI R5, RZ, 0x1f, R2 ;  /* 0x0000001fff057819 */ /* 0x000fe20000011402 */
[----:B------:R-:W-:Y:S01]  /*1d530*/  IMAD R2, R15, R3, RZ ;  /* 0x000000030f027224 */ /* 0x000fe200078e02ff */
[----:B------:R-:W-:Y:S02]  /*1d540*/  SHF.R.S32.HI R6, RZ, 0x1f, R3 ;  /* 0x0000001fff067819 */ /* 0x000fe40000011403 */
[----:B------:R-:W-:Y:S01]  /*1d550*/  IADD3.X R5, R5, R13, R7, P1, P0 ;  /* 0x0000000d05057210 */ /* 0x000fe20000fe0407 */
[----:B------:R-:W-:-:S02]  /*1d560*/  IMAD.MOV.U32 R7, RZ, RZ, c[0x0][0x4a8] ;  /* 0x00012a00ff077624 */ /* 0x000fc400078e00ff */
        /* <DEDUP_REMOVED lines=10> */
.L_x_3013:
[----:B------:R-:W-:Y:S05]  /*1d610*/  BSYNC B0 ;  /* 0x0000000000007941 */ /* 0x000fea0003800000 */
.L_x_3012:
[----:B------:R-:W-:-:S13]  /*1d620*/  ISETP.GT.AND P0, PT, R21, 0x1, PT ;  /* 0x000000011500780c */ /* 0x000fda0003f04270 */
[----:B------:R-:W-:Y:S05]  /*1d630*/  @P0 BRA `(.L_x_3005) ;  /* 0x0000070000000947 */ /* 0x000fea0003800000 */
[----:B------:R-:W2:Y:S01]  /*1d640*/  LDL.LU R12, [R1+0x4] ;  /* 0x00000400010c7983 */ /* 0x000ea20000300800 */
[----:B-1----:R-:W-:Y:S01]  /*1d650*/  MOV R2, c[0x0][0x4e8] ;  /* 0x00013a0000027a02 */ /* 0x002fe20000000f00 */
[----:B------:R-:W-:Y:S02]  /*1d660*/  IMAD R4, R19, c[0x0][0x3a0], RZ ;  /* 0x0000e80013047a24 */ /* 0x000fe400078e02ff */
[----:B------:R-:W-:Y:S01]  /*1d670*/  IMAD R5, R23, c[0x0][0x3f0], RZ ;  /* 0x0000fc0017057a24 */ /* 0x000fe200078e02ff */
[----:B------:R-:W-:Y:S01]  /*1d680*/  ISETP.NE.AND P0, PT, R2, 0x1, PT ;  /* 0x000000010200780c */ /* 0x000fe20003f05270 */
[----:B------:R-:W-:-:S04]  /*1d690*/  IMAD.WIDE.U32 R2, R0, c[0x0][0x3a0], RZ ;  /* 0x0000e80000027a25 */ /* 0x000fc800078e00ff */
[----:B------:R-:W-:Y:S02]  /*1d6a0*/  IMAD R0, R0, c[0x0][0x3a4], R4 ;  /* 0x0000e90000007a24 */ /* 0x000fe400078e0204 */
[----:B------:R-:W-:-:S03]  /*1d6b0*/  IMAD R7, R9, c[0x0][0x3f4], R5 ;  /* 0x0000fd0009077a24 */ /* 0x000fc600078e0205 */
[----:B------:R-:W-:-:S05]  /*1d6c0*/  IADD3 R3, R3, R0, RZ ;  /* 0x0000000003037210 */ /* 0x000fca0007ffe0ff */
[----:B------:R-:W-:-:S04]  /*1d6d0*/  IMAD.WIDE.U32 R2, R8, c[0x0][0x3e8], R2 ;  /* 0x0000fa0008027a25 */ /* 0x000fc800078e0002 */
[----:B------:R-:W-:-:S04]  /*1d6e0*/  IMAD R3, R8, c[0x0][0x3ec], R3 ;  /* 0x0000fb0008037a24 */ /* 0x000fc800078e0203 */
[----:B------:R-:W-:-:S05]  /*1d6f0*/  IMAD.WIDE.U32 R2, R9, c[0x0][0x3f0], R2 ;  /* 0x0000fc0009027a25 */ /* 0x000fca00078e0002 */
[----:B------:R-:W-:Y:S02]  /*1d700*/  IADD3 R3, R3, R7, RZ ;  /* 0x0000000703037210 */ /* 0x000fe40007ffe0ff */
[-C--:B--2---:R-:W-:Y:S02]  /*1d710*/  IADD3 R4, R230, R12.reuse, RZ ;  /* 0x0000000ce6047210 */ /* 0x084fe40007ffe0ff */
[----:B------:R-:W-:Y:S02]  /*1d720*/  IADD3 R13, R250, R12, RZ ;  /* 0x0000000cfa0d7210 */ /* 0x000fe40007ffe0ff */
[----:B------:R-:W-:Y:S01]  /*1d730*/  MOV R0, R4 ;  /* 0x0000000400007202 */ /* 0x000fe20000000f00 */
[----:B------:R-:W-:-:S05]  /*1d740*/  @P0 IMAD.HI.U32 R6, R4, c[0x0][0x4ec], RZ ;  /* 0x00013b0004060a27 */ /* 0x000fca00078e00ff */
[----:B------:R-:W-:-:S04]  /*1d750*/  @P0 SHF.R.U32.HI R0, RZ, c[0x0][0x4f0], R6 ;  /* 0x00013c00ff000a19 */ /* 0x000fc80000011606 */
[----:B------:R-:W-:Y:S01]  /*1d760*/  SHF.R.S32.HI R6, RZ, 0x1f, R0 ;  /* 0x0000001fff067819 */ /* 0x000fe20000011400 */
[C---:B------:R-:W-:Y:S01]  /*1d770*/  IMAD.WIDE.U32 R2, R0.reuse, c[0x0][0x3e0], R2 ;  /* 0x0000f80000027a25 */ /* 0x040fe200078e0002 */
[----:B------:R-:W-:-:S03]  /*1d780*/  IADD3 R5, -R0, RZ, RZ ;  /* 0x000000ff00057210 */ /* 0x000fc60007ffe1ff */
[----:B------:R-:W-:Y:S02]  /*1d790*/  IMAD R6, R6, c[0x0][0x3e0], RZ ;  /* 0x0000f80006067a24 */ /* 0x000fe400078e02ff */
[----:B------:R-:W-:Y:S02]  /*1d7a0*/  IMAD R4, R5, c[0x0][0x4e8], R4 ;  /* 0x00013a0005047a24 */ /* 0x000fe400078e0204 */
[----:B------:R-:W-:-:S03]  /*1d7b0*/  IMAD R6, R0, c[0x0][0x3e4], R6 ;  /* 0x0000f90000067a24 */ /* 0x000fc600078e0206 */
[----:B------:R-:W-:Y:S02]  /*1d7c0*/  SHF.R.S32.HI R0, RZ, 0x1f, R4 ;  /* 0x0000001fff007819 */ /* 0x000fe40000011404 */
[----:B------:R-:W-:-:S03]  /*1d7d0*/  IADD3 R3, R3, R6, RZ ;  /* 0x0000000603037210 */ /* 0x000fc60007ffe0ff */
[----:B------:R-:W-:Y:S02]  /*1d7e0*/  IMAD R0, R0, c[0x0][0x3d8], RZ ;  /* 0x0000f60000007a24 */ /* 0x000fe400078e02ff */
[----:B------:R-:W-:-:S04]  /*1d7f0*/  IMAD.WIDE.U32 R2, R4, c[0x0][0x3d8], R2 ;  /* 0x0000f60004027a25 */ /* 0x000fc800078e0002 */
[----:B------:R-:W-:Y:S01]  /*1d800*/  IMAD R4, R4, c[0x0][0x3dc], R0 ;  /* 0x0000f70004047a24 */ /* 0x000fe200078e0200 */
[----:B------:R-:W-:-:S04]  /*1d810*/  LEA R14, P0, R2, c[0x0][0x380], 0x1 ;  /* 0x0000e000020e7a11 */ /* 0x000fc800078008ff */
[----:B------:R-:W-:-:S04]  /*1d820*/  IADD3 R4, R3, R4, RZ ;  /* 0x0000000403047210 */ /* 0x000fc80007ffe0ff */
[----:B------:R-:W-:Y:S01]  /*1d830*/  LEA.HI.X R5, R2, c[0x0][0x384], R4, 0x1, P0 ;  /* 0x0000e10002057a11 */ /* 0x000fe200000f0c04 */
[----:B------:R-:W-:Y:S05]  /*1d840*/  BRA.DIV ~URZ, `(.L_x_3014) ;  /* 0x00003da27f007947 */ /* 0x000fea000b800000 */
[----:B------:R1:W2:Y:S02]  /*1d850*/  SHFL.IDX PT, R4, R5, RZ, 0x181f ;  /* 0x00181fff05047589 */ /* 0x0002a400000e0000 */
.L_x_3090:
[----:B------:R-:W-:Y:S05]  /*1d860*/  BRA.DIV ~URZ, `(.L_x_3015) ;  /* 0x00003df27f007947 */ /* 0x000fea000b800000 */
[----:B------:R3:W4:Y:S02]  /*1d870*/  SHFL.IDX PT, R0, R14, RZ, 0x181f ;  /* 0x00181fff0e007589 */ /* 0x00072400000e0000 */
.L_x_3091:
        /* <DEDUP_REMOVED lines=16> */
.L_x_3017:
[----:B------:R-:W-:Y:S05]  /*1d980*/  BSYNC B0 ;  /* 0x0000000000007941 */ /* 0x000fea0003800000 */
.L_x_3016:
[----:B------:R-:W-:Y:S05]  /*1d990*/  BRA.DIV ~URZ, `(.L_x_3018) ;  /* 0x00003d327f007947 */ /* 0x000fea000b800000 */
[----:B--2---:R2:W1:Y:S04]  /*1d9a0*/  SHFL.IDX PT, R4, R5, 0x1, 0x181f ;  /* 0x00381f0005047f89 */ /* 0x00446800000e0000 */
[----:B----4-:R2:W4:Y:S02]  /*1d9b0*/  SHFL.IDX PT, R0, R14, 0x1, 0x181f ;  /* 0x00381f000e007f89 */ /* 0x01052400000e0000 */
.L_x_3092:
        /* <DEDUP_REMOVED lines=16> */
.L_x_3020:
[----:B------:R-:W-:Y:S05]  /*1dac0*/  BSYNC B0 ;  /* 0x0000000000007941 */ /* 0x000fea0003800000 */
.L_x_3019:
[----:B------:R-:W-:Y:S05]  /*1dad0*/  BRA.DIV ~URZ, `(.L_x_3021) ;  /* 0x00003cc27f007947 */ /* 0x000fea000b800000 */
[----:B-1----:R1:W2:Y:S02]  /*1dae0*/  SHFL.IDX PT, R4, R5, 0x2, 0x181f ;  /* 0x00581f0005047f89 */ /* 0x0022a400000e0000 */
.L_x_3093:
[----:B------:R-:W-:Y:S05]  /*1daf0*/  BRA.DIV ~URZ, `(.L_x_3022) ;  /* 0x00003d127f007947 */ /* 0x000fea000b800000 */
[----:B----4-:R4:W1:Y:S02]  /*1db00*/  SHFL.IDX PT, R0, R14, 0x2, 0x181f ;  /* 0x00581f000e007f89 */ /* 0x01086400000e0000 */
.L_x_3094:
        /* <DEDUP_REMOVED lines=16> */
.L_x_3024:
[----:B------:R-:W-:Y:S05]  /*1dc10*/  BSYNC B0 ;  /* 0x0000000000007941 */ /* 0x000fea0003800000 */
.L_x_3023:
[----:B------:R-:W-:Y:S05]  /*1dc20*/  BRA.DIV ~URZ, `(.L_x_3025) ;  /* 0x00003c527f007947 */ /* 0x000fea000b800000 */
[----:B--2---:R2:W3:Y:S04]  /*1dc30*/  SHFL.IDX PT, R4, R5, 0x3, 0x181f ;  /* 0x00781f0005047f89 */ /* 0x0044e800000e0000 */
[----:B-1----:R2:W1:Y:S02]  /*1dc40*/  SHFL.IDX PT, R0, R14, 0x3, 0x181f ;  /* 0x00781f000e007f89 */ /* 0x00246400000e0000 */
.L_x_3095:
[----:B------:R-:W-:-:S04]  /*1dc50*/  IADD3 R13, R13, 0x60, RZ ;  /* 0x000000600d0d7810 */ /* 0x000fc80007ffe0ff */
        /* <DEDUP_REMOVED lines=14> */
.L_x_3005:
[----:B------:R-:W-:Y:S05]  /*1dd40*/  BSYNC B1 ;  /* 0x0000000000017941 */ /* 0x000fea0003800000 */
.L_x_2989:
[----:B-1--4-:R-:W4:Y:S02]  /*1dd50*/  LDL R0, [R1+0x68] ;  /* 0x0000680001007983 */ /* 0x012f240000100800 */
[----:B----4-:R-:W-:-:S13]  /*1dd60*/  ISETP.NE.AND P0, PT, R0, RZ, PT ;  /* 0x000000ff0000720c */ /* 0x010fda0003f05270 */
[----:B------:R-:W-:Y:S01]  /*1dd70*/  @P0 WARPSYNC 0xffffffff ;  /* 0xffffffff00000948 */ /* 0x000fe20003800000 */
[----:B------:R-:W-:Y:S06]  /*1dd80*/  @P0 BAR.SYNC.DEFER_BLOCKING 0x5, 0x100 ;  /* 0x0144000000000b1d */ /* 0x000fec0000010000 */
[----:B--23--:R-:W1:Y:S04]  /*1dd90*/  @P0 LDS.128 R4, [0x24100] ;  /* 0x02410000ff040984 */ /* 0x00ce680000000c00 */
[----:B-1----:R1:W-:Y:S04]  /*1dda0*/  @P0 STL.64 [R1], R4 ;  /* 0x0000000401000387 */ /* 0x0023e80000100a00 */
[----:B------:R1:W-:Y:S04]  /*1ddb0*/  @P0 STL.64 [R1+0x8], R6 ;  /* 0x0000080601000387 */ /* 0x0003e80000100a00 */
[----:B------:R-:W-:Y:S06]  /*1ddc0*/  @P0 BAR.ARV 0x4, 0x100 ;  /* 0x0104000000000b1d */ /* 0x000fec0000002000 */
[----:B------:R-:W-:Y:S05]  /*1ddd0*/  @P0 BRA `(.L_x_3026) ;  /* 0x0000105000000947 */ /* 0x000fea0003800000 */
[----:B------:R-:W2:Y:S01]  /*1dde0*/  S2R R0, SR_TID.X ;  /* 0x0000000000007919 */ /* 0x000ea20000002100 */
[----:B------:R-:W-:Y:S01]  /*1ddf0*/  IMAD.MOV.U32 R8, RZ, RZ, RZ ;  /* 0x000000ffff087224 */ /* 0x000fe200078e00ff */
[----:B--2---:R-:W-:-:S04]  /*1de00*/  LOP3.LUT R15, R0, 0x1f, RZ, 0xc0, !PT ;  /* 0x0000001f000f7812 */ /* 0x004fc800078ec0ff */
[----:B------:R-:W-:Y:S01]  /*1de10*/  ISETP.NE.AND P6, PT, R15, 0x1f, PT ;  /* 0x0000001f0f00780c */ /* 0x000fe20003fc5270 */
[----:B------:R-:W-:Y:S10]  /*1de20*/  BRA.DIV ~URZ, `(.L_x_3027) ;  /* 0x00003b227f007947 */ /* 0x000ff4000b800000 */
[----:B------:R2:W3:Y:S02]  /*1de30*/  SHFL.IDX PT, R9, R35, RZ, 0x1f ;  /* 0x00001fff23097589 */ /* 0x0004e400000e0000 */
.L_x_3096:
[----:B------:R-:W-:Y:S05]  /*1de40*/  BRA.DIV ~URZ, `(.L_x_3028) ;  /* 0x00003b727f007947 */ /* 0x000fea000b800000 */
[----:B-1----:R1:W4:Y:S02]  /*1de50*/  SHFL.IDX PT, R6, R35, 0x1, 0x1f ;  /* 0x00201f0023067f89 */ /* 0x00232400000e0000 */
.L_x_3097:
[----:B------:R-:W5:Y:S01]  /*1de60*/  LDL R0, [R1+0xc] ;  /* 0x00000c0001007983 */ /* 0x000f620000100800 */
[----:B------:R-:W-:Y:S02]  /*1de70*/  IMAD.MOV.U32 R7, RZ, RZ, RZ ;  /* 0x000000ffff077224 */ /* 0x000fe400078e00ff */
[----:B-----5:R-:W-:-:S05]  /*1de80*/  IMAD.IADD R0, R0, 0x1, R15 ;  /* 0x0000000100007824 */ /* 0x020fca00078e020f */
        /* <DEDUP_REMOVED lines=15> */
[----:B------:R1:W2:Y:S02]  /*1df80*/  SHFL.UP PT, R4, R0, 0x1, RZ ;  /* 0x0420000000047989 */ /* 0x0002a400000e00ff */
.L_x_3098:
        /* <DEDUP_REMOVED lines=16> */
.L_x_3099:
[----:B--2---:R-:W-:Y:S01]  /*1e090*/  IMAD R0, R0, c[0x0][0x538], RZ ;  /* 0x00014e0000007a24 */ /* 0x004fe200078e02ff */
[----:B------:R-:W-:Y:S04]  /*1e0a0*/  BSSY B1, `(.L_x_3031) ;  /* 0x00000cf000017945 */ /* 0x000fe80003800000 */
[----:B----4-:R-:W-:-:S04]  /*1e0b0*/  IADD3 R6, R0, R6, RZ ;  /* 0x0000000600067210 */ /* 0x010fc80007ffe0ff */
[----:B---3--:R-:W-:-:S13]  /*1e0c0*/  ISETP.GT.AND P0, PT, R6, R9, PT ;  /* 0x000000090600720c */ /* 0x008fda0003f04270 */
[----:B------:R-:W-:Y:S05]  /*1e0d0*/  @P0 BRA `(.L_x_3032) ;  /* 0x0000026000000947 */ /* 0x000fea0003800000 */
.L_x_3036:
[----:B------:R-:W2:Y:S02]  /*1e0e0*/  LDL.LU R0, [R1+0xc] ;  /* 0x00000c0001007983 */ /* 0x000ea40000300800 */
[----:B--2---:R-:W-:-:S04]  /*1e0f0*/  IADD3 R0, R0, 0x1f, RZ ;  /* 0x0000001f00007810 */ /* 0x004fc80007ffe0ff */
[----:B------:R-:W-:-:S13]  /*1e100*/  ISETP.GE.AND P0, PT, R0, c[0x0][0x53c], PT ;  /* 0x00014f0000007a0c */ /* 0x000fda0003f06270 */
[----:B------:R-:W-:Y:S05]  /*1e110*/  @P0 BRA `(.L_x_3033) ;  /* 0x00000c2000000947 */ /* 0x000fea0003800000 */
[----:B------:R2:W-:Y:S01]  /*1e120*/  STL [R1+0xc], R0 ;  /* 0x00000c0001007387 */ /* 0x0005e20000100800 */
[----:B------:R-:W-:Y:S02]  /*1e130*/  MOV R7, RZ ;  /* 0x000000ff00077202 */ /* 0x000fe40000000f00 */
[----:B------:R-:W-:Y:S02]  /*1e140*/  MOV R8, RZ ;  /* 0x000000ff00087202 */ /* 0x000fe40000000f00 */
[----:B--2---:R-:W-:-:S04]  /*1e150*/  IADD3 R0, R0, R15, RZ ;  /* 0x0000000f00007210 */ /* 0x004fc80007ffe0ff */
[----:B------:R-:W-:-:S13]  /*1e160*/  ISETP.GE.OR P0, PT, R0, c[0x0][0x53c], !P6 ;  /* 0x00014f0000007a0c */ /* 0x000fda0007706670 */
[----:B-1----:R-:W-:Y:S02]  /*1e170*/  @!P0 MOV R4, 0x4 ;  /* 0x0000000400048802 */ /* 0x002fe40000000f00 */
        /* <DEDUP_REMOVED lines=8> */
.L_x_3100:
        /* <DEDUP_REMOVED lines=16> */
.L_x_3101:
[----:B--2---:R-:W-:-:S05]  /*1e300*/  IMAD R0, R0, c[0x0][0x538], RZ ;  /* 0x00014e0000007a24 */ /* 0x004fca00078e02ff */
[----:B------:R-:W-:-:S04]  /*1e310*/  IADD3 R6, R0, R6, RZ ;  /* 0x0000000600067210 */ /* 0x000fc80007ffe0ff */
[----:B------:R-:W-:-:S13]  /*1e320*/  ISETP.GT.AND P0, PT, R6, R9, PT ;  /* 0x000000090600720c */ /* 0x000fda0003f04270 */
[----:B-1----:R-:W-:Y:S05]  /*1e330*/  @!P0 BRA `(.L_x_3036) ;  /* 0xfffffda000008947 */ /* 0x002fea000383ffff */
.L_x_3032:
[----:B------:R-:W-:-:S05]  /*1e340*/  IADD3 R13, -R0, R6, RZ ;  /* 0x00000006000d7210 */ /* 0x000fca0007ffe1ff */
[----:B------:R-:W-:-:S05]  /*1e350*/  IMAD R0, R4, c[0x0][0x538], R13 ;  /* 0x00014e0004007a24 */ /* 0x000fca00078e020d */
[----:B------:R-:W-:Y:S01]  /*1e360*/  ISETP.GT.AND P0, PT, R0, R9, PT ;  /* 0x000000090000720c */ /* 0x000fe20003f04270 */
[----:B------:R-:W-:-:S12]  /*1e370*/  BRA.DIV ~URZ, `(.L_x_3037) ;  /* 0x00003aa27f007947 */ /* 0x000fd8000b800000 */
[----:B------:R-:W-:-:S03]  /*1e380*/  VOTE.ANY R6, PT, !P0 ;  /* 0x0000000000067806 */ /* 0x000fc600040e0100 */
.L_x_3102:
[----:B------:R-:W2:Y:S01]  /*1e390*/  LDL.LU R2, [R1+0xc] ;  /* 0x00000c0001027983 */ /* 0x000ea20000300800 */
[----:B------:R-:W2:Y:S02]  /*1e3a0*/  POPC R0, R6 ;  /* 0x0000000600007309 */ /* 0x000ea40000000000 */
[----:B--2---:R-:W-:-:S05]  /*1e3b0*/  IADD3 R2, R0, R2, RZ ;  /* 0x0000000200027210 */ /* 0x004fca0007ffe0ff */
[----:B------:R2:W-:Y:S01]  /*1e3c0*/  STL [R1+0xc], R2 ;  /* 0x00000c0201007387 */ /* 0x0005e20000100800 */
[----:B------:R-:W-:Y:S05]  /*1e3d0*/  BRA.DIV ~URZ, `(.L_x_3038) ;  /* 0x00003a927f007947 */ /* 0x000fea000b800000 */
[----:B------:R3:W4:Y:S04]  /*1e3e0*/  SHFL.IDX PT, R12, R7, R0, 0x1f ;  /* 0x00001f00070c7589 */ /* 0x00072800000e0000 */
[----:B------:R3:W1:Y:S02]  /*1e3f0*/  SHFL.IDX PT, R5, R8, R0, 0x1f ;  /* 0x00001f0008057589 */ /* 0x00066400000e0000 */
.L_x_3103:
[----:B------:R-:W-:Y:S01]  /*1e400*/  ISETP.NE.AND P0, PT, R6, RZ, PT ;  /* 0x000000ff0600720c */ /* 0x000fe20003f05270 */
[----:B------:R-:W-:-:S12]  /*1e410*/  BSSY B0, `(.L_x_3039) ;  /* 0x0000005000007945 */ /* 0x000fd80003800000 */
[----:B------:R-:W-:Y:S05]  /*1e420*/  @!P0 BRA `(.L_x_3040) ;  /* 0x0000003000008947 */ /* 0x000fea0003800000 */
[----:B---3--:R-:W-:Y:S01]  /*1e430*/  IADD3 R0, R0, -0x1, RZ ;  /* 0xffffffff00007810 */ /* 0x008fe20007ffe0ff */
[----:B------:R-:W-:Y:S05]  /*1e440*/  BRA.DIV ~URZ, `(.L_x_3041) ;  /* 0x00003af27f007947 */ /* 0x000fea000b800000 */
[----:B------:R3:W2:Y:S02]  /*1e450*/  SHFL.IDX PT, R14, R4, R0, 0x1f ;  /* 0x00001f00040e7589 */ /* 0x0006a400000e0000 */
.L_x_3040:
[----:B------:R-:W-:Y:S05]  /*1e460*/  BSYNC B0 ;  /* 0x0000000000007941 */ /* 0x000fea0003800000 */
.L_x_3039:
[----:B--23--:R-:W-:Y:S01]  /*1e470*/  IMAD R0, R14, c[0x0][0x538], R13 ;  /* 0x00014e000e007a24 */ /* 0x00cfe200078e020d */
[----:B-1----:R-:W-:Y:S01]  /*1e480*/  ISETP.NE.AND P0, PT, R5, 0x1, PT ;  /* 0x000000010500780c */ /* 0x002fe20003f05270 */
[----:B------:R-:W-:Y:S03]  /*1e490*/  BSSY B0, `(.L_x_3042) ;  /* 0x0000086000007945 */ /* 0x000fe60003800000 */
[----:B------:R1:W-:Y:S01]  /*1e4a0*/  STL [R1], R0 ;  /* 0x0000000001007387 */ /* 0x0003e20000100800 */
[----:B------:R-:W-:-:S08]  /*1e4b0*/  IADD3 R8, -R0, R9, RZ ;  /* 0x0000000900087210 */ /* 0x000fd00007ffe1ff */
[----:B------:R-:W-:Y:S05]  /*1e4c0*/  @!P0 BRA `(.L_x_3043) ;  /* 0x000003e000008947 */ /* 0x000fea0003800000 */
[-C--:B----4-:R-:W-:Y:S02]  /*1e4d0*/  IABS R2, R12.reuse ;  /* 0x0000000c00027213 */ /* 0x090fe40000000000 */
[----:B------:R-:W-:Y:S02]  /*1e4e0*/  IABS R9, R12 ;  /* 0x0000000c00097213 */ /* 0x000fe40000000000 */
[----:B-1----:R-:W1:Y:S08]  /*1e4f0*/  I2F.RP R0, R2 ;  /* 0x0000000200007306 */ /* 0x002e700000209400 */
        /* <DEDUP_REMOVED lines=46> */
[C---:B------:R-:W-:Y:S02]  /*1e7e0*/  LOP3.LUT R3, R0.reuse, R5, RZ, 0x3c, !PT ;  /* 0x0000000500037212 */ /* 0x040fe400078e3cff */
[----:B------:R-:W-:Y:S02]  /*1e7f0*/  IADD3 R4, -R0, RZ, RZ ;  /* 0x000000ff00047210 */ /* 0x000fe40007ffe1ff */
        /* <DEDUP_REMOVED lines=8> */
[----:B------:R-:W-:-:S05]  /*1e880*/  IMAD R0, R3, 0x10000, R0 ;  /* 0x0001000003007824 */ /* 0x000fca00078e0200 */
[----:B------:R1:W-:Y:S01]  /*1e890*/  STL [R1+0x8], R0 ;  /* 0x0000080001007387 */ /* 0x0003e20000100800 */
[----:B------:R-:W-:Y:S05]  /*1e8a0*/  BRA `(.L_x_3044) ;  /* 0x0000044000007947 */ /* 0x000fea0003800000 */
.L_x_3043:
[----:B-1----:R-:W2:Y:S01]  /*1e8b0*/  LDL R0, [R1+0xc] ;  /* 0x00000c0001007983 */ /* 0x002ea20000100800 */
[----:B------:R-:W-:-:S04]  /*1e8c0*/  IMAD.MOV.U32 R2, RZ, RZ, 0x4 ;  /* 0x00000004ff027424 */ /* 0x000fc800078e00ff */
[----:B--2---:R-:W-:-:S05]  /*1e8d0*/  IMAD.WIDE R2, R0, R2, c[0x0][0x590] ;  /* 0x0001640000027625 */ /* 0x004fca00078e0202 */
[----:B------:R-:W2:Y:S02]  /*1e8e0*/  LDG.E R4, [R2.64] ;  /* 0x0000000802047981 */ /* 0x000ea4000c1e1900 */
        /* <DEDUP_REMOVED lines=38> */
[----:B------:R-:W-:Y:S02]  /*1eb50*/  MOV R7, R2 ;  /* 0x0000000200077202 */ /* 0x000fe40000000f00 */
[----:B------:R-:W-:-:S05]  /*1eb60*/  IMAD.MOV R2, RZ, RZ, -R13 ;  /* 0x000000ffff027224 */ /* 0x000fca00078e0a0d */
[----:B-1----:R-:W1:Y:S02]  /*1eb70*/  MUFU.RCP R4, R4 ;  /* 0x0000000400047308 */ /* 0x002e640000001000 */
[----:B-1----:R-:W-:-:S06]  /*1eb80*/  IADD3 R4, R4, 0xffffffe, RZ ;  /* 0x0ffffffe04047810 */ /* 0x002fcc0007ffe0ff */
[----:B------:R-:W1:Y:S02]  /*1eb90*/  F2I.FTZ.U32.TRUNC.NTZ R5, R4 ;  /* 0x0000000400057305 */ /* 0x000e64000021f000 */
[----:B-1----:R-:W-:-:S04]  /*1eba0*/  IMAD.MOV R4, RZ, RZ, -R5 ;  /* 0x000000ffff047224 */ /* 0x002fc800078e0a05 */
[----:B------:R-:W-:Y:S02]  /*1ebb0*/  IMAD R8, R4, R3, RZ ;  /* 0x0000000304087224 */ /* 0x000fe400078e02ff */
[----:B------:R-:W-:-:S04]  /*1ebc0*/  IMAD.MOV.U32 R4, RZ, RZ, RZ ;  /* 0x000000ffff047224 */ /* 0x000fc800078e00ff */
[----:B------:R-:W-:-:S04]  /*1ebd0*/  IMAD.HI.U32 R5, R5, R8, R4 ;  /* 0x0000000805057227 */ /* 0x000fc800078e0004 */
        /* <DEDUP_REMOVED lines=15> */
[----:B------:R-:W-:-:S05]  /*1ecd0*/  IMAD R0, R2, R3, R6 ;  /* 0x0000000302007224 */ /* 0x000fca00078e0206 */
[----:B------:R1:W-:Y:S02]  /*1ece0*/  STL [R1+0x8], R0 ;  /* 0x0000080001007387 */ /* 0x0003e40000100800 */
.L_x_3044:
[----:B------:R-:W-:Y:S05]  /*1ecf0*/  BSYNC B0 ;  /* 0x0000000000007941 */ /* 0x000fea0003800000 */
.L_x_3042:
[----:B------:R-:W-:-:S04]  /*1ed00*/  LOP3.LUT R2, RZ, R2, RZ, 0x33, !PT ;  /* 0x00000002ff027212 */ /* 0x000fc800078e33ff */
[----:B-1----:R-:W-:-:S05]  /*1ed10*/  IADD3 R0, R2, R12, RZ ;  /* 0x0000000c02007210 */ /* 0x002fca0007ffe0ff */
[----:B------:R1:W-:Y:S01]  /*1ed20*/  STL [R1+0x4], R0 ;  /* 0x0000040001007387 */ /* 0x0003e20000100800 */
[----:B------:R-:W-:Y:S05]  /*1ed30*/  BRA `(.L_x_3045) ;  /* 0x0000005000007947 */ /* 0x000fea0003800000 */
.L_x_3033:
[----:B------:R-:W-:Y:S01]  /*1ed40*/  MOV R0, c[0x0][0x53c] ;  /* 0x00014f0000007a02 */ /* 0x000fe20000000f00 */
[----:B------:R2:W-:Y:S04]  /*1ed50*/  STL [R1], R9 ;  /* 0x0000000901007387 */ /* 0x0005e80000100800 */
[----:B------:R2:W-:Y:S04]  /*1ed60*/  STL [R1+0x4], RZ ;  /* 0x000004ff01007387 */ /* 0x0005e80000100800 */
[----:B------:R2:W-:Y:S04]  /*1ed70*/  STL [R1+0x8], RZ ;  /* 0x000008ff01007387 */ /* 0x0005e80000100800 */
[----:B------:R2:W-:Y:S02]  /*1ed80*/  STL [R1+0xc], R0 ;  /* 0x00000c0001007387 */ /* 0x0005e40000100800 */
.L_x_3045:
[----:B------:R-:W-:Y:S05]  /*1ed90*/  BSYNC B1 ;  /* 0x0000000000017941 */ /* 0x000fea0003800000 */
.L_x_3031:
[----:B-1----:R-:W3:Y:S04]  /*1eda0*/  LDL R4, [R1] ;  /* 0x0000000001047983 */ /* 0x002ee80000100800 */
[----:B------:R-:W3:Y:S04]  /*1edb0*/  LDL R5, [R1+0x4] ;  /* 0x0000040001057983 */ /* 0x000ee80000100800 */
[----:B------:R-:W3:Y:S04]  /*1edc0*/  LDL R6, [R1+0x8] ;  /* 0x0000080001067983 */ /* 0x000ee80000100800 */
[----:B------:R-:W3:Y:S01]  /*1edd0*/  LDL R7, [R1+0xc] ;  /* 0x00000c0001077983 */ /* 0x000ee20000100800 */
[----:B------:R-:W-:Y:S03]  /*1ede0*/  WARPSYNC 0xffffffff ;  /* 0xffffffff00007948 */ /* 0x000fe60003800000 */
[----:B------:R-:W-:Y:S01]  /*1edf0*/  BAR.SYNC.DEFER_BLOCKING 0x4, 0x100 ;  /* 0x0104000000007b1d */ /* 0x000fe20000010000 */
[----:B------:R-:W-:-:S13]  /*1ee00*/  ISETP.NE.AND P0, PT, R15, RZ, PT ;  /* 0x000000ff0f00720c */ /* 0x000fda0003f05270 */
[----:B---3--:R1:W-:Y:S04]  /*1ee10*/  @!P0 STS.128 [0x24100], R4 ;  /* 0x02410004ff008388 */ /* 0x0083e80000000c00 */
[----:B------:R-:W-:Y:S06]  /*1ee20*/  BAR.ARV 0x5, 0x100 ;  /* 0x0144000000007b1d */ /* 0x000fec0000002000 */
.L_x_3026:
[----:B--2---:R-:W2:Y:S02]  /*1ee30*/  LDL R0, [R1+0xc] ;  /* 0x00000c0001007983 */ /* 0x004ea40000100800 */
[----:B--2---:R-:W-:-:S13]  /*1ee40*/  ISETP.GE.AND P0, PT, R0, c[0x0][0x53c], PT ;  /* 0x00014f0000007a0c */ /* 0x004fda0003f06270 */
[----:B-1----:R-:W-:Y:S01]  /*1ee50*/  @P0 CALL.REL.NOINC `(.L_x_3046) ;  /* 0x0000001000000944 */ /* 0x002fe20003c00000 */
[----:B------:R-:W-:Y:S05]  /*1ee60*/  BRA `(.L_x_3047) ;  /* 0xfffe307000007947 */ /* 0x000fea000383ffff */
.L_x_3046:
[----:B------:R-:W-:Y:S05]  /*1ee70*/  EXIT ;  /* 0x000000000000794d */ /* 0x000fea0003800000 */
.L_x_2844:
[----:B------:R-:W-:Y:S01]  /*1ee80*/  IMAD.MOV.U32 R0, RZ, RZ, R5 ;  /* 0x000000ffff007224 */ /* 0x000fe200078e0005 */
[----:B------:R-:W-:Y:S02]  /*1ee90*/  MOV R3, 0x1 ;  /* 0x0000000100037802 */ /* 0x000fe40000000f00 */
[----:B------:R-:W-:Y:S02]  /*1eea0*/  MOV R2, 0x1eec0 ;  /* 0x0001eec000027802 */ /* 0x000fe40000000f00 */
[----:B------:R-:W-:Y:S05]  /*1eeb0*/  CALL.REL.NOINC `($__internal_50_$__cuda_sm70_shflsync_up_p) ;  /* 0x000031a000007944 */ /* 0x000fea0003c00000 */
[----:B------:R-:W-:Y:S01]  /*1eec0*/  MOV R0, R4 ;  /* 0x0000000400007202 */ /* 0x000fe20000000f00 */
[----:B------:R-:W-:Y:S05]  /*1eed0*/  BRA `(.L_x_3048) ;  /* 0xfffe158000007947 */ /* 0x000fea000383ffff */
.L_x_2845:
[----:B------:R-:W-:Y:S01]  /*1eee0*/  IMAD.MOV.U32 R0, RZ, RZ, R5 ;  /* 0x000000ffff007224 */ /* 0x000fe200078e0005 */
[----:B------:R-:W-:Y:S02]  /*1eef0*/  MOV R3, 0x2 ;  /* 0x0000000200037802 */ /* 0x000fe40000000f00 */
[----:B------:R-:W-:Y:S02]  /*1ef00*/  MOV R2, 0x1ef20 ;  /* 0x0001ef2000027802 */ /* 0x000fe40000000f00 */
[----:B------:R-:W-:Y:S05]  /*1ef10*/  CALL.REL.NOINC `($__internal_50_$__cuda_sm70_shflsync_up_p) ;  /* 0x0000314000007944 */ /* 0x000fea0003c00000 */
[----:B------:R-:W-:Y:S01]  /*1ef20*/  SEL R4, R4, RZ, P4 ;  /* 0x000000ff04047207 */ /* 0x000fe20002000000 */
[----:B------:R-:W-:Y:S01]  /*1ef30*/  IMAD.MOV.U32 R3, RZ, RZ, 0x4 ;  /* 0x00000004ff037424 */ /* 0x000fe200078e00ff */
[----:B------:R-:W-:-:S03]  /*1ef40*/  MOV R2, 0x1ef70 ;  /* 0x0001ef7000027802 */ /* 0x000fc60000000f00 */
[----:B------:R-:W-:Y:S02]  /*1ef50*/  IMAD.IADD R0, R5, 0x1, R4 ;  /* 0x0000000105007824 */ /* 0x000fe400078e0204 */
        /* <DEDUP_REMOVED lines=13> */
[----:B------:R-:W-:Y:S02]  /*1f030*/  MOV R32, 0x1f ;  /* 0x0000001f00207802 */ /* 0x000fe40000000f00 */
[----:B------:R-:W-:Y:S01]  /*1f040*/  MOV R3, 0x1f080 ;  /* 0x0001f08000037802 */ /* 0x000fe20000000f00 */
[----:B------:R-:W-:-:S04]  /*1f050*/  IMAD.IADD R4, R0, 0x1, R4 ;  /* 0x0000000100047824 */ /* 0x000fc800078e0204 */
[----:B------:R-:W-:Y:S02]  /*1f060*/  IMAD.MOV.U32 R33, RZ, RZ, R4 ;  /* 0x000000ffff217224 */ /* 0x000fe400078e0004 */
[----:B------:R-:W-:Y:S05]  /*1f070*/  CALL.REL.NOINC `($__internal_49_$__cuda_sm70_shflsync_idx_p) ;  /* 0x00002f8000007944 */ /* 0x000fea0003c00000 */
[----:B------:R-:W-:Y:S01]  /*1f080*/  MOV R0, R34 ;  /* 0x0000002200007202 */ /* 0x000fe20000000f00 */
[----:B------:R-:W-:Y:S05]  /*1f090*/  BRA `(.L_x_3049) ;  /* 0xfffe14c000007947 */ /* 0x000fea000383ffff */
.L_x_2847:
[----:B------:R-:W-:Y:S02]  /*1f0a0*/  SEL R0, RZ, 0x1, P0 ;  /* 0x00000001ff007807 */ /* 0x000fe40000000000 */
[----:B------:R-:W-:Y:S02]  /*1f0b0*/  MOV R2, 0x1f0d0 ;  /* 0x0001f0d000027802 */ /* 0x000fe40000000f00 */
[----:B------:R-:W-:Y:S05]  /*1f0c0*/  CALL.REL.NOINC `($__internal_51_$__cuda_sm70_votesync_ballot) ;  /* 0x00002ff000007944 */ /* 0x000fea0003c00000 */
[----:B------:R-:W-:Y:S01]  /*1f0d0*/  MOV R6, R0 ;  /* 0x0000000000067202 */ /* 0x000fe20000000f00 */
[----:B------:R-:W-:Y:S05]  /*1f0e0*/  BRA `(.L_x_3050) ;  /* 0xfffe150000007947 */ /* 0x000fea000383ffff */
.L_x_2848:
[----:B------:R-:W-:Y:S01]  /*1f0f0*/  IMAD.MOV.U32 R33, RZ, RZ, R9 ;  /* 0x000000ffff217224 */ /* 0x000fe200078e0009 */
[----:B-1----:R-:W-:Y:S01]  /*1f100*/  MOV R2, R0 ;  /* 0x0000000000027202 */ /* 0x002fe20000000f00 */
[----:B------:R-:W-:Y:S01]  /*1f110*/  IMAD.MOV.U32 R32, RZ, RZ, 0x1f ;  /* 0x0000001fff207424 */ /* 0x000fe200078e00ff */
[----:B------:R-:W-:Y:S02]  /*1f120*/  MOV R3, 0x1f140 ;  /* 0x0001f14000037802 */ /* 0x000fe40000000f00 */
[----:B------:R-:W-:Y:S05]  /*1f130*/  CALL.REL.NOINC `($__internal_49_$__cuda_sm70_shflsync_idx_p) ;  /* 0x00002ec000007944 */ /* 0x000fea0003c00000 */
[----:B------:R-:W-:Y:S01]  /*1f140*/  IMAD.MOV.U32 R12, RZ, RZ, R34 ;  /* 0x000000ffff0c7224 */ /* 0x000fe200078e0022 */
[----:B------:R-:W-:Y:S01]  /*1f150*/  MOV R33, R8 ;  /* 0x0000000800217202 */ /* 0x000fe20000000f00 */
[----:B------:R-:W-:Y:S01]  /*1f160*/  IMAD.MOV.U32 R5, RZ, RZ, RZ ;  /* 0x000000ffff057224 */ /* 0x000fe200078e00ff */
[----:B------:R-:W-:Y:S01]  /*1f170*/  MOV R2, R0 ;  /* 0x0000000000027202 */ /* 0x000fe20000000f00 */
[----:B------:R-:W-:Y:S01]  /*1f180*/  IMAD.MOV.U32 R32, RZ, RZ, 0x1f ;  /* 0x0000001fff207424 */ /* 0x000fe200078e00ff */
[----:B------:R-:W-:-:S02]  /*1f190*/  MOV R3, 0x1f1b0 ;  /* 0x0001f1b000037802 */ /* 0x000fc40000000f00 */
[----:B------:R-:W-:Y:S05]  /*1f1a0*/  CALL.REL.NOINC `($__internal_49_$__cuda_sm70_shflsync_idx_p) ;  /* 0x00002e5000007944 */ /* 0x000fea0003c00000 */
[----:B------:R-:W-:Y:S01]  /*1f1b0*/  MOV R9, R34 ;  /* 0x0000002200097202 */ /* 0x000fe20000000f00 */
[----:B------:R-:W-:Y:S05]  /*1f1c0*/  BRA `(.L_x_3051) ;  /* 0xfffe149000007947 */ /* 0x000fea000383ffff */
.L_x_2851:
[----:B------:R-:W-:Y:S01]  /*1f1d0*/  IMAD.MOV.U32 R33, RZ, RZ, R4 ;  /* 0x000000ffff217224 */ /* 0x000fe200078e0004 */
[----:B------:R-:W-:-:S02]  /*1f1e0*/  MOV R32, 0x1f ;  /* 0x0000001f00207802 */ /* 0x000fc40000000f00 */
[----:B------:R-:W-:Y:S02]  /*1f1f0*/  MOV R3, 0x1f210 ;  /* 0x0001f21000037802 */ /* 0x000fe40000000f00 */
[----:B--234-:R-:W-:Y:S05]  /*1f200*/  CALL.REL.NOINC `($__internal_49_$__cuda_sm70_shflsync_idx_p) ;  /* 0x00002df000007944 */ /* 0x01cfea0003c00000 */
[----:B------:R-:W-:Y:S01]  /*1f210*/  MOV R5, R34 ;  /* 0x0000002200057202 */ /* 0x000fe20000000f00 */
[----:B------:R-:W-:Y:S05]  /*1f220*/  BRA `(.L_x_2850) ;  /* 0xfffe149000007947 */ /* 0x000fea000383ffff */
.L_x_2890:
[----:B------:R-:W-:Y:S01]  /*1f230*/  IMAD.MOV.U32 R33, RZ, RZ, R12 ;  /* 0x000000ffff217224 */ /* 0x000fe200078e000c */
[----:B------:R-:W-:Y:S01]  /*1f240*/  MOV R2, RZ ;  /* 0x000000ff00027202 */ /* 0x000fe20000000f00 */
[----:B------:R-:W-:Y:S01]  /*1f250*/  IMAD.MOV.U32 R32, RZ, RZ, 0x181f ;  /* 0x0000181fff207424 */ /* 0x000fe200078e00ff */
[----:B------:R-:W-:Y:S02]  /*1f260*/  MOV R3, 0x1f280 ;  /* 0x0001f28000037802 */ /* 0x000fe40000000f00 */
[----:B-----5:R-:W-:Y:S05]  /*1f270*/  CALL.REL.NOINC `($__internal_49_$__cuda_sm70_shflsync_idx_p) ;  /* 0x00002d8000007944 */ /* 0x020fea0003c00000 */
[----:B------:R-:W-:Y:S01]  /*1f280*/  MOV R4, R34 ;  /* 0x0000002200047202 */ /* 0x000fe20000000f00 */
[----:B------:R-:W-:Y:S05]  /*1f290*/  BRA `(.L_x_3052) ;  /* 0xfffe950000007947 */ /* 0x000fea000383ffff */
.L_x_2891:
[----:B------:R-:W-:Y:S01]  /*1f2a0*/  IMAD.MOV.U32 R33, RZ, RZ, R13 ;  /* 0x000000ffff217224 */ /* 0x000fe200078e000d */
[----:B------:R-:W-:Y:S01]  /*1f2b0*/  MOV R2, RZ ;  /* 0x000000ff00027202 */ /* 0x000fe20000000f00 */
[----:B------:R-:W-:Y:S01]  /*1f2c0*/  IMAD.MOV.U32 R32, RZ, RZ, 0x181f ;  /* 0x0000181fff207424 */ /* 0x000fe200078e00ff */
[----:B------:R-:W-:Y:S02]  /*1f2d0*/  MOV R3, 0x1f2f0 ;  /* 0x0001f2f000037802 */ /* 0x000fe40000000f00 */
[----:B-12--5:R-:W-:Y:S05]  /*1f2e0*/  CALL.REL.NOINC `($__internal_49_$__cuda_sm70_shflsync_idx_p) ;  /* 0x00002d1000007944 */ /* 0x026fea0003c00000 */
[----:B------:R-:W-:Y:S01]  /*1f2f0*/  MOV R0, R34 ;  /* 0x0000002200007202 */ /* 0x000fe20000000f00 */
[----:B------:R-:W-:Y:S05]  /*1f300*/  BRA `(.L_x_3053) ;  /* 0xfffe94b000007947 */ /* 0x000fea000383ffff */
.L_x_2894:
[----:B------:R-:W-:Y:S01]  /*1f310*/  IMAD.MOV.U32 R33, RZ, RZ, R12 ;  /* 0x000000ffff217224 */ /* 0x000fe200078e000c */
[----:B--2---:R-:W-:Y:S01]  /*1f320*/  MOV R2, 0x1 ;  /* 0x0000000100027802 */ /* 0x004fe20000000f00 */
[----:B------:R-:W-:Y:S01]  /*1f330*/  IMAD.MOV.U32 R32, RZ, RZ, 0x181f ;  /* 0x0000181fff207424 */ /* 0x000fe200078e00ff */
[----:B------:R-:W-:-:S02]  /*1f340*/  MOV R3, 0x1f360 ;  /* 0x0001f36000037802 */ /* 0x000fc40000000f00 */
[----:B-1-345:R-:W-:Y:S05]  /*1f350*/  CALL.REL.NOINC `($__internal_49_$__cuda_sm70_shflsync_idx_p) ;  /* 0x00002ca000007944 */ /* 0x03afea0003c00000 */
[----:B------:R-:W-:Y:S01]  /*1f360*/  IMAD.MOV.U32 R4, RZ, RZ, R34 ;  /* 0x000000ffff047224 */ /* 0x000fe200078e0022 */
[----:B------:R-:W-:Y:S01]  /*1f370*/  MOV R2, 0x1 ;  /* 0x0000000100027802 */ /* 0x000fe20000000f00 */
[----:B------:R-:W-:Y:S01]  /*1f380*/  IMAD.MOV.U32 R33, RZ, RZ, R13 ;  /* 0x000000ffff217224 */ /* 0x000fe200078e000d */
[----:B------:R-:W-:-:S02]  /*1f390*/  MOV R32, 0x181f ;  /* 0x0000181f00207802 */ /* 0x000fc40000000f00 */
[----:B------:R-:W-:Y:S02]  /*1f3a0*/  MOV R3, 0x1f3c0 ;  /* 0x0001f3c000037802 */ /* 0x000fe40000000f00 */
[----:B------:R-:W-:Y:S05]  /*1f3b0*/  CALL.REL.NOINC `($__internal_49_$__cuda_sm70_shflsync_idx_p) ;  /* 0x00002c4000007944 */ /* 0x000fea0003c00000 */
[----:B------:R-:W-:Y:S01]  /*1f3c0*/  MOV R0, R34 ;  /* 0x0000002200007202 */ /* 0x000fe20000000f00 */
[----:B------:R-:W-:Y:S05]  /*1f3d0*/  BRA `(.L_x_3054) ;  /* 0xfffe952000007947 */ /* 0x000fea000383ffff */
.L_x_2897:
[----:B------:R-:W-:Y:S01]  /*1f3e0*/  IMAD.MOV.U32 R33, RZ, RZ, R12 ;  /* 0x000000ffff217224 */ /* 0x000fe200078e000c */
[----:B-1----:R-:W-:Y:S01]  /*1f3f0*/  MOV R2, 0x2 ;  /* 0x0000000200027802 */ /* 0x002fe20000000f00 */
[----:B------:R-:W-:Y:S01]  /*1f400*/  IMAD.MOV.U32 R32, RZ, RZ, 0x181f ;  /* 0x0000181fff207424 */ /* 0x000fe200078e00ff */
[----:B------:R-:W-:Y:S02]  /*1f410*/  MOV R3, 0x1f430 ;  /* 0x0001f43000037802 */ /* 0x000fe40000000f00 */
[----:B--2345:R-:W-:Y:S05]  /*1f420*/  CALL.REL.NOINC `($__internal_49_$__cuda_sm70_shflsync_idx_p) ;  /* 0x00002bd000007944 */ /* 0x03cfea0003c00000 */
[----:B------:R-:W-:Y:S01]  /*1f430*/  MOV R4, R34 ;  /* 0x0000002200047202 */ /* 0x000fe20000000f00 */
[----:B------:R-:W-:Y:S05]  /*1f440*/  BRA `(.L_x_3055) ;  /* 0xfffe95e000007947 */ /* 0x000fea000383ffff */
.L_x_2898:
[----:B------:R-:W-:Y:S01]  /*1f450*/  IMAD.MOV.U32 R33, RZ, RZ, R13 ;  /* 0x000000ffff217224 */ /* 0x000fe200078e000d */
[----:B------:R-:W-:Y:S01]  /*1f460*/  MOV R2, 0x2 ;  /* 0x0000000200027802 */ /* 0x000fe20000000f00 */
[----:B------:R-:W-:Y:S01]  /*1f470*/  IMAD.MOV.U32 R32, RZ, RZ, 0x181f ;  /* 0x0000181fff207424 */ /* 0x000fe200078e00ff */
[----:B------:R-:W-:Y:S02]  /*1f480*/  MOV R3, 0x1f4a0 ;  /* 0x0001f4a000037802 */ /* 0x000fe40000000f00 */
[----:B-12345:R-:W-:Y:S05]  /*1f490*/  CALL.REL.NOINC `($__internal_49_$__cuda_sm70_shflsync_idx_p) ;  /* 0x00002b6000007944 */ /* 0x03efea0003c00000 */
[----:B------:R-:W-:Y:S01]  /*1f4a0*/  MOV R0, R34 ;  /* 0x0000002200007202 */ /* 0x000fe20000000f00 */
[----:B------:R-:W-:Y:S05]  /*1f4b0*/  BRA `(.L_x_3056) ;  /* 0xfffe959000007947 */ /* 0x000fea000383ffff */
.L_x_2901:
[----:B------:R-:W-:Y:S01]  /*1f4c0*/  IMAD.MOV.U32 R33, RZ, RZ, R12 ;  /* 0x000000ffff217224 */ /* 0x000fe200078e000c */
[----:B-1----:R-:W-:Y:S01]  /*1f4d0*/  MOV R2, 0x3 ;  /* 0x0000000300027802 */ /* 0x002fe20000000f00 */
[----:B------:R-:W-:Y:S01]  /*1f4e0*/  IMAD.MOV.U32 R32, RZ, RZ, 0x181f ;  /* 0x0000181fff207424 */ /* 0x000fe200078e00ff */
[----:B------:R-:W-:-:S02]  /*1f4f0*/  MOV R3, 0x1f510 ;  /* 0x0001f51000037802 */ /* 0x000fc40000000f00 */
[----:B--2345:R-:W-:Y:S05]  /*1f500*/  CALL.REL.NOINC `($__internal_49_$__cuda_sm70_shflsync_idx_p) ;  /* 0x00002af000007944 */ /* 0x03cfea0003c00000 */
        /* <DEDUP_REMOVED lines=8> */
.L_x_2904:
[----:B------:R-:W-:Y:S01]  /*1f590*/  IMAD.MOV.U32 R33, RZ, RZ, R5 ;  /* 0x000000ffff217224 */ /* 0x000fe200078e0005 */
[----:B------:R-:W-:Y:S01]  /*1f5a0*/  MOV R2, RZ ;  /* 0x000000ff00027202 */ /* 0x000fe20000000f00 */
[----:B------:R-:W-:Y:S01]  /*1f5b0*/  IMAD.MOV.U32 R32, RZ, RZ, 0x181f ;  /* 0x0000181fff207424 */ /* 0x000fe200078e00ff */
[----:B------:R-:W-:Y:S02]  /*1f5c0*/  MOV R3, 0x1f5e0 ;  /* 0x0001f5e000037802 */ /* 0x000fe40000000f00 */
[----:B------:R-:W-:Y:S05]  /*1f5d0*/  CALL.REL.NOINC `($__internal_49_$__cuda_sm70_shflsync_idx_p) ;  /* 0x00002a2000007944 */ /* 0x000fea0003c00000 */
[----:B------:R-:W-:Y:S01]  /*1f5e0*/  MOV R4, R34 ;  /* 0x0000002200047202 */ /* 0x000fe20000000f00 */
[----:B------:R-:W-:Y:S05]  /*1f5f0*/  BRA `(.L_x_3058) ;  /* 0xfffea06000007947 */ /* 0x000fea000383ffff */
.L_x_2905:
[----:B------:R-:W-:Y:S01]  /*1f600*/  IMAD.MOV.U32 R33, RZ, RZ, R14 ;  /* 0x000000ffff217224 */ /* 0x000fe200078e000e */
[----:B------:R-:W-:Y:S01]  /*1f610*/  MOV R2, RZ ;  /* 0x000000ff00027202 */ /* 0x000fe20000000f00 */
[----:B------:R-:W-:Y:S01]  /*1f620*/  IMAD.MOV.U32 R32, RZ, RZ, 0x181f ;  /* 0x0000181fff207424 */ /* 0x000fe200078e00ff */
[----:B------:R-:W-:Y:S02]  /*1f630*/  MOV R3, 0x1f650 ;  /* 0x0001f65000037802 */ /* 0x000fe40000000f00 */
[----:B-12---:R-:W-:Y:S05]  /*1f640*/  CALL.REL.NOINC `($__internal_49_$__cuda_sm70_shflsync_idx_p) ;  /* 0x000029b000007944 */ /* 0x006fea0003c00000 */
[C---:B------:R-:W-:Y:S01]  /*1f650*/  IADD3 R6, P1, R34.reuse, R17, RZ ;  /* 0x0000001122067210 */ /* 0x040fe20007f3e0ff */
[----:B------:R-:W-:Y:S01]  /*1f660*/  IMAD.MOV.U32 R33, RZ, RZ, R5 ;  /* 0x000000ffff217224 */ /* 0x000fe200078e0005 */
[----:B------:R-:W-:Y:S01]  /*1f670*/  IADD3 R8, P0, R34, R15, RZ ;  /* 0x0000000f22087210 */ /* 0x000fe20007f1e0ff */
[----:B------:R-:W-:Y:S01]  /*1f680*/  IMAD.MOV.U32 R32, RZ, RZ, 0x181f ;  /* 0x0000181fff207424 */ /* 0x000fe200078e00ff */
[----:B------:R-:W-:Y:S01]  /*1f690*/  ISETP.GE.AND P2, PT, R216, c[0x0][0x1d4], PT ;  /* 0x00007500d8007a0c */ /* 0x000fe20003f46270 */
[C---:B------:R-:W-:Y:S01]  /*1f6a0*/  IMAD.X R7, R4.reuse, 0x1, R20, P1 ;  /* 0x0000000104077824 */ /* 0x040fe200008e0614 */
[----:B------:R-:W-:Y:S01]  /*1f6b0*/  ISETP.GE.AND P1, PT, R215, c[0x0][0x1d4], PT ;  /* 0x00007500d7007a0c */ /* 0x000fe20003f26270 */
[----:B------:R-:W-:Y:S01]  /*1f6c0*/  IMAD.X R9, R4, 0x1, R16, P0 ;  /* 0x0000000104097824 */ /* 0x000fe200000e0610 */
[----:B------:R-:W-:-:S02]  /*1f6d0*/  ISETP.GE.AND P0, PT, R218, c[0x0][0x1d4], PT ;  /* 0x00007500da007a0c */ /* 0x000fc40003f06270 */
[----:B------:R-:W-:Y:S02]  /*1f6e0*/  IADD3 R2, P3, R34, R19, RZ ;  /* 0x0000001322027210 */ /* 0x000fe40007f7e0ff */
        /* <DEDUP_REMOVED lines=12> */
[----:B-1----:R-:W-:Y:S05]  /*1f7b0*/  CALL.REL.NOINC `($__internal_49_$__cuda_sm70_shflsync_idx_p) ;  /* 0x0000284000007944 */ /* 0x002fea0003c00000 */
        /* <DEDUP_REMOVED lines=8> */
.L_x_2910:
[----:B------:R-:W-:Y:S01]  /*1f840*/  IMAD.MOV.U32 R33, RZ, RZ, R42 ;  /* 0x000000ffff217224 */ /* 0x000fe200078e002a */
[----:B------:R-:W-:Y:S01]  /*1f850*/  MOV R2, RZ ;  /* 0x000000ff00027202 */ /* 0x000fe20000000f00 */
[----:B------:R-:W-:Y:S01]  /*1f860*/  IMAD.MOV.U32 R32, RZ, RZ, 0x1c1f ;  /* 0x00001c1fff207424 */ /* 0x000fe200078e00ff */
[----:B------:R-:W-:Y:S02]  /*1f870*/  MOV R3, 0x1f890 ;  /* 0x0001f89000037802 */ /* 0x000fe40000000f00 */
[----:B------:R-:W-:Y:S05]  /*1f880*/  CALL.REL.NOINC `($__internal_49_$__cuda_sm70_shflsync_idx_p) ;  /* 0x0000277000007944 */ /* 0x000fea0003c00000 */
[----:B------:R-:W-:Y:S01]  /*1f890*/  MOV R5, R34 ;  /* 0x0000002200057202 */ /* 0x000fe20000000f00 */
[----:B------:R-:W-:Y:S05]  /*1f8a0*/  BRA `(.L_x_3060) ;  /* 0xfffea30000007947 */ /* 0x000fea000383ffff */
.L_x_2911:
[----:B------:R-:W-:Y:S01]  /*1f8b0*/  IMAD.MOV.U32 R33, RZ, RZ, R43 ;  /* 0x000000ffff217224 */ /* 0x000fe200078e002b */
[----:B------:R-:W-:Y:S01]  /*1f8c0*/  MOV R2, RZ ;  /* 0x000000ff00027202 */ /* 0x000fe20000000f00 */
[----:B------:R-:W-:Y:S01]  /*1f8d0*/  IMAD.MOV.U32 R32, RZ, RZ, 0x1c1f ;  /* 0x00001c1fff207424 */ /* 0x000fe200078e00ff */
[----:B------:R-:W-:Y:S02]  /*1f8e0*/  MOV R3, 0x1f900 ;  /* 0x0001f90000037802 */ /* 0x000fe40000000f00 */
[----:B-12---:R-:W-:Y:S05]  /*1f8f0*/  CALL.REL.NOINC `($__internal_49_$__cuda_sm70_shflsync_idx_p) ;  /* 0x0000270000007944 */ /* 0x006fea0003c00000 */
[----:B------:R-:W-:Y:S01]  /*1f900*/  IMAD.MOV.U32 R33, RZ, RZ, R13 ;  /* 0x000000ffff217224 */ /* 0x000fe200078e000d */
[----:B------:R-:W-:Y:S01]  /*1f910*/  MOV R32, 0x1c1f ;  /* 0x00001c1f00207802 */ /* 0x000fe20000000f00 */
[----:B------:R-:W-:Y:S01]  /*1f920*/  IMAD.MOV.U32 R2, RZ, RZ, RZ ;  /* 0x000000ffff027224 */ /* 0x000fe200078e00ff */
[----:B------:R-:W-:-:S02]  /*1f930*/  MOV R4, R34 ;  /* 0x0000002200047202 */ /* 0x000fc40000000f00 */
[----:B------:R-:W-:Y:S02]  /*1f940*/  MOV R3, 0x1f960 ;  /* 0x0001f96000037802 */ /* 0x000fe40000000f00 */
[----:B------:R-:W-:Y:S05]  /*1f950*/  CALL.REL.NOINC `($__internal_49_$__cuda_sm70_shflsync_idx_p) ;  /* 0x000026a000007944 */ /* 0x000fea0003c00000 */
[----:B------:R-:W-:Y:S01]  /*1f960*/  IMAD.MOV.U32 R12, RZ, RZ, R34 ;  /* 0x000000ffff0c7224 */ /* 0x000fe200078e0022 */
[----:B------:R-:W-:Y:S01]  /*1f970*/  MOV R2, RZ ;  /* 0x000000ff00027202 */ /* 0x000fe20000000f00 */
[----:B------:R-:W-:Y:S01]  /*1f980*/  IMAD.MOV.U32 R33, RZ, RZ, R48 ;  /* 0x000000ffff217224 */ /* 0x000fe200078e0030 */
[----:B------:R-:W-:Y:S02]  /*1f990*/  MOV R32, 0x1c1f ;  /* 0x00001c1f00207802 */ /* 0x000fe40000000f00 */
[----:B------:R-:W-:Y:S02]  /*1f9a0*/  MOV R3, 0x1f9c0 ;  /* 0x0001f9c000037802 */ /* 0x000fe40000000f00 */
[----:B------:R-:W-:Y:S05]  /*1f9b0*/  CALL.REL.NOINC `($__internal_49_$__cuda_sm70_shflsync_idx_p) ;  /* 0x0000264000007944 */ /* 0x000fea0003c00000 */
[----:B------:R-:W-:Y:S01]  /*1f9c0*/  MOV R0, R34 ;  /* 0x0000002200007202 */ /* 0x000fe20000000f00 */
[----:B------:R-:W-:Y:S05]  /*1f9d0*/  BRA `(.L_x_3061) ;  /* 0xfffea21000007947 */ /* 0x000fea000383ffff */
.L_x_2914:
[----:B------:R-:W-:Y:S01]  /*1f9e0*/  IMAD.MOV.U32 R33, RZ, RZ, R42 ;  /* 0x000000ffff217224 */ /* 0x000fe200078e002a */
[----:B------:R-:W-:Y:S01]  /*1f9f0*/  MOV R2, 0x1 ;  /* 0x0000000100027802 */ /* 0x000fe20000000f00 */
[----:B------:R-:W-:Y:S01]  /*1fa00*/  IMAD.MOV.U32 R32, RZ, RZ, 0x1c1f ;  /* 0x00001c1fff207424 */ /* 0x000fe200078e00ff */
[----:B------:R-:W-:Y:S02]  /*1fa10*/  MOV R3, 0x1fa30 ;  /* 0x0001fa3000037802 */ /* 0x000fe40000000f00 */
[----:B---3--:R-:W-:Y:S05]  /*1fa20*/  CALL.REL.NOINC `($__internal_49_$__cuda_sm70_shflsync_idx_p) ;  /* 0x000025d000007944 */ /* 0x008fea0003c00000 */
[----:B------:R-:W-:Y:S01]  /*1fa30*/  IMAD.MOV.U32 R5, RZ, RZ, R34 ;  /* 0x000000ffff057224 */ /* 0x000fe200078e0022 */
[----:B------:R-:W-:Y:S01]  /*1fa40*/  MOV R2, 0x1 ;  /* 0x0000000100027802 */ /* 0x000fe20000000f00 */
[----:B------:R-:W-:Y:S01]  /*1fa50*/  IMAD.MOV.U32 R33, RZ, RZ, R43 ;  /* 0x000000ffff217224 */ /* 0x000fe200078e002b */
[----:B------:R-:W-:-:S02]  /*1fa60*/  MOV R32, 0x1c1f ;  /* 0x00001c1f00207802 */ /* 0x000fc40000000f00 */
[----:B------:R-:W-:Y:S02]  /*1fa70*/  MOV R3, 0x1fa90 ;  /* 0x0001fa9000037802 */ /* 0x000fe40000000f00 */
[----:B------:R-:W-:Y:S05]  /*1fa80*/  CALL.REL.NOINC `($__internal_49_$__cuda_sm70_shflsync_idx_p) ;  /* 0x0000257000007944 */ /* 0x000fea0003c00000 */
[----:B------:R-:W-:Y:S01]  /*1fa90*/  IMAD.MOV.U32 R33, RZ, RZ, R13 ;  /* 0x000000ffff217224 */ /* 0x000fe200078e000d */
[----:B------:R-:W-:Y:S01]  /*1faa0*/  MOV R32, 0x1c1f ;  /* 0x00001c1f00207802 */ /* 0x000fe20000000f00 */
[----:B------:R-:W-:Y:S01]  /*1fab0*/  IMAD.MOV.U32 R2, RZ, RZ, 0x1 ;  /* 0x00000001ff027424 */ /* 0x000fe200078e00ff */
[----:B------:R-:W-:Y:S02]  /*1fac0*/  MOV R4, R34 ;  /* 0x0000002200047202 */ /* 0x000fe40000000f00 */
[----:B------:R-:W-:Y:S02]  /*1fad0*/  MOV R3, 0x1faf0 ;  /* 0x0001faf000037802 */ /* 0x000fe40000000f00 */
[----:B------:R-:W-:Y:S05]  /*1fae0*/  CALL.REL.NOINC `($__internal_49_$__cuda_sm70_shflsync_idx_p) ;  /* 0x0000251000007944 */ /* 0x000fea0003c00000 */
[----:B------:R-:W-:Y:S01]  /*1faf0*/  IMAD.MOV.U32 R12, RZ, RZ, R34 ;  /* 0x000000ffff0c7224 */ /* 0x000fe200078e0022 */
[----:B------:R-:W-:Y:S01]  /*1fb00*/  MOV R2, 0x1 ;  /* 0x0000000100027802 */ /* 0x000fe20000000f00 */
[----:B------:R-:W-:Y:S01]  /*1fb10*/  IMAD.MOV.U32 R33, RZ, RZ, R48 ;  /* 0x000000ffff217224 */ /* 0x000fe200078e0030 */
[----:B------:R-:W-:Y:S02]  /*1fb20*/  MOV R32, 0x1c1f ;  /* 0x00001c1f00207802 */ /* 0x000fe40000000f00 */
[----:B------:R-:W-:-:S02]  /*1fb30*/  MOV R3, 0x1fb50 ;  /* 0x0001fb5000037802 */ /* 0x000fc40000000f00 */
[----:B------:R-:W-:Y:S05]  /*1fb40*/  CALL.REL.NOINC `($__internal_49_$__cuda_sm70_shflsync_idx_p) ;  /* 0x000024b000007944 */ /* 0x000fea0003c00000 */
[----:B------:R-:W-:Y:S01]  /*1fb50*/  MOV R0, R34 ;  /* 0x0000002200007202 */ /* 0x000fe20000000f00 */
[----:B------:R-:W-:Y:S05]  /*1fb60*/  BRA `(.L_x_3062) ;  /* 0xfffea89000007947 */ /* 0x000fea000383ffff */
.L_x_2939:
[----:B------:R-:W-:Y:S01]  /*1fb70*/  IMAD.MOV.U32 R33, RZ, RZ, R22 ;  /* 0x000000ffff217224 */ /* 0x000fe200078e0016 */
[----:B------:R-:W-:Y:S01]  /*1fb80*/  MOV R2, RZ ;  /* 0x000000ff00027202 */ /* 0x000fe20000000f00 */
[----:B------:R-:W-:Y:S01]  /*1fb90*/  IMAD.MOV.U32 R32, RZ, RZ, 0x1c1f ;  /* 0x00001c1fff207424 */ /* 0x000fe200078e00ff */
[----:B------:R-:W-:-:S02]  /*1fba0*/  MOV R3, 0x1fbc0 ;  /* 0x0001fbc000037802 */ /* 0x000fc40000000f00 */
[----:B------:R-:W-:Y:S05]  /*1fbb0*/  CALL.REL.NOINC `($__internal_49_$__cuda_sm70_shflsync_idx_p) ;  /* 0x0000244000007944 */ /* 0x000fea0003c00000 */
[----:B------:R-:W-:Y:S01]  /*1fbc0*/  MOV R0, R34 ;  /* 0x0000002200007202 */ /* 0x000fe20000000f00 */
[----:B------:R-:W-:Y:S05]  /*1fbd0*/  BRA `(.L_x_3063) ;  /* 0xfffed7e000007947 */ /* 0x000fea000383ffff */
.L_x_2940:
[----:B------:R-:W-:Y:S01]  /*1fbe0*/  IMAD.MOV.U32 R33, RZ, RZ, R23 ;  /* 0x000000ffff217224 */ /* 0x000fe200078e0017 */
[----:B------:R-:W-:Y:S01]  /*1fbf0*/  MOV R2, RZ ;  /* 0x000000ff00027202 */ /* 0x000fe20000000f00 */
[----:B------:R-:W-:Y:S01]  /*1fc00*/  IMAD.MOV.U32 R32, RZ, RZ, 0x1c1f ;  /* 0x00001c1fff207424 */ /* 0x000fe200078e00ff */
[----:B------:R-:W-:-:S02]  /*1fc10*/  MOV R3, 0x1fc30 ;  /* 0x0001fc3000037802 */ /* 0x000fc40000000f00 */
[----:B-12---:R-:W-:Y:S05]  /*1fc20*/  CALL.REL.NOINC `($__internal_49_$__cuda_sm70_shflsync_idx_p) ;  /* 0x000023d000007944 */ /* 0x006fea0003c00000 */
[----:B------:R-:W-:Y:S01]  /*1fc30*/  IMAD.MOV.U32 R33, RZ, RZ, R21 ;  /* 0x000000ffff217224 */ /* 0x000fe200078e0015 */
[----:B------:R-:W-:Y:S01]  /*1fc40*/  MOV R2, RZ ;  /* 0x000000ff00027202 */ /* 0x000fe20000000f00 */
[----:B------:R-:W-:Y:S01]  /*1fc50*/  IMAD.MOV.U32 R32, RZ, RZ, 0x1c1f ;  /* 0x00001c1fff207424 */ /* 0x000fe200078e00ff */
[----:B------:R-:W-:Y:S01]  /*1fc60*/  MOV R8, R34 ;  /* 0x0000002200087202 */ /* 0x000fe20000000f00 */
[----:B------:R-:W-:Y:S01]  /*1fc70*/  IMAD.MOV.U32 R9, RZ, RZ, R0 ;  /* 0x000000ffff097224 */ /* 0x000fe200078e0000 */
[----:B------:R-:W-:-:S02]  /*1fc80*/  MOV R3, 0x1fca0 ;  /* 0x0001fca000037802 */ /* 0x000fc40000000f00 */
[----:B------:R-:W-:Y:S05]  /*1fc90*/  CALL.REL.NOINC `($__internal_49_$__cuda_sm70_shflsync_idx_p) ;  /* 0x0000236000007944 */ /* 0x000fea0003c00000 */
[----:B------:R-:W-:Y:S01]  /*1fca0*/  IMAD.MOV.U32 R20, RZ, RZ, R34 ;  /* 0x000000ffff147224 */ /* 0x000fe200078e0022 */
[----:B------:R-:W-:Y:S01]  /*1fcb0*/  MOV R2, RZ ;  /* 0x000000ff00027202 */ /* 0x000fe20000000f00 */
[----:B------:R-:W-:Y:S01]  /*1fcc0*/  IMAD.MOV.U32 R33, RZ, RZ, R24 ;  /* 0x000000ffff217224 */ /* 0x000fe200078e0018 */
[----:B------:R-:W-:-:S02]  /*1fcd0*/  MOV R32, 0x1c1f ;  /* 0x00001c1f00207802 */ /* 0x000fc40000000f00 */
[----:B------:R-:W-:Y:S02]  /*1fce0*/  MOV R3, 0x1fd00 ;  /* 0x0001fd0000037802 */ /* 0x000fe40000000f00 */
[----:B------:R-:W-:Y:S05]  /*1fcf0*/  CALL.REL.NOINC `($__internal_49_$__cuda_sm70_shflsync_idx_p) ;  /* 0x0000230000007944 */ /* 0x000fea0003c00000 */
[----:B------:R-:W-:Y:S01]  /*1fd00*/  MOV R3, R34 ;  /* 0x0000002200037202 */ /* 0x000fe20000000f00 */
[----:B------:R-:W-:Y:S05]  /*1fd10*/  BRA `(.L_x_3064) ;  /* 0xfffed6f000007947 */ /* 0x000fea000383ffff */
.L_x_2943:
[----:B------:R-:W-:Y:S01]  /*1fd20*/  IMAD.MOV.U32 R33, RZ, RZ, R22 ;  /* 0x000000ffff217224 */ /* 0x000fe200078e0016 */
[----:B------:R-:W-:Y:S01]  /*1fd30*/  MOV R2, 0x1 ;  /* 0x0000000100027802 */ /* 0x000fe20000000f00 */
[----:B------:R-:W-:Y:S01]  /*1fd40*/  IMAD.MOV.U32 R32, RZ, RZ, 0x1c1f ;  /* 0x00001c1fff207424 */ /* 0x000fe200078e00ff */
[----:B------:R-:W-:Y:S02]  /*1fd50*/  MOV R3, 0x1fd70 ;  /* 0x0001fd7000037802 */ /* 0x000fe40000000f00 */
[----:B--2---:R-:W-:Y:S05]  /*1fd60*/  CALL.REL.NOINC `($__internal_49_$__cuda_sm70_shflsync_idx_p) ;  /* 0x0000229000007944 */ /* 0x004fea0003c00000 */
[----:B------:R-:W-:Y:S01]  /*1fd70*/  IMAD.MOV.U32 R0, RZ, RZ, R34 ;  /* 0x000000ffff007224 */ /* 0x000fe200078e0022 */
[----:B------:R-:W-:Y:S01]  /*1fd80*/  MOV R2, 0x1 ;  /* 0x0000000100027802 */ /* 0x000fe20000000f00 */
[----:B------:R-:W-:Y:S01]  /*1fd90*/  IMAD.MOV.U32 R33, RZ, RZ, R23 ;  /* 0x000000ffff217224 */ /* 0x000fe200078e0017 */
[----:B------:R-:W-:Y:S02]  /*1fda0*/  MOV R32, 0x1c1f ;  /* 0x00001c1f00207802 */ /* 0x000fe40000000f00 */
[----:B------:R-:W-:Y:S02]  /*1fdb0*/  MOV R3, 0x1fdd0 ;  /* 0x0001fdd000037802 */ /* 0x000fe40000000f00 */
[----:B------:R-:W-:Y:S05]  /*1fdc0*/  CALL.REL.NOINC `($__internal_49_$__cuda_sm70_shflsync_idx_p) ;  /* 0x0000223000007944 */ /* 0x000fea0003c00000 */
[----:B------:R-:W-:Y:S01]  /*1fdd0*/  IMAD.MOV.U32 R33, RZ, RZ, R21 ;  /* 0x000000ffff217224 */ /* 0x000fe200078e0015 */
[----:B------:R-:W-:Y:S01]  /*1fde0*/  MOV R2, 0x1 ;  /* 0x0000000100027802 */ /* 0x000fe20000000f00 */
[----:B------:R-:W-:Y:S01]  /*1fdf0*/  IMAD.MOV.U32 R32, RZ, RZ, 0x1c1f ;  /* 0x00001c1fff207424 */ /* 0x000fe200078e00ff */
[----:B------:R-:W-:Y:S01]  /*1fe00*/  MOV R8, R34 ;  /* 0x0000002200087202 */ /* 0x000fe20000000f00 */
[----:B------:R-:W-:Y:S01]  /*1fe10*/  IMAD.MOV.U32 R9, RZ, RZ, R0 ;  /* 0x000000ffff097224 */ /* 0x000fe200078e0000 */
[----:B------:R-:W-:-:S02]  /*1fe20*/  MOV R3, 0x1fe40 ;  /* 0x0001fe4000037802 */ /* 0x000fc40000000f00 */
[----:B------:R-:W-:Y:S05]  /*1fe30*/  CALL.REL.NOINC `($__internal_49_$__cuda_sm70_shflsync_idx_p) ;  /* 0x000021c000007944 */ /* 0x000fea0003c00000 */
        /* <DEDUP_REMOVED lines=8> */
.L_x_2958:
[----:B------:R-:W-:Y:S01]  /*1fec0*/  IMAD.MOV.U32 R33, RZ, RZ, R20 ;  /* 0x000000ffff217224 */ /* 0x000fe200078e0014 */
[----:B------:R-:W-:Y:S01]  /*1fed0*/  MOV R2, RZ ;  /* 0x000000ff00027202 */ /* 0x000fe20000000f00 */
[----:B------:R-:W-:Y:S01]  /*1fee0*/  IMAD.MOV.U32 R32, RZ, RZ, 0x181f ;  /* 0x0000181fff207424 */ /* 0x000fe200078e00ff */
[----:B------:R-:W-:Y:S02]  /*1fef0*/  MOV R3, 0x1ff10 ;  /* 0x0001ff1000037802 */ /* 0x000fe40000000f00 */
[----:B-1--4-:R-:W-:Y:S05]  /*1ff00*/  CALL.REL.NOINC `($__internal_49_$__cuda_sm70_shflsync_idx_p) ;  /* 0x000020f000007944 */ /* 0x012fea0003c00000 */
[----:B------:R-:W-:Y:S01]  /*1ff10*/  MOV R9, R34 ;  /* 0x0000002200097202 */ /* 0x000fe20000000f00 */
[----:B------:R-:W-:Y:S05]  /*1ff20*/  BRA `(.L_x_3066) ;  /* 0xffff0ce000007947 */ /* 0x000fea000383ffff */
.L_x_2959:
[----:B------:R-:W-:Y:S01]  /*1ff30*/  IMAD.MOV.U32 R33, RZ, RZ, R23 ;  /* 0x000000ffff217224 */ /* 0x000fe200078e0017 */
[----:B------:R-:W-:Y:S01]  /*1ff40*/  MOV R2, RZ ;  /* 0x000000ff00027202 */ /* 0x000fe20000000f00 */
[----:B------:R-:W-:Y:S01]  /*1ff50*/  IMAD.MOV.U32 R32, RZ, RZ, 0x181f ;  /* 0x0000181fff207424 */ /* 0x000fe200078e00ff */
[----:B------:R-:W-:Y:S02]  /*1ff60*/  MOV R3, 0x1ff80 ;  /* 0x0001ff8000037802 */ /* 0x000fe40000000f00 */
[----:B-1234-:R-:W-:Y:S05]  /*1ff70*/  CALL.REL.NOINC `($__internal_49_$__cuda_sm70_shflsync_idx_p) ;  /* 0x0000208000007944 */ /* 0x01efea0003c00000 */
[----:B------:R-:W-:Y:S01]  /*1ff80*/  ISETP.GE.AND P2, PT, R216, c[0x0][0x1d4], PT ;  /* 0x00007500d8007a0c */ /* 0x000fe20003f46270 */
[----:B------:R-:W-:Y:S01]  /*1ff90*/  IMAD.MOV.U32 R33, RZ, RZ, R20 ;  /* 0x000000ffff217224 */ /* 0x000fe200078e0014 */
[C---:B------:R-:W-:Y:S01]  /*1ffa0*/  IADD3 R2, P0, R34.reuse, R24, RZ ;  /* 0x0000001822027210 */ /* 0x040fe20007f1e0ff */
[----:B------:R-:W-:Y:S01]  /*1ffb0*/  IMAD.MOV.U32 R32, RZ, RZ, 0x181f ;  /* 0x0000181fff207424 */ /* 0x000fe200078e00ff */
[----:B------:R-:W-:-:S02]  /*1ffc0*/  IADD3 R16, P3, R34, R25, RZ ;  /* 0x0000001922107210 */ /* 0x000fc40007f7e0ff */
[----:B------:R-:W-:Y:S01]  /*1ffd0*/  ISETP.GE.AND P1, PT, R215, c[0x0][0x1d4], PT ;  /* 0x00007500d7007a0c */ /* 0x000fe20003f26270 */
[C---:B------:R-:W-:Y:S01]  /*1ffe0*/  IMAD.X R3, R9.reuse, 0x1, R26, P0 ;  /* 0x0000000109037824 */ /* 0x040fe200000e061a */
[----:B------:R-:W-:Y:S01]  /*1fff0*/  ISETP.GE.AND P0, PT, R218, c[0x0][0x1d4], PT ;  /* 0x00007500da007a0c */ /* 0x000fe20003f06270 */
[----:B------:R-:W-:Y:S01]  /*20000*/  IMAD.X R17, R9, 0x1, R27, P3 ;  /* 0x0000000109117824 */ /* 0x000fe200018e061b */
[----:B------:R-:W-:Y:S02]  /*20010*/  SEL R22, RZ, 0x10, P2 ;  /* 0x00000010ff167807 */ /* 0x000fe40001000000 */
[----:B------:R-:W-:Y:S01]  /*20020*/  SEL R21, RZ, 0x10, P1 ;  /* 0x00000010ff157807 */ /* 0x000fe20000800000 */
[----:B------:R-:W-:Y:S01]  /*20030*/  @!PT LDS RZ, [RZ] ;  /* 0x00000000fffff984 */ /* 0x000fe20000000800 */
[----:B------:R-:W-:Y:S01]  /*20040*/  @!PT LDS RZ, [RZ] ;  /* 0x00000000fffff984 */ /* 0x000fe20000000800 */
[----:B------:R-:W-:Y:S01]  /*20050*/  @!PT LDS RZ, [RZ] ;  /* 0x00000000fffff984 */ /* 0x000fe20000000800 */
[----:B------:R1:W-:Y:S01]  /*20060*/  LDGSTS.E.BYPASS.LTC128B.128 [R144+0x6100], [R2.64], !P2 ;  /* 0x0610000002907fae */ /* 0x0003e2000d101d48 */
[----:B------:R-:W-:-:S05]  /*20070*/  SEL R20, RZ, 0x10, P0 ;  /* 0x00000010ff147807 */ /* 0x000fca0000000000 */
[----:B------:R2:W-:Y:S01]  /*20080*/  LDGSTS.E.BYPASS.LTC128B.128 [R144+0x8100], [R16.64], !P1 ;  /* 0x0810000010907fae */ /* 0x0005e2000c901d48 */
[----:B-1----:R-:W-:-:S05]  /*20090*/  IADD3 R2, P3, R34, R28, RZ ;  /* 0x0000001c22027210 */ /* 0x002fca0007f7e0ff */
[----:B------:R-:W-:-:S05]  /*200a0*/  IMAD.X R3, R9, 0x1, R29, P3 ;  /* 0x0000000109037824 */ /* 0x000fca00018e061d */
[----:B------:R1:W-:Y:S02]  /*200b0*/  LDGSTS.E.BYPASS.LTC128B.128 [R144+0xa100], [R2.64], !P0 ;  /* 0x0a10000002907fae */ /* 0x0003e4000c101d48 */
[----:B-1----:R-:W-:Y:S01]  /*200c0*/  IMAD.MOV.U32 R2, RZ, RZ, 0x1 ;  /* 0x00000001ff027424 */ /* 0x002fe200078e00ff */
        /* <DEDUP_REMOVED lines=8> */
[----:B------:R-:W-:Y:S01]  /*20150*/  MOV R0, R34 ;  /* 0x0000002200007202 */ /* 0x000fe20000000f00 */
[----:B------:R-:W-:Y:S05]  /*20160*/  BRA `(.L_x_3067) ;  /* 0xffff0bf000007947 */ /* 0x000fea000383ffff */
.L_x_2962:
[----:B------:R-:W-:Y:S01]  /*20170*/  IMAD.MOV.U32 R33, RZ, RZ, R5 ;  /* 0x000000ffff217224 */ /* 0x000fe200078e0005 */
[----:B------:R-:W-:Y:S01]  /*20180*/  MOV R2, RZ ;  /* 0x000000ff00027202 */ /* 0x000fe20000000f00 */
[----:B------:R-:W-:Y:S01]  /*20190*/  IMAD.MOV.U32 R32, RZ, RZ, 0x181f ;  /* 0x0000181fff207424 */ /* 0x000fe200078e00ff */
[----:B------:R-:W-:-:S02]  /*201a0*/  MOV R3, 0x201c0 ;  /* 0x000201c000037802 */ /* 0x000fc40000000f00 */
[----:B------:R-:W-:Y:S05]  /*201b0*/  CALL.REL.NOINC `($__internal_49_$__cuda_sm70_shflsync_idx_p) ;  /* 0x00001e4000007944 */ /* 0x000fea0003c00000 */
[----:B------:R-:W-:Y:S01]  /*201c0*/  MOV R4, R34 ;  /* 0x0000002200047202 */ /* 0x000fe20000000f00 */
[----:B------:R-:W-:Y:S05]  /*201d0*/  BRA `(.L_x_3068) ;  /* 0xffff31c000007947 */ /* 0x000fea000383ffff */
.L_x_2963:
[----:B------:R-:W-:Y:S01]  /*201e0*/  IMAD.MOV.U32 R33, RZ, RZ, R12 ;  /* 0x000000ffff217224 */ /* 0x000fe200078e000c */
[----:B------:R-:W-:Y:S01]  /*201f0*/  MOV R2, RZ ;  /* 0x000000ff00027202 */ /* 0x000fe20000000f00 */
[----:B------:R-:W-:Y:S01]  /*20200*/  IMAD.MOV.U32 R32, RZ, RZ, 0x181f ;  /* 0x0000181fff207424 */ /* 0x000fe200078e00ff */
[----:B------:R-:W-:-:S02]  /*20210*/  MOV R3, 0x20230 ;  /* 0x0002023000037802 */ /* 0x000fc40000000f00 */
[----:B-12---:R-:W-:Y:S05]  /*20220*/  CALL.REL.NOINC `($__internal_49_$__cuda_sm70_shflsync_idx_p) ;  /* 0x00001dd000007944 */ /* 0x006fea0003c00000 */
[----:B------:R-:W-:Y:S01]  /*20230*/  ISETP.GE.AND P2, PT, R216, c[0x0][0x1d4], PT ;  /* 0x00007500d8007a0c */ /* 0x000fe20003f46270 */
[----:B------:R-:W-:Y:S01]  /*20240*/  IMAD.MOV.U32 R33, RZ, RZ, R5 ;  /* 0x000000ffff217224 */ /* 0x000fe200078e0005 */
[----:B------:R-:W-:Y:S01]  /*20250*/  IADD3 R2, P0, R34, R13, RZ ;  /* 0x0000000d22027210 */ /* 0x000fe20007f1e0ff */
[----:B------:R-:W-:Y:S01]  /*20260*/  IMAD.MOV.U32 R32, RZ, RZ, 0x181f ;  /* 0x0000181fff207424 */ /* 0x000fe200078e00ff */
        /* <DEDUP_REMOVED lines=13> */
[----:B-1----:R-:W-:-:S05]  /*20340*/  IADD3 R2, P3, R34, R17, RZ ;  /* 0x0000001122027210 */ /* 0x002fca0007f7e0ff */
[----:B------:R-:W-:-:S05]  /*20350*/  IMAD.X R3, R4, 0x1, R18, P3 ;  /* 0x0000000104037824 */ /* 0x000fca00018e0612 */
[----:B------:R1:W-:Y:S02]  /*20360*/  LDGSTS.E.BYPASS.LTC128B.128 [R144+0x10100], [R2.64], !P0 ;  /* 0x1010000002907fae */ /* 0x0003e4000c101d48 */
[----:B-1----:R-:W-:Y:S01]  /*20370*/  IMAD.MOV.U32 R2, RZ, RZ, 0x1 ;  /* 0x00000001ff027424 */ /* 0x002fe200078e00ff */
[----:B------:R-:W-:Y:S02]  /*20380*/  MOV R3, 0x203a0 ;  /* 0x000203a000037802 */ /* 0x000fe40000000f00 */
[----:B------:R-:W-:Y:S05]  /*20390*/  CALL.REL.NOINC `($__internal_49_$__cuda_sm70_shflsync_idx_p) ;  /* 0x00001c6000007944 */ /* 0x000fea0003c00000 */
        /* <DEDUP_REMOVED lines=8> */
.L_x_2967:
[----:B------:R-:W-:Y:S01]  /*20420*/  MOV R2, RZ ;  /* 0x000000ff00027202 */ /* 0x000fe20000000f00 */
[----:B------:R-:W-:Y:S01]  /*20430*/  IMAD.MOV.U32 R33, RZ, RZ, R8 ;  /* 0x000000ffff217224 */ /* 0x000fe200078e0008 */
[----:B------:R-:W-:Y:S01]  /*20440*/  MOV R3, 0x20470 ;  /* 0x0002047000037802 */ /* 0x000fe20000000f00 */
[----:B------:R-:W-:Y:S02]  /*20450*/  IMAD.MOV.U32 R32, RZ, RZ, 0x181f ;  /* 0x0000181fff207424 */ /* 0x000fe400078e00ff */
[----:B-1234-:R-:W-:Y:S05]  /*20460*/  CALL.REL.NOINC `($__internal_49_$__cuda_sm70_shflsync_idx_p) ;  /* 0x00001b9000007944 */ /* 0x01efea0003c00000 */
[----:B------:R-:W-:Y:S01]  /*20470*/  MOV R5, R34 ;  /* 0x0000002200057202 */ /* 0x000fe20000000f00 */
[----:B------:R-:W-:-:S05]  /*20480*/  BRA `(.L_x_3070) ;  /* 0xffff358000007947 */ /* 0x000fca000383ffff */
.L_x_2968:
[----:B------:R-:W-:Y:S01]  /*20490*/  MOV R2, RZ ;  /* 0x000000ff00027202 */ /* 0x000fe20000000f00 */
[----:B------:R-:W-:Y:S01]  /*204a0*/  IMAD.MOV.U32 R33, RZ, RZ, R17 ;  /* 0x000000ffff217224 */ /* 0x000fe200078e0011 */
[----:B------:R-:W-:Y:S01]  /*204b0*/  MOV R3, 0x204e0 ;  /* 0x000204e000037802 */ /* 0x000fe20000000f00 */
[----:B------:R-:W-:Y:S02]  /*204c0*/  IMAD.MOV.U32 R32, RZ, RZ, 0x181f ;  /* 0x0000181fff207424 */ /* 0x000fe400078e00ff */
[----:B-1234-:R-:W-:Y:S05]  /*204d0*/  CALL.REL.NOINC `($__internal_49_$__cuda_sm70_shflsync_idx_p) ;  /* 0x00001b2000007944 */ /* 0x01efea0003c00000 */
[----:B------:R-:W-:Y:S01]  /*204e0*/  ISETP.GE.AND P2, PT, R216, c[0x0][0x1d4], PT ;  /* 0x00007500d8007a0c */ /* 0x000fe20003f46270 */
[----:B------:R-:W-:Y:S01]  /*204f0*/  IMAD R4, R213, 0x6000, R10 ;  /* 0x00006000d5047824 */ /* 0x000fe200078e020a */
[C---:B------:R-:W-:Y:S01]  /*20500*/  IADD3 R2, P0, R34.reuse, R18, RZ ;  /* 0x0000001222027210 */ /* 0x040fe20007f1e0ff */
[----:B------:R-:W-:Y:S01]  /*20510*/  IMAD.MOV.U32 R33, RZ, RZ, R8 ;  /* 0x000000ffff217224 */ /* 0x000fe200078e0008 */
[----:B------:R-:W-:Y:S01]  /*20520*/  ISETP.GE.AND P1, PT, R215, c[0x0][0x1d4], PT ;  /* 0x00007500d7007a0c */ /* 0x000fe20003f26270 */
[----:B------:R-:W-:Y:S01]  /*20530*/  IMAD.MOV.U32 R32, RZ, RZ, 0x181f ;  /* 0x0000181fff207424 */ /* 0x000fe200078e00ff */
        /* <DEDUP_REMOVED lines=11> */
[----:B-1----:R-:W-:Y:S02]  /*205f0*/  IADD3 R2, P3, R34, R26, RZ ;  /* 0x0000001a22027210 */ /* 0x002fe40007f7e0ff */
[----:B--2---:R-:W-:Y:S03]  /*20600*/  SEL R6, RZ, 0x10, P2 ;  /* 0x00000010ff067807 */ /* 0x004fe60001000000 */
[----:B------:R-:W-:Y:S05]  /*20610*/  IMAD.X R3, R5, 0x1, R27, P3 ;  /* 0x0000000105037824 */ /* 0x000fea00018e061b */
[----:B------:R1:W-:Y:S02]  /*20620*/  LDGSTS.E.BYPASS.LTC128B.128 [R4+0x4000], [R2.64], !P0 ;  /* 0x0400000002047fae */ /* 0x0003e4000c101d48 */
[----:B-1----:R-:W-:Y:S01]  /*20630*/  MOV R3, 0x20660 ;  /* 0x0002066000037802 */ /* 0x002fe20000000f00 */
[----:B------:R-:W-:Y:S02]  /*20640*/  IMAD.MOV.U32 R2, RZ, RZ, 0x1 ;  /* 0x00000001ff027424 */ /* 0x000fe400078e00ff */
[----:B------:R-:W-:Y:S05]  /*20650*/  CALL.REL.NOINC `($__internal_49_$__cuda_sm70_shflsync_idx_p) ;  /* 0x000019a000007944 */ /* 0x000fea0003c00000 */
[----:B------:R-:W-:Y:S01]  /*20660*/  MOV R2, 0x1 ;  /* 0x0000000100027802 */ /* 0x000fe20000000f00 */
[----:B------:R-:W-:Y:S01]  /*20670*/  IMAD.MOV.U32 R5, RZ, RZ, R34 ;  /* 0x000000ffff057224 */ /* 0x000fe200078e0022 */
[----:B------:R-:W-:Y:S01]  /*20680*/  MOV R32, 0x181f ;  /* 0x0000181f00207802 */ /* 0x000fe20000000f00 */
[----:B------:R-:W-:Y:S01]  /*20690*/  IMAD.MOV.U32 R33, RZ, RZ, R17 ;  /* 0x000000ffff217224 */ /* 0x000fe200078e0011 */
[----:B------:R-:W-:Y:S02]  /*206a0*/  MOV R3, 0x206c0 ;  /* 0x000206c000037802 */ /* 0x000fe40000000f00 */
[----:B------:R-:W-:Y:S05]  /*206b0*/  CALL.REL.NOINC `($__internal_49_$__cuda_sm70_shflsync_idx_p) ;  /* 0x0000194000007944 */ /* 0x000fea0003c00000 */
[----:B------:R-:W-:Y:S01]  /*206c0*/  MOV R2, R34 ;  /* 0x0000002200027202 */ /* 0x000fe20000000f00 */
[----:B------:R-:W-:-:S05]  /*206d0*/  BRA `(.L_x_3071) ;  /* 0xffff349000007947 */ /* 0x000fca000383ffff */
.L_x_2971:
[----:B------:R-:W-:Y:S01]  /*206e0*/  MOV R2, RZ ;  /* 0x000000ff00027202 */ /* 0x000fe20000000f00 */
[----:B------:R-:W-:Y:S01]  /*206f0*/  IMAD.MOV.U32 R33, RZ, RZ, R5 ;  /* 0x000000ffff217224 */ /* 0x000fe200078e0005 */
[----:B------:R-:W-:Y:S01]  /*20700*/  MOV R3, 0x20730 ;  /* 0x0002073000037802 */ /* 0x000fe20000000f00 */
[----:B------:R-:W-:Y:S02]  /*20710*/  IMAD.MOV.U32 R32, RZ, RZ, 0x181f ;  /* 0x0000181fff207424 */ /* 0x000fe400078e00ff */
[----:B------:R-:W-:Y:S05]  /*20720*/  CALL.REL.NOINC `($__internal_49_$__cuda_sm70_shflsync_idx_p) ;  /* 0x000018d000007944 */ /* 0x000fea0003c00000 */
[----:B------:R-:W-:Y:S01]  /*20730*/  MOV R4, R34 ;  /* 0x0000002200047202 */ /* 0x000fe20000000f00 */
[----:B------:R-:W-:-:S05]  /*20740*/  BRA `(.L_x_3072) ;  /* 0xffff604000007947 */ /* 0x000fca000383ffff */
.L_x_2972:
[----:B------:R-:W-:Y:S01]  /*20750*/  MOV R2, RZ ;  /* 0x000000ff00027202 */ /* 0x000fe20000000f00 */
[----:B------:R-:W-:Y:S01]  /*20760*/  IMAD.MOV.U32 R33, RZ, RZ, R14 ;  /* 0x000000ffff217224 */ /* 0x000fe200078e000e */
[----:B------:R-:W-:Y:S01]  /*20770*/  MOV R3, 0x207a0 ;  /* 0x000207a000037802 */ /* 0x000fe20000000f00 */
[----:B------:R-:W-:Y:S02]  /*20780*/  IMAD.MOV.U32 R32, RZ, RZ, 0x181f ;  /* 0x0000181fff207424 */ /* 0x000fe400078e00ff */
[----:B-12---:R-:W-:Y:S05]  /*20790*/  CALL.REL.NOINC `($__internal_49_$__cuda_sm70_shflsync_idx_p) ;  /* 0x0000186000007944 */ /* 0x006fea0003c00000 */
[----:B------:R-:W-:Y:S01]  /*207a0*/  ISETP.GE.AND P2, PT, R216, c[0x0][0x1d4], PT ;  /* 0x00007500d8007a0c */ /* 0x000fe20003f46270 */
[----:B------:R-:W-:Y:S01]  /*207b0*/  IMAD R0, R213, 0x6000, R11 ;  /* 0x00006000d5007824 */ /* 0x000fe200078e020b */
[C---:B------:R-:W-:Y:S01]  /*207c0*/  IADD3 R2, P0, R34.reuse, R15, RZ ;  /* 0x0000000f22027210 */ /* 0x040fe20007f1e0ff */
[----:B------:R-:W-:Y:S01]  /*207d0*/  IMAD.MOV.U32 R33, RZ, RZ, R5 ;  /* 0x000000ffff217224 */ /* 0x000fe200078e0005 */
[----:B------:R-:W-:Y:S01]  /*207e0*/  ISETP.GE.AND P1, PT, R215, c[0x0][0x1d4], PT ;  /* 0x00007500d7007a0c */ /* 0x000fe20003f26270 */
[----:B------:R-:W-:Y:S01]  /*207f0*/  IMAD.MOV.U32 R32, RZ, RZ, 0x181f ;  /* 0x0000181fff207424 */ /* 0x000fe200078e00ff */
        /* <DEDUP_REMOVED lines=9> */
[----:B------:R1:W-:Y:S01]  /*20890*/  LDGSTS.E.BYPASS.LTC128B.128 [R0], [R2.64], !P2 ;  /* 0x0000000002007fae */ /* 0x0003e2000d101d48 */
[----:B------:R-:W-:Y:S03]  /*208a0*/  SEL R12, RZ, 0x10, P0 ;  /* 0x00000010ff0c7807 */ /* 0x000fe60000000000 */
[----:B------:R2:W-:Y:S01]  /*208b0*/  LDGSTS.E.BYPASS.LTC128B.128 [R0+0x2000], [R6.64], !P1 ;  /* 0x0200000006007fae */ /* 0x0005e2000c901d48 */
[----:B-1----:R-:W-:Y:S05]  /*208c0*/  IADD3 R2, P3, R34, R19, RZ ;  /* 0x0000001322027210 */ /* 0x002fea0007f7e0ff */
[----:B------:R-:W-:Y:S05]  /*208d0*/  IMAD.X R3, R4, 0x1, R20, P3 ;  /* 0x0000000104037824 */ /* 0x000fea00018e0614 */
[----:B------:R1:W-:Y:S02]  /*208e0*/  LDGSTS.E.BYPASS.LTC128B.128 [R0+0x4000], [R2.64], !P0 ;  /* 0x0400000002007fae */ /* 0x0003e4000c101d48 */
[----:B-1----:R-:W-:Y:S01]  /*208f0*/  MOV R3, 0x20920 ;  /* 0x0002092000037802 */ /* 0x002fe20000000f00 */
[----:B------:R-:W-:Y:S02]  /*20900*/  IMAD.MOV.U32 R2, RZ, RZ, 0x1 ;  /* 0x00000001ff027424 */ /* 0x000fe400078e00ff */
[----:B--2---:R-:W-:Y:S05]  /*20910*/  CALL.REL.NOINC `($__internal_49_$__cuda_sm70_shflsync_idx_p) ;  /* 0x000016e000007944 */ /* 0x004fea0003c00000 */
        /* <DEDUP_REMOVED lines=8> */
.L_x_2977:
[----:B------:R-:W-:Y:S01]  /*209a0*/  MOV R2, RZ ;  /* 0x000000ff00027202 */ /* 0x000fe20000000f00 */
[----:B------:R-:W-:Y:S01]  /*209b0*/  IMAD.MOV.U32 R33, RZ, RZ, R9 ;  /* 0x000000ffff217224 */ /* 0x000fe200078e0009 */
[----:B------:R-:W-:Y:S01]  /*209c0*/  MOV R3, 0x209f0 ;  /* 0x000209f000037802 */ /* 0x000fe20000000f00 */
[----:B------:R-:W-:Y:S02]  /*209d0*/  IMAD.MOV.U32 R32, RZ, RZ, 0x181f ;  /* 0x0000181fff207424 */ /* 0x000fe400078e00ff */
[----:B-1234-:R-:W-:Y:S05]  /*209e0*/  CALL.REL.NOINC `($__internal_49_$__cuda_sm70_shflsync_idx_p) ;  /* 0x0000161000007944 */ /* 0x01efea0003c00000 */
[----:B------:R-:W-:Y:S01]  /*209f0*/  MOV R5, R34 ;  /* 0x0000002200057202 */ /* 0x000fe20000000f00 */
[----:B------:R-:W-:-:S05]  /*20a00*/  BRA `(.L_x_3074) ;  /* 0xffff63b000007947 */ /* 0x000fca000383ffff */
.L_x_2978:
        /* <DEDUP_REMOVED lines=37> */
.L_x_2979:
[----:B------:R-:W-:Y:S01]  /*20c60*/  MOV R152, 0x2 ;  /* 0x0000000200987802 */ /* 0x000fe20000000f00 */
[----:B------:R-:W-:Y:S01]  /*20c70*/  IMAD.MOV.U32 R2, RZ, RZ, R8 ;  /* 0x000000ffff027224 */ /* 0x000fe200078e0008 */
[----:B------:R-:W-:Y:S02]  /*20c80*/  MOV R3, 0x20ca0 ;  /* 0x00020ca000037802 */ /* 0x000fe40000000f00 */
[----:B------:R-:W-:Y:S05]  /*20c90*/  CALL.REL.NOINC `($__internal_48_$__cuda_sm70_shflsync_bfly_p) ;  /* 0x0000131000007944 */ /* 0x000fea0003c00000 */
[----:B------:R-:W-:Y:S01]  /*20ca0*/  MOV R2, R152 ;  /* 0x0000009800027202 */ /* 0x000fe20000000f00 */
[----:B------:R-:W-:-:S05]  /*20cb0*/  BRA `(.L_x_3076) ;  /* 0xffff6f9000007947 */ /* 0x000fca000383ffff */
.L_x_2982:
[----:B------:R-:W-:Y:S01]  /*20cc0*/  MOV R2, RZ ;  /* 0x000000ff00027202 */ /* 0x000fe20000000f00 */
[----:B------:R-:W-:Y:S01]  /*20cd0*/  IMAD.MOV.U32 R33, RZ, RZ, R5 ;  /* 0x000000ffff217224 */ /* 0x000fe200078e0005 */
[----:B------:R-:W-:Y:S01]  /*20ce0*/  MOV R3, 0x20d10 ;  /* 0x00020d1000037802 */ /* 0x000fe20000000f00 */
[----:B------:R-:W-:Y:S02]  /*20cf0*/  IMAD.MOV.U32 R32, RZ, RZ, 0x181f ;  /* 0x0000181fff207424 */ /* 0x000fe400078e00ff */
[----:B------:R-:W-:Y:S05]  /*20d00*/  CALL.REL.NOINC `($__internal_49_$__cuda_sm70_shflsync_idx_p) ;  /* 0x000012f000007944 */ /* 0x000fea0003c00000 */
[----:B------:R-:W-:Y:S01]  /*20d10*/  MOV R4, R34 ;  /* 0x0000002200047202 */ /* 0x000fe20000000f00 */
[----:B------:R-:W-:-:S05]  /*20d20*/  BRA `(.L_x_3077) ;  /* 0xffff88f000007947 */ /* 0x000fca000383ffff */
.L_x_2983:
        /* <DEDUP_REMOVED lines=37> */
.L_x_2985:
[----:B------:R-:W-:Y:S01]  /*20f80*/  IMAD.MOV.U32 R2, RZ, RZ, R220 ;  /* 0x000000ffff027224 */ /* 0x000fe200078e00dc */
[----:B------:R-:W-:-:S02]  /*20f90*/  MOV R152, 0x2 ;  /* 0x0000000200987802 */ /* 0x000fc40000000f00 */
[----:B------:R-:W-:Y:S02]  /*20fa0*/  MOV R3, 0x20fc0 ;  /* 0x00020fc000037802 */ /* 0x000fe40000000f00 */
[----:B------:R-:W-:Y:S05]  /*20fb0*/  CALL.REL.NOINC `($__internal_48_$__cuda_sm70_shflsync_bfly_p) ;  /* 0x00000ff000007944 */ /* 0x000fea0003c00000 */
[----:B------:R-:W-:Y:S01]  /*20fc0*/  MOV R0, R152 ;  /* 0x0000009800007202 */ /* 0x000fe20000000f00 */
[----:B------:R-:W-:Y:S05]  /*20fd0*/  BRA `(.L_x_3079) ;  /* 0xffff89c000007947 */ /* 0x000fea000383ffff */
.L_x_2986:
[----:B------:R-:W-:Y:S01]  /*20fe0*/  IMAD.MOV.U32 R2, RZ, RZ, R0 ;  /* 0x000000ffff027224 */ /* 0x000fe200078e0000 */
[----:B------:R-:W-:Y:S02]  /*20ff0*/  MOV R152, 0x1 ;  /* 0x0000000100987802 */ /* 0x000fe40000000f00 */
[----:B------:R-:W-:Y:S02]  /*21000*/  MOV R3, 0x21020 ;  /* 0x0002102000037802 */ /* 0x000fe40000000f00 */
[----:B-1----:R-:W-:Y:S05]  /*21010*/  CALL.REL.NOINC `($__internal_48_$__cuda_sm70_shflsync_bfly_p) ;  /* 0x00000f9000007944 */ /* 0x002fea0003c00000 */
[----:B------:R-:W-:Y:S01]  /*21020*/  FADD.FTZ R0, R0, R152 ;  /* 0x0000009800007221 */ /* 0x000fe20000010000 */
[----:B------:R-:W-:Y:S02]  /*21030*/  MOV R2, R219 ;  /* 0x000000db00027202 */ /* 0x000fe40000000f00 */
[----:B------:R-:W-:Y:S02]  /*21040*/  MOV R152, 0x2 ;  /* 0x0000000200987802 */ /* 0x000fe40000000f00 */
[----:B------:R-:W-:Y:S02]  /*21050*/  MOV R3, 0x21070 ;  /* 0x0002107000037802 */ /* 0x000fe40000000f00 */
[----:B------:R-:W-:Y:S05]  /*21060*/  CALL.REL.NOINC `($__internal_48_$__cuda_sm70_shflsync_bfly_p) ;  /* 0x00000f4000007944 */ /* 0x000fea0003c00000 */
[----:B------:R-:W-:Y:S01]  /*21070*/  FADD.FTZ R4, R219, R152 ;  /* 0x00000098db047221 */ /* 0x000fe20000010000 */
[----:B------:R-:W-:-:S02]  /*21080*/  MOV R152, 0x1 ;  /* 0x0000000100987802 */ /* 0x000fc40000000f00 */
[----:B------:R-:W-:Y:S02]  /*21090*/  MOV R3, 0x210c0 ;  /* 0x000210c000037802 */ /* 0x000fe40000000f00 */
[----:B------:R-:W-:Y:S02]  /*210a0*/  MOV R2, R4 ;  /* 0x0000000400027202 */ /* 0x000fe40000000f00 */
[----:B------:R-:W-:Y:S05]  /*210b0*/  CALL.REL.NOINC `($__internal_48_$__cuda_sm70_shflsync_bfly_p) ;  /* 0x00000ef000007944 */ /* 0x000fea0003c00000 */
[----:B------:R-:W-:Y:S01]  /*210c0*/  MOV R3, R152 ;  /* 0x0000009800037202 */ /* 0x000fe20000000f00 */
[----:B------:R-:W-:Y:S05]  /*210d0*/  BRA `(.L_x_3080) ;  /* 0xffff893000007947 */ /* 0x000fea000383ffff */
.L_x_2993:
[----:B--234-:R-:W-:Y:S01]  /*210e0*/  IMAD.MOV.U32 R33, RZ, RZ, R13 ;  /* 0x000000ffff217224 */ /* 0x01cfe200078e000d */
[----:B------:R-:W-:Y:S01]  /*210f0*/  MOV R2, RZ ;  /* 0x000000ff00027202 */ /* 0x000fe20000000f00 */
[----:B------:R-:W-:Y:S01]  /*21100*/  IMAD.MOV.U32 R32, RZ, RZ, 0x181f ;  /* 0x0000181fff207424 */ /* 0x000fe200078e00ff */
[----:B------:R-:W-:Y:S02]  /*21110*/  MOV R3, 0x21130 ;  /* 0x0002113000037802 */ /* 0x000fe40000000f00 */
[----:B-1----:R-:W-:Y:S05]  /*21120*/  CALL.REL.NOINC `($__internal_49_$__cuda_sm70_shflsync_idx_p) ;  /* 0x00000ed000007944 */ /* 0x002fea0003c00000 */
[----:B------:R-:W-:Y:S01]  /*21130*/  MOV R5, R34 ;  /* 0x0000002200057202 */ /* 0x000fe20000000f00 */
[----:B------:R-:W-:Y:S05]  /*21140*/  BRA `(.L_x_3081) ;  /* 0xffffa25000007947 */ /* 0x000fea000383ffff */
.L_x_2994:
[----:B------:R-:W-:Y:S01]  /*21150*/  IMAD.MOV.U32 R33, RZ, RZ, R14 ;  /* 0x000000ffff217224 */ /* 0x000fe200078e000e */
[----:B------:R-:W-:Y:S01]  /*21160*/  MOV R2, RZ ;  /* 0x000000ff00027202 */ /* 0x000fe20000000f00 */
[----:B------:R-:W-:Y:S01]  /*21170*/  IMAD.MOV.U32 R32, RZ, RZ, 0x181f ;  /* 0x0000181fff207424 */ /* 0x000fe200078e00ff */
[----:B------:R-:W-:-:S02]  /*21180*/  MOV R3, 0x211a0 ;  /* 0x000211a000037802 */ /* 0x000fc40000000f00 */
[----:B-123--:R-:W-:Y:S05]  /*21190*/  CALL.REL.NOINC `($__internal_49_$__cuda_sm70_shflsync_idx_p) ;  /* 0x00000e6000007944 */ /* 0x00efea0003c00000 */
[----:B------:R-:W-:Y:S01]  /*211a0*/  MOV R0, R34 ;  /* 0x0000002200007202 */ /* 0x000fe20000000f00 */
[----:B------:R-:W-:Y:S05]  /*211b0*/  BRA `(.L_x_3082) ;  /* 0xffffa20000007947 */ /* 0x000fea000383ffff */
.L_x_2997:
[----:B------:R-:W-:Y:S01]  /*211c0*/  IMAD.MOV.U32 R33, RZ, RZ, R13 ;  /* 0x000000ffff217224 */ /* 0x000fe200078e000d */
[----:B--2---:R-:W-:Y:S01]  /*211d0*/  MOV R2, 0x1 ;  /* 0x0000000100027802 */ /* 0x004fe20000000f00 */
[----:B------:R-:W-:Y:S01]  /*211e0*/  IMAD.MOV.U32 R32, RZ, RZ, 0x181f ;  /* 0x0000181fff207424 */ /* 0x000fe200078e00ff */
[----:B------:R-:W-:-:S02]  /*211f0*/  MOV R3, 0x21210 ;  /* 0x0002121000037802 */ /* 0x000fc40000000f00 */
[----:B-1-34-:R-:W-:Y:S05]  /*21200*/  CALL.REL.NOINC `($__internal_49_$__cuda_sm70_shflsync_idx_p) ;  /* 0x00000df000007944 */ /* 0x01afea0003c00000 */
        /* <DEDUP_REMOVED lines=8> */
.L_x_3000:
[----:B------:R-:W-:Y:S01]  /*21290*/  IMAD.MOV.U32 R33, RZ, RZ, R13 ;  /* 0x000000ffff217224 */ /* 0x000fe200078e000d */
[----:B--2---:R-:W-:Y:S01]  /*212a0*/  MOV R2, 0x2 ;  /* 0x0000000200027802 */ /* 0x004fe20000000f00 */
[----:B------:R-:W-:Y:S01]  /*212b0*/  IMAD.MOV.U32 R32, RZ, RZ, 0x181f ;  /* 0x0000181fff207424 */ /* 0x000fe200078e00ff */
[----:B------:R-:W-:Y:S02]  /*212c0*/  MOV R3, 0x212e0 ;  /* 0x000212e000037802 */ /* 0x000fe40000000f00 */
[----:B-1-34-:R-:W-:Y:S05]  /*212d0*/  CALL.REL.NOINC `($__internal_49_$__cuda_sm70_shflsync_idx_p) ;  /* 0x00000d2000007944 */ /* 0x01afea0003c00000 */
[----:B------:R-:W-:Y:S01]  /*212e0*/  MOV R5, R34 ;  /* 0x0000002200057202 */ /* 0x000fe20000000f00 */
[----:B------:R-:W-:Y:S05]  /*212f0*/  BRA `(.L_x_3084) ;  /* 0xffffa32000007947 */ /* 0x000fea000383ffff */
.L_x_3001:
[----:B------:R-:W-:Y:S01]  /*21300*/  IMAD.MOV.U32 R33, RZ, RZ, R14 ;  /* 0x000000ffff217224 */ /* 0x000fe200078e000e */
[----:B--2---:R-:W-:Y:S01]  /*21310*/  MOV R2, 0x2 ;  /* 0x0000000200027802 */ /* 0x004fe20000000f00 */
[----:B------:R-:W-:Y:S01]  /*21320*/  IMAD.MOV.U32 R32, RZ, RZ, 0x181f ;  /* 0x0000181fff207424 */ /* 0x000fe200078e00ff */
[----:B------:R-:W-:Y:S02]  /*21330*/  MOV R3, 0x21350 ;  /* 0x0002135000037802 */ /* 0x000fe40000000f00 */
[----:B-1-34-:R-:W-:Y:S05]  /*21340*/  CALL.REL.NOINC `($__internal_49_$__cuda_sm70_shflsync_idx_p) ;  /* 0x00000cb000007944 */ /* 0x01afea0003c00000 */
[----:B------:R-:W-:Y:S01]  /*21350*/  MOV R0, R34 ;  /* 0x0000002200007202 */ /* 0x000fe20000000f00 */
[----:B------:R-:W-:Y:S05]  /*21360*/  BRA `(.L_x_3085) ;  /* 0xffffa2d000007947 */ /* 0x000fea000383ffff */
.L_x_3004:
[----:B------:R-:W-:Y:S01]  /*21370*/  IMAD.MOV.U32 R33, RZ, RZ, R13 ;  /* 0x000000ffff217224 */ /* 0x000fe200078e000d */
[----:B---3--:R-:W-:Y:S01]  /*21380*/  MOV R2, 0x3 ;  /* 0x0000000300027802 */ /* 0x008fe20000000f00 */
        /* <DEDUP_REMOVED lines=11> */
.L_x_3006:
[----:B------:R-:W-:Y:S01]  /*21440*/  IMAD.MOV.U32 R33, RZ, RZ, R5 ;  /* 0x000000ffff217224 */ /* 0x000fe200078e0005 */
[----:B------:R-:W-:Y:S01]  /*21450*/  MOV R2, RZ ;  /* 0x000000ff00027202 */ /* 0x000fe20000000f00 */
[----:B------:R-:W-:Y:S01]  /*21460*/  IMAD.MOV.U32 R32, RZ, RZ, 0x1c1f ;  /* 0x00001c1fff207424 */ /* 0x000fe200078e00ff */
[----:B------:R-:W-:Y:S02]  /*21470*/  MOV R3, 0x21490 ;  /* 0x0002149000037802 */ /* 0x000fe40000000f00 */
[----:B--2---:R-:W-:Y:S05]  /*21480*/  CALL.REL.NOINC `($__internal_49_$__cuda_sm70_shflsync_idx_p) ;  /* 0x00000b7000007944 */ /* 0x004fea0003c00000 */
[----:B------:R-:W-:Y:S01]  /*21490*/  MOV R4, R34 ;  /* 0x0000002200047202 */ /* 0x000fe20000000f00 */
[----:B------:R-:W-:Y:S05]  /*214a0*/  BRA `(.L_x_3087) ;  /* 0xffffa60000007947 */ /* 0x000fea000383ffff */
.L_x_3007:
[----:B------:R-:W-:Y:S01]  /*214b0*/  IMAD.MOV.U32 R33, RZ, RZ, R14 ;  /* 0x000000ffff217224 */ /* 0x000fe200078e000e */
[----:B------:R-:W-:Y:S01]  /*214c0*/  MOV R2, RZ ;  /* 0x000000ff00027202 */ /* 0x000fe20000000f00 */
[----:B------:R-:W-:Y:S01]  /*214d0*/  IMAD.MOV.U32 R32, RZ, RZ, 0x1c1f ;  /* 0x00001c1fff207424 */ /* 0x000fe200078e00ff */
[----:B------:R-:W-:Y:S02]  /*214e0*/  MOV R3, 0x21500 ;  /* 0x0002150000037802 */ /* 0x000fe40000000f00 */
[----:B-123--:R-:W-:Y:S05]  /*214f0*/  CALL.REL.NOINC `($__internal_49_$__cuda_sm70_shflsync_idx_p) ;  /* 0x00000b0000007944 */ /* 0x00efea0003c00000 */
[----:B------:R-:W-:Y:S01]  /*21500*/  MOV R0, R34 ;  /* 0x0000002200007202 */ /* 0x000fe20000000f00 */
[----:B------:R-:W-:Y:S05]  /*21510*/  BRA `(.L_x_3088) ;  /* 0xffffa5b000007947 */ /* 0x000fea000383ffff */
.L_x_3010:
        /* <DEDUP_REMOVED lines=13> */
.L_x_3014:
[----:B------:R-:W-:Y:S01]  /*215f0*/  IMAD.MOV.U32 R33, RZ, RZ, R5 ;  /* 0x000000ffff217224 */ /* 0x000fe200078e0005 */
[----:B------:R-:W-:Y:S01]  /*21600*/  MOV R2, RZ ;  /* 0x000000ff00027202 */ /* 0x000fe20000000f00 */
[----:B------:R-:W-:Y:S01]  /*21610*/  IMAD.MOV.U32 R32, RZ, RZ, 0x181f ;  /* 0x0000181fff207424 */ /* 0x000fe200078e00ff */
[----:B------:R-:W-:Y:S02]  /*21620*/  MOV R3, 0x21640 ;  /* 0x0002164000037802 */ /* 0x000fe40000000f00 */
[----:B------:R-:W-:Y:S05]  /*21630*/  CALL.REL.NOINC `($__internal_49_$__cuda_sm70_shflsync_idx_p) ;  /* 0x000009c000007944 */ /* 0x000fea0003c00000 */
[----:B------:R-:W-:Y:S01]  /*21640*/  MOV R4, R34 ;  /* 0x0000002200047202 */ /* 0x000fe20000000f00 */
[----:B------:R-:W-:Y:S05]  /*21650*/  BRA `(.L_x_3090) ;  /* 0xffffc20000007947 */ /* 0x000fea000383ffff */
.L_x_3015:
[----:B------:R-:W-:Y:S01]  /*21660*/  IMAD.MOV.U32 R33, RZ, RZ, R14 ;  /* 0x000000ffff217224 */ /* 0x000fe200078e000e */
[----:B------:R-:W-:Y:S01]  /*21670*/  MOV R2, RZ ;  /* 0x000000ff00027202 */ /* 0x000fe20000000f00 */
[----:B------:R-:W-:Y:S01]  /*21680*/  IMAD.MOV.U32 R32, RZ, RZ, 0x181f ;  /* 0x0000181fff207424 */ /* 0x000fe200078e00ff */
[----:B------:R-:W-:Y:S02]  /*21690*/  MOV R3, 0x216b0 ;  /* 0x000216b000037802 */ /* 0x000fe40000000f00 */
[----:B-12---:R-:W-:Y:S05]  /*216a0*/  CALL.REL.NOINC `($__internal_49_$__cuda_sm70_shflsync_idx_p) ;  /* 0x0000095000007944 */ /* 0x006fea0003c00000 */
[----:B------:R-:W-:Y:S01]  /*216b0*/  MOV R0, R34 ;  /* 0x0000002200007202 */ /* 0x000fe20000000f00 */
[----:B------:R-:W-:Y:S05]  /*216c0*/  BRA `(.L_x_3091) ;  /* 0xffffc1b000007947 */ /* 0x000fea000383ffff */
.L_x_3018:
        /* <DEDUP_REMOVED lines=13> */
.L_x_3021:
[----:B------:R-:W-:Y:S01]  /*217a0*/  IMAD.MOV.U32 R33, RZ, RZ, R5 ;  /* 0x000000ffff217224 */ /* 0x000fe200078e0005 */
[----:B-1----:R-:W-:Y:S01]  /*217b0*/  MOV R2, 0x2 ;  /* 0x0000000200027802 */ /* 0x002fe20000000f00 */
[----:B------:R-:W-:Y:S01]  /*217c0*/  IMAD.MOV.U32 R32, RZ, RZ, 0x181f ;  /* 0x0000181fff207424 */ /* 0x000fe200078e00ff */
[----:B------:R-:W-:Y:S02]  /*217d0*/  MOV R3, 0x217f0 ;  /* 0x000217f000037802 */ /* 0x000fe40000000f00 */
[----:B--234-:R-:W-:Y:S05]  /*217e0*/  CALL.REL.NOINC `($__internal_49_$__cuda_sm70_shflsync_idx_p) ;  /* 0x0000081000007944 */ /* 0x01cfea0003c00000 */
[----:B------:R-:W-:Y:S01]  /*217f0*/  MOV R4, R34 ;  /* 0x0000002200047202 */ /* 0x000fe20000000f00 */
[----:B------:R-:W-:Y:S05]  /*21800*/  BRA `(.L_x_3093) ;  /* 0xffffc2e000007947 */ /* 0x000fea000383ffff */
.L_x_3022:
[----:B------:R-:W-:Y:S01]  /*21810*/  IMAD.MOV.U32 R33, RZ, RZ, R14 ;  /* 0x000000ffff217224 */ /* 0x000fe200078e000e */
[----:B------:R-:W-:Y:S01]  /*21820*/  MOV R2, 0x2 ;  /* 0x0000000200027802 */ /* 0x000fe20000000f00 */
[----:B------:R-:W-:Y:S01]  /*21830*/  IMAD.MOV.U32 R32, RZ, RZ, 0x181f ;  /* 0x0000181fff207424 */ /* 0x000fe200078e00ff */
[----:B------:R-:W-:Y:S02]  /*21840*/  MOV R3, 0x21860 ;  /* 0x0002186000037802 */ /* 0x000fe40000000f00 */
[----:B-1234-:R-:W-:Y:S05]  /*21850*/  CALL.REL.NOINC `($__internal_49_$__cuda_sm70_shflsync_idx_p) ;  /* 0x000007a000007944 */ /* 0x01efea0003c00000 */
[----:B------:R-:W-:Y:S01]  /*21860*/  MOV R0, R34 ;  /* 0x0000002200007202 */ /* 0x000fe20000000f00 */
[----:B------:R-:W-:Y:S05]  /*21870*/  BRA `(.L_x_3094) ;  /* 0xffffc29000007947 */ /* 0x000fea000383ffff */
.L_x_3025:
[----:B------:R-:W-:Y:S01]  /*21880*/  IMAD.MOV.U32 R33, RZ, RZ, R5 ;  /* 0x000000ffff217224 */ /* 0x000fe200078e0005 */
[----:B-1----:R-:W-:Y:S01]  /*21890*/  MOV R2, 0x3 ;  /* 0x0000000300027802 */ /* 0x002fe20000000f00 */
[----:B------:R-:W-:Y:S01]  /*218a0*/  IMAD.MOV.U32 R32, RZ, RZ, 0x181f ;  /* 0x0000181fff207424 */ /* 0x000fe200078e00ff */
[----:B------:R-:W-:-:S02]  /*218b0*/  MOV R3, 0x218d0 ;  /* 0x000218d000037802 */ /* 0x000fc40000000f00 */
[----:B--234-:R-:W-:Y:S05]  /*218c0*/  CALL.REL.NOINC `($__internal_49_$__cuda_sm70_shflsync_idx_p) ;  /* 0x0000073000007944 */ /* 0x01cfea0003c00000 */
        /* <DEDUP_REMOVED lines=8> */
.L_x_3027:
[----:B------:R-:W-:Y:S01]  /*21950*/  IMAD.MOV.U32 R33, RZ, RZ, R35 ;  /* 0x000000ffff217224 */ /* 0x000fe200078e0023 */
[----:B------:R-:W-:Y:S01]  /*21960*/  MOV R2, RZ ;  /* 0x000000ff00027202 */ /* 0x000fe20000000f00 */
[----:B------:R-:W-:Y:S01]  /*21970*/  IMAD.MOV.U32 R32, RZ, RZ, 0x1f ;  /* 0x0000001fff207424 */ /* 0x000fe200078e00ff */
[----:B------:R-:W-:Y:S02]  /*21980*/  MOV R3, 0x219a0 ;  /* 0x000219a000037802 */ /* 0x000fe40000000f00 */
[----:B-1----:R-:W-:Y:S05]  /*21990*/  CALL.REL.NOINC `($__internal_49_$__cuda_sm70_shflsync_idx_p) ;  /* 0x0000066000007944 */ /* 0x002fea0003c00000 */
[----:B------:R-:W-:Y:S01]  /*219a0*/  MOV R9, R34 ;  /* 0x0000002200097202 */ /* 0x000fe20000000f00 */
[----:B------:R-:W-:Y:S05]  /*219b0*/  BRA `(.L_x_3096) ;  /* 0xffffc48000007947 */ /* 0x000fea000383ffff */
.L_x_3028:
[----:B------:R-:W-:Y:S01]  /*219c0*/  IMAD.MOV.U32 R33, RZ, RZ, R35 ;  /* 0x000000ffff217224 */ /* 0x000fe200078e0023 */
[----:B------:R-:W-:Y:S01]  /*219d0*/  MOV R2, 0x1 ;  /* 0x0000000100027802 */ /* 0x000fe20000000f00 */
[----:B------:R-:W-:Y:S01]  /*219e0*/  IMAD.MOV.U32 R32, RZ, RZ, 0x1f ;  /* 0x0000001fff207424 */ /* 0x000fe200078e00ff */
[----:B------:R-:W-:Y:S02]  /*219f0*/  MOV R3, 0x21a10 ;  /* 0x00021a1000037802 */ /* 0x000fe40000000f00 */
[----:B-123--:R-:W-:Y:S05]  /*21a00*/  CALL.REL.NOINC `($__internal_49_$__cuda_sm70_shflsync_idx_p) ;  /* 0x000005f000007944 */ /* 0x00efea0003c00000 */
[----:B------:R-:W-:Y:S01]  /*21a10*/  MOV R6, R34 ;  /* 0x0000002200067202 */ /* 0x000fe20000000f00 */
[----:B------:R-:W-:Y:S05]  /*21a20*/  BRA `(.L_x_3097) ;  /* 0xffffc43000007947 */ /* 0x000fea000383ffff */
.L_x_3029:
[----:B------:R-:W-:Y:S02]  /*21a30*/  MOV R3, 0x1 ;  /* 0x0000000100037802 */ /* 0x000fe40000000f00 */
[----:B------:R-:W-:-:S02]  /*21a40*/  MOV R2, 0x21a60 ;  /* 0x00021a6000027802 */ /* 0x000fc40000000f00 */
[----:B-1234-:R-:W-:Y:S05]  /*21a50*/  CALL.REL.NOINC `($__internal_50_$__cuda_sm70_shflsync_up_p) ;  /* 0x0000060000007944 */ /* 0x01efea0003c00000 */
[----:B------:R-:W-:Y:S05]  /*21a60*/  BRA `(.L_x_3098) ;  /* 0xffffc52000007947 */ /* 0x000fea000383ffff */
.L_x_3030:
[----:B------:R-:W-:Y:S02]  /*21a70*/  MOV R3, 0x2 ;  /* 0x0000000200037802 */ /* 0x000fe40000000f00 */
[----:B------:R-:W-:-:S02]  /*21a80*/  MOV R2, 0x21aa0 ;  /* 0x00021aa000027802 */ /* 0x000fc40000000f00 */
[----:B---34-:R-:W-:Y:S05]  /*21a90*/  CALL.REL.NOINC `($__internal_50_$__cuda_sm70_shflsync_up_p) ;  /* 0x000005c000007944 */ /* 0x018fea0003c00000 */
        /* <DEDUP_REMOVED lines=24> */
.L_x_3034:
[----:B------:R-:W-:Y:S02]  /*21c20*/  MOV R3, 0x1 ;  /* 0x0000000100037802 */ /* 0x000fe40000000f00 */
[----:B------:R-:W-:Y:S02]  /*21c30*/  MOV R2, 0x21c50 ;  /* 0x00021c5000027802 */ /* 0x000fe40000000f00 */
[----:B------:R-:W-:Y:S05]  /*21c40*/  CALL.REL.NOINC `($__internal_50_$__cuda_sm70_shflsync_up_p) ;  /* 0x0000041000007944 */ /* 0x000fea0003c00000 */
[----:B------:R-:W-:Y:S01]  /*21c50*/  MOV R2, R4 ;  /* 0x0000000400027202 */ /* 0x000fe20000000f00 */
[----:B------:R-:W-:Y:S05]  /*21c60*/  BRA `(.L_x_3100) ;  /* 0xffffc59000007947 */ /* 0x000fea000383ffff */
.L_x_3035:
        /* <DEDUP_REMOVED lines=27> */
.L_x_3037:
[----:B------:R-:W-:Y:S02]  /*21e20*/  SEL R0, RZ, 0x1, P0 ;  /* 0x00000001ff007807 */ /* 0x000fe40000000000 */
[----:B------:R-:W-:Y:S02]  /*21e30*/  MOV R2, 0x21e50 ;  /* 0x00021e5000027802 */ /* 0x000fe40000000f00 */
[----:B-1----:R-:W-:Y:S05]  /*21e40*/  CALL.REL.NOINC `($__internal_51_$__cuda_sm70_votesync_ballot) ;  /* 0x0000027000007944 */ /* 0x002fea0003c00000 */
[----:B------:R-:W-:Y:S01]  /*21e50*/  MOV R6, R0 ;  /* 0x0000000000067202 */ /* 0x000fe20000000f00 */
[----:B------:R-:W-:Y:S05]  /*21e60*/  BRA `(.L_x_3102) ;  /* 0xffffc52000007947 */ /* 0x000fea000383ffff */
.L_x_3038:
[----:B------:R-:W-:Y:S01]  /*21e70*/  IMAD.MOV.U32 R33, RZ, RZ, R7 ;  /* 0x000000ffff217224 */ /* 0x000fe200078e0007 */
[----:B--2---:R-:W-:Y:S01]  /*21e80*/  MOV R2, R0 ;  /* 0x0000000000027202 */ /* 0x004fe20000000f00 */
[----:B------:R-:W-:Y:S01]  /*21e90*/  IMAD.MOV.U32 R32, RZ, RZ, 0x1f ;  /* 0x0000001fff207424 */ /* 0x000fe200078e00ff */
[----:B------:R-:W-:Y:S02]  /*21ea0*/  MOV R3, 0x21ec0 ;  /* 0x00021ec000037802 */ /* 0x000fe40000000f00 */
[----:B-1----:R-:W-:Y:S05]  /*21eb0*/  CALL.REL.NOINC `($__internal_49_$__cuda_sm70_shflsync_idx_p) ;  /* 0x0000014000007944 */ /* 0x002fea0003c00000 */
[----:B------:R-:W-:Y:S01]  /*21ec0*/  IMAD.MOV.U32 R12, RZ, RZ, R34 ;  /* 0x000000ffff0c7224 */ /* 0x000fe200078e0022 */
[----:B------:R-:W-:Y:S01]  /*21ed0*/  MOV R2, R0 ;  /* 0x0000000000027202 */ /* 0x000fe20000000f00 */
[----:B------:R-:W-:Y:S01]  /*21ee0*/  IMAD.MOV.U32 R33, RZ, RZ, R8 ;  /* 0x000000ffff217224 */ /* 0x000fe200078e0008 */
[----:B------:R-:W-:-:S02]  /*21ef0*/  MOV R32, 0x1f ;  /* 0x0000001f00207802 */ /* 0x000fc40000000f00 */
[----:B------:R-:W-:Y:S02]  /*21f00*/  MOV R3, 0x21f20 ;  /* 0x00021f2000037802 */ /* 0x000fe40000000f00 */
[----:B------:R-:W-:Y:S05]  /*21f10*/  CALL.REL.NOINC `($__internal_49_$__cuda_sm70_shflsync_idx_p) ;  /* 0x000000e000007944 */ /* 0x000fea0003c00000 */
[----:B------:R-:W-:Y:S01]  /*21f20*/  MOV R5, R34 ;  /* 0x0000002200057202 */ /* 0x000fe20000000f00 */
[----:B------:R-:W-:Y:S05]  /*21f30*/  BRA `(.L_x_3103) ;  /* 0xffffc4c000007947 */ /* 0x000fea000383ffff */
.L_x_3041:
[----:B------:R-:W-:Y:S01]  /*21f40*/  IMAD.MOV.U32 R33, RZ, RZ, R4 ;  /* 0x000000ffff217224 */ /* 0x000fe200078e0004 */
[----:B--2---:R-:W-:Y:S01]  /*21f50*/  MOV R2, R0 ;  /* 0x0000000000027202 */ /* 0x004fe20000000f00 */
[----:B------:R-:W-:Y:S01]  /*21f60*/  IMAD.MOV.U32 R32, RZ, RZ, 0x1f ;  /* 0x0000001fff207424 */ /* 0x000fe200078e00ff */
[----:B------:R-:W-:Y:S02]  /*21f70*/  MOV R3, 0x21f90 ;  /* 0x00021f9000037802 */ /* 0x000fe40000000f00 */
[----:B-1--4-:R-:W-:Y:S05]  /*21f80*/  CALL.REL.NOINC `($__internal_49_$__cuda_sm70_shflsync_idx_p) ;  /* 0x0000007000007944 */ /* 0x012fea0003c00000 */
[----:B------:R-:W-:Y:S01]  /*21f90*/  MOV R14, R34 ;  /* 0x00000022000e7202 */ /* 0x000fe20000000f00 */
[----:B------:R-:W-:Y:S05]  /*21fa0*/  BRA `(.L_x_3040) ;  /* 0xffffc4b000007947 */ /* 0x000fea000383ffff */
        .weak           $__internal_48_$__cuda_sm70_shflsync_bfly_p
        .type           $__internal_48_$__cuda_sm70_shflsync_bfly_p,@function
        .size           $__internal_48_$__cuda_sm70_shflsync_bfly_p,($__internal_49_$__cuda_sm70_shflsync_idx_p - $__internal_48_$__cuda_sm70_shflsync_bfly_p)
$__internal_48_$__cuda_sm70_shflsync_bfly_p:
[----:B------:R-:W-:Y:S04]  /*21fb0*/  WARPSYNC R196 ;  /* 0x000000c400007348 */ /* 0x000fe80003800000 */
[----:B------:R1:W2:Y:S02]  /*21fc0*/  SHFL.BFLY PT, R152, R2, R152, R197 ;  /* 0x0c00009802987389 */ /* 0x0002a400000e00c5 */
[----:B-1----:R-:W-:-:S02]  /*21fd0*/  MOV R2, R3 ;  /* 0x0000000300027202 */ /* 0x002fc40000000f00 */
[----:B------:R-:W-:-:S04]  /*21fe0*/  MOV R3, 0x0 ;  /* 0x0000000000037802 */ /* 0x000fc80000000f00 */
[----:B--2---:R-:W-:Y:S05]  /*21ff0*/  RET.REL.NODEC R2 `(_ZN7cutlass13device_kernelIN5flash19enable_sm80_to_sm89INS1_16FlashAttnFwdSm80INS1_25CollectiveMainloopFwdSm80ILi8ELi2ELb0EN4cute5tupleIJNS5_1CILi128EEENS7_ILi64EEENS7_ILi192EEEEEELi192ENS_10bfloat16_tEfNS_4arch4Sm80ELb1ELb0ELb0ELb1ELb1ELb1ELb1ELb1EEENS1_21CollectiveEpilogueFwdINS6_IJS8_SA_S9_EEENS6_IJNS7_ILi1EEESI_SI_EEESC_SE_Li256ELb1ELb1ELb1ELb0EEENS1_36VarlenDynamicPersistentTileSchedulerILi128ELi64ELi256ELi256ELb1ELb1ELb0ELb1ELb1ELb1EEEEEEEEEvNT_6ParamsE) ;  /* 0xfffde00002007950 */ /* 0x004fea0003c3ffff */
        .weak           $__internal_49_$__cuda_sm70_shflsync_idx_p
        .type           $__internal_49_$__cuda_sm70_shflsync_idx_p,@function
        .size           $__internal_49_$__cuda_sm70_shflsync_idx_p,($__internal_50_$__cuda_sm70_shflsync_up_p - $__internal_49_$__cuda_sm70_shflsync_idx_p)
$__internal_49_$__cuda_sm70_shflsync_idx_p:
[----:B------:R-:W-:-:S04]  /*22000*/  MOV R34, 0xffffffff ;  /* 0xffffffff00227802 */ /* 0x000fc80000000f00 */
[----:B------:R-:W-:Y:S04]  /*22010*/  WARPSYNC R34 ;  /* 0x0000002200007348 */ /* 0x000fe80003800000 */
[----:B------:R1:W2:Y:S02]  /*22020*/  SHFL.IDX PT, R34, R33, R2, R32 ;  /* 0x0000000221227389 */ /* 0x0002a400000e0020 */
[----:B-1----:R-:W-:Y:S02]  /*22030*/  MOV R2, R3 ;  /* 0x0000000300027202 */ /* 0x002fe40000000f00 */
[----:B------:R-:W-:-:S04]  /*22040*/  MOV R3, 0x0 ;  /* 0x0000000000037802 */ /* 0x000fc80000000f00 */
[----:B--2---:R-:W-:Y:S05]  /*22050*/  RET.REL.NODEC R2 `(_ZN7cutlass13device_kernelIN5flash19enable_sm80_to_sm89INS1_16FlashAttnFwdSm80INS1_25CollectiveMainloopFwdSm80ILi8ELi2ELb0EN4cute5tupleIJNS5_1CILi128EEENS7_ILi64EEENS7_ILi192EEEEEELi192ENS_10bfloat16_tEfNS_4arch4Sm80ELb1ELb0ELb0ELb1ELb1ELb1ELb1ELb1EEENS1_21CollectiveEpilogueFwdINS6_IJS8_SA_S9_EEENS6_IJNS7_ILi1EEESI_SI_EEESC_SE_Li256ELb1ELb1ELb1ELb0EEENS1_36VarlenDynamicPersistentTileSchedulerILi128ELi64ELi256ELi256ELb1ELb1ELb0ELb1ELb1ELb1EEEEEEEEEvNT_6ParamsE) ;  /* 0xfffddfa002007950 */ /* 0x004fea0003c3ffff */
        .weak           $__internal_50_$__cuda_sm70_shflsync_up_p
        .type           $__internal_50_$__cuda_sm70_shflsync_up_p,@function
        .size           $__internal_50_$__cuda_sm70_shflsync_up_p,($__internal_51_$__cuda_sm70_votesync_ballot - $__internal_50_$__cuda_sm70_shflsync_up_p)
$__internal_50_$__cuda_sm70_shflsync_up_p:
[----:B------:R-:W-:Y:S02]  /*22060*/  MOV R4, RZ ;  /* 0x000000ff00047202 */ /* 0x000fe40000000f00 */
[----:B------:R-:W-:-:S04]  /*22070*/  MOV R12, 0xffffffff ;  /* 0xffffffff000c7802 */ /* 0x000fc80000000f00 */
[----:B------:R-:W-:Y:S04]  /*22080*/  WARPSYNC R12 ;  /* 0x0000000c00007348 */ /* 0x000fe80003800000 */
[----:B------:R1:W2:Y:S02]  /*22090*/  SHFL.UP PT, R4, R0, R3, R4 ;  /* 0x0400000300047389 */ /* 0x0002a400000e0004 */
[----:B-1----:R-:W-:-:S04]  /*220a0*/  MOV R3, 0x0 ;  /* 0x0000000000037802 */ /* 0x002fc80000000f00 */
[----:B--2---:R-:W-:Y:S05]  /*220b0*/  RET.REL.NODEC R2 `(_ZN7cutlass13device_kernelIN5flash19enable_sm80_to_sm89INS1_16FlashAttnFwdSm80INS1_25CollectiveMainloopFwdSm80ILi8ELi2ELb0EN4cute5tupleIJNS5_1CILi128EEENS7_ILi64EEENS7_ILi192EEEEEELi192ENS_10bfloat16_tEfNS_4arch4Sm80ELb1ELb0ELb0ELb1ELb1ELb1ELb1ELb1EEENS1_21CollectiveEpilogueFwdINS6_IJS8_SA_S9_EEENS6_IJNS7_ILi1EEESI_SI_EEESC_SE_Li256ELb1ELb1ELb1ELb0EEENS1_36VarlenDynamicPersistentTileSchedulerILi128ELi64ELi256ELi256ELb1ELb1ELb0ELb1ELb1ELb1EEEEEEEEEvNT_6ParamsE) ;  /* 0xfffddf4002007950 */ /* 0x004fea0003c3ffff */
        .weak           $__internal_51_$__cuda_sm70_votesync_ballot
        .type           $__internal_51_$__cuda_sm70_votesync_ballot,@function
        .size           $__internal_51_$__cuda_sm70_votesync_ballot,(.L_x_3172 - $__internal_51_$__cuda_sm70_votesync_ballot)
$__internal_51_$__cuda_sm70_votesync_ballot:
[----:B------:R-:W-:Y:S01]  /*220c0*/  ISETP.NE.U32.AND P0, PT, R0, 0x1, PT ;  /* 0x000000010000780c */ /* 0x000fe20003f05070 */
[----:B------:R-:W-:-:S04]  /*220d0*/  IMAD.MOV.U32 R3, RZ, RZ, -0x1 ;  /* 0xffffffffff037424 */ /* 0x000fc800078e00ff */
[----:B------:R-:W-:Y:S08]  /*220e0*/  WARPSYNC R3 ;  /* 0x0000000300007348 */ /* 0x000ff00003800000 */
[----:B------:R-:W-:-:S04]  /*220f0*/  VOTE.ANY R0, PT, !P0 ;  /* 0x0000000000007806 */ /* 0x000fc800040e0100 */
[----:B------:R-:W-:Y:S01]  /*22100*/  LOP3.LUT R0, R0, R3, RZ, 0xc0, !PT ;  /* 0x0000000300007212 */ /* 0x000fe200078ec0ff */
[----:B------:R-:W-:-:S04]  /*22110*/  IMAD.MOV.U32 R3, RZ, RZ, 0x0 ;  /* 0x00000000ff037424 */ /* 0x000fc800078e00ff */
[----:B------:R-:W-:Y:S05]  /*22120*/  RET.REL.NODEC R2 `(_ZN7cutlass13device_kernelIN5flash19enable_sm80_to_sm89INS1_16FlashAttnFwdSm80INS1_25CollectiveMainloopFwdSm80ILi8ELi2ELb0EN4cute5tupleIJNS5_1CILi128EEENS7_ILi64EEENS7_ILi192EEEEEELi192ENS_10bfloat16_tEfNS_4arch4Sm80ELb1ELb0ELb0ELb1ELb1ELb1ELb1ELb1EEENS1_21CollectiveEpilogueFwdINS6_IJS8_SA_S9_EEENS6_IJNS7_ILi1EEESI_SI_EEESC_SE_Li256ELb1ELb1ELb1ELb0EEENS1_36VarlenDynamicPersistentTileSchedulerILi128ELi64ELi256ELi256ELb1ELb1ELb0ELb1ELb1ELb1EEEEEEEEEvNT_6ParamsE) ;  /* 0xfffdded002007950 */ /* 0x000fea0003c3ffff */
.L_x_3104:
        /* <DEDUP_REMOVED lines=13> */
.L_x_3172:


//--------------------- .nv.shared._ZN7cutlass13device_kernelIN5flash19enable_sm80_to_sm89INS1_16FlashAttnFwdSm80INS1_25CollectiveMainloopFwdSm80ILi8ELi1ELb0EN4cute5tupleIJNS5_1CILi128EEENS7_ILi64EEENS7_ILi192EEEEEELi192ENS_10bfloat16_tEfNS_4arch4Sm80ELb0ELb0ELb0ELb0ELb1ELb0ELb1ELb1EEENS1_21CollectiveEpilogueFwdINS6_IJS8_SA_S9_EEENS6_IJNS7_ILi1EEESI_SI_EEESC_SE_Li256ELb0ELb1ELb1ELb0EEENS1_19SingleTileSchedulerILb0ELb1ELb1ELi128EEEEEEEEEvNT_6ParamsE --------------------------
	.section	.nv.shared._ZN7cutlass13device_kernelIN5flash19enable_sm80_to_sm89INS1_16FlashAttnFwdSm80INS1_25CollectiveMainloopFwdSm80ILi8ELi1ELb0EN4cute5tupleIJNS5_1CILi128EEENS7_ILi64EEENS7_ILi192EEEEEELi192ENS_10bfloat16_tEfNS_4arch4Sm80ELb0ELb0ELb0ELb0ELb1ELb0ELb1ELb1EEENS1_21CollectiveEpilogueFwdINS6_IJS8_SA_S9_EEENS6_IJNS7_ILi1EEESI_SI_EEESC_SE_Li256ELb0ELb1ELb1ELb0EEENS1_19SingleTileSchedulerILb0ELb1ELb1ELi128EEEEEEEEEvNT_6ParamsE,"aw",@nobits
	.sectionflags	@""
	.align	16


//--------------------- .nv.global                --------------------------
	.section	.nv.global,"aw",@nobits
.nv.global:
	.type		_ZN78_INTERNAL_7009d4ec_42_flash_fwd_hdim192_bf16_paged_split_sm80_cu_9d2915ae_31924cute1_E,@object
	.size		_ZN78_INTERNAL_7009d4ec_42_flash_fwd_hdim192_bf16_paged_split_sm80_cu_9d2915ae_31924cute1_E,(_ZN78_INTERNAL_7009d4ec_42_flash_fwd_hdim192_bf16_paged_split_sm80_cu_9d2915ae_31924cuda3std3__45__cpo6cbeginE - _ZN78_INTERNAL_7009d4ec_42_flash_fwd_hdim192_bf16_paged_split_sm80_cu_9d2915ae_31924cute1_E)
_ZN78_INTERNAL_7009d4ec_42_flash_fwd_hdim192_bf16_paged_split_sm80_cu_9d2915ae_31924cute1_E:
	.zero		1
	.type		_ZN78_INTERNAL_7009d4ec_42_flash_fwd_hdim192_bf16_paged_split_sm80_cu_9d2915ae_31924cuda3std3__45__cpo6cbeginE,@object
	.size		_ZN78_INTERNAL_7009d4ec_42_flash_fwd_hdim192_bf16_paged_split_sm80_cu_9d2915ae_31924cuda3std3__45__cpo6cbeginE,(_ZN78_INTERNAL_7009d4ec_42_flash_fwd_hdim192_bf16_paged_split_sm80_cu_9d2915ae_31924cuda3std3__48in_placeE - _ZN78_INTERNAL_7009d4ec_42_flash_fwd_hdim192_bf16_paged_split_sm80_cu_9d2915ae_31924cuda3std3__45__cpo6cbeginE)
_ZN78_INTERNAL_7009d4ec_42_flash_fwd_hdim192_bf16_paged_split_sm80_cu_9d2915ae_31924cuda3std3__45__cpo6cbeginE:
	.zero		1
	.type		_ZN78_INTERNAL_7009d4ec_42_flash_fwd_hdim192_bf16_paged_split_sm80_cu_9d2915ae_31924cuda3std3__48in_placeE,@object
	.size		_ZN78_INTERNAL_7009d4ec_42_flash_fwd_hdim192_bf16_paged_split_sm80_cu_9d2915ae_31924cuda3std3__48in_placeE,(_ZN78_INTERNAL_7009d4ec_42_flash_fwd_hdim192_bf16_paged_split_sm80_cu_9d2915ae_31924cuda3std6ranges3__45__cpo9iter_moveE - _ZN78_INTERNAL_7009d4ec_42_flash_fwd_hdim192_bf16_paged_split_sm80_cu_9d2915ae_31924cuda3std3__48in_placeE)
_ZN78_INTERNAL_7009d4ec_42_flash_fwd_hdim192_bf16_paged_split_sm80_cu_9d2915ae_31924cuda3std3__48in_placeE:
	.zero		1
	.type		_ZN78_INTERNAL_7009d4ec_42_flash_fwd_hdim192_bf16_paged_split_sm80_cu_9d2915ae_31924cuda3std6ranges3__45__cpo9iter_moveE,@object
	.size		_ZN78_INTERNAL_7009d4ec_42_flash_fwd_hdim192_bf16_paged_split_sm80_cu_9d2915ae_31924cuda3std6ranges3__45__cpo9iter_moveE,(_ZN78_INTERNAL_7009d4ec_42_flash_fwd_hdim192_bf16_paged_split_sm80_cu_9d2915ae_31924cuda3std3__45__cpo5beginE - _ZN78_INTERNAL_7009d4ec_42_flash_fwd_hdim192_bf16_paged_split_sm80_cu_9d2915ae_31924cuda3std6ranges3__45__cpo9iter_moveE)
_ZN78_INTERNAL_7009d4ec_42_flash_fwd_hdim192_bf16_paged_split_sm80_cu_9d2915ae_31924cuda3std6ranges3__45__cpo9iter_moveE:
	.zero		1
	.type		_ZN78_INTERNAL_7009d4ec_42_flash_fwd_hdim192_bf16_paged_split_sm80_cu_9d2915ae_31924cuda3std3__45__cpo5beginE,@object
	.size		_ZN78_INTERNAL_7009d4ec_42_flash_fwd_hdim192_bf16_paged_split_sm80_cu_9d2915ae_31924cuda3std3__45__cpo5beginE,(_ZN78_INTERNAL_7009d4ec_42_flash_fwd_hdim192_bf16_paged_split_sm80_cu_9d2915ae_31924cuda3std3__480_GLOBAL__N__7009d4ec_42_flash_fwd_hdim192_bf16_paged_split_sm80_cu_9d2915ae_31926ignoreE - _ZN78_INTERNAL_7009d4ec_42_flash_fwd_hdim192_bf16_paged_split_sm80_cu_9d2915ae_31924cuda3std3__45__cpo5beginE)
_ZN78_INTERNAL_7009d4ec_42_flash_fwd_hdim192_bf16_paged_split_sm80_cu_9d2915ae_31924cuda3std3__45__cpo5beginE:
	.zero		1
	.type		_ZN78_INTERNAL_7009d4ec_42_flash_fwd_hdim192_bf16_paged_split_sm80_cu_9d2915ae_31924cuda3std3__480_GLOBAL__N__7009d4ec_42_flash_fwd_hdim192_bf16_paged_split_sm80_cu_9d2915ae_31926ignoreE,@object
	.size		_ZN78_INTERNAL_7009d4ec_42_flash_fwd_hdim192_bf16_paged_split_sm80_cu_9d2915ae_31924cuda3std3__480_GLOBAL__N__7009d4ec_42_flash_fwd_hdim192_bf16_paged_split_sm80_cu_9d2915ae_31926ignoreE,(_ZN78_INTERNAL_7009d4ec_42_flash_fwd_hdim192_bf16_paged_split_sm80_cu_9d2915ae_31924cute7productE - _ZN78_INTERNAL_7009d4ec_42_flash_fwd_hdim192_bf16_paged_split_sm80_cu_9d2915ae_31924cuda3std3__480_GLOBAL__N__7009d4ec_42_flash_fwd_hdim192_bf16_paged_split_sm80_cu_9d2915ae_31926ignoreE)
_ZN78_INTERNAL_7009d4ec_42_flash_fwd_hdim192_bf16_paged_split_sm80_cu_9d2915ae_31924cuda3std3__480_GLOBAL__N__7009d4ec_42_flash_fwd_hdim192_bf16_paged_split_sm80_cu_9d2915ae_31926ignoreE:
	.zero		1
	.type		_ZN78_INTERNAL_7009d4ec_42_flash_fwd_hdim192_bf16_paged_split_sm80_cu_9d2915ae_31924cute7productE,@object
	.size		_ZN78_INTERNAL_7009d4ec_42_flash_fwd_hdim192_bf16_paged_split_sm80_cu_9d2915ae_31924cute7productE,(_ZN78_INTERNAL_7009d4ec_42_flash_fwd_hdim192_bf16_paged_split_sm80_cu_9d2915ae_31924cuda3std3__45__cpo3endE - _ZN78_INTERNAL_7009d4ec_42_flash_fwd_hdim192_bf16_paged_split_sm80_cu_9d2915ae_31924cute7productE)
_ZN78_INTERNAL_7009d4ec_42_flash_fwd_hdim192_bf16_paged_split_sm80_cu_9d2915ae_31924cute7productE:
	.zero		1
	.type		_ZN78_INTERNAL_7009d4ec_42_flash_fwd_hdim192_bf16_paged_split_sm80_cu_9d2915ae_31924cuda3std3__45__cpo3endE,@object
	.size		_ZN78_INTERNAL_7009d4ec_42_flash_fwd_hdim192_bf16_paged_split_sm80_cu_9d2915ae_31924cuda3std3__45__cpo3endE,(_ZN78_INTERNAL_7009d4ec_42_flash_fwd_hdim192_bf16_paged_split_sm80_cu_9d2915ae_31924cuda3std3__419piecewise_constructE - _ZN78_INTERNAL_7009d4ec_42_flash_fwd_hdim192_bf16_paged_split_sm80_cu_9d2915ae_31924cuda3std3__45__cpo3endE)
_ZN78_INTERNAL_7009d4ec_42_flash_fwd_hdim192_bf16_paged_split_sm80_cu_9d2915ae_31924cuda3std3__45__cpo3endE:
	.zero		1
	.type		_ZN78_INTERNAL_7009d4ec_42_flash_fwd_hdim192_bf16_paged_split_sm80_cu_9d2915ae_31924cuda3std3__419piecewise_constructE,@object
	.size		_ZN78_INTERNAL_7009d4ec_42_flash_fwd_hdim192_bf16_paged_split_sm80_cu_9d2915ae_31924cuda3std3__419piecewise_constructE,(_ZN78_INTERNAL_7009d4ec_42_flash_fwd_hdim192_bf16_paged_split_sm80_cu_9d2915ae_31924cuda3std3__45__cpo4cendE - _ZN78_INTERNAL_7009d4ec_42_flash_fwd_hdim192_bf16_paged_split_sm80_cu_9d2915ae_31924cuda3std3__419piecewise_constructE)
_ZN78_INTERNAL_7009d4ec_42_flash_fwd_hdim192_bf16_paged_split_sm80_cu_9d2915ae_31924cuda3std3__419piecewise_constructE:
	.zero		1
	.type		_ZN78_INTERNAL_7009d4ec_42_flash_fwd_hdim192_bf16_paged_split_sm80_cu_9d2915ae_31924cuda3std3__45__cpo4cendE,@object
	.size		_ZN78_INTERNAL_7009d4ec_42_flash_fwd_hdim192_bf16_paged_split_sm80_cu_9d2915ae_31924cuda3std3__45__cpo4cendE,(_ZN78_INTERNAL_7009d4ec_42_flash_fwd_hdim192_bf16_paged_split_sm80_cu_9d2915ae_31924cuda3std6ranges3__45__cpo4swapE - _ZN78_INTERNAL_7009d4ec_42_flash_fwd_hdim192_bf16_paged_split_sm80_cu_9d2915ae_31924cuda3std3__45__cpo4cendE)
_ZN78_INTERNAL_7009d4ec_42_flash_fwd_hdim192_bf16_paged_split_sm80_cu_9d2915ae_31924cuda3std3__45__cpo4cendE:
	.zero		1
	.type		_ZN78_INTERNAL_7009d4ec_42_flash_fwd_hdim192_bf16_paged_split_sm80_cu_9d2915ae_31924cuda3std6ranges3__45__cpo4swapE,@object
	.size		_ZN78_INTERNAL_7009d4ec_42_flash_fwd_hdim192_bf16_paged_split_sm80_cu_9d2915ae_31924cuda3std6ranges3__45__cpo4swapE,(.L_7 - _ZN78_INTERNAL_7009d4ec_42_flash_fwd_hdim192_bf16_paged_split_sm80_cu_9d2915ae_31924cuda3std6ranges3__45__cpo4swapE)
_ZN78_INTERNAL_7009d4ec_42_flash_fwd_hdim192_bf16_paged_split_sm80_cu_9d2915ae_31924cuda3std6ranges3__45__cpo4swapE:
	.zero		1
.L_7:


//--------------------- .nv.shared._ZN7cutlass13device_kernelIN5flash19enable_sm80_to_sm89INS1_16FlashAttnFwdSm80INS1_25CollectiveMainloopFwdSm80ILi8ELi1ELb0EN4cute5tupleIJNS5_1CILi128EEENS7_ILi64EEENS7_ILi192EEEEEELi192ENS_10bfloat16_tEfNS_4arch4Sm80ELb0ELb0ELb0ELb1ELb1ELb0ELb1ELb1EEENS1_21CollectiveEpilogueFwdINS6_IJS8_SA_S9_EEENS6_IJNS7_ILi1EEESI_SI_EEESC_SE_Li256ELb1ELb1ELb1ELb0EEENS1_36VarlenDynamicPersistentTileSchedulerILi128ELi64ELi256ELi256ELb1ELb1ELb0ELb0ELb1ELb1EEEEEEEEEvNT_6ParamsE --------------------------
	.section	.nv.shared._ZN7cutlass13device_kernelIN5flash19enable_sm80_to_sm89INS1_16FlashAttnFwdSm80INS1_25CollectiveMainloopFwdSm80ILi8ELi1ELb0EN4cute5tupleIJNS5_1CILi128EEENS7_ILi64EEENS7_ILi192EEEEEELi192ENS_10bfloat16_tEfNS_4arch4Sm80ELb0ELb0ELb0ELb1ELb1ELb0ELb1ELb1EEENS1_21CollectiveEpilogueFwdINS6_IJS8_SA_S9_EEENS6_IJNS7_ILi1EEESI_SI_EEESC_SE_Li256ELb1ELb1ELb1ELb0EEENS1_36VarlenDynamicPersistentTileSchedulerILi128ELi64ELi256ELi256ELb1ELb1ELb0ELb0ELb1ELb1EEEEEEEEEvNT_6ParamsE,"aw",@nobits
	.sectionflags	@""
	.align	16


//--------------------- .nv.shared._ZN7cutlass13device_kernelIN5flash19enable_sm80_to_sm89INS1_16FlashAttnFwdSm80INS1_25CollectiveMainloopFwdSm80ILi8ELi1ELb0EN4cute5tupleIJNS5_1CILi128EEENS7_ILi64EEENS7_ILi192EEEEEELi192ENS_10bfloat16_tEfNS_4arch4Sm80ELb0ELb0ELb0ELb1ELb1ELb1ELb1ELb1EEENS1_21CollectiveEpilogueFwdINS6_IJS8_SA_S9_EEENS6_IJNS7_ILi1EEESI_SI_EEESC_SE_Li256ELb1ELb1ELb1ELb0EEENS1_36VarlenDynamicPersistentTileSchedulerILi128ELi64ELi256ELi256ELb1ELb1ELb0ELb0ELb1ELb1EEEEEEEEEvNT_6ParamsE --------------------------
	.section	.nv.shared._ZN7cutlass13device_kernelIN5flash19enable_sm80_to_sm89INS1_16FlashAttnFwdSm80INS1_25CollectiveMainloopFwdSm80ILi8ELi1ELb0EN4cute5tupleIJNS5_1CILi128EEENS7_ILi64EEENS7_ILi192EEEEEELi192ENS_10bfloat16_tEfNS_4arch4Sm80ELb0ELb0ELb0ELb1ELb1ELb1ELb1ELb1EEENS1_21CollectiveEpilogueFwdINS6_IJS8_SA_S9_EEENS6_IJNS7_ILi1EEESI_SI_EEESC_SE_Li256ELb1ELb1ELb1ELb0EEENS1_36VarlenDynamicPersistentTileSchedulerILi128ELi64ELi256ELi256ELb1ELb1ELb0ELb0ELb1ELb1EEEEEEEEEvNT_6ParamsE,"aw",@nobits
	.sectionflags	@""
	.align	16


//--------------------- .nv.shared._ZN7cutlass13device_kernelIN5flash19enable_sm80_to_sm89INS1_16FlashAttnFwdSm80INS1_25CollectiveMainloopFwdSm80ILi8ELi1ELb0EN4cute5tupleIJNS5_1CILi128EEENS7_ILi64EEENS7_ILi192EEEEEELi192ENS_10bfloat16_tEfNS_4arch4Sm80ELb0ELb1ELb0ELb0ELb1ELb0ELb1ELb1EEENS1_21CollectiveEpilogueFwdINS6_IJS8_SA_S9_EEENS6_IJNS7_ILi1EEESI_SI_EEESC_SE_Li256ELb0ELb1ELb1ELb0EEENS1_19SingleTileSchedulerILb0ELb1ELb1ELi128EEEEEEEEEvNT_6ParamsE --------------------------
	.section	.nv.shared._ZN7cutlass13device_kernelIN5flash19enable_sm80_to_sm89INS1_16FlashAttnFwdSm80INS1_25CollectiveMainloopFwdSm80ILi8ELi1ELb0EN4cute5tupleIJNS5_1CILi128EEENS7_ILi64EEENS7_ILi192EEEEEELi192ENS_10bfloat16_tEfNS_4arch4Sm80ELb0ELb1ELb0ELb0ELb1ELb0ELb1ELb1EEENS1_21CollectiveEpilogueFwdINS6_IJS8_SA_S9_EEENS6_IJNS7_ILi1EEESI_SI_EEESC_SE_Li256ELb0ELb1ELb1ELb0EEENS1_19SingleTileSchedulerILb0ELb1ELb1ELi128EEEEEEEEEvNT_6ParamsE,"aw",@nobits
	.sectionflags	@""
	.align	16


//--------------------- .nv.shared._ZN7cutlass13device_kernelIN5flash19enable_sm80_to_sm89INS1_16FlashAttnFwdSm80INS1_25CollectiveMainloopFwdSm80ILi8ELi1ELb0EN4cute5tupleIJNS5_1CILi128EEENS7_ILi64EEENS7_ILi192EEEEEELi192ENS_10bfloat16_tEfNS_4arch4Sm80ELb0ELb1ELb0ELb1ELb1ELb0ELb1ELb1EEENS1_21CollectiveEpilogueFwdINS6_IJS8_SA_S9_EEENS6_IJNS7_ILi1EEESI_SI_EEESC_SE_Li256ELb1ELb1ELb1ELb0EEENS1_36VarlenDynamicPersistentTileSchedulerILi128ELi64ELi256ELi256ELb1ELb1ELb0ELb1ELb0ELb1EEEEEEEEEvNT_6ParamsE --------------------------
	.section	.nv.shared._ZN7cutlass13device_kernelIN5flash19enable_sm80_to_sm89INS1_16FlashAttnFwdSm80INS1_25CollectiveMainloopFwdSm80ILi8ELi1ELb0EN4cute5tupleIJNS5_1CILi128EEENS7_ILi64EEENS7_ILi192EEEEEELi192ENS_10bfloat16_tEfNS_4arch4Sm80ELb0ELb1ELb0ELb1ELb1ELb0ELb1ELb1EEENS1_21CollectiveEpilogueFwdINS6_IJS8_SA_S9_EEENS6_IJNS7_ILi1EEESI_SI_EEESC_SE_Li256ELb1ELb1ELb1ELb0EEENS1_36VarlenDynamicPersistentTileSchedulerILi128ELi64ELi256ELi256ELb1ELb1ELb0ELb1ELb0ELb1EEEEEEEEEvNT_6ParamsE,"aw",@nobits
	.sectionflags	@""
	.align	16


//--------------------- .nv.shared._ZN7cutlass13device_kernelIN5flash19enable_sm80_to_sm89INS1_16FlashAttnFwdSm80INS1_25CollectiveMainloopFwdSm80ILi8ELi1ELb0EN4cute5tupleIJNS5_1CILi128EEENS7_ILi64EEENS7_ILi192EEEEEELi192ENS_10bfloat16_tEfNS_4arch4Sm80ELb0ELb1ELb0ELb1ELb1ELb1ELb1ELb1EEENS1_21CollectiveEpilogueFwdINS6_IJS8_SA_S9_EEENS6_IJNS7_ILi1EEESI_SI_EEESC_SE_Li256ELb1ELb1ELb1ELb0EEENS1_36VarlenDynamicPersistentTileSchedulerILi128ELi64ELi256ELi256ELb1ELb1ELb0ELb1ELb0ELb1EEEEEEEEEvNT_6ParamsE --------------------------
	.section	.nv.shared._ZN7cutlass13device_kernelIN5flash19enable_sm80_to_sm89INS1_16FlashAttnFwdSm80INS1_25CollectiveMainloopFwdSm80ILi8ELi1ELb0EN4cute5tupleIJNS5_1CILi128EEENS7_ILi64EEENS7_ILi192EEEEEELi192ENS_10bfloat16_tEfNS_4arch4Sm80ELb0ELb1ELb0ELb1ELb1ELb1ELb1ELb1EEENS1_21CollectiveEpilogueFwdINS6_IJS8_SA_S9_EEENS6_IJNS7_ILi1EEESI_SI_EEESC_SE_Li256ELb1ELb1ELb1ELb0EEENS1_36VarlenDynamicPersistentTileSchedulerILi128ELi64ELi256ELi256ELb1ELb1ELb0ELb1ELb0ELb1EEEEEEEEEvNT_6ParamsE,"aw",@nobits
	.sectionflags	@""
	.align	16


//--------------------- .nv.shared._ZN7cutlass13device_kernelIN5flash19enable_sm80_to_sm89INS1_16FlashAttnFwdSm80INS1_25CollectiveMainloopFwdSm80ILi8ELi1ELb0EN4cute5tupleIJNS5_1CILi128EEENS7_ILi64EEENS7_ILi192EEEEEELi192ENS_10bfloat16_tEfNS_4arch4Sm80ELb1ELb0ELb0ELb0ELb1ELb0ELb1ELb1EEENS1_21CollectiveEpilogueFwdINS6_IJS8_SA_S9_EEENS6_IJNS7_ILi1EEESI_SI_EEESC_SE_Li256ELb0ELb1ELb1ELb0EEENS1_30DynamicPersistentTileSchedulerILi256ELi256ELb1ELb1ELb0EEEEEEEEEvNT_6ParamsE --------------------------
	.section	.nv.shared._ZN7cutlass13device_kernelIN5flash19enable_sm80_to_sm89INS1_16FlashAttnFwdSm80INS1_25CollectiveMainloopFwdSm80ILi8ELi1ELb0EN4cute5tupleIJNS5_1CILi128EEENS7_ILi64EEENS7_ILi192EEEEEELi192ENS_10bfloat16_tEfNS_4arch4Sm80ELb1ELb0ELb0ELb0ELb1ELb0ELb1ELb1EEENS1_21CollectiveEpilogueFwdINS6_IJS8_SA_S9_EEENS6_IJNS7_ILi1EEESI_SI_EEESC_SE_Li256ELb0ELb1ELb1ELb0EEENS1_30DynamicPersistentTileSchedulerILi256ELi256ELb1ELb1ELb0EEEEEEEEEvNT_6ParamsE,"aw",@nobits
	.sectionflags	@""
	.align	16


//--------------------- .nv.shared._ZN7cutlass13device_kernelIN5flash19enable_sm80_to_sm89INS1_16FlashAttnFwdSm80INS1_25CollectiveMainloopFwdSm80ILi8ELi1ELb0EN4cute5tupleIJNS5_1CILi128EEENS7_ILi64EEENS7_ILi192EEEEEELi192ENS_10bfloat16_tEfNS_4arch4Sm80ELb1ELb0ELb0ELb1ELb1ELb0ELb1ELb1EEENS1_21CollectiveEpilogueFwdINS6_IJS8_SA_S9_EEENS6_IJNS7_ILi1EEESI_SI_EEESC_SE_Li256ELb1ELb1ELb1ELb0EEENS1_36VarlenDynamicPersistentTileSchedulerILi128ELi64ELi256ELi256ELb1ELb1ELb0ELb1ELb1ELb1EEEEEEEEEvNT_6ParamsE --------------------------
	.section	.nv.shared._ZN7cutlass13device_kernelIN5flash19enable_sm80_to_sm89INS1_16FlashAttnFwdSm80INS1_25CollectiveMainloopFwdSm80ILi8ELi1ELb0EN4cute5tupleIJNS5_1CILi128EEENS7_ILi64EEENS7_ILi192EEEEEELi192ENS_10bfloat16_tEfNS_4arch4Sm80ELb1ELb0ELb0ELb1ELb1ELb0ELb1ELb1EEENS1_21CollectiveEpilogueFwdINS6_IJS8_SA_S9_EEENS6_IJNS7_ILi1EEESI_SI_EEESC_SE_Li256ELb1ELb1ELb1ELb0EEENS1_36VarlenDynamicPersistentTileSchedulerILi128ELi64ELi256ELi256ELb1ELb1ELb0ELb1ELb1ELb1EEEEEEEEEvNT_6ParamsE,"aw",@nobits
	.sectionflags	@""
	.align	16


//--------------------- .nv.shared._ZN7cutlass13device_kernelIN5flash19enable_sm80_to_sm89INS1_16FlashAttnFwdSm80INS1_25CollectiveMainloopFwdSm80ILi8ELi1ELb0EN4cute5tupleIJNS5_1CILi128EEENS7_ILi64EEENS7_ILi192EEEEEELi192ENS_10bfloat16_tEfNS_4arch4Sm80ELb1ELb0ELb0ELb1ELb1ELb1ELb1ELb1EEENS1_21CollectiveEpilogueFwdINS6_IJS8_SA_S9_EEENS6_IJNS7_ILi1EEESI_SI_EEESC_SE_Li256ELb1ELb1ELb1ELb0EEENS1_36VarlenDynamicPersistentTileSchedulerILi128ELi64ELi256ELi256ELb1ELb1ELb0ELb1ELb1ELb1EEEEEEEEEvNT_6ParamsE --------------------------
	.section	.nv.shared._ZN7cutlass13device_kernelIN5flash19enable_sm80_to_sm89INS1_16FlashAttnFwdSm80INS1_25CollectiveMainloopFwdSm80ILi8ELi1ELb0EN4cute5tupleIJNS5_1CILi128EEENS7_ILi64EEENS7_ILi192EEEEEELi192ENS_10bfloat16_tEfNS_4arch4Sm80ELb1ELb0ELb0ELb1ELb1ELb1ELb1ELb1EEENS1_21CollectiveEpilogueFwdINS6_IJS8_SA_S9_EEENS6_IJNS7_ILi1EEESI_SI_EEESC_SE_Li256ELb1ELb1ELb1ELb0EEENS1_36VarlenDynamicPersistentTileSchedulerILi128ELi64ELi256ELi256ELb1ELb1ELb0ELb1ELb1ELb1EEEEEEEEEvNT_6ParamsE,"aw",@nobits
	.sectionflags	@""
	.align	16


//--------------------- .nv.shared._ZN7cutlass13device_kernelIN5flash19enable_sm80_to_sm89INS1_16FlashAttnFwdSm80INS1_25CollectiveMainloopFwdSm80ILi8ELi2ELb0EN4cute5tupleIJNS5_1CILi128EEENS7_ILi64EEENS7_ILi192EEEEEELi192ENS_10bfloat16_tEfNS_4arch4Sm80ELb0ELb0ELb0ELb0ELb1ELb0ELb1ELb1EEENS1_21CollectiveEpilogueFwdINS6_IJS8_SA_S9_EEENS6_IJNS7_ILi1EEESI_SI_EEESC_SE_Li256ELb0ELb1ELb1ELb0EEENS1_19SingleTileSchedulerILb0ELb1ELb1ELi128EEEEEEEEEvNT_6ParamsE --------------------------
	.section	.nv.shared._ZN7cutlass13device_kernelIN5flash19enable_sm80_to_sm89INS1_16FlashAttnFwdSm80INS1_25CollectiveMainloopFwdSm80ILi8ELi2ELb0EN4cute5tupleIJNS5_1CILi128EEENS7_ILi64EEENS7_ILi192EEEEEELi192ENS_10bfloat16_tEfNS_4arch4Sm80ELb0ELb0ELb0ELb0ELb1ELb0ELb1ELb1EEENS1_21CollectiveEpilogueFwdINS6_IJS8_SA_S9_EEENS6_IJNS7_ILi1EEESI_SI_EEESC_SE_Li256ELb0ELb1ELb1ELb0EEENS1_19SingleTileSchedulerILb0ELb1ELb1ELi128EEEEEEEEEvNT_6ParamsE,"aw",@nobits
	.sectionflags	@""
	.align	16


//--------------------- .nv.shared._ZN7cutlass13device_kernelIN5flash19enable_sm80_to_sm89INS1_16FlashAttnFwdSm80INS1_25CollectiveMainloopFwdSm80ILi8ELi2ELb0EN4cute5tupleIJNS5_1CILi128EEENS7_ILi64EEENS7_ILi192EEEEEELi192ENS_10bfloat16_tEfNS_4arch4Sm80ELb0ELb0ELb0ELb1ELb1ELb0ELb1ELb1EEENS1_21CollectiveEpilogueFwdINS6_IJS8_SA_S9_EEENS6_IJNS7_ILi1EEESI_SI_EEESC_SE_Li256ELb1ELb1ELb1ELb0EEENS1_36VarlenDynamicPersistentTileSchedulerILi128ELi64ELi256ELi256ELb1ELb1ELb0ELb0ELb1ELb1EEEEEEEEEvNT_6ParamsE --------------------------
	.section	.nv.shared._ZN7cutlass13device_kernelIN5flash19enable_sm80_to_sm89INS1_16FlashAttnFwdSm80INS1_25CollectiveMainloopFwdSm80ILi8ELi2ELb0EN4cute5tupleIJNS5_1CILi128EEENS7_ILi64EEENS7_ILi192EEEEEELi192ENS_10bfloat16_tEfNS_4arch4Sm80ELb0ELb0ELb0ELb1ELb1ELb0ELb1ELb1EEENS1_21CollectiveEpilogueFwdINS6_IJS8_SA_S9_EEENS6_IJNS7_ILi1EEESI_SI_EEESC_SE_Li256ELb1ELb1ELb1ELb0EEENS1_36VarlenDynamicPersistentTileSchedulerILi128ELi64ELi256ELi256ELb1ELb1ELb0ELb0ELb1ELb1EEEEEEEEEvNT_6ParamsE,"aw",@nobits
	.sectionflags	@""
	.align	16


//--------------------- .nv.shared._ZN7cutlass13device_kernelIN5flash19enable_sm80_to_sm89INS1_16FlashAttnFwdSm80INS1_25CollectiveMainloopFwdSm80ILi8ELi2ELb0EN4cute5tupleIJNS5_1CILi128EEENS7_ILi64EEENS7_ILi192EEEEEELi192ENS_10bfloat16_tEfNS_4arch4Sm80ELb0ELb0ELb0ELb1ELb1ELb1ELb1ELb1EEENS1_21CollectiveEpilogueFwdINS6_IJS8_SA_S9_EEENS6_IJNS7_ILi1EEESI_SI_EEESC_SE_Li256ELb1ELb1ELb1ELb0EEENS1_36VarlenDynamicPersistentTileSchedulerILi128ELi64ELi256ELi256ELb1ELb1ELb0ELb0ELb1ELb1EEEEEEEEEvNT_6ParamsE --------------------------
	.section	.nv.shared._ZN7cutlass13device_kernelIN5flash19enable_sm80_to_sm89INS1_16FlashAttnFwdSm80INS1_25CollectiveMainloopFwdSm80ILi8ELi2ELb0EN4cute5tupleIJNS5_1CILi128EEENS7_ILi64EEENS7_ILi192EEEEEELi192ENS_10bfloat16_tEfNS_4arch4Sm80ELb0ELb0ELb0ELb1ELb1ELb1ELb1ELb1EEENS1_21CollectiveEpilogueFwdINS6_IJS8_SA_S9_EEENS6_IJNS7_ILi1EEESI_SI_EEESC_SE_Li256ELb1ELb1ELb1ELb0EEENS1_36VarlenDynamicPersistentTileSchedulerILi128ELi64ELi256ELi256ELb1ELb1ELb0ELb0ELb1ELb1EEEEEEEEEvNT_6ParamsE,"aw",@nobits
	.sectionflags	@""
	.align	16


//--------------------- .nv.shared._ZN7cutlass13device_kernelIN5flash19enable_sm80_to_sm89INS1_16FlashAttnFwdSm80INS1_25CollectiveMainloopFwdSm80ILi8ELi2ELb0EN4cute5tupleIJNS5_1CILi128EEENS7_ILi64EEENS7_ILi192EEEEEELi192ENS_10bfloat16_tEfNS_4arch4Sm80ELb0ELb1ELb0ELb0ELb1ELb0ELb1ELb1EEENS1_21CollectiveEpilogueFwdINS6_IJS8_SA_S9_EEENS6_IJNS7_ILi1EEESI_SI_EEESC_SE_Li256ELb0ELb1ELb1ELb0EEENS1_19SingleTileSchedulerILb0ELb1ELb1ELi128EEEEEEEEEvNT_6ParamsE --------------------------
	.section	.nv.shared._ZN7cutlass13device_kernelIN5flash19enable_sm80_to_sm89INS1_16FlashAttnFwdSm80INS1_25CollectiveMainloopFwdSm80ILi8ELi2ELb0EN4cute5tupleIJNS5_1CILi128EEENS7_ILi64EEENS7_ILi192EEEEEELi192ENS_10bfloat16_tEfNS_4arch4Sm80ELb0ELb1ELb0ELb0ELb1ELb0ELb1ELb1EEENS1_21CollectiveEpilogueFwdINS6_IJS8_SA_S9_EEENS6_IJNS7_ILi1EEESI_SI_EEESC_SE_Li256ELb0ELb1ELb1ELb0EEENS1_19SingleTileSchedulerILb0ELb1ELb1ELi128EEEEEEEEEvNT_6ParamsE,"aw",@nobits
	.sectionflags	@""
	.align	16


//--------------------- .nv.shared._ZN7cutlass13device_kernelIN5flash19enable_sm80_to_sm89INS1_16FlashAttnFwdSm80INS1_25CollectiveMainloopFwdSm80ILi8ELi2ELb0EN4cute5tupleIJNS5_1CILi128EEENS7_ILi64EEENS7_ILi192EEEEEELi192ENS_10bfloat16_tEfNS_4arch4Sm80ELb0ELb1ELb0ELb1ELb1ELb0ELb1ELb1EEENS1_21CollectiveEpilogueFwdINS6_IJS8_SA_S9_EEENS6_IJNS7_ILi1EEESI_SI_EEESC_SE_Li256ELb1ELb1ELb1ELb0EEENS1_36VarlenDynamicPersistentTileSchedulerILi128ELi64ELi256ELi256ELb1ELb1ELb0ELb1ELb0ELb1EEEEEEEEEvNT_6ParamsE --------------------------
	.section	.nv.shared._ZN7cutlass13device_kernelIN5flash19enable_sm80_to_sm89INS1_16FlashAttnFwdSm80INS1_25CollectiveMainloopFwdSm80ILi8ELi2ELb0EN4cute5tupleIJNS5_1CILi128EEENS7_ILi64EEENS7_ILi192EEEEEELi192ENS_10bfloat16_tEfNS_4arch4Sm80ELb0ELb1ELb0ELb1ELb1ELb0ELb1ELb1EEENS1_21CollectiveEpilogueFwdINS6_IJS8_SA_S9_EEENS6_IJNS7_ILi1EEESI_SI_EEESC_SE_Li256ELb1ELb1ELb1ELb0EEENS1_36VarlenDynamicPersistentTileSchedulerILi128ELi64ELi256ELi256ELb1ELb1ELb0ELb1ELb0ELb1EEEEEEEEEvNT_6ParamsE,"aw",@nobits
	.sectionflags	@""
	.align	16


//--------------------- .nv.shared._ZN7cutlass13device_kernelIN5flash19enable_sm80_to_sm89INS1_16FlashAttnFwdSm80INS1_25CollectiveMainloopFwdSm80ILi8ELi2ELb0EN4cute5tupleIJNS5_1CILi128EEENS7_ILi64EEENS7_ILi192EEEEEELi192ENS_10bfloat16_tEfNS_4arch4Sm80ELb0ELb1ELb0ELb1ELb1ELb1ELb1ELb1EEENS1_21CollectiveEpilogueFwdINS6_IJS8_SA_S9_EEENS6_IJNS7_ILi1EEESI_SI_EEESC_SE_Li256ELb1ELb1ELb1ELb0EEENS1_36VarlenDynamicPersistentTileSchedulerILi128ELi64ELi256ELi256ELb1ELb1ELb0ELb1ELb0ELb1EEEEEEEEEvNT_6ParamsE --------------------------
	.section	.nv.shared._ZN7cutlass13device_kernelIN5flash19enable_sm80_to_sm89INS1_16FlashAttnFwdSm80INS1_25CollectiveMainloopFwdSm80ILi8ELi2ELb0EN4cute5tupleIJNS5_1CILi128EEENS7_ILi64EEENS7_ILi192EEEEEELi192ENS_10bfloat16_tEfNS_4arch4Sm80ELb0ELb1ELb0ELb1ELb1ELb1ELb1ELb1EEENS1_21CollectiveEpilogueFwdINS6_IJS8_SA_S9_EEENS6_IJNS7_ILi1EEESI_SI_EEESC_SE_Li256ELb1ELb1ELb1ELb0EEENS1_36VarlenDynamicPersistentTileSchedulerILi128ELi64ELi256ELi256ELb1ELb1ELb0ELb1ELb0ELb1EEEEEEEEEvNT_6ParamsE,"aw",@nobits
	.sectionflags	@""
	.align	16


//--------------------- .nv.shared._ZN7cutlass13device_kernelIN5flash19enable_sm80_to_sm89INS1_16FlashAttnFwdSm80INS1_25CollectiveMainloopFwdSm80ILi8ELi2ELb0EN4cute5tupleIJNS5_1CILi128EEENS7_ILi64EEENS7_ILi192EEEEEELi192ENS_10bfloat16_tEfNS_4arch4Sm80ELb1ELb0ELb0ELb0ELb1ELb0ELb1ELb1EEENS1_21CollectiveEpilogueFwdINS6_IJS8_SA_S9_EEENS6_IJNS7_ILi1EEESI_SI_EEESC_SE_Li256ELb0ELb1ELb1ELb0EEENS1_30DynamicPersistentTileSchedulerILi256ELi256ELb1ELb1ELb0EEEEEEEEEvNT_6ParamsE --------------------------
	.section	.nv.shared._ZN7cutlass13device_kernelIN5flash19enable_sm80_to_sm89INS1_16FlashAttnFwdSm80INS1_25CollectiveMainloopFwdSm80ILi8ELi2ELb0EN4cute5tupleIJNS5_1CILi128EEENS7_ILi64EEENS7_ILi192EEEEEELi192ENS_10bfloat16_tEfNS_4arch4Sm80ELb1ELb0ELb0ELb0ELb1ELb0ELb1ELb1EEENS1_21CollectiveEpilogueFwdINS6_IJS8_SA_S9_EEENS6_IJNS7_ILi1EEESI_SI_EEESC_SE_Li256ELb0ELb1ELb1ELb0EEENS1_30DynamicPersistentTileSchedulerILi256ELi256ELb1ELb1ELb0EEEEEEEEEvNT_6ParamsE,"aw",@nobits
	.sectionflags	@""
	.align	16


//--------------------- .nv.shared._ZN7cutlass13device_kernelIN5flash19enable_sm80_to_sm89INS1_16FlashAttnFwdSm80INS1_25CollectiveMainloopFwdSm80ILi8ELi2ELb0EN4cute5tupleIJNS5_1CILi128EEENS7_ILi64EEENS7_ILi192EEEEEELi192ENS_10bfloat16_tEfNS_4arch4Sm80ELb1ELb0ELb0ELb1ELb1ELb0ELb1ELb1EEENS1_21CollectiveEpilogueFwdINS6_IJS8_SA_S9_EEENS6_IJNS7_ILi1EEESI_SI_EEESC_SE_Li256ELb1ELb1ELb1ELb0EEENS1_36VarlenDynamicPersistentTileSchedulerILi128ELi64ELi256ELi256ELb1ELb1ELb0ELb1ELb1ELb1EEEEEEEEEvNT_6ParamsE --------------------------
	.section	.nv.shared._ZN7cutlass13device_kernelIN5flash19enable_sm80_to_sm89INS1_16FlashAttnFwdSm80INS1_25CollectiveMainloopFwdSm80ILi8ELi2ELb0EN4cute5tupleIJNS5_1CILi128EEENS7_ILi64EEENS7_ILi192EEEEEELi192ENS_10bfloat16_tEfNS_4arch4Sm80ELb1ELb0ELb0ELb1ELb1ELb0ELb1ELb1EEENS1_21CollectiveEpilogueFwdINS6_IJS8_SA_S9_EEENS6_IJNS7_ILi1EEESI_SI_EEESC_SE_Li256ELb1ELb1ELb1ELb0EEENS1_36VarlenDynamicPersistentTileSchedulerILi128ELi64ELi256ELi256ELb1ELb1ELb0ELb1ELb1ELb1EEEEEEEEEvNT_6ParamsE,"aw",@nobits
	.sectionflags	@""
	.align	16


//--------------------- .nv.shared._ZN7cutlass13device_kernelIN5flash19enable_sm80_to_sm89INS1_16FlashAttnFwdSm80INS1_25CollectiveMainloopFwdSm80ILi8ELi2ELb0EN4cute5tupleIJNS5_1CILi128EEENS7_ILi64EEENS7_ILi192EEEEEELi192ENS_10bfloat16_tEfNS_4arch4Sm80ELb1ELb0ELb0ELb1ELb1ELb1ELb1ELb1EEENS1_21CollectiveEpilogueFwdINS6_IJS8_SA_S9_EEENS6_IJNS7_ILi1EEESI_SI_EEESC_SE_Li256ELb1ELb1ELb1ELb0EEENS1_36VarlenDynamicPersistentTileSchedulerILi128ELi64ELi256ELi256ELb1ELb1ELb0ELb1ELb1ELb1EEEEEEEEEvNT_6ParamsE --------------------------
	.section	.nv.shared._ZN7cutlass13device_kernelIN5flash19enable_sm80_to_sm89INS1_16FlashAttnFwdSm80INS1_25CollectiveMainloopFwdSm80ILi8ELi2ELb0EN4cute5tupleIJNS5_1CILi128EEENS7_ILi64EEENS7_ILi192EEEEEELi192ENS_10bfloat16_tEfNS_4arch4Sm80ELb1ELb0ELb0ELb1ELb1ELb1ELb1ELb1EEENS1_21CollectiveEpilogueFwdINS6_IJS8_SA_S9_EEENS6_IJNS7_ILi1EEESI_SI_EEESC_SE_Li256ELb1ELb1ELb1ELb0EEENS1_36VarlenDynamicPersistentTileSchedulerILi128ELi64ELi256ELi256ELb1ELb1ELb0ELb1ELb1ELb1EEEEEEEEEvNT_6ParamsE,"aw",@nobits
	.sectionflags	@""
	.align	16
